// Copyright (c) 2024, Jay Shah, Ganesh Bikshandi, Ying Zhang, Vijay Thakkar, Pradeep Ramani, Tri Dao.
// Splitting the different template instantiations to different files to speed up compilation.
// This file is auto-generated. See "generate_kernels.py"

#include "flash_fwd_launch_template.h"

#ifndef FLASHATTENTION_DISABLE_HDIM64
template void run_mha_fwd_<90, cutlass::half_t, 64, 256, true, false, false, true>(Flash_fwd_params &params, cudaStream_t stream);
#endif


// ===== COMPILED SASS (sm_90a) =====

	.target	sm_90a

	.elftype	@"ET_EXEC"


//--------------------- .note.nv.tkinfo           --------------------------
	.section	.note.nv.tkinfo,"",@"SHT_NOTE"
	.sectionflags	@"SHF_NOTE_NV_TKINFO"
	.tkinfo
        /*0018*/ 	.word	0x00000002
        /*0030*/ 	.string	""
        /*0030*/ 	.string	"ptxas"
        /*0030*/ 	.string	"Cuda compilation tools, release 13.0, V13.0.88"
        /*0030*/ 	.string	"Build cuda_13.0.r13.0/compiler.36424714_0"
        /*0030*/ 	.string	"-arch sm_90a -m 64 "



//--------------------- .note.nv.cuinfo           --------------------------
	.section	.note.nv.cuinfo,"",@"SHT_NOTE"
	.sectionflags	@"SHF_NOTE_NV_CUINFO"
        /*0018*/ 	.short	0x0002
        /*001a*/ 	.short	0x005a
        /*001c*/ 	.short	0x0082
	.zero		2


//--------------------- .nv.info                  --------------------------
	.section	.nv.info,"",@"SHT_CUDA_INFO"
	.align	4


	//----- nvinfo : EIATTR_REGCOUNT
	.align		4
        /*0000*/ 	.byte	0x04, 0x2f
        /*0002*/ 	.short	(.L_21 - .L_20)
	.align		4
.L_20:
        /*0004*/ 	.word	index@(_ZN7cutlass13device_kernelIN5flash11enable_sm90INS1_16FlashAttnFwdSm90INS1_25CollectiveMainloopFwdSm90ILi2EN4cute5tupleIJNS5_1CILi1EEES8_S8_EEENS6_IJNS7_ILi128EEENS7_ILi96EEENS7_ILi64EEEEEELi256ENS_6half_tEfNS_4arch4Sm90ELb1ELb0ELb0ELb1ELb0ELb1ELb1ELb1ELb0ELb1ELb1ELb0EEENS1_21CollectiveEpilogueFwdINS6_IJSA_NS7_ILi256EEESB_EEES9_SE_SG_Li256ELb1ELb1ELb1ELb0EEENS1_36VarlenDynamicPersistentTileSchedulerILi128ELi96ELi256ELi128ELb1ELb1ELb1ELb1ELb1ELb1EEEEEEEEEvNT_6ParamsE)
        /*0008*/ 	.word	0x000000a8


	//----- nvinfo : EIATTR_FRAME_SIZE
	.align		4
.L_21:
        /*000c*/ 	.byte	0x04, 0x11
        /*000e*/ 	.short	(.L_23 - .L_22)
	.align		4
.L_22:
        /*0010*/ 	.word	index@(_ZN7cutlass13device_kernelIN5flash11enable_sm90INS1_16FlashAttnFwdSm90INS1_25CollectiveMainloopFwdSm90ILi2EN4cute5tupleIJNS5_1CILi1EEES8_S8_EEENS6_IJNS7_ILi128EEENS7_ILi96EEENS7_ILi64EEEEEELi256ENS_6half_tEfNS_4arch4Sm90ELb1ELb0ELb0ELb1ELb0ELb1ELb1ELb1ELb0ELb1ELb1ELb0EEENS1_21CollectiveEpilogueFwdINS6_IJSA_NS7_ILi256EEESB_EEES9_SE_SG_Li256ELb1ELb1ELb1ELb0EEENS1_36VarlenDynamicPersistentTileSchedulerILi128ELi96ELi256ELi128ELb1ELb1ELb1ELb1ELb1ELb1EEEEEEEEEvNT_6ParamsE)
        /*0014*/ 	.word	0x00000180


	//----- nvinfo : EIATTR_REGCOUNT
	.align		4
.L_23:
        /*0018*/ 	.byte	0x04, 0x2f
        /*001a*/ 	.short	(.L_25 - .L_24)
	.align		4
.L_24:
        /*001c*/ 	.word	index@(_ZN7cutlass13device_kernelIN5flash11enable_sm90INS1_16FlashAttnFwdSm90INS1_25CollectiveMainloopFwdSm90ILi2EN4cute5tupleIJNS5_1CILi1EEES8_S8_EEENS6_IJNS7_ILi128EEENS7_ILi96EEENS7_ILi64EEEEEELi256ENS_6half_tEfNS_4arch4Sm90ELb1ELb0ELb0ELb1ELb0ELb0ELb1ELb1ELb0ELb1ELb1ELb0EEENS1_21CollectiveEpilogueFwdINS6_IJSA_NS7_ILi256EEESB_EEES9_SE_SG_Li256ELb1ELb1ELb1ELb0EEENS1_36VarlenDynamicPersistentTileSchedulerILi128ELi96ELi256ELi128ELb1ELb1ELb1ELb1ELb1ELb1EEEEEEEEEvNT_6ParamsE)
        /*0020*/ 	.word	0x000000a8


	//----- nvinfo : EIATTR_FRAME_SIZE
	.align		4
.L_25:
        /*0024*/ 	.byte	0x04, 0x11
        /*0026*/ 	.short	(.L_27 - .L_26)
	.align		4
.L_26:
        /*0028*/ 	.word	index@(_ZN7cutlass13device_kernelIN5flash11enable_sm90INS1_16FlashAttnFwdSm90INS1_25CollectiveMainloopFwdSm90ILi2EN4cute5tupleIJNS5_1CILi1EEES8_S8_EEENS6_IJNS7_ILi128EEENS7_ILi96EEENS7_ILi64EEEEEELi256ENS_6half_tEfNS_4arch4Sm90ELb1ELb0ELb0ELb1ELb0ELb0ELb1ELb1ELb0ELb1ELb1ELb0EEENS1_21CollectiveEpilogueFwdINS6_IJSA_NS7_ILi256EEESB_EEES9_SE_SG_Li256ELb1ELb1ELb1ELb0EEENS1_36VarlenDynamicPersistentTileSchedulerILi128ELi96ELi256ELi128ELb1ELb1ELb1ELb1ELb1ELb1EEEEEEEEEvNT_6ParamsE)
        /*002c*/ 	.word	0x00000088


	//----- nvinfo : EIATTR_REGCOUNT
	.align		4
.L_27:
        /*0030*/ 	.byte	0x04, 0x2f
        /*0032*/ 	.short	(.L_29 - .L_28)
	.align		4
.L_28:
        /*0034*/ 	.word	index@(_ZN7cutlass13device_kernelIN5flash11enable_sm90INS1_16FlashAttnFwdSm90INS1_25CollectiveMainloopFwdSm90ILi2EN4cute5tupleIJNS5_1CILi1EEES8_S8_EEENS6_IJNS7_ILi128EEENS7_ILi96EEENS7_ILi64EEEEEELi256ENS_6half_tEfNS_4arch4Sm90ELb1ELb0ELb0ELb1ELb0ELb1ELb0ELb1ELb0ELb1ELb1ELb0EEENS1_21CollectiveEpilogueFwdINS6_IJSA_NS7_ILi256EEESB_EEES9_SE_SG_Li256ELb1ELb1ELb1ELb0EEENS1_36VarlenDynamicPersistentTileSchedulerILi128ELi96ELi256ELi128ELb1ELb1ELb1ELb1ELb1ELb1EEEEEEEEEvNT_6ParamsE)
        /*0038*/ 	.word	0x000000a8


	//----- nvinfo : EIATTR_FRAME_SIZE
	.align		4
.L_29:
        /*003c*/ 	.byte	0x04, 0x11
        /*003e*/ 	.short	(.L_31 - .L_30)
	.align		4
.L_30:
        /*0040*/ 	.word	index@(_ZN7cutlass13device_kernelIN5flash11enable_sm90INS1_16FlashAttnFwdSm90INS1_25CollectiveMainloopFwdSm90ILi2EN4cute5tupleIJNS5_1CILi1EEES8_S8_EEENS6_IJNS7_ILi128EEENS7_ILi96EEENS7_ILi64EEEEEELi256ENS_6half_tEfNS_4arch4Sm90ELb1ELb0ELb0ELb1ELb0ELb1ELb0ELb1ELb0ELb1ELb1ELb0EEENS1_21CollectiveEpilogueFwdINS6_IJSA_NS7_ILi256EEESB_EEES9_SE_SG_Li256ELb1ELb1ELb1ELb0EEENS1_36VarlenDynamicPersistentTileSchedulerILi128ELi96ELi256ELi128ELb1ELb1ELb1ELb1ELb1ELb1EEEEEEEEEvNT_6ParamsE)
        /*0044*/ 	.word	0x00000078


	//----- nvinfo : EIATTR_REGCOUNT
	.align		4
.L_31:
        /*0048*/ 	.byte	0x04, 0x2f
        /*004a*/ 	.short	(.L_33 - .L_32)
	.align		4
.L_32:
        /*004c*/ 	.word	index@(_ZN7cutlass13device_kernelIN5flash11enable_sm90INS1_16FlashAttnFwdSm90INS1_25CollectiveMainloopFwdSm90ILi2EN4cute5tupleIJNS5_1CILi1EEES8_S8_EEENS6_IJNS7_ILi128EEENS7_ILi96EEENS7_ILi64EEEEEELi256ENS_6half_tEfNS_4arch4Sm90ELb1ELb0ELb0ELb1ELb0ELb0ELb0ELb1ELb0ELb1ELb1ELb0EEENS1_21CollectiveEpilogueFwdINS6_IJSA_NS7_ILi256EEESB_EEES9_SE_SG_Li256ELb1ELb1ELb1ELb0EEENS1_36VarlenDynamicPersistentTileSchedulerILi128ELi96ELi256ELi128ELb1ELb1ELb1ELb1ELb1ELb1EEEEEEEEEvNT_6ParamsE)
        /*0050*/ 	.word	0x000000a8


	//----- nvinfo : EIATTR_FRAME_SIZE
	.align		4
.L_33:
        /*0054*/ 	.byte	0x04, 0x11
        /*0056*/ 	.short	(.L_35 - .L_34)
	.align		4
.L_34:
        /*0058*/ 	.word	index@(_ZN7cutlass13device_kernelIN5flash11enable_sm90INS1_16FlashAttnFwdSm90INS1_25CollectiveMainloopFwdSm90ILi2EN4cute5tupleIJNS5_1CILi1EEES8_S8_EEENS6_IJNS7_ILi128EEENS7_ILi96EEENS7_ILi64EEEEEELi256ENS_6half_tEfNS_4arch4Sm90ELb1ELb0ELb0ELb1ELb0ELb0ELb0ELb1ELb0ELb1ELb1ELb0EEENS1_21CollectiveEpilogueFwdINS6_IJSA_NS7_ILi256EEESB_EEES9_SE_SG_Li256ELb1ELb1ELb1ELb0EEENS1_36VarlenDynamicPersistentTileSchedulerILi128ELi96ELi256ELi128ELb1ELb1ELb1ELb1ELb1ELb1EEEEEEEEEvNT_6ParamsE)
        /*005c*/ 	.word	0x00000060


	//----- nvinfo : EIATTR_REGCOUNT
	.align		4
.L_35:
        /*0060*/ 	.byte	0x04, 0x2f
        /*0062*/ 	.short	(.L_37 - .L_36)
	.align		4
.L_36:
        /*0064*/ 	.word	index@(_ZN7cutlass13device_kernelIN5flash11enable_sm90INS1_16FlashAttnFwdSm90INS1_25CollectiveMainloopFwdSm90ILi2EN4cute5tupleIJNS5_1CILi1EEES8_S8_EEENS6_IJNS7_ILi128EEENS7_ILi96EEENS7_ILi64EEEEEELi256ENS_6half_tEfNS_4arch4Sm90ELb1ELb0ELb0ELb0ELb0ELb0ELb1ELb1ELb0ELb1ELb1ELb0EEENS1_21CollectiveEpilogueFwdINS6_IJSA_NS7_ILi256EEESB_EEES9_SE_SG_Li256ELb0ELb1ELb1ELb0EEENS1_19SingleTileSchedulerILb0ELb1ELb1ELi128EEEEEEEEEvNT_6ParamsE)
        /*0068*/ 	.word	0x000000a8


	//----- nvinfo : EIATTR_FRAME_SIZE
	.align		4
.L_37:
        /*006c*/ 	.byte	0x04, 0x11
        /*006e*/ 	.short	(.L_39 - .L_38)
	.align		4
.L_38:
        /*0070*/ 	.word	index@(_ZN7cutlass13device_kernelIN5flash11enable_sm90INS1_16FlashAttnFwdSm90INS1_25CollectiveMainloopFwdSm90ILi2EN4cute5tupleIJNS5_1CILi1EEES8_S8_EEENS6_IJNS7_ILi128EEENS7_ILi96EEENS7_ILi64EEEEEELi256ENS_6half_tEfNS_4arch4Sm90ELb1ELb0ELb0ELb0ELb0ELb0ELb1ELb1ELb0ELb1ELb1ELb0EEENS1_21CollectiveEpilogueFwdINS6_IJSA_NS7_ILi256EEESB_EEES9_SE_SG_Li256ELb0ELb1ELb1ELb0EEENS1_19SingleTileSchedulerILb0ELb1ELb1ELi128EEEEEEEEEvNT_6ParamsE)
        /*0074*/ 	.word	0x00000048


	//----- nvinfo : EIATTR_REGCOUNT
	.align		4
.L_39:
        /*0078*/ 	.byte	0x04, 0x2f
        /*007a*/ 	.short	(.L_41 - .L_40)
	.align		4
.L_40:
        /*007c*/ 	.word	index@(_ZN7cutlass13device_kernelIN5flash11enable_sm90INS1_16FlashAttnFwdSm90INS1_25CollectiveMainloopFwdSm90ILi2EN4cute5tupleIJNS5_1CILi1EEES8_S8_EEENS6_IJNS7_ILi128EEENS7_ILi96EEENS7_ILi64EEEEEELi256ENS_6half_tEfNS_4arch4Sm90ELb1ELb0ELb0ELb0ELb0ELb0ELb0ELb1ELb0ELb1ELb1ELb0EEENS1_21CollectiveEpilogueFwdINS6_IJSA_NS7_ILi256EEESB_EEES9_SE_SG_Li256ELb0ELb1ELb1ELb0EEENS1_19SingleTileSchedulerILb0ELb1ELb1ELi128EEEEEEEEEvNT_6ParamsE)
        /*0080*/ 	.word	0x000000a8


	//----- nvinfo : EIATTR_FRAME_SIZE
	.align		4
.L_41:
        /*0084*/ 	.byte	0x04, 0x11
        /*0086*/ 	.short	(.L_43 - .L_42)
	.align		4
.L_42:
        /*0088*/ 	.word	index@(_ZN7cutlass13device_kernelIN5flash11enable_sm90INS1_16FlashAttnFwdSm90INS1_25CollectiveMainloopFwdSm90ILi2EN4cute5tupleIJNS5_1CILi1EEES8_S8_EEENS6_IJNS7_ILi128EEENS7_ILi96EEENS7_ILi64EEEEEELi256ENS_6half_tEfNS_4arch4Sm90ELb1ELb0ELb0ELb0ELb0ELb0ELb0ELb1ELb0ELb1ELb1ELb0EEENS1_21CollectiveEpilogueFwdINS6_IJSA_NS7_ILi256EEESB_EEES9_SE_SG_Li256ELb0ELb1ELb1ELb0EEENS1_19SingleTileSchedulerILb0ELb1ELb1ELi128EEEEEEEEEvNT_6ParamsE)
        /*008c*/ 	.word	0x00000010


	//----- nvinfo : EIATTR_REGCOUNT
	.align		4
.L_43:
        /*0090*/ 	.byte	0x04, 0x2f
        /*0092*/ 	.short	(.L_45 - .L_44)
	.align		4
.L_44:
        /*0094*/ 	.word	index@(_ZN7cutlass13device_kernelIN5flash11enable_sm90INS1_16FlashAttnFwdSm90INS1_25CollectiveMainloopFwdSm90ILi2EN4cute5tupleIJNS5_1CILi1EEES8_S8_EEENS6_IJNS7_ILi128EEENS7_ILi96EEENS7_ILi64EEEEEELi256ENS_6half_tEfNS_4arch4Sm90ELb0ELb1ELb0ELb1ELb0ELb1ELb1ELb1ELb0ELb1ELb1ELb0EEENS1_21CollectiveEpilogueFwdINS6_IJSA_NS7_ILi256EEESB_EEES9_SE_SG_Li256ELb1ELb1ELb1ELb0EEENS1_36VarlenDynamicPersistentTileSchedulerILi128ELi96ELi256ELi128ELb1ELb1ELb1ELb1ELb0ELb1EEEEEEEEEvNT_6ParamsE)
        /*0098*/ 	.word	0x000000a8


	//----- nvinfo : EIATTR_FRAME_SIZE
	.align		4
.L_45:
        /*009c*/ 	.byte	0x04, 0x11
        /*009e*/ 	.short	(.L_47 - .L_46)
	.align		4
.L_46:
        /*00a0*/ 	.word	index@($_ZN7cutlass13device_kernelIN5flash11enable_sm90INS1_16FlashAttnFwdSm90INS1_25CollectiveMainloopFwdSm90ILi2EN4cute5tupleIJNS5_1CILi1EEES8_S8_EEENS6_IJNS7_ILi128EEENS7_ILi96EEENS7_ILi64EEEEEELi256ENS_6half_tEfNS_4arch4Sm90ELb0ELb1ELb0ELb1ELb0ELb1ELb1ELb1ELb0ELb1ELb1ELb0EEENS1_21CollectiveEpilogueFwdINS6_IJSA_NS7_ILi256EEESB_EEES9_SE_SG_Li256ELb1ELb1ELb1ELb0EEENS1_36VarlenDynamicPersistentTileSchedulerILi128ELi96ELi256ELi128ELb1ELb1ELb1ELb1ELb0ELb1EEEEEEEEEvNT_6ParamsE$_ZZN5flash25CollectiveMainloopFwdSm90ILi2EN4cute5tupleIJNS1_1CILi1EEES4_S4_EEENS2_IJNS3_ILi128EEENS3_ILi96EEENS3_ILi64EEEEEELi256EN7cutlass6half_tEfNSA_4arch4Sm90ELb0ELb1ELb0ELb1ELb0ELb1ELb1ELb1ELb0ELb1ELb1ELb0EE3mmaINS_16FlashAttnFwdSm90ISE_NS_21CollectiveEpilogueFwdINS2_IJS6_NS3_ILi256EEES7_EEES5_SB_SD_Li256ELb1ELb1ELb1ELb0EEENS_36VarlenDynamicPersistentTileSchedulerILi128ELi96ELi256ELi128ELb1ELb1ELb1ELb1ELb0ELb1EEEE13SharedStorageENS1_6TensorINS1_11ArrayEngineIfLm128EEENS1_6LayoutINS2_IJNS2_IJNS3_ILi2EEEST_NS3_ILi32EEEEEES4_S4_EEENS2_IJNS2_IJS4_ST_NS3_ILi4EEEEEENS3_ILi0EEESZ_EEEEEEENS_7SoftmaxILi2ELi0EEEEEbRKNSE_6ParamsENSA_25PipelineTmaAsyncNoClusterILi2ENSA_16PipelineTmaAsyncILi2EEEEES1B_RNSA_13PipelineStateILj2EEERT0_RT1_iRiRKNS_16SeqlenInfoQKNewKILb1ELb1EEENS2_IJiiiiEEERT_ENKUliT_T0_T1_E_clIZSF_ISO_S12_S14_EbS17_S1B_S1B_S1E_S1G_S1I_iS1J_S1N_S1O_S1Q_EUlRS1R_iE0_NS3_ILb1EEES1Y_EEDaiS1R_S1S_S1T_)
        /*00a4*/ 	.word	0x00000520


	//----- nvinfo : EIATTR_FRAME_SIZE
	.align		4
.L_47:
        /*00a8*/ 	.byte	0x04, 0x11
        /*00aa*/ 	.short	(.L_49 - .L_48)
	.align		4
.L_48:
        /*00ac*/ 	.word	index@(_ZN7cutlass13device_kernelIN5flash11enable_sm90INS1_16FlashAttnFwdSm90INS1_25CollectiveMainloopFwdSm90ILi2EN4cute5tupleIJNS5_1CILi1EEES8_S8_EEENS6_IJNS7_ILi128EEENS7_ILi96EEENS7_ILi64EEEEEELi256ENS_6half_tEfNS_4arch4Sm90ELb0ELb1ELb0ELb1ELb0ELb1ELb1ELb1ELb0ELb1ELb1ELb0EEENS1_21CollectiveEpilogueFwdINS6_IJSA_NS7_ILi256EEESB_EEES9_SE_SG_Li256ELb1ELb1ELb1ELb0EEENS1_36VarlenDynamicPersistentTileSchedulerILi128ELi96ELi256ELi128ELb1ELb1ELb1ELb1ELb0ELb1EEEEEEEEEvNT_6ParamsE)
        /*00b0*/ 	.word	0x00000520


	//----- nvinfo : EIATTR_REGCOUNT
	.align		4
.L_49:
        /*00b4*/ 	.byte	0x04, 0x2f
        /*00b6*/ 	.short	(.L_51 - .L_50)
	.align		4
.L_50:
        /*00b8*/ 	.word	index@(_ZN7cutlass13device_kernelIN5flash11enable_sm90INS1_16FlashAttnFwdSm90INS1_25CollectiveMainloopFwdSm90ILi2EN4cute5tupleIJNS5_1CILi1EEES8_S8_EEENS6_IJNS7_ILi128EEENS7_ILi96EEENS7_ILi64EEEEEELi256ENS_6half_tEfNS_4arch4Sm90ELb0ELb1ELb0ELb1ELb0ELb0ELb1ELb1ELb0ELb1ELb1ELb0EEENS1_21CollectiveEpilogueFwdINS6_IJSA_NS7_ILi256EEESB_EEES9_SE_SG_Li256ELb1ELb1ELb1ELb0EEENS1_36VarlenDynamicPersistentTileSchedulerILi128ELi96ELi256ELi128ELb1ELb1ELb1ELb1ELb0ELb1EEEEEEEEEvNT_6ParamsE)
        /*00bc*/ 	.word	0x000000a8


	//----- nvinfo : EIATTR_FRAME_SIZE
	.align		4
.L_51:
        /*00c0*/ 	.byte	0x04, 0x11
        /*00c2*/ 	.short	(.L_53 - .L_52)
	.align		4
.L_52:
        /*00c4*/ 	.word	index@($_ZN7cutlass13device_kernelIN5flash11enable_sm90INS1_16FlashAttnFwdSm90INS1_25CollectiveMainloopFwdSm90ILi2EN4cute5tupleIJNS5_1CILi1EEES8_S8_EEENS6_IJNS7_ILi128EEENS7_ILi96EEENS7_ILi64EEEEEELi256ENS_6half_tEfNS_4arch4Sm90ELb0ELb1ELb0ELb1ELb0ELb0ELb1ELb1ELb0ELb1ELb1ELb0EEENS1_21CollectiveEpilogueFwdINS6_IJSA_NS7_ILi256EEESB_EEES9_SE_SG_Li256ELb1ELb1ELb1ELb0EEENS1_36VarlenDynamicPersistentTileSchedulerILi128ELi96ELi256ELi128ELb1ELb1ELb1ELb1ELb0ELb1EEEEEEEEEvNT_6ParamsE$_ZZN5flash25CollectiveMainloopFwdSm90ILi2EN4cute5tupleIJNS1_1CILi1EEES4_S4_EEENS2_IJNS3_ILi128EEENS3_ILi96EEENS3_ILi64EEEEEELi256EN7cutlass6half_tEfNSA_4arch4Sm90ELb0ELb1ELb0ELb1ELb0ELb0ELb1ELb1ELb0ELb1ELb1ELb0EE3mmaINS_16FlashAttnFwdSm90ISE_NS_21CollectiveEpilogueFwdINS2_IJS6_NS3_ILi256EEES7_EEES5_SB_SD_Li256ELb1ELb1ELb1ELb0EEENS_36VarlenDynamicPersistentTileSchedulerILi128ELi96ELi256ELi128ELb1ELb1ELb1ELb1ELb0ELb1EEEE13SharedStorageENS1_6TensorINS1_11ArrayEngineIfLm128EEENS1_6LayoutINS2_IJNS2_IJNS3_ILi2EEEST_NS3_ILi32EEEEEES4_S4_EEENS2_IJNS2_IJS4_ST_NS3_ILi4EEEEEENS3_ILi0EEESZ_EEEEEEENS_7SoftmaxILi2ELi0EEEEEbRKNSE_6ParamsENSA_25PipelineTmaAsyncNoClusterILi2ENSA_16PipelineTmaAsyncILi2EEEEES1B_RNSA_13PipelineStateILj2EEERT0_RT1_iRiRKNS_16SeqlenInfoQKNewKILb1ELb0EEENS2_IJiiiiEEERT_ENKUliT_T0_T1_E_clIZSF_ISO_S12_S14_EbS17_S1B_S1B_S1E_S1G_S1I_iS1J_S1N_S1O_S1Q_EUlRS1R_iE1_NS3_ILb0EEENS3_ILb1EEEEEDaiS1R_S1S_S1T_)
        /*00c8*/ 	.word	0x000004f0


	//----- nvinfo : EIATTR_FRAME_SIZE
	.align		4
.L_53:
        /*00cc*/ 	.byte	0x04, 0x11
        /*00ce*/ 	.short	(.L_55 - .L_54)
	.align		4
.L_54:
        /*00d0*/ 	.word	index@(_ZN7cutlass13device_kernelIN5flash11enable_sm90INS1_16FlashAttnFwdSm90INS1_25CollectiveMainloopFwdSm90ILi2EN4cute5tupleIJNS5_1CILi1EEES8_S8_EEENS6_IJNS7_ILi128EEENS7_ILi96EEENS7_ILi64EEEEEELi256ENS_6half_tEfNS_4arch4Sm90ELb0ELb1ELb0ELb1ELb0ELb0ELb1ELb1ELb0ELb1ELb1ELb0EEENS1_21CollectiveEpilogueFwdINS6_IJSA_NS7_ILi256EEESB_EEES9_SE_SG_Li256ELb1ELb1ELb1ELb0EEENS1_36VarlenDynamicPersistentTileSchedulerILi128ELi96ELi256ELi128ELb1ELb1ELb1ELb1ELb0ELb1EEEEEEEEEvNT_6ParamsE)
        /*00d4*/ 	.word	0x000004f0


	//----- nvinfo : EIATTR_REGCOUNT
	.align		4
.L_55:
        /*00d8*/ 	.byte	0x04, 0x2f
        /*00da*/ 	.short	(.L_57 - .L_56)
	.align		4
.L_56:
        /*00dc*/ 	.word	index@(_ZN7cutlass13device_kernelIN5flash11enable_sm90INS1_16FlashAttnFwdSm90INS1_25CollectiveMainloopFwdSm90ILi2EN4cute5tupleIJNS5_1CILi1EEES8_S8_EEENS6_IJNS7_ILi128EEENS7_ILi96EEENS7_ILi64EEEEEELi256ENS_6half_tEfNS_4arch4Sm90ELb0ELb1ELb0ELb1ELb0ELb1ELb0ELb1ELb0ELb1ELb1ELb0EEENS1_21CollectiveEpilogueFwdINS6_IJSA_NS7_ILi256EEESB_EEES9_SE_SG_Li256ELb1ELb1ELb1ELb0EEENS1_36VarlenDynamicPersistentTileSchedulerILi128ELi96ELi256ELi128ELb1ELb1ELb1ELb1ELb0ELb1EEEEEEEEEvNT_6ParamsE)
        /*00e0*/ 	.word	0x000000a8


	//----- nvinfo : EIATTR_FRAME_SIZE
	.align		4
.L_57:
        /*00e4*/ 	.byte	0x04, 0x11
        /*00e6*/ 	.short	(.L_59 - .L_58)
	.align		4
.L_58:
        /*00e8*/ 	.word	index@(_ZN7cutlass13device_kernelIN5flash11enable_sm90INS1_16FlashAttnFwdSm90INS1_25CollectiveMainloopFwdSm90ILi2EN4cute5tupleIJNS5_1CILi1EEES8_S8_EEENS6_IJNS7_ILi128EEENS7_ILi96EEENS7_ILi64EEEEEELi256ENS_6half_tEfNS_4arch4Sm90ELb0ELb1ELb0ELb1ELb0ELb1ELb0ELb1ELb0ELb1ELb1ELb0EEENS1_21CollectiveEpilogueFwdINS6_IJSA_NS7_ILi256EEESB_EEES9_SE_SG_Li256ELb1ELb1ELb1ELb0EEENS1_36VarlenDynamicPersistentTileSchedulerILi128ELi96ELi256ELi128ELb1ELb1ELb1ELb1ELb0ELb1EEEEEEEEEvNT_6ParamsE)
        /*00ec*/ 	.word	0x00000078


	//----- nvinfo : EIATTR_REGCOUNT
	.align		4
.L_59:
        /*00f0*/ 	.byte	0x04, 0x2f
        /*00f2*/ 	.short	(.L_61 - .L_60)
	.align		4
.L_60:
        /*00f4*/ 	.word	index@(_ZN7cutlass13device_kernelIN5flash11enable_sm90INS1_16FlashAttnFwdSm90INS1_25CollectiveMainloopFwdSm90ILi2EN4cute5tupleIJNS5_1CILi1EEES8_S8_EEENS6_IJNS7_ILi128EEENS7_ILi96EEENS7_ILi64EEEEEELi256ENS_6half_tEfNS_4arch4Sm90ELb0ELb1ELb0ELb1ELb0ELb0ELb0ELb1ELb0ELb1ELb1ELb0EEENS1_21CollectiveEpilogueFwdINS6_IJSA_NS7_ILi256EEESB_EEES9_SE_SG_Li256ELb1ELb1ELb1ELb0EEENS1_36VarlenDynamicPersistentTileSchedulerILi128ELi96ELi256ELi128ELb1ELb1ELb1ELb1ELb0ELb1EEEEEEEEEvNT_6ParamsE)
        /*00f8*/ 	.word	0x000000a8


	//----- nvinfo : EIATTR_FRAME_SIZE
	.align		4
.L_61:
        /*00fc*/ 	.byte	0x04, 0x11
        /*00fe*/ 	.short	(.L_63 - .L_62)
	.align		4
.L_62:
        /*0100*/ 	.word	index@(_ZN7cutlass13device_kernelIN5flash11enable_sm90INS1_16FlashAttnFwdSm90INS1_25CollectiveMainloopFwdSm90ILi2EN4cute5tupleIJNS5_1CILi1EEES8_S8_EEENS6_IJNS7_ILi128EEENS7_ILi96EEENS7_ILi64EEEEEELi256ENS_6half_tEfNS_4arch4Sm90ELb0ELb1ELb0ELb1ELb0ELb0ELb0ELb1ELb0ELb1ELb1ELb0EEENS1_21CollectiveEpilogueFwdINS6_IJSA_NS7_ILi256EEESB_EEES9_SE_SG_Li256ELb1ELb1ELb1ELb0EEENS1_36VarlenDynamicPersistentTileSchedulerILi128ELi96ELi256ELi128ELb1ELb1ELb1ELb1ELb0ELb1EEEEEEEEEvNT_6ParamsE)
        /*0104*/ 	.word	0x00000068


	//----- nvinfo : EIATTR_REGCOUNT
	.align		4
.L_63:
        /*0108*/ 	.byte	0x04, 0x2f
        /*010a*/ 	.short	(.L_65 - .L_64)
	.align		4
.L_64:
        /*010c*/ 	.word	index@(_ZN7cutlass13device_kernelIN5flash11enable_sm90INS1_16FlashAttnFwdSm90INS1_25CollectiveMainloopFwdSm90ILi2EN4cute5tupleIJNS5_1CILi1EEES8_S8_EEENS6_IJNS7_ILi128EEENS7_ILi96EEENS7_ILi64EEEEEELi256ENS_6half_tEfNS_4arch4Sm90ELb0ELb1ELb0ELb0ELb0ELb0ELb1ELb1ELb0ELb1ELb1ELb0EEENS1_21CollectiveEpilogueFwdINS6_IJSA_NS7_ILi256EEESB_EEES9_SE_SG_Li256ELb0ELb1ELb1ELb0EEENS1_19SingleTileSchedulerILb0ELb1ELb1ELi128EEEEEEEEEvNT_6ParamsE)
        /*0110*/ 	.word	0x000000a8


	//----- nvinfo : EIATTR_FRAME_SIZE
	.align		4
.L_65:
        /*0114*/ 	.byte	0x04, 0x11
        /*0116*/ 	.short	(.L_67 - .L_66)
	.align		4
.L_66:
        /*0118*/ 	.word	index@($_ZN7cutlass13device_kernelIN5flash11enable_sm90INS1_16FlashAttnFwdSm90INS1_25CollectiveMainloopFwdSm90ILi2EN4cute5tupleIJNS5_1CILi1EEES8_S8_EEENS6_IJNS7_ILi128EEENS7_ILi96EEENS7_ILi64EEEEEELi256ENS_6half_tEfNS_4arch4Sm90ELb0ELb1ELb0ELb0ELb0ELb0ELb1ELb1ELb0ELb1ELb1ELb0EEENS1_21CollectiveEpilogueFwdINS6_IJSA_NS7_ILi256EEESB_EEES9_SE_SG_Li256ELb0ELb1ELb1ELb0EEENS1_19SingleTileSchedulerILb0ELb1ELb1ELi128EEEEEEEEEvNT_6ParamsE$_ZZN5flash25CollectiveMainloopFwdSm90ILi2EN4cute5tupleIJNS1_1CILi1EEES4_S4_EEENS2_IJNS3_ILi128EEENS3_ILi96EEENS3_ILi64EEEEEELi256EN7cutlass6half_tEfNSA_4arch4Sm90ELb0ELb1ELb0ELb0ELb0ELb0ELb1ELb1ELb0ELb1ELb1ELb0EE3mmaINS_16FlashAttnFwdSm90ISE_NS_21CollectiveEpilogueFwdINS2_IJS6_NS3_ILi256EEES7_EEES5_SB_SD_Li256ELb0ELb1ELb1ELb0EEENS_19SingleTileSchedulerILb0ELb1ELb1ELi128EEEE13SharedStorageENS1_6TensorINS1_11ArrayEngineIfLm128EEENS1_6LayoutINS2_IJNS2_IJNS3_ILi2EEEST_NS3_ILi32EEEEEES4_S4_EEENS2_IJNS2_IJS4_ST_NS3_ILi4EEEEEENS3_ILi0EEESZ_EEEEEEENS_7SoftmaxILi2ELi0EEEEEbRKNSE_6ParamsENSA_25PipelineTmaAsyncNoClusterILi2ENSA_16PipelineTmaAsyncILi2EEEEES1B_RNSA_13PipelineStateILj2EEERT0_RT1_iRiRKNS_16SeqlenInfoQKNewKILb0ELb0EEENS2_IJiiiiEEERT_ENKUliT_T0_T1_E_clIZSF_ISO_S12_S14_EbS17_S1B_S1B_S1E_S1G_S1I_iS1J_S1N_S1O_S1Q_EUlRS1R_iE1_NS3_ILb0EEENS3_ILb1EEEEEDaiS1R_S1S_S1T_)
        /*011c*/ 	.word	0x000032c0


	//----- nvinfo : EIATTR_FRAME_SIZE
	.align		4
.L_67:
        /*0120*/ 	.byte	0x04, 0x11
        /*0122*/ 	.short	(.L_69 - .L_68)
	.align		4
.L_68:
        /*0124*/ 	.word	index@(_ZN7cutlass13device_kernelIN5flash11enable_sm90INS1_16FlashAttnFwdSm90INS1_25CollectiveMainloopFwdSm90ILi2EN4cute5tupleIJNS5_1CILi1EEES8_S8_EEENS6_IJNS7_ILi128EEENS7_ILi96EEENS7_ILi64EEEEEELi256ENS_6half_tEfNS_4arch4Sm90ELb0ELb1ELb0ELb0ELb0ELb0ELb1ELb1ELb0ELb1ELb1ELb0EEENS1_21CollectiveEpilogueFwdINS6_IJSA_NS7_ILi256EEESB_EEES9_SE_SG_Li256ELb0ELb1ELb1ELb0EEENS1_19SingleTileSchedulerILb0ELb1ELb1ELi128EEEEEEEEEvNT_6ParamsE)
        /*0128*/ 	.word	0x000032c0


	//----- nvinfo : EIATTR_REGCOUNT
	.align		4
.L_69:
        /*012c*/ 	.byte	0x04, 0x2f
        /*012e*/ 	.short	(.L_71 - .L_70)
	.align		4
.L_70:
        /*0130*/ 	.word	index@(_ZN7cutlass13device_kernelIN5flash11enable_sm90INS1_16FlashAttnFwdSm90INS1_25CollectiveMainloopFwdSm90ILi2EN4cute5tupleIJNS5_1CILi1EEES8_S8_EEENS6_IJNS7_ILi128EEENS7_ILi96EEENS7_ILi64EEEEEELi256ENS_6half_tEfNS_4arch4Sm90ELb0ELb1ELb0ELb0ELb0ELb0ELb0ELb1ELb0ELb1ELb1ELb0EEENS1_21CollectiveEpilogueFwdINS6_IJSA_NS7_ILi256EEESB_EEES9_SE_SG_Li256ELb0ELb1ELb1ELb0EEENS1_19SingleTileSchedulerILb0ELb1ELb1ELi128EEEEEEEEEvNT_6ParamsE)
        /*0134*/ 	.word	0x000000a8


	//----- nvinfo : EIATTR_FRAME_SIZE
	.align		4
.L_71:
        /*0138*/ 	.byte	0x04, 0x11
        /*013a*/ 	.short	(.L_73 - .L_72)
	.align		4
.L_72:
        /*013c*/ 	.word	index@(_ZN7cutlass13device_kernelIN5flash11enable_sm90INS1_16FlashAttnFwdSm90INS1_25CollectiveMainloopFwdSm90ILi2EN4cute5tupleIJNS5_1CILi1EEES8_S8_EEENS6_IJNS7_ILi128EEENS7_ILi96EEENS7_ILi64EEEEEELi256ENS_6half_tEfNS_4arch4Sm90ELb0ELb1ELb0ELb0ELb0ELb0ELb0ELb1ELb0ELb1ELb1ELb0EEENS1_21CollectiveEpilogueFwdINS6_IJSA_NS7_ILi256EEESB_EEES9_SE_SG_Li256ELb0ELb1ELb1ELb0EEENS1_19SingleTileSchedulerILb0ELb1ELb1ELi128EEEEEEEEEvNT_6ParamsE)
        /*0140*/ 	.word	0x00000008


	//----- nvinfo : EIATTR_REGCOUNT
	.align		4
.L_73:
        /*0144*/ 	.byte	0x04, 0x2f
        /*0146*/ 	.short	(.L_75 - .L_74)
	.align		4
.L_74:
        /*0148*/ 	.word	index@(_ZN7cutlass13device_kernelIN5flash11enable_sm90INS1_16FlashAttnFwdSm90INS1_25CollectiveMainloopFwdSm90ILi2EN4cute5tupleIJNS5_1CILi1EEES8_S8_EEENS6_IJNS7_ILi128EEENS7_ILi96EEENS7_ILi64EEEEEELi256ENS_6half_tEfNS_4arch4Sm90ELb0ELb0ELb0ELb1ELb0ELb1ELb1ELb1ELb0ELb1ELb1ELb0EEENS1_21CollectiveEpilogueFwdINS6_IJSA_NS7_ILi256EEESB_EEES9_SE_SG_Li256ELb1ELb1ELb1ELb0EEENS1_36VarlenDynamicPersistentTileSchedulerILi128ELi96ELi256ELi128ELb1ELb1ELb1ELb0ELb1ELb1EEEEEEEEEvNT_6ParamsE)
        /*014c*/ 	.word	0x000000a8


	//----- nvinfo : EIATTR_FRAME_SIZE
	.align		4
.L_75:
        /*0150*/ 	.byte	0x04, 0x11
        /*0152*/ 	.short	(.L_77 - .L_76)
	.align		4
.L_76:
        /*0154*/ 	.word	index@(_ZN7cutlass13device_kernelIN5flash11enable_sm90INS1_16FlashAttnFwdSm90INS1_25CollectiveMainloopFwdSm90ILi2EN4cute5tupleIJNS5_1CILi1EEES8_S8_EEENS6_IJNS7_ILi128EEENS7_ILi96EEENS7_ILi64EEEEEELi256ENS_6half_tEfNS_4arch4Sm90ELb0ELb0ELb0ELb1ELb0ELb1ELb1ELb1ELb0ELb1ELb1ELb0EEENS1_21CollectiveEpilogueFwdINS6_IJSA_NS7_ILi256EEESB_EEES9_SE_SG_Li256ELb1ELb1ELb1ELb0EEENS1_36VarlenDynamicPersistentTileSchedulerILi128ELi96ELi256ELi128ELb1ELb1ELb1ELb0ELb1ELb1EEEEEEEEEvNT_6ParamsE)
        /*0158*/ 	.word	0x000000b0


	//----- nvinfo : EIATTR_REGCOUNT
	.align		4
.L_77:
        /*015c*/ 	.byte	0x04, 0x2f
        /*015e*/ 	.short	(.L_79 - .L_78)
	.align		4
.L_78:
        /*0160*/ 	.word	index@(_ZN7cutlass13device_kernelIN5flash11enable_sm90INS1_16FlashAttnFwdSm90INS1_25CollectiveMainloopFwdSm90ILi2EN4cute5tupleIJNS5_1CILi1EEES8_S8_EEENS6_IJNS7_ILi128EEENS7_ILi96EEENS7_ILi64EEEEEELi256ENS_6half_tEfNS_4arch4Sm90ELb0ELb0ELb0ELb1ELb0ELb0ELb1ELb1ELb0ELb1ELb1ELb0EEENS1_21CollectiveEpilogueFwdINS6_IJSA_NS7_ILi256EEESB_EEES9_SE_SG_Li256ELb1ELb1ELb1ELb0EEENS1_36VarlenDynamicPersistentTileSchedulerILi128ELi96ELi256ELi128ELb1ELb1ELb1ELb0ELb1ELb1EEEEEEEEEvNT_6ParamsE)
        /*0164*/ 	.word	0x000000a8


	//----- nvinfo : EIATTR_FRAME_SIZE
	.align		4
.L_79:
        /*0168*/ 	.byte	0x04, 0x11
        /*016a*/ 	.short	(.L_81 - .L_80)
	.align		4
.L_80:
        /*016c*/ 	.word	index@(_ZN7cutlass13device_kernelIN5flash11enable_sm90INS1_16FlashAttnFwdSm90INS1_25CollectiveMainloopFwdSm90ILi2EN4cute5tupleIJNS5_1CILi1EEES8_S8_EEENS6_IJNS7_ILi128EEENS7_ILi96EEENS7_ILi64EEEEEELi256ENS_6half_tEfNS_4arch4Sm90ELb0ELb0ELb0ELb1ELb0ELb0ELb1ELb1ELb0ELb1ELb1ELb0EEENS1_21CollectiveEpilogueFwdINS6_IJSA_NS7_ILi256EEESB_EEES9_SE_SG_Li256ELb1ELb1ELb1ELb0EEENS1_36VarlenDynamicPersistentTileSchedulerILi128ELi96ELi256ELi128ELb1ELb1ELb1ELb0ELb1ELb1EEEEEEEEEvNT_6ParamsE)
        /*0170*/ 	.word	0x00000088


	//----- nvinfo : EIATTR_REGCOUNT
	.align		4
.L_81:
        /*0174*/ 	.byte	0x04, 0x2f
        /*0176*/ 	.short	(.L_83 - .L_82)
	.align		4
.L_82:
        /*0178*/ 	.word	index@(_ZN7cutlass13device_kernelIN5flash11enable_sm90INS1_16FlashAttnFwdSm90INS1_25CollectiveMainloopFwdSm90ILi2EN4cute5tupleIJNS5_1CILi1EEES8_S8_EEENS6_IJNS7_ILi128EEENS7_ILi96EEENS7_ILi64EEEEEELi256ENS_6half_tEfNS_4arch4Sm90ELb0ELb0ELb0ELb1ELb0ELb1ELb0ELb1ELb0ELb1ELb1ELb0EEENS1_21CollectiveEpilogueFwdINS6_IJSA_NS7_ILi256EEESB_EEES9_SE_SG_Li256ELb1ELb1ELb1ELb0EEENS1_36VarlenDynamicPersistentTileSchedulerILi128ELi96ELi256ELi128ELb1ELb1ELb1ELb0ELb1ELb1EEEEEEEEEvNT_6ParamsE)
        /*017c*/ 	.word	0x000000a8


	//----- nvinfo : EIATTR_FRAME_SIZE
	.align		4
.L_83:
        /*0180*/ 	.byte	0x04, 0x11
        /*0182*/ 	.short	(.L_85 - .L_84)
	.align		4
.L_84:
        /*0184*/ 	.word	index@(_ZN7cutlass13device_kernelIN5flash11enable_sm90INS1_16FlashAttnFwdSm90INS1_25CollectiveMainloopFwdSm90ILi2EN4cute5tupleIJNS5_1CILi1EEES8_S8_EEENS6_IJNS7_ILi128EEENS7_ILi96EEENS7_ILi64EEEEEELi256ENS_6half_tEfNS_4arch4Sm90ELb0ELb0ELb0ELb1ELb0ELb1ELb0ELb1ELb0ELb1ELb1ELb0EEENS1_21CollectiveEpilogueFwdINS6_IJSA_NS7_ILi256EEESB_EEES9_SE_SG_Li256ELb1ELb1ELb1ELb0EEENS1_36VarlenDynamicPersistentTileSchedulerILi128ELi96ELi256ELi128ELb1ELb1ELb1ELb0ELb1ELb1EEEEEEEEEvNT_6ParamsE)
        /*0188*/ 	.word	0x00000078


	//----- nvinfo : EIATTR_REGCOUNT
	.align		4
.L_85:
        /*018c*/ 	.byte	0x04, 0x2f
        /*018e*/ 	.short	(.L_87 - .L_86)
	.align		4
.L_86:
        /*0190*/ 	.word	index@(_ZN7cutlass13device_kernelIN5flash11enable_sm90INS1_16FlashAttnFwdSm90INS1_25CollectiveMainloopFwdSm90ILi2EN4cute5tupleIJNS5_1CILi1EEES8_S8_EEENS6_IJNS7_ILi128EEENS7_ILi96EEENS7_ILi64EEEEEELi256ENS_6half_tEfNS_4arch4Sm90ELb0ELb0ELb0ELb1ELb0ELb0ELb0ELb1ELb0ELb1ELb1ELb0EEENS1_21CollectiveEpilogueFwdINS6_IJSA_NS7_ILi256EEESB_EEES9_SE_SG_Li256ELb1ELb1ELb1ELb0EEENS1_36VarlenDynamicPersistentTileSchedulerILi128ELi96ELi256ELi128ELb1ELb1ELb1ELb0ELb1ELb1EEEEEEEEEvNT_6ParamsE)
        /*0194*/ 	.word	0x000000a8


	//----- nvinfo : EIATTR_FRAME_SIZE
	.align		4
.L_87:
        /*0198*/ 	.byte	0x04, 0x11
        /*019a*/ 	.short	(.L_89 - .L_88)
	.align		4
.L_88:
        /*019c*/ 	.word	index@(_ZN7cutlass13device_kernelIN5flash11enable_sm90INS1_16FlashAttnFwdSm90INS1_25CollectiveMainloopFwdSm90ILi2EN4cute5tupleIJNS5_1CILi1EEES8_S8_EEENS6_IJNS7_ILi128EEENS7_ILi96EEENS7_ILi64EEEEEELi256ENS_6half_tEfNS_4arch4Sm90ELb0ELb0ELb0ELb1ELb0ELb0ELb0ELb1ELb0ELb1ELb1ELb0EEENS1_21CollectiveEpilogueFwdINS6_IJSA_NS7_ILi256EEESB_EEES9_SE_SG_Li256ELb1ELb1ELb1ELb0EEENS1_36VarlenDynamicPersistentTileSchedulerILi128ELi96ELi256ELi128ELb1ELb1ELb1ELb0ELb1ELb1EEEEEEEEEvNT_6ParamsE)
        /*01a0*/ 	.word	0x00000060


	//----- nvinfo : EIATTR_REGCOUNT
	.align		4
.L_89:
        /*01a4*/ 	.byte	0x04, 0x2f
        /*01a6*/ 	.short	(.L_91 - .L_90)
	.align		4
.L_90:
        /*01a8*/ 	.word	index@(_ZN7cutlass13device_kernelIN5flash11enable_sm90INS1_16FlashAttnFwdSm90INS1_25CollectiveMainloopFwdSm90ILi2EN4cute5tupleIJNS5_1CILi1EEES8_S8_EEENS6_IJNS7_ILi128EEENS7_ILi96EEENS7_ILi64EEEEEELi256ENS_6half_tEfNS_4arch4Sm90ELb0ELb0ELb0ELb0ELb0ELb0ELb1ELb1ELb0ELb1ELb1ELb0EEENS1_21CollectiveEpilogueFwdINS6_IJSA_NS7_ILi256EEESB_EEES9_SE_SG_Li256ELb0ELb1ELb1ELb0EEENS1_19SingleTileSchedulerILb0ELb1ELb1ELi128EEEEEEEEEvNT_6ParamsE)
        /*01ac*/ 	.word	0x000000a8


	//----- nvinfo : EIATTR_FRAME_SIZE
	.align		4
.L_91:
        /*01b0*/ 	.byte	0x04, 0x11
        /*01b2*/ 	.short	(.L_93 - .L_92)
	.align		4
.L_92:
        /*01b4*/ 	.word	index@(_ZN7cutlass13device_kernelIN5flash11enable_sm90INS1_16FlashAttnFwdSm90INS1_25CollectiveMainloopFwdSm90ILi2EN4cute5tupleIJNS5_1CILi1EEES8_S8_EEENS6_IJNS7_ILi128EEENS7_ILi96EEENS7_ILi64EEEEEELi256ENS_6half_tEfNS_4arch4Sm90ELb0ELb0ELb0ELb0ELb0ELb0ELb1ELb1ELb0ELb1ELb1ELb0EEENS1_21CollectiveEpilogueFwdINS6_IJSA_NS7_ILi256EEESB_EEES9_SE_SG_Li256ELb0ELb1ELb1ELb0EEENS1_19SingleTileSchedulerILb0ELb1ELb1ELi128EEEEEEEEEvNT_6ParamsE)
        /*01b8*/ 	.word	0x00000038


	//----- nvinfo : EIATTR_REGCOUNT
	.align		4
.L_93:
        /*01bc*/ 	.byte	0x04, 0x2f
        /*01be*/ 	.short	(.L_95 - .L_94)
	.align		4
.L_94:
        /*01c0*/ 	.word	index@(_ZN7cutlass13device_kernelIN5flash11enable_sm90INS1_16FlashAttnFwdSm90INS1_25CollectiveMainloopFwdSm90ILi2EN4cute5tupleIJNS5_1CILi1EEES8_S8_EEENS6_IJNS7_ILi128EEENS7_ILi96EEENS7_ILi64EEEEEELi256ENS_6half_tEfNS_4arch4Sm90ELb0ELb0ELb0ELb0ELb0ELb0ELb0ELb1ELb0ELb1ELb1ELb0EEENS1_21CollectiveEpilogueFwdINS6_IJSA_NS7_ILi256EEESB_EEES9_SE_SG_Li256ELb0ELb1ELb1ELb0EEENS1_19SingleTileSchedulerILb0ELb1ELb1ELi128EEEEEEEEEvNT_6ParamsE)
        /*01c4*/ 	.word	0x000000a8


	//----- nvinfo : EIATTR_FRAME_SIZE
	.align		4
.L_95:
        /*01c8*/ 	.byte	0x04, 0x11
        /*01ca*/ 	.short	(.L_97 - .L_96)
	.align		4
.L_96:
        /*01cc*/ 	.word	index@(_ZN7cutlass13device_kernelIN5flash11enable_sm90INS1_16FlashAttnFwdSm90INS1_25CollectiveMainloopFwdSm90ILi2EN4cute5tupleIJNS5_1CILi1EEES8_S8_EEENS6_IJNS7_ILi128EEENS7_ILi96EEENS7_ILi64EEEEEELi256ENS_6half_tEfNS_4arch4Sm90ELb0ELb0ELb0ELb0ELb0ELb0ELb0ELb1ELb0ELb1ELb1ELb0EEENS1_21CollectiveEpilogueFwdINS6_IJSA_NS7_ILi256EEESB_EEES9_SE_SG_Li256ELb0ELb1ELb1ELb0EEENS1_19SingleTileSchedulerILb0ELb1ELb1ELi128EEEEEEEEEvNT_6ParamsE)
        /*01d0*/ 	.word	0x00000010


	//----- nvinfo : EIATTR_MIN_STACK_SIZE
	.align		4
.L_97:
        /*01d4*/ 	.byte	0x04, 0x12
        /*01d6*/ 	.short	(.L_99 - .L_98)
	.align		4
.L_98:
        /*01d8*/ 	.word	index@(_ZN7cutlass13device_kernelIN5flash11enable_sm90INS1_16FlashAttnFwdSm90INS1_25CollectiveMainloopFwdSm90ILi2EN4cute5tupleIJNS5_1CILi1EEES8_S8_EEENS6_IJNS7_ILi128EEENS7_ILi96EEENS7_ILi64EEEEEELi256ENS_6half_tEfNS_4arch4Sm90ELb0ELb0ELb0ELb0ELb0ELb0ELb0ELb1ELb0ELb1ELb1ELb0EEENS1_21CollectiveEpilogueFwdINS6_IJSA_NS7_ILi256EEESB_EEES9_SE_SG_Li256ELb0ELb1ELb1ELb0EEENS1_19SingleTileSchedulerILb0ELb1ELb1ELi128EEEEEEEEEvNT_6ParamsE)
        /*01dc*/ 	.word	0x00000010


	//----- nvinfo : EIATTR_MIN_STACK_SIZE
	.align		4
.L_99:
        /*01e0*/ 	.byte	0x04, 0x12
        /*01e2*/ 	.short	(.L_101 - .L_100)
	.align		4
.L_100:
        /*01e4*/ 	.word	index@(_ZN7cutlass13device_kernelIN5flash11enable_sm90INS1_16FlashAttnFwdSm90INS1_25CollectiveMainloopFwdSm90ILi2EN4cute5tupleIJNS5_1CILi1EEES8_S8_EEENS6_IJNS7_ILi128EEENS7_ILi96EEENS7_ILi64EEEEEELi256ENS_6half_tEfNS_4arch4Sm90ELb0ELb0ELb0ELb0ELb0ELb0ELb1ELb1ELb0ELb1ELb1ELb0EEENS1_21CollectiveEpilogueFwdINS6_IJSA_NS7_ILi256EEESB_EEES9_SE_SG_Li256ELb0ELb1ELb1ELb0EEENS1_19SingleTileSchedulerILb0ELb1ELb1ELi128EEEEEEEEEvNT_6ParamsE)
        /*01e8*/ 	.word	0x00000038


	//----- nvinfo : EIATTR_MIN_STACK_SIZE
	.align		4
.L_101:
        /*01ec*/ 	.byte	0x04, 0x12
        /*01ee*/ 	.short	(.L_103 - .L_102)
	.align		4
.L_102:
        /*01f0*/ 	.word	index@(_ZN7cutlass13device_kernelIN5flash11enable_sm90INS1_16FlashAttnFwdSm90INS1_25CollectiveMainloopFwdSm90ILi2EN4cute5tupleIJNS5_1CILi1EEES8_S8_EEENS6_IJNS7_ILi128EEENS7_ILi96EEENS7_ILi64EEEEEELi256ENS_6half_tEfNS_4arch4Sm90ELb0ELb0ELb0ELb1ELb0ELb0ELb0ELb1ELb0ELb1ELb1ELb0EEENS1_21CollectiveEpilogueFwdINS6_IJSA_NS7_ILi256EEESB_EEES9_SE_SG_Li256ELb1ELb1ELb1ELb0EEENS1_36VarlenDynamicPersistentTileSchedulerILi128ELi96ELi256ELi128ELb1ELb1ELb1ELb0ELb1ELb1EEEEEEEEEvNT_6ParamsE)
        /*01f4*/ 	.word	0x00000060


	//----- nvinfo : EIATTR_MIN_STACK_SIZE
	.align		4
.L_103:
        /*01f8*/ 	.byte	0x04, 0x12
        /*01fa*/ 	.short	(.L_105 - .L_104)
	.align		4
.L_104:
        /*01fc*/ 	.word	index@(_ZN7cutlass13device_kernelIN5flash11enable_sm90INS1_16FlashAttnFwdSm90INS1_25CollectiveMainloopFwdSm90ILi2EN4cute5tupleIJNS5_1CILi1EEES8_S8_EEENS6_IJNS7_ILi128EEENS7_ILi96EEENS7_ILi64EEEEEELi256ENS_6half_tEfNS_4arch4Sm90ELb0ELb0ELb0ELb1ELb0ELb1ELb0ELb1ELb0ELb1ELb1ELb0EEENS1_21CollectiveEpilogueFwdINS6_IJSA_NS7_ILi256EEESB_EEES9_SE_SG_Li256ELb1ELb1ELb1ELb0EEENS1_36VarlenDynamicPersistentTileSchedulerILi128ELi96ELi256ELi128ELb1ELb1ELb1ELb0ELb1ELb1EEEEEEEEEvNT_6ParamsE)
        /*0200*/ 	.word	0x00000078


	//----- nvinfo : EIATTR_MIN_STACK_SIZE
	.align		4
.L_105:
        /*0204*/ 	.byte	0x04, 0x12
        /*0206*/ 	.short	(.L_107 - .L_106)
	.align		4
.L_106:
        /*0208*/ 	.word	index@(_ZN7cutlass13device_kernelIN5flash11enable_sm90INS1_16FlashAttnFwdSm90INS1_25CollectiveMainloopFwdSm90ILi2EN4cute5tupleIJNS5_1CILi1EEES8_S8_EEENS6_IJNS7_ILi128EEENS7_ILi96EEENS7_ILi64EEEEEELi256ENS_6half_tEfNS_4arch4Sm90ELb0ELb0ELb0ELb1ELb0ELb0ELb1ELb1ELb0ELb1ELb1ELb0EEENS1_21CollectiveEpilogueFwdINS6_IJSA_NS7_ILi256EEESB_EEES9_SE_SG_Li256ELb1ELb1ELb1ELb0EEENS1_36VarlenDynamicPersistentTileSchedulerILi128ELi96ELi256ELi128ELb1ELb1ELb1ELb0ELb1ELb1EEEEEEEEEvNT_6ParamsE)
        /*020c*/ 	.word	0x00000088


	//----- nvinfo : EIATTR_MIN_STACK_SIZE
	.align		4
.L_107:
        /*0210*/ 	.byte	0x04, 0x12
        /*0212*/ 	.short	(.L_109 - .L_108)
	.align		4
.L_108:
        /*0214*/ 	.word	index@(_ZN7cutlass13device_kernelIN5flash11enable_sm90INS1_16FlashAttnFwdSm90INS1_25CollectiveMainloopFwdSm90ILi2EN4cute5tupleIJNS5_1CILi1EEES8_S8_EEENS6_IJNS7_ILi128EEENS7_ILi96EEENS7_ILi64EEEEEELi256ENS_6half_tEfNS_4arch4Sm90ELb0ELb0ELb0ELb1ELb0ELb1ELb1ELb1ELb0ELb1ELb1ELb0EEENS1_21CollectiveEpilogueFwdINS6_IJSA_NS7_ILi256EEESB_EEES9_SE_SG_Li256ELb1ELb1ELb1ELb0EEENS1_36VarlenDynamicPersistentTileSchedulerILi128ELi96ELi256ELi128ELb1ELb1ELb1ELb0ELb1ELb1EEEEEEEEEvNT_6ParamsE)
        /*0218*/ 	.word	0x000000b0


	//----- nvinfo : EIATTR_MIN_STACK_SIZE
	.align		4
.L_109:
        /*021c*/ 	.byte	0x04, 0x12
        /*021e*/ 	.short	(.L_111 - .L_110)
	.align		4
.L_110:
        /*0220*/ 	.word	index@(_ZN7cutlass13device_kernelIN5flash11enable_sm90INS1_16FlashAttnFwdSm90INS1_25CollectiveMainloopFwdSm90ILi2EN4cute5tupleIJNS5_1CILi1EEES8_S8_EEENS6_IJNS7_ILi128EEENS7_ILi96EEENS7_ILi64EEEEEELi256ENS_6half_tEfNS_4arch4Sm90ELb0ELb1ELb0ELb0ELb0ELb0ELb0ELb1ELb0ELb1ELb1ELb0EEENS1_21CollectiveEpilogueFwdINS6_IJSA_NS7_ILi256EEESB_EEES9_SE_SG_Li256ELb0ELb1ELb1ELb0EEENS1_19SingleTileSchedulerILb0ELb1ELb1ELi128EEEEEEEEEvNT_6ParamsE)
        /*0224*/ 	.word	0x00000008


	//----- nvinfo : EIATTR_MIN_STACK_SIZE
	.align		4
.L_111:
        /*0228*/ 	.byte	0x04, 0x12
        /*022a*/ 	.short	(.L_113 - .L_112)
	.align		4
.L_112:
        /*022c*/ 	.word	index@(_ZN7cutlass13device_kernelIN5flash11enable_sm90INS1_16FlashAttnFwdSm90INS1_25CollectiveMainloopFwdSm90ILi2EN4cute5tupleIJNS5_1CILi1EEES8_S8_EEENS6_IJNS7_ILi128EEENS7_ILi96EEENS7_ILi64EEEEEELi256ENS_6half_tEfNS_4arch4Sm90ELb0ELb1ELb0ELb0ELb0ELb0ELb1ELb1ELb0ELb1ELb1ELb0EEENS1_21CollectiveEpilogueFwdINS6_IJSA_NS7_ILi256EEESB_EEES9_SE_SG_Li256ELb0ELb1ELb1ELb0EEENS1_19SingleTileSchedulerILb0ELb1ELb1ELi128EEEEEEEEEvNT_6ParamsE)
        /*0230*/ 	.word	0x000032c0


	//----- nvinfo : EIATTR_MIN_STACK_SIZE
	.align		4
.L_113:
        /*0234*/ 	.byte	0x04, 0x12
        /*0236*/ 	.short	(.L_115 - .L_114)
	.align		4
.L_114:
        /*0238*/ 	.word	index@(_ZN7cutlass13device_kernelIN5flash11enable_sm90INS1_16FlashAttnFwdSm90INS1_25CollectiveMainloopFwdSm90ILi2EN4cute5tupleIJNS5_1CILi1EEES8_S8_EEENS6_IJNS7_ILi128EEENS7_ILi96EEENS7_ILi64EEEEEELi256ENS_6half_tEfNS_4arch4Sm90ELb0ELb1ELb0ELb1ELb0ELb0ELb0ELb1ELb0ELb1ELb1ELb0EEENS1_21CollectiveEpilogueFwdINS6_IJSA_NS7_ILi256EEESB_EEES9_SE_SG_Li256ELb1ELb1ELb1ELb0EEENS1_36VarlenDynamicPersistentTileSchedulerILi128ELi96ELi256ELi128ELb1ELb1ELb1ELb1ELb0ELb1EEEEEEEEEvNT_6ParamsE)
        /*023c*/ 	.word	0x00000068


	//----- nvinfo : EIATTR_MIN_STACK_SIZE
	.align		4
.L_115:
        /*0240*/ 	.byte	0x04, 0x12
        /*0242*/ 	.short	(.L_117 - .L_116)
	.align		4
.L_116:
        /*0244*/ 	.word	index@(_ZN7cutlass13device_kernelIN5flash11enable_sm90INS1_16FlashAttnFwdSm90INS1_25CollectiveMainloopFwdSm90ILi2EN4cute5tupleIJNS5_1CILi1EEES8_S8_EEENS6_IJNS7_ILi128EEENS7_ILi96EEENS7_ILi64EEEEEELi256ENS_6half_tEfNS_4arch4Sm90ELb0ELb1ELb0ELb1ELb0ELb1ELb0ELb1ELb0ELb1ELb1ELb0EEENS1_21CollectiveEpilogueFwdINS6_IJSA_NS7_ILi256EEESB_EEES9_SE_SG_Li256ELb1ELb1ELb1ELb0EEENS1_36VarlenDynamicPersistentTileSchedulerILi128ELi96ELi256ELi128ELb1ELb1ELb1ELb1ELb0ELb1EEEEEEEEEvNT_6ParamsE)
        /*0248*/ 	.word	0x00000078


	//----- nvinfo : EIATTR_MIN_STACK_SIZE
	.align		4
.L_117:
        /*024c*/ 	.byte	0x04, 0x12
        /*024e*/ 	.short	(.L_119 - .L_118)
	.align		4
.L_118:
        /*0250*/ 	.word	index@(_ZN7cutlass13device_kernelIN5flash11enable_sm90INS1_16FlashAttnFwdSm90INS1_25CollectiveMainloopFwdSm90ILi2EN4cute5tupleIJNS5_1CILi1EEES8_S8_EEENS6_IJNS7_ILi128EEENS7_ILi96EEENS7_ILi64EEEEEELi256ENS_6half_tEfNS_4arch4Sm90ELb0ELb1ELb0ELb1ELb0ELb0ELb1ELb1ELb0ELb1ELb1ELb0EEENS1_21CollectiveEpilogueFwdINS6_IJSA_NS7_ILi256EEESB_EEES9_SE_SG_Li256ELb1ELb1ELb1ELb0EEENS1_36VarlenDynamicPersistentTileSchedulerILi128ELi96ELi256ELi128ELb1ELb1ELb1ELb1ELb0ELb1EEEEEEEEEvNT_6ParamsE)
        /*0254*/ 	.word	0x000004f0


	//----- nvinfo : EIATTR_MIN_STACK_SIZE
	.align		4
.L_119:
        /*0258*/ 	.byte	0x04, 0x12
        /*025a*/ 	.short	(.L_121 - .L_120)
	.align		4
.L_120:
        /*025c*/ 	.word	index@(_ZN7cutlass13device_kernelIN5flash11enable_sm90INS1_16FlashAttnFwdSm90INS1_25CollectiveMainloopFwdSm90ILi2EN4cute5tupleIJNS5_1CILi1EEES8_S8_EEENS6_IJNS7_ILi128EEENS7_ILi96EEENS7_ILi64EEEEEELi256ENS_6half_tEfNS_4arch4Sm90ELb0ELb1ELb0ELb1ELb0ELb1ELb1ELb1ELb0ELb1ELb1ELb0EEENS1_21CollectiveEpilogueFwdINS6_IJSA_NS7_ILi256EEESB_EEES9_SE_SG_Li256ELb1ELb1ELb1ELb0EEENS1_36VarlenDynamicPersistentTileSchedulerILi128ELi96ELi256ELi128ELb1ELb1ELb1ELb1ELb0ELb1EEEEEEEEEvNT_6ParamsE)
        /*0260*/ 	.word	0x00000520


	//----- nvinfo : EIATTR_MIN_STACK_SIZE
	.align		4
.L_121:
        /*0264*/ 	.byte	0x04, 0x12
        /*0266*/ 	.short	(.L_123 - .L_122)
	.align		4
.L_122:
        /*0268*/ 	.word	index@(_ZN7cutlass13device_kernelIN5flash11enable_sm90INS1_16FlashAttnFwdSm90INS1_25CollectiveMainloopFwdSm90ILi2EN4cute5tupleIJNS5_1CILi1EEES8_S8_EEENS6_IJNS7_ILi128EEENS7_ILi96EEENS7_ILi64EEEEEELi256ENS_6half_tEfNS_4arch4Sm90ELb1ELb0ELb0ELb0ELb0ELb0ELb0ELb1ELb0ELb1ELb1ELb0EEENS1_21CollectiveEpilogueFwdINS6_IJSA_NS7_ILi256EEESB_EEES9_SE_SG_Li256ELb0ELb1ELb1ELb0EEENS1_19SingleTileSchedulerILb0ELb1ELb1ELi128EEEEEEEEEvNT_6ParamsE)
        /*026c*/ 	.word	0x00000010


	//----- nvinfo : EIATTR_MIN_STACK_SIZE
	.align		4
.L_123:
        /*0270*/ 	.byte	0x04, 0x12
        /*0272*/ 	.short	(.L_125 - .L_124)
	.align		4
.L_124:
        /*0274*/ 	.word	index@(_ZN7cutlass13device_kernelIN5flash11enable_sm90INS1_16FlashAttnFwdSm90INS1_25CollectiveMainloopFwdSm90ILi2EN4cute5tupleIJNS5_1CILi1EEES8_S8_EEENS6_IJNS7_ILi128EEENS7_ILi96EEENS7_ILi64EEEEEELi256ENS_6half_tEfNS_4arch4Sm90ELb1ELb0ELb0ELb0ELb0ELb0ELb1ELb1ELb0ELb1ELb1ELb0EEENS1_21CollectiveEpilogueFwdINS6_IJSA_NS7_ILi256EEESB_EEES9_SE_SG_Li256ELb0ELb1ELb1ELb0EEENS1_19SingleTileSchedulerILb0ELb1ELb1ELi128EEEEEEEEEvNT_6ParamsE)
        /*0278*/ 	.word	0x00000048


	//----- nvinfo : EIATTR_MIN_STACK_SIZE
	.align		4
.L_125:
        /*027c*/ 	.byte	0x04, 0x12
        /*027e*/ 	.short	(.L_127 - .L_126)
	.align		4
.L_126:
        /*0280*/ 	.word	index@(_ZN7cutlass13device_kernelIN5flash11enable_sm90INS1_16FlashAttnFwdSm90INS1_25CollectiveMainloopFwdSm90ILi2EN4cute5tupleIJNS5_1CILi1EEES8_S8_EEENS6_IJNS7_ILi128EEENS7_ILi96EEENS7_ILi64EEEEEELi256ENS_6half_tEfNS_4arch4Sm90ELb1ELb0ELb0ELb1ELb0ELb0ELb0ELb1ELb0ELb1ELb1ELb0EEENS1_21CollectiveEpilogueFwdINS6_IJSA_NS7_ILi256EEESB_EEES9_SE_SG_Li256ELb1ELb1ELb1ELb0EEENS1_36VarlenDynamicPersistentTileSchedulerILi128ELi96ELi256ELi128ELb1ELb1ELb1ELb1ELb1ELb1EEEEEEEEEvNT_6ParamsE)
        /*0284*/ 	.word	0x00000060


	//----- nvinfo : EIATTR_MIN_STACK_SIZE
	.align		4
.L_127:
        /*0288*/ 	.byte	0x04, 0x12
        /*028a*/ 	.short	(.L_129 - .L_128)
	.align		4
.L_128:
        /*028c*/ 	.word	index@(_ZN7cutlass13device_kernelIN5flash11enable_sm90INS1_16FlashAttnFwdSm90INS1_25CollectiveMainloopFwdSm90ILi2EN4cute5tupleIJNS5_1CILi1EEES8_S8_EEENS6_IJNS7_ILi128EEENS7_ILi96EEENS7_ILi64EEEEEELi256ENS_6half_tEfNS_4arch4Sm90ELb1ELb0ELb0ELb1ELb0ELb1ELb0ELb1ELb0ELb1ELb1ELb0EEENS1_21CollectiveEpilogueFwdINS6_IJSA_NS7_ILi256EEESB_EEES9_SE_SG_Li256ELb1ELb1ELb1ELb0EEENS1_36VarlenDynamicPersistentTileSchedulerILi128ELi96ELi256ELi128ELb1ELb1ELb1ELb1ELb1ELb1EEEEEEEEEvNT_6ParamsE)
        /*0290*/ 	.word	0x00000078


	//----- nvinfo : EIATTR_MIN_STACK_SIZE
	.align		4
.L_129:
        /*0294*/ 	.byte	0x04, 0x12
        /*0296*/ 	.short	(.L_131 - .L_130)
	.align		4
.L_130:
        /*0298*/ 	.word	index@(_ZN7cutlass13device_kernelIN5flash11enable_sm90INS1_16FlashAttnFwdSm90INS1_25CollectiveMainloopFwdSm90ILi2EN4cute5tupleIJNS5_1CILi1EEES8_S8_EEENS6_IJNS7_ILi128EEENS7_ILi96EEENS7_ILi64EEEEEELi256ENS_6half_tEfNS_4arch4Sm90ELb1ELb0ELb0ELb1ELb0ELb0ELb1ELb1ELb0ELb1ELb1ELb0EEENS1_21CollectiveEpilogueFwdINS6_IJSA_NS7_ILi256EEESB_EEES9_SE_SG_Li256ELb1ELb1ELb1ELb0EEENS1_36VarlenDynamicPersistentTileSchedulerILi128ELi96ELi256ELi128ELb1ELb1ELb1ELb1ELb1ELb1EEEEEEEEEvNT_6ParamsE)
        /*029c*/ 	.word	0x00000088


	//----- nvinfo : EIATTR_MIN_STACK_SIZE
	.align		4
.L_131:
        /*02a0*/ 	.byte	0x04, 0x12
        /*02a2*/ 	.short	(.L_133 - .L_132)
	.align		4
.L_132:
        /*02a4*/ 	.word	index@(_ZN7cutlass13device_kernelIN5flash11enable_sm90INS1_16FlashAttnFwdSm90INS1_25CollectiveMainloopFwdSm90ILi2EN4cute5tupleIJNS5_1CILi1EEES8_S8_EEENS6_IJNS7_ILi128EEENS7_ILi96EEENS7_ILi64EEEEEELi256ENS_6half_tEfNS_4arch4Sm90ELb1ELb0ELb0ELb1ELb0ELb1ELb1ELb1ELb0ELb1ELb1ELb0EEENS1_21CollectiveEpilogueFwdINS6_IJSA_NS7_ILi256EEESB_EEES9_SE_SG_Li256ELb1ELb1ELb1ELb0EEENS1_36VarlenDynamicPersistentTileSchedulerILi128ELi96ELi256ELi128ELb1ELb1ELb1ELb1ELb1ELb1EEEEEEEEEvNT_6ParamsE)
        /*02a8*/ 	.word	0x00000180
.L_133:


//--------------------- .nv.compat                --------------------------
	.section	.nv.compat,"",@"SHT_CUDA_COMPAT_INFO"
	.align	4
        /*0000*/ 	.byte	0x02, 0x09, 0x01, 0x00, 0x02, 0x02, 0x04, 0x00, 0x02, 0x05, 0x05, 0x00, 0x03, 0x07, 0x01, 0x01
        /*0010*/ 	.byte	0x02, 0x03, 0x01, 0x00, 0x02, 0x06, 0x01, 0x00, 0x04, 0x0b, 0x08, 0x00, 0x00, 0x00, 0x00, 0x00
        /*0020*/ 	.byte	0x00, 0x00, 0x00, 0x00


//--------------------- .nv.info._ZN7cutlass13device_kernelIN5flash11enable_sm90INS1_16FlashAttnFwdSm90INS1_25CollectiveMainloopFwdSm90ILi2EN4cute5tupleIJNS5_1CILi1EEES8_S8_EEENS6_IJNS7_ILi128EEENS7_ILi96EEENS7_ILi64EEEEEELi256ENS_6half_tEfNS_4arch4Sm90ELb0ELb0ELb0ELb0ELb0ELb0ELb0ELb1ELb0ELb1ELb1ELb0EEENS1_21CollectiveEpilogueFwdINS6_IJSA_NS7_ILi256EEESB_EEES9_SE_SG_Li256ELb0ELb1ELb1ELb0EEENS1_19SingleTileSchedulerILb0ELb1ELb1ELi128EEEEEEEEEvNT_6ParamsE --------------------------
	.section	.nv.info._ZN7cutlass13device_kernelIN5flash11enable_sm90INS1_16FlashAttnFwdSm90INS1_25CollectiveMainloopFwdSm90ILi2EN4cute5tupleIJNS5_1CILi1EEES8_S8_EEENS6_IJNS7_ILi128EEENS7_ILi96EEENS7_ILi64EEEEEELi256ENS_6half_tEfNS_4arch4Sm90ELb0ELb0ELb0ELb0ELb0ELb0ELb0ELb1ELb0ELb1ELb1ELb0EEENS1_21CollectiveEpilogueFwdINS6_IJSA_NS7_ILi256EEESB_EEES9_SE_SG_Li256ELb0ELb1ELb1ELb0EEENS1_19SingleTileSchedulerILb0ELb1ELb1ELi128EEEEEEEEEvNT_6ParamsE,"",@"SHT_CUDA_INFO"
	.sectionflags	@""
	.align	4


	//----- nvinfo : EIATTR_CUDA_API_VERSION
	.align		4
        /*0000*/ 	.byte	0x04, 0x37
        /*0002*/ 	.short	(.L_135 - .L_134)
.L_134:
        /*0004*/ 	.word	0x00000082


	//----- nvinfo : EIATTR_KPARAM_INFO
	.align		4
.L_135:
        /*0008*/ 	.byte	0x04, 0x17
        /*000a*/ 	.short	(.L_137 - .L_136)
.L_136:
        /*000c*/ 	.word	0x00000000
        /*0010*/ 	.short	0x0000
        /*0012*/ 	.short	0x0070
        /*0014*/ 	.byte	0x00, 0xf0, 0x01, 0x28


	//----- nvinfo : EIATTR_SPARSE_MMA_MASK
	.align		4
.L_137:
        /*0018*/ 	.byte	0x03, 0x50
        /*001a*/ 	.short	0x0000


	//----- nvinfo : EIATTR_MAXREG_COUNT
	.align		4
        /*001c*/ 	.byte	0x03, 0x1b
        /*001e*/ 	.short	0x00a8


	//----- nvinfo : EIATTR_NUM_BARRIERS
	.align		4
        /*0020*/ 	.byte	0x02, 0x4c
        /*0022*/ 	.byte	0x10
	.zero		1


	//----- nvinfo : EIATTR_EXTERNS
	.align		4
        /*0024*/ 	.byte	0x04, 0x0f
        /*0026*/ 	.short	(.L_139 - .L_138)


	//   ....[0]....
	.align		4
.L_138:
        /*0028*/ 	.word	index@(__assertfail)


	//----- nvinfo : EIATTR_ANNOTATIONS
	.align		4
.L_139:
        /*002c*/ 	.byte	0x04, 0x55
        /*002e*/ 	.short	(.L_141 - .L_140)


	//   ....[0]....
.L_140:
        /*0030*/ 	.word	0x00000001
        /*0034*/ 	.byte	0x60, 0x81, 0x00, 0x00, 0x01, 0x00, 0x00, 0x00, 0xe0, 0x85, 0x00, 0x00, 0x01, 0x00, 0x00, 0x00
        /*0044*/ 	.byte	0x30, 0x86, 0x00, 0x00, 0x01, 0x00, 0x00, 0x00, 0x10, 0x88, 0x00, 0x00, 0x01, 0x00, 0x00, 0x00
        /*0054*/ 	.byte	0x00, 0x89, 0x00, 0x00, 0x01, 0x00, 0x00, 0x00, 0x40, 0x95, 0x00, 0x00, 0x01, 0x00, 0x00, 0x00
        /*0064*/ 	.byte	0xf0, 0x98, 0x00, 0x00, 0x01, 0x00, 0x00, 0x00, 0x20, 0x9b, 0x00, 0x00, 0x01, 0x00, 0x00, 0x00
        /*0074*/ 	.byte	0x60, 0xa3, 0x00, 0x00, 0x01, 0x00, 0x00, 0x00, 0xf0, 0xab, 0x00, 0x00


	//----- nvinfo : EIATTR_MERCURY_ISA_VERSION
	.align		4
.L_141:
        /*0080*/ 	.byte	0x03, 0x5f
        /*0082*/ 	.short	0x0101


	//----- nvinfo : EIATTR_INT_WARP_WIDE_INSTR_OFFSETS
	.align		4
        /*0084*/ 	.byte	0x04, 0x31
        /*0086*/ 	.short	(.L_143 - .L_142)


	//   ....[0]....
.L_142:
        /*0088*/ 	.word	0x00000130


	//   ....[1]....
        /*008c*/ 	.word	0x00000170


	//   ....[2]....
        /*0090*/ 	.word	0x000001e0


	//----- nvinfo : EIATTR_COOP_GROUP_MASK_REGIDS
	.align		4
.L_143:
        /*0094*/ 	.byte	0x04, 0x29
        /*0096*/ 	.short	(.L_145 - .L_144)


	//   ....[0]....
.L_144:
        /*0098*/ 	.word	0xffffffff


	//   ....[1]....
        /*009c*/ 	.word	0xffffffff


	//   ....[2]....
        /*00a0*/ 	.word	0xffffffff


	//   ....[3]....
        /*00a4*/ 	.word	0xffffffff


	//   ....[4]....
        /*00a8*/ 	.word	0xffffffff


	//   ....[5]....
        /*00ac*/ 	.word	0xffffffff


	//   ....[6]....
        /*00b0*/ 	.word	0xffffffff


	//   ....[7]....
        /*00b4*/ 	.word	0xffffffff


	//   ....[8]....
        /*00b8*/ 	.word	0xffffffff


	//   ....[9]....
        /*00bc*/ 	.word	0xffffffff


	//   ....[10]....
        /*00c0*/ 	.word	0xffffffff


	//   ....[11]....
        /*00c4*/ 	.word	0xffffffff


	//   ....[12]....
        /*00c8*/ 	.word	0xffffffff


	//   ....[13]....
        /*00cc*/ 	.word	0xffffffff


	//   ....[14]....
        /*00d0*/ 	.word	0xffffffff


	//   ....[15]....
        /*00d4*/ 	.word	0xffffffff


	//   ....[16]....
        /*00d8*/ 	.word	0xffffffff


	//   ....[17]....
        /*00dc*/ 	.word	0xffffffff


	//   ....[18]....
        /*00e0*/ 	.word	0xffffffff


	//   ....[19]....
        /*00e4*/ 	.word	0xffffffff


	//   ....[20]....
        /*00e8*/ 	.word	0xffffffff


	//   ....[21]....
        /*00ec*/ 	.word	0xffffffff


	//   ....[22]....
        /*00f0*/ 	.word	0xffffffff


	//   ....[23]....
        /*00f4*/ 	.word	0xffffffff


	//   ....[24]....
        /*00f8*/ 	.word	0xffffffff


	//   ....[25]....
        /*00fc*/ 	.word	0xffffffff


	//   ....[26]....
        /*0100*/ 	.word	0xffffffff


	//   ....[27]....
        /*0104*/ 	.word	0xffffffff


	//   ....[28]....
        /*0108*/ 	.word	0xffffffff


	//   ....[29]....
        /*010c*/ 	.word	0xffffffff


	//   ....[30]....
        /*0110*/ 	.word	0xffffffff


	//   ....[31]....
        /*0114*/ 	.word	0xffffffff


	//   ....[32]....
        /*0118*/ 	.word	0xffffffff


	//   ....[33]....
        /*011c*/ 	.word	0xffffffff


	//   ....[34]....
        /*0120*/ 	.word	0xffffffff


	//   ....[35]....
        /*0124*/ 	.word	0xffffffff


	//   ....[36]....
        /*0128*/ 	.word	0xffffffff


	//   ....[37]....
        /*012c*/ 	.word	0xffffffff


	//   ....[38]....
        /*0130*/ 	.word	0xffffffff


	//   ....[39]....
        /*0134*/ 	.word	0xffffffff


	//   ....[40]....
        /*0138*/ 	.word	0xffffffff


	//   ....[41]....
        /*013c*/ 	.word	0xffffffff


	//   ....[42]....
        /*0140*/ 	.word	0xffffffff


	//   ....[43]....
        /*0144*/ 	.word	0xffffffff


	//   ....[44]....
        /*0148*/ 	.word	0xffffffff


	//   ....[45]....
        /*014c*/ 	.word	0xffffffff


	//   ....[46]....
        /*0150*/ 	.word	0xffffffff


	//   ....[47]....
        /*0154*/ 	.word	0x0500000f


	//   ....[48]....
        /*0158*/ 	.word	0x0500000f


	//   ....[49]....
        /*015c*/ 	.word	0x0500000f


	//   ....[50]....
        /*0160*/ 	.word	0x0500000f


	//   ....[51]....
        /*0164*/ 	.word	0x0500000f


	//   ....[52]....
        /*0168*/ 	.word	0x0500000f


	//   ....[53]....
        /*016c*/ 	.word	0x0500000f


	//   ....[54]....
        /*0170*/ 	.word	0x0500000f


	//   ....[55]....
        /*0174*/ 	.word	0x0500000f


	//   ....[56]....
        /*0178*/ 	.word	0x0500000f


	//   ....[57]....
        /*017c*/ 	.word	0x0500000f


	//   ....[58]....
        /*0180*/ 	.word	0x0500000f


	//   ....[59]....
        /*0184*/ 	.word	0x0500000f


	//   ....[60]....
        /*0188*/ 	.word	0x0500000f


	//   ....[61]....
        /*018c*/ 	.word	0x0500000f


	//   ....[62]....
        /*0190*/ 	.word	0x0500000f


	//   ....[63]....
        /*0194*/ 	.word	0x0500000f


	//   ....[64]....
        /*0198*/ 	.word	0x0500000f


	//----- nvinfo : EIATTR_COOP_GROUP_INSTR_OFFSETS
	.align		4
.L_145:
        /*019c*/ 	.byte	0x04, 0x28
        /*019e*/ 	.short	(.L_147 - .L_146)


	//   ....[0]....
.L_146:
        /*01a0*/ 	.word	0x00000060


	//   ....[1]....
        /*01a4*/ 	.word	0x00000140


	//   ....[2]....
        /*01a8*/ 	.word	0x00000190


	//   ....[3]....
        /*01ac*/ 	.word	0x000003c0


	//   ....[4]....
        /*01b0*/ 	.word	0x00000520


	//   ....[5]....
        /*01b4*/ 	.word	0x00000640


	//   ....[6]....
        /*01b8*/ 	.word	0x000007a0


	//   ....[7]....
        /*01bc*/ 	.word	0x00001320


	//   ....[8]....
        /*01c0*/ 	.word	0x00001eb0


	//   ....[9]....
        /*01c4*/ 	.word	0x00001f00


	//   ....[10]....
        /*01c8*/ 	.word	0x00002360


	//   ....[11]....
        /*01cc*/ 	.word	0x000023e0


	//   ....[12]....
        /*01d0*/ 	.word	0x00003440


	//   ....[13]....
        /*01d4*/ 	.word	0x00003460


	//   ....[14]....
        /*01d8*/ 	.word	0x00003a30


	//   ....[15]....
        /*01dc*/ 	.word	0x00003c00


	//   ....[16]....
        /*01e0*/ 	.word	0x00004ce0


	//   ....[17]....
        /*01e4*/ 	.word	0x00004d30


	//   ....[18]....
        /*01e8*/ 	.word	0x00004d60


	//   ....[19]....
        /*01ec*/ 	.word	0x00004d90


	//   ....[20]....
        /*01f0*/ 	.word	0x00005e30


	//   ....[21]....
        /*01f4*/ 	.word	0x00005e90


	//   ....[22]....
        /*01f8*/ 	.word	0x00005ed0


	//   ....[23]....
        /*01fc*/ 	.word	0x00005f00


	//   ....[24]....
        /*0200*/ 	.word	0x00005f40


	//   ....[25]....
        /*0204*/ 	.word	0x00005f70


	//   ....[26]....
        /*0208*/ 	.word	0x00006bc0


	//   ....[27]....
        /*020c*/ 	.word	0x00006bd0


	//   ....[28]....
        /*0210*/ 	.word	0x00007c00


	//   ....[29]....
        /*0214*/ 	.word	0x00008620


	//   ....[30]....
        /*0218*/ 	.word	0x00008ed0


	//   ....[31]....
        /*021c*/ 	.word	0x00008f00


	//   ....[32]....
        /*0220*/ 	.word	0x00008f80


	//   ....[33]....
        /*0224*/ 	.word	0x00008fc0


	//   ....[34]....
        /*0228*/ 	.word	0x00009020


	//   ....[35]....
        /*022c*/ 	.word	0x00009050


	//   ....[36]....
        /*0230*/ 	.word	0x000090a0


	//   ....[37]....
        /*0234*/ 	.word	0x000090e0


	//   ....[38]....
        /*0238*/ 	.word	0x00009140


	//   ....[39]....
        /*023c*/ 	.word	0x00009170


	//   ....[40]....
        /*0240*/ 	.word	0x000091c0


	//   ....[41]....
        /*0244*/ 	.word	0x000091f0


	//   ....[42]....
        /*0248*/ 	.word	0x00009250


	//   ....[43]....
        /*024c*/ 	.word	0x00009280


	//   ....[44]....
        /*0250*/ 	.word	0x000092a0


	//   ....[45]....
        /*0254*/ 	.word	0x000092e0


	//   ....[46]....
        /*0258*/ 	.word	0x0000b4d0


	//   ....[47]....
        /*025c*/ 	.word	0x0000b970


	//   ....[48]....
        /*0260*/ 	.word	0x0000bae0


	//   ....[49]....
        /*0264*/ 	.word	0x0000bb40


	//   ....[50]....
        /*0268*/ 	.word	0x0000bc00


	//   ....[51]....
        /*026c*/ 	.word	0x0000bcc0


	//   ....[52]....
        /*0270*/ 	.word	0x0000bd40


	//   ....[53]....
        /*0274*/ 	.word	0x0000be00


	//   ....[54]....
        /*0278*/ 	.word	0x0000be80


	//   ....[55]....
        /*027c*/ 	.word	0x0000bf40


	//   ....[56]....
        /*0280*/ 	.word	0x0000bfc0


	//   ....[57]....
        /*0284*/ 	.word	0x0000c080


	//   ....[58]....
        /*0288*/ 	.word	0x0000c100


	//   ....[59]....
        /*028c*/ 	.word	0x0000c1b0


	//   ....[60]....
        /*0290*/ 	.word	0x0000c230


	//   ....[61]....
        /*0294*/ 	.word	0x0000c2e0


	//   ....[62]....
        /*0298*/ 	.word	0x0000c370


	//   ....[63]....
        /*029c*/ 	.word	0x0000c400


	//   ....[64]....
        /*02a0*/ 	.word	0x0000c810


	//----- nvinfo : EIATTR_REG_RECONFIG
	.align		4
.L_147:
        /*02a4*/ 	.byte	0x01, 0x54
	.zero		2


	//----- nvinfo : EIATTR_SYSCALL_OFFSETS
	.align		4
        /*02a8*/ 	.byte	0x04, 0x46
        /*02aa*/ 	.short	(.L_149 - .L_148)


	//   ....[0]....
.L_148:
        /*02ac*/ 	.word	0x000014e0


	//   ....[1]....
        /*02b0*/ 	.word	0x000082e0


	//   ....[2]....
        /*02b4*/ 	.word	0x00008420


	//   ....[3]....
        /*02b8*/ 	.word	0x00008510


	//   ....[4]....
        /*02bc*/ 	.word	0x00008b60


	//----- nvinfo : EIATTR_MBARRIER_INSTR_OFFSETS
	.align		4
.L_149:
        /*02c0*/ 	.byte	0x04, 0x39
        /*02c2*/ 	.short	(.L_151 - .L_150)


	//   ....[0]....
.L_150:
        /*02c4*/ 	.word	0x00000270
        /*02c8*/ 	.word	0x000000ff
        /*02cc*/ 	.word	0x00022800
        /*02d0*/ 	.short	0x0100
        /*02d2*/ 	.byte	0x08
	.zero		1


	//   ....[1]....
        /*02d4*/ 	.word	0x00000280
        /*02d8*/ 	.word	0x000000ff
        /*02dc*/ 	.word	0x00022820
        /*02e0*/ 	.short	0x0100
        /*02e2*/ 	.byte	0x08
	.zero		1


	//   ....[2]....
        /*02e4*/ 	.word	0x00000370
        /*02e8*/ 	.word	0x000000ff
        /*02ec*/ 	.word	0x00022830
        /*02f0*/ 	.short	0x0100
        /*02f2*/ 	.byte	0x08
	.zero		1


	//   ....[3]....
        /*02f4*/ 	.word	0x00000380
        /*02f8*/ 	.word	0x000000ff
        /*02fc*/ 	.word	0x00022840
        /*0300*/ 	.short	0x0100
        /*0302*/ 	.byte	0x08
	.zero		1


	//   ....[4]....
        /*0304*/ 	.word	0x00000390
        /*0308*/ 	.word	0x000000ff
        /*030c*/ 	.word	0x00022838
        /*0310*/ 	.short	0x0100
        /*0312*/ 	.byte	0x08
	.zero		1


	//   ....[5]....
        /*0314*/ 	.word	0x000003a0
        /*0318*/ 	.word	0x000000ff
        /*031c*/ 	.word	0x00022848
        /*0320*/ 	.short	0x0100
        /*0322*/ 	.byte	0x08
	.zero		1


	//   ....[6]....
        /*0324*/ 	.word	0x000004d0
        /*0328*/ 	.word	0x000000ff
        /*032c*/ 	.word	0x00022850
        /*0330*/ 	.short	0x0100
        /*0332*/ 	.byte	0x08
	.zero		1


	//   ....[7]....
        /*0334*/ 	.word	0x000004e0
        /*0338*/ 	.word	0x000000ff
        /*033c*/ 	.word	0x00022860
        /*0340*/ 	.short	0x0100
        /*0342*/ 	.byte	0x08
	.zero		1


	//   ....[8]....
        /*0344*/ 	.word	0x000004f0
        /*0348*/ 	.word	0x000000ff
        /*034c*/ 	.word	0x00022858
        /*0350*/ 	.short	0x0100
        /*0352*/ 	.byte	0x08
	.zero		1


	//   ....[9]....
        /*0354*/ 	.word	0x00000500
        /*0358*/ 	.word	0x000000ff
        /*035c*/ 	.word	0x00022868
        /*0360*/ 	.short	0x0100
        /*0362*/ 	.byte	0x08
	.zero		1


	//   ....[10]....
        /*0364*/ 	.word	0x000005f0
        /*0368*/ 	.word	0x000000ff
        /*036c*/ 	.word	0x00022870
        /*0370*/ 	.short	0x0100
        /*0372*/ 	.byte	0x06
	.zero		1


	//   ....[11]....
        /*0374*/ 	.word	0x00000600
        /*0378*/ 	.word	0x000000ff
        /*037c*/ 	.word	0x00022880
        /*0380*/ 	.short	0x0100
        /*0382*/ 	.byte	0x06
	.zero		1


	//   ....[12]....
        /*0384*/ 	.word	0x00000610
        /*0388*/ 	.word	0x000000ff
        /*038c*/ 	.word	0x00022878
        /*0390*/ 	.short	0x0100
        /*0392*/ 	.byte	0x06
	.zero		1


	//   ....[13]....
        /*0394*/ 	.word	0x00000620
        /*0398*/ 	.word	0x000000ff
        /*039c*/ 	.word	0x00022888
        /*03a0*/ 	.short	0x0100
        /*03a2*/ 	.byte	0x06
	.zero		1


	//   ....[14]....
        /*03a4*/ 	.word	0x00000750
        /*03a8*/ 	.word	0x000000ff
        /*03ac*/ 	.word	0x00022890
        /*03b0*/ 	.short	0x0100
        /*03b2*/ 	.byte	0x08
	.zero		1


	//   ....[15]....
        /*03b4*/ 	.word	0x00000760
        /*03b8*/ 	.word	0x000000ff
        /*03bc*/ 	.word	0x000228a0
        /*03c0*/ 	.short	0x0100
        /*03c2*/ 	.byte	0x08
	.zero		1


	//   ....[16]....
        /*03c4*/ 	.word	0x00000770
        /*03c8*/ 	.word	0x000000ff
        /*03cc*/ 	.word	0x00022898
        /*03d0*/ 	.short	0x0100
        /*03d2*/ 	.byte	0x08
	.zero		1


	//   ....[17]....
        /*03d4*/ 	.word	0x00000780
        /*03d8*/ 	.word	0x000000ff
        /*03dc*/ 	.word	0x000228a8
        /*03e0*/ 	.short	0x0100
        /*03e2*/ 	.byte	0x08
	.zero		1


	//   ....[18]....
        /*03e4*/ 	.word	0x000008b0
        /*03e8*/ 	.word	0x000000ff
        /*03ec*/ 	.word	0x000228b0
        /*03f0*/ 	.short	0x0100
        /*03f2*/ 	.byte	0x08
	.zero		1


	//   ....[19]....
        /*03f4*/ 	.word	0x000008c0
        /*03f8*/ 	.word	0x000000ff
        /*03fc*/ 	.word	0x000228c0
        /*0400*/ 	.short	0x0100
        /*0402*/ 	.byte	0x08
	.zero		1


	//   ....[20]....
        /*0404*/ 	.word	0x000008d0
        /*0408*/ 	.word	0x000000ff
        /*040c*/ 	.word	0x000228b8
        /*0410*/ 	.short	0x0100
        /*0412*/ 	.byte	0x08
	.zero		1


	//   ....[21]....
        /*0414*/ 	.word	0x000008e0
        /*0418*/ 	.word	0x000000ff
        /*041c*/ 	.word	0x000228c8
        /*0420*/ 	.short	0x0100
        /*0422*/ 	.byte	0x08
	.zero		1


	//   ....[22]....
        /*0424*/ 	.word	0x00001510
        /*0428*/ 	.word	0x000000ff
        /*042c*/ 	.word	0x00022800
        /*0430*/ 	.short	0x010a
        /*0432*/ 	.byte	0x26
	.zero		1


	//   ....[23]....
        /*0434*/ 	.word	0x000015a0
        /*0438*/ 	.word	0x000000ff
        /*043c*/ 	.word	0x00022830
        /*0440*/ 	.short	0x010a
        /*0442*/ 	.byte	0x26
	.zero		1


	//   ....[24]....
        /*0444*/ 	.word	0x000015e0
        /*0448*/ 	.word	0x000000ff
        /*044c*/ 	.word	0x00022830
        /*0450*/ 	.short	0x010a
        /*0452*/ 	.byte	0x26
	.zero		1


	//   ....[25]....
        /*0454*/ 	.word	0x000027e0
        /*0458*/ 	.word	0x00000005
        /*045c*/ 	.word	0x00000000
        /*0460*/ 	.short	0x0101
        /*0462*/ 	.byte	0x3f
	.zero		1


	//   ....[26]....
        /*0464*/ 	.word	0x00002c30
        /*0468*/ 	.word	0x000000ff
        /*046c*/ 	.word	0x00022850
        /*0470*/ 	.short	0x010a
        /*0472*/ 	.byte	0x26
	.zero		1


	//   ....[27]....
        /*0474*/ 	.word	0x00002c70
        /*0478*/ 	.word	0x000000ff
        /*047c*/ 	.word	0x00022850
        /*0480*/ 	.short	0x010a
        /*0482*/ 	.byte	0x26
	.zero		1


	//   ....[28]....
        /*0484*/ 	.word	0x00002fb0
        /*0488*/ 	.word	0x00000009
        /*048c*/ 	.word	0x00000000
        /*0490*/ 	.short	0x0101
        /*0492*/ 	.byte	0x3f
	.zero		1


	//   ....[29]....
        /*0494*/ 	.word	0x00003110
        /*0498*/ 	.word	0x000000ff
        /*049c*/ 	.word	0x00022830
        /*04a0*/ 	.short	0x010a
        /*04a2*/ 	.byte	0x1a
	.zero		1


	//   ....[30]....
        /*04a4*/ 	.word	0x00003160
        /*04a8*/ 	.word	0x000000ff
        /*04ac*/ 	.word	0x00022830
        /*04b0*/ 	.short	0x010a
        /*04b2*/ 	.byte	0x1a
	.zero		1


	//   ....[31]....
        /*04b4*/ 	.word	0x00003ec0
        /*04b8*/ 	.word	0x0000009a
        /*04bc*/ 	.word	0x00000000
        /*04c0*/ 	.short	0x0101
        /*04c2*/ 	.byte	0x3f
	.zero		1


	//   ....[32]....
        /*04c4*/ 	.word	0x000049d0
        /*04c8*/ 	.word	0x000000ff
        /*04cc*/ 	.word	0x00022850
        /*04d0*/ 	.short	0x010a
        /*04d2*/ 	.byte	0x1a
	.zero		1


	//   ....[33]....
        /*04d4*/ 	.word	0x00004a20
        /*04d8*/ 	.word	0x000000ff
        /*04dc*/ 	.word	0x00022850
        /*04e0*/ 	.short	0x010a
        /*04e2*/ 	.byte	0x1a
	.zero		1


	//   ....[34]....
        /*04e4*/ 	.word	0x00004cc0
        /*04e8*/ 	.word	0x000000b3
        /*04ec*/ 	.word	0x00000000
        /*04f0*/ 	.short	0x0101
        /*04f2*/ 	.byte	0x3f
	.zero		1


	//   ....[35]....
        /*04f4*/ 	.word	0x00005f60
        /*04f8*/ 	.word	0x000000ff
        /*04fc*/ 	.word	0x00000000
        /*0500*/ 	.short	0x0101
        /*0502*/ 	.byte	0x04
	.zero		1


	//   ....[36]....
        /*0504*/ 	.word	0x00008850
        /*0508*/ 	.word	0x000000ff
        /*050c*/ 	.word	0x00022840
        /*0510*/ 	.short	0x010a
        /*0512*/ 	.byte	0x26
	.zero		1


	//   ....[37]....
        /*0514*/ 	.word	0x000093b0
        /*0518*/ 	.word	0x000000ff
        /*051c*/ 	.word	0x00022800
        /*0520*/ 	.short	0x0107
        /*0522*/ 	.byte	0x26
	.zero		1


	//   ....[38]....
        /*0524*/ 	.word	0x000093f0
        /*0528*/ 	.word	0x000000ff
        /*052c*/ 	.word	0x00022800
        /*0530*/ 	.short	0x0101
        /*0532*/ 	.byte	0x26
	.zero		1


	//   ....[39]....
        /*0534*/ 	.word	0x00009400
        /*0538*/ 	.word	0x000000ff
        /*053c*/ 	.word	0x00022820
        /*0540*/ 	.short	0x010a
        /*0542*/ 	.byte	0x26
	.zero		1


	//   ....[40]....
        /*0544*/ 	.word	0x00009460
        /*0548*/ 	.word	0x000000ff
        /*054c*/ 	.word	0x00022860
        /*0550*/ 	.short	0x010a
        /*0552*/ 	.byte	0x26
	.zero		1


	//   ....[41]....
        /*0554*/ 	.word	0x00009ce0
        /*0558*/ 	.word	0x000000ff
        /*055c*/ 	.word	0x00022848
        /*0560*/ 	.short	0x010a
        /*0562*/ 	.byte	0x26
	.zero		1


	//   ....[42]....
        /*0564*/ 	.word	0x00009eb0
        /*0568*/ 	.word	0x000000ff
        /*056c*/ 	.word	0x00022868
        /*0570*/ 	.short	0x010a
        /*0572*/ 	.byte	0x26
	.zero		1


	//   ....[43]....
        /*0574*/ 	.word	0x0000a520
        /*0578*/ 	.word	0x000000ff
        /*057c*/ 	.word	0x00022840
        /*0580*/ 	.short	0x010a
        /*0582*/ 	.byte	0x26
	.zero		1


	//   ....[44]....
        /*0584*/ 	.word	0x0000a700
        /*0588*/ 	.word	0x000000ff
        /*058c*/ 	.word	0x00022860
        /*0590*/ 	.short	0x010a
        /*0592*/ 	.byte	0x26
	.zero		1


	//   ....[45]....
        /*0594*/ 	.word	0x0000ada0
        /*0598*/ 	.word	0x000000ff
        /*059c*/ 	.word	0x00022848
        /*05a0*/ 	.short	0x010a
        /*05a2*/ 	.byte	0x26
	.zero		1


	//   ....[46]....
        /*05a4*/ 	.word	0x0000af80
        /*05a8*/ 	.word	0x000000ff
        /*05ac*/ 	.word	0x00022868
        /*05b0*/ 	.short	0x010a
        /*05b2*/ 	.byte	0x26
	.zero		1


	//   ....[47]....
        /*05b4*/ 	.word	0x0000b460
        /*05b8*/ 	.word	0x00000002
        /*05bc*/ 	.word	0x00022820
        /*05c0*/ 	.short	0x010a
        /*05c2*/ 	.byte	0x3f
	.zero		1


	//   ....[48]....
        /*05c4*/ 	.word	0x0000b5e0
        /*05c8*/ 	.word	0x00000007
        /*05cc*/ 	.word	0x00000000
        /*05d0*/ 	.short	0x010a
        /*05d2*/ 	.byte	0x3f
	.zero		1


	//   ....[49]....
        /*05d4*/ 	.word	0x0000b650
        /*05d8*/ 	.word	0x00000005
        /*05dc*/ 	.word	0x00000000
        /*05e0*/ 	.short	0x010a
        /*05e2*/ 	.byte	0x3f
	.zero		1


	//   ....[50]....
        /*05e4*/ 	.word	0x0000b6b0
        /*05e8*/ 	.word	0x00000005
        /*05ec*/ 	.word	0x00000000
        /*05f0*/ 	.short	0x010a
        /*05f2*/ 	.byte	0x3f
	.zero		1


	//   ....[51]....
        /*05f4*/ 	.word	0x0000b6e0
        /*05f8*/ 	.word	0x00000003
        /*05fc*/ 	.word	0x00000000
        /*0600*/ 	.short	0x010a
        /*0602*/ 	.byte	0x3f
	.zero		1


	//   ....[52]....
        /*0604*/ 	.word	0x0000b750
        /*0608*/ 	.word	0x00000003
        /*060c*/ 	.word	0x00022800
        /*0610*/ 	.short	0x010a
        /*0612*/ 	.byte	0x3f
	.zero		1


	//   ....[53]....
        /*0614*/ 	.word	0x0000b7b0
        /*0618*/ 	.word	0x00000003
        /*061c*/ 	.word	0x00022830
        /*0620*/ 	.short	0x010a
        /*0622*/ 	.byte	0x3f
	.zero		1


	//   ....[54]....
        /*0624*/ 	.word	0x0000b800
        /*0628*/ 	.word	0x00000009
        /*062c*/ 	.word	0x00022850
        /*0630*/ 	.short	0x010a
        /*0632*/ 	.byte	0x3f
	.zero		1


	//   ....[55]....
        /*0634*/ 	.word	0x0000b870
        /*0638*/ 	.word	0x00000003
        /*063c*/ 	.word	0x00022830
        /*0640*/ 	.short	0x010a
        /*0642*/ 	.byte	0x3f
	.zero		1


	//   ....[56]....
        /*0644*/ 	.word	0x0000b8d0
        /*0648*/ 	.word	0x000000b3
        /*064c*/ 	.word	0x00022850
        /*0650*/ 	.short	0x010a
        /*0652*/ 	.byte	0x3f
	.zero		1


	//   ....[57]....
        /*0654*/ 	.word	0x0000ba30
        /*0658*/ 	.word	0x00000003
        /*065c*/ 	.word	0x00022840
        /*0660*/ 	.short	0x010a
        /*0662*/ 	.byte	0x3f
	.zero		1


	//   ....[58]....
        /*0664*/ 	.word	0x0000c440
        /*0668*/ 	.word	0x00000003
        /*066c*/ 	.word	0x00022820
        /*0670*/ 	.short	0x010a
        /*0672*/ 	.byte	0x3f
	.zero		1


	//   ....[59]....
        /*0674*/ 	.word	0x0000c4a0
        /*0678*/ 	.word	0x00000003
        /*067c*/ 	.word	0x00022860
        /*0680*/ 	.short	0x010a
        /*0682*/ 	.byte	0x3f
	.zero		1


	//   ....[60]....
        /*0684*/ 	.word	0x0000c500
        /*0688*/ 	.word	0x00000003
        /*068c*/ 	.word	0x00022848
        /*0690*/ 	.short	0x010a
        /*0692*/ 	.byte	0x3f
	.zero		1


	//   ....[61]....
        /*0694*/ 	.word	0x0000c560
        /*0698*/ 	.word	0x00000003
        /*069c*/ 	.word	0x00022868
        /*06a0*/ 	.short	0x010a
        /*06a2*/ 	.byte	0x3f
	.zero		1


	//   ....[62]....
        /*06a4*/ 	.word	0x0000c5c0
        /*06a8*/ 	.word	0x00000003
        /*06ac*/ 	.word	0x00022840
        /*06b0*/ 	.short	0x010a
        /*06b2*/ 	.byte	0x3f
	.zero		1


	//   ....[63]....
        /*06b4*/ 	.word	0x0000c620
        /*06b8*/ 	.word	0x00000003
        /*06bc*/ 	.word	0x00022860
        /*06c0*/ 	.short	0x010a
        /*06c2*/ 	.byte	0x3f
	.zero		1


	//   ....[64]....
        /*06c4*/ 	.word	0x0000c680
        /*06c8*/ 	.word	0x00000003
        /*06cc*/ 	.word	0x00022848
        /*06d0*/ 	.short	0x010a
        /*06d2*/ 	.byte	0x3f
	.zero		1


	//   ....[65]....
        /*06d4*/ 	.word	0x0000c6e0
        /*06d8*/ 	.word	0x00000003
        /*06dc*/ 	.word	0x00022868
        /*06e0*/ 	.short	0x010a
        /*06e2*/ 	.byte	0x3f
	.zero		1


	//   ....[66]....
        /*06e4*/ 	.word	0x0000c730
        /*06e8*/ 	.word	0x00000002
        /*06ec*/ 	.word	0x00022820
        /*06f0*/ 	.short	0x010a
        /*06f2*/ 	.byte	0x3f
	.zero		1


	//   ....[67]....
        /*06f4*/ 	.word	0x0000c8d0
        /*06f8*/ 	.word	0x00000007
        /*06fc*/ 	.word	0x00000000
        /*0700*/ 	.short	0x010a
        /*0702*/ 	.byte	0x3f
	.zero		1


	//   ....[68]....
        /*0704*/ 	.word	0x0000c920
        /*0708*/ 	.word	0x00000005
        /*070c*/ 	.word	0x00000000
        /*0710*/ 	.short	0x010a
        /*0712*/ 	.byte	0x3f
	.zero		1


	//   ....[69]....
        /*0714*/ 	.word	0x0000c970
        /*0718*/ 	.word	0x00000005
        /*071c*/ 	.word	0x00000000
        /*0720*/ 	.short	0x010a
        /*0722*/ 	.byte	0x3f
	.zero		1


	//----- nvinfo : EIATTR_NUM_MBARRIERS
	.align		4
.L_151:
        /*0724*/ 	.byte	0x03, 0x38
        /*0726*/ 	.short	0x0016


	//----- nvinfo : EIATTR_EXIT_INSTR_OFFSETS
	.align		4
        /*0728*/ 	.byte	0x04, 0x1c
        /*072a*/ 	.short	(.L_153 - .L_152)


	//   ....[0]....
.L_152:
        /*072c*/ 	.word	0x0000b730


	//----- nvinfo : EIATTR_MAX_THREADS
	.align		4
.L_153:
        /*0730*/ 	.byte	0x04, 0x05
        /*0732*/ 	.short	(.L_155 - .L_154)
.L_154:
        /*0734*/ 	.word	0x00000180
        /*0738*/ 	.word	0x00000001
        /*073c*/ 	.word	0x00000001


	//----- nvinfo : EIATTR_CRS_STACK_SIZE
	.align		4
.L_155:
        /*0740*/ 	.byte	0x04, 0x1e
        /*0742*/ 	.short	(.L_157 - .L_156)
.L_156:
        /*0744*/ 	.word	0x00000000


	//----- nvinfo : EIATTR_CBANK_PARAM_SIZE
	.align		4
.L_157:
        /*0748*/ 	.byte	0x03, 0x19
        /*074a*/ 	.short	0x0a70


	//----- nvinfo : EIATTR_PARAM_CBANK
	.align		4
        /*074c*/ 	.byte	0x04, 0x0a
        /*074e*/ 	.short	(.L_159 - .L_158)
	.align		4
.L_158:
        /*0750*/ 	.word	index@(.nv.constant0._ZN7cutlass13device_kernelIN5flash11enable_sm90INS1_16FlashAttnFwdSm90INS1_25CollectiveMainloopFwdSm90ILi2EN4cute5tupleIJNS5_1CILi1EEES8_S8_EEENS6_IJNS7_ILi128EEENS7_ILi96EEENS7_ILi64EEEEEELi256ENS_6half_tEfNS_4arch4Sm90ELb0ELb0ELb0ELb0ELb0ELb0ELb0ELb1ELb0ELb1ELb1ELb0EEENS1_21CollectiveEpilogueFwdINS6_IJSA_NS7_ILi256EEESB_EEES9_SE_SG_Li256ELb0ELb1ELb1ELb0EEENS1_19SingleTileSchedulerILb0ELb1ELb1ELi128EEEEEEEEEvNT_6ParamsE)
        /*0754*/ 	.short	0x0210
        /*0756*/ 	.short	0x0a70


	//----- nvinfo : EIATTR_SW_WAR
	.align		4
.L_159:
        /*0758*/ 	.byte	0x04, 0x36
        /*075a*/ 	.short	(.L_161 - .L_160)
.L_160:
        /*075c*/ 	.word	0x00000008
.L_161:


//--------------------- .nv.info._ZN7cutlass13device_kernelIN5flash11enable_sm90INS1_16FlashAttnFwdSm90INS1_25CollectiveMainloopFwdSm90ILi2EN4cute5tupleIJNS5_1CILi1EEES8_S8_EEENS6_IJNS7_ILi128EEENS7_ILi96EEENS7_ILi64EEEEEELi256ENS_6half_tEfNS_4arch4Sm90ELb0ELb0ELb0ELb0ELb0ELb0ELb1ELb1ELb0ELb1ELb1ELb0EEENS1_21CollectiveEpilogueFwdINS6_IJSA_NS7_ILi256EEESB_EEES9_SE_SG_Li256ELb0ELb1ELb1ELb0EEENS1_19SingleTileSchedulerILb0ELb1ELb1ELi128EEEEEEEEEvNT_6ParamsE --------------------------
	.section	.nv.info._ZN7cutlass13device_kernelIN5flash11enable_sm90INS1_16FlashAttnFwdSm90INS1_25CollectiveMainloopFwdSm90ILi2EN4cute5tupleIJNS5_1CILi1EEES8_S8_EEENS6_IJNS7_ILi128EEENS7_ILi96EEENS7_ILi64EEEEEELi256ENS_6half_tEfNS_4arch4Sm90ELb0ELb0ELb0ELb0ELb0ELb0ELb1ELb1ELb0ELb1ELb1ELb0EEENS1_21CollectiveEpilogueFwdINS6_IJSA_NS7_ILi256EEESB_EEES9_SE_SG_Li256ELb0ELb1ELb1ELb0EEENS1_19SingleTileSchedulerILb0ELb1ELb1ELi128EEEEEEEEEvNT_6ParamsE,"",@"SHT_CUDA_INFO"
	.sectionflags	@""
	.align	4


	//----- nvinfo : EIATTR_CUDA_API_VERSION
	.align		4
        /*0000*/ 	.byte	0x04, 0x37
        /*0002*/ 	.short	(.L_163 - .L_162)
.L_162:
        /*0004*/ 	.word	0x00000082


	//----- nvinfo : EIATTR_KPARAM_INFO
	.align		4
.L_163:
        /*0008*/ 	.byte	0x04, 0x17
        /*000a*/ 	.short	(.L_165 - .L_164)
.L_164:
        /*000c*/ 	.word	0x00000000
        /*0010*/ 	.short	0x0000
        /*0012*/ 	.short	0x0070
        /*0014*/ 	.byte	0x00, 0xf0, 0x01, 0x2c


	//----- nvinfo : EIATTR_SPARSE_MMA_MASK
	.align		4
.L_165:
        /*0018*/ 	.byte	0x03, 0x50
        /*001a*/ 	.short	0x0000


	//----- nvinfo : EIATTR_MAXREG_COUNT
	.align		4
        /*001c*/ 	.byte	0x03, 0x1b
        /*001e*/ 	.short	0x00a8


	//----- nvinfo : EIATTR_NUM_BARRIERS
	.align		4
        /*0020*/ 	.byte	0x02, 0x4c
        /*0022*/ 	.byte	0x10
	.zero		1


	//----- nvinfo : EIATTR_EXTERNS
	.align		4
        /*0024*/ 	.byte	0x04, 0x0f
        /*0026*/ 	.short	(.L_167 - .L_166)


	//   ....[0]....
	.align		4
.L_166:
        /*0028*/ 	.word	index@(__assertfail)


	//----- nvinfo : EIATTR_ANNOTATIONS
	.align		4
.L_167:
        /*002c*/ 	.byte	0x04, 0x55
        /*002e*/ 	.short	(.L_169 - .L_168)


	//   ....[0]....
.L_168:
        /*0030*/ 	.word	0x00000001
        /*0034*/ 	.byte	0x80, 0x09, 0x00, 0x00, 0x01, 0x00, 0x00, 0x00, 0x70, 0x15, 0x00, 0x00, 0x01, 0x00, 0x00, 0x00
        /* <DEDUP_REMOVED lines=20> */
        /*0184*/ 	.byte	0x70, 0xea, 0x00, 0x00, 0x01, 0x00, 0x00, 0x00, 0x90, 0xea, 0x00, 0x00


	//----- nvinfo : EIATTR_MERCURY_ISA_VERSION
	.align		4
.L_169:
        /*0190*/ 	.byte	0x03, 0x5f
        /*0192*/ 	.short	0x0101


	//----- nvinfo : EIATTR_INT_WARP_WIDE_INSTR_OFFSETS
	.align		4
        /*0194*/ 	.byte	0x04, 0x31
        /*0196*/ 	.short	(.L_171 - .L_170)


	//   ....[0]....
.L_170:
        /*0198*/ 	.word	0x00000130


	//   ....[1]....
        /*019c*/ 	.word	0x00000170


	//   ....[2]....
        /*01a0*/ 	.word	0x000001e0


	//   ....[3]....
        /*01a4*/ 	.word	0x000001f0


	//----- nvinfo : EIATTR_COOP_GROUP_MASK_REGIDS
	.align		4
.L_171:
        /*01a8*/ 	.byte	0x04, 0x29
        /*01aa*/ 	.short	(.L_173 - .L_172)


	//   ....[0]....
.L_172:
        /*01ac*/ 	.word	0xffffffff


	//   ....[1]....
        /*01b0*/ 	.word	0xffffffff


	//   ....[2]....
        /*01b4*/ 	.word	0xffffffff


	//   ....[3]....
        /*01b8*/ 	.word	0xffffffff


	//   ....[4]....
        /*01bc*/ 	.word	0xffffffff


	//   ....[5]....
        /*01c0*/ 	.word	0xffffffff


	//   ....[6]....
        /*01c4*/ 	.word	0xffffffff


	//   ....[7]....
        /*01c8*/ 	.word	0xffffffff


	//   ....[8]....
        /*01cc*/ 	.word	0xffffffff


	//   ....[9]....
        /*01d0*/ 	.word	0xffffffff


	//   ....[10]....
        /*01d4*/ 	.word	0xffffffff


	//   ....[11]....
        /*01d8*/ 	.word	0xffffffff


	//   ....[12]....
        /*01dc*/ 	.word	0xffffffff


	//   ....[13]....
        /*01e0*/ 	.word	0xffffffff


	//   ....[14]....
        /*01e4*/ 	.word	0xffffffff


	//   ....[15]....
        /*01e8*/ 	.word	0xffffffff


	//   ....[16]....
        /*01ec*/ 	.word	0xffffffff


	//   ....[17]....
        /*01f0*/ 	.word	0xffffffff


	//   ....[18]....
        /*01f4*/ 	.word	0xffffffff


	//   ....[19]....
        /*01f8*/ 	.word	0xffffffff


	//   ....[20]....
        /*01fc*/ 	.word	0xffffffff


	//   ....[21]....
        /*0200*/ 	.word	0xffffffff


	//   ....[22]....
        /*0204*/ 	.word	0xffffffff


	//   ....[23]....
        /*0208*/ 	.word	0xffffffff


	//   ....[24]....
        /*020c*/ 	.word	0xffffffff


	//   ....[25]....
        /*0210*/ 	.word	0xffffffff


	//   ....[26]....
        /*0214*/ 	.word	0xffffffff


	//   ....[27]....
        /*0218*/ 	.word	0xffffffff


	//   ....[28]....
        /*021c*/ 	.word	0xffffffff


	//   ....[29]....
        /*0220*/ 	.word	0xffffffff


	//   ....[30]....
        /*0224*/ 	.word	0xffffffff


	//   ....[31]....
        /*0228*/ 	.word	0xffffffff


	//   ....[32]....
        /*022c*/ 	.word	0xffffffff


	//   ....[33]....
        /*0230*/ 	.word	0xffffffff


	//   ....[34]....
        /*0234*/ 	.word	0xffffffff


	//   ....[35]....
        /*0238*/ 	.word	0xffffffff


	//   ....[36]....
        /*023c*/ 	.word	0xffffffff


	//   ....[37]....
        /*0240*/ 	.word	0xffffffff


	//   ....[38]....
        /*0244*/ 	.word	0xffffffff


	//   ....[39]....
        /*0248*/ 	.word	0xffffffff


	//   ....[40]....
        /*024c*/ 	.word	0xffffffff


	//   ....[41]....
        /*0250*/ 	.word	0xffffffff


	//   ....[42]....
        /*0254*/ 	.word	0xffffffff


	//   ....[43]....
        /*0258*/ 	.word	0xffffffff


	//   ....[44]....
        /*025c*/ 	.word	0xffffffff


	//   ....[45]....
        /*0260*/ 	.word	0xffffffff


	//   ....[46]....
        /*0264*/ 	.word	0xffffffff


	//   ....[47]....
        /*0268*/ 	.word	0xffffffff


	//   ....[48]....
        /*026c*/ 	.word	0xffffffff


	//   ....[49]....
        /*0270*/ 	.word	0xffffffff


	//   ....[50]....
        /*0274*/ 	.word	0xffffffff


	//   ....[51]....
        /*0278*/ 	.word	0xffffffff


	//   ....[52]....
        /*027c*/ 	.word	0xffffffff


	//   ....[53]....
        /*0280*/ 	.word	0xffffffff


	//   ....[54]....
        /*0284*/ 	.word	0xffffffff


	//   ....[55]....
        /*0288*/ 	.word	0xffffffff


	//   ....[56]....
        /*028c*/ 	.word	0xffffffff


	//   ....[57]....
        /*0290*/ 	.word	0xffffffff


	//   ....[58]....
        /*0294*/ 	.word	0xffffffff


	//   ....[59]....
        /*0298*/ 	.word	0xffffffff


	//   ....[60]....
        /*029c*/ 	.word	0xffffffff


	//   ....[61]....
        /*02a0*/ 	.word	0xffffffff


	//   ....[62]....
        /*02a4*/ 	.word	0xffffffff


	//   ....[63]....
        /*02a8*/ 	.word	0x0500000f


	//   ....[64]....
        /*02ac*/ 	.word	0x0500000f


	//   ....[65]....
        /*02b0*/ 	.word	0x0500000f


	//   ....[66]....
        /*02b4*/ 	.word	0x0500000f


	//   ....[67]....
        /*02b8*/ 	.word	0x0500000f


	//   ....[68]....
        /*02bc*/ 	.word	0x0500000f


	//   ....[69]....
        /*02c0*/ 	.word	0x0500000f


	//   ....[70]....
        /*02c4*/ 	.word	0x0500000f


	//   ....[71]....
        /*02c8*/ 	.word	0x0500000f


	//   ....[72]....
        /*02cc*/ 	.word	0x0500000f


	//   ....[73]....
        /*02d0*/ 	.word	0x0500000f


	//   ....[74]....
        /*02d4*/ 	.word	0x0500000f


	//   ....[75]....
        /*02d8*/ 	.word	0x0500000f


	//   ....[76]....
        /*02dc*/ 	.word	0x0500000f


	//   ....[77]....
        /*02e0*/ 	.word	0x0500000f


	//   ....[78]....
        /*02e4*/ 	.word	0x0500000f


	//   ....[79]....
        /*02e8*/ 	.word	0x0500000f


	//   ....[80]....
        /*02ec*/ 	.word	0x0500000f


	//   ....[81]....
        /*02f0*/ 	.word	0x0500000f


	//   ....[82]....
        /*02f4*/ 	.word	0x0500000f


	//   ....[83]....
        /*02f8*/ 	.word	0x0500000f


	//   ....[84]....
        /*02fc*/ 	.word	0x0500000f


	//   ....[85]....
        /*0300*/ 	.word	0x0500000f


	//   ....[86]....
        /*0304*/ 	.word	0x0500000f


	//   ....[87]....
        /*0308*/ 	.word	0x0500000f


	//   ....[88]....
        /*030c*/ 	.word	0x0500000f


	//   ....[89]....
        /*0310*/ 	.word	0x0500000f


	//   ....[90]....
        /*0314*/ 	.word	0x0500000f


	//   ....[91]....
        /*0318*/ 	.word	0x0500000f


	//   ....[92]....
        /*031c*/ 	.word	0x0500000f


	//   ....[93]....
        /*0320*/ 	.word	0x0500000f


	//   ....[94]....
        /*0324*/ 	.word	0x0500000f


	//   ....[95]....
        /*0328*/ 	.word	0x0500000f


	//   ....[96]....
        /*032c*/ 	.word	0x0500000f


	//----- nvinfo : EIATTR_COOP_GROUP_INSTR_OFFSETS
	.align		4
.L_173:
        /*0330*/ 	.byte	0x04, 0x28
        /*0332*/ 	.short	(.L_175 - .L_174)


	//   ....[0]....
.L_174:
        /*0334*/ 	.word	0x00000070


	//   ....[1]....
        /*0338*/ 	.word	0x00000140


	//   ....[2]....
        /*033c*/ 	.word	0x00000190


	//   ....[3]....
        /*0340*/ 	.word	0x000003e0


	//   ....[4]....
        /*0344*/ 	.word	0x00000540


	//   ....[5]....
        /*0348*/ 	.word	0x00000660


	//   ....[6]....
        /*034c*/ 	.word	0x000007c0


	//   ....[7]....
        /*0350*/ 	.word	0x00001360


	//   ....[8]....
        /*0354*/ 	.word	0x00002b50


	//   ....[9]....
        /*0358*/ 	.word	0x00002b70


	//   ....[10]....
        /*035c*/ 	.word	0x00002b90


	//   ....[11]....
        /*0360*/ 	.word	0x00002bb0


	//   ....[12]....
        /*0364*/ 	.word	0x000047d0


	//   ....[13]....
        /*0368*/ 	.word	0x00004830


	//   ....[14]....
        /*036c*/ 	.word	0x00004850


	//   ....[15]....
        /*0370*/ 	.word	0x00004870


	//   ....[16]....
        /*0374*/ 	.word	0x00005e20


	//   ....[17]....
        /*0378*/ 	.word	0x00005e60


	//   ....[18]....
        /*037c*/ 	.word	0x00005e90


	//   ....[19]....
        /*0380*/ 	.word	0x00005eb0


	//   ....[20]....
        /*0384*/ 	.word	0x00006f90


	//   ....[21]....
        /*0388*/ 	.word	0x00006ff0


	//   ....[22]....
        /*038c*/ 	.word	0x00007030


	//   ....[23]....
        /*0390*/ 	.word	0x00007060


	//   ....[24]....
        /*0394*/ 	.word	0x00007090


	//   ....[25]....
        /*0398*/ 	.word	0x000070b0


	//   ....[26]....
        /*039c*/ 	.word	0x00007d30


	//   ....[27]....
        /*03a0*/ 	.word	0x00007d40


	//   ....[28]....
        /*03a4*/ 	.word	0x00008da0


	//   ....[29]....
        /*03a8*/ 	.word	0x00009870


	//   ....[30]....
        /*03ac*/ 	.word	0x0000a1f0


	//   ....[31]....
        /*03b0*/ 	.word	0x0000a200


	//   ....[32]....
        /*03b4*/ 	.word	0x0000a210


	//   ....[33]....
        /*03b8*/ 	.word	0x0000a230


	//   ....[34]....
        /*03bc*/ 	.word	0x0000a260


	//   ....[35]....
        /*03c0*/ 	.word	0x0000a3e0


	//   ....[36]....
        /*03c4*/ 	.word	0x0000a3f0


	//   ....[37]....
        /*03c8*/ 	.word	0x0000a440


	//   ....[38]....
        /*03cc*/ 	.word	0x0000a510


	//   ....[39]....
        /*03d0*/ 	.word	0x0000a530


	//   ....[40]....
        /*03d4*/ 	.word	0x0000a5d0


	//   ....[41]....
        /*03d8*/ 	.word	0x0000a5f0


	//   ....[42]....
        /*03dc*/ 	.word	0x0000a670


	//   ....[43]....
        /*03e0*/ 	.word	0x0000a690


	//   ....[44]....
        /*03e4*/ 	.word	0x0000a6a0


	//   ....[45]....
        /*03e8*/ 	.word	0x0000a6b0


	//   ....[46]....
        /*03ec*/ 	.word	0x0000aea0


	//   ....[47]....
        /*03f0*/ 	.word	0x0000aed0


	//   ....[48]....
        /*03f4*/ 	.word	0x0000aef0


	//   ....[49]....
        /*03f8*/ 	.word	0x0000afa0


	//   ....[50]....
        /*03fc*/ 	.word	0x0000b040


	//   ....[51]....
        /*0400*/ 	.word	0x0000b050


	//   ....[52]....
        /*0404*/ 	.word	0x0000b070


	//   ....[53]....
        /*0408*/ 	.word	0x0000b0a0


	//   ....[54]....
        /*040c*/ 	.word	0x0000b110


	//   ....[55]....
        /*0410*/ 	.word	0x0000b140


	//   ....[56]....
        /*0414*/ 	.word	0x0000b1b0


	//   ....[57]....
        /*0418*/ 	.word	0x0000b200


	//   ....[58]....
        /*041c*/ 	.word	0x0000b290


	//   ....[59]....
        /*0420*/ 	.word	0x0000b2c0


	//   ....[60]....
        /*0424*/ 	.word	0x0000b370


	//   ....[61]....
        /*0428*/ 	.word	0x0000b3c0


	//   ....[62]....
        /*042c*/ 	.word	0x0000d6a0


	//   ....[63]....
        /*0430*/ 	.word	0x0000dc00


	//   ....[64]....
        /*0434*/ 	.word	0x0000dd80


	//   ....[65]....
        /*0438*/ 	.word	0x0000ddd0


	//   ....[66]....
        /*043c*/ 	.word	0x0000df20


	//   ....[67]....
        /*0440*/ 	.word	0x0000df90


	//   ....[68]....
        /*0444*/ 	.word	0x0000e0e0


	//   ....[69]....
        /*0448*/ 	.word	0x0000e160


	//   ....[70]....
        /*044c*/ 	.word	0x0000e250


	//   ....[71]....
        /*0450*/ 	.word	0x0000e2e0


	//   ....[72]....
        /*0454*/ 	.word	0x0000e3f0


	//   ....[73]....
        /*0458*/ 	.word	0x0000e460


	//   ....[74]....
        /*045c*/ 	.word	0x0000e580


	//   ....[75]....
        /*0460*/ 	.word	0x0000e5f0


	//   ....[76]....
        /*0464*/ 	.word	0x0000e700


	//   ....[77]....
        /*0468*/ 	.word	0x0000e760


	//   ....[78]....
        /*046c*/ 	.word	0x0000e860


	//   ....[79]....
        /*0470*/ 	.word	0x0000e8b0


	//   ....[80]....
        /*0474*/ 	.word	0x0000e950


	//   ....[81]....
        /*0478*/ 	.word	0x0000ea10


	//   ....[82]....
        /*047c*/ 	.word	0x0000ed20


	//   ....[83]....
        /*0480*/ 	.word	0x0000ed90


	//   ....[84]....
        /*0484*/ 	.word	0x0000eea0


	//   ....[85]....
        /*0488*/ 	.word	0x0000ef00


	//   ....[86]....
        /*048c*/ 	.word	0x0000f010


	//   ....[87]....
        /*0490*/ 	.word	0x0000f060


	//   ....[88]....
        /*0494*/ 	.word	0x0000f160


	//   ....[89]....
        /*0498*/ 	.word	0x0000f1c0


	//   ....[90]....
        /*049c*/ 	.word	0x0000f330


	//   ....[91]....
        /*04a0*/ 	.word	0x0000f380


	//   ....[92]....
        /*04a4*/ 	.word	0x0000f4a0


	//   ....[93]....
        /*04a8*/ 	.word	0x0000f4f0


	//   ....[94]....
        /*04ac*/ 	.word	0x0000f600


	//   ....[95]....
        /*04b0*/ 	.word	0x0000f650


	//   ....[96]....
        /*04b4*/ 	.word	0x0000fa60


	//----- nvinfo : EIATTR_REG_RECONFIG
	.align		4
.L_175:
        /*04b8*/ 	.byte	0x01, 0x54
	.zero		2


	//----- nvinfo : EIATTR_SYSCALL_OFFSETS
	.align		4
        /*04bc*/ 	.byte	0x04, 0x46
        /*04be*/ 	.short	(.L_177 - .L_176)


	//   ....[0]....
.L_176:
        /*04c0*/ 	.word	0x00001500


	//   ....[1]....
        /*04c4*/ 	.word	0x000094a0


	//   ....[2]....
        /*04c8*/ 	.word	0x000095e0


	//   ....[3]....
        /*04cc*/ 	.word	0x000096d0


	//   ....[4]....
        /*04d0*/ 	.word	0x00009e00


	//   ....[5]....
        /*04d4*/ 	.word	0x0000aa00


	//----- nvinfo : EIATTR_MBARRIER_INSTR_OFFSETS
	.align		4
.L_177:
        /*04d8*/ 	.byte	0x04, 0x39
        /*04da*/ 	.short	(.L_179 - .L_178)


	//   ....[0]....
.L_178:
        /*04dc*/ 	.word	0x00000280
        /*04e0*/ 	.word	0x000000ff
        /*04e4*/ 	.word	0x00032400
        /*04e8*/ 	.short	0x0100
        /*04ea*/ 	.byte	0x08
	.zero		1


	//   ....[1]....
        /*04ec*/ 	.word	0x00000290
        /*04f0*/ 	.word	0x000000ff
        /*04f4*/ 	.word	0x00032410
        /*04f8*/ 	.short	0x0100
        /*04fa*/ 	.byte	0x08
	.zero		1


	//   ....[2]....
        /*04fc*/ 	.word	0x000002a0
        /*0500*/ 	.word	0x000000ff
        /*0504*/ 	.word	0x00032420
        /*0508*/ 	.short	0x0100
        /*050a*/ 	.byte	0x08
	.zero		1


	//   ....[3]....
        /*050c*/ 	.word	0x00000390
        /*0510*/ 	.word	0x000000ff
        /*0514*/ 	.word	0x00032430
        /*0518*/ 	.short	0x0100
        /*051a*/ 	.byte	0x08
	.zero		1


	//   ....[4]....
        /*051c*/ 	.word	0x000003a0
        /*0520*/ 	.word	0x000000ff
        /*0524*/ 	.word	0x00032440
        /*0528*/ 	.short	0x0100
        /*052a*/ 	.byte	0x08
	.zero		1


	//   ....[5]....
        /*052c*/ 	.word	0x000003b0
        /*0530*/ 	.word	0x000000ff
        /*0534*/ 	.word	0x00032438
        /*0538*/ 	.short	0x0100
        /*053a*/ 	.byte	0x08
	.zero		1


	//   ....[6]....
        /*053c*/ 	.word	0x000003c0
        /*0540*/ 	.word	0x000000ff
        /*0544*/ 	.word	0x00032448
        /*0548*/ 	.short	0x0100
        /*054a*/ 	.byte	0x08
	.zero		1


	//   ....[7]....
        /*054c*/ 	.word	0x000004f0
        /*0550*/ 	.word	0x000000ff
        /*0554*/ 	.word	0x00032450
        /*0558*/ 	.short	0x0100
        /*055a*/ 	.byte	0x08
	.zero		1


	//   ....[8]....
        /*055c*/ 	.word	0x00000500
        /*0560*/ 	.word	0x000000ff
        /*0564*/ 	.word	0x00032460
        /*0568*/ 	.short	0x0100
        /*056a*/ 	.byte	0x08
	.zero		1


	//   ....[9]....
        /*056c*/ 	.word	0x00000510
        /*0570*/ 	.word	0x000000ff
        /*0574*/ 	.word	0x00032458
        /*0578*/ 	.short	0x0100
        /*057a*/ 	.byte	0x08
	.zero		1


	//   ....[10]....
        /*057c*/ 	.word	0x00000520
        /*0580*/ 	.word	0x000000ff
        /*0584*/ 	.word	0x00032468
        /*0588*/ 	.short	0x0100
        /*058a*/ 	.byte	0x08
	.zero		1


	//   ....[11]....
        /*058c*/ 	.word	0x00000610
        /*0590*/ 	.word	0x000000ff
        /*0594*/ 	.word	0x00032470
        /*0598*/ 	.short	0x0100
        /*059a*/ 	.byte	0x06
	.zero		1


	//   ....[12]....
        /*059c*/ 	.word	0x00000620
        /*05a0*/ 	.word	0x000000ff
        /*05a4*/ 	.word	0x00032480
        /*05a8*/ 	.short	0x0100
        /*05aa*/ 	.byte	0x06
	.zero		1


	//   ....[13]....
        /*05ac*/ 	.word	0x00000630
        /*05b0*/ 	.word	0x000000ff
        /*05b4*/ 	.word	0x00032478
        /*05b8*/ 	.short	0x0100
        /*05ba*/ 	.byte	0x06
	.zero		1


	//   ....[14]....
        /*05bc*/ 	.word	0x00000640
        /*05c0*/ 	.word	0x000000ff
        /*05c4*/ 	.word	0x00032488
        /*05c8*/ 	.short	0x0100
        /*05ca*/ 	.byte	0x06
	.zero		1


	//   ....[15]....
        /*05cc*/ 	.word	0x00000770
        /*05d0*/ 	.word	0x000000ff
        /*05d4*/ 	.word	0x00032490
        /*05d8*/ 	.short	0x0100
        /*05da*/ 	.byte	0x08
	.zero		1


	//   ....[16]....
        /*05dc*/ 	.word	0x00000780
        /*05e0*/ 	.word	0x000000ff
        /*05e4*/ 	.word	0x000324a0
        /*05e8*/ 	.short	0x0100
        /*05ea*/ 	.byte	0x08
	.zero		1


	//   ....[17]....
        /*05ec*/ 	.word	0x00000790
        /*05f0*/ 	.word	0x000000ff
        /*05f4*/ 	.word	0x00032498
        /*05f8*/ 	.short	0x0100
        /*05fa*/ 	.byte	0x08
	.zero		1


	//   ....[18]....
        /*05fc*/ 	.word	0x000007a0
        /*0600*/ 	.word	0x000000ff
        /*0604*/ 	.word	0x000324a8
        /*0608*/ 	.short	0x0100
        /*060a*/ 	.byte	0x08
	.zero		1


	//   ....[19]....
        /*060c*/ 	.word	0x000008d0
        /*0610*/ 	.word	0x000000ff
        /*0614*/ 	.word	0x000324b0
        /*0618*/ 	.short	0x0100
        /*061a*/ 	.byte	0x08
	.zero		1


	//   ....[20]....
        /*061c*/ 	.word	0x000008e0
        /*0620*/ 	.word	0x000000ff
        /*0624*/ 	.word	0x000324c0
        /*0628*/ 	.short	0x0100
        /*062a*/ 	.byte	0x08
	.zero		1


	//   ....[21]....
        /*062c*/ 	.word	0x000008f0
        /*0630*/ 	.word	0x000000ff
        /*0634*/ 	.word	0x000324b8
        /*0638*/ 	.short	0x0100
        /*063a*/ 	.byte	0x08
	.zero		1


	//   ....[22]....
        /*063c*/ 	.word	0x00000900
        /*0640*/ 	.word	0x000000ff
        /*0644*/ 	.word	0x000324c8
        /*0648*/ 	.short	0x0100
        /*064a*/ 	.byte	0x08
	.zero		1


	//   ....[23]....
        /*064c*/ 	.word	0x00001540
        /*0650*/ 	.word	0x000000ff
        /*0654*/ 	.word	0x00032400
        /*0658*/ 	.short	0x010a
        /*065a*/ 	.byte	0x04
	.zero		1


	//   ....[24]....
        /*065c*/ 	.word	0x00001600
        /*0660*/ 	.word	0x000000ff
        /*0664*/ 	.word	0x00032430
        /*0668*/ 	.short	0x010a
        /*066a*/ 	.byte	0x04
	.zero		1


	//   ....[25]....
        /*066c*/ 	.word	0x00001650
        /*0670*/ 	.word	0x000000ff
        /*0674*/ 	.word	0x00032430
        /*0678*/ 	.short	0x010a
        /*067a*/ 	.byte	0x04
	.zero		1


	//   ....[26]....
        /*067c*/ 	.word	0x000019d0
        /*0680*/ 	.word	0x000000ff
        /*0684*/ 	.word	0x00032410
        /*0688*/ 	.short	0x010a
        /*068a*/ 	.byte	0x09
	.zero		1


	//   ....[27]....
        /*068c*/ 	.word	0x00001a20
        /*0690*/ 	.word	0x000000ff
        /*0694*/ 	.word	0x00032450
        /*0698*/ 	.short	0x010a
        /*069a*/ 	.byte	0x04
	.zero		1


	//   ....[28]....
        /*069c*/ 	.word	0x00001a70
        /*06a0*/ 	.word	0x000000ff
        /*06a4*/ 	.word	0x00032450
        /*06a8*/ 	.short	0x010a
        /*06aa*/ 	.byte	0x04
	.zero		1


	//   ....[29]....
        /*06ac*/ 	.word	0x00002dd0
        /*06b0*/ 	.word	0x00000018
        /*06b4*/ 	.word	0x00000000
        /*06b8*/ 	.short	0x0101
        /*06ba*/ 	.byte	0x3f
	.zero		1


	//   ....[30]....
        /*06bc*/ 	.word	0x00003920
        /*06c0*/ 	.word	0x000000c6
        /*06c4*/ 	.word	0x00000000
        /*06c8*/ 	.short	0x0101
        /*06ca*/ 	.byte	0x3f
	.zero		1


	//   ....[31]....
        /*06cc*/ 	.word	0x00003ae0
        /*06d0*/ 	.word	0x000000ff
        /*06d4*/ 	.word	0x00032430
        /*06d8*/ 	.short	0x010a
        /*06da*/ 	.byte	0x3d
	.zero		1


	//   ....[32]....
        /*06dc*/ 	.word	0x00003b20
        /*06e0*/ 	.word	0x000000ff
        /*06e4*/ 	.word	0x00032430
        /*06e8*/ 	.short	0x010a
        /*06ea*/ 	.byte	0x3d
	.zero		1


	//   ....[33]....
        /*06ec*/ 	.word	0x00003e70
        /*06f0*/ 	.word	0x000000ff
        /*06f4*/ 	.word	0x00032450
        /*06f8*/ 	.short	0x010a
        /*06fa*/ 	.byte	0x3d
	.zero		1


	//   ....[34]....
        /*06fc*/ 	.word	0x00003eb0
        /*0700*/ 	.word	0x000000ff
        /*0704*/ 	.word	0x00032450
        /*0708*/ 	.short	0x010a
        /*070a*/ 	.byte	0x3d
	.zero		1


	//   ....[35]....
        /*070c*/ 	.word	0x00004a80
        /*0710*/ 	.word	0x00000098
        /*0714*/ 	.word	0x00000000
        /*0718*/ 	.short	0x0101
        /*071a*/ 	.byte	0x3f
	.zero		1


	//   ....[36]....
        /*071c*/ 	.word	0x00005e00
        /*0720*/ 	.word	0x000000d3
        /*0724*/ 	.word	0x00000000
        /*0728*/ 	.short	0x0101
        /*072a*/ 	.byte	0x3f
	.zero		1


	//   ....[37]....
        /*072c*/ 	.word	0x000070c0
        /*0730*/ 	.word	0x000000ff
        /*0734*/ 	.word	0x00000000
        /*0738*/ 	.short	0x0101
        /*073a*/ 	.byte	0x04
	.zero		1


	//   ....[38]....
        /*073c*/ 	.word	0x00009ac0
        /*0740*/ 	.word	0x000000ff
        /*0744*/ 	.word	0x00032440
        /*0748*/ 	.short	0x010a
        /*074a*/ 	.byte	0x26
	.zero		1


	//   ....[39]....
        /*074c*/ 	.word	0x0000a810
        /*0750*/ 	.word	0x000000ff
        /*0754*/ 	.word	0x00032400
        /*0758*/ 	.short	0x0107
        /*075a*/ 	.byte	0x26
	.zero		1


	//   ....[40]....
        /*075c*/ 	.word	0x0000a890
        /*0760*/ 	.word	0x000000ff
        /*0764*/ 	.word	0x00032400
        /*0768*/ 	.short	0x0101
        /*076a*/ 	.byte	0x26
	.zero		1


	//   ....[41]....
        /*076c*/ 	.word	0x0000b570
        /*0770*/ 	.word	0x000000ff
        /*0774*/ 	.word	0x00032410
        /*0778*/ 	.short	0x0107
        /*077a*/ 	.byte	0x26
	.zero		1


	//   ....[42]....
        /*077c*/ 	.word	0x0000b5d0
        /*0780*/ 	.word	0x000000ff
        /*0784*/ 	.word	0x00032410
        /*0788*/ 	.short	0x0101
        /*078a*/ 	.byte	0x26
	.zero		1


	//   ....[43]....
        /*078c*/ 	.word	0x0000b5e0
        /*0790*/ 	.word	0x000000ff
        /*0794*/ 	.word	0x00032420
        /*0798*/ 	.short	0x010a
        /*079a*/ 	.byte	0x26
	.zero		1


	//   ....[44]....
        /*079c*/ 	.word	0x0000b640
        /*07a0*/ 	.word	0x000000ff
        /*07a4*/ 	.word	0x00032460
        /*07a8*/ 	.short	0x010a
        /*07aa*/ 	.byte	0x26
	.zero		1


	//   ....[45]....
        /*07ac*/ 	.word	0x0000bed0
        /*07b0*/ 	.word	0x000000ff
        /*07b4*/ 	.word	0x00032448
        /*07b8*/ 	.short	0x010a
        /*07ba*/ 	.byte	0x26
	.zero		1


	//   ....[46]....
        /*07bc*/ 	.word	0x0000c0a0
        /*07c0*/ 	.word	0x000000ff
        /*07c4*/ 	.word	0x00032468
        /*07c8*/ 	.short	0x010a
        /*07ca*/ 	.byte	0x26
	.zero		1


	//   ....[47]....
        /*07cc*/ 	.word	0x0000c710
        /*07d0*/ 	.word	0x000000ff
        /*07d4*/ 	.word	0x00032440
        /*07d8*/ 	.short	0x010a
        /*07da*/ 	.byte	0x26
	.zero		1


	//   ....[48]....
        /*07dc*/ 	.word	0x0000c8f0
        /*07e0*/ 	.word	0x000000ff
        /*07e4*/ 	.word	0x00032460
        /*07e8*/ 	.short	0x010a
        /*07ea*/ 	.byte	0x26
	.zero		1


	//   ....[49]....
        /*07ec*/ 	.word	0x0000cf80
        /*07f0*/ 	.word	0x000000ff
        /*07f4*/ 	.word	0x00032448
        /*07f8*/ 	.short	0x010a
        /*07fa*/ 	.byte	0x26
	.zero		1


	//   ....[50]....
        /*07fc*/ 	.word	0x0000d160
        /*0800*/ 	.word	0x000000ff
        /*0804*/ 	.word	0x00032468
        /*0808*/ 	.short	0x010a
        /*080a*/ 	.byte	0x26
	.zero		1


	//   ....[51]....
        /*080c*/ 	.word	0x0000d630
        /*0810*/ 	.word	0x00000002
        /*0814*/ 	.word	0x00032420
        /*0818*/ 	.short	0x010a
        /*081a*/ 	.byte	0x3f
	.zero		1


	//   ....[52]....
        /*081c*/ 	.word	0x0000d7d0
        /*0820*/ 	.word	0x00000007
        /*0824*/ 	.word	0x00000000
        /*0828*/ 	.short	0x010a
        /*082a*/ 	.byte	0x3f
	.zero		1


	//   ....[53]....
        /*082c*/ 	.word	0x0000d840
        /*0830*/ 	.word	0x00000005
        /*0834*/ 	.word	0x00000000
        /*0838*/ 	.short	0x010a
        /*083a*/ 	.byte	0x3f
	.zero		1


	//   ....[54]....
        /*083c*/ 	.word	0x0000d8a0
        /*0840*/ 	.word	0x00000005
        /*0844*/ 	.word	0x00000000
        /*0848*/ 	.short	0x010a
        /*084a*/ 	.byte	0x3f
	.zero		1


	//   ....[55]....
        /*084c*/ 	.word	0x0000d8d0
        /*0850*/ 	.word	0x00000003
        /*0854*/ 	.word	0x00000000
        /*0858*/ 	.short	0x010a
        /*085a*/ 	.byte	0x3f
	.zero		1


	//   ....[56]....
        /*085c*/ 	.word	0x0000d950
        /*0860*/ 	.word	0x00000003
        /*0864*/ 	.word	0x00032400
        /*0868*/ 	.short	0x010a
        /*086a*/ 	.byte	0x3f
	.zero		1


	//   ....[57]....
        /*086c*/ 	.word	0x0000d9c0
        /*0870*/ 	.word	0x00000003
        /*0874*/ 	.word	0x00032430
        /*0878*/ 	.short	0x010a
        /*087a*/ 	.byte	0x3f
	.zero		1


	//   ....[58]....
        /*087c*/ 	.word	0x0000da30
        /*0880*/ 	.word	0x0000000b
        /*0884*/ 	.word	0x00032410
        /*0888*/ 	.short	0x010a
        /*088a*/ 	.byte	0x3f
	.zero		1


	//   ....[59]....
        /*088c*/ 	.word	0x0000daa0
        /*0890*/ 	.word	0x0000000b
        /*0894*/ 	.word	0x00032450
        /*0898*/ 	.short	0x010a
        /*089a*/ 	.byte	0x3f
	.zero		1


	//   ....[60]....
        /*089c*/ 	.word	0x0000db00
        /*08a0*/ 	.word	0x00000015
        /*08a4*/ 	.word	0x00032430
        /*08a8*/ 	.short	0x010a
        /*08aa*/ 	.byte	0x3f
	.zero		1


	//   ....[61]....
        /*08ac*/ 	.word	0x0000db60
        /*08b0*/ 	.word	0x00000015
        /*08b4*/ 	.word	0x00032450
        /*08b8*/ 	.short	0x010a
        /*08ba*/ 	.byte	0x3f
	.zero		1


	//   ....[62]....
        /*08bc*/ 	.word	0x0000dcc0
        /*08c0*/ 	.word	0x00000003
        /*08c4*/ 	.word	0x00032440
        /*08c8*/ 	.short	0x010a
        /*08ca*/ 	.byte	0x3f
	.zero		1


	//   ....[63]....
        /*08cc*/ 	.word	0x0000f690
        /*08d0*/ 	.word	0x00000003
        /*08d4*/ 	.word	0x00032420
        /*08d8*/ 	.short	0x010a
        /*08da*/ 	.byte	0x3f
	.zero		1


	//   ....[64]....
        /*08dc*/ 	.word	0x0000f6f0
        /*08e0*/ 	.word	0x00000003
        /*08e4*/ 	.word	0x00032460
        /*08e8*/ 	.short	0x010a
        /*08ea*/ 	.byte	0x3f
	.zero		1


	//   ....[65]....
        /*08ec*/ 	.word	0x0000f750
        /*08f0*/ 	.word	0x00000003
        /*08f4*/ 	.word	0x00032448
        /*08f8*/ 	.short	0x010a
        /*08fa*/ 	.byte	0x3f
	.zero		1


	//   ....[66]....
        /*08fc*/ 	.word	0x0000f7b0
        /*0900*/ 	.word	0x00000003
        /*0904*/ 	.word	0x00032468
        /*0908*/ 	.short	0x010a
        /*090a*/ 	.byte	0x3f
	.zero		1


	//   ....[67]....
        /*090c*/ 	.word	0x0000f810
        /*0910*/ 	.word	0x00000003
        /*0914*/ 	.word	0x00032440
        /*0918*/ 	.short	0x010a
        /*091a*/ 	.byte	0x3f
	.zero		1


	//   ....[68]....
        /*091c*/ 	.word	0x0000f870
        /*0920*/ 	.word	0x00000003
        /*0924*/ 	.word	0x00032460
        /*0928*/ 	.short	0x010a
        /*092a*/ 	.byte	0x3f
	.zero		1


	//   ....[69]....
        /*092c*/ 	.word	0x0000f8d0
        /*0930*/ 	.word	0x00000003
        /*0934*/ 	.word	0x00032448
        /*0938*/ 	.short	0x010a
        /*093a*/ 	.byte	0x3f
	.zero		1


	//   ....[70]....
        /*093c*/ 	.word	0x0000f930
        /*0940*/ 	.word	0x00000003
        /*0944*/ 	.word	0x00032468
        /*0948*/ 	.short	0x010a
        /*094a*/ 	.byte	0x3f
	.zero		1


	//   ....[71]....
        /*094c*/ 	.word	0x0000f980
        /*0950*/ 	.word	0x00000002
        /*0954*/ 	.word	0x00032420
        /*0958*/ 	.short	0x010a
        /*095a*/ 	.byte	0x3f
	.zero		1


	//   ....[72]....
        /*095c*/ 	.word	0x0000fb20
        /*0960*/ 	.word	0x00000007
        /*0964*/ 	.word	0x00000000
        /*0968*/ 	.short	0x010a
        /*096a*/ 	.byte	0x3f
	.zero		1


	//   ....[73]....
        /*096c*/ 	.word	0x0000fb70
        /*0970*/ 	.word	0x00000005
        /*0974*/ 	.word	0x00000000
        /*0978*/ 	.short	0x010a
        /*097a*/ 	.byte	0x3f
	.zero		1


	//   ....[74]....
        /*097c*/ 	.word	0x0000fbc0
        /*0980*/ 	.word	0x00000005
        /*0984*/ 	.word	0x00000000
        /*0988*/ 	.short	0x010a
        /*098a*/ 	.byte	0x3f
	.zero		1


	//----- nvinfo : EIATTR_NUM_MBARRIERS
	.align		4
.L_179:
        /*098c*/ 	.byte	0x03, 0x38
        /*098e*/ 	.short	0x0017


	//----- nvinfo : EIATTR_EXIT_INSTR_OFFSETS
	.align		4
        /*0990*/ 	.byte	0x04, 0x1c
        /*0992*/ 	.short	(.L_181 - .L_180)


	//   ....[0]....
.L_180:
        /*0994*/ 	.word	0x0000d920


	//----- nvinfo : EIATTR_MAX_THREADS
	.align		4
.L_181:
        /*0998*/ 	.byte	0x04, 0x05
        /*099a*/ 	.short	(.L_183 - .L_182)
.L_182:
        /*099c*/ 	.word	0x00000180
        /*09a0*/ 	.word	0x00000001
        /*09a4*/ 	.word	0x00000001


	//----- nvinfo : EIATTR_CRS_STACK_SIZE
	.align		4
.L_183:
        /*09a8*/ 	.byte	0x04, 0x1e
        /*09aa*/ 	.short	(.L_185 - .L_184)
.L_184:
        /*09ac*/ 	.word	0x00000000


	//----- nvinfo : EIATTR_CBANK_PARAM_SIZE
	.align		4
.L_185:
        /*09b0*/ 	.byte	0x03, 0x19
        /*09b2*/ 	.short	0x0b70


	//----- nvinfo : EIATTR_PARAM_CBANK
	.align		4
        /*09b4*/ 	.byte	0x04, 0x0a
        /*09b6*/ 	.short	(.L_187 - .L_186)
	.align		4
.L_186:
        /*09b8*/ 	.word	index@(.nv.constant0._ZN7cutlass13device_kernelIN5flash11enable_sm90INS1_16FlashAttnFwdSm90INS1_25CollectiveMainloopFwdSm90ILi2EN4cute5tupleIJNS5_1CILi1EEES8_S8_EEENS6_IJNS7_ILi128EEENS7_ILi96EEENS7_ILi64EEEEEELi256ENS_6half_tEfNS_4arch4Sm90ELb0ELb0ELb0ELb0ELb0ELb0ELb1ELb1ELb0ELb1ELb1ELb0EEENS1_21CollectiveEpilogueFwdINS6_IJSA_NS7_ILi256EEESB_EEES9_SE_SG_Li256ELb0ELb1ELb1ELb0EEENS1_19SingleTileSchedulerILb0ELb1ELb1ELi128EEEEEEEEEvNT_6ParamsE)
        /*09bc*/ 	.short	0x0210
        /*09be*/ 	.short	0x0b70


	//----- nvinfo : EIATTR_SW_WAR
	.align		4
.L_187:
        /*09c0*/ 	.byte	0x04, 0x36
        /*09c2*/ 	.short	(.L_189 - .L_188)
.L_188:
        /*09c4*/ 	.word	0x00000008
.L_189:


//--------------------- .nv.info._ZN7cutlass13device_kernelIN5flash11enable_sm90INS1_16FlashAttnFwdSm90INS1_25CollectiveMainloopFwdSm90ILi2EN4cute5tupleIJNS5_1CILi1EEES8_S8_EEENS6_IJNS7_ILi128EEENS7_ILi96EEENS7_ILi64EEEEEELi256ENS_6half_tEfNS_4arch4Sm90ELb0ELb0ELb0ELb1ELb0ELb0ELb0ELb1ELb0ELb1ELb1ELb0EEENS1_21CollectiveEpilogueFwdINS6_IJSA_NS7_ILi256EEESB_EEES9_SE_SG_Li256ELb1ELb1ELb1ELb0EEENS1_36VarlenDynamicPersistentTileSchedulerILi128ELi96ELi256ELi128ELb1ELb1ELb1ELb0ELb1ELb1EEEEEEEEEvNT_6ParamsE --------------------------
	.section	.nv.info._ZN7cutlass13device_kernelIN5flash11enable_sm90INS1_16FlashAttnFwdSm90INS1_25CollectiveMainloopFwdSm90ILi2EN4cute5tupleIJNS5_1CILi1EEES8_S8_EEENS6_IJNS7_ILi128EEENS7_ILi96EEENS7_ILi64EEEEEELi256ENS_6half_tEfNS_4arch4Sm90ELb0ELb0ELb0ELb1ELb0ELb0ELb0ELb1ELb0ELb1ELb1ELb0EEENS1_21CollectiveEpilogueFwdINS6_IJSA_NS7_ILi256EEESB_EEES9_SE_SG_Li256ELb1ELb1ELb1ELb0EEENS1_36VarlenDynamicPersistentTileSchedulerILi128ELi96ELi256ELi128ELb1ELb1ELb1ELb0ELb1ELb1EEEEEEEEEvNT_6ParamsE,"",@"SHT_CUDA_INFO"
	.sectionflags	@""
	.align	4


	//----- nvinfo : EIATTR_CUDA_API_VERSION
	.align		4
        /*0000*/ 	.byte	0x04, 0x37
        /*0002*/ 	.short	(.L_191 - .L_190)
.L_190:
        /*0004*/ 	.word	0x00000082


	//----- nvinfo : EIATTR_KPARAM_INFO
	.align		4
.L_191:
        /*0008*/ 	.byte	0x04, 0x17
        /*000a*/ 	.short	(.L_193 - .L_192)
.L_192:
        /*000c*/ 	.word	0x00000000
        /*0010*/ 	.short	0x0000
        /*0012*/ 	.short	0x0070
        /*0014*/ 	.byte	0x00, 0xf0, 0x01, 0x2a


	//----- nvinfo : EIATTR_SPARSE_MMA_MASK
	.align		4
.L_193:
        /*0018*/ 	.byte	0x03, 0x50
        /*001a*/ 	.short	0x0000


	//----- nvinfo : EIATTR_MAXREG_COUNT
	.align		4
        /*001c*/ 	.byte	0x03, 0x1b
        /*001e*/ 	.short	0x00a8


	//----- nvinfo : EIATTR_NUM_BARRIERS
	.align		4
        /*0020*/ 	.byte	0x02, 0x4c
        /*0022*/ 	.byte	0x10
	.zero		1


	//----- nvinfo : EIATTR_EXTERNS
	.align		4
        /*0024*/ 	.byte	0x04, 0x0f
        /*0026*/ 	.short	(.L_195 - .L_194)


	//   ....[0]....
	.align		4
.L_194:
        /*0028*/ 	.word	index@(__assertfail)


	//----- nvinfo : EIATTR_ANNOTATIONS
	.align		4
.L_195:
        /*002c*/ 	.byte	0x04, 0x55
        /*002e*/ 	.short	(.L_197 - .L_196)


	//   ....[0]....
.L_196:
        /* <DEDUP_REMOVED lines=65> */


	//----- nvinfo : EIATTR_MERCURY_ISA_VERSION
	.align		4
.L_197:
        /*0430*/ 	.byte	0x03, 0x5f
        /*0432*/ 	.short	0x0101


	//----- nvinfo : EIATTR_UNUSED_LOAD_BYTE_OFFSET
	.align		4
        /*0434*/ 	.byte	0x04, 0x44
        /*0436*/ 	.short	(.L_199 - .L_198)


	//   ....[0]....
.L_198:
        /*0438*/ 	.word	0x00000a30
        /*043c*/ 	.word	0x0000fff0


	//   ....[1]....
        /*0440*/ 	.word	0x00006180
        /*0444*/ 	.word	0x0000fff0


	//----- nvinfo : EIATTR_INT_WARP_WIDE_INSTR_OFFSETS
	.align		4
.L_199:
        /*0448*/ 	.byte	0x04, 0x31
        /*044a*/ 	.short	(.L_201 - .L_200)


	//   ....[0]....
.L_200:
        /*044c*/ 	.word	0x00000130


	//   ....[1]....
        /*0450*/ 	.word	0x00000170


	//   ....[2]....
        /*0454*/ 	.word	0x000001e0


	//   ....[3]....
        /*0458*/ 	.word	0x000036c0


	//   ....[4]....
        /*045c*/ 	.word	0x0000bf50


	//   ....[5]....
        /*0460*/ 	.word	0x0000bfe0


	//   ....[6]....
        /*0464*/ 	.word	0x0000fbd0


	//   ....[7]....
        /*0468*/ 	.word	0x0000fc60


	//----- nvinfo : EIATTR_COOP_GROUP_MASK_REGIDS
	.align		4
.L_201:
        /*046c*/ 	.byte	0x04, 0x29
        /*046e*/ 	.short	(.L_203 - .L_202)


	//   ....[0]....
.L_202:
        /*0470*/ 	.word	0xffffffff


	//   ....[1]....
        /*0474*/ 	.word	0xffffffff


	//   ....[2]....
        /*0478*/ 	.word	0xffffffff


	//   ....[3]....
        /*047c*/ 	.word	0xffffffff


	//   ....[4]....
        /*0480*/ 	.word	0xffffffff


	//   ....[5]....
        /*0484*/ 	.word	0xffffffff


	//   ....[6]....
        /*0488*/ 	.word	0xffffffff


	//   ....[7]....
        /*048c*/ 	.word	0xffffffff


	//   ....[8]....
        /*0490*/ 	.word	0xffffffff


	//   ....[9]....
        /*0494*/ 	.word	0xffffffff


	//   ....[10]....
        /*0498*/ 	.word	0xffffffff


	//   ....[11]....
        /*049c*/ 	.word	0xffffffff


	//   ....[12]....
        /*04a0*/ 	.word	0xffffffff


	//   ....[13]....
        /*04a4*/ 	.word	0xffffffff


	//   ....[14]....
        /*04a8*/ 	.word	0xffffffff


	//   ....[15]....
        /*04ac*/ 	.word	0xffffffff


	//   ....[16]....
        /*04b0*/ 	.word	0xffffffff


	//   ....[17]....
        /*04b4*/ 	.word	0xffffffff


	//   ....[18]....
        /*04b8*/ 	.word	0xffffffff


	//   ....[19]....
        /*04bc*/ 	.word	0xffffffff


	//   ....[20]....
        /*04c0*/ 	.word	0xffffffff


	//   ....[21]....
        /*04c4*/ 	.word	0xffffffff


	//   ....[22]....
        /*04c8*/ 	.word	0xffffffff


	//   ....[23]....
        /*04cc*/ 	.word	0xffffffff


	//   ....[24]....
        /*04d0*/ 	.word	0xffffffff


	//   ....[25]....
        /*04d4*/ 	.word	0xffffffff


	//   ....[26]....
        /*04d8*/ 	.word	0xffffffff


	//   ....[27]....
        /*04dc*/ 	.word	0xffffffff


	//   ....[28]....
        /*04e0*/ 	.word	0xffffffff


	//   ....[29]....
        /*04e4*/ 	.word	0xffffffff


	//   ....[30]....
        /*04e8*/ 	.word	0xffffffff


	//   ....[31]....
        /*04ec*/ 	.word	0xffffffff


	//   ....[32]....
        /*04f0*/ 	.word	0xffffffff


	//   ....[33]....
        /*04f4*/ 	.word	0xffffffff


	//   ....[34]....
        /*04f8*/ 	.word	0xffffffff


	//   ....[35]....
        /*04fc*/ 	.word	0xffffffff


	//   ....[36]....
        /*0500*/ 	.word	0xffffffff


	//   ....[37]....
        /*0504*/ 	.word	0xffffffff


	//   ....[38]....
        /*0508*/ 	.word	0xffffffff


	//   ....[39]....
        /*050c*/ 	.word	0xffffffff


	//   ....[40]....
        /*0510*/ 	.word	0xffffffff


	//   ....[41]....
        /*0514*/ 	.word	0xffffffff


	//   ....[42]....
        /*0518*/ 	.word	0xffffffff


	//   ....[43]....
        /*051c*/ 	.word	0xffffffff


	//   ....[44]....
        /*0520*/ 	.word	0xffffffff


	//   ....[45]....
        /*0524*/ 	.word	0xffffffff


	//   ....[46]....
        /*0528*/ 	.word	0xffffffff


	//   ....[47]....
        /*052c*/ 	.word	0xffffffff


	//   ....[48]....
        /*0530*/ 	.word	0xffffffff


	//   ....[49]....
        /*0534*/ 	.word	0xffffffff


	//   ....[50]....
        /*0538*/ 	.word	0xffffffff


	//   ....[51]....
        /*053c*/ 	.word	0xffffffff


	//   ....[52]....
        /*0540*/ 	.word	0xffffffff


	//   ....[53]....
        /*0544*/ 	.word	0xffffffff


	//   ....[54]....
        /*0548*/ 	.word	0xffffffff


	//   ....[55]....
        /*054c*/ 	.word	0xffffffff


	//   ....[56]....
        /*0550*/ 	.word	0xffffffff


	//   ....[57]....
        /*0554*/ 	.word	0xffffffff


	//   ....[58]....
        /*0558*/ 	.word	0xffffffff


	//   ....[59]....
        /*055c*/ 	.word	0xffffffff


	//   ....[60]....
        /*0560*/ 	.word	0xffffffff


	//   ....[61]....
        /*0564*/ 	.word	0xffffffff


	//   ....[62]....
        /*0568*/ 	.word	0xffffffff


	//   ....[63]....
        /*056c*/ 	.word	0xffffffff


	//   ....[64]....
        /*0570*/ 	.word	0xffffffff


	//   ....[65]....
        /*0574*/ 	.word	0xffffffff


	//   ....[66]....
        /*0578*/ 	.word	0xffffffff


	//   ....[67]....
        /*057c*/ 	.word	0xffffffff


	//   ....[68]....
        /*0580*/ 	.word	0xffffffff


	//   ....[69]....
        /*0584*/ 	.word	0xffffffff


	//   ....[70]....
        /*0588*/ 	.word	0xffffffff


	//   ....[71]....
        /*058c*/ 	.word	0xffffffff


	//   ....[72]....
        /*0590*/ 	.word	0xffffffff


	//   ....[73]....
        /*0594*/ 	.word	0xffffffff


	//   ....[74]....
        /*0598*/ 	.word	0xffffffff


	//   ....[75]....
        /*059c*/ 	.word	0xffffffff


	//   ....[76]....
        /*05a0*/ 	.word	0xffffffff


	//   ....[77]....
        /*05a4*/ 	.word	0xffffffff


	//   ....[78]....
        /*05a8*/ 	.word	0xffffffff


	//   ....[79]....
        /*05ac*/ 	.word	0xffffffff


	//   ....[80]....
        /*05b0*/ 	.word	0xffffffff


	//   ....[81]....
        /*05b4*/ 	.word	0xffffffff


	//   ....[82]....
        /*05b8*/ 	.word	0xffffffff


	//   ....[83]....
        /*05bc*/ 	.word	0xffffffff


	//   ....[84]....
        /*05c0*/ 	.word	0xffffffff


	//   ....[85]....
        /*05c4*/ 	.word	0xffffffff


	//   ....[86]....
        /*05c8*/ 	.word	0xffffffff


	//   ....[87]....
        /*05cc*/ 	.word	0xffffffff


	//   ....[88]....
        /*05d0*/ 	.word	0xffffffff


	//   ....[89]....
        /*05d4*/ 	.word	0xffffffff


	//   ....[90]....
        /*05d8*/ 	.word	0xffffffff


	//   ....[91]....
        /*05dc*/ 	.word	0xffffffff


	//   ....[92]....
        /*05e0*/ 	.word	0xffffffff


	//   ....[93]....
        /*05e4*/ 	.word	0xffffffff


	//   ....[94]....
        /*05e8*/ 	.word	0xffffffff


	//   ....[95]....
        /*05ec*/ 	.word	0xffffffff


	//   ....[96]....
        /*05f0*/ 	.word	0xffffffff


	//   ....[97]....
        /*05f4*/ 	.word	0x0500000f


	//   ....[98]....
        /*05f8*/ 	.word	0x0500000f


	//   ....[99]....
        /*05fc*/ 	.word	0x0500000f


	//   ....[100]....
        /*0600*/ 	.word	0x0500000f


	//   ....[101]....
        /*0604*/ 	.word	0x0500000f


	//   ....[102]....
        /*0608*/ 	.word	0x0500000f


	//   ....[103]....
        /*060c*/ 	.word	0x0500000f


	//   ....[104]....
        /*0610*/ 	.word	0x0500000f


	//   ....[105]....
        /*0614*/ 	.word	0x0500000f


	//   ....[106]....
        /*0618*/ 	.word	0x0500000f


	//   ....[107]....
        /*061c*/ 	.word	0x0500000f


	//   ....[108]....
        /*0620*/ 	.word	0x0500000f


	//   ....[109]....
        /*0624*/ 	.word	0x0500000f


	//   ....[110]....
        /*0628*/ 	.word	0x0500000f


	//   ....[111]....
        /*062c*/ 	.word	0x0500000f


	//   ....[112]....
        /*0630*/ 	.word	0x0500000f


	//   ....[113]....
        /*0634*/ 	.word	0x0500000f


	//   ....[114]....
        /*0638*/ 	.word	0x0500000f


	//   ....[115]....
        /*063c*/ 	.word	0x0500000f


	//   ....[116]....
        /*0640*/ 	.word	0x0500000f


	//   ....[117]....
        /*0644*/ 	.word	0x0500000f


	//   ....[118]....
        /*0648*/ 	.word	0x0500000f


	//   ....[119]....
        /*064c*/ 	.word	0x0500000f


	//   ....[120]....
        /*0650*/ 	.word	0x0500000f


	//   ....[121]....
        /*0654*/ 	.word	0x0500000f


	//   ....[122]....
        /*0658*/ 	.word	0x0500000f


	//   ....[123]....
        /*065c*/ 	.word	0x0500000f


	//   ....[124]....
        /*0660*/ 	.word	0x0500000f


	//   ....[125]....
        /*0664*/ 	.word	0x0500000f


	//   ....[126]....
        /*0668*/ 	.word	0x0500000f


	//   ....[127]....
        /*066c*/ 	.word	0x0500000f


	//   ....[128]....
        /*0670*/ 	.word	0x0500000f


	//   ....[129]....
        /*0674*/ 	.word	0x0500000f


	//   ....[130]....
        /*0678*/ 	.word	0x0500000f


	//   ....[131]....
        /*067c*/ 	.word	0x0500000f


	//   ....[132]....
        /*0680*/ 	.word	0x0500000f


	//----- nvinfo : EIATTR_COOP_GROUP_INSTR_OFFSETS
	.align		4
.L_203:
        /*0684*/ 	.byte	0x04, 0x28
        /*0686*/ 	.short	(.L_205 - .L_204)


	//   ....[0]....
.L_204:
        /*0688*/ 	.word	0x00000070


	//   ....[1]....
        /*068c*/ 	.word	0x00000140


	//   ....[2]....
        /*0690*/ 	.word	0x00000190


	//   ....[3]....
        /*0694*/ 	.word	0x000003c0


	//   ....[4]....
        /*0698*/ 	.word	0x00000520


	//   ....[5]....
        /*069c*/ 	.word	0x00000640


	//   ....[6]....
        /*06a0*/ 	.word	0x000007a0


	//   ....[7]....
        /*06a4*/ 	.word	0x00001cf0


	//   ....[8]....
        /*06a8*/ 	.word	0x000028b0


	//   ....[9]....
        /*06ac*/ 	.word	0x00002900


	//   ....[10]....
        /*06b0*/ 	.word	0x00002d20


	//   ....[11]....
        /*06b4*/ 	.word	0x00002d80


	//   ....[12]....
        /*06b8*/ 	.word	0x00003e40


	//   ....[13]....
        /*06bc*/ 	.word	0x00003e60


	//   ....[14]....
        /*06c0*/ 	.word	0x00004610


	//   ....[15]....
        /*06c4*/ 	.word	0x000046c0


	//   ....[16]....
        /*06c8*/ 	.word	0x00005700


	//   ....[17]....
        /*06cc*/ 	.word	0x00005770


	//   ....[18]....
        /*06d0*/ 	.word	0x000057d0


	//   ....[19]....
        /*06d4*/ 	.word	0x000057f0


	//   ....[20]....
        /*06d8*/ 	.word	0x000072f0


	//   ....[21]....
        /*06dc*/ 	.word	0x00007300


	//   ....[22]....
        /*06e0*/ 	.word	0x00007310


	//   ....[23]....
        /*06e4*/ 	.word	0x00007320


	//   ....[24]....
        /*06e8*/ 	.word	0x00007de0


	//   ....[25]....
        /*06ec*/ 	.word	0x00007e00


	//   ....[26]....
        /*06f0*/ 	.word	0x00007fb0


	//   ....[27]....
        /*06f4*/ 	.word	0x00007fd0


	//   ....[28]....
        /*06f8*/ 	.word	0x00008110


	//   ....[29]....
        /*06fc*/ 	.word	0x00008130


	//   ....[30]....
        /*0700*/ 	.word	0x00008280


	//   ....[31]....
        /*0704*/ 	.word	0x000082a0


	//   ....[32]....
        /*0708*/ 	.word	0x000087e0


	//   ....[33]....
        /*070c*/ 	.word	0x000087f0


	//   ....[34]....
        /*0710*/ 	.word	0x000090a0


	//   ....[35]....
        /*0714*/ 	.word	0x000090b0


	//   ....[36]....
        /*0718*/ 	.word	0x0000a310


	//   ....[37]....
        /*071c*/ 	.word	0x0000a340


	//   ....[38]....
        /*0720*/ 	.word	0x0000a4b0


	//   ....[39]....
        /*0724*/ 	.word	0x0000a4d0


	//   ....[40]....
        /*0728*/ 	.word	0x0000a610


	//   ....[41]....
        /*072c*/ 	.word	0x0000a630


	//   ....[42]....
        /*0730*/ 	.word	0x0000a780


	//   ....[43]....
        /*0734*/ 	.word	0x0000a7a0


	//   ....[44]....
        /*0738*/ 	.word	0x0000a970


	//   ....[45]....
        /*073c*/ 	.word	0x0000ab90


	//   ....[46]....
        /*0740*/ 	.word	0x0000abc0


	//   ....[47]....
        /*0744*/ 	.word	0x0000abf0


	//   ....[48]....
        /*0748*/ 	.word	0x0000ac20


	//   ....[49]....
        /*074c*/ 	.word	0x0000ac50


	//   ....[50]....
        /*0750*/ 	.word	0x0000ac80


	//   ....[51]....
        /*0754*/ 	.word	0x0000ae20


	//   ....[52]....
        /*0758*/ 	.word	0x0000ae50


	//   ....[53]....
        /*075c*/ 	.word	0x0000ae80


	//   ....[54]....
        /*0760*/ 	.word	0x0000aeb0


	//   ....[55]....
        /*0764*/ 	.word	0x0000aee0


	//   ....[56]....
        /*0768*/ 	.word	0x0000af10


	//   ....[57]....
        /*076c*/ 	.word	0x0000afa0


	//   ....[58]....
        /*0770*/ 	.word	0x0000afd0


	//   ....[59]....
        /*0774*/ 	.word	0x0000afe0


	//   ....[60]....
        /*0778*/ 	.word	0x0000b090


	//   ....[61]....
        /*077c*/ 	.word	0x0000c530


	//   ....[62]....
        /*0780*/ 	.word	0x0000cfe0


	//   ....[63]....
        /*0784*/ 	.word	0x0000d020


	//   ....[64]....
        /*0788*/ 	.word	0x0000d0c0


	//   ....[65]....
        /*078c*/ 	.word	0x0000d0d0


	//   ....[66]....
        /*0790*/ 	.word	0x0000d150


	//   ....[67]....
        /*0794*/ 	.word	0x0000d160


	//   ....[68]....
        /*0798*/ 	.word	0x0000d1e0


	//   ....[69]....
        /*079c*/ 	.word	0x0000d1f0


	//   ....[70]....
        /*07a0*/ 	.word	0x0000d270


	//   ....[71]....
        /*07a4*/ 	.word	0x0000d280


	//   ....[72]....
        /*07a8*/ 	.word	0x0000d300


	//   ....[73]....
        /*07ac*/ 	.word	0x0000d310


	//   ....[74]....
        /*07b0*/ 	.word	0x0000d390


	//   ....[75]....
        /*07b4*/ 	.word	0x0000d3a0


	//   ....[76]....
        /*07b8*/ 	.word	0x0000d3f0


	//   ....[77]....
        /*07bc*/ 	.word	0x0000d410


	//   ....[78]....
        /*07c0*/ 	.word	0x0000fee0


	//   ....[79]....
        /*07c4*/ 	.word	0x0000ff10


	//   ....[80]....
        /*07c8*/ 	.word	0x0000ff70


	//   ....[81]....
        /*07cc*/ 	.word	0x0000ffa0


	//   ....[82]....
        /*07d0*/ 	.word	0x0000ffd0


	//   ....[83]....
        /*07d4*/ 	.word	0x00010000


	//   ....[84]....
        /*07d8*/ 	.word	0x00010030


	//   ....[85]....
        /*07dc*/ 	.word	0x00010060


	//   ....[86]....
        /*07e0*/ 	.word	0x00010220


	//   ....[87]....
        /*07e4*/ 	.word	0x00010250


	//   ....[88]....
        /*07e8*/ 	.word	0x00010280


	//   ....[89]....
        /*07ec*/ 	.word	0x000102b0


	//   ....[90]....
        /*07f0*/ 	.word	0x000102e0


	//   ....[91]....
        /*07f4*/ 	.word	0x00010310


	//   ....[92]....
        /*07f8*/ 	.word	0x000103d0


	//   ....[93]....
        /*07fc*/ 	.word	0x000103f0


	//   ....[94]....
        /*0800*/ 	.word	0x00010400


	//   ....[95]....
        /*0804*/ 	.word	0x00010460


	//   ....[96]....
        /*0808*/ 	.word	0x00010b70


	//   ....[97]....
        /*080c*/ 	.word	0x00011050


	//   ....[98]....
        /*0810*/ 	.word	0x00011230


	//   ....[99]....
        /*0814*/ 	.word	0x00011280


	//   ....[100]....
        /*0818*/ 	.word	0x000112e0


	//   ....[101]....
        /*081c*/ 	.word	0x000113d0


	//   ....[102]....
        /*0820*/ 	.word	0x00011430


	//   ....[103]....
        /*0824*/ 	.word	0x00011520


	//   ....[104]....
        /*0828*/ 	.word	0x00011580


	//   ....[105]....
        /*082c*/ 	.word	0x00011670


	//   ....[106]....
        /*0830*/ 	.word	0x000116d0


	//   ....[107]....
        /*0834*/ 	.word	0x000117c0


	//   ....[108]....
        /*0838*/ 	.word	0x00011820


	//   ....[109]....
        /*083c*/ 	.word	0x00011910


	//   ....[110]....
        /*0840*/ 	.word	0x00011970


	//   ....[111]....
        /*0844*/ 	.word	0x00011a40


	//   ....[112]....
        /*0848*/ 	.word	0x00011ac0


	//   ....[113]....
        /*084c*/ 	.word	0x00011b90


	//   ....[114]....
        /*0850*/ 	.word	0x00011ec0


	//   ....[115]....
        /*0854*/ 	.word	0x00011f60


	//   ....[116]....
        /*0858*/ 	.word	0x000120f0


	//   ....[117]....
        /*085c*/ 	.word	0x00012160


	//   ....[118]....
        /*0860*/ 	.word	0x000121d0


	//   ....[119]....
        /*0864*/ 	.word	0x00012240


	//   ....[120]....
        /*0868*/ 	.word	0x000122b0


	//   ....[121]....
        /*086c*/ 	.word	0x00012330


	//   ....[122]....
        /*0870*/ 	.word	0x000123c0


	//   ....[123]....
        /*0874*/ 	.word	0x00012460


	//   ....[124]....
        /*0878*/ 	.word	0x000124d0


	//   ....[125]....
        /*087c*/ 	.word	0x00012540


	//   ....[126]....
        /*0880*/ 	.word	0x000125b0


	//   ....[127]....
        /*0884*/ 	.word	0x00012630


	//   ....[128]....
        /*0888*/ 	.word	0x000126a0


	//   ....[129]....
        /*088c*/ 	.word	0x00012740


	//   ....[130]....
        /*0890*/ 	.word	0x00012790


	//   ....[131]....
        /*0894*/ 	.word	0x00012820


	//   ....[132]....
        /*0898*/ 	.word	0x00012950


	//----- nvinfo : EIATTR_REG_RECONFIG
	.align		4
.L_205:
        /*089c*/ 	.byte	0x01, 0x54
	.zero		2


	//----- nvinfo : EIATTR_SYSCALL_OFFSETS
	.align		4
        /*08a0*/ 	.byte	0x04, 0x46
        /*08a2*/ 	.short	(.L_207 - .L_206)


	//   ....[0]....
.L_206:
        /*08a4*/ 	.word	0x00001e70


	//   ....[1]....
        /*08a8*/ 	.word	0x0000c150


	//   ....[2]....
        /*08ac*/ 	.word	0x0000c2a0


	//   ....[3]....
        /*08b0*/ 	.word	0x0000c3a0


	//   ....[4]....
        /*08b4*/ 	.word	0x0000cc20


	//----- nvinfo : EIATTR_MBARRIER_INSTR_OFFSETS
	.align		4
.L_207:
        /*08b8*/ 	.byte	0x04, 0x39
        /*08ba*/ 	.short	(.L_209 - .L_208)


	//   ....[0]....
.L_208:
        /*08bc*/ 	.word	0x00000270
        /*08c0*/ 	.word	0x000000ff
        /*08c4*/ 	.word	0x00022800
        /*08c8*/ 	.short	0x0100
        /*08ca*/ 	.byte	0x08
	.zero		1


	//   ....[1]....
        /*08cc*/ 	.word	0x00000280
        /*08d0*/ 	.word	0x000000ff
        /*08d4*/ 	.word	0x00022820
        /*08d8*/ 	.short	0x0100
        /*08da*/ 	.byte	0x08
	.zero		1


	//   ....[2]....
        /*08dc*/ 	.word	0x00000370
        /*08e0*/ 	.word	0x000000ff
        /*08e4*/ 	.word	0x00022830
        /*08e8*/ 	.short	0x0100
        /*08ea*/ 	.byte	0x08
	.zero		1


	//   ....[3]....
        /*08ec*/ 	.word	0x00000380
        /*08f0*/ 	.word	0x000000ff
        /*08f4*/ 	.word	0x00022840
        /*08f8*/ 	.short	0x0100
        /*08fa*/ 	.byte	0x08
	.zero		1


	//   ....[4]....
        /*08fc*/ 	.word	0x00000390
        /*0900*/ 	.word	0x000000ff
        /*0904*/ 	.word	0x00022838
        /*0908*/ 	.short	0x0100
        /*090a*/ 	.byte	0x08
	.zero		1


	//   ....[5]....
        /*090c*/ 	.word	0x000003a0
        /*0910*/ 	.word	0x000000ff
        /*0914*/ 	.word	0x00022848
        /*0918*/ 	.short	0x0100
        /*091a*/ 	.byte	0x08
	.zero		1


	//   ....[6]....
        /*091c*/ 	.word	0x000004d0
        /*0920*/ 	.word	0x000000ff
        /*0924*/ 	.word	0x00022850
        /*0928*/ 	.short	0x0100
        /*092a*/ 	.byte	0x08
	.zero		1


	//   ....[7]....
        /*092c*/ 	.word	0x000004e0
        /*0930*/ 	.word	0x000000ff
        /*0934*/ 	.word	0x00022860
        /*0938*/ 	.short	0x0100
        /*093a*/ 	.byte	0x08
	.zero		1


	//   ....[8]....
        /*093c*/ 	.word	0x000004f0
        /*0940*/ 	.word	0x000000ff
        /*0944*/ 	.word	0x00022858
        /*0948*/ 	.short	0x0100
        /*094a*/ 	.byte	0x08
	.zero		1


	//   ....[9]....
        /*094c*/ 	.word	0x00000500
        /*0950*/ 	.word	0x000000ff
        /*0954*/ 	.word	0x00022868
        /*0958*/ 	.short	0x0100
        /*095a*/ 	.byte	0x08
	.zero		1


	//   ....[10]....
        /*095c*/ 	.word	0x000005f0
        /*0960*/ 	.word	0x000000ff
        /*0964*/ 	.word	0x00022870
        /*0968*/ 	.short	0x0100
        /*096a*/ 	.byte	0x06
	.zero		1


	//   ....[11]....
        /*096c*/ 	.word	0x00000600
        /*0970*/ 	.word	0x000000ff
        /*0974*/ 	.word	0x00022880
        /*0978*/ 	.short	0x0100
        /*097a*/ 	.byte	0x06
	.zero		1


	//   ....[12]....
        /*097c*/ 	.word	0x00000610
        /*0980*/ 	.word	0x000000ff
        /*0984*/ 	.word	0x00022878
        /*0988*/ 	.short	0x0100
        /*098a*/ 	.byte	0x06
	.zero		1


	//   ....[13]....
        /*098c*/ 	.word	0x00000620
        /*0990*/ 	.word	0x000000ff
        /*0994*/ 	.word	0x00022888
        /*0998*/ 	.short	0x0100
        /*099a*/ 	.byte	0x06
	.zero		1


	//   ....[14]....
        /*099c*/ 	.word	0x00000750
        /*09a0*/ 	.word	0x000000ff
        /*09a4*/ 	.word	0x00022890
        /*09a8*/ 	.short	0x0100
        /*09aa*/ 	.byte	0x08
	.zero		1


	//   ....[15]....
        /*09ac*/ 	.word	0x00000760
        /*09b0*/ 	.word	0x000000ff
        /*09b4*/ 	.word	0x000228a0
        /*09b8*/ 	.short	0x0100
        /*09ba*/ 	.byte	0x08
	.zero		1


	//   ....[16]....
        /*09bc*/ 	.word	0x00000770
        /*09c0*/ 	.word	0x000000ff
        /*09c4*/ 	.word	0x00022898
        /*09c8*/ 	.short	0x0100
        /*09ca*/ 	.byte	0x08
	.zero		1


	//   ....[17]....
        /*09cc*/ 	.word	0x00000780
        /*09d0*/ 	.word	0x000000ff
        /*09d4*/ 	.word	0x000228a8
        /*09d8*/ 	.short	0x0100
        /*09da*/ 	.byte	0x08
	.zero		1


	//   ....[18]....
        /*09dc*/ 	.word	0x000008b0
        /*09e0*/ 	.word	0x000000ff
        /*09e4*/ 	.word	0x000228b0
        /*09e8*/ 	.short	0x0100
        /*09ea*/ 	.byte	0x08
	.zero		1


	//   ....[19]....
        /*09ec*/ 	.word	0x000008c0
        /*09f0*/ 	.word	0x000000ff
        /*09f4*/ 	.word	0x000228c0
        /*09f8*/ 	.short	0x0100
        /*09fa*/ 	.byte	0x08
	.zero		1


	//   ....[20]....
        /*09fc*/ 	.word	0x000008d0
        /*0a00*/ 	.word	0x000000ff
        /*0a04*/ 	.word	0x000228b8
        /*0a08*/ 	.short	0x0100
        /*0a0a*/ 	.byte	0x08
	.zero		1


	//   ....[21]....
        /*0a0c*/ 	.word	0x000008e0
        /*0a10*/ 	.word	0x000000ff
        /*0a14*/ 	.word	0x000228c8
        /*0a18*/ 	.short	0x0100
        /*0a1a*/ 	.byte	0x08
	.zero		1


	//   ....[22]....
        /*0a1c*/ 	.word	0x00001f20
        /*0a20*/ 	.word	0x00000006
        /*0a24*/ 	.word	0x00022800
        /*0a28*/ 	.short	0x010a
        /*0a2a*/ 	.byte	0x3f
	.zero		1


	//   ....[23]....
        /*0a2c*/ 	.word	0x00001ff0
        /*0a30*/ 	.word	0x000000ff
        /*0a34*/ 	.word	0x00022830
        /*0a38*/ 	.short	0x010a
        /*0a3a*/ 	.byte	0x16
	.zero		1


	//   ....[24]....
        /*0a3c*/ 	.word	0x00002030
        /*0a40*/ 	.word	0x000000ff
        /*0a44*/ 	.word	0x00022830
        /*0a48*/ 	.short	0x010a
        /*0a4a*/ 	.byte	0x16
	.zero		1


	//   ....[25]....
        /*0a4c*/ 	.word	0x00003200
        /*0a50*/ 	.word	0x00000004
        /*0a54*/ 	.word	0x00000000
        /*0a58*/ 	.short	0x0101
        /*0a5a*/ 	.byte	0x3f
	.zero		1


	//   ....[26]....
        /*0a5c*/ 	.word	0x00003630
        /*0a60*/ 	.word	0x000000ff
        /*0a64*/ 	.word	0x00022850
        /*0a68*/ 	.short	0x010a
        /*0a6a*/ 	.byte	0x16
	.zero		1


	//   ....[27]....
        /*0a6c*/ 	.word	0x00003670
        /*0a70*/ 	.word	0x000000ff
        /*0a74*/ 	.word	0x00022850
        /*0a78*/ 	.short	0x010a
        /*0a7a*/ 	.byte	0x16
	.zero		1


	//   ....[28]....
        /*0a7c*/ 	.word	0x00003960
        /*0a80*/ 	.word	0x000000ff
        /*0a84*/ 	.word	0x00000000
        /*0a88*/ 	.short	0x0101
        /*0a8a*/ 	.byte	0x16
	.zero		1


	//   ....[29]....
        /*0a8c*/ 	.word	0x00003ae0
        /*0a90*/ 	.word	0x000000ff
        /*0a94*/ 	.word	0x00022830
        /*0a98*/ 	.short	0x010a
        /*0a9a*/ 	.byte	0x18
	.zero		1


	//   ....[30]....
        /*0a9c*/ 	.word	0x00003b20
        /*0aa0*/ 	.word	0x000000ff
        /*0aa4*/ 	.word	0x00022830
        /*0aa8*/ 	.short	0x010a
        /*0aaa*/ 	.byte	0x18
	.zero		1


	//   ....[31]....
        /*0aac*/ 	.word	0x00004a30
        /*0ab0*/ 	.word	0x0000000c
        /*0ab4*/ 	.word	0x00000000
        /*0ab8*/ 	.short	0x0101
        /*0aba*/ 	.byte	0x3f
	.zero		1


	//   ....[32]....
        /*0abc*/ 	.word	0x000053b0
        /*0ac0*/ 	.word	0x000000ff
        /*0ac4*/ 	.word	0x00022850
        /*0ac8*/ 	.short	0x010a
        /*0aca*/ 	.byte	0x18
	.zero		1


	//   ....[33]....
        /*0acc*/ 	.word	0x000053f0
        /*0ad0*/ 	.word	0x000000ff
        /*0ad4*/ 	.word	0x00022850
        /*0ad8*/ 	.short	0x010a
        /*0ada*/ 	.byte	0x18
	.zero		1


	//   ....[34]....
        /*0adc*/ 	.word	0x000056e0
        /*0ae0*/ 	.word	0x00000009
        /*0ae4*/ 	.word	0x00000000
        /*0ae8*/ 	.short	0x0101
        /*0aea*/ 	.byte	0x3f
	.zero		1


	//   ....[35]....
        /*0aec*/ 	.word	0x00007e10
        /*0af0*/ 	.word	0x000000ff
        /*0af4*/ 	.word	0x00000000
        /*0af8*/ 	.short	0x0101
        /*0afa*/ 	.byte	0x08
	.zero		1


	//   ....[36]....
        /*0afc*/ 	.word	0x00008620
        /*0b00*/ 	.word	0x000000ff
        /*0b04*/ 	.word	0x00000000
        /*0b08*/ 	.short	0x0101
        /*0b0a*/ 	.byte	0x08
	.zero		1


	//   ....[37]....
        /*0b0c*/ 	.word	0x0000c780
        /*0b10*/ 	.word	0x00000000
        /*0b14*/ 	.word	0x00022840
        /*0b18*/ 	.short	0x010a
        /*0b1a*/ 	.byte	0x3f
	.zero		1


	//   ....[38]....
        /*0b1c*/ 	.word	0x0000d4b0
        /*0b20*/ 	.word	0x00000012
        /*0b24*/ 	.word	0x00022800
        /*0b28*/ 	.short	0x0107
        /*0b2a*/ 	.byte	0x3f
	.zero		1


	//   ....[39]....
        /*0b2c*/ 	.word	0x0000d5a0
        /*0b30*/ 	.word	0x00000012
        /*0b34*/ 	.word	0x00022800
        /*0b38*/ 	.short	0x0101
        /*0b3a*/ 	.byte	0x3f
	.zero		1


	//   ....[40]....
        /*0b3c*/ 	.word	0x0000d5c0
        /*0b40*/ 	.word	0x00000012
        /*0b44*/ 	.word	0x00022820
        /*0b48*/ 	.short	0x010a
        /*0b4a*/ 	.byte	0x3f
	.zero		1


	//   ....[41]....
        /*0b4c*/ 	.word	0x0000d6a0
        /*0b50*/ 	.word	0x00000002
        /*0b54*/ 	.word	0x00022860
        /*0b58*/ 	.short	0x010a
        /*0b5a*/ 	.byte	0x3f
	.zero		1


	//   ....[42]....
        /*0b5c*/ 	.word	0x0000df50
        /*0b60*/ 	.word	0x00000003
        /*0b64*/ 	.word	0x00022840
        /*0b68*/ 	.short	0x010a
        /*0b6a*/ 	.byte	0x3f
	.zero		1


	//   ....[43]....
        /*0b6c*/ 	.word	0x0000e1a0
        /*0b70*/ 	.word	0x00000003
        /*0b74*/ 	.word	0x00022860
        /*0b78*/ 	.short	0x010a
        /*0b7a*/ 	.byte	0x3f
	.zero		1


	//   ....[44]....
        /*0b7c*/ 	.word	0x0000e990
        /*0b80*/ 	.word	0x00000004
        /*0b84*/ 	.word	0x00022840
        /*0b88*/ 	.short	0x010a
        /*0b8a*/ 	.byte	0x3f
	.zero		1


	//   ....[45]....
        /*0b8c*/ 	.word	0x0000ebe0
        /*0b90*/ 	.word	0x00000004
        /*0b94*/ 	.word	0x00022860
        /*0b98*/ 	.short	0x010a
        /*0b9a*/ 	.byte	0x3f
	.zero		1


	//   ....[46]....
        /*0b9c*/ 	.word	0x0000f360
        /*0ba0*/ 	.word	0x00000002
        /*0ba4*/ 	.word	0x00022840
        /*0ba8*/ 	.short	0x010a
        /*0baa*/ 	.byte	0x3f
	.zero		1


	//   ....[47]....
        /*0bac*/ 	.word	0x0000f5b0
        /*0bb0*/ 	.word	0x00000002
        /*0bb4*/ 	.word	0x00022860
        /*0bb8*/ 	.short	0x010a
        /*0bba*/ 	.byte	0x3f
	.zero		1


	//   ....[48]....
        /*0bbc*/ 	.word	0x00010af0
        /*0bc0*/ 	.word	0x00000000
        /*0bc4*/ 	.word	0x00022820
        /*0bc8*/ 	.short	0x010a
        /*0bca*/ 	.byte	0x3f
	.zero		1


	//   ....[49]....
        /*0bcc*/ 	.word	0x00010ce0
        /*0bd0*/ 	.word	0x00000006
        /*0bd4*/ 	.word	0x00000000
        /*0bd8*/ 	.short	0x010a
        /*0bda*/ 	.byte	0x3f
	.zero		1


	//   ....[50]....
        /*0bdc*/ 	.word	0x00010d10
        /*0be0*/ 	.word	0x00000007
        /*0be4*/ 	.word	0x00000000
        /*0be8*/ 	.short	0x010a
        /*0bea*/ 	.byte	0x3f
	.zero		1


	//   ....[51]....
        /*0bec*/ 	.word	0x00010d70
        /*0bf0*/ 	.word	0x00000004
        /*0bf4*/ 	.word	0x00000000
        /*0bf8*/ 	.short	0x010a
        /*0bfa*/ 	.byte	0x3f
	.zero		1


	//   ....[52]....
        /*0bfc*/ 	.word	0x00010da0
        /*0c00*/ 	.word	0x00000003
        /*0c04*/ 	.word	0x00000000
        /*0c08*/ 	.short	0x010a
        /*0c0a*/ 	.byte	0x3f
	.zero		1


	//   ....[53]....
        /*0c0c*/ 	.word	0x00010e00
        /*0c10*/ 	.word	0x00000006
        /*0c14*/ 	.word	0x00022800
        /*0c18*/ 	.short	0x010a
        /*0c1a*/ 	.byte	0x3f
	.zero		1


	//   ....[54]....
        /*0c1c*/ 	.word	0x00010e60
        /*0c20*/ 	.word	0x00000003
        /*0c24*/ 	.word	0x00022830
        /*0c28*/ 	.short	0x010a
        /*0c2a*/ 	.byte	0x3f
	.zero		1


	//   ....[55]....
        /*0c2c*/ 	.word	0x00010ec0
        /*0c30*/ 	.word	0x00000009
        /*0c34*/ 	.word	0x00022850
        /*0c38*/ 	.short	0x010a
        /*0c3a*/ 	.byte	0x3f
	.zero		1


	//   ....[56]....
        /*0c3c*/ 	.word	0x00010f20
        /*0c40*/ 	.word	0x00000003
        /*0c44*/ 	.word	0x00022830
        /*0c48*/ 	.short	0x010a
        /*0c4a*/ 	.byte	0x3f
	.zero		1


	//   ....[57]....
        /*0c4c*/ 	.word	0x00010f70
        /*0c50*/ 	.word	0x00000009
        /*0c54*/ 	.word	0x00022850
        /*0c58*/ 	.short	0x010a
        /*0c5a*/ 	.byte	0x3f
	.zero		1


	//   ....[58]....
        /*0c5c*/ 	.word	0x00011110
        /*0c60*/ 	.word	0x00000000
        /*0c64*/ 	.word	0x00022840
        /*0c68*/ 	.short	0x010a
        /*0c6a*/ 	.byte	0x3f
	.zero		1


	//   ....[59]....
        /*0c6c*/ 	.word	0x00011bd0
        /*0c70*/ 	.word	0x00000012
        /*0c74*/ 	.word	0x00022820
        /*0c78*/ 	.short	0x010a
        /*0c7a*/ 	.byte	0x3f
	.zero		1


	//   ....[60]....
        /*0c7c*/ 	.word	0x00011c20
        /*0c80*/ 	.word	0x00000002
        /*0c84*/ 	.word	0x00022860
        /*0c88*/ 	.short	0x010a
        /*0c8a*/ 	.byte	0x3f
	.zero		1


	//   ....[61]....
        /*0c8c*/ 	.word	0x00011c70
        /*0c90*/ 	.word	0x00000003
        /*0c94*/ 	.word	0x00022840
        /*0c98*/ 	.short	0x010a
        /*0c9a*/ 	.byte	0x3f
	.zero		1


	//   ....[62]....
        /*0c9c*/ 	.word	0x00011cc0
        /*0ca0*/ 	.word	0x00000003
        /*0ca4*/ 	.word	0x00022860
        /*0ca8*/ 	.short	0x010a
        /*0caa*/ 	.byte	0x3f
	.zero		1


	//   ....[63]....
        /*0cac*/ 	.word	0x00011d10
        /*0cb0*/ 	.word	0x00000004
        /*0cb4*/ 	.word	0x00022840
        /*0cb8*/ 	.short	0x010a
        /*0cba*/ 	.byte	0x3f
	.zero		1


	//   ....[64]....
        /*0cbc*/ 	.word	0x00011d60
        /*0cc0*/ 	.word	0x00000004
        /*0cc4*/ 	.word	0x00022860
        /*0cc8*/ 	.short	0x010a
        /*0cca*/ 	.byte	0x3f
	.zero		1


	//   ....[65]....
        /*0ccc*/ 	.word	0x00011db0
        /*0cd0*/ 	.word	0x00000002
        /*0cd4*/ 	.word	0x00022840
        /*0cd8*/ 	.short	0x010a
        /*0cda*/ 	.byte	0x3f
	.zero		1


	//   ....[66]....
        /*0cdc*/ 	.word	0x00011e00
        /*0ce0*/ 	.word	0x00000002
        /*0ce4*/ 	.word	0x00022860
        /*0ce8*/ 	.short	0x010a
        /*0cea*/ 	.byte	0x3f
	.zero		1


	//   ....[67]....
        /*0cec*/ 	.word	0x00012870
        /*0cf0*/ 	.word	0x00000000
        /*0cf4*/ 	.word	0x00022820
        /*0cf8*/ 	.short	0x010a
        /*0cfa*/ 	.byte	0x3f
	.zero		1


	//   ....[68]....
        /*0cfc*/ 	.word	0x00012a10
        /*0d00*/ 	.word	0x00000006
        /*0d04*/ 	.word	0x00000000
        /*0d08*/ 	.short	0x010a
        /*0d0a*/ 	.byte	0x3f
	.zero		1


	//   ....[69]....
        /*0d0c*/ 	.word	0x00012a60
        /*0d10*/ 	.word	0x00000007
        /*0d14*/ 	.word	0x00000000
        /*0d18*/ 	.short	0x010a
        /*0d1a*/ 	.byte	0x3f
	.zero		1


	//   ....[70]....
        /*0d1c*/ 	.word	0x00012ab0
        /*0d20*/ 	.word	0x00000004
        /*0d24*/ 	.word	0x00000000
        /*0d28*/ 	.short	0x010a
        /*0d2a*/ 	.byte	0x3f
	.zero		1


	//----- nvinfo : EIATTR_NUM_MBARRIERS
	.align		4
.L_209:
        /*0d2c*/ 	.byte	0x03, 0x38
        /*0d2e*/ 	.short	0x0016


	//----- nvinfo : EIATTR_EXIT_INSTR_OFFSETS
	.align		4
        /*0d30*/ 	.byte	0x04, 0x1c
        /*0d32*/ 	.short	(.L_211 - .L_210)


	//   ....[0]....
.L_210:
        /*0d34*/ 	.word	0x00000a70


	//   ....[1]....
        /*0d38*/ 	.word	0x0000a920


	//   ....[2]....
        /*0d3c*/ 	.word	0x00010df0


	//----- nvinfo : EIATTR_MAX_THREADS
	.align		4
.L_211:
        /*0d40*/ 	.byte	0x04, 0x05
        /*0d42*/ 	.short	(.L_213 - .L_212)
.L_212:
        /*0d44*/ 	.word	0x00000180
        /*0d48*/ 	.word	0x00000001
        /*0d4c*/ 	.word	0x00000001


	//----- nvinfo : EIATTR_CRS_STACK_SIZE
	.align		4
.L_213:
        /*0d50*/ 	.byte	0x04, 0x1e
        /*0d52*/ 	.short	(.L_215 - .L_214)
.L_214:
        /*0d54*/ 	.word	0x00000000


	//----- nvinfo : EIATTR_CBANK_PARAM_SIZE
	.align		4
.L_215:
        /*0d58*/ 	.byte	0x03, 0x19
        /*0d5a*/ 	.short	0x0af0


	//----- nvinfo : EIATTR_PARAM_CBANK
	.align		4
        /*0d5c*/ 	.byte	0x04, 0x0a
        /*0d5e*/ 	.short	(.L_217 - .L_216)
	.align		4
.L_216:
        /*0d60*/ 	.word	index@(.nv.constant0._ZN7cutlass13device_kernelIN5flash11enable_sm90INS1_16FlashAttnFwdSm90INS1_25CollectiveMainloopFwdSm90ILi2EN4cute5tupleIJNS5_1CILi1EEES8_S8_EEENS6_IJNS7_ILi128EEENS7_ILi96EEENS7_ILi64EEEEEELi256ENS_6half_tEfNS_4arch4Sm90ELb0ELb0ELb0ELb1ELb0ELb0ELb0ELb1ELb0ELb1ELb1ELb0EEENS1_21CollectiveEpilogueFwdINS6_IJSA_NS7_ILi256EEESB_EEES9_SE_SG_Li256ELb1ELb1ELb1ELb0EEENS1_36VarlenDynamicPersistentTileSchedulerILi128ELi96ELi256ELi128ELb1ELb1ELb1ELb0ELb1ELb1EEEEEEEEEvNT_6ParamsE)
        /*0d64*/ 	.short	0x0210
        /*0d66*/ 	.short	0x0af0


	//----- nvinfo : EIATTR_SW_WAR
	.align		4
.L_217:
        /*0d68*/ 	.byte	0x04, 0x36
        /*0d6a*/ 	.short	(.L_219 - .L_218)
.L_218:
        /*0d6c*/ 	.word	0x00000008
.L_219:


//--------------------- .nv.info._ZN7cutlass13device_kernelIN5flash11enable_sm90INS1_16FlashAttnFwdSm90INS1_25CollectiveMainloopFwdSm90ILi2EN4cute5tupleIJNS5_1CILi1EEES8_S8_EEENS6_IJNS7_ILi128EEENS7_ILi96EEENS7_ILi64EEEEEELi256ENS_6half_tEfNS_4arch4Sm90ELb0ELb0ELb0ELb1ELb0ELb1ELb0ELb1ELb0ELb1ELb1ELb0EEENS1_21CollectiveEpilogueFwdINS6_IJSA_NS7_ILi256EEESB_EEES9_SE_SG_Li256ELb1ELb1ELb1ELb0EEENS1_36VarlenDynamicPersistentTileSchedulerILi128ELi96ELi256ELi128ELb1ELb1ELb1ELb0ELb1ELb1EEEEEEEEEvNT_6ParamsE --------------------------
	.section	.nv.info._ZN7cutlass13device_kernelIN5flash11enable_sm90INS1_16FlashAttnFwdSm90INS1_25CollectiveMainloopFwdSm90ILi2EN4cute5tupleIJNS5_1CILi1EEES8_S8_EEENS6_IJNS7_ILi128EEENS7_ILi96EEENS7_ILi64EEEEEELi256ENS_6half_tEfNS_4arch4Sm90ELb0ELb0ELb0ELb1ELb0ELb1ELb0ELb1ELb0ELb1ELb1ELb0EEENS1_21CollectiveEpilogueFwdINS6_IJSA_NS7_ILi256EEESB_EEES9_SE_SG_Li256ELb1ELb1ELb1ELb0EEENS1_36VarlenDynamicPersistentTileSchedulerILi128ELi96ELi256ELi128ELb1ELb1ELb1ELb0ELb1ELb1EEEEEEEEEvNT_6ParamsE,"",@"SHT_CUDA_INFO"
	.sectionflags	@""
	.align	4


	//----- nvinfo : EIATTR_CUDA_API_VERSION
	.align		4
        /*0000*/ 	.byte	0x04, 0x37
        /*0002*/ 	.short	(.L_221 - .L_220)
.L_220:
        /*0004*/ 	.word	0x00000082


	//----- nvinfo : EIATTR_KPARAM_INFO
	.align		4
.L_221:
        /*0008*/ 	.byte	0x04, 0x17
        /*000a*/ 	.short	(.L_223 - .L_222)
.L_222:
        /*000c*/ 	.word	0x00000000
        /*0010*/ 	.short	0x0000
        /*0012*/ 	.short	0x0070
        /*0014*/ 	.byte	0x00, 0xf0, 0x01, 0x2a


	//----- nvinfo : EIATTR_SPARSE_MMA_MASK
	.align		4
.L_223:
        /*0018*/ 	.byte	0x03, 0x50
        /*001a*/ 	.short	0x0000


	//----- nvinfo : EIATTR_MAXREG_COUNT
	.align		4
        /*001c*/ 	.byte	0x03, 0x1b
        /*001e*/ 	.short	0x00a8


	//----- nvinfo : EIATTR_NUM_BARRIERS
	.align		4
        /*0020*/ 	.byte	0x02, 0x4c
        /*0022*/ 	.byte	0x10
	.zero		1


	//----- nvinfo : EIATTR_EXTERNS
	.align		4
        /*0024*/ 	.byte	0x04, 0x0f
        /*0026*/ 	.short	(.L_225 - .L_224)


	//   ....[0]....
	.align		4
.L_224:
        /*0028*/ 	.word	index@(__assertfail)


	//----- nvinfo : EIATTR_ANNOTATIONS
	.align		4
.L_225:
        /*002c*/ 	.byte	0x04, 0x55
        /*002e*/ 	.short	(.L_227 - .L_226)


	//   ....[0]....
.L_226:
        /* <DEDUP_REMOVED lines=81> */


	//----- nvinfo : EIATTR_MERCURY_ISA_VERSION
	.align		4
.L_227:
        /*0530*/ 	.byte	0x03, 0x5f
        /*0532*/ 	.short	0x0101


	//----- nvinfo : EIATTR_UNUSED_LOAD_BYTE_OFFSET
	.align		4
        /*0534*/ 	.byte	0x04, 0x44
        /*0536*/ 	.short	(.L_229 - .L_228)


	//   ....[0]....
.L_228:
        /*0538*/ 	.word	0x00000ac0
        /*053c*/ 	.word	0x0000fff0


	//   ....[1]....
        /*0540*/ 	.word	0x0000ce40
        /*0544*/ 	.word	0x0000fff0


	//----- nvinfo : EIATTR_INT_WARP_WIDE_INSTR_OFFSETS
	.align		4
.L_229:
        /*0548*/ 	.byte	0x04, 0x31
        /*054a*/ 	.short	(.L_231 - .L_230)


	//   ....[0]....
.L_230:
        /*054c*/ 	.word	0x00000190


	//   ....[1]....
        /*0550*/ 	.word	0x000001d0


	//   ....[2]....
        /*0554*/ 	.word	0x00000240


	//   ....[3]....
        /*0558*/ 	.word	0x000149c0


	//   ....[4]....
        /*055c*/ 	.word	0x00014a50


	//   ....[5]....
        /*0560*/ 	.word	0x00018680


	//   ....[6]....
        /*0564*/ 	.word	0x00018710


	//----- nvinfo : EIATTR_COOP_GROUP_MASK_REGIDS
	.align		4
.L_231:
        /*0568*/ 	.byte	0x04, 0x29
        /*056a*/ 	.short	(.L_233 - .L_232)


	//   ....[0]....
.L_232:
        /*056c*/ 	.word	0xffffffff


	//   ....[1]....
        /*0570*/ 	.word	0xffffffff


	//   ....[2]....
        /*0574*/ 	.word	0xffffffff


	//   ....[3]....
        /*0578*/ 	.word	0xffffffff


	//   ....[4]....
        /*057c*/ 	.word	0xffffffff


	//   ....[5]....
        /*0580*/ 	.word	0xffffffff


	//   ....[6]....
        /*0584*/ 	.word	0xffffffff


	//   ....[7]....
        /*0588*/ 	.word	0xffffffff


	//   ....[8]....
        /*058c*/ 	.word	0xffffffff


	//   ....[9]....
        /*0590*/ 	.word	0xffffffff


	//   ....[10]....
        /*0594*/ 	.word	0xffffffff


	//   ....[11]....
        /*0598*/ 	.word	0xffffffff


	//   ....[12]....
        /*059c*/ 	.word	0xffffffff


	//   ....[13]....
        /*05a0*/ 	.word	0xffffffff


	//   ....[14]....
        /*05a4*/ 	.word	0xffffffff


	//   ....[15]....
        /*05a8*/ 	.word	0xffffffff


	//   ....[16]....
        /*05ac*/ 	.word	0xffffffff


	//   ....[17]....
        /*05b0*/ 	.word	0xffffffff


	//   ....[18]....
        /*05b4*/ 	.word	0xffffffff


	//   ....[19]....
        /*05b8*/ 	.word	0xffffffff


	//   ....[20]....
        /*05bc*/ 	.word	0xffffffff


	//   ....[21]....
        /*05c0*/ 	.word	0xffffffff


	//   ....[22]....
        /*05c4*/ 	.word	0xffffffff


	//   ....[23]....
        /*05c8*/ 	.word	0xffffffff


	//   ....[24]....
        /*05cc*/ 	.word	0xffffffff


	//   ....[25]....
        /*05d0*/ 	.word	0xffffffff


	//   ....[26]....
        /*05d4*/ 	.word	0xffffffff


	//   ....[27]....
        /*05d8*/ 	.word	0xffffffff


	//   ....[28]....
        /*05dc*/ 	.word	0xffffffff


	//   ....[29]....
        /*05e0*/ 	.word	0xffffffff


	//   ....[30]....
        /*05e4*/ 	.word	0xffffffff


	//   ....[31]....
        /*05e8*/ 	.word	0xffffffff


	//   ....[32]....
        /*05ec*/ 	.word	0xffffffff


	//   ....[33]....
        /*05f0*/ 	.word	0xffffffff


	//   ....[34]....
        /*05f4*/ 	.word	0xffffffff


	//   ....[35]....
        /*05f8*/ 	.word	0xffffffff


	//   ....[36]....
        /*05fc*/ 	.word	0xffffffff


	//   ....[37]....
        /*0600*/ 	.word	0xffffffff


	//   ....[38]....
        /*0604*/ 	.word	0xffffffff


	//   ....[39]....
        /*0608*/ 	.word	0xffffffff


	//   ....[40]....
        /*060c*/ 	.word	0xffffffff


	//   ....[41]....
        /*0610*/ 	.word	0xffffffff


	//   ....[42]....
        /*0614*/ 	.word	0xffffffff


	//   ....[43]....
        /*0618*/ 	.word	0xffffffff


	//   ....[44]....
        /*061c*/ 	.word	0xffffffff


	//   ....[45]....
        /*0620*/ 	.word	0xffffffff


	//   ....[46]....
        /*0624*/ 	.word	0xffffffff


	//   ....[47]....
        /*0628*/ 	.word	0xffffffff


	//   ....[48]....
        /*062c*/ 	.word	0xffffffff


	//   ....[49]....
        /*0630*/ 	.word	0xffffffff


	//   ....[50]....
        /*0634*/ 	.word	0xffffffff


	//   ....[51]....
        /*0638*/ 	.word	0xffffffff


	//   ....[52]....
        /*063c*/ 	.word	0xffffffff


	//   ....[53]....
        /*0640*/ 	.word	0xffffffff


	//   ....[54]....
        /*0644*/ 	.word	0xffffffff


	//   ....[55]....
        /*0648*/ 	.word	0xffffffff


	//   ....[56]....
        /*064c*/ 	.word	0xffffffff


	//   ....[57]....
        /*0650*/ 	.word	0xffffffff


	//   ....[58]....
        /*0654*/ 	.word	0xffffffff


	//   ....[59]....
        /*0658*/ 	.word	0xffffffff


	//   ....[60]....
        /*065c*/ 	.word	0xffffffff


	//   ....[61]....
        /*0660*/ 	.word	0xffffffff


	//   ....[62]....
        /*0664*/ 	.word	0xffffffff


	//   ....[63]....
        /*0668*/ 	.word	0xffffffff


	//   ....[64]....
        /*066c*/ 	.word	0xffffffff


	//   ....[65]....
        /*0670*/ 	.word	0xffffffff


	//   ....[66]....
        /*0674*/ 	.word	0xffffffff


	//   ....[67]....
        /*0678*/ 	.word	0xffffffff


	//   ....[68]....
        /*067c*/ 	.word	0xffffffff


	//   ....[69]....
        /*0680*/ 	.word	0xffffffff


	//   ....[70]....
        /*0684*/ 	.word	0xffffffff


	//   ....[71]....
        /*0688*/ 	.word	0xffffffff


	//   ....[72]....
        /*068c*/ 	.word	0xffffffff


	//   ....[73]....
        /*0690*/ 	.word	0xffffffff


	//   ....[74]....
        /*0694*/ 	.word	0xffffffff


	//   ....[75]....
        /*0698*/ 	.word	0xffffffff


	//   ....[76]....
        /*069c*/ 	.word	0xffffffff


	//   ....[77]....
        /*06a0*/ 	.word	0xffffffff


	//   ....[78]....
        /*06a4*/ 	.word	0xffffffff


	//   ....[79]....
        /*06a8*/ 	.word	0xffffffff


	//   ....[80]....
        /*06ac*/ 	.word	0xffffffff


	//   ....[81]....
        /*06b0*/ 	.word	0xffffffff


	//   ....[82]....
        /*06b4*/ 	.word	0xffffffff


	//   ....[83]....
        /*06b8*/ 	.word	0xffffffff


	//   ....[84]....
        /*06bc*/ 	.word	0xffffffff


	//   ....[85]....
        /*06c0*/ 	.word	0xffffffff


	//   ....[86]....
        /*06c4*/ 	.word	0xffffffff


	//   ....[87]....
        /*06c8*/ 	.word	0xffffffff


	//   ....[88]....
        /*06cc*/ 	.word	0xffffffff


	//   ....[89]....
        /*06d0*/ 	.word	0xffffffff


	//   ....[90]....
        /*06d4*/ 	.word	0xffffffff


	//   ....[91]....
        /*06d8*/ 	.word	0xffffffff


	//   ....[92]....
        /*06dc*/ 	.word	0xffffffff


	//   ....[93]....
        /*06e0*/ 	.word	0xffffffff


	//   ....[94]....
        /*06e4*/ 	.word	0xffffffff


	//   ....[95]....
        /*06e8*/ 	.word	0xffffffff


	//   ....[96]....
        /*06ec*/ 	.word	0xffffffff


	//   ....[97]....
        /*06f0*/ 	.word	0xffffffff


	//   ....[98]....
        /*06f4*/ 	.word	0xffffffff


	//   ....[99]....
        /*06f8*/ 	.word	0xffffffff


	//   ....[100]....
        /*06fc*/ 	.word	0xffffffff


	//   ....[101]....
        /*0700*/ 	.word	0xffffffff


	//   ....[102]....
        /*0704*/ 	.word	0xffffffff


	//   ....[103]....
        /*0708*/ 	.word	0xffffffff


	//   ....[104]....
        /*070c*/ 	.word	0xffffffff


	//   ....[105]....
        /*0710*/ 	.word	0xffffffff


	//   ....[106]....
        /*0714*/ 	.word	0x0500000f


	//   ....[107]....
        /*0718*/ 	.word	0x0500000f


	//   ....[108]....
        /*071c*/ 	.word	0x0500000f


	//   ....[109]....
        /*0720*/ 	.word	0x0500000f


	//   ....[110]....
        /*0724*/ 	.word	0x0500000f


	//   ....[111]....
        /*0728*/ 	.word	0x0500000f


	//   ....[112]....
        /*072c*/ 	.word	0x0500000f


	//   ....[113]....
        /*0730*/ 	.word	0x0500000f


	//   ....[114]....
        /*0734*/ 	.word	0x0500000f


	//   ....[115]....
        /*0738*/ 	.word	0x0500000f


	//   ....[116]....
        /*073c*/ 	.word	0x0500000f


	//   ....[117]....
        /*0740*/ 	.word	0x0500000f


	//   ....[118]....
        /*0744*/ 	.word	0x0500000f


	//   ....[119]....
        /*0748*/ 	.word	0x0500000f


	//   ....[120]....
        /*074c*/ 	.word	0x0500000f


	//   ....[121]....
        /*0750*/ 	.word	0x0500000f


	//   ....[122]....
        /*0754*/ 	.word	0x0500000f


	//   ....[123]....
        /*0758*/ 	.word	0x0500000f


	//   ....[124]....
        /*075c*/ 	.word	0x0500000f


	//   ....[125]....
        /*0760*/ 	.word	0x0500000f


	//   ....[126]....
        /*0764*/ 	.word	0x0500000f


	//   ....[127]....
        /*0768*/ 	.word	0x0500000f


	//   ....[128]....
        /*076c*/ 	.word	0x0500000f


	//   ....[129]....
        /*0770*/ 	.word	0x0500000f


	//   ....[130]....
        /*0774*/ 	.word	0x0500000f


	//   ....[131]....
        /*0778*/ 	.word	0x0500000f


	//   ....[132]....
        /*077c*/ 	.word	0x0500000f


	//   ....[133]....
        /*0780*/ 	.word	0x0500000f


	//   ....[134]....
        /*0784*/ 	.word	0x0500000f


	//   ....[135]....
        /*0788*/ 	.word	0x0500000f


	//   ....[136]....
        /*078c*/ 	.word	0x0500000f


	//   ....[137]....
        /*0790*/ 	.word	0x0500000f


	//   ....[138]....
        /*0794*/ 	.word	0x0500000f


	//   ....[139]....
        /*0798*/ 	.word	0x0500000f


	//   ....[140]....
        /*079c*/ 	.word	0x0500000f


	//   ....[141]....
        /*07a0*/ 	.word	0x0500000f


	//   ....[142]....
        /*07a4*/ 	.word	0x0500000f


	//   ....[143]....
        /*07a8*/ 	.word	0x0500000f


	//   ....[144]....
        /*07ac*/ 	.word	0x0500000f


	//   ....[145]....
        /*07b0*/ 	.word	0x0500000f


	//   ....[146]....
        /*07b4*/ 	.word	0x0500000f


	//   ....[147]....
        /*07b8*/ 	.word	0x0500000f


	//   ....[148]....
        /*07bc*/ 	.word	0x0500000f


	//   ....[149]....
        /*07c0*/ 	.word	0x0500000f


	//   ....[150]....
        /*07c4*/ 	.word	0x0500000f


	//   ....[151]....
        /*07c8*/ 	.word	0x0500000f


	//   ....[152]....
        /*07cc*/ 	.word	0x0500000f


	//   ....[153]....
        /*07d0*/ 	.word	0x0500000f


	//   ....[154]....
        /*07d4*/ 	.word	0x0500000f


	//   ....[155]....
        /*07d8*/ 	.word	0x0500000f


	//   ....[156]....
        /*07dc*/ 	.word	0x0500000f


	//   ....[157]....
        /*07e0*/ 	.word	0x0500000f


	//   ....[158]....
        /*07e4*/ 	.word	0x0500000f


	//   ....[159]....
        /*07e8*/ 	.word	0x0500000f


	//   ....[160]....
        /*07ec*/ 	.word	0x0500000f


	//   ....[161]....
        /*07f0*/ 	.word	0x0500000f


	//   ....[162]....
        /*07f4*/ 	.word	0x0500000f


	//   ....[163]....
        /*07f8*/ 	.word	0x0500000f


	//   ....[164]....
        /*07fc*/ 	.word	0x0500000f


	//   ....[165]....
        /*0800*/ 	.word	0x0500000f


	//   ....[166]....
        /*0804*/ 	.word	0x0500000f


	//   ....[167]....
        /*0808*/ 	.word	0x0500000f


	//   ....[168]....
        /*080c*/ 	.word	0x0500000f


	//   ....[169]....
        /*0810*/ 	.word	0x0500000f


	//   ....[170]....
        /*0814*/ 	.word	0x0500000f


	//   ....[171]....
        /*0818*/ 	.word	0x0500000f


	//----- nvinfo : EIATTR_COOP_GROUP_INSTR_OFFSETS
	.align		4
.L_233:
        /*081c*/ 	.byte	0x04, 0x28
        /*081e*/ 	.short	(.L_235 - .L_234)


	//   ....[0]....
.L_234:
        /*0820*/ 	.word	0x00000070


	//   ....[1]....
        /*0824*/ 	.word	0x000001a0


	//   ....[2]....
        /*0828*/ 	.word	0x000001f0


	//   ....[3]....
        /*082c*/ 	.word	0x00000420


	//   ....[4]....
        /*0830*/ 	.word	0x00000580


	//   ....[5]....
        /*0834*/ 	.word	0x000006a0


	//   ....[6]....
        /*0838*/ 	.word	0x00000800


	//   ....[7]....
        /*083c*/ 	.word	0x00006360


	//   ....[8]....
        /*0840*/ 	.word	0x00006950


	//   ....[9]....
        /*0844*/ 	.word	0x00006960


	//   ....[10]....
        /*0848*/ 	.word	0x00006970


	//   ....[11]....
        /*084c*/ 	.word	0x00006980


	//   ....[12]....
        /*0850*/ 	.word	0x00007960


	//   ....[13]....
        /*0854*/ 	.word	0x00007970


	//   ....[14]....
        /*0858*/ 	.word	0x00007980


	//   ....[15]....
        /*085c*/ 	.word	0x00007990


	//   ....[16]....
        /*0860*/ 	.word	0x00009320


	//   ....[17]....
        /*0864*/ 	.word	0x000093c0


	//   ....[18]....
        /*0868*/ 	.word	0x00009660


	//   ....[19]....
        /*086c*/ 	.word	0x00009720


	//   ....[20]....
        /*0870*/ 	.word	0x0000a9f0


	//   ....[21]....
        /*0874*/ 	.word	0x0000aa10


	//   ....[22]....
        /*0878*/ 	.word	0x0000b240


	//   ....[23]....
        /*087c*/ 	.word	0x0000b2d0


	//   ....[24]....
        /*0880*/ 	.word	0x0000c3c0


	//   ....[25]....
        /*0884*/ 	.word	0x0000c460


	//   ....[26]....
        /*0888*/ 	.word	0x0000c4e0


	//   ....[27]....
        /*088c*/ 	.word	0x0000c6b0


	//   ....[28]....
        /*0890*/ 	.word	0x0000deb0


	//   ....[29]....
        /*0894*/ 	.word	0x0000dec0


	//   ....[30]....
        /*0898*/ 	.word	0x0000ded0


	//   ....[31]....
        /*089c*/ 	.word	0x0000dee0


	//   ....[32]....
        /*08a0*/ 	.word	0x0000e8e0


	//   ....[33]....
        /*08a4*/ 	.word	0x0000e8f0


	//   ....[34]....
        /*08a8*/ 	.word	0x0000eaf0


	//   ....[35]....
        /*08ac*/ 	.word	0x0000eb00


	//   ....[36]....
        /*08b0*/ 	.word	0x0000ecc0


	//   ....[37]....
        /*08b4*/ 	.word	0x0000ecd0


	//   ....[38]....
        /*08b8*/ 	.word	0x0000ee90


	//   ....[39]....
        /*08bc*/ 	.word	0x0000eea0


	//   ....[40]....
        /*08c0*/ 	.word	0x0000f300


	//   ....[41]....
        /*08c4*/ 	.word	0x0000f310


	//   ....[42]....
        /*08c8*/ 	.word	0x0000fff0


	//   ....[43]....
        /*08cc*/ 	.word	0x00010000


	//   ....[44]....
        /*08d0*/ 	.word	0x00011500


	//   ....[45]....
        /*08d4*/ 	.word	0x00011510


	//   ....[46]....
        /*08d8*/ 	.word	0x000116e0


	//   ....[47]....
        /*08dc*/ 	.word	0x000116f0


	//   ....[48]....
        /*08e0*/ 	.word	0x000118b0


	//   ....[49]....
        /*08e4*/ 	.word	0x000118c0


	//   ....[50]....
        /*08e8*/ 	.word	0x00011a80


	//   ....[51]....
        /*08ec*/ 	.word	0x00011a90


	//   ....[52]....
        /*08f0*/ 	.word	0x00011cb0


	//   ....[53]....
        /*08f4*/ 	.word	0x00011ee0


	//   ....[54]....
        /*08f8*/ 	.word	0x00011f10


	//   ....[55]....
        /*08fc*/ 	.word	0x00011f40


	//   ....[56]....
        /*0900*/ 	.word	0x00011f70


	//   ....[57]....
        /*0904*/ 	.word	0x00011fa0


	//   ....[58]....
        /*0908*/ 	.word	0x00011fd0


	//   ....[59]....
        /*090c*/ 	.word	0x00012170


	//   ....[60]....
        /*0910*/ 	.word	0x000121a0


	//   ....[61]....
        /*0914*/ 	.word	0x000121d0


	//   ....[62]....
        /*0918*/ 	.word	0x00012200


	//   ....[63]....
        /*091c*/ 	.word	0x00012230


	//   ....[64]....
        /*0920*/ 	.word	0x00012260


	//   ....[65]....
        /*0924*/ 	.word	0x000122f0


	//   ....[66]....
        /*0928*/ 	.word	0x00012320


	//   ....[67]....
        /*092c*/ 	.word	0x00012330


	//   ....[68]....
        /*0930*/ 	.word	0x000123e0


	//   ....[69]....
        /*0934*/ 	.word	0x000133f0


	//   ....[70]....
        /*0938*/ 	.word	0x00014fa0


	//   ....[71]....
        /*093c*/ 	.word	0x00015a90


	//   ....[72]....
        /*0940*/ 	.word	0x00015ad0


	//   ....[73]....
        /*0944*/ 	.word	0x00015b70


	//   ....[74]....
        /*0948*/ 	.word	0x00015b80


	//   ....[75]....
        /*094c*/ 	.word	0x00015c00


	//   ....[76]....
        /*0950*/ 	.word	0x00015c10


	//   ....[77]....
        /*0954*/ 	.word	0x00015c90


	//   ....[78]....
        /*0958*/ 	.word	0x00015ca0


	//   ....[79]....
        /*095c*/ 	.word	0x00015d20


	//   ....[80]....
        /*0960*/ 	.word	0x00015d30


	//   ....[81]....
        /*0964*/ 	.word	0x00015db0


	//   ....[82]....
        /*0968*/ 	.word	0x00015dc0


	//   ....[83]....
        /*096c*/ 	.word	0x00015e40


	//   ....[84]....
        /*0970*/ 	.word	0x00015e50


	//   ....[85]....
        /*0974*/ 	.word	0x00015ea0


	//   ....[86]....
        /*0978*/ 	.word	0x00015ec0


	//   ....[87]....
        /*097c*/ 	.word	0x000189a0


	//   ....[88]....
        /*0980*/ 	.word	0x00018a20


	//   ....[89]....
        /*0984*/ 	.word	0x00018a50


	//   ....[90]....
        /*0988*/ 	.word	0x00018a60


	//   ....[91]....
        /*098c*/ 	.word	0x00018a90


	//   ....[92]....
        /*0990*/ 	.word	0x00018ac0


	//   ....[93]....
        /*0994*/ 	.word	0x00018af0


	//   ....[94]....
        /*0998*/ 	.word	0x00018b20


	//   ....[95]....
        /*099c*/ 	.word	0x00018ce0


	//   ....[96]....
        /*09a0*/ 	.word	0x00018d10


	//   ....[97]....
        /*09a4*/ 	.word	0x00018d40


	//   ....[98]....
        /*09a8*/ 	.word	0x00018d70


	//   ....[99]....
        /*09ac*/ 	.word	0x00018da0


	//   ....[100]....
        /*09b0*/ 	.word	0x00018dd0


	//   ....[101]....
        /*09b4*/ 	.word	0x00018e90


	//   ....[102]....
        /*09b8*/ 	.word	0x00018eb0


	//   ....[103]....
        /*09bc*/ 	.word	0x00018ec0


	//   ....[104]....
        /*09c0*/ 	.word	0x00018f20


	//   ....[105]....
        /*09c4*/ 	.word	0x00019640


	//   ....[106]....
        /*09c8*/ 	.word	0x00019a50


	//   ....[107]....
        /*09cc*/ 	.word	0x00019af0


	//   ....[108]....
        /*09d0*/ 	.word	0x00019b80


	//   ....[109]....
        /*09d4*/ 	.word	0x00019bd0


	//   ....[110]....
        /*09d8*/ 	.word	0x00019c20


	//   ....[111]....
        /*09dc*/ 	.word	0x00019d00


	//   ....[112]....
        /*09e0*/ 	.word	0x00019d90


	//   ....[113]....
        /*09e4*/ 	.word	0x00019de0


	//   ....[114]....
        /*09e8*/ 	.word	0x00019e30


	//   ....[115]....
        /*09ec*/ 	.word	0x0001a040


	//   ....[116]....
        /*09f0*/ 	.word	0x0001a090


	//   ....[117]....
        /*09f4*/ 	.word	0x0001a120


	//   ....[118]....
        /*09f8*/ 	.word	0x0001a1b0


	//   ....[119]....
        /*09fc*/ 	.word	0x0001a240


	//   ....[120]....
        /*0a00*/ 	.word	0x0001a2d0


	//   ....[121]....
        /*0a04*/ 	.word	0x0001a360


	//   ....[122]....
        /*0a08*/ 	.word	0x0001a3f0


	//   ....[123]....
        /*0a0c*/ 	.word	0x0001a470


	//   ....[124]....
        /*0a10*/ 	.word	0x0001a4c0


	//   ....[125]....
        /*0a14*/ 	.word	0x0001a560


	//   ....[126]....
        /*0a18*/ 	.word	0x0001a5f0


	//   ....[127]....
        /*0a1c*/ 	.word	0x0001a670


	//   ....[128]....
        /*0a20*/ 	.word	0x0001a6c0


	//   ....[129]....
        /*0a24*/ 	.word	0x0001a750


	//   ....[130]....
        /*0a28*/ 	.word	0x0001a7e0


	//   ....[131]....
        /*0a2c*/ 	.word	0x0001a870


	//   ....[132]....
        /*0a30*/ 	.word	0x0001a900


	//   ....[133]....
        /*0a34*/ 	.word	0x0001a990


	//   ....[134]....
        /*0a38*/ 	.word	0x0001aa20


	//   ....[135]....
        /*0a3c*/ 	.word	0x0001aae0


	//   ....[136]....
        /*0a40*/ 	.word	0x0001adc0


	//   ....[137]....
        /*0a44*/ 	.word	0x0001afa0


	//   ....[138]....
        /*0a48*/ 	.word	0x0001aff0


	//   ....[139]....
        /*0a4c*/ 	.word	0x0001b050


	//   ....[140]....
        /*0a50*/ 	.word	0x0001b140


	//   ....[141]....
        /*0a54*/ 	.word	0x0001b1a0


	//   ....[142]....
        /*0a58*/ 	.word	0x0001b290


	//   ....[143]....
        /*0a5c*/ 	.word	0x0001b2f0


	//   ....[144]....
        /*0a60*/ 	.word	0x0001b3e0


	//   ....[145]....
        /*0a64*/ 	.word	0x0001b440


	//   ....[146]....
        /*0a68*/ 	.word	0x0001b530


	//   ....[147]....
        /*0a6c*/ 	.word	0x0001b590


	//   ....[148]....
        /*0a70*/ 	.word	0x0001b680


	//   ....[149]....
        /*0a74*/ 	.word	0x0001b6e0


	//   ....[150]....
        /*0a78*/ 	.word	0x0001b7b0


	//   ....[151]....
        /*0a7c*/ 	.word	0x0001b830


	//   ....[152]....
        /*0a80*/ 	.word	0x0001b900


	//   ....[153]....
        /*0a84*/ 	.word	0x0001bc30


	//   ....[154]....
        /*0a88*/ 	.word	0x0001bcd0


	//   ....[155]....
        /*0a8c*/ 	.word	0x0001be70


	//   ....[156]....
        /*0a90*/ 	.word	0x0001bef0


	//   ....[157]....
        /*0a94*/ 	.word	0x0001bf70


	//   ....[158]....
        /*0a98*/ 	.word	0x0001bff0


	//   ....[159]....
        /*0a9c*/ 	.word	0x0001c070


	//   ....[160]....
        /*0aa0*/ 	.word	0x0001c100


	//   ....[161]....
        /*0aa4*/ 	.word	0x0001c1a0


	//   ....[162]....
        /*0aa8*/ 	.word	0x0001c250


	//   ....[163]....
        /*0aac*/ 	.word	0x0001c2d0


	//   ....[164]....
        /*0ab0*/ 	.word	0x0001c350


	//   ....[165]....
        /*0ab4*/ 	.word	0x0001c3d0


	//   ....[166]....
        /*0ab8*/ 	.word	0x0001c460


	//   ....[167]....
        /*0abc*/ 	.word	0x0001c4e0


	//   ....[168]....
        /*0ac0*/ 	.word	0x0001c580


	//   ....[169]....
        /*0ac4*/ 	.word	0x0001c5d0


	//   ....[170]....
        /*0ac8*/ 	.word	0x0001c660


	//   ....[171]....
        /*0acc*/ 	.word	0x0001c790


	//----- nvinfo : EIATTR_REG_RECONFIG
	.align		4
.L_235:
        /*0ad0*/ 	.byte	0x01, 0x54
	.zero		2


	//----- nvinfo : EIATTR_SYSCALL_OFFSETS
	.align		4
        /*0ad4*/ 	.byte	0x04, 0x46
        /*0ad6*/ 	.short	(.L_237 - .L_236)


	//   ....[0]....
.L_236:
        /*0ad8*/ 	.word	0x00001dd0


	//   ....[1]....
        /*0adc*/ 	.word	0x00001f20


	//   ....[2]....
        /*0ae0*/ 	.word	0x00006500


	//   ....[3]....
        /*0ae4*/ 	.word	0x00006870


	//   ....[4]....
        /*0ae8*/ 	.word	0x00014bc0


	//   ....[5]....
        /*0aec*/ 	.word	0x00014d10


	//   ....[6]....
        /*0af0*/ 	.word	0x00014e10


	//   ....[7]....
        /*0af4*/ 	.word	0x000156d0


	//----- nvinfo : EIATTR_MBARRIER_INSTR_OFFSETS
	.align		4
.L_237:
        /*0af8*/ 	.byte	0x04, 0x39
        /*0afa*/ 	.short	(.L_239 - .L_238)


	//   ....[0]....
.L_238:
        /*0afc*/ 	.word	0x000002d0
        /*0b00*/ 	.word	0x000000ff
        /*0b04*/ 	.word	0x00022800
        /*0b08*/ 	.short	0x0100
        /*0b0a*/ 	.byte	0x08
	.zero		1


	//   ....[1]....
        /*0b0c*/ 	.word	0x000002e0
        /*0b10*/ 	.word	0x000000ff
        /*0b14*/ 	.word	0x00022820
        /*0b18*/ 	.short	0x0100
        /*0b1a*/ 	.byte	0x08
	.zero		1


	//   ....[2]....
        /*0b1c*/ 	.word	0x000003d0
        /*0b20*/ 	.word	0x000000ff
        /*0b24*/ 	.word	0x00022830
        /*0b28*/ 	.short	0x0100
        /*0b2a*/ 	.byte	0x08
	.zero		1


	//   ....[3]....
        /*0b2c*/ 	.word	0x000003e0
        /*0b30*/ 	.word	0x000000ff
        /*0b34*/ 	.word	0x00022840
        /*0b38*/ 	.short	0x0100
        /*0b3a*/ 	.byte	0x08
	.zero		1


	//   ....[4]....
        /*0b3c*/ 	.word	0x000003f0
        /*0b40*/ 	.word	0x000000ff
        /*0b44*/ 	.word	0x00022838
        /*0b48*/ 	.short	0x0100
        /*0b4a*/ 	.byte	0x08
	.zero		1


	//   ....[5]....
        /*0b4c*/ 	.word	0x00000400
        /*0b50*/ 	.word	0x000000ff
        /*0b54*/ 	.word	0x00022848
        /*0b58*/ 	.short	0x0100
        /*0b5a*/ 	.byte	0x08
	.zero		1


	//   ....[6]....
        /*0b5c*/ 	.word	0x00000530
        /*0b60*/ 	.word	0x000000ff
        /*0b64*/ 	.word	0x00022850
        /*0b68*/ 	.short	0x0100
        /*0b6a*/ 	.byte	0x08
	.zero		1


	//   ....[7]....
        /*0b6c*/ 	.word	0x00000540
        /*0b70*/ 	.word	0x000000ff
        /*0b74*/ 	.word	0x00022860
        /*0b78*/ 	.short	0x0100
        /*0b7a*/ 	.byte	0x08
	.zero		1


	//   ....[8]....
        /*0b7c*/ 	.word	0x00000550
        /*0b80*/ 	.word	0x000000ff
        /*0b84*/ 	.word	0x00022858
        /*0b88*/ 	.short	0x0100
        /*0b8a*/ 	.byte	0x08
	.zero		1


	//   ....[9]....
        /*0b8c*/ 	.word	0x00000560
        /*0b90*/ 	.word	0x000000ff
        /*0b94*/ 	.word	0x00022868
        /*0b98*/ 	.short	0x0100
        /*0b9a*/ 	.byte	0x08
	.zero		1


	//   ....[10]....
        /*0b9c*/ 	.word	0x00000650
        /*0ba0*/ 	.word	0x000000ff
        /*0ba4*/ 	.word	0x00022870
        /*0ba8*/ 	.short	0x0100
        /*0baa*/ 	.byte	0x06
	.zero		1


	//   ....[11]....
        /*0bac*/ 	.word	0x00000660
        /*0bb0*/ 	.word	0x000000ff
        /*0bb4*/ 	.word	0x00022880
        /*0bb8*/ 	.short	0x0100
        /*0bba*/ 	.byte	0x06
	.zero		1


	//   ....[12]....
        /*0bbc*/ 	.word	0x00000670
        /*0bc0*/ 	.word	0x000000ff
        /*0bc4*/ 	.word	0x00022878
        /*0bc8*/ 	.short	0x0100
        /*0bca*/ 	.byte	0x06
	.zero		1


	//   ....[13]....
        /*0bcc*/ 	.word	0x00000680
        /*0bd0*/ 	.word	0x000000ff
        /*0bd4*/ 	.word	0x00022888
        /*0bd8*/ 	.short	0x0100
        /*0bda*/ 	.byte	0x06
	.zero		1


	//   ....[14]....
        /*0bdc*/ 	.word	0x000007b0
        /*0be0*/ 	.word	0x000000ff
        /*0be4*/ 	.word	0x00022890
        /*0be8*/ 	.short	0x0100
        /*0bea*/ 	.byte	0x08
	.zero		1


	//   ....[15]....
        /*0bec*/ 	.word	0x000007c0
        /*0bf0*/ 	.word	0x000000ff
        /*0bf4*/ 	.word	0x000228a0
        /*0bf8*/ 	.short	0x0100
        /*0bfa*/ 	.byte	0x08
	.zero		1


	//   ....[16]....
        /*0bfc*/ 	.word	0x000007d0
        /*0c00*/ 	.word	0x000000ff
        /*0c04*/ 	.word	0x00022898
        /*0c08*/ 	.short	0x0100
        /*0c0a*/ 	.byte	0x08
	.zero		1


	//   ....[17]....
        /*0c0c*/ 	.word	0x000007e0
        /*0c10*/ 	.word	0x000000ff
        /*0c14*/ 	.word	0x000228a8
        /*0c18*/ 	.short	0x0100
        /*0c1a*/ 	.byte	0x08
	.zero		1


	//   ....[18]....
        /*0c1c*/ 	.word	0x00000910
        /*0c20*/ 	.word	0x000000ff
        /*0c24*/ 	.word	0x000228b0
        /*0c28*/ 	.short	0x0100
        /*0c2a*/ 	.byte	0x08
	.zero		1


	//   ....[19]....
        /*0c2c*/ 	.word	0x00000920
        /*0c30*/ 	.word	0x000000ff
        /*0c34*/ 	.word	0x000228c0
        /*0c38*/ 	.short	0x0100
        /*0c3a*/ 	.byte	0x08
	.zero		1


	//   ....[20]....
        /*0c3c*/ 	.word	0x00000930
        /*0c40*/ 	.word	0x000000ff
        /*0c44*/ 	.word	0x000228b8
        /*0c48*/ 	.short	0x0100
        /*0c4a*/ 	.byte	0x08
	.zero		1


	//   ....[21]....
        /*0c4c*/ 	.word	0x00000940
        /*0c50*/ 	.word	0x000000ff
        /*0c54*/ 	.word	0x000228c8
        /*0c58*/ 	.short	0x0100
        /*0c5a*/ 	.byte	0x08
	.zero		1


	//   ....[22]....
        /*0c5c*/ 	.word	0x00003160
        /*0c60*/ 	.word	0x0000005f
        /*0c64*/ 	.word	0x00022890
        /*0c68*/ 	.short	0x010a
        /*0c6a*/ 	.byte	0x3f
	.zero		1


	//   ....[23]....
        /*0c6c*/ 	.word	0x000042e0
        /*0c70*/ 	.word	0x0000005f
        /*0c74*/ 	.word	0x00022890
        /*0c78*/ 	.short	0x010a
        /*0c7a*/ 	.byte	0x3f
	.zero		1


	//   ....[24]....
        /*0c7c*/ 	.word	0x00005310
        /*0c80*/ 	.word	0x0000005f
        /*0c84*/ 	.word	0x00022890
        /*0c88*/ 	.short	0x010a
        /*0c8a*/ 	.byte	0x3f
	.zero		1


	//   ....[25]....
        /*0c8c*/ 	.word	0x00005520
        /*0c90*/ 	.word	0x00000020
        /*0c94*/ 	.word	0x00000000
        /*0c98*/ 	.short	0x0101
        /*0c9a*/ 	.byte	0x3f
	.zero		1


	//   ....[26]....
        /*0c9c*/ 	.word	0x00005560
        /*0ca0*/ 	.word	0x0000005f
        /*0ca4*/ 	.word	0x000228b0
        /*0ca8*/ 	.short	0x010a
        /*0caa*/ 	.byte	0x3f
	.zero		1


	//   ....[27]....
        /*0cac*/ 	.word	0x00005bb0
        /*0cb0*/ 	.word	0x0000005f
        /*0cb4*/ 	.word	0x00000000
        /*0cb8*/ 	.short	0x0101
        /*0cba*/ 	.byte	0x3f
	.zero		1


	//   ....[28]....
        /*0cbc*/ 	.word	0x00006590
        /*0cc0*/ 	.word	0x00000013
        /*0cc4*/ 	.word	0x00022800
        /*0cc8*/ 	.short	0x010a
        /*0cca*/ 	.byte	0x3f
	.zero		1


	//   ....[29]....
        /*0ccc*/ 	.word	0x000065e0
        /*0cd0*/ 	.word	0x00000013
        /*0cd4*/ 	.word	0x00022800
        /*0cd8*/ 	.short	0x010a
        /*0cda*/ 	.byte	0x3f
	.zero		1


	//   ....[30]....
        /*0cdc*/ 	.word	0x00006c50
        /*0ce0*/ 	.word	0x00000013
        /*0ce4*/ 	.word	0x00022800
        /*0ce8*/ 	.short	0x010a
        /*0cea*/ 	.byte	0x3f
	.zero		1


	//   ....[31]....
        /*0cec*/ 	.word	0x00007b60
        /*0cf0*/ 	.word	0x00000013
        /*0cf4*/ 	.word	0x00022800
        /*0cf8*/ 	.short	0x010a
        /*0cfa*/ 	.byte	0x3f
	.zero		1


	//   ....[32]....
        /*0cfc*/ 	.word	0x00008980
        /*0d00*/ 	.word	0x0000000f
        /*0d04*/ 	.word	0x00022830
        /*0d08*/ 	.short	0x010a
        /*0d0a*/ 	.byte	0x3f
	.zero		1


	//   ....[33]....
        /*0d0c*/ 	.word	0x00008a20
        /*0d10*/ 	.word	0x0000000f
        /*0d14*/ 	.word	0x00022830
        /*0d18*/ 	.short	0x010a
        /*0d1a*/ 	.byte	0x3f
	.zero		1


	//   ....[34]....
        /*0d1c*/ 	.word	0x00009b50
        /*0d20*/ 	.word	0x0000001b
        /*0d24*/ 	.word	0x00000000
        /*0d28*/ 	.short	0x0101
        /*0d2a*/ 	.byte	0x3f
	.zero		1


	//   ....[35]....
        /*0d2c*/ 	.word	0x0000a090
        /*0d30*/ 	.word	0x0000000f
        /*0d34*/ 	.word	0x00022850
        /*0d38*/ 	.short	0x010a
        /*0d3a*/ 	.byte	0x3f
	.zero		1


	//   ....[36]....
        /*0d3c*/ 	.word	0x0000a0e0
        /*0d40*/ 	.word	0x0000000f
        /*0d44*/ 	.word	0x00022850
        /*0d48*/ 	.short	0x010a
        /*0d4a*/ 	.byte	0x3f
	.zero		1


	//   ....[37]....
        /*0d4c*/ 	.word	0x0000a490
        /*0d50*/ 	.word	0x0000000f
        /*0d54*/ 	.word	0x00000000
        /*0d58*/ 	.short	0x0101
        /*0d5a*/ 	.byte	0x3f
	.zero		1


	//   ....[38]....
        /*0d5c*/ 	.word	0x0000a5c0
        /*0d60*/ 	.word	0x00000014
        /*0d64*/ 	.word	0x00022830
        /*0d68*/ 	.short	0x010a
        /*0d6a*/ 	.byte	0x3f
	.zero		1


	//   ....[39]....
        /*0d6c*/ 	.word	0x0000a620
        /*0d70*/ 	.word	0x00000014
        /*0d74*/ 	.word	0x00022830
        /*0d78*/ 	.short	0x010a
        /*0d7a*/ 	.byte	0x3f
	.zero		1


	//   ....[40]....
        /*0d7c*/ 	.word	0x0000ba20
        /*0d80*/ 	.word	0x0000009a
        /*0d84*/ 	.word	0x00000000
        /*0d88*/ 	.short	0x0101
        /*0d8a*/ 	.byte	0x3f
	.zero		1


	//   ....[41]....
        /*0d8c*/ 	.word	0x0000bf90
        /*0d90*/ 	.word	0x00000014
        /*0d94*/ 	.word	0x00022850
        /*0d98*/ 	.short	0x010a
        /*0d9a*/ 	.byte	0x3f
	.zero		1


	//   ....[42]....
        /*0d9c*/ 	.word	0x0000bfe0
        /*0da0*/ 	.word	0x00000014
        /*0da4*/ 	.word	0x00022850
        /*0da8*/ 	.short	0x010a
        /*0daa*/ 	.byte	0x3f
	.zero		1


	//   ....[43]....
        /*0dac*/ 	.word	0x0000c390
        /*0db0*/ 	.word	0x00000014
        /*0db4*/ 	.word	0x00000000
        /*0db8*/ 	.short	0x0101
        /*0dba*/ 	.byte	0x3f
	.zero		1


	//   ....[44]....
        /*0dbc*/ 	.word	0x0000e880
        /*0dc0*/ 	.word	0x00000003
        /*0dc4*/ 	.word	0x00000000
        /*0dc8*/ 	.short	0x0101
        /*0dca*/ 	.byte	0x3f
	.zero		1


	//   ....[45]....
        /*0dcc*/ 	.word	0x0000f260
        /*0dd0*/ 	.word	0x00000003
        /*0dd4*/ 	.word	0x00000000
        /*0dd8*/ 	.short	0x0101
        /*0dda*/ 	.byte	0x3f
	.zero		1


	//   ....[46]....
        /*0ddc*/ 	.word	0x000134d0
        /*0de0*/ 	.word	0x00000012
        /*0de4*/ 	.word	0x00022820
        /*0de8*/ 	.short	0x010a
        /*0dea*/ 	.byte	0x3f
	.zero		1


	//   ....[47]....
        /*0dec*/ 	.word	0x000135a0
        /*0df0*/ 	.word	0x00000004
        /*0df4*/ 	.word	0x000228a0
        /*0df8*/ 	.short	0x010a
        /*0dfa*/ 	.byte	0x3f
	.zero		1


	//   ....[48]....
        /*0dfc*/ 	.word	0x000137e0
        /*0e00*/ 	.word	0x00000004
        /*0e04*/ 	.word	0x000228c0
        /*0e08*/ 	.short	0x010a
        /*0e0a*/ 	.byte	0x3f
	.zero		1


	//   ....[49]....
        /*0e0c*/ 	.word	0x00013e80
        /*0e10*/ 	.word	0x00000005
        /*0e14*/ 	.word	0x000228a0
        /*0e18*/ 	.short	0x010a
        /*0e1a*/ 	.byte	0x3f
	.zero		1


	//   ....[50]....
        /*0e1c*/ 	.word	0x000140b0
        /*0e20*/ 	.word	0x00000005
        /*0e24*/ 	.word	0x000228c0
        /*0e28*/ 	.short	0x010a
        /*0e2a*/ 	.byte	0x3f
	.zero		1


	//   ....[51]....
        /*0e2c*/ 	.word	0x00015210
        /*0e30*/ 	.word	0x00000000
        /*0e34*/ 	.word	0x00022840
        /*0e38*/ 	.short	0x010a
        /*0e3a*/ 	.byte	0x3f
	.zero		1


	//   ....[52]....
        /*0e3c*/ 	.word	0x00015f60
        /*0e40*/ 	.word	0x00000012
        /*0e44*/ 	.word	0x00022800
        /*0e48*/ 	.short	0x0107
        /*0e4a*/ 	.byte	0x3f
	.zero		1


	//   ....[53]....
        /*0e4c*/ 	.word	0x00016050
        /*0e50*/ 	.word	0x00000012
        /*0e54*/ 	.word	0x00022800
        /*0e58*/ 	.short	0x0101
        /*0e5a*/ 	.byte	0x3f
	.zero		1


	//   ....[54]....
        /*0e5c*/ 	.word	0x00016070
        /*0e60*/ 	.word	0x00000012
        /*0e64*/ 	.word	0x00022820
        /*0e68*/ 	.short	0x010a
        /*0e6a*/ 	.byte	0x3f
	.zero		1


	//   ....[55]....
        /*0e6c*/ 	.word	0x00016150
        /*0e70*/ 	.word	0x00000002
        /*0e74*/ 	.word	0x00022860
        /*0e78*/ 	.short	0x010a
        /*0e7a*/ 	.byte	0x3f
	.zero		1


	//   ....[56]....
        /*0e7c*/ 	.word	0x00016a00
        /*0e80*/ 	.word	0x00000002
        /*0e84*/ 	.word	0x00022840
        /*0e88*/ 	.short	0x010a
        /*0e8a*/ 	.byte	0x3f
	.zero		1


	//   ....[57]....
        /*0e8c*/ 	.word	0x00016c50
        /*0e90*/ 	.word	0x00000002
        /*0e94*/ 	.word	0x00022860
        /*0e98*/ 	.short	0x010a
        /*0e9a*/ 	.byte	0x3f
	.zero		1


	//   ....[58]....
        /*0e9c*/ 	.word	0x00017440
        /*0ea0*/ 	.word	0x00000003
        /*0ea4*/ 	.word	0x00022840
        /*0ea8*/ 	.short	0x010a
        /*0eaa*/ 	.byte	0x3f
	.zero		1


	//   ....[59]....
        /*0eac*/ 	.word	0x00017690
        /*0eb0*/ 	.word	0x00000003
        /*0eb4*/ 	.word	0x00022860
        /*0eb8*/ 	.short	0x010a
        /*0eba*/ 	.byte	0x3f
	.zero		1


	//   ....[60]....
        /*0ebc*/ 	.word	0x00017e10
        /*0ec0*/ 	.word	0x00000003
        /*0ec4*/ 	.word	0x00022840
        /*0ec8*/ 	.short	0x010a
        /*0eca*/ 	.byte	0x3f
	.zero		1


	//   ....[61]....
        /*0ecc*/ 	.word	0x00018060
        /*0ed0*/ 	.word	0x00000003
        /*0ed4*/ 	.word	0x00022860
        /*0ed8*/ 	.short	0x010a
        /*0eda*/ 	.byte	0x3f
	.zero		1


	//   ....[62]....
        /*0edc*/ 	.word	0x000195c0
        /*0ee0*/ 	.word	0x00000000
        /*0ee4*/ 	.word	0x00022820
        /*0ee8*/ 	.short	0x010a
        /*0eea*/ 	.byte	0x3f
	.zero		1


	//   ....[63]....
        /*0eec*/ 	.word	0x000197a0
        /*0ef0*/ 	.word	0x00000006
        /*0ef4*/ 	.word	0x00000000
        /*0ef8*/ 	.short	0x010a
        /*0efa*/ 	.byte	0x3f
	.zero		1


	//   ....[64]....
        /*0efc*/ 	.word	0x000197d0
        /*0f00*/ 	.word	0x00000007
        /*0f04*/ 	.word	0x00000000
        /*0f08*/ 	.short	0x010a
        /*0f0a*/ 	.byte	0x3f
	.zero		1


	//   ....[65]....
        /*0f0c*/ 	.word	0x00019830
        /*0f10*/ 	.word	0x00000004
        /*0f14*/ 	.word	0x00000000
        /*0f18*/ 	.short	0x010a
        /*0f1a*/ 	.byte	0x3f
	.zero		1


	//   ....[66]....
        /*0f1c*/ 	.word	0x00019860
        /*0f20*/ 	.word	0x00000003
        /*0f24*/ 	.word	0x00000000
        /*0f28*/ 	.short	0x010a
        /*0f2a*/ 	.byte	0x3f
	.zero		1


	//   ....[67]....
        /*0f2c*/ 	.word	0x000198c0
        /*0f30*/ 	.word	0x0000005f
        /*0f34*/ 	.word	0x00022890
        /*0f38*/ 	.short	0x010a
        /*0f3a*/ 	.byte	0x3f
	.zero		1


	//   ....[68]....
        /*0f3c*/ 	.word	0x00019910
        /*0f40*/ 	.word	0x0000005f
        /*0f44*/ 	.word	0x00022890
        /*0f48*/ 	.short	0x010a
        /*0f4a*/ 	.byte	0x3f
	.zero		1


	//   ....[69]....
        /*0f4c*/ 	.word	0x00019960
        /*0f50*/ 	.word	0x0000005f
        /*0f54*/ 	.word	0x00022890
        /*0f58*/ 	.short	0x010a
        /*0f5a*/ 	.byte	0x3f
	.zero		1


	//   ....[70]....
        /*0f5c*/ 	.word	0x000199b0
        /*0f60*/ 	.word	0x0000005f
        /*0f64*/ 	.word	0x000228b0
        /*0f68*/ 	.short	0x010a
        /*0f6a*/ 	.byte	0x3f
	.zero		1


	//   ....[71]....
        /*0f6c*/ 	.word	0x00019c50
        /*0f70*/ 	.word	0x00000013
        /*0f74*/ 	.word	0x00022800
        /*0f78*/ 	.short	0x010a
        /*0f7a*/ 	.byte	0x3f
	.zero		1


	//   ....[72]....
        /*0f7c*/ 	.word	0x00019e60
        /*0f80*/ 	.word	0x00000013
        /*0f84*/ 	.word	0x00022800
        /*0f88*/ 	.short	0x010a
        /*0f8a*/ 	.byte	0x3f
	.zero		1


	//   ....[73]....
        /*0f8c*/ 	.word	0x00019eb0
        /*0f90*/ 	.word	0x0000000f
        /*0f94*/ 	.word	0x00022830
        /*0f98*/ 	.short	0x010a
        /*0f9a*/ 	.byte	0x3f
	.zero		1


	//   ....[74]....
        /*0f9c*/ 	.word	0x00019f00
        /*0fa0*/ 	.word	0x0000000f
        /*0fa4*/ 	.word	0x00022850
        /*0fa8*/ 	.short	0x010a
        /*0faa*/ 	.byte	0x3f
	.zero		1


	//   ....[75]....
        /*0fac*/ 	.word	0x00019f50
        /*0fb0*/ 	.word	0x00000014
        /*0fb4*/ 	.word	0x00022830
        /*0fb8*/ 	.short	0x010a
        /*0fba*/ 	.byte	0x3f
	.zero		1


	//   ....[76]....
        /*0fbc*/ 	.word	0x00019fa0
        /*0fc0*/ 	.word	0x00000014
        /*0fc4*/ 	.word	0x00022850
        /*0fc8*/ 	.short	0x010a
        /*0fca*/ 	.byte	0x3f
	.zero		1


	//   ....[77]....
        /*0fcc*/ 	.word	0x0001aba0
        /*0fd0*/ 	.word	0x00000012
        /*0fd4*/ 	.word	0x00022820
        /*0fd8*/ 	.short	0x010a
        /*0fda*/ 	.byte	0x3f
	.zero		1


	//   ....[78]....
        /*0fdc*/ 	.word	0x0001abf0
        /*0fe0*/ 	.word	0x00000004
        /*0fe4*/ 	.word	0x000228a0
        /*0fe8*/ 	.short	0x010a
        /*0fea*/ 	.byte	0x3f
	.zero		1


	//   ....[79]....
        /*0fec*/ 	.word	0x0001ac40
        /*0ff0*/ 	.word	0x00000004
        /*0ff4*/ 	.word	0x000228c0
        /*0ff8*/ 	.short	0x010a
        /*0ffa*/ 	.byte	0x3f
	.zero		1


	//   ....[80]....
        /*0ffc*/ 	.word	0x0001ac90
        /*1000*/ 	.word	0x00000005
        /*1004*/ 	.word	0x000228a0
        /*1008*/ 	.short	0x010a
        /*100a*/ 	.byte	0x3f
	.zero		1


	//   ....[81]....
        /*100c*/ 	.word	0x0001ace0
        /*1010*/ 	.word	0x00000005
        /*1014*/ 	.word	0x000228c0
        /*1018*/ 	.short	0x010a
        /*101a*/ 	.byte	0x3f
	.zero		1


	//   ....[82]....
        /*101c*/ 	.word	0x0001ae80
        /*1020*/ 	.word	0x00000000
        /*1024*/ 	.word	0x00022840
        /*1028*/ 	.short	0x010a
        /*102a*/ 	.byte	0x3f
	.zero		1


	//   ....[83]....
        /*102c*/ 	.word	0x0001b940
        /*1030*/ 	.word	0x00000012
        /*1034*/ 	.word	0x00022820
        /*1038*/ 	.short	0x010a
        /*103a*/ 	.byte	0x3f
	.zero		1


	//   ....[84]....
        /*103c*/ 	.word	0x0001b990
        /*1040*/ 	.word	0x00000002
        /*1044*/ 	.word	0x00022860
        /*1048*/ 	.short	0x010a
        /*104a*/ 	.byte	0x3f
	.zero		1


	//   ....[85]....
        /*104c*/ 	.word	0x0001b9e0
        /*1050*/ 	.word	0x00000002
        /*1054*/ 	.word	0x00022840
        /*1058*/ 	.short	0x010a
        /*105a*/ 	.byte	0x3f
	.zero		1


	//   ....[86]....
        /*105c*/ 	.word	0x0001ba30
        /*1060*/ 	.word	0x00000002
        /*1064*/ 	.word	0x00022860
        /*1068*/ 	.short	0x010a
        /*106a*/ 	.byte	0x3f
	.zero		1


	//   ....[87]....
        /*106c*/ 	.word	0x0001ba80
        /*1070*/ 	.word	0x00000003
        /*1074*/ 	.word	0x00022840
        /*1078*/ 	.short	0x010a
        /*107a*/ 	.byte	0x3f
	.zero		1


	//   ....[88]....
        /*107c*/ 	.word	0x0001bad0
        /*1080*/ 	.word	0x00000003
        /*1084*/ 	.word	0x00022860
        /*1088*/ 	.short	0x010a
        /*108a*/ 	.byte	0x3f
	.zero		1


	//   ....[89]....
        /*108c*/ 	.word	0x0001bb20
        /*1090*/ 	.word	0x00000003
        /*1094*/ 	.word	0x00022840
        /*1098*/ 	.short	0x010a
        /*109a*/ 	.byte	0x3f
	.zero		1


	//   ....[90]....
        /*109c*/ 	.word	0x0001bb70
        /*10a0*/ 	.word	0x00000003
        /*10a4*/ 	.word	0x00022860
        /*10a8*/ 	.short	0x010a
        /*10aa*/ 	.byte	0x3f
	.zero		1


	//   ....[91]....
        /*10ac*/ 	.word	0x0001c6b0
        /*10b0*/ 	.word	0x00000000
        /*10b4*/ 	.word	0x00022820
        /*10b8*/ 	.short	0x010a
        /*10ba*/ 	.byte	0x3f
	.zero		1


	//   ....[92]....
        /*10bc*/ 	.word	0x0001c850
        /*10c0*/ 	.word	0x00000006
        /*10c4*/ 	.word	0x00000000
        /*10c8*/ 	.short	0x010a
        /*10ca*/ 	.byte	0x3f
	.zero		1


	//   ....[93]....
        /*10cc*/ 	.word	0x0001c8a0
        /*10d0*/ 	.word	0x00000007
        /*10d4*/ 	.word	0x00000000
        /*10d8*/ 	.short	0x010a
        /*10da*/ 	.byte	0x3f
	.zero		1


	//   ....[94]....
        /*10dc*/ 	.word	0x0001c8f0
        /*10e0*/ 	.word	0x00000004
        /*10e4*/ 	.word	0x00000000
        /*10e8*/ 	.short	0x010a
        /*10ea*/ 	.byte	0x3f
	.zero		1


	//----- nvinfo : EIATTR_NUM_MBARRIERS
	.align		4
.L_239:
        /*10ec*/ 	.byte	0x03, 0x38
        /*10ee*/ 	.short	0x0016


	//----- nvinfo : EIATTR_EXIT_INSTR_OFFSETS
	.align		4
        /*10f0*/ 	.byte	0x04, 0x1c
        /*10f2*/ 	.short	(.L_241 - .L_240)


	//   ....[0]....
.L_240:
        /*10f4*/ 	.word	0x000198b0


	//----- nvinfo : EIATTR_MAX_THREADS
	.align		4
.L_241:
        /*10f8*/ 	.byte	0x04, 0x05
        /*10fa*/ 	.short	(.L_243 - .L_242)
.L_242:
        /*10fc*/ 	.word	0x00000180
        /*1100*/ 	.word	0x00000001
        /*1104*/ 	.word	0x00000001


	//----- nvinfo : EIATTR_CRS_STACK_SIZE
	.align		4
.L_243:
        /*1108*/ 	.byte	0x04, 0x1e
        /*110a*/ 	.short	(.L_245 - .L_244)
.L_244:
        /*110c*/ 	.word	0x00000000


	//----- nvinfo : EIATTR_CBANK_PARAM_SIZE
	.align		4
.L_245:
        /*1110*/ 	.byte	0x03, 0x19
        /*1112*/ 	.short	0x0af0


	//----- nvinfo : EIATTR_PARAM_CBANK
	.align		4
        /*1114*/ 	.byte	0x04, 0x0a
        /*1116*/ 	.short	(.L_247 - .L_246)
	.align		4
.L_246:
        /*1118*/ 	.word	index@(.nv.constant0._ZN7cutlass13device_kernelIN5flash11enable_sm90INS1_16FlashAttnFwdSm90INS1_25CollectiveMainloopFwdSm90ILi2EN4cute5tupleIJNS5_1CILi1EEES8_S8_EEENS6_IJNS7_ILi128EEENS7_ILi96EEENS7_ILi64EEEEEELi256ENS_6half_tEfNS_4arch4Sm90ELb0ELb0ELb0ELb1ELb0ELb1ELb0ELb1ELb0ELb1ELb1ELb0EEENS1_21CollectiveEpilogueFwdINS6_IJSA_NS7_ILi256EEESB_EEES9_SE_SG_Li256ELb1ELb1ELb1ELb0EEENS1_36VarlenDynamicPersistentTileSchedulerILi128ELi96ELi256ELi128ELb1ELb1ELb1ELb0ELb1ELb1EEEEEEEEEvNT_6ParamsE)
        /*111c*/ 	.short	0x0210
        /*111e*/ 	.short	0x0af0


	//----- nvinfo : EIATTR_SW_WAR
	.align		4
.L_247:
        /*1120*/ 	.byte	0x04, 0x36
        /*1122*/ 	.short	(.L_249 - .L_248)
.L_248:
        /*1124*/ 	.word	0x00000008
.L_249:


//--------------------- .nv.info._ZN7cutlass13device_kernelIN5flash11enable_sm90INS1_16FlashAttnFwdSm90INS1_25CollectiveMainloopFwdSm90ILi2EN4cute5tupleIJNS5_1CILi1EEES8_S8_EEENS6_IJNS7_ILi128EEENS7_ILi96EEENS7_ILi64EEEEEELi256ENS_6half_tEfNS_4arch4Sm90ELb0ELb0ELb0ELb1ELb0ELb0ELb1ELb1ELb0ELb1ELb1ELb0EEENS1_21CollectiveEpilogueFwdINS6_IJSA_NS7_ILi256EEESB_EEES9_SE_SG_Li256ELb1ELb1ELb1ELb0EEENS1_36VarlenDynamicPersistentTileSchedulerILi128ELi96ELi256ELi128ELb1ELb1ELb1ELb0ELb1ELb1EEEEEEEEEvNT_6ParamsE --------------------------
	.section	.nv.info._ZN7cutlass13device_kernelIN5flash11enable_sm90INS1_16FlashAttnFwdSm90INS1_25CollectiveMainloopFwdSm90ILi2EN4cute5tupleIJNS5_1CILi1EEES8_S8_EEENS6_IJNS7_ILi128EEENS7_ILi96EEENS7_ILi64EEEEEELi256ENS_6half_tEfNS_4arch4Sm90ELb0ELb0ELb0ELb1ELb0ELb0ELb1ELb1ELb0ELb1ELb1ELb0EEENS1_21CollectiveEpilogueFwdINS6_IJSA_NS7_ILi256EEESB_EEES9_SE_SG_Li256ELb1ELb1ELb1ELb0EEENS1_36VarlenDynamicPersistentTileSchedulerILi128ELi96ELi256ELi128ELb1ELb1ELb1ELb0ELb1ELb1EEEEEEEEEvNT_6ParamsE,"",@"SHT_CUDA_INFO"
	.sectionflags	@""
	.align	4


	//----- nvinfo : EIATTR_CUDA_API_VERSION
	.align		4
        /*0000*/ 	.byte	0x04, 0x37
        /*0002*/ 	.short	(.L_251 - .L_250)
.L_250:
        /*0004*/ 	.word	0x00000082


	//----- nvinfo : EIATTR_KPARAM_INFO
	.align		4
.L_251:
        /*0008*/ 	.byte	0x04, 0x17
        /*000a*/ 	.short	(.L_253 - .L_252)
.L_252:
        /*000c*/ 	.word	0x00000000
        /*0010*/ 	.short	0x0000
        /*0012*/ 	.short	0x0070
        /*0014*/ 	.byte	0x00, 0xf0, 0x01, 0x2e


	//----- nvinfo : EIATTR_SPARSE_MMA_MASK
	.align		4
.L_253:
        /*0018*/ 	.byte	0x03, 0x50
        /*001a*/ 	.short	0x0000


	//----- nvinfo : EIATTR_MAXREG_COUNT
	.align		4
        /*001c*/ 	.byte	0x03, 0x1b
        /*001e*/ 	.short	0x00a8


	//----- nvinfo : EIATTR_NUM_BARRIERS
	.align		4
        /*0020*/ 	.byte	0x02, 0x4c
        /*0022*/ 	.byte	0x10
	.zero		1


	//----- nvinfo : EIATTR_EXTERNS
	.align		4
        /*0024*/ 	.byte	0x04, 0x0f
        /*0026*/ 	.short	(.L_255 - .L_254)


	//   ....[0]....
	.align		4
.L_254:
        /*0028*/ 	.word	index@(__assertfail)


	//----- nvinfo : EIATTR_ANNOTATIONS
	.align		4
.L_255:
        /*002c*/ 	.byte	0x04, 0x55
        /*002e*/ 	.short	(.L_257 - .L_256)


	//   ....[0]....
.L_256:
        /* <DEDUP_REMOVED lines=97> */
        /*0634*/ 	.byte	0xf0, 0x46, 0x01, 0x00


	//----- nvinfo : EIATTR_MERCURY_ISA_VERSION
	.align		4
.L_257:
        /*0638*/ 	.byte	0x03, 0x5f
        /*063a*/ 	.short	0x0101


	//----- nvinfo : EIATTR_UNUSED_LOAD_BYTE_OFFSET
	.align		4
        /*063c*/ 	.byte	0x04, 0x44
        /*063e*/ 	.short	(.L_259 - .L_258)


	//   ....[0]....
.L_258:
        /*0640*/ 	.word	0x00000a50
        /*0644*/ 	.word	0x0000fff0


	//   ....[1]....
        /*0648*/ 	.word	0x00006ed0
        /*064c*/ 	.word	0x0000fff0


	//----- nvinfo : EIATTR_INT_WARP_WIDE_INSTR_OFFSETS
	.align		4
.L_259:
        /*0650*/ 	.byte	0x04, 0x31
        /*0652*/ 	.short	(.L_261 - .L_260)


	//   ....[0]....
.L_260:
        /*0654*/ 	.word	0x00000120


	//   ....[1]....
        /*0658*/ 	.word	0x00000160


	//   ....[2]....
        /*065c*/ 	.word	0x000001d0


	//   ....[3]....
        /*0660*/ 	.word	0x00000240


	//   ....[4]....
        /*0664*/ 	.word	0x0000cbf0


	//   ....[5]....
        /*0668*/ 	.word	0x0000cc80


	//   ....[6]....
        /*066c*/ 	.word	0x00011520


	//   ....[7]....
        /*0670*/ 	.word	0x000115b0


	//----- nvinfo : EIATTR_COOP_GROUP_MASK_REGIDS
	.align		4
.L_261:
        /*0674*/ 	.byte	0x04, 0x29
        /*0676*/ 	.short	(.L_263 - .L_262)


	//   ....[0]....
.L_262:
        /*0678*/ 	.word	0xffffffff


	//   ....[1]....
        /*067c*/ 	.word	0xffffffff


	//   ....[2]....
        /*0680*/ 	.word	0xffffffff


	//   ....[3]....
        /*0684*/ 	.word	0xffffffff


	//   ....[4]....
        /*0688*/ 	.word	0xffffffff


	//   ....[5]....
        /*068c*/ 	.word	0xffffffff


	//   ....[6]....
        /*0690*/ 	.word	0xffffffff


	//   ....[7]....
        /*0694*/ 	.word	0xffffffff


	//   ....[8]....
        /*0698*/ 	.word	0xffffffff


	//   ....[9]....
        /*069c*/ 	.word	0xffffffff


	//   ....[10]....
        /*06a0*/ 	.word	0xffffffff


	//   ....[11]....
        /*06a4*/ 	.word	0xffffffff


	//   ....[12]....
        /*06a8*/ 	.word	0xffffffff


	//   ....[13]....
        /*06ac*/ 	.word	0xffffffff


	//   ....[14]....
        /*06b0*/ 	.word	0xffffffff


	//   ....[15]....
        /*06b4*/ 	.word	0xffffffff


	//   ....[16]....
        /*06b8*/ 	.word	0xffffffff


	//   ....[17]....
        /*06bc*/ 	.word	0xffffffff


	//   ....[18]....
        /*06c0*/ 	.word	0xffffffff


	//   ....[19]....
        /*06c4*/ 	.word	0xffffffff


	//   ....[20]....
        /*06c8*/ 	.word	0xffffffff


	//   ....[21]....
        /*06cc*/ 	.word	0xffffffff


	//   ....[22]....
        /*06d0*/ 	.word	0xffffffff


	//   ....[23]....
        /*06d4*/ 	.word	0xffffffff


	//   ....[24]....
        /*06d8*/ 	.word	0xffffffff


	//   ....[25]....
        /*06dc*/ 	.word	0xffffffff


	//   ....[26]....
        /*06e0*/ 	.word	0xffffffff


	//   ....[27]....
        /*06e4*/ 	.word	0xffffffff


	//   ....[28]....
        /*06e8*/ 	.word	0xffffffff


	//   ....[29]....
        /*06ec*/ 	.word	0xffffffff


	//   ....[30]....
        /*06f0*/ 	.word	0xffffffff


	//   ....[31]....
        /*06f4*/ 	.word	0xffffffff


	//   ....[32]....
        /*06f8*/ 	.word	0xffffffff


	//   ....[33]....
        /*06fc*/ 	.word	0xffffffff


	//   ....[34]....
        /*0700*/ 	.word	0xffffffff


	//   ....[35]....
        /*0704*/ 	.word	0xffffffff


	//   ....[36]....
        /*0708*/ 	.word	0xffffffff


	//   ....[37]....
        /*070c*/ 	.word	0xffffffff


	//   ....[38]....
        /*0710*/ 	.word	0xffffffff


	//   ....[39]....
        /*0714*/ 	.word	0xffffffff


	//   ....[40]....
        /*0718*/ 	.word	0xffffffff


	//   ....[41]....
        /*071c*/ 	.word	0xffffffff


	//   ....[42]....
        /*0720*/ 	.word	0xffffffff


	//   ....[43]....
        /*0724*/ 	.word	0xffffffff


	//   ....[44]....
        /*0728*/ 	.word	0xffffffff


	//   ....[45]....
        /*072c*/ 	.word	0xffffffff


	//   ....[46]....
        /*0730*/ 	.word	0xffffffff


	//   ....[47]....
        /*0734*/ 	.word	0xffffffff


	//   ....[48]....
        /*0738*/ 	.word	0xffffffff


	//   ....[49]....
        /*073c*/ 	.word	0xffffffff


	//   ....[50]....
        /*0740*/ 	.word	0xffffffff


	//   ....[51]....
        /*0744*/ 	.word	0xffffffff


	//   ....[52]....
        /*0748*/ 	.word	0xffffffff


	//   ....[53]....
        /*074c*/ 	.word	0xffffffff


	//   ....[54]....
        /*0750*/ 	.word	0xffffffff


	//   ....[55]....
        /*0754*/ 	.word	0xffffffff


	//   ....[56]....
        /*0758*/ 	.word	0xffffffff


	//   ....[57]....
        /*075c*/ 	.word	0xffffffff


	//   ....[58]....
        /*0760*/ 	.word	0xffffffff


	//   ....[59]....
        /*0764*/ 	.word	0xffffffff


	//   ....[60]....
        /*0768*/ 	.word	0xffffffff


	//   ....[61]....
        /*076c*/ 	.word	0xffffffff


	//   ....[62]....
        /*0770*/ 	.word	0xffffffff


	//   ....[63]....
        /*0774*/ 	.word	0xffffffff


	//   ....[64]....
        /*0778*/ 	.word	0xffffffff


	//   ....[65]....
        /*077c*/ 	.word	0xffffffff


	//   ....[66]....
        /*0780*/ 	.word	0xffffffff


	//   ....[67]....
        /*0784*/ 	.word	0xffffffff


	//   ....[68]....
        /*0788*/ 	.word	0xffffffff


	//   ....[69]....
        /*078c*/ 	.word	0xffffffff


	//   ....[70]....
        /*0790*/ 	.word	0xffffffff


	//   ....[71]....
        /*0794*/ 	.word	0xffffffff


	//   ....[72]....
        /*0798*/ 	.word	0xffffffff


	//   ....[73]....
        /*079c*/ 	.word	0xffffffff


	//   ....[74]....
        /*07a0*/ 	.word	0xffffffff


	//   ....[75]....
        /*07a4*/ 	.word	0xffffffff


	//   ....[76]....
        /*07a8*/ 	.word	0xffffffff


	//   ....[77]....
        /*07ac*/ 	.word	0xffffffff


	//   ....[78]....
        /*07b0*/ 	.word	0xffffffff


	//   ....[79]....
        /*07b4*/ 	.word	0xffffffff


	//   ....[80]....
        /*07b8*/ 	.word	0xffffffff


	//   ....[81]....
        /*07bc*/ 	.word	0xffffffff


	//   ....[82]....
        /*07c0*/ 	.word	0xffffffff


	//   ....[83]....
        /*07c4*/ 	.word	0xffffffff


	//   ....[84]....
        /*07c8*/ 	.word	0xffffffff


	//   ....[85]....
        /*07cc*/ 	.word	0xffffffff


	//   ....[86]....
        /*07d0*/ 	.word	0xffffffff


	//   ....[87]....
        /*07d4*/ 	.word	0xffffffff


	//   ....[88]....
        /*07d8*/ 	.word	0xffffffff


	//   ....[89]....
        /*07dc*/ 	.word	0xffffffff


	//   ....[90]....
        /*07e0*/ 	.word	0xffffffff


	//   ....[91]....
        /*07e4*/ 	.word	0xffffffff


	//   ....[92]....
        /*07e8*/ 	.word	0xffffffff


	//   ....[93]....
        /*07ec*/ 	.word	0xffffffff


	//   ....[94]....
        /*07f0*/ 	.word	0xffffffff


	//   ....[95]....
        /*07f4*/ 	.word	0xffffffff


	//   ....[96]....
        /*07f8*/ 	.word	0xffffffff


	//   ....[97]....
        /*07fc*/ 	.word	0xffffffff


	//   ....[98]....
        /*0800*/ 	.word	0xffffffff


	//   ....[99]....
        /*0804*/ 	.word	0xffffffff


	//   ....[100]....
        /*0808*/ 	.word	0xffffffff


	//   ....[101]....
        /*080c*/ 	.word	0xffffffff


	//   ....[102]....
        /*0810*/ 	.word	0xffffffff


	//   ....[103]....
        /*0814*/ 	.word	0xffffffff


	//   ....[104]....
        /*0818*/ 	.word	0xffffffff


	//   ....[105]....
        /*081c*/ 	.word	0xffffffff


	//   ....[106]....
        /*0820*/ 	.word	0xffffffff


	//   ....[107]....
        /*0824*/ 	.word	0xffffffff


	//   ....[108]....
        /*0828*/ 	.word	0xffffffff


	//   ....[109]....
        /*082c*/ 	.word	0xffffffff


	//   ....[110]....
        /*0830*/ 	.word	0xffffffff


	//   ....[111]....
        /*0834*/ 	.word	0xffffffff


	//   ....[112]....
        /*0838*/ 	.word	0xffffffff


	//   ....[113]....
        /*083c*/ 	.word	0x0500000f


	//   ....[114]....
        /*0840*/ 	.word	0x0500000f


	//   ....[115]....
        /*0844*/ 	.word	0x0500000f


	//   ....[116]....
        /*0848*/ 	.word	0x0500000f


	//   ....[117]....
        /*084c*/ 	.word	0x0500000f


	//   ....[118]....
        /*0850*/ 	.word	0x0500000f


	//   ....[119]....
        /*0854*/ 	.word	0x0500000f


	//   ....[120]....
        /*0858*/ 	.word	0x0500000f


	//   ....[121]....
        /*085c*/ 	.word	0x0500000f


	//   ....[122]....
        /*0860*/ 	.word	0x0500000f


	//   ....[123]....
        /*0864*/ 	.word	0x0500000f


	//   ....[124]....
        /*0868*/ 	.word	0x0500000f


	//   ....[125]....
        /*086c*/ 	.word	0x0500000f


	//   ....[126]....
        /*0870*/ 	.word	0x0500000f


	//   ....[127]....
        /*0874*/ 	.word	0x0500000f


	//   ....[128]....
        /*0878*/ 	.word	0x0500000f


	//   ....[129]....
        /*087c*/ 	.word	0x0500000f


	//   ....[130]....
        /*0880*/ 	.word	0x0500000f


	//   ....[131]....
        /*0884*/ 	.word	0x0500000f


	//   ....[132]....
        /*0888*/ 	.word	0x0500000f


	//   ....[133]....
        /*088c*/ 	.word	0x0500000f


	//   ....[134]....
        /*0890*/ 	.word	0x0500000f


	//   ....[135]....
        /*0894*/ 	.word	0x0500000f


	//   ....[136]....
        /*0898*/ 	.word	0x0500000f


	//   ....[137]....
        /*089c*/ 	.word	0x0500000f


	//   ....[138]....
        /*08a0*/ 	.word	0x0500000f


	//   ....[139]....
        /*08a4*/ 	.word	0x0500000f


	//   ....[140]....
        /*08a8*/ 	.word	0x0500000f


	//   ....[141]....
        /*08ac*/ 	.word	0x0500000f


	//   ....[142]....
        /*08b0*/ 	.word	0x0500000f


	//   ....[143]....
        /*08b4*/ 	.word	0x0500000f


	//   ....[144]....
        /*08b8*/ 	.word	0x0500000f


	//   ....[145]....
        /*08bc*/ 	.word	0x0500000f


	//   ....[146]....
        /*08c0*/ 	.word	0x0500000f


	//   ....[147]....
        /*08c4*/ 	.word	0x0500000f


	//   ....[148]....
        /*08c8*/ 	.word	0x0500000f


	//   ....[149]....
        /*08cc*/ 	.word	0x0500000f


	//   ....[150]....
        /*08d0*/ 	.word	0x0500000f


	//   ....[151]....
        /*08d4*/ 	.word	0x0500000f


	//   ....[152]....
        /*08d8*/ 	.word	0x0500000f


	//   ....[153]....
        /*08dc*/ 	.word	0x0500000f


	//   ....[154]....
        /*08e0*/ 	.word	0x0500000f


	//   ....[155]....
        /*08e4*/ 	.word	0x0500000f


	//   ....[156]....
        /*08e8*/ 	.word	0x0500000f


	//   ....[157]....
        /*08ec*/ 	.word	0x0500000f


	//   ....[158]....
        /*08f0*/ 	.word	0x0500000f


	//   ....[159]....
        /*08f4*/ 	.word	0x0500000f


	//   ....[160]....
        /*08f8*/ 	.word	0x0500000f


	//   ....[161]....
        /*08fc*/ 	.word	0x0500000f


	//   ....[162]....
        /*0900*/ 	.word	0x0500000f


	//   ....[163]....
        /*0904*/ 	.word	0x0500000f


	//   ....[164]....
        /*0908*/ 	.word	0x0500000f


	//----- nvinfo : EIATTR_COOP_GROUP_INSTR_OFFSETS
	.align		4
.L_263:
        /*090c*/ 	.byte	0x04, 0x28
        /*090e*/ 	.short	(.L_265 - .L_264)


	//   ....[0]....
.L_264:
        /*0910*/ 	.word	0x00000060


	//   ....[1]....
        /*0914*/ 	.word	0x00000130


	//   ....[2]....
        /*0918*/ 	.word	0x000001f0


	//   ....[3]....
        /*091c*/ 	.word	0x000003c0


	//   ....[4]....
        /*0920*/ 	.word	0x00000520


	//   ....[5]....
        /*0924*/ 	.word	0x00000640


	//   ....[6]....
        /*0928*/ 	.word	0x000007a0


	//   ....[7]....
        /*092c*/ 	.word	0x00001ba0


	//   ....[8]....
        /*0930*/ 	.word	0x00003220


	//   ....[9]....
        /*0934*/ 	.word	0x00003300


	//   ....[10]....
        /*0938*/ 	.word	0x000033b0


	//   ....[11]....
        /*093c*/ 	.word	0x00003500


	//   ....[12]....
        /*0940*/ 	.word	0x00004c90


	//   ....[13]....
        /*0944*/ 	.word	0x00004cb0


	//   ....[14]....
        /*0948*/ 	.word	0x00005510


	//   ....[15]....
        /*094c*/ 	.word	0x00005570


	//   ....[16]....
        /*0950*/ 	.word	0x000064d0


	//   ....[17]....
        /*0954*/ 	.word	0x00006500


	//   ....[18]....
        /*0958*/ 	.word	0x00006530


	//   ....[19]....
        /*095c*/ 	.word	0x00006540


	//   ....[20]....
        /*0960*/ 	.word	0x00007f40


	//   ....[21]....
        /*0964*/ 	.word	0x00007f50


	//   ....[22]....
        /*0968*/ 	.word	0x00007f60


	//   ....[23]....
        /*096c*/ 	.word	0x00007fb0


	//   ....[24]....
        /*0970*/ 	.word	0x00008a50


	//   ....[25]....
        /*0974*/ 	.word	0x00008a80


	//   ....[26]....
        /*0978*/ 	.word	0x00008c00


	//   ....[27]....
        /*097c*/ 	.word	0x00008c20


	//   ....[28]....
        /*0980*/ 	.word	0x00008d60


	//   ....[29]....
        /*0984*/ 	.word	0x00008d80


	//   ....[30]....
        /*0988*/ 	.word	0x00008ed0


	//   ....[31]....
        /*098c*/ 	.word	0x00008ef0


	//   ....[32]....
        /*0990*/ 	.word	0x000094f0


	//   ....[33]....
        /*0994*/ 	.word	0x00009520


	//   ....[34]....
        /*0998*/ 	.word	0x00009dd0


	//   ....[35]....
        /*099c*/ 	.word	0x00009de0


	//   ....[36]....
        /*09a0*/ 	.word	0x0000af40


	//   ....[37]....
        /*09a4*/ 	.word	0x0000af70


	//   ....[38]....
        /*09a8*/ 	.word	0x0000b0e0


	//   ....[39]....
        /*09ac*/ 	.word	0x0000b100


	//   ....[40]....
        /*09b0*/ 	.word	0x0000b240


	//   ....[41]....
        /*09b4*/ 	.word	0x0000b260


	//   ....[42]....
        /*09b8*/ 	.word	0x0000b3b0


	//   ....[43]....
        /*09bc*/ 	.word	0x0000b3d0


	//   ....[44]....
        /*09c0*/ 	.word	0x0000b5a0


	//   ....[45]....
        /*09c4*/ 	.word	0x0000b7e0


	//   ....[46]....
        /*09c8*/ 	.word	0x0000b810


	//   ....[47]....
        /*09cc*/ 	.word	0x0000b840


	//   ....[48]....
        /*09d0*/ 	.word	0x0000b870


	//   ....[49]....
        /*09d4*/ 	.word	0x0000b8a0


	//   ....[50]....
        /*09d8*/ 	.word	0x0000b8d0


	//   ....[51]....
        /*09dc*/ 	.word	0x0000ba70


	//   ....[52]....
        /*09e0*/ 	.word	0x0000baa0


	//   ....[53]....
        /*09e4*/ 	.word	0x0000bad0


	//   ....[54]....
        /*09e8*/ 	.word	0x0000bb00


	//   ....[55]....
        /*09ec*/ 	.word	0x0000bb30


	//   ....[56]....
        /*09f0*/ 	.word	0x0000bb60


	//   ....[57]....
        /*09f4*/ 	.word	0x0000bbf0


	//   ....[58]....
        /*09f8*/ 	.word	0x0000bc20


	//   ....[59]....
        /*09fc*/ 	.word	0x0000bc30


	//   ....[60]....
        /*0a00*/ 	.word	0x0000bce0


	//   ....[61]....
        /*0a04*/ 	.word	0x0000d1d0


	//   ....[62]....
        /*0a08*/ 	.word	0x0000dcb0


	//   ....[63]....
        /*0a0c*/ 	.word	0x0000dcd0


	//   ....[64]....
        /*0a10*/ 	.word	0x0000dce0


	//   ....[65]....
        /*0a14*/ 	.word	0x0000dd10


	//   ....[66]....
        /*0a18*/ 	.word	0x0000ddf0


	//   ....[67]....
        /*0a1c*/ 	.word	0x0000de80


	//   ....[68]....
        /*0a20*/ 	.word	0x0000deb0


	//   ....[69]....
        /*0a24*/ 	.word	0x0000df30


	//   ....[70]....
        /*0a28*/ 	.word	0x0000df60


	//   ....[71]....
        /*0a2c*/ 	.word	0x0000dfe0


	//   ....[72]....
        /*0a30*/ 	.word	0x0000e010


	//   ....[73]....
        /*0a34*/ 	.word	0x0000e090


	//   ....[74]....
        /*0a38*/ 	.word	0x0000e0c0


	//   ....[75]....
        /*0a3c*/ 	.word	0x0000e0e0


	//   ....[76]....
        /*0a40*/ 	.word	0x0000e130


	//   ....[77]....
        /*0a44*/ 	.word	0x0000e140


	//   ....[78]....
        /*0a48*/ 	.word	0x0000e870


	//   ....[79]....
        /*0a4c*/ 	.word	0x0000e8d0


	//   ....[80]....
        /*0a50*/ 	.word	0x0000e8e0


	//   ....[81]....
        /*0a54*/ 	.word	0x0000e980


	//   ....[82]....
        /*0a58*/ 	.word	0x0000ea10


	//   ....[83]....
        /*0a5c*/ 	.word	0x0000ea20


	//   ....[84]....
        /*0a60*/ 	.word	0x0000eab0


	//   ....[85]....
        /*0a64*/ 	.word	0x0000eac0


	//   ....[86]....
        /*0a68*/ 	.word	0x0000eb30


	//   ....[87]....
        /*0a6c*/ 	.word	0x0000eb40


	//   ....[88]....
        /*0a70*/ 	.word	0x0000ebc0


	//   ....[89]....
        /*0a74*/ 	.word	0x0000ebd0


	//   ....[90]....
        /*0a78*/ 	.word	0x0000ec50


	//   ....[91]....
        /*0a7c*/ 	.word	0x0000ec60


	//   ....[92]....
        /*0a80*/ 	.word	0x0000ec70


	//   ....[93]....
        /*0a84*/ 	.word	0x0000ecb0


	//   ....[94]....
        /*0a88*/ 	.word	0x00011840


	//   ....[95]....
        /*0a8c*/ 	.word	0x00011870


	//   ....[96]....
        /*0a90*/ 	.word	0x000118d0


	//   ....[97]....
        /*0a94*/ 	.word	0x00011900


	//   ....[98]....
        /*0a98*/ 	.word	0x00011930


	//   ....[99]....
        /*0a9c*/ 	.word	0x00011960


	//   ....[100]....
        /*0aa0*/ 	.word	0x00011990


	//   ....[101]....
        /*0aa4*/ 	.word	0x000119c0


	//   ....[102]....
        /*0aa8*/ 	.word	0x00011b80


	//   ....[103]....
        /*0aac*/ 	.word	0x00011bb0


	//   ....[104]....
        /*0ab0*/ 	.word	0x00011be0


	//   ....[105]....
        /*0ab4*/ 	.word	0x00011c10


	//   ....[106]....
        /*0ab8*/ 	.word	0x00011c40


	//   ....[107]....
        /*0abc*/ 	.word	0x00011c70


	//   ....[108]....
        /*0ac0*/ 	.word	0x00011d30


	//   ....[109]....
        /*0ac4*/ 	.word	0x00011d50


	//   ....[110]....
        /*0ac8*/ 	.word	0x00011d60


	//   ....[111]....
        /*0acc*/ 	.word	0x00011dc0


	//   ....[112]....
        /*0ad0*/ 	.word	0x000124e0


	//   ....[113]....
        /*0ad4*/ 	.word	0x00012a00


	//   ....[114]....
        /*0ad8*/ 	.word	0x00012b80


	//   ....[115]....
        /*0adc*/ 	.word	0x00012be0


	//   ....[116]....
        /*0ae0*/ 	.word	0x00012c50


	//   ....[117]....
        /*0ae4*/ 	.word	0x00012cc0


	//   ....[118]....
        /*0ae8*/ 	.word	0x00012d70


	//   ....[119]....
        /*0aec*/ 	.word	0x00012e60


	//   ....[120]....
        /*0af0*/ 	.word	0x00012f90


	//   ....[121]....
        /*0af4*/ 	.word	0x00013030


	//   ....[122]....
        /*0af8*/ 	.word	0x00013100


	//   ....[123]....
        /*0afc*/ 	.word	0x000131a0


	//   ....[124]....
        /*0b00*/ 	.word	0x00013270


	//   ....[125]....
        /*0b04*/ 	.word	0x00013310


	//   ....[126]....
        /*0b08*/ 	.word	0x000133e0


	//   ....[127]....
        /*0b0c*/ 	.word	0x00013480


	//   ....[128]....
        /*0b10*/ 	.word	0x00013530


	//   ....[129]....
        /*0b14*/ 	.word	0x000135d0


	//   ....[130]....
        /*0b18*/ 	.word	0x00013870


	//   ....[131]....
        /*0b1c*/ 	.word	0x00013920


	//   ....[132]....
        /*0b20*/ 	.word	0x00013a20


	//   ....[133]....
        /*0b24*/ 	.word	0x00013b10


	//   ....[134]....
        /*0b28*/ 	.word	0x00013bd0


	//   ....[135]....
        /*0b2c*/ 	.word	0x00013c90


	//   ....[136]....
        /*0b30*/ 	.word	0x00013d50


	//   ....[137]....
        /*0b34*/ 	.word	0x00013e10


	//   ....[138]....
        /*0b38*/ 	.word	0x00013ed0


	//   ....[139]....
        /*0b3c*/ 	.word	0x00013f90


	//   ....[140]....
        /*0b40*/ 	.word	0x00014050


	//   ....[141]....
        /*0b44*/ 	.word	0x00014100


	//   ....[142]....
        /*0b48*/ 	.word	0x00014200


	//   ....[143]....
        /*0b4c*/ 	.word	0x00014250


	//   ....[144]....
        /*0b50*/ 	.word	0x000142b0


	//   ....[145]....
        /*0b54*/ 	.word	0x00014390


	//   ....[146]....
        /*0b58*/ 	.word	0x000146c0


	//   ....[147]....
        /*0b5c*/ 	.word	0x00014760


	//   ....[148]....
        /*0b60*/ 	.word	0x00014900


	//   ....[149]....
        /*0b64*/ 	.word	0x00014980


	//   ....[150]....
        /*0b68*/ 	.word	0x00014a00


	//   ....[151]....
        /*0b6c*/ 	.word	0x00014a80


	//   ....[152]....
        /*0b70*/ 	.word	0x00014b00


	//   ....[153]....
        /*0b74*/ 	.word	0x00014b90


	//   ....[154]....
        /*0b78*/ 	.word	0x00014c30


	//   ....[155]....
        /*0b7c*/ 	.word	0x00014ce0


	//   ....[156]....
        /*0b80*/ 	.word	0x00014d60


	//   ....[157]....
        /*0b84*/ 	.word	0x00014de0


	//   ....[158]....
        /*0b88*/ 	.word	0x00014e60


	//   ....[159]....
        /*0b8c*/ 	.word	0x00014ef0


	//   ....[160]....
        /*0b90*/ 	.word	0x00014f70


	//   ....[161]....
        /*0b94*/ 	.word	0x00015010


	//   ....[162]....
        /*0b98*/ 	.word	0x00015060


	//   ....[163]....
        /*0b9c*/ 	.word	0x000150f0


	//   ....[164]....
        /*0ba0*/ 	.word	0x00015220


	//----- nvinfo : EIATTR_REG_RECONFIG
	.align		4
.L_265:
        /*0ba4*/ 	.byte	0x01, 0x54
	.zero		2


	//----- nvinfo : EIATTR_SYSCALL_OFFSETS
	.align		4
        /*0ba8*/ 	.byte	0x04, 0x46
        /*0baa*/ 	.short	(.L_267 - .L_266)


	//   ....[0]....
.L_266:
        /*0bac*/ 	.word	0x00001d20


	//   ....[1]....
        /*0bb0*/ 	.word	0x0000cdf0


	//   ....[2]....
        /*0bb4*/ 	.word	0x0000cf40


	//   ....[3]....
        /*0bb8*/ 	.word	0x0000d040


	//   ....[4]....
        /*0bbc*/ 	.word	0x0000d8a0


	//   ....[5]....
        /*0bc0*/ 	.word	0x0000e4b0


	//----- nvinfo : EIATTR_MBARRIER_INSTR_OFFSETS
	.align		4
.L_267:
        /*0bc4*/ 	.byte	0x04, 0x39
        /*0bc6*/ 	.short	(.L_269 - .L_268)


	//   ....[0]....
.L_268:
        /*0bc8*/ 	.word	0x00000260
        /*0bcc*/ 	.word	0x000000ff
        /*0bd0*/ 	.word	0x00032400
        /*0bd4*/ 	.short	0x0100
        /*0bd6*/ 	.byte	0x08
	.zero		1


	//   ....[1]....
        /*0bd8*/ 	.word	0x00000270
        /*0bdc*/ 	.word	0x000000ff
        /*0be0*/ 	.word	0x00032410
        /*0be4*/ 	.short	0x0100
        /*0be6*/ 	.byte	0x08
	.zero		1


	//   ....[2]....
        /*0be8*/ 	.word	0x00000280
        /*0bec*/ 	.word	0x000000ff
        /*0bf0*/ 	.word	0x00032420
        /*0bf4*/ 	.short	0x0100
        /*0bf6*/ 	.byte	0x08
	.zero		1


	//   ....[3]....
        /*0bf8*/ 	.word	0x00000370
        /*0bfc*/ 	.word	0x000000ff
        /*0c00*/ 	.word	0x00032430
        /*0c04*/ 	.short	0x0100
        /*0c06*/ 	.byte	0x08
	.zero		1


	//   ....[4]....
        /*0c08*/ 	.word	0x00000380
        /*0c0c*/ 	.word	0x000000ff
        /*0c10*/ 	.word	0x00032440
        /*0c14*/ 	.short	0x0100
        /*0c16*/ 	.byte	0x08
	.zero		1


	//   ....[5]....
        /*0c18*/ 	.word	0x00000390
        /*0c1c*/ 	.word	0x000000ff
        /*0c20*/ 	.word	0x00032438
        /*0c24*/ 	.short	0x0100
        /*0c26*/ 	.byte	0x08
	.zero		1


	//   ....[6]....
        /*0c28*/ 	.word	0x000003a0
        /*0c2c*/ 	.word	0x000000ff
        /*0c30*/ 	.word	0x00032448
        /*0c34*/ 	.short	0x0100
        /*0c36*/ 	.byte	0x08
	.zero		1


	//   ....[7]....
        /*0c38*/ 	.word	0x000004d0
        /*0c3c*/ 	.word	0x000000ff
        /*0c40*/ 	.word	0x00032450
        /*0c44*/ 	.short	0x0100
        /*0c46*/ 	.byte	0x08
	.zero		1


	//   ....[8]....
        /*0c48*/ 	.word	0x000004e0
        /*0c4c*/ 	.word	0x000000ff
        /*0c50*/ 	.word	0x00032460
        /*0c54*/ 	.short	0x0100
        /*0c56*/ 	.byte	0x08
	.zero		1


	//   ....[9]....
        /*0c58*/ 	.word	0x000004f0
        /*0c5c*/ 	.word	0x000000ff
        /*0c60*/ 	.word	0x00032458
        /*0c64*/ 	.short	0x0100
        /*0c66*/ 	.byte	0x08
	.zero		1


	//   ....[10]....
        /*0c68*/ 	.word	0x00000500
        /*0c6c*/ 	.word	0x000000ff
        /*0c70*/ 	.word	0x00032468
        /*0c74*/ 	.short	0x0100
        /*0c76*/ 	.byte	0x08
	.zero		1


	//   ....[11]....
        /*0c78*/ 	.word	0x000005f0
        /*0c7c*/ 	.word	0x000000ff
        /*0c80*/ 	.word	0x00032470
        /*0c84*/ 	.short	0x0100
        /*0c86*/ 	.byte	0x06
	.zero		1


	//   ....[12]....
        /*0c88*/ 	.word	0x00000600
        /*0c8c*/ 	.word	0x000000ff
        /*0c90*/ 	.word	0x00032480
        /*0c94*/ 	.short	0x0100
        /*0c96*/ 	.byte	0x06
	.zero		1


	//   ....[13]....
        /*0c98*/ 	.word	0x00000610
        /*0c9c*/ 	.word	0x000000ff
        /*0ca0*/ 	.word	0x00032478
        /*0ca4*/ 	.short	0x0100
        /*0ca6*/ 	.byte	0x06
	.zero		1


	//   ....[14]....
        /*0ca8*/ 	.word	0x00000620
        /*0cac*/ 	.word	0x000000ff
        /*0cb0*/ 	.word	0x00032488
        /*0cb4*/ 	.short	0x0100
        /*0cb6*/ 	.byte	0x06
	.zero		1


	//   ....[15]....
        /*0cb8*/ 	.word	0x00000750
        /*0cbc*/ 	.word	0x000000ff
        /*0cc0*/ 	.word	0x00032490
        /*0cc4*/ 	.short	0x0100
        /*0cc6*/ 	.byte	0x08
	.zero		1


	//   ....[16]....
        /*0cc8*/ 	.word	0x00000760
        /*0ccc*/ 	.word	0x000000ff
        /*0cd0*/ 	.word	0x000324a0
        /*0cd4*/ 	.short	0x0100
        /*0cd6*/ 	.byte	0x08
	.zero		1


	//   ....[17]....
        /*0cd8*/ 	.word	0x00000770
        /*0cdc*/ 	.word	0x000000ff
        /*0ce0*/ 	.word	0x00032498
        /*0ce4*/ 	.short	0x0100
        /*0ce6*/ 	.byte	0x08
	.zero		1


	//   ....[18]....
        /*0ce8*/ 	.word	0x00000780
        /*0cec*/ 	.word	0x000000ff
        /*0cf0*/ 	.word	0x000324a8
        /*0cf4*/ 	.short	0x0100
        /*0cf6*/ 	.byte	0x08
	.zero		1


	//   ....[19]....
        /*0cf8*/ 	.word	0x000008b0
        /*0cfc*/ 	.word	0x000000ff
        /*0d00*/ 	.word	0x000324b0
        /*0d04*/ 	.short	0x0100
        /*0d06*/ 	.byte	0x08
	.zero		1


	//   ....[20]....
        /*0d08*/ 	.word	0x000008c0
        /*0d0c*/ 	.word	0x000000ff
        /*0d10*/ 	.word	0x000324c0
        /*0d14*/ 	.short	0x0100
        /*0d16*/ 	.byte	0x08
	.zero		1


	//   ....[21]....
        /*0d18*/ 	.word	0x000008d0
        /*0d1c*/ 	.word	0x000000ff
        /*0d20*/ 	.word	0x000324b8
        /*0d24*/ 	.short	0x0100
        /*0d26*/ 	.byte	0x08
	.zero		1


	//   ....[22]....
        /*0d28*/ 	.word	0x000008e0
        /*0d2c*/ 	.word	0x000000ff
        /*0d30*/ 	.word	0x000324c8
        /*0d34*/ 	.short	0x0100
        /*0d36*/ 	.byte	0x08
	.zero		1


	//   ....[23]....
        /*0d38*/ 	.word	0x00001de0
        /*0d3c*/ 	.word	0x00000005
        /*0d40*/ 	.word	0x00032400
        /*0d44*/ 	.short	0x010a
        /*0d46*/ 	.byte	0x3f
	.zero		1


	//   ....[24]....
        /*0d48*/ 	.word	0x00001e90
        /*0d4c*/ 	.word	0x00000015
        /*0d50*/ 	.word	0x00032430
        /*0d54*/ 	.short	0x010a
        /*0d56*/ 	.byte	0x3f
	.zero		1


	//   ....[25]....
        /*0d58*/ 	.word	0x00001ed0
        /*0d5c*/ 	.word	0x00000015
        /*0d60*/ 	.word	0x00032430
        /*0d64*/ 	.short	0x010a
        /*0d66*/ 	.byte	0x3f
	.zero		1


	//   ....[26]....
        /*0d68*/ 	.word	0x00002200
        /*0d6c*/ 	.word	0x00000005
        /*0d70*/ 	.word	0x00032410
        /*0d74*/ 	.short	0x010a
        /*0d76*/ 	.byte	0x3f
	.zero		1


	//   ....[27]....
        /*0d78*/ 	.word	0x00002240
        /*0d7c*/ 	.word	0x00000015
        /*0d80*/ 	.word	0x00032450
        /*0d84*/ 	.short	0x010a
        /*0d86*/ 	.byte	0x3f
	.zero		1


	//   ....[28]....
        /*0d88*/ 	.word	0x00002280
        /*0d8c*/ 	.word	0x00000015
        /*0d90*/ 	.word	0x00032450
        /*0d94*/ 	.short	0x010a
        /*0d96*/ 	.byte	0x3f
	.zero		1


	//   ....[29]....
        /*0d98*/ 	.word	0x000037b0
        /*0d9c*/ 	.word	0x00000018
        /*0da0*/ 	.word	0x00000000
        /*0da4*/ 	.short	0x0101
        /*0da6*/ 	.byte	0x3f
	.zero		1


	//   ....[30]....
        /*0da8*/ 	.word	0x00004120
        /*0dac*/ 	.word	0x00000015
        /*0db0*/ 	.word	0x00000000
        /*0db4*/ 	.short	0x0101
        /*0db6*/ 	.byte	0x3f
	.zero		1


	//   ....[31]....
        /*0db8*/ 	.word	0x00004270
        /*0dbc*/ 	.word	0x000000ff
        /*0dc0*/ 	.word	0x00032430
        /*0dc4*/ 	.short	0x010a
        /*0dc6*/ 	.byte	0x04
	.zero		1


	//   ....[32]....
        /*0dc8*/ 	.word	0x000042b0
        /*0dcc*/ 	.word	0x000000ff
        /*0dd0*/ 	.word	0x00032430
        /*0dd4*/ 	.short	0x010a
        /*0dd6*/ 	.byte	0x04
	.zero		1


	//   ....[33]....
        /*0dd8*/ 	.word	0x000044c0
        /*0ddc*/ 	.word	0x000000ff
        /*0de0*/ 	.word	0x00032450
        /*0de4*/ 	.short	0x010a
        /*0de6*/ 	.byte	0x04
	.zero		1


	//   ....[34]....
        /*0de8*/ 	.word	0x00004500
        /*0dec*/ 	.word	0x000000ff
        /*0df0*/ 	.word	0x00032450
        /*0df4*/ 	.short	0x010a
        /*0df6*/ 	.byte	0x04
	.zero		1


	//   ....[35]....
        /*0df8*/ 	.word	0x00005630
        /*0dfc*/ 	.word	0x0000009c
        /*0e00*/ 	.word	0x00000000
        /*0e04*/ 	.short	0x0101
        /*0e06*/ 	.byte	0x3f
	.zero		1


	//   ....[36]....
        /*0e08*/ 	.word	0x00006440
        /*0e0c*/ 	.word	0x000000dc
        /*0e10*/ 	.word	0x00000000
        /*0e14*/ 	.short	0x0101
        /*0e16*/ 	.byte	0x3f
	.zero		1


	//   ....[37]....
        /*0e18*/ 	.word	0x00008a30
        /*0e1c*/ 	.word	0x00000000
        /*0e20*/ 	.word	0x00000000
        /*0e24*/ 	.short	0x0101
        /*0e26*/ 	.byte	0x3f
	.zero		1


	//   ....[38]....
        /*0e28*/ 	.word	0x000094d0
        /*0e2c*/ 	.word	0x00000002
        /*0e30*/ 	.word	0x00000000
        /*0e34*/ 	.short	0x0101
        /*0e36*/ 	.byte	0x3f
	.zero		1


	//   ....[39]....
        /*0e38*/ 	.word	0x0000d440
        /*0e3c*/ 	.word	0x00000000
        /*0e40*/ 	.word	0x00032440
        /*0e44*/ 	.short	0x010a
        /*0e46*/ 	.byte	0x3f
	.zero		1


	//   ....[40]....
        /*0e48*/ 	.word	0x0000e260
        /*0e4c*/ 	.word	0x00000012
        /*0e50*/ 	.word	0x00032400
        /*0e54*/ 	.short	0x0107
        /*0e56*/ 	.byte	0x3f
	.zero		1


	//   ....[41]....
        /*0e58*/ 	.word	0x0000e300
        /*0e5c*/ 	.word	0x00000012
        /*0e60*/ 	.word	0x00032400
        /*0e64*/ 	.short	0x0101
        /*0e66*/ 	.byte	0x3f
	.zero		1


	//   ....[42]....
        /*0e68*/ 	.word	0x0000edf0
        /*0e6c*/ 	.word	0x00000012
        /*0e70*/ 	.word	0x00032410
        /*0e74*/ 	.short	0x0107
        /*0e76*/ 	.byte	0x3f
	.zero		1


	//   ....[43]....
        /*0e78*/ 	.word	0x0000eef0
        /*0e7c*/ 	.word	0x00000012
        /*0e80*/ 	.word	0x00032410
        /*0e84*/ 	.short	0x0101
        /*0e86*/ 	.byte	0x3f
	.zero		1


	//   ....[44]....
        /*0e88*/ 	.word	0x0000ef10
        /*0e8c*/ 	.word	0x00000012
        /*0e90*/ 	.word	0x00032420
        /*0e94*/ 	.short	0x010a
        /*0e96*/ 	.byte	0x3f
	.zero		1


	//   ....[45]....
        /*0e98*/ 	.word	0x0000eff0
        /*0e9c*/ 	.word	0x00000002
        /*0ea0*/ 	.word	0x00032460
        /*0ea4*/ 	.short	0x010a
        /*0ea6*/ 	.byte	0x3f
	.zero		1


	//   ....[46]....
        /*0ea8*/ 	.word	0x0000f8c0
        /*0eac*/ 	.word	0x00000002
        /*0eb0*/ 	.word	0x00032440
        /*0eb4*/ 	.short	0x010a
        /*0eb6*/ 	.byte	0x3f
	.zero		1


	//   ....[47]....
        /*0eb8*/ 	.word	0x0000faf0
        /*0ebc*/ 	.word	0x00000002
        /*0ec0*/ 	.word	0x00032460
        /*0ec4*/ 	.short	0x010a
        /*0ec6*/ 	.byte	0x3f
	.zero		1


	//   ....[48]....
        /*0ec8*/ 	.word	0x00010300
        /*0ecc*/ 	.word	0x00000002
        /*0ed0*/ 	.word	0x00032440
        /*0ed4*/ 	.short	0x010a
        /*0ed6*/ 	.byte	0x3f
	.zero		1


	//   ....[49]....
        /*0ed8*/ 	.word	0x00010530
        /*0edc*/ 	.word	0x00000002
        /*0ee0*/ 	.word	0x00032460
        /*0ee4*/ 	.short	0x010a
        /*0ee6*/ 	.byte	0x3f
	.zero		1


	//   ....[50]....
        /*0ee8*/ 	.word	0x00010cd0
        /*0eec*/ 	.word	0x00000003
        /*0ef0*/ 	.word	0x00032440
        /*0ef4*/ 	.short	0x010a
        /*0ef6*/ 	.byte	0x3f
	.zero		1


	//   ....[51]....
        /*0ef8*/ 	.word	0x00010f00
        /*0efc*/ 	.word	0x00000003
        /*0f00*/ 	.word	0x00032460
        /*0f04*/ 	.short	0x010a
        /*0f06*/ 	.byte	0x3f
	.zero		1


	//   ....[52]....
        /*0f08*/ 	.word	0x00012460
        /*0f0c*/ 	.word	0x00000000
        /*0f10*/ 	.word	0x00032420
        /*0f14*/ 	.short	0x010a
        /*0f16*/ 	.byte	0x3f
	.zero		1


	//   ....[53]....
        /*0f18*/ 	.word	0x00012650
        /*0f1c*/ 	.word	0x00000006
        /*0f20*/ 	.word	0x00000000
        /*0f24*/ 	.short	0x010a
        /*0f26*/ 	.byte	0x3f
	.zero		1


	//   ....[54]....
        /*0f28*/ 	.word	0x00012680
        /*0f2c*/ 	.word	0x00000007
        /*0f30*/ 	.word	0x00000000
        /*0f34*/ 	.short	0x010a
        /*0f36*/ 	.byte	0x3f
	.zero		1


	//   ....[55]....
        /*0f38*/ 	.word	0x000126e0
        /*0f3c*/ 	.word	0x00000004
        /*0f40*/ 	.word	0x00000000
        /*0f44*/ 	.short	0x010a
        /*0f46*/ 	.byte	0x3f
	.zero		1


	//   ....[56]....
        /*0f48*/ 	.word	0x00012710
        /*0f4c*/ 	.word	0x00000003
        /*0f50*/ 	.word	0x00000000
        /*0f54*/ 	.short	0x010a
        /*0f56*/ 	.byte	0x3f
	.zero		1


	//   ....[57]....
        /*0f58*/ 	.word	0x00012770
        /*0f5c*/ 	.word	0x00000005
        /*0f60*/ 	.word	0x00032400
        /*0f64*/ 	.short	0x010a
        /*0f66*/ 	.byte	0x3f
	.zero		1


	//   ....[58]....
        /*0f68*/ 	.word	0x000127c0
        /*0f6c*/ 	.word	0x00000015
        /*0f70*/ 	.word	0x00032430
        /*0f74*/ 	.short	0x010a
        /*0f76*/ 	.byte	0x3f
	.zero		1


	//   ....[59]....
        /*0f78*/ 	.word	0x00012810
        /*0f7c*/ 	.word	0x00000005
        /*0f80*/ 	.word	0x00032410
        /*0f84*/ 	.short	0x010a
        /*0f86*/ 	.byte	0x3f
	.zero		1


	//   ....[60]....
        /*0f88*/ 	.word	0x00012860
        /*0f8c*/ 	.word	0x00000015
        /*0f90*/ 	.word	0x00032450
        /*0f94*/ 	.short	0x010a
        /*0f96*/ 	.byte	0x3f
	.zero		1


	//   ....[61]....
        /*0f98*/ 	.word	0x000128c0
        /*0f9c*/ 	.word	0x00000099
        /*0fa0*/ 	.word	0x00032430
        /*0fa4*/ 	.short	0x010a
        /*0fa6*/ 	.byte	0x3f
	.zero		1


	//   ....[62]....
        /*0fa8*/ 	.word	0x00012920
        /*0fac*/ 	.word	0x00000014
        /*0fb0*/ 	.word	0x00032450
        /*0fb4*/ 	.short	0x010a
        /*0fb6*/ 	.byte	0x3f
	.zero		1


	//   ....[63]....
        /*0fb8*/ 	.word	0x00012ac0
        /*0fbc*/ 	.word	0x00000000
        /*0fc0*/ 	.word	0x00032440
        /*0fc4*/ 	.short	0x010a
        /*0fc6*/ 	.byte	0x3f
	.zero		1


	//   ....[64]....
        /*0fc8*/ 	.word	0x000143d0
        /*0fcc*/ 	.word	0x00000012
        /*0fd0*/ 	.word	0x00032420
        /*0fd4*/ 	.short	0x010a
        /*0fd6*/ 	.byte	0x3f
	.zero		1


	//   ....[65]....
        /*0fd8*/ 	.word	0x00014420
        /*0fdc*/ 	.word	0x00000002
        /*0fe0*/ 	.word	0x00032460
        /*0fe4*/ 	.short	0x010a
        /*0fe6*/ 	.byte	0x3f
	.zero		1


	//   ....[66]....
        /*0fe8*/ 	.word	0x00014470
        /*0fec*/ 	.word	0x00000002
        /*0ff0*/ 	.word	0x00032440
        /*0ff4*/ 	.short	0x010a
        /*0ff6*/ 	.byte	0x3f
	.zero		1


	//   ....[67]....
        /*0ff8*/ 	.word	0x000144c0
        /*0ffc*/ 	.word	0x00000002
        /*1000*/ 	.word	0x00032460
        /*1004*/ 	.short	0x010a
        /*1006*/ 	.byte	0x3f
	.zero		1


	//   ....[68]....
        /*1008*/ 	.word	0x00014510
        /*100c*/ 	.word	0x00000002
        /*1010*/ 	.word	0x00032440
        /*1014*/ 	.short	0x010a
        /*1016*/ 	.byte	0x3f
	.zero		1


	//   ....[69]....
        /*1018*/ 	.word	0x00014560
        /*101c*/ 	.word	0x00000002
        /*1020*/ 	.word	0x00032460
        /*1024*/ 	.short	0x010a
        /*1026*/ 	.byte	0x3f
	.zero		1


	//   ....[70]....
        /*1028*/ 	.word	0x000145b0
        /*102c*/ 	.word	0x00000003
        /*1030*/ 	.word	0x00032440
        /*1034*/ 	.short	0x010a
        /*1036*/ 	.byte	0x3f
	.zero		1


	//   ....[71]....
        /*1038*/ 	.word	0x00014600
        /*103c*/ 	.word	0x00000003
        /*1040*/ 	.word	0x00032460
        /*1044*/ 	.short	0x010a
        /*1046*/ 	.byte	0x3f
	.zero		1


	//   ....[72]....
        /*1048*/ 	.word	0x00015140
        /*104c*/ 	.word	0x00000000
        /*1050*/ 	.word	0x00032420
        /*1054*/ 	.short	0x010a
        /*1056*/ 	.byte	0x3f
	.zero		1


	//   ....[73]....
        /*1058*/ 	.word	0x000152e0
        /*105c*/ 	.word	0x00000006
        /*1060*/ 	.word	0x00000000
        /*1064*/ 	.short	0x010a
        /*1066*/ 	.byte	0x3f
	.zero		1


	//   ....[74]....
        /*1068*/ 	.word	0x00015330
        /*106c*/ 	.word	0x00000007
        /*1070*/ 	.word	0x00000000
        /*1074*/ 	.short	0x010a
        /*1076*/ 	.byte	0x3f
	.zero		1


	//   ....[75]....
        /*1078*/ 	.word	0x00015380
        /*107c*/ 	.word	0x00000004
        /*1080*/ 	.word	0x00000000
        /*1084*/ 	.short	0x010a
        /*1086*/ 	.byte	0x3f
	.zero		1


	//----- nvinfo : EIATTR_NUM_MBARRIERS
	.align		4
.L_269:
        /*1088*/ 	.byte	0x03, 0x38
        /*108a*/ 	.short	0x0017


	//----- nvinfo : EIATTR_EXIT_INSTR_OFFSETS
	.align		4
        /*108c*/ 	.byte	0x04, 0x1c
        /*108e*/ 	.short	(.L_271 - .L_270)


	//   ....[0]....
.L_270:
        /*1090*/ 	.word	0x00000a90


	//   ....[1]....
        /*1094*/ 	.word	0x0000b540


	//   ....[2]....
        /*1098*/ 	.word	0x00012760


	//----- nvinfo : EIATTR_MAX_THREADS
	.align		4
.L_271:
        /*109c*/ 	.byte	0x04, 0x05
        /*109e*/ 	.short	(.L_273 - .L_272)
.L_272:
        /*10a0*/ 	.word	0x00000180
        /*10a4*/ 	.word	0x00000001
        /*10a8*/ 	.word	0x00000001


	//----- nvinfo : EIATTR_CRS_STACK_SIZE
	.align		4
.L_273:
        /*10ac*/ 	.byte	0x04, 0x1e
        /*10ae*/ 	.short	(.L_275 - .L_274)
.L_274:
        /*10b0*/ 	.word	0x00000000


	//----- nvinfo : EIATTR_CBANK_PARAM_SIZE
	.align		4
.L_275:
        /*10b4*/ 	.byte	0x03, 0x19
        /*10b6*/ 	.short	0x0bf0


	//----- nvinfo : EIATTR_PARAM_CBANK
	.align		4
        /*10b8*/ 	.byte	0x04, 0x0a
        /*10ba*/ 	.short	(.L_277 - .L_276)
	.align		4
.L_276:
        /*10bc*/ 	.word	index@(.nv.constant0._ZN7cutlass13device_kernelIN5flash11enable_sm90INS1_16FlashAttnFwdSm90INS1_25CollectiveMainloopFwdSm90ILi2EN4cute5tupleIJNS5_1CILi1EEES8_S8_EEENS6_IJNS7_ILi128EEENS7_ILi96EEENS7_ILi64EEEEEELi256ENS_6half_tEfNS_4arch4Sm90ELb0ELb0ELb0ELb1ELb0ELb0ELb1ELb1ELb0ELb1ELb1ELb0EEENS1_21CollectiveEpilogueFwdINS6_IJSA_NS7_ILi256EEESB_EEES9_SE_SG_Li256ELb1ELb1ELb1ELb0EEENS1_36VarlenDynamicPersistentTileSchedulerILi128ELi96ELi256ELi128ELb1ELb1ELb1ELb0ELb1ELb1EEEEEEEEEvNT_6ParamsE)
        /*10c0*/ 	.short	0x0210
        /*10c2*/ 	.short	0x0bf0


	//----- nvinfo : EIATTR_SW_WAR
	.align		4
.L_277:
        /*10c4*/ 	.byte	0x04, 0x36
        /*10c6*/ 	.short	(.L_279 - .L_278)
.L_278:
        /*10c8*/ 	.word	0x00000008
.L_279:


//--------------------- .nv.info._ZN7cutlass13device_kernelIN5flash11enable_sm90INS1_16FlashAttnFwdSm90INS1_25CollectiveMainloopFwdSm90ILi2EN4cute5tupleIJNS5_1CILi1EEES8_S8_EEENS6_IJNS7_ILi128EEENS7_ILi96EEENS7_ILi64EEEEEELi256ENS_6half_tEfNS_4arch4Sm90ELb0ELb0ELb0ELb1ELb0ELb1ELb1ELb1ELb0ELb1ELb1ELb0EEENS1_21CollectiveEpilogueFwdINS6_IJSA_NS7_ILi256EEESB_EEES9_SE_SG_Li256ELb1ELb1ELb1ELb0EEENS1_36VarlenDynamicPersistentTileSchedulerILi128ELi96ELi256ELi128ELb1ELb1ELb1ELb0ELb1ELb1EEEEEEEEEvNT_6ParamsE --------------------------
	.section	.nv.info._ZN7cutlass13device_kernelIN5flash11enable_sm90INS1_16FlashAttnFwdSm90INS1_25CollectiveMainloopFwdSm90ILi2EN4cute5tupleIJNS5_1CILi1EEES8_S8_EEENS6_IJNS7_ILi128EEENS7_ILi96EEENS7_ILi64EEEEEELi256ENS_6half_tEfNS_4arch4Sm90ELb0ELb0ELb0ELb1ELb0ELb1ELb1ELb1ELb0ELb1ELb1ELb0EEENS1_21CollectiveEpilogueFwdINS6_IJSA_NS7_ILi256EEESB_EEES9_SE_SG_Li256ELb1ELb1ELb1ELb0EEENS1_36VarlenDynamicPersistentTileSchedulerILi128ELi96ELi256ELi128ELb1ELb1ELb1ELb0ELb1ELb1EEEEEEEEEvNT_6ParamsE,"",@"SHT_CUDA_INFO"
	.sectionflags	@""
	.align	4


	//----- nvinfo : EIATTR_CUDA_API_VERSION
	.align		4
        /*0000*/ 	.byte	0x04, 0x37
        /*0002*/ 	.short	(.L_281 - .L_280)
.L_280:
        /*0004*/ 	.word	0x00000082


	//----- nvinfo : EIATTR_KPARAM_INFO
	.align		4
.L_281:
        /*0008*/ 	.byte	0x04, 0x17
        /*000a*/ 	.short	(.L_283 - .L_282)
.L_282:
        /*000c*/ 	.word	0x00000000
        /*0010*/ 	.short	0x0000
        /*0012*/ 	.short	0x0070
        /*0014*/ 	.byte	0x00, 0xf0, 0x01, 0x2e


	//----- nvinfo : EIATTR_SPARSE_MMA_MASK
	.align		4
.L_283:
        /*0018*/ 	.byte	0x03, 0x50
        /*001a*/ 	.short	0x0000


	//----- nvinfo : EIATTR_MAXREG_COUNT
	.align		4
        /*001c*/ 	.byte	0x03, 0x1b
        /*001e*/ 	.short	0x00a8


	//----- nvinfo : EIATTR_NUM_BARRIERS
	.align		4
        /*0020*/ 	.byte	0x02, 0x4c
        /*0022*/ 	.byte	0x10
	.zero		1


	//----- nvinfo : EIATTR_EXTERNS
	.align		4
        /*0024*/ 	.byte	0x04, 0x0f
        /*0026*/ 	.short	(.L_285 - .L_284)


	//   ....[0]....
	.align		4
.L_284:
        /*0028*/ 	.word	index@(__assertfail)


	//----- nvinfo : EIATTR_ANNOTATIONS
	.align		4
.L_285:
        /*002c*/ 	.byte	0x04, 0x55
        /*002e*/ 	.short	(.L_287 - .L_286)


	//   ....[0]....
.L_286:
        /* <DEDUP_REMOVED lines=123> */


	//----- nvinfo : EIATTR_MERCURY_ISA_VERSION
	.align		4
.L_287:
        /*07c8*/ 	.byte	0x03, 0x5f
        /*07ca*/ 	.short	0x0101


	//----- nvinfo : EIATTR_UNUSED_LOAD_BYTE_OFFSET
	.align		4
        /*07cc*/ 	.byte	0x04, 0x44
        /*07ce*/ 	.short	(.L_289 - .L_288)


	//   ....[0]....
.L_288:
        /*07d0*/ 	.word	0x00000b00
        /*07d4*/ 	.word	0x0000fff0


	//   ....[1]....
        /*07d8*/ 	.word	0x0000e600
        /*07dc*/ 	.word	0x0000fff0


	//----- nvinfo : EIATTR_INT_WARP_WIDE_INSTR_OFFSETS
	.align		4
.L_289:
        /*07e0*/ 	.byte	0x04, 0x31
        /*07e2*/ 	.short	(.L_291 - .L_290)


	//   ....[0]....
.L_290:
        /*07e4*/ 	.word	0x00000190


	//   ....[1]....
        /*07e8*/ 	.word	0x000001d0


	//   ....[2]....
        /*07ec*/ 	.word	0x00000240


	//   ....[3]....
        /*07f0*/ 	.word	0x00000250


	//   ....[4]....
        /*07f4*/ 	.word	0x000163a0


	//   ....[5]....
        /*07f8*/ 	.word	0x00016430


	//   ....[6]....
        /*07fc*/ 	.word	0x0001ae10


	//   ....[7]....
        /*0800*/ 	.word	0x0001aea0


	//----- nvinfo : EIATTR_COOP_GROUP_MASK_REGIDS
	.align		4
.L_291:
        /*0804*/ 	.byte	0x04, 0x29
        /*0806*/ 	.short	(.L_293 - .L_292)


	//   ....[0]....
.L_292:
        /*0808*/ 	.word	0xffffffff


	//   ....[1]....
        /*080c*/ 	.word	0xffffffff


	//   ....[2]....
        /*0810*/ 	.word	0xffffffff


	//   ....[3]....
        /*0814*/ 	.word	0xffffffff


	//   ....[4]....
        /*0818*/ 	.word	0xffffffff


	//   ....[5]....
        /*081c*/ 	.word	0xffffffff


	//   ....[6]....
        /*0820*/ 	.word	0xffffffff


	//   ....[7]....
        /*0824*/ 	.word	0xffffffff


	//   ....[8]....
        /*0828*/ 	.word	0xffffffff


	//   ....[9]....
        /*082c*/ 	.word	0xffffffff


	//   ....[10]....
        /*0830*/ 	.word	0xffffffff


	//   ....[11]....
        /*0834*/ 	.word	0xffffffff


	//   ....[12]....
        /*0838*/ 	.word	0xffffffff


	//   ....[13]....
        /*083c*/ 	.word	0xffffffff


	//   ....[14]....
        /*0840*/ 	.word	0xffffffff


	//   ....[15]....
        /*0844*/ 	.word	0xffffffff


	//   ....[16]....
        /*0848*/ 	.word	0xffffffff


	//   ....[17]....
        /*084c*/ 	.word	0xffffffff


	//   ....[18]....
        /*0850*/ 	.word	0xffffffff


	//   ....[19]....
        /*0854*/ 	.word	0xffffffff


	//   ....[20]....
        /*0858*/ 	.word	0xffffffff


	//   ....[21]....
        /*085c*/ 	.word	0xffffffff


	//   ....[22]....
        /*0860*/ 	.word	0xffffffff


	//   ....[23]....
        /*0864*/ 	.word	0xffffffff


	//   ....[24]....
        /*0868*/ 	.word	0xffffffff


	//   ....[25]....
        /*086c*/ 	.word	0xffffffff


	//   ....[26]....
        /*0870*/ 	.word	0xffffffff


	//   ....[27]....
        /*0874*/ 	.word	0xffffffff


	//   ....[28]....
        /*0878*/ 	.word	0xffffffff


	//   ....[29]....
        /*087c*/ 	.word	0xffffffff


	//   ....[30]....
        /*0880*/ 	.word	0xffffffff


	//   ....[31]....
        /*0884*/ 	.word	0xffffffff


	//   ....[32]....
        /*0888*/ 	.word	0xffffffff


	//   ....[33]....
        /*088c*/ 	.word	0xffffffff


	//   ....[34]....
        /*0890*/ 	.word	0xffffffff


	//   ....[35]....
        /*0894*/ 	.word	0xffffffff


	//   ....[36]....
        /*0898*/ 	.word	0xffffffff


	//   ....[37]....
        /*089c*/ 	.word	0xffffffff


	//   ....[38]....
        /*08a0*/ 	.word	0xffffffff


	//   ....[39]....
        /*08a4*/ 	.word	0xffffffff


	//   ....[40]....
        /*08a8*/ 	.word	0xffffffff


	//   ....[41]....
        /*08ac*/ 	.word	0xffffffff


	//   ....[42]....
        /*08b0*/ 	.word	0xffffffff


	//   ....[43]....
        /*08b4*/ 	.word	0xffffffff


	//   ....[44]....
        /*08b8*/ 	.word	0xffffffff


	//   ....[45]....
        /*08bc*/ 	.word	0xffffffff


	//   ....[46]....
        /*08c0*/ 	.word	0xffffffff


	//   ....[47]....
        /*08c4*/ 	.word	0xffffffff


	//   ....[48]....
        /*08c8*/ 	.word	0xffffffff


	//   ....[49]....
        /*08cc*/ 	.word	0xffffffff


	//   ....[50]....
        /*08d0*/ 	.word	0xffffffff


	//   ....[51]....
        /*08d4*/ 	.word	0xffffffff


	//   ....[52]....
        /*08d8*/ 	.word	0xffffffff


	//   ....[53]....
        /*08dc*/ 	.word	0xffffffff


	//   ....[54]....
        /*08e0*/ 	.word	0xffffffff


	//   ....[55]....
        /*08e4*/ 	.word	0xffffffff


	//   ....[56]....
        /*08e8*/ 	.word	0xffffffff


	//   ....[57]....
        /*08ec*/ 	.word	0xffffffff


	//   ....[58]....
        /*08f0*/ 	.word	0xffffffff


	//   ....[59]....
        /*08f4*/ 	.word	0xffffffff


	//   ....[60]....
        /*08f8*/ 	.word	0xffffffff


	//   ....[61]....
        /*08fc*/ 	.word	0xffffffff


	//   ....[62]....
        /*0900*/ 	.word	0xffffffff


	//   ....[63]....
        /*0904*/ 	.word	0xffffffff


	//   ....[64]....
        /*0908*/ 	.word	0xffffffff


	//   ....[65]....
        /*090c*/ 	.word	0xffffffff


	//   ....[66]....
        /*0910*/ 	.word	0xffffffff


	//   ....[67]....
        /*0914*/ 	.word	0xffffffff


	//   ....[68]....
        /*0918*/ 	.word	0xffffffff


	//   ....[69]....
        /*091c*/ 	.word	0xffffffff


	//   ....[70]....
        /*0920*/ 	.word	0xffffffff


	//   ....[71]....
        /*0924*/ 	.word	0xffffffff


	//   ....[72]....
        /*0928*/ 	.word	0xffffffff


	//   ....[73]....
        /*092c*/ 	.word	0xffffffff


	//   ....[74]....
        /*0930*/ 	.word	0xffffffff


	//   ....[75]....
        /*0934*/ 	.word	0xffffffff


	//   ....[76]....
        /*0938*/ 	.word	0xffffffff


	//   ....[77]....
        /*093c*/ 	.word	0xffffffff


	//   ....[78]....
        /*0940*/ 	.word	0xffffffff


	//   ....[79]....
        /*0944*/ 	.word	0xffffffff


	//   ....[80]....
        /*0948*/ 	.word	0xffffffff


	//   ....[81]....
        /*094c*/ 	.word	0xffffffff


	//   ....[82]....
        /*0950*/ 	.word	0xffffffff


	//   ....[83]....
        /*0954*/ 	.word	0xffffffff


	//   ....[84]....
        /*0958*/ 	.word	0xffffffff


	//   ....[85]....
        /*095c*/ 	.word	0xffffffff


	//   ....[86]....
        /*0960*/ 	.word	0xffffffff


	//   ....[87]....
        /*0964*/ 	.word	0xffffffff


	//   ....[88]....
        /*0968*/ 	.word	0xffffffff


	//   ....[89]....
        /*096c*/ 	.word	0xffffffff


	//   ....[90]....
        /*0970*/ 	.word	0xffffffff


	//   ....[91]....
        /*0974*/ 	.word	0xffffffff


	//   ....[92]....
        /*0978*/ 	.word	0xffffffff


	//   ....[93]....
        /*097c*/ 	.word	0xffffffff


	//   ....[94]....
        /*0980*/ 	.word	0xffffffff


	//   ....[95]....
        /*0984*/ 	.word	0xffffffff


	//   ....[96]....
        /*0988*/ 	.word	0xffffffff


	//   ....[97]....
        /*098c*/ 	.word	0xffffffff


	//   ....[98]....
        /*0990*/ 	.word	0xffffffff


	//   ....[99]....
        /*0994*/ 	.word	0xffffffff


	//   ....[100]....
        /*0998*/ 	.word	0xffffffff


	//   ....[101]....
        /*099c*/ 	.word	0xffffffff


	//   ....[102]....
        /*09a0*/ 	.word	0xffffffff


	//   ....[103]....
        /*09a4*/ 	.word	0xffffffff


	//   ....[104]....
        /*09a8*/ 	.word	0xffffffff


	//   ....[105]....
        /*09ac*/ 	.word	0xffffffff


	//   ....[106]....
        /*09b0*/ 	.word	0xffffffff


	//   ....[107]....
        /*09b4*/ 	.word	0xffffffff


	//   ....[108]....
        /*09b8*/ 	.word	0xffffffff


	//   ....[109]....
        /*09bc*/ 	.word	0xffffffff


	//   ....[110]....
        /*09c0*/ 	.word	0xffffffff


	//   ....[111]....
        /*09c4*/ 	.word	0xffffffff


	//   ....[112]....
        /*09c8*/ 	.word	0xffffffff


	//   ....[113]....
        /*09cc*/ 	.word	0xffffffff


	//   ....[114]....
        /*09d0*/ 	.word	0xffffffff


	//   ....[115]....
        /*09d4*/ 	.word	0xffffffff


	//   ....[116]....
        /*09d8*/ 	.word	0xffffffff


	//   ....[117]....
        /*09dc*/ 	.word	0xffffffff


	//   ....[118]....
        /*09e0*/ 	.word	0xffffffff


	//   ....[119]....
        /*09e4*/ 	.word	0xffffffff


	//   ....[120]....
        /*09e8*/ 	.word	0xffffffff


	//   ....[121]....
        /*09ec*/ 	.word	0xffffffff


	//   ....[122]....
        /*09f0*/ 	.word	0x0500000f


	//   ....[123]....
        /*09f4*/ 	.word	0x0500000f


	//   ....[124]....
        /*09f8*/ 	.word	0x0500000f


	//   ....[125]....
        /*09fc*/ 	.word	0x0500000f


	//   ....[126]....
        /*0a00*/ 	.word	0x0500000f


	//   ....[127]....
        /*0a04*/ 	.word	0x0500000f


	//   ....[128]....
        /*0a08*/ 	.word	0x0500000f


	//   ....[129]....
        /*0a0c*/ 	.word	0x0500000f


	//   ....[130]....
        /*0a10*/ 	.word	0x0500000f


	//   ....[131]....
        /*0a14*/ 	.word	0x0500000f


	//   ....[132]....
        /*0a18*/ 	.word	0x0500000f


	//   ....[133]....
        /*0a1c*/ 	.word	0x0500000f


	//   ....[134]....
        /*0a20*/ 	.word	0x0500000f


	//   ....[135]....
        /*0a24*/ 	.word	0x0500000f


	//   ....[136]....
        /*0a28*/ 	.word	0x0500000f


	//   ....[137]....
        /*0a2c*/ 	.word	0x0500000f


	//   ....[138]....
        /*0a30*/ 	.word	0x0500000f


	//   ....[139]....
        /*0a34*/ 	.word	0x0500000f


	//   ....[140]....
        /*0a38*/ 	.word	0x0500000f


	//   ....[141]....
        /*0a3c*/ 	.word	0x0500000f


	//   ....[142]....
        /*0a40*/ 	.word	0x0500000f


	//   ....[143]....
        /*0a44*/ 	.word	0x0500000f


	//   ....[144]....
        /*0a48*/ 	.word	0x0500000f


	//   ....[145]....
        /*0a4c*/ 	.word	0x0500000f


	//   ....[146]....
        /*0a50*/ 	.word	0x0500000f


	//   ....[147]....
        /*0a54*/ 	.word	0x0500000f


	//   ....[148]....
        /*0a58*/ 	.word	0x0500000f


	//   ....[149]....
        /*0a5c*/ 	.word	0x0500000f


	//   ....[150]....
        /*0a60*/ 	.word	0x0500000f


	//   ....[151]....
        /*0a64*/ 	.word	0x0500000f


	//   ....[152]....
        /*0a68*/ 	.word	0x0500000f


	//   ....[153]....
        /*0a6c*/ 	.word	0x0500000f


	//   ....[154]....
        /*0a70*/ 	.word	0x0500000f


	//   ....[155]....
        /*0a74*/ 	.word	0x0500000f


	//   ....[156]....
        /*0a78*/ 	.word	0x0500000f


	//   ....[157]....
        /*0a7c*/ 	.word	0x0500000f


	//   ....[158]....
        /*0a80*/ 	.word	0x0500000f


	//   ....[159]....
        /*0a84*/ 	.word	0x0500000f


	//   ....[160]....
        /*0a88*/ 	.word	0x0500000f


	//   ....[161]....
        /*0a8c*/ 	.word	0x0500000f


	//   ....[162]....
        /*0a90*/ 	.word	0x0500000f


	//   ....[163]....
        /*0a94*/ 	.word	0x0500000f


	//   ....[164]....
        /*0a98*/ 	.word	0x0500000f


	//   ....[165]....
        /*0a9c*/ 	.word	0x0500000f


	//   ....[166]....
        /*0aa0*/ 	.word	0x0500000f


	//   ....[167]....
        /*0aa4*/ 	.word	0x0500000f


	//   ....[168]....
        /*0aa8*/ 	.word	0x0500000f


	//   ....[169]....
        /*0aac*/ 	.word	0x0500000f


	//   ....[170]....
        /*0ab0*/ 	.word	0x0500000f


	//   ....[171]....
        /*0ab4*/ 	.word	0x0500000f


	//   ....[172]....
        /*0ab8*/ 	.word	0x0500000f


	//   ....[173]....
        /*0abc*/ 	.word	0x0500000f


	//   ....[174]....
        /*0ac0*/ 	.word	0x0500000f


	//   ....[175]....
        /*0ac4*/ 	.word	0x0500000f


	//   ....[176]....
        /*0ac8*/ 	.word	0x0500000f


	//   ....[177]....
        /*0acc*/ 	.word	0x0500000f


	//   ....[178]....
        /*0ad0*/ 	.word	0x0500000f


	//   ....[179]....
        /*0ad4*/ 	.word	0x0500000f


	//   ....[180]....
        /*0ad8*/ 	.word	0x0500000f


	//   ....[181]....
        /*0adc*/ 	.word	0x0500000f


	//   ....[182]....
        /*0ae0*/ 	.word	0x0500000f


	//   ....[183]....
        /*0ae4*/ 	.word	0x0500000f


	//   ....[184]....
        /*0ae8*/ 	.word	0x0500000f


	//   ....[185]....
        /*0aec*/ 	.word	0x0500000f


	//   ....[186]....
        /*0af0*/ 	.word	0x0500000f


	//   ....[187]....
        /*0af4*/ 	.word	0x0500000f


	//   ....[188]....
        /*0af8*/ 	.word	0x0500000f


	//   ....[189]....
        /*0afc*/ 	.word	0x0500000f


	//   ....[190]....
        /*0b00*/ 	.word	0x0500000f


	//   ....[191]....
        /*0b04*/ 	.word	0x0500000f


	//   ....[192]....
        /*0b08*/ 	.word	0x0500000f


	//   ....[193]....
        /*0b0c*/ 	.word	0x0500000f


	//   ....[194]....
        /*0b10*/ 	.word	0x0500000f


	//   ....[195]....
        /*0b14*/ 	.word	0x0500000f


	//   ....[196]....
        /*0b18*/ 	.word	0x0500000f


	//   ....[197]....
        /*0b1c*/ 	.word	0x0500000f


	//   ....[198]....
        /*0b20*/ 	.word	0x0500000f


	//   ....[199]....
        /*0b24*/ 	.word	0x0500000f


	//   ....[200]....
        /*0b28*/ 	.word	0x0500000f


	//   ....[201]....
        /*0b2c*/ 	.word	0x0500000f


	//   ....[202]....
        /*0b30*/ 	.word	0x0500000f


	//   ....[203]....
        /*0b34*/ 	.word	0x0500000f


	//----- nvinfo : EIATTR_COOP_GROUP_INSTR_OFFSETS
	.align		4
.L_293:
        /*0b38*/ 	.byte	0x04, 0x28
        /*0b3a*/ 	.short	(.L_295 - .L_294)


	//   ....[0]....
.L_294:
        /*0b3c*/ 	.word	0x00000070


	//   ....[1]....
        /*0b40*/ 	.word	0x000001a0


	//   ....[2]....
        /*0b44*/ 	.word	0x000001f0


	//   ....[3]....
        /*0b48*/ 	.word	0x00000440


	//   ....[4]....
        /*0b4c*/ 	.word	0x000005a0


	//   ....[5]....
        /*0b50*/ 	.word	0x000006c0


	//   ....[6]....
        /*0b54*/ 	.word	0x00000820


	//   ....[7]....
        /*0b58*/ 	.word	0x00006480


	//   ....[8]....
        /*0b5c*/ 	.word	0x00006a70


	//   ....[9]....
        /*0b60*/ 	.word	0x00006a80


	//   ....[10]....
        /*0b64*/ 	.word	0x00006a90


	//   ....[11]....
        /*0b68*/ 	.word	0x00006aa0


	//   ....[12]....
        /*0b6c*/ 	.word	0x00007a90


	//   ....[13]....
        /*0b70*/ 	.word	0x00007aa0


	//   ....[14]....
        /*0b74*/ 	.word	0x00007ab0


	//   ....[15]....
        /*0b78*/ 	.word	0x00007ac0


	//   ....[16]....
        /*0b7c*/ 	.word	0x0000a2f0


	//   ....[17]....
        /*0b80*/ 	.word	0x0000a3a0


	//   ....[18]....
        /*0b84*/ 	.word	0x0000a400


	//   ....[19]....
        /*0b88*/ 	.word	0x0000a510


	//   ....[20]....
        /*0b8c*/ 	.word	0x0000c2b0


	//   ....[21]....
        /*0b90*/ 	.word	0x0000c2d0


	//   ....[22]....
        /*0b94*/ 	.word	0x0000c6b0


	//   ....[23]....
        /*0b98*/ 	.word	0x0000c6e0


	//   ....[24]....
        /*0b9c*/ 	.word	0x0000db60


	//   ....[25]....
        /*0ba0*/ 	.word	0x0000dc00


	//   ....[26]....
        /*0ba4*/ 	.word	0x0000dcb0


	//   ....[27]....
        /*0ba8*/ 	.word	0x0000de80


	//   ....[28]....
        /*0bac*/ 	.word	0x0000f660


	//   ....[29]....
        /*0bb0*/ 	.word	0x0000f680


	//   ....[30]....
        /*0bb4*/ 	.word	0x0000f690


	//   ....[31]....
        /*0bb8*/ 	.word	0x0000f6a0


	//   ....[32]....
        /*0bbc*/ 	.word	0x000100b0


	//   ....[33]....
        /*0bc0*/ 	.word	0x000100c0


	//   ....[34]....
        /*0bc4*/ 	.word	0x000102c0


	//   ....[35]....
        /*0bc8*/ 	.word	0x000102d0


	//   ....[36]....
        /*0bcc*/ 	.word	0x00010490


	//   ....[37]....
        /*0bd0*/ 	.word	0x000104a0


	//   ....[38]....
        /*0bd4*/ 	.word	0x00010660


	//   ....[39]....
        /*0bd8*/ 	.word	0x00010670


	//   ....[40]....
        /*0bdc*/ 	.word	0x00010ad0


	//   ....[41]....
        /*0be0*/ 	.word	0x00010ae0


	//   ....[42]....
        /*0be4*/ 	.word	0x000118a0


	//   ....[43]....
        /*0be8*/ 	.word	0x000118b0


	//   ....[44]....
        /*0bec*/ 	.word	0x00012e90


	//   ....[45]....
        /*0bf0*/ 	.word	0x00012ea0


	//   ....[46]....
        /*0bf4*/ 	.word	0x00013070


	//   ....[47]....
        /*0bf8*/ 	.word	0x00013080


	//   ....[48]....
        /*0bfc*/ 	.word	0x00013240


	//   ....[49]....
        /*0c00*/ 	.word	0x00013250


	//   ....[50]....
        /*0c04*/ 	.word	0x00013410


	//   ....[51]....
        /*0c08*/ 	.word	0x00013420


	//   ....[52]....
        /*0c0c*/ 	.word	0x00013640


	//   ....[53]....
        /*0c10*/ 	.word	0x00013870


	//   ....[54]....
        /*0c14*/ 	.word	0x000138a0


	//   ....[55]....
        /*0c18*/ 	.word	0x000138d0


	//   ....[56]....
        /*0c1c*/ 	.word	0x00013900


	//   ....[57]....
        /*0c20*/ 	.word	0x00013930


	//   ....[58]....
        /*0c24*/ 	.word	0x00013960


	//   ....[59]....
        /*0c28*/ 	.word	0x00013b00


	//   ....[60]....
        /*0c2c*/ 	.word	0x00013b30


	//   ....[61]....
        /*0c30*/ 	.word	0x00013b60


	//   ....[62]....
        /*0c34*/ 	.word	0x00013b90


	//   ....[63]....
        /*0c38*/ 	.word	0x00013bc0


	//   ....[64]....
        /*0c3c*/ 	.word	0x00013bf0


	//   ....[65]....
        /*0c40*/ 	.word	0x00013c80


	//   ....[66]....
        /*0c44*/ 	.word	0x00013cb0


	//   ....[67]....
        /*0c48*/ 	.word	0x00013cc0


	//   ....[68]....
        /*0c4c*/ 	.word	0x00013d70


	//   ....[69]....
        /*0c50*/ 	.word	0x00014dd0


	//   ....[70]....
        /*0c54*/ 	.word	0x00016980


	//   ....[71]....
        /*0c58*/ 	.word	0x00017440


	//   ....[72]....
        /*0c5c*/ 	.word	0x00017470


	//   ....[73]....
        /*0c60*/ 	.word	0x000174b0


	//   ....[74]....
        /*0c64*/ 	.word	0x000174d0


	//   ....[75]....
        /*0c68*/ 	.word	0x000175c0


	//   ....[76]....
        /*0c6c*/ 	.word	0x000175e0


	//   ....[77]....
        /*0c70*/ 	.word	0x00017680


	//   ....[78]....
        /*0c74*/ 	.word	0x00017690


	//   ....[79]....
        /*0c78*/ 	.word	0x00017720


	//   ....[80]....
        /*0c7c*/ 	.word	0x00017740


	//   ....[81]....
        /*0c80*/ 	.word	0x000177e0


	//   ....[82]....
        /*0c84*/ 	.word	0x00017800


	//   ....[83]....
        /*0c88*/ 	.word	0x00017890


	//   ....[84]....
        /*0c8c*/ 	.word	0x000178b0


	//   ....[85]....
        /*0c90*/ 	.word	0x00017940


	//   ....[86]....
        /*0c94*/ 	.word	0x00017950


	//   ....[87]....
        /*0c98*/ 	.word	0x00018080


	//   ....[88]....
        /*0c9c*/ 	.word	0x00018090


	//   ....[89]....
        /*0ca0*/ 	.word	0x00018140


	//   ....[90]....
        /*0ca4*/ 	.word	0x00018150


	//   ....[91]....
        /*0ca8*/ 	.word	0x00018210


	//   ....[92]....
        /*0cac*/ 	.word	0x00018220


	//   ....[93]....
        /*0cb0*/ 	.word	0x000182e0


	//   ....[94]....
        /*0cb4*/ 	.word	0x000182f0


	//   ....[95]....
        /*0cb8*/ 	.word	0x00018390


	//   ....[96]....
        /*0cbc*/ 	.word	0x000183a0


	//   ....[97]....
        /*0cc0*/ 	.word	0x00018450


	//   ....[98]....
        /*0cc4*/ 	.word	0x00018460


	//   ....[99]....
        /*0cc8*/ 	.word	0x00018510


	//   ....[100]....
        /*0ccc*/ 	.word	0x00018520


	//   ....[101]....
        /*0cd0*/ 	.word	0x00018530


	//   ....[102]....
        /*0cd4*/ 	.word	0x000185a0


	//   ....[103]....
        /*0cd8*/ 	.word	0x0001b130


	//   ....[104]....
        /*0cdc*/ 	.word	0x0001b160


	//   ....[105]....
        /*0ce0*/ 	.word	0x0001b1c0


	//   ....[106]....
        /*0ce4*/ 	.word	0x0001b1f0


	//   ....[107]....
        /*0ce8*/ 	.word	0x0001b220


	//   ....[108]....
        /*0cec*/ 	.word	0x0001b250


	//   ....[109]....
        /*0cf0*/ 	.word	0x0001b280


	//   ....[110]....
        /*0cf4*/ 	.word	0x0001b2b0


	//   ....[111]....
        /*0cf8*/ 	.word	0x0001b470


	//   ....[112]....
        /*0cfc*/ 	.word	0x0001b4a0


	//   ....[113]....
        /*0d00*/ 	.word	0x0001b4d0


	//   ....[114]....
        /*0d04*/ 	.word	0x0001b500


	//   ....[115]....
        /*0d08*/ 	.word	0x0001b530


	//   ....[116]....
        /*0d0c*/ 	.word	0x0001b560


	//   ....[117]....
        /*0d10*/ 	.word	0x0001b620


	//   ....[118]....
        /*0d14*/ 	.word	0x0001b640


	//   ....[119]....
        /*0d18*/ 	.word	0x0001b650


	//   ....[120]....
        /*0d1c*/ 	.word	0x0001b6b0


	//   ....[121]....
        /*0d20*/ 	.word	0x0001bde0


	//   ....[122]....
        /*0d24*/ 	.word	0x0001c210


	//   ....[123]....
        /*0d28*/ 	.word	0x0001c2b0


	//   ....[124]....
        /*0d2c*/ 	.word	0x0001c340


	//   ....[125]....
        /*0d30*/ 	.word	0x0001c390


	//   ....[126]....
        /*0d34*/ 	.word	0x0001c3e0


	//   ....[127]....
        /*0d38*/ 	.word	0x0001c4d0


	//   ....[128]....
        /*0d3c*/ 	.word	0x0001c560


	//   ....[129]....
        /*0d40*/ 	.word	0x0001c5b0


	//   ....[130]....
        /*0d44*/ 	.word	0x0001c600


	//   ....[131]....
        /*0d48*/ 	.word	0x0001c860


	//   ....[132]....
        /*0d4c*/ 	.word	0x0001c8b0


	//   ....[133]....
        /*0d50*/ 	.word	0x0001c940


	//   ....[134]....
        /*0d54*/ 	.word	0x0001c9d0


	//   ....[135]....
        /*0d58*/ 	.word	0x0001ca60


	//   ....[136]....
        /*0d5c*/ 	.word	0x0001caf0


	//   ....[137]....
        /*0d60*/ 	.word	0x0001cb80


	//   ....[138]....
        /*0d64*/ 	.word	0x0001cc10


	//   ....[139]....
        /*0d68*/ 	.word	0x0001cc90


	//   ....[140]....
        /*0d6c*/ 	.word	0x0001cce0


	//   ....[141]....
        /*0d70*/ 	.word	0x0001cd80


	//   ....[142]....
        /*0d74*/ 	.word	0x0001ce10


	//   ....[143]....
        /*0d78*/ 	.word	0x0001cea0


	//   ....[144]....
        /*0d7c*/ 	.word	0x0001cef0


	//   ....[145]....
        /*0d80*/ 	.word	0x0001cf80


	//   ....[146]....
        /*0d84*/ 	.word	0x0001d010


	//   ....[147]....
        /*0d88*/ 	.word	0x0001d0a0


	//   ....[148]....
        /*0d8c*/ 	.word	0x0001d130


	//   ....[149]....
        /*0d90*/ 	.word	0x0001d1c0


	//   ....[150]....
        /*0d94*/ 	.word	0x0001d250


	//   ....[151]....
        /*0d98*/ 	.word	0x0001d310


	//   ....[152]....
        /*0d9c*/ 	.word	0x0001d5f0


	//   ....[153]....
        /*0da0*/ 	.word	0x0001d770


	//   ....[154]....
        /*0da4*/ 	.word	0x0001d7d0


	//   ....[155]....
        /*0da8*/ 	.word	0x0001d840


	//   ....[156]....
        /*0dac*/ 	.word	0x0001d8b0


	//   ....[157]....
        /*0db0*/ 	.word	0x0001d960


	//   ....[158]....
        /*0db4*/ 	.word	0x0001da50


	//   ....[159]....
        /*0db8*/ 	.word	0x0001db80


	//   ....[160]....
        /*0dbc*/ 	.word	0x0001dc20


	//   ....[161]....
        /*0dc0*/ 	.word	0x0001dcf0


	//   ....[162]....
        /*0dc4*/ 	.word	0x0001dd90


	//   ....[163]....
        /*0dc8*/ 	.word	0x0001de60


	//   ....[164]....
        /*0dcc*/ 	.word	0x0001df00


	//   ....[165]....
        /*0dd0*/ 	.word	0x0001dfd0


	//   ....[166]....
        /*0dd4*/ 	.word	0x0001e070


	//   ....[167]....
        /*0dd8*/ 	.word	0x0001e120


	//   ....[168]....
        /*0ddc*/ 	.word	0x0001e200


	//   ....[169]....
        /*0de0*/ 	.word	0x0001e460


	//   ....[170]....
        /*0de4*/ 	.word	0x0001e510


	//   ....[171]....
        /*0de8*/ 	.word	0x0001e610


	//   ....[172]....
        /*0dec*/ 	.word	0x0001e700


	//   ....[173]....
        /*0df0*/ 	.word	0x0001e790


	//   ....[174]....
        /*0df4*/ 	.word	0x0001e880


	//   ....[175]....
        /*0df8*/ 	.word	0x0001e910


	//   ....[176]....
        /*0dfc*/ 	.word	0x0001ea00


	//   ....[177]....
        /*0e00*/ 	.word	0x0001ea90


	//   ....[178]....
        /*0e04*/ 	.word	0x0001eb80


	//   ....[179]....
        /*0e08*/ 	.word	0x0001ec10


	//   ....[180]....
        /*0e0c*/ 	.word	0x0001ecf0


	//   ....[181]....
        /*0e10*/ 	.word	0x0001ee20


	//   ....[182]....
        /*0e14*/ 	.word	0x0001ee70


	//   ....[183]....
        /*0e18*/ 	.word	0x0001eed0


	//   ....[184]....
        /*0e1c*/ 	.word	0x0001ef70


	//   ....[185]....
        /*0e20*/ 	.word	0x0001f310


	//   ....[186]....
        /*0e24*/ 	.word	0x0001f3b0


	//   ....[187]....
        /*0e28*/ 	.word	0x0001f550


	//   ....[188]....
        /*0e2c*/ 	.word	0x0001f5d0


	//   ....[189]....
        /*0e30*/ 	.word	0x0001f650


	//   ....[190]....
        /*0e34*/ 	.word	0x0001f6d0


	//   ....[191]....
        /*0e38*/ 	.word	0x0001f750


	//   ....[192]....
        /*0e3c*/ 	.word	0x0001f7e0


	//   ....[193]....
        /*0e40*/ 	.word	0x0001f880


	//   ....[194]....
        /*0e44*/ 	.word	0x0001f930


	//   ....[195]....
        /*0e48*/ 	.word	0x0001f9b0


	//   ....[196]....
        /*0e4c*/ 	.word	0x0001fa30


	//   ....[197]....
        /*0e50*/ 	.word	0x0001fab0


	//   ....[198]....
        /*0e54*/ 	.word	0x0001fb40


	//   ....[199]....
        /*0e58*/ 	.word	0x0001fbc0


	//   ....[200]....
        /*0e5c*/ 	.word	0x0001fc60


	//   ....[201]....
        /*0e60*/ 	.word	0x0001fcb0


	//   ....[202]....
        /*0e64*/ 	.word	0x0001fd40


	//   ....[203]....
        /*0e68*/ 	.word	0x0001fe70


	//----- nvinfo : EIATTR_REG_RECONFIG
	.align		4
.L_295:
        /*0e6c*/ 	.byte	0x01, 0x54
	.zero		2


	//----- nvinfo : EIATTR_SYSCALL_OFFSETS
	.align		4
        /*0e70*/ 	.byte	0x04, 0x46
        /*0e72*/ 	.short	(.L_297 - .L_296)


	//   ....[0]....
.L_296:
        /*0e74*/ 	.word	0x00001e50


	//   ....[1]....
        /*0e78*/ 	.word	0x00001fa0


	//   ....[2]....
        /*0e7c*/ 	.word	0x00006620


	//   ....[3]....
        /*0e80*/ 	.word	0x00006990


	//   ....[4]....
        /*0e84*/ 	.word	0x000165a0


	//   ....[5]....
        /*0e88*/ 	.word	0x000166f0


	//   ....[6]....
        /*0e8c*/ 	.word	0x000167f0


	//   ....[7]....
        /*0e90*/ 	.word	0x00017050


	//   ....[8]....
        /*0e94*/ 	.word	0x00017c60


	//----- nvinfo : EIATTR_MBARRIER_INSTR_OFFSETS
	.align		4
.L_297:
        /*0e98*/ 	.byte	0x04, 0x39
        /*0e9a*/ 	.short	(.L_299 - .L_298)


	//   ....[0]....
.L_298:
        /*0e9c*/ 	.word	0x000002e0
        /*0ea0*/ 	.word	0x000000ff
        /*0ea4*/ 	.word	0x00032400
        /*0ea8*/ 	.short	0x0100
        /*0eaa*/ 	.byte	0x08
	.zero		1


	//   ....[1]....
        /*0eac*/ 	.word	0x000002f0
        /*0eb0*/ 	.word	0x000000ff
        /*0eb4*/ 	.word	0x00032410
        /*0eb8*/ 	.short	0x0100
        /*0eba*/ 	.byte	0x08
	.zero		1


	//   ....[2]....
        /*0ebc*/ 	.word	0x00000300
        /*0ec0*/ 	.word	0x000000ff
        /*0ec4*/ 	.word	0x00032420
        /*0ec8*/ 	.short	0x0100
        /*0eca*/ 	.byte	0x08
	.zero		1


	//   ....[3]....
        /*0ecc*/ 	.word	0x000003f0
        /*0ed0*/ 	.word	0x000000ff
        /*0ed4*/ 	.word	0x00032430
        /*0ed8*/ 	.short	0x0100
        /*0eda*/ 	.byte	0x08
	.zero		1


	//   ....[4]....
        /*0edc*/ 	.word	0x00000400
        /*0ee0*/ 	.word	0x000000ff
        /*0ee4*/ 	.word	0x00032440
        /*0ee8*/ 	.short	0x0100
        /*0eea*/ 	.byte	0x08
	.zero		1


	//   ....[5]....
        /*0eec*/ 	.word	0x00000410
        /*0ef0*/ 	.word	0x000000ff
        /*0ef4*/ 	.word	0x00032438
        /*0ef8*/ 	.short	0x0100
        /*0efa*/ 	.byte	0x08
	.zero		1


	//   ....[6]....
        /*0efc*/ 	.word	0x00000420
        /*0f00*/ 	.word	0x000000ff
        /*0f04*/ 	.word	0x00032448
        /*0f08*/ 	.short	0x0100
        /*0f0a*/ 	.byte	0x08
	.zero		1


	//   ....[7]....
        /*0f0c*/ 	.word	0x00000550
        /*0f10*/ 	.word	0x000000ff
        /*0f14*/ 	.word	0x00032450
        /*0f18*/ 	.short	0x0100
        /*0f1a*/ 	.byte	0x08
	.zero		1


	//   ....[8]....
        /*0f1c*/ 	.word	0x00000560
        /*0f20*/ 	.word	0x000000ff
        /*0f24*/ 	.word	0x00032460
        /*0f28*/ 	.short	0x0100
        /*0f2a*/ 	.byte	0x08
	.zero		1


	//   ....[9]....
        /*0f2c*/ 	.word	0x00000570
        /*0f30*/ 	.word	0x000000ff
        /*0f34*/ 	.word	0x00032458
        /*0f38*/ 	.short	0x0100
        /*0f3a*/ 	.byte	0x08
	.zero		1


	//   ....[10]....
        /*0f3c*/ 	.word	0x00000580
        /*0f40*/ 	.word	0x000000ff
        /*0f44*/ 	.word	0x00032468
        /*0f48*/ 	.short	0x0100
        /*0f4a*/ 	.byte	0x08
	.zero		1


	//   ....[11]....
        /*0f4c*/ 	.word	0x00000670
        /*0f50*/ 	.word	0x000000ff
        /*0f54*/ 	.word	0x00032470
        /*0f58*/ 	.short	0x0100
        /*0f5a*/ 	.byte	0x06
	.zero		1


	//   ....[12]....
        /*0f5c*/ 	.word	0x00000680
        /*0f60*/ 	.word	0x000000ff
        /*0f64*/ 	.word	0x00032480
        /*0f68*/ 	.short	0x0100
        /*0f6a*/ 	.byte	0x06
	.zero		1


	//   ....[13]....
        /*0f6c*/ 	.word	0x00000690
        /*0f70*/ 	.word	0x000000ff
        /*0f74*/ 	.word	0x00032478
        /*0f78*/ 	.short	0x0100
        /*0f7a*/ 	.byte	0x06
	.zero		1


	//   ....[14]....
        /*0f7c*/ 	.word	0x000006a0
        /*0f80*/ 	.word	0x000000ff
        /*0f84*/ 	.word	0x00032488
        /*0f88*/ 	.short	0x0100
        /*0f8a*/ 	.byte	0x06
	.zero		1


	//   ....[15]....
        /*0f8c*/ 	.word	0x000007d0
        /*0f90*/ 	.word	0x000000ff
        /*0f94*/ 	.word	0x00032490
        /*0f98*/ 	.short	0x0100
        /*0f9a*/ 	.byte	0x08
	.zero		1


	//   ....[16]....
        /*0f9c*/ 	.word	0x000007e0
        /*0fa0*/ 	.word	0x000000ff
        /*0fa4*/ 	.word	0x000324a0
        /*0fa8*/ 	.short	0x0100
        /*0faa*/ 	.byte	0x08
	.zero		1


	//   ....[17]....
        /*0fac*/ 	.word	0x000007f0
        /*0fb0*/ 	.word	0x000000ff
        /*0fb4*/ 	.word	0x00032498
        /*0fb8*/ 	.short	0x0100
        /*0fba*/ 	.byte	0x08
	.zero		1


	//   ....[18]....
        /*0fbc*/ 	.word	0x00000800
        /*0fc0*/ 	.word	0x000000ff
        /*0fc4*/ 	.word	0x000324a8
        /*0fc8*/ 	.short	0x0100
        /*0fca*/ 	.byte	0x08
	.zero		1


	//   ....[19]....
        /*0fcc*/ 	.word	0x00000930
        /*0fd0*/ 	.word	0x000000ff
        /*0fd4*/ 	.word	0x000324b0
        /*0fd8*/ 	.short	0x0100
        /*0fda*/ 	.byte	0x08
	.zero		1


	//   ....[20]....
        /*0fdc*/ 	.word	0x00000940
        /*0fe0*/ 	.word	0x000000ff
        /*0fe4*/ 	.word	0x000324c0
        /*0fe8*/ 	.short	0x0100
        /*0fea*/ 	.byte	0x08
	.zero		1


	//   ....[21]....
        /*0fec*/ 	.word	0x00000950
        /*0ff0*/ 	.word	0x000000ff
        /*0ff4*/ 	.word	0x000324b8
        /*0ff8*/ 	.short	0x0100
        /*0ffa*/ 	.byte	0x08
	.zero		1


	//   ....[22]....
        /*0ffc*/ 	.word	0x00000960
        /*1000*/ 	.word	0x000000ff
        /*1004*/ 	.word	0x000324c8
        /*1008*/ 	.short	0x0100
        /*100a*/ 	.byte	0x08
	.zero		1


	//   ....[23]....
        /*100c*/ 	.word	0x00003210
        /*1010*/ 	.word	0x00000060
        /*1014*/ 	.word	0x00032490
        /*1018*/ 	.short	0x010a
        /*101a*/ 	.byte	0x3f
	.zero		1


	//   ....[24]....
        /*101c*/ 	.word	0x000043b0
        /*1020*/ 	.word	0x00000060
        /*1024*/ 	.word	0x00032490
        /*1028*/ 	.short	0x010a
        /*102a*/ 	.byte	0x3f
	.zero		1


	//   ....[25]....
        /*102c*/ 	.word	0x00005420
        /*1030*/ 	.word	0x00000060
        /*1034*/ 	.word	0x00032490
        /*1038*/ 	.short	0x010a
        /*103a*/ 	.byte	0x3f
	.zero		1


	//   ....[26]....
        /*103c*/ 	.word	0x00005630
        /*1040*/ 	.word	0x00000024
        /*1044*/ 	.word	0x00000000
        /*1048*/ 	.short	0x0101
        /*104a*/ 	.byte	0x3f
	.zero		1


	//   ....[27]....
        /*104c*/ 	.word	0x00005670
        /*1050*/ 	.word	0x00000060
        /*1054*/ 	.word	0x000324b0
        /*1058*/ 	.short	0x010a
        /*105a*/ 	.byte	0x3f
	.zero		1


	//   ....[28]....
        /*105c*/ 	.word	0x00005cd0
        /*1060*/ 	.word	0x00000060
        /*1064*/ 	.word	0x00000000
        /*1068*/ 	.short	0x0101
        /*106a*/ 	.byte	0x3f
	.zero		1


	//   ....[29]....
        /*106c*/ 	.word	0x000066b0
        /*1070*/ 	.word	0x00000012
        /*1074*/ 	.word	0x00032400
        /*1078*/ 	.short	0x010a
        /*107a*/ 	.byte	0x3f
	.zero		1


	//   ....[30]....
        /*107c*/ 	.word	0x00006700
        /*1080*/ 	.word	0x00000012
        /*1084*/ 	.word	0x00032400
        /*1088*/ 	.short	0x010a
        /*108a*/ 	.byte	0x3f
	.zero		1


	//   ....[31]....
        /*108c*/ 	.word	0x00006d80
        /*1090*/ 	.word	0x00000012
        /*1094*/ 	.word	0x00032400
        /*1098*/ 	.short	0x010a
        /*109a*/ 	.byte	0x3f
	.zero		1


	//   ....[32]....
        /*109c*/ 	.word	0x00007c90
        /*10a0*/ 	.word	0x00000012
        /*10a4*/ 	.word	0x00032400
        /*10a8*/ 	.short	0x010a
        /*10aa*/ 	.byte	0x3f
	.zero		1


	//   ....[33]....
        /*10ac*/ 	.word	0x00008ad0
        /*10b0*/ 	.word	0x00000003
        /*10b4*/ 	.word	0x00032430
        /*10b8*/ 	.short	0x010a
        /*10ba*/ 	.byte	0x3f
	.zero		1


	//   ....[34]....
        /*10bc*/ 	.word	0x00008b70
        /*10c0*/ 	.word	0x00000003
        /*10c4*/ 	.word	0x00032430
        /*10c8*/ 	.short	0x010a
        /*10ca*/ 	.byte	0x3f
	.zero		1


	//   ....[35]....
        /*10cc*/ 	.word	0x00008e60
        /*10d0*/ 	.word	0x00000012
        /*10d4*/ 	.word	0x00032410
        /*10d8*/ 	.short	0x010a
        /*10da*/ 	.byte	0x3f
	.zero		1


	//   ....[36]....
        /*10dc*/ 	.word	0x00008eb0
        /*10e0*/ 	.word	0x00000003
        /*10e4*/ 	.word	0x00032450
        /*10e8*/ 	.short	0x010a
        /*10ea*/ 	.byte	0x3f
	.zero		1


	//   ....[37]....
        /*10ec*/ 	.word	0x00008f30
        /*10f0*/ 	.word	0x00000003
        /*10f4*/ 	.word	0x00032450
        /*10f8*/ 	.short	0x010a
        /*10fa*/ 	.byte	0x3f
	.zero		1


	//   ....[38]....
        /*10fc*/ 	.word	0x0000a6e0
        /*1100*/ 	.word	0x00000004
        /*1104*/ 	.word	0x00000000
        /*1108*/ 	.short	0x0101
        /*110a*/ 	.byte	0x3f
	.zero		1


	//   ....[39]....
        /*110c*/ 	.word	0x0000b290
        /*1110*/ 	.word	0x00000003
        /*1114*/ 	.word	0x00000000
        /*1118*/ 	.short	0x0101
        /*111a*/ 	.byte	0x3f
	.zero		1


	//   ....[40]....
        /*111c*/ 	.word	0x0000b3c0
        /*1120*/ 	.word	0x00000004
        /*1124*/ 	.word	0x00032430
        /*1128*/ 	.short	0x010a
        /*112a*/ 	.byte	0x3f
	.zero		1


	//   ....[41]....
        /*112c*/ 	.word	0x0000b420
        /*1130*/ 	.word	0x00000004
        /*1134*/ 	.word	0x00032430
        /*1138*/ 	.short	0x010a
        /*113a*/ 	.byte	0x3f
	.zero		1


	//   ....[42]....
        /*113c*/ 	.word	0x0000b690
        /*1140*/ 	.word	0x00000004
        /*1144*/ 	.word	0x00032450
        /*1148*/ 	.short	0x010a
        /*114a*/ 	.byte	0x3f
	.zero		1


	//   ....[43]....
        /*114c*/ 	.word	0x0000b6e0
        /*1150*/ 	.word	0x00000004
        /*1154*/ 	.word	0x00032450
        /*1158*/ 	.short	0x010a
        /*115a*/ 	.byte	0x3f
	.zero		1


	//   ....[44]....
        /*115c*/ 	.word	0x0000cbb0
        /*1160*/ 	.word	0x00000007
        /*1164*/ 	.word	0x00000000
        /*1168*/ 	.short	0x0101
        /*116a*/ 	.byte	0x3f
	.zero		1


	//   ....[45]....
        /*116c*/ 	.word	0x0000db30
        /*1170*/ 	.word	0x00000004
        /*1174*/ 	.word	0x00000000
        /*1178*/ 	.short	0x0101
        /*117a*/ 	.byte	0x3f
	.zero		1


	//   ....[46]....
        /*117c*/ 	.word	0x00010050
        /*1180*/ 	.word	0x00000003
        /*1184*/ 	.word	0x00000000
        /*1188*/ 	.short	0x0101
        /*118a*/ 	.byte	0x3f
	.zero		1


	//   ....[47]....
        /*118c*/ 	.word	0x00010a40
        /*1190*/ 	.word	0x0000000a
        /*1194*/ 	.word	0x00000000
        /*1198*/ 	.short	0x0101
        /*119a*/ 	.byte	0x3f
	.zero		1


	//   ....[48]....
        /*119c*/ 	.word	0x00014eb0
        /*11a0*/ 	.word	0x00000012
        /*11a4*/ 	.word	0x00032420
        /*11a8*/ 	.short	0x010a
        /*11aa*/ 	.byte	0x3f
	.zero		1


	//   ....[49]....
        /*11ac*/ 	.word	0x00014f80
        /*11b0*/ 	.word	0x00000003
        /*11b4*/ 	.word	0x000324a0
        /*11b8*/ 	.short	0x010a
        /*11ba*/ 	.byte	0x3f
	.zero		1


	//   ....[50]....
        /*11bc*/ 	.word	0x000151c0
        /*11c0*/ 	.word	0x00000003
        /*11c4*/ 	.word	0x000324c0
        /*11c8*/ 	.short	0x010a
        /*11ca*/ 	.byte	0x3f
	.zero		1


	//   ....[51]....
        /*11cc*/ 	.word	0x00015860
        /*11d0*/ 	.word	0x00000004
        /*11d4*/ 	.word	0x000324a0
        /*11d8*/ 	.short	0x010a
        /*11da*/ 	.byte	0x3f
	.zero		1


	//   ....[52]....
        /*11dc*/ 	.word	0x00015a90
        /*11e0*/ 	.word	0x00000004
        /*11e4*/ 	.word	0x000324c0
        /*11e8*/ 	.short	0x010a
        /*11ea*/ 	.byte	0x3f
	.zero		1


	//   ....[53]....
        /*11ec*/ 	.word	0x00016bf0
        /*11f0*/ 	.word	0x00000000
        /*11f4*/ 	.word	0x00032440
        /*11f8*/ 	.short	0x010a
        /*11fa*/ 	.byte	0x3f
	.zero		1


	//   ....[54]....
        /*11fc*/ 	.word	0x00017a10
        /*1200*/ 	.word	0x00000012
        /*1204*/ 	.word	0x00032400
        /*1208*/ 	.short	0x0107
        /*120a*/ 	.byte	0x3f
	.zero		1


	//   ....[55]....
        /*120c*/ 	.word	0x00017ab0
        /*1210*/ 	.word	0x00000012
        /*1214*/ 	.word	0x00032400
        /*1218*/ 	.short	0x0101
        /*121a*/ 	.byte	0x3f
	.zero		1


	//   ....[56]....
        /*121c*/ 	.word	0x000186e0
        /*1220*/ 	.word	0x00000012
        /*1224*/ 	.word	0x00032410
        /*1228*/ 	.short	0x0107
        /*122a*/ 	.byte	0x3f
	.zero		1


	//   ....[57]....
        /*122c*/ 	.word	0x000187e0
        /*1230*/ 	.word	0x00000012
        /*1234*/ 	.word	0x00032410
        /*1238*/ 	.short	0x0101
        /*123a*/ 	.byte	0x3f
	.zero		1


	//   ....[58]....
        /*123c*/ 	.word	0x00018800
        /*1240*/ 	.word	0x00000012
        /*1244*/ 	.word	0x00032420
        /*1248*/ 	.short	0x010a
        /*124a*/ 	.byte	0x3f
	.zero		1


	//   ....[59]....
        /*124c*/ 	.word	0x000188e0
        /*1250*/ 	.word	0x00000002
        /*1254*/ 	.word	0x00032460
        /*1258*/ 	.short	0x010a
        /*125a*/ 	.byte	0x3f
	.zero		1


	//   ....[60]....
        /*125c*/ 	.word	0x00019190
        /*1260*/ 	.word	0x00000002
        /*1264*/ 	.word	0x00032440
        /*1268*/ 	.short	0x010a
        /*126a*/ 	.byte	0x3f
	.zero		1


	//   ....[61]....
        /*126c*/ 	.word	0x000193e0
        /*1270*/ 	.word	0x00000002
        /*1274*/ 	.word	0x00032460
        /*1278*/ 	.short	0x010a
        /*127a*/ 	.byte	0x3f
	.zero		1


	//   ....[62]....
        /*127c*/ 	.word	0x00019bd0
        /*1280*/ 	.word	0x00000003
        /*1284*/ 	.word	0x00032440
        /*1288*/ 	.short	0x010a
        /*128a*/ 	.byte	0x3f
	.zero		1


	//   ....[63]....
        /*128c*/ 	.word	0x00019e20
        /*1290*/ 	.word	0x00000003
        /*1294*/ 	.word	0x00032460
        /*1298*/ 	.short	0x010a
        /*129a*/ 	.byte	0x3f
	.zero		1


	//   ....[64]....
        /*129c*/ 	.word	0x0001a5a0
        /*12a0*/ 	.word	0x00000003
        /*12a4*/ 	.word	0x00032440
        /*12a8*/ 	.short	0x010a
        /*12aa*/ 	.byte	0x3f
	.zero		1


	//   ....[65]....
        /*12ac*/ 	.word	0x0001a7f0
        /*12b0*/ 	.word	0x00000003
        /*12b4*/ 	.word	0x00032460
        /*12b8*/ 	.short	0x010a
        /*12ba*/ 	.byte	0x3f
	.zero		1


	//   ....[66]....
        /*12bc*/ 	.word	0x0001bd60
        /*12c0*/ 	.word	0x00000000
        /*12c4*/ 	.word	0x00032420
        /*12c8*/ 	.short	0x010a
        /*12ca*/ 	.byte	0x3f
	.zero		1


	//   ....[67]....
        /*12cc*/ 	.word	0x0001bf60
        /*12d0*/ 	.word	0x00000006
        /*12d4*/ 	.word	0x00000000
        /*12d8*/ 	.short	0x010a
        /*12da*/ 	.byte	0x3f
	.zero		1


	//   ....[68]....
        /*12dc*/ 	.word	0x0001bf90
        /*12e0*/ 	.word	0x00000007
        /*12e4*/ 	.word	0x00000000
        /*12e8*/ 	.short	0x010a
        /*12ea*/ 	.byte	0x3f
	.zero		1


	//   ....[69]....
        /*12ec*/ 	.word	0x0001bff0
        /*12f0*/ 	.word	0x00000004
        /*12f4*/ 	.word	0x00000000
        /*12f8*/ 	.short	0x010a
        /*12fa*/ 	.byte	0x3f
	.zero		1


	//   ....[70]....
        /*12fc*/ 	.word	0x0001c020
        /*1300*/ 	.word	0x00000003
        /*1304*/ 	.word	0x00000000
        /*1308*/ 	.short	0x010a
        /*130a*/ 	.byte	0x3f
	.zero		1


	//   ....[71]....
        /*130c*/ 	.word	0x0001c080
        /*1310*/ 	.word	0x00000060
        /*1314*/ 	.word	0x00032490
        /*1318*/ 	.short	0x010a
        /*131a*/ 	.byte	0x3f
	.zero		1


	//   ....[72]....
        /*131c*/ 	.word	0x0001c0d0
        /*1320*/ 	.word	0x00000060
        /*1324*/ 	.word	0x00032490
        /*1328*/ 	.short	0x010a
        /*132a*/ 	.byte	0x3f
	.zero		1


	//   ....[73]....
        /*132c*/ 	.word	0x0001c120
        /*1330*/ 	.word	0x00000060
        /*1334*/ 	.word	0x00032490
        /*1338*/ 	.short	0x010a
        /*133a*/ 	.byte	0x3f
	.zero		1


	//   ....[74]....
        /*133c*/ 	.word	0x0001c170
        /*1340*/ 	.word	0x00000060
        /*1344*/ 	.word	0x000324b0
        /*1348*/ 	.short	0x010a
        /*134a*/ 	.byte	0x3f
	.zero		1


	//   ....[75]....
        /*134c*/ 	.word	0x0001c420
        /*1350*/ 	.word	0x00000012
        /*1354*/ 	.word	0x00032400
        /*1358*/ 	.short	0x010a
        /*135a*/ 	.byte	0x3f
	.zero		1


	//   ....[76]....
        /*135c*/ 	.word	0x0001c630
        /*1360*/ 	.word	0x00000012
        /*1364*/ 	.word	0x00032400
        /*1368*/ 	.short	0x010a
        /*136a*/ 	.byte	0x3f
	.zero		1


	//   ....[77]....
        /*136c*/ 	.word	0x0001c680
        /*1370*/ 	.word	0x00000003
        /*1374*/ 	.word	0x00032430
        /*1378*/ 	.short	0x010a
        /*137a*/ 	.byte	0x3f
	.zero		1


	//   ....[78]....
        /*137c*/ 	.word	0x0001c6d0
        /*1380*/ 	.word	0x00000012
        /*1384*/ 	.word	0x00032410
        /*1388*/ 	.short	0x010a
        /*138a*/ 	.byte	0x3f
	.zero		1


	//   ....[79]....
        /*138c*/ 	.word	0x0001c720
        /*1390*/ 	.word	0x00000003
        /*1394*/ 	.word	0x00032450
        /*1398*/ 	.short	0x010a
        /*139a*/ 	.byte	0x3f
	.zero		1


	//   ....[80]....
        /*139c*/ 	.word	0x0001c770
        /*13a0*/ 	.word	0x00000004
        /*13a4*/ 	.word	0x00032430
        /*13a8*/ 	.short	0x010a
        /*13aa*/ 	.byte	0x3f
	.zero		1


	//   ....[81]....
        /*13ac*/ 	.word	0x0001c7c0
        /*13b0*/ 	.word	0x00000004
        /*13b4*/ 	.word	0x00032450
        /*13b8*/ 	.short	0x010a
        /*13ba*/ 	.byte	0x3f
	.zero		1


	//   ....[82]....
        /*13bc*/ 	.word	0x0001d3d0
        /*13c0*/ 	.word	0x00000012
        /*13c4*/ 	.word	0x00032420
        /*13c8*/ 	.short	0x010a
        /*13ca*/ 	.byte	0x3f
	.zero		1


	//   ....[83]....
        /*13cc*/ 	.word	0x0001d420
        /*13d0*/ 	.word	0x00000003
        /*13d4*/ 	.word	0x000324a0
        /*13d8*/ 	.short	0x010a
        /*13da*/ 	.byte	0x3f
	.zero		1


	//   ....[84]....
        /*13dc*/ 	.word	0x0001d470
        /*13e0*/ 	.word	0x00000003
        /*13e4*/ 	.word	0x000324c0
        /*13e8*/ 	.short	0x010a
        /*13ea*/ 	.byte	0x3f
	.zero		1


	//   ....[85]....
        /*13ec*/ 	.word	0x0001d4c0
        /*13f0*/ 	.word	0x00000004
        /*13f4*/ 	.word	0x000324a0
        /*13f8*/ 	.short	0x010a
        /*13fa*/ 	.byte	0x3f
	.zero		1


	//   ....[86]....
        /*13fc*/ 	.word	0x0001d510
        /*1400*/ 	.word	0x00000004
        /*1404*/ 	.word	0x000324c0
        /*1408*/ 	.short	0x010a
        /*140a*/ 	.byte	0x3f
	.zero		1


	//   ....[87]....
        /*140c*/ 	.word	0x0001d6b0
        /*1410*/ 	.word	0x00000000
        /*1414*/ 	.word	0x00032440
        /*1418*/ 	.short	0x010a
        /*141a*/ 	.byte	0x3f
	.zero		1


	//   ....[88]....
        /*141c*/ 	.word	0x0001f020
        /*1420*/ 	.word	0x00000012
        /*1424*/ 	.word	0x00032420
        /*1428*/ 	.short	0x010a
        /*142a*/ 	.byte	0x3f
	.zero		1


	//   ....[89]....
        /*142c*/ 	.word	0x0001f070
        /*1430*/ 	.word	0x00000002
        /*1434*/ 	.word	0x00032460
        /*1438*/ 	.short	0x010a
        /*143a*/ 	.byte	0x3f
	.zero		1


	//   ....[90]....
        /*143c*/ 	.word	0x0001f0c0
        /*1440*/ 	.word	0x00000002
        /*1444*/ 	.word	0x00032440
        /*1448*/ 	.short	0x010a
        /*144a*/ 	.byte	0x3f
	.zero		1


	//   ....[91]....
        /*144c*/ 	.word	0x0001f110
        /*1450*/ 	.word	0x00000002
        /*1454*/ 	.word	0x00032460
        /*1458*/ 	.short	0x010a
        /*145a*/ 	.byte	0x3f
	.zero		1


	//   ....[92]....
        /*145c*/ 	.word	0x0001f160
        /*1460*/ 	.word	0x00000003
        /*1464*/ 	.word	0x00032440
        /*1468*/ 	.short	0x010a
        /*146a*/ 	.byte	0x3f
	.zero		1


	//   ....[93]....
        /*146c*/ 	.word	0x0001f1b0
        /*1470*/ 	.word	0x00000003
        /*1474*/ 	.word	0x00032460
        /*1478*/ 	.short	0x010a
        /*147a*/ 	.byte	0x3f
	.zero		1


	//   ....[94]....
        /*147c*/ 	.word	0x0001f200
        /*1480*/ 	.word	0x00000003
        /*1484*/ 	.word	0x00032440
        /*1488*/ 	.short	0x010a
        /*148a*/ 	.byte	0x3f
	.zero		1


	//   ....[95]....
        /*148c*/ 	.word	0x0001f250
        /*1490*/ 	.word	0x00000003
        /*1494*/ 	.word	0x00032460
        /*1498*/ 	.short	0x010a
        /*149a*/ 	.byte	0x3f
	.zero		1


	//   ....[96]....
        /*149c*/ 	.word	0x0001fd90
        /*14a0*/ 	.word	0x00000000
        /*14a4*/ 	.word	0x00032420
        /*14a8*/ 	.short	0x010a
        /*14aa*/ 	.byte	0x3f
	.zero		1


	//   ....[97]....
        /*14ac*/ 	.word	0x0001ff30
        /*14b0*/ 	.word	0x00000006
        /*14b4*/ 	.word	0x00000000
        /*14b8*/ 	.short	0x010a
        /*14ba*/ 	.byte	0x3f
	.zero		1


	//   ....[98]....
        /*14bc*/ 	.word	0x0001ff80
        /*14c0*/ 	.word	0x00000007
        /*14c4*/ 	.word	0x00000000
        /*14c8*/ 	.short	0x010a
        /*14ca*/ 	.byte	0x3f
	.zero		1


	//   ....[99]....
        /*14cc*/ 	.word	0x0001ffd0
        /*14d0*/ 	.word	0x00000004
        /*14d4*/ 	.word	0x00000000
        /*14d8*/ 	.short	0x010a
        /*14da*/ 	.byte	0x3f
	.zero		1


	//----- nvinfo : EIATTR_NUM_MBARRIERS
	.align		4
.L_299:
        /*14dc*/ 	.byte	0x03, 0x38
        /*14de*/ 	.short	0x0017


	//----- nvinfo : EIATTR_EXIT_INSTR_OFFSETS
	.align		4
        /*14e0*/ 	.byte	0x04, 0x1c
        /*14e2*/ 	.short	(.L_301 - .L_300)


	//   ....[0]....
.L_300:
        /*14e4*/ 	.word	0x0001c070


	//----- nvinfo : EIATTR_MAX_THREADS
	.align		4
.L_301:
        /*14e8*/ 	.byte	0x04, 0x05
        /*14ea*/ 	.short	(.L_303 - .L_302)
.L_302:
        /*14ec*/ 	.word	0x00000180
        /*14f0*/ 	.word	0x00000001
        /*14f4*/ 	.word	0x00000001


	//----- nvinfo : EIATTR_CRS_STACK_SIZE
	.align		4
.L_303:
        /*14f8*/ 	.byte	0x04, 0x1e
        /*14fa*/ 	.short	(.L_305 - .L_304)
.L_304:
        /*14fc*/ 	.word	0x00000000


	//----- nvinfo : EIATTR_CBANK_PARAM_SIZE
	.align		4
.L_305:
        /*1500*/ 	.byte	0x03, 0x19
        /*1502*/ 	.short	0x0bf0


	//----- nvinfo : EIATTR_PARAM_CBANK
	.align		4
        /*1504*/ 	.byte	0x04, 0x0a
        /*1506*/ 	.short	(.L_307 - .L_306)
	.align		4
.L_306:
        /*1508*/ 	.word	index@(.nv.constant0._ZN7cutlass13device_kernelIN5flash11enable_sm90INS1_16FlashAttnFwdSm90INS1_25CollectiveMainloopFwdSm90ILi2EN4cute5tupleIJNS5_1CILi1EEES8_S8_EEENS6_IJNS7_ILi128EEENS7_ILi96EEENS7_ILi64EEEEEELi256ENS_6half_tEfNS_4arch4Sm90ELb0ELb0ELb0ELb1ELb0ELb1ELb1ELb1ELb0ELb1ELb1ELb0EEENS1_21CollectiveEpilogueFwdINS6_IJSA_NS7_ILi256EEESB_EEES9_SE_SG_Li256ELb1ELb1ELb1ELb0EEENS1_36VarlenDynamicPersistentTileSchedulerILi128ELi96ELi256ELi128ELb1ELb1ELb1ELb0ELb1ELb1EEEEEEEEEvNT_6ParamsE)
        /*150c*/ 	.short	0x0210
        /*150e*/ 	.short	0x0bf0


	//----- nvinfo : EIATTR_SW_WAR
	.align		4
.L_307:
        /*1510*/ 	.byte	0x04, 0x36
        /*1512*/ 	.short	(.L_309 - .L_308)
.L_308:
        /*1514*/ 	.word	0x00000008
.L_309:


//--------------------- .nv.info._ZN7cutlass13device_kernelIN5flash11enable_sm90INS1_16FlashAttnFwdSm90INS1_25CollectiveMainloopFwdSm90ILi2EN4cute5tupleIJNS5_1CILi1EEES8_S8_EEENS6_IJNS7_ILi128EEENS7_ILi96EEENS7_ILi64EEEEEELi256ENS_6half_tEfNS_4arch4Sm90ELb0ELb1ELb0ELb0ELb0ELb0ELb0ELb1ELb0ELb1ELb1ELb0EEENS1_21CollectiveEpilogueFwdINS6_IJSA_NS7_ILi256EEESB_EEES9_SE_SG_Li256ELb0ELb1ELb1ELb0EEENS1_19SingleTileSchedulerILb0ELb1ELb1ELi128EEEEEEEEEvNT_6ParamsE --------------------------
	.section	.nv.info._ZN7cutlass13device_kernelIN5flash11enable_sm90INS1_16FlashAttnFwdSm90INS1_25CollectiveMainloopFwdSm90ILi2EN4cute5tupleIJNS5_1CILi1EEES8_S8_EEENS6_IJNS7_ILi128EEENS7_ILi96EEENS7_ILi64EEEEEELi256ENS_6half_tEfNS_4arch4Sm90ELb0ELb1ELb0ELb0ELb0ELb0ELb0ELb1ELb0ELb1ELb1ELb0EEENS1_21CollectiveEpilogueFwdINS6_IJSA_NS7_ILi256EEESB_EEES9_SE_SG_Li256ELb0ELb1ELb1ELb0EEENS1_19SingleTileSchedulerILb0ELb1ELb1ELi128EEEEEEEEEvNT_6ParamsE,"",@"SHT_CUDA_INFO"
	.sectionflags	@""
	.align	4


	//----- nvinfo : EIATTR_CUDA_API_VERSION
	.align		4
        /*0000*/ 	.byte	0x04, 0x37
        /*0002*/ 	.short	(.L_311 - .L_310)
.L_310:
        /*0004*/ 	.word	0x00000082


	//----- nvinfo : EIATTR_KPARAM_INFO
	.align		4
.L_311:
        /*0008*/ 	.byte	0x04, 0x17
        /*000a*/ 	.short	(.L_313 - .L_312)
.L_312:
        /*000c*/ 	.word	0x00000000
        /*0010*/ 	.short	0x0000
        /*0012*/ 	.short	0x0070
        /*0014*/ 	.byte	0x00, 0xf0, 0x01, 0x28


	//----- nvinfo : EIATTR_SPARSE_MMA_MASK
	.align		4
.L_313:
        /*0018*/ 	.byte	0x03, 0x50
        /*001a*/ 	.short	0x0000


	//----- nvinfo : EIATTR_MAXREG_COUNT
	.align		4
        /*001c*/ 	.byte	0x03, 0x1b
        /*001e*/ 	.short	0x00a8


	//----- nvinfo : EIATTR_NUM_BARRIERS
	.align		4
        /*0020*/ 	.byte	0x02, 0x4c
        /*0022*/ 	.byte	0x10
	.zero		1


	//----- nvinfo : EIATTR_EXTERNS
	.align		4
        /*0024*/ 	.byte	0x04, 0x0f
        /*0026*/ 	.short	(.L_315 - .L_314)


	//   ....[0]....
	.align		4
.L_314:
        /*0028*/ 	.word	index@(__assertfail)


	//----- nvinfo : EIATTR_ANNOTATIONS
	.align		4
.L_315:
        /*002c*/ 	.byte	0x04, 0x55
        /*002e*/ 	.short	(.L_317 - .L_316)


	//   ....[0]....
.L_316:
        /*0030*/ 	.word	0x00000001
        /*0034*/ 	.byte	0x70, 0xfd, 0x00, 0x00, 0x01, 0x00, 0x00, 0x00, 0x70, 0x02, 0x01, 0x00, 0x01, 0x00, 0x00, 0x00
        /*0044*/ 	.byte	0x60, 0x04, 0x01, 0x00, 0x01, 0x00, 0x00, 0x00, 0x50, 0x05, 0x01, 0x00, 0x01, 0x00, 0x00, 0x00
        /*0054*/ 	.byte	0x30, 0x11, 0x01, 0x00, 0x01, 0x00, 0x00, 0x00, 0xe0, 0x14, 0x01, 0x00


	//----- nvinfo : EIATTR_MERCURY_ISA_VERSION
	.align		4
.L_317:
        /*0060*/ 	.byte	0x03, 0x5f
        /*0062*/ 	.short	0x0101


	//----- nvinfo : EIATTR_INT_WARP_WIDE_INSTR_OFFSETS
	.align		4
        /*0064*/ 	.byte	0x04, 0x31
        /*0066*/ 	.short	(.L_319 - .L_318)


	//   ....[0]....
.L_318:
        /*0068*/ 	.word	0x00000130


	//   ....[1]....
        /*006c*/ 	.word	0x00000170


	//   ....[2]....
        /*0070*/ 	.word	0x000001e0


	//----- nvinfo : EIATTR_COOP_GROUP_MASK_REGIDS
	.align		4
.L_319:
        /*0074*/ 	.byte	0x04, 0x29
        /*0076*/ 	.short	(.L_321 - .L_320)


	//   ....[0]....
.L_320:
        /*0078*/ 	.word	0xffffffff


	//   ....[1]....
        /*007c*/ 	.word	0xffffffff


	//   ....[2]....
        /*0080*/ 	.word	0xffffffff


	//   ....[3]....
        /*0084*/ 	.word	0xffffffff


	//   ....[4]....
        /*0088*/ 	.word	0xffffffff


	//   ....[5]....
        /*008c*/ 	.word	0xffffffff


	//   ....[6]....
        /*0090*/ 	.word	0xffffffff


	//   ....[7]....
        /*0094*/ 	.word	0xffffffff


	//   ....[8]....
        /*0098*/ 	.word	0xffffffff


	//   ....[9]....
        /*009c*/ 	.word	0xffffffff


	//   ....[10]....
        /*00a0*/ 	.word	0xffffffff


	//   ....[11]....
        /*00a4*/ 	.word	0xffffffff


	//   ....[12]....
        /*00a8*/ 	.word	0xffffffff


	//   ....[13]....
        /*00ac*/ 	.word	0xffffffff


	//   ....[14]....
        /*00b0*/ 	.word	0xffffffff


	//   ....[15]....
        /*00b4*/ 	.word	0xffffffff


	//   ....[16]....
        /*00b8*/ 	.word	0xffffffff


	//   ....[17]....
        /*00bc*/ 	.word	0xffffffff


	//   ....[18]....
        /*00c0*/ 	.word	0xffffffff


	//   ....[19]....
        /*00c4*/ 	.word	0xffffffff


	//   ....[20]....
        /*00c8*/ 	.word	0xffffffff


	//   ....[21]....
        /*00cc*/ 	.word	0xffffffff


	//   ....[22]....
        /*00d0*/ 	.word	0xffffffff


	//   ....[23]....
        /*00d4*/ 	.word	0xffffffff


	//   ....[24]....
        /*00d8*/ 	.word	0xffffffff


	//   ....[25]....
        /*00dc*/ 	.word	0xffffffff


	//   ....[26]....
        /*00e0*/ 	.word	0xffffffff


	//   ....[27]....
        /*00e4*/ 	.word	0xffffffff


	//   ....[28]....
        /*00e8*/ 	.word	0xffffffff


	//   ....[29]....
        /*00ec*/ 	.word	0xffffffff


	//   ....[30]....
        /*00f0*/ 	.word	0xffffffff


	//   ....[31]....
        /*00f4*/ 	.word	0xffffffff


	//   ....[32]....
        /*00f8*/ 	.word	0xffffffff


	//   ....[33]....
        /*00fc*/ 	.word	0xffffffff


	//   ....[34]....
        /*0100*/ 	.word	0xffffffff


	//   ....[35]....
        /*0104*/ 	.word	0xffffffff


	//   ....[36]....
        /*0108*/ 	.word	0xffffffff


	//   ....[37]....
        /*010c*/ 	.word	0xffffffff


	//   ....[38]....
        /*0110*/ 	.word	0xffffffff


	//   ....[39]....
        /*0114*/ 	.word	0xffffffff


	//   ....[40]....
        /*0118*/ 	.word	0xffffffff


	//   ....[41]....
        /*011c*/ 	.word	0xffffffff


	//   ....[42]....
        /*0120*/ 	.word	0xffffffff


	//   ....[43]....
        /*0124*/ 	.word	0xffffffff


	//   ....[44]....
        /*0128*/ 	.word	0xffffffff


	//   ....[45]....
        /*012c*/ 	.word	0xffffffff


	//   ....[46]....
        /*0130*/ 	.word	0xffffffff


	//   ....[47]....
        /*0134*/ 	.word	0xffffffff


	//   ....[48]....
        /*0138*/ 	.word	0xffffffff


	//   ....[49]....
        /*013c*/ 	.word	0xffffffff


	//   ....[50]....
        /*0140*/ 	.word	0xffffffff


	//   ....[51]....
        /*0144*/ 	.word	0xffffffff


	//   ....[52]....
        /*0148*/ 	.word	0xffffffff


	//   ....[53]....
        /*014c*/ 	.word	0xffffffff


	//   ....[54]....
        /*0150*/ 	.word	0xffffffff


	//   ....[55]....
        /*0154*/ 	.word	0xffffffff


	//   ....[56]....
        /*0158*/ 	.word	0xffffffff


	//   ....[57]....
        /*015c*/ 	.word	0xffffffff


	//   ....[58]....
        /*0160*/ 	.word	0xffffffff


	//   ....[59]....
        /*0164*/ 	.word	0xffffffff


	//   ....[60]....
        /*0168*/ 	.word	0xffffffff


	//   ....[61]....
        /*016c*/ 	.word	0x0500000f


	//   ....[62]....
        /*0170*/ 	.word	0x0500000f


	//   ....[63]....
        /*0174*/ 	.word	0x0500000f


	//   ....[64]....
        /*0178*/ 	.word	0x0500000f


	//   ....[65]....
        /*017c*/ 	.word	0x0500000f


	//   ....[66]....
        /*0180*/ 	.word	0x0500000f


	//   ....[67]....
        /*0184*/ 	.word	0x0500000f


	//   ....[68]....
        /*0188*/ 	.word	0x0500000f


	//   ....[69]....
        /*018c*/ 	.word	0x0500000f


	//   ....[70]....
        /*0190*/ 	.word	0x0500000f


	//   ....[71]....
        /*0194*/ 	.word	0x0500000f


	//   ....[72]....
        /*0198*/ 	.word	0x0500000f


	//   ....[73]....
        /*019c*/ 	.word	0x0500000f


	//   ....[74]....
        /*01a0*/ 	.word	0x0500000f


	//   ....[75]....
        /*01a4*/ 	.word	0x0500000f


	//   ....[76]....
        /*01a8*/ 	.word	0x0500000f


	//   ....[77]....
        /*01ac*/ 	.word	0x0500000f


	//   ....[78]....
        /*01b0*/ 	.word	0x0500000f


	//----- nvinfo : EIATTR_COOP_GROUP_INSTR_OFFSETS
	.align		4
.L_321:
        /*01b4*/ 	.byte	0x04, 0x28
        /*01b6*/ 	.short	(.L_323 - .L_322)


	//   ....[0]....
.L_322:
        /*01b8*/ 	.word	0x00000070


	//   ....[1]....
        /*01bc*/ 	.word	0x00000140


	//   ....[2]....
        /*01c0*/ 	.word	0x00000190


	//   ....[3]....
        /*01c4*/ 	.word	0x000003c0


	//   ....[4]....
        /*01c8*/ 	.word	0x00000520


	//   ....[5]....
        /*01cc*/ 	.word	0x00000640


	//   ....[6]....
        /*01d0*/ 	.word	0x000007a0


	//   ....[7]....
        /*01d4*/ 	.word	0x000017a0


	//   ....[8]....
        /*01d8*/ 	.word	0x00001ee0


	//   ....[9]....
        /*01dc*/ 	.word	0x00002200


	//   ....[10]....
        /*01e0*/ 	.word	0x00002f30


	//   ....[11]....
        /*01e4*/ 	.word	0x00003040


	//   ....[12]....
        /*01e8*/ 	.word	0x00003620


	//   ....[13]....
        /*01ec*/ 	.word	0x00003690


	//   ....[14]....
        /*01f0*/ 	.word	0x000047a0


	//   ....[15]....
        /*01f4*/ 	.word	0x000052b0


	//   ....[16]....
        /*01f8*/ 	.word	0x00005850


	//   ....[17]....
        /*01fc*/ 	.word	0x00005970


	//   ....[18]....
        /*0200*/ 	.word	0x00005fc0


	//   ....[19]....
        /*0204*/ 	.word	0x00006040


	//   ....[20]....
        /*0208*/ 	.word	0x00007be0


	//   ....[21]....
        /*020c*/ 	.word	0x00007c10


	//   ....[22]....
        /*0210*/ 	.word	0x000080d0


	//   ....[23]....
        /*0214*/ 	.word	0x000082a0


	//   ....[24]....
        /*0218*/ 	.word	0x000097c0


	//   ....[25]....
        /*021c*/ 	.word	0x0000a280


	//   ....[26]....
        /*0220*/ 	.word	0x0000a8c0


	//   ....[27]....
        /*0224*/ 	.word	0x0000a9d0


	//   ....[28]....
        /*0228*/ 	.word	0x0000af90


	//   ....[29]....
        /*022c*/ 	.word	0x0000b010


	//   ....[30]....
        /*0230*/ 	.word	0x0000c460


	//   ....[31]....
        /*0234*/ 	.word	0x0000c4b0


	//   ....[32]....
        /*0238*/ 	.word	0x0000c4e0


	//   ....[33]....
        /*023c*/ 	.word	0x0000c510


	//   ....[34]....
        /*0240*/ 	.word	0x0000d5c0


	//   ....[35]....
        /*0244*/ 	.word	0x0000d620


	//   ....[36]....
        /*0248*/ 	.word	0x0000d660


	//   ....[37]....
        /*024c*/ 	.word	0x0000d690


	//   ....[38]....
        /*0250*/ 	.word	0x0000d6c0


	//   ....[39]....
        /*0254*/ 	.word	0x0000d6e0


	//   ....[40]....
        /*0258*/ 	.word	0x0000e350


	//   ....[41]....
        /*025c*/ 	.word	0x0000e360


	//   ....[42]....
        /*0260*/ 	.word	0x0000f390


	//   ....[43]....
        /*0264*/ 	.word	0x00010260


	//   ....[44]....
        /*0268*/ 	.word	0x00010b20


	//   ....[45]....
        /*026c*/ 	.word	0x00010b50


	//   ....[46]....
        /*0270*/ 	.word	0x00010b80


	//   ....[47]....
        /*0274*/ 	.word	0x00010bf0


	//   ....[48]....
        /*0278*/ 	.word	0x00010c40


	//   ....[49]....
        /*027c*/ 	.word	0x00010c60


	//   ....[50]....
        /*0280*/ 	.word	0x00010cd0


	//   ....[51]....
        /*0284*/ 	.word	0x00010cf0


	//   ....[52]....
        /*0288*/ 	.word	0x00010d40


	//   ....[53]....
        /*028c*/ 	.word	0x00010d60


	//   ....[54]....
        /*0290*/ 	.word	0x00010dd0


	//   ....[55]....
        /*0294*/ 	.word	0x00010df0


	//   ....[56]....
        /*0298*/ 	.word	0x00010e40


	//   ....[57]....
        /*029c*/ 	.word	0x00010e60


	//   ....[58]....
        /*02a0*/ 	.word	0x00010e90


	//   ....[59]....
        /*02a4*/ 	.word	0x00010eb0


	//   ....[60]....
        /*02a8*/ 	.word	0x00013080


	//   ....[61]....
        /*02ac*/ 	.word	0x00013660


	//   ....[62]....
        /*02b0*/ 	.word	0x000137d0


	//   ....[63]....
        /*02b4*/ 	.word	0x00013830


	//   ....[64]....
        /*02b8*/ 	.word	0x000138f0


	//   ....[65]....
        /*02bc*/ 	.word	0x000139a0


	//   ....[66]....
        /*02c0*/ 	.word	0x00013a70


	//   ....[67]....
        /*02c4*/ 	.word	0x00013ae0


	//   ....[68]....
        /*02c8*/ 	.word	0x00013b40


	//   ....[69]....
        /*02cc*/ 	.word	0x00013c00


	//   ....[70]....
        /*02d0*/ 	.word	0x00013cd0


	//   ....[71]....
        /*02d4*/ 	.word	0x00013d40


	//   ....[72]....
        /*02d8*/ 	.word	0x00013da0


	//   ....[73]....
        /*02dc*/ 	.word	0x00013e60


	//   ....[74]....
        /*02e0*/ 	.word	0x00013ec0


	//   ....[75]....
        /*02e4*/ 	.word	0x00013f80


	//   ....[76]....
        /*02e8*/ 	.word	0x00013fe0


	//   ....[77]....
        /*02ec*/ 	.word	0x00014090


	//   ....[78]....
        /*02f0*/ 	.word	0x000144a0


	//----- nvinfo : EIATTR_REG_RECONFIG
	.align		4
.L_323:
        /*02f4*/ 	.byte	0x01, 0x54
	.zero		2


	//----- nvinfo : EIATTR_SYSCALL_OFFSETS
	.align		4
        /*02f8*/ 	.byte	0x04, 0x46
        /*02fa*/ 	.short	(.L_325 - .L_324)


	//   ....[0]....
.L_324:
        /*02fc*/ 	.word	0x00001960


	//   ....[1]....
        /*0300*/ 	.word	0x0000fef0


	//   ....[2]....
        /*0304*/ 	.word	0x00010030


	//   ....[3]....
        /*0308*/ 	.word	0x00010120


	//   ....[4]....
        /*030c*/ 	.word	0x000107c0


	//----- nvinfo : EIATTR_MBARRIER_INSTR_OFFSETS
	.align		4
.L_325:
        /*0310*/ 	.byte	0x04, 0x39
        /*0312*/ 	.short	(.L_327 - .L_326)


	//   ....[0]....
.L_326:
        /*0314*/ 	.word	0x00000270
        /*0318*/ 	.word	0x000000ff
        /*031c*/ 	.word	0x00022800
        /*0320*/ 	.short	0x0100
        /*0322*/ 	.byte	0x08
	.zero		1


	//   ....[1]....
        /*0324*/ 	.word	0x00000280
        /*0328*/ 	.word	0x000000ff
        /*032c*/ 	.word	0x00022820
        /*0330*/ 	.short	0x0100
        /*0332*/ 	.byte	0x08
	.zero		1


	//   ....[2]....
        /*0334*/ 	.word	0x00000370
        /*0338*/ 	.word	0x000000ff
        /*033c*/ 	.word	0x00022830
        /*0340*/ 	.short	0x0100
        /*0342*/ 	.byte	0x08
	.zero		1


	//   ....[3]....
        /*0344*/ 	.word	0x00000380
        /*0348*/ 	.word	0x000000ff
        /*034c*/ 	.word	0x00022840
        /*0350*/ 	.short	0x0100
        /*0352*/ 	.byte	0x08
	.zero		1


	//   ....[4]....
        /*0354*/ 	.word	0x00000390
        /*0358*/ 	.word	0x000000ff
        /*035c*/ 	.word	0x00022838
        /*0360*/ 	.short	0x0100
        /*0362*/ 	.byte	0x08
	.zero		1


	//   ....[5]....
        /*0364*/ 	.word	0x000003a0
        /*0368*/ 	.word	0x000000ff
        /*036c*/ 	.word	0x00022848
        /*0370*/ 	.short	0x0100
        /*0372*/ 	.byte	0x08
	.zero		1


	//   ....[6]....
        /*0374*/ 	.word	0x000004d0
        /*0378*/ 	.word	0x000000ff
        /*037c*/ 	.word	0x00022850
        /*0380*/ 	.short	0x0100
        /*0382*/ 	.byte	0x08
	.zero		1


	//   ....[7]....
        /*0384*/ 	.word	0x000004e0
        /*0388*/ 	.word	0x000000ff
        /*038c*/ 	.word	0x00022860
        /*0390*/ 	.short	0x0100
        /*0392*/ 	.byte	0x08
	.zero		1


	//   ....[8]....
        /*0394*/ 	.word	0x000004f0
        /*0398*/ 	.word	0x000000ff
        /*039c*/ 	.word	0x00022858
        /*03a0*/ 	.short	0x0100
        /*03a2*/ 	.byte	0x08
	.zero		1


	//   ....[9]....
        /*03a4*/ 	.word	0x00000500
        /*03a8*/ 	.word	0x000000ff
        /*03ac*/ 	.word	0x00022868
        /*03b0*/ 	.short	0x0100
        /*03b2*/ 	.byte	0x08
	.zero		1


	//   ....[10]....
        /*03b4*/ 	.word	0x000005f0
        /*03b8*/ 	.word	0x000000ff
        /*03bc*/ 	.word	0x00022870
        /*03c0*/ 	.short	0x0100
        /*03c2*/ 	.byte	0x06
	.zero		1


	//   ....[11]....
        /*03c4*/ 	.word	0x00000600
        /*03c8*/ 	.word	0x000000ff
        /*03cc*/ 	.word	0x00022880
        /*03d0*/ 	.short	0x0100
        /*03d2*/ 	.byte	0x06
	.zero		1


	//   ....[12]....
        /*03d4*/ 	.word	0x00000610
        /*03d8*/ 	.word	0x000000ff
        /*03dc*/ 	.word	0x00022878
        /*03e0*/ 	.short	0x0100
        /*03e2*/ 	.byte	0x06
	.zero		1


	//   ....[13]....
        /*03e4*/ 	.word	0x00000620
        /*03e8*/ 	.word	0x000000ff
        /*03ec*/ 	.word	0x00022888
        /*03f0*/ 	.short	0x0100
        /*03f2*/ 	.byte	0x06
	.zero		1


	//   ....[14]....
        /*03f4*/ 	.word	0x00000750
        /*03f8*/ 	.word	0x000000ff
        /*03fc*/ 	.word	0x00022890
        /*0400*/ 	.short	0x0100
        /*0402*/ 	.byte	0x08
	.zero		1


	//   ....[15]....
        /*0404*/ 	.word	0x00000760
        /*0408*/ 	.word	0x000000ff
        /*040c*/ 	.word	0x000228a0
        /*0410*/ 	.short	0x0100
        /*0412*/ 	.byte	0x08
	.zero		1


	//   ....[16]....
        /*0414*/ 	.word	0x00000770
        /*0418*/ 	.word	0x000000ff
        /*041c*/ 	.word	0x00022898
        /*0420*/ 	.short	0x0100
        /*0422*/ 	.byte	0x08
	.zero		1


	//   ....[17]....
        /*0424*/ 	.word	0x00000780
        /*0428*/ 	.word	0x000000ff
        /*042c*/ 	.word	0x000228a8
        /*0430*/ 	.short	0x0100
        /*0432*/ 	.byte	0x08
	.zero		1


	//   ....[18]....
        /*0434*/ 	.word	0x000008b0
        /*0438*/ 	.word	0x000000ff
        /*043c*/ 	.word	0x000228b0
        /*0440*/ 	.short	0x0100
        /*0442*/ 	.byte	0x08
	.zero		1


	//   ....[19]....
        /*0444*/ 	.word	0x000008c0
        /*0448*/ 	.word	0x000000ff
        /*044c*/ 	.word	0x000228c0
        /*0450*/ 	.short	0x0100
        /*0452*/ 	.byte	0x08
	.zero		1


	//   ....[20]....
        /*0454*/ 	.word	0x000008d0
        /*0458*/ 	.word	0x000000ff
        /*045c*/ 	.word	0x000228b8
        /*0460*/ 	.short	0x0100
        /*0462*/ 	.byte	0x08
	.zero		1


	//   ....[21]....
        /*0464*/ 	.word	0x000008e0
        /*0468*/ 	.word	0x000000ff
        /*046c*/ 	.word	0x000228c8
        /*0470*/ 	.short	0x0100
        /*0472*/ 	.byte	0x08
	.zero		1


	//   ....[22]....
        /*0474*/ 	.word	0x00001990
        /*0478*/ 	.word	0x000000ff
        /*047c*/ 	.word	0x00022800
        /*0480*/ 	.short	0x010a
        /*0482*/ 	.byte	0x26
	.zero		1


	//   ....[23]....
        /*0484*/ 	.word	0x00001a30
        /*0488*/ 	.word	0x000000ff
        /*048c*/ 	.word	0x00022830
        /*0490*/ 	.short	0x010a
        /*0492*/ 	.byte	0x26
	.zero		1


	//   ....[24]....
        /*0494*/ 	.word	0x00001a70
        /*0498*/ 	.word	0x000000ff
        /*049c*/ 	.word	0x00022830
        /*04a0*/ 	.short	0x010a
        /*04a2*/ 	.byte	0x26
	.zero		1


	//   ....[25]....
        /*04a4*/ 	.word	0x00002040
        /*04a8*/ 	.word	0x00000000
        /*04ac*/ 	.word	0x00000000
        /*04b0*/ 	.short	0x0101
        /*04b2*/ 	.byte	0x3f
	.zero		1


	//   ....[26]....
        /*04b4*/ 	.word	0x00003f00
        /*04b8*/ 	.word	0x000000ff
        /*04bc*/ 	.word	0x00022850
        /*04c0*/ 	.short	0x010a
        /*04c2*/ 	.byte	0x26
	.zero		1


	//   ....[27]....
        /*04c4*/ 	.word	0x00003f40
        /*04c8*/ 	.word	0x000000ff
        /*04cc*/ 	.word	0x00022850
        /*04d0*/ 	.short	0x010a
        /*04d2*/ 	.byte	0x26
	.zero		1


	//   ....[28]....
        /*04d4*/ 	.word	0x000042b0
        /*04d8*/ 	.word	0x00000009
        /*04dc*/ 	.word	0x00000000
        /*04e0*/ 	.short	0x0101
        /*04e2*/ 	.byte	0x3f
	.zero		1


	//   ....[29]....
        /*04e4*/ 	.word	0x000045c0
        /*04e8*/ 	.word	0x000000ff
        /*04ec*/ 	.word	0x00022830
        /*04f0*/ 	.short	0x010a
        /*04f2*/ 	.byte	0x1f
	.zero		1


	//   ....[30]....
        /*04f4*/ 	.word	0x00004600
        /*04f8*/ 	.word	0x000000ff
        /*04fc*/ 	.word	0x00022830
        /*0500*/ 	.short	0x010a
        /*0502*/ 	.byte	0x1f
	.zero		1


	//   ....[31]....
        /*0504*/ 	.word	0x000048d0
        /*0508*/ 	.word	0x0000000f
        /*050c*/ 	.word	0x00000000
        /*0510*/ 	.short	0x0101
        /*0512*/ 	.byte	0x3f
	.zero		1


	//   ....[32]....
        /*0514*/ 	.word	0x00007160
        /*0518*/ 	.word	0x000000ff
        /*051c*/ 	.word	0x00022850
        /*0520*/ 	.short	0x010a
        /*0522*/ 	.byte	0x1f
	.zero		1


	//   ....[33]....
        /*0524*/ 	.word	0x000071a0
        /*0528*/ 	.word	0x000000ff
        /*052c*/ 	.word	0x00022850
        /*0530*/ 	.short	0x010a
        /*0532*/ 	.byte	0x1f
	.zero		1


	//   ....[34]....
        /*0534*/ 	.word	0x00007470
        /*0538*/ 	.word	0x0000000c
        /*053c*/ 	.word	0x00000000
        /*0540*/ 	.short	0x0101
        /*0542*/ 	.byte	0x3f
	.zero		1


	//   ....[35]....
        /*0544*/ 	.word	0x00007890
        /*0548*/ 	.word	0x000000ff
        /*054c*/ 	.word	0x00022830
        /*0550*/ 	.short	0x010a
        /*0552*/ 	.byte	0x1b
	.zero		1


	//   ....[36]....
        /*0554*/ 	.word	0x000078d0
        /*0558*/ 	.word	0x000000ff
        /*055c*/ 	.word	0x00022830
        /*0560*/ 	.short	0x010a
        /*0562*/ 	.byte	0x1b
	.zero		1


	//   ....[37]....
        /*0564*/ 	.word	0x00008670
        /*0568*/ 	.word	0x0000009a
        /*056c*/ 	.word	0x00000000
        /*0570*/ 	.short	0x0101
        /*0572*/ 	.byte	0x3f
	.zero		1


	//   ....[38]....
        /*0574*/ 	.word	0x00009160
        /*0578*/ 	.word	0x000000ff
        /*057c*/ 	.word	0x00022850
        /*0580*/ 	.short	0x010a
        /*0582*/ 	.byte	0x1b
	.zero		1


	//   ....[39]....
        /*0584*/ 	.word	0x000091a0
        /*0588*/ 	.word	0x000000ff
        /*058c*/ 	.word	0x00022850
        /*0590*/ 	.short	0x010a
        /*0592*/ 	.byte	0x1b
	.zero		1


	//   ....[40]....
        /*0594*/ 	.word	0x00009450
        /*0598*/ 	.word	0x000000b3
        /*059c*/ 	.word	0x00000000
        /*05a0*/ 	.short	0x0101
        /*05a2*/ 	.byte	0x3f
	.zero		1


	//   ....[41]....
        /*05a4*/ 	.word	0x000095c0
        /*05a8*/ 	.word	0x000000ff
        /*05ac*/ 	.word	0x00022830
        /*05b0*/ 	.short	0x010a
        /*05b2*/ 	.byte	0x1e
	.zero		1


	//   ....[42]....
        /*05b4*/ 	.word	0x00009600
        /*05b8*/ 	.word	0x000000ff
        /*05bc*/ 	.word	0x00022830
        /*05c0*/ 	.short	0x010a
        /*05c2*/ 	.byte	0x1e
	.zero		1


	//   ....[43]....
        /*05c4*/ 	.word	0x00009860
        /*05c8*/ 	.word	0x00000000
        /*05cc*/ 	.word	0x00000000
        /*05d0*/ 	.short	0x0101
        /*05d2*/ 	.byte	0x3f
	.zero		1


	//   ....[44]....
        /*05d4*/ 	.word	0x0000c130
        /*05d8*/ 	.word	0x000000ff
        /*05dc*/ 	.word	0x00022850
        /*05e0*/ 	.short	0x010a
        /*05e2*/ 	.byte	0x1e
	.zero		1


	//   ....[45]....
        /*05e4*/ 	.word	0x0000c170
        /*05e8*/ 	.word	0x000000ff
        /*05ec*/ 	.word	0x00022850
        /*05f0*/ 	.short	0x010a
        /*05f2*/ 	.byte	0x1e
	.zero		1


	//   ....[46]....
        /*05f4*/ 	.word	0x0000c440
        /*05f8*/ 	.word	0x00000008
        /*05fc*/ 	.word	0x00000000
        /*0600*/ 	.short	0x0101
        /*0602*/ 	.byte	0x3f
	.zero		1


	//   ....[47]....
        /*0604*/ 	.word	0x0000d6f0
        /*0608*/ 	.word	0x000000ff
        /*060c*/ 	.word	0x00000000
        /*0610*/ 	.short	0x0101
        /*0612*/ 	.byte	0x04
	.zero		1


	//   ....[48]....
        /*0614*/ 	.word	0x000104a0
        /*0618*/ 	.word	0x000000ff
        /*061c*/ 	.word	0x00022840
        /*0620*/ 	.short	0x010a
        /*0622*/ 	.byte	0x26
	.zero		1


	//   ....[49]....
        /*0624*/ 	.word	0x00010fa0
        /*0628*/ 	.word	0x000000ff
        /*062c*/ 	.word	0x00022800
        /*0630*/ 	.short	0x0107
        /*0632*/ 	.byte	0x26
	.zero		1


	//   ....[50]....
        /*0634*/ 	.word	0x00010fe0
        /*0638*/ 	.word	0x000000ff
        /*063c*/ 	.word	0x00022800
        /*0640*/ 	.short	0x0101
        /*0642*/ 	.byte	0x26
	.zero		1


	//   ....[51]....
        /*0644*/ 	.word	0x00010ff0
        /*0648*/ 	.word	0x000000ff
        /*064c*/ 	.word	0x00022820
        /*0650*/ 	.short	0x010a
        /*0652*/ 	.byte	0x26
	.zero		1


	//   ....[52]....
        /*0654*/ 	.word	0x00011050
        /*0658*/ 	.word	0x000000ff
        /*065c*/ 	.word	0x00022860
        /*0660*/ 	.short	0x010a
        /*0662*/ 	.byte	0x26
	.zero		1


	//   ....[53]....
        /*0664*/ 	.word	0x000118c0
        /*0668*/ 	.word	0x000000ff
        /*066c*/ 	.word	0x00022848
        /*0670*/ 	.short	0x010a
        /*0672*/ 	.byte	0x26
	.zero		1


	//   ....[54]....
        /*0674*/ 	.word	0x00011a90
        /*0678*/ 	.word	0x000000ff
        /*067c*/ 	.word	0x00022868
        /*0680*/ 	.short	0x010a
        /*0682*/ 	.byte	0x26
	.zero		1


	//   ....[55]....
        /*0684*/ 	.word	0x000120f0
        /*0688*/ 	.word	0x000000ff
        /*068c*/ 	.word	0x00022840
        /*0690*/ 	.short	0x010a
        /*0692*/ 	.byte	0x26
	.zero		1


	//   ....[56]....
        /*0694*/ 	.word	0x000122d0
        /*0698*/ 	.word	0x000000ff
        /*069c*/ 	.word	0x00022860
        /*06a0*/ 	.short	0x010a
        /*06a2*/ 	.byte	0x26
	.zero		1


	//   ....[57]....
        /*06a4*/ 	.word	0x00012950
        /*06a8*/ 	.word	0x000000ff
        /*06ac*/ 	.word	0x00022848
        /*06b0*/ 	.short	0x010a
        /*06b2*/ 	.byte	0x26
	.zero		1


	//   ....[58]....
        /*06b4*/ 	.word	0x00012b30
        /*06b8*/ 	.word	0x000000ff
        /*06bc*/ 	.word	0x00022868
        /*06c0*/ 	.short	0x010a
        /*06c2*/ 	.byte	0x26
	.zero		1


	//   ....[59]....
        /*06c4*/ 	.word	0x00013010
        /*06c8*/ 	.word	0x00000002
        /*06cc*/ 	.word	0x00022820
        /*06d0*/ 	.short	0x010a
        /*06d2*/ 	.byte	0x3f
	.zero		1


	//   ....[60]....
        /*06d4*/ 	.word	0x00013190
        /*06d8*/ 	.word	0x00000007
        /*06dc*/ 	.word	0x00000000
        /*06e0*/ 	.short	0x010a
        /*06e2*/ 	.byte	0x3f
	.zero		1


	//   ....[61]....
        /*06e4*/ 	.word	0x00013200
        /*06e8*/ 	.word	0x00000005
        /*06ec*/ 	.word	0x00000000
        /*06f0*/ 	.short	0x010a
        /*06f2*/ 	.byte	0x3f
	.zero		1


	//   ....[62]....
        /*06f4*/ 	.word	0x00013260
        /*06f8*/ 	.word	0x00000005
        /*06fc*/ 	.word	0x00000000
        /*0700*/ 	.short	0x010a
        /*0702*/ 	.byte	0x3f
	.zero		1


	//   ....[63]....
        /*0704*/ 	.word	0x00013290
        /*0708*/ 	.word	0x00000003
        /*070c*/ 	.word	0x00000000
        /*0710*/ 	.short	0x010a
        /*0712*/ 	.byte	0x3f
	.zero		1


	//   ....[64]....
        /*0714*/ 	.word	0x00013300
        /*0718*/ 	.word	0x00000003
        /*071c*/ 	.word	0x00022800
        /*0720*/ 	.short	0x010a
        /*0722*/ 	.byte	0x3f
	.zero		1


	//   ....[65]....
        /*0724*/ 	.word	0x00013360
        /*0728*/ 	.word	0x00000003
        /*072c*/ 	.word	0x00022830
        /*0730*/ 	.short	0x010a
        /*0732*/ 	.byte	0x3f
	.zero		1


	//   ....[66]....
        /*0734*/ 	.word	0x000133b0
        /*0738*/ 	.word	0x00000009
        /*073c*/ 	.word	0x00022850
        /*0740*/ 	.short	0x010a
        /*0742*/ 	.byte	0x3f
	.zero		1


	//   ....[67]....
        /*0744*/ 	.word	0x00013410
        /*0748*/ 	.word	0x00000004
        /*074c*/ 	.word	0x00022830
        /*0750*/ 	.short	0x010a
        /*0752*/ 	.byte	0x3f
	.zero		1


	//   ....[68]....
        /*0754*/ 	.word	0x00013460
        /*0758*/ 	.word	0x0000000c
        /*075c*/ 	.word	0x00022850
        /*0760*/ 	.short	0x010a
        /*0762*/ 	.byte	0x3f
	.zero		1


	//   ....[69]....
        /*0764*/ 	.word	0x000134c0
        /*0768*/ 	.word	0x0000000d
        /*076c*/ 	.word	0x00022830
        /*0770*/ 	.short	0x010a
        /*0772*/ 	.byte	0x3f
	.zero		1


	//   ....[70]....
        /*0774*/ 	.word	0x00013510
        /*0778*/ 	.word	0x000000b3
        /*077c*/ 	.word	0x00022850
        /*0780*/ 	.short	0x010a
        /*0782*/ 	.byte	0x3f
	.zero		1


	//   ....[71]....
        /*0784*/ 	.word	0x00013570
        /*0788*/ 	.word	0x00000000
        /*078c*/ 	.word	0x00022830
        /*0790*/ 	.short	0x010a
        /*0792*/ 	.byte	0x3f
	.zero		1


	//   ....[72]....
        /*0794*/ 	.word	0x000135c0
        /*0798*/ 	.word	0x00000008
        /*079c*/ 	.word	0x00022850
        /*07a0*/ 	.short	0x010a
        /*07a2*/ 	.byte	0x3f
	.zero		1


	//   ....[73]....
        /*07a4*/ 	.word	0x00013720
        /*07a8*/ 	.word	0x00000003
        /*07ac*/ 	.word	0x00022840
        /*07b0*/ 	.short	0x010a
        /*07b2*/ 	.byte	0x3f
	.zero		1


	//   ....[74]....
        /*07b4*/ 	.word	0x000140d0
        /*07b8*/ 	.word	0x00000003
        /*07bc*/ 	.word	0x00022820
        /*07c0*/ 	.short	0x010a
        /*07c2*/ 	.byte	0x3f
	.zero		1


	//   ....[75]....
        /*07c4*/ 	.word	0x00014130
        /*07c8*/ 	.word	0x00000003
        /*07cc*/ 	.word	0x00022860
        /*07d0*/ 	.short	0x010a
        /*07d2*/ 	.byte	0x3f
	.zero		1


	//   ....[76]....
        /*07d4*/ 	.word	0x00014190
        /*07d8*/ 	.word	0x00000003
        /*07dc*/ 	.word	0x00022848
        /*07e0*/ 	.short	0x010a
        /*07e2*/ 	.byte	0x3f
	.zero		1


	//   ....[77]....
        /*07e4*/ 	.word	0x000141f0
        /*07e8*/ 	.word	0x00000003
        /*07ec*/ 	.word	0x00022868
        /*07f0*/ 	.short	0x010a
        /*07f2*/ 	.byte	0x3f
	.zero		1


	//   ....[78]....
        /*07f4*/ 	.word	0x00014250
        /*07f8*/ 	.word	0x00000003
        /*07fc*/ 	.word	0x00022840
        /*0800*/ 	.short	0x010a
        /*0802*/ 	.byte	0x3f
	.zero		1


	//   ....[79]....
        /*0804*/ 	.word	0x000142b0
        /*0808*/ 	.word	0x00000003
        /*080c*/ 	.word	0x00022860
        /*0810*/ 	.short	0x010a
        /*0812*/ 	.byte	0x3f
	.zero		1


	//   ....[80]....
        /*0814*/ 	.word	0x00014310
        /*0818*/ 	.word	0x00000003
        /*081c*/ 	.word	0x00022848
        /*0820*/ 	.short	0x010a
        /*0822*/ 	.byte	0x3f
	.zero		1


	//   ....[81]....
        /*0824*/ 	.word	0x00014370
        /*0828*/ 	.word	0x00000003
        /*082c*/ 	.word	0x00022868
        /*0830*/ 	.short	0x010a
        /*0832*/ 	.byte	0x3f
	.zero		1


	//   ....[82]....
        /*0834*/ 	.word	0x000143c0
        /*0838*/ 	.word	0x00000002
        /*083c*/ 	.word	0x00022820
        /*0840*/ 	.short	0x010a
        /*0842*/ 	.byte	0x3f
	.zero		1


	//   ....[83]....
        /*0844*/ 	.word	0x00014560
        /*0848*/ 	.word	0x00000007
        /*084c*/ 	.word	0x00000000
        /*0850*/ 	.short	0x010a
        /*0852*/ 	.byte	0x3f
	.zero		1


	//   ....[84]....
        /*0854*/ 	.word	0x000145b0
        /*0858*/ 	.word	0x00000005
        /*085c*/ 	.word	0x00000000
        /*0860*/ 	.short	0x010a
        /*0862*/ 	.byte	0x3f
	.zero		1


	//   ....[85]....
        /*0864*/ 	.word	0x00014600
        /*0868*/ 	.word	0x00000005
        /*086c*/ 	.word	0x00000000
        /*0870*/ 	.short	0x010a
        /*0872*/ 	.byte	0x3f
	.zero		1


	//----- nvinfo : EIATTR_NUM_MBARRIERS
	.align		4
.L_327:
        /*0874*/ 	.byte	0x03, 0x38
        /*0876*/ 	.short	0x0016


	//----- nvinfo : EIATTR_EXIT_INSTR_OFFSETS
	.align		4
        /*0878*/ 	.byte	0x04, 0x1c
        /*087a*/ 	.short	(.L_329 - .L_328)


	//   ....[0]....
.L_328:
        /*087c*/ 	.word	0x000132e0


	//----- nvinfo : EIATTR_MAX_THREADS
	.align		4
.L_329:
        /*0880*/ 	.byte	0x04, 0x05
        /*0882*/ 	.short	(.L_331 - .L_330)
.L_330:
        /*0884*/ 	.word	0x00000180
        /*0888*/ 	.word	0x00000001
        /*088c*/ 	.word	0x00000001


	//----- nvinfo : EIATTR_CRS_STACK_SIZE
	.align		4
.L_331:
        /*0890*/ 	.byte	0x04, 0x1e
        /*0892*/ 	.short	(.L_333 - .L_332)
.L_332:
        /*0894*/ 	.word	0x00000000


	//----- nvinfo : EIATTR_CBANK_PARAM_SIZE
	.align		4
.L_333:
        /*0898*/ 	.byte	0x03, 0x19
        /*089a*/ 	.short	0x0a70


	//----- nvinfo : EIATTR_PARAM_CBANK
	.align		4
        /*089c*/ 	.byte	0x04, 0x0a
        /*089e*/ 	.short	(.L_335 - .L_334)
	.align		4
.L_334:
        /*08a0*/ 	.word	index@(.nv.constant0._ZN7cutlass13device_kernelIN5flash11enable_sm90INS1_16FlashAttnFwdSm90INS1_25CollectiveMainloopFwdSm90ILi2EN4cute5tupleIJNS5_1CILi1EEES8_S8_EEENS6_IJNS7_ILi128EEENS7_ILi96EEENS7_ILi64EEEEEELi256ENS_6half_tEfNS_4arch4Sm90ELb0ELb1ELb0ELb0ELb0ELb0ELb0ELb1ELb0ELb1ELb1ELb0EEENS1_21CollectiveEpilogueFwdINS6_IJSA_NS7_ILi256EEESB_EEES9_SE_SG_Li256ELb0ELb1ELb1ELb0EEENS1_19SingleTileSchedulerILb0ELb1ELb1ELi128EEEEEEEEEvNT_6ParamsE)
        /*08a4*/ 	.short	0x0210
        /*08a6*/ 	.short	0x0a70


	//----- nvinfo : EIATTR_SW_WAR
	.align		4
.L_335:
        /*08a8*/ 	.byte	0x04, 0x36
        /*08aa*/ 	.short	(.L_337 - .L_336)
.L_336:
        /*08ac*/ 	.word	0x00000008
.L_337:


//--------------------- .nv.info._ZN7cutlass13device_kernelIN5flash11enable_sm90INS1_16FlashAttnFwdSm90INS1_25CollectiveMainloopFwdSm90ILi2EN4cute5tupleIJNS5_1CILi1EEES8_S8_EEENS6_IJNS7_ILi128EEENS7_ILi96EEENS7_ILi64EEEEEELi256ENS_6half_tEfNS_4arch4Sm90ELb0ELb1ELb0ELb0ELb0ELb0ELb1ELb1ELb0ELb1ELb1ELb0EEENS1_21CollectiveEpilogueFwdINS6_IJSA_NS7_ILi256EEESB_EEES9_SE_SG_Li256ELb0ELb1ELb1ELb0EEENS1_19SingleTileSchedulerILb0ELb1ELb1ELi128EEEEEEEEEvNT_6ParamsE --------------------------
	.section	.nv.info._ZN7cutlass13device_kernelIN5flash11enable_sm90INS1_16FlashAttnFwdSm90INS1_25CollectiveMainloopFwdSm90ILi2EN4cute5tupleIJNS5_1CILi1EEES8_S8_EEENS6_IJNS7_ILi128EEENS7_ILi96EEENS7_ILi64EEEEEELi256ENS_6half_tEfNS_4arch4Sm90ELb0ELb1ELb0ELb0ELb0ELb0ELb1ELb1ELb0ELb1ELb1ELb0EEENS1_21CollectiveEpilogueFwdINS6_IJSA_NS7_ILi256EEESB_EEES9_SE_SG_Li256ELb0ELb1ELb1ELb0EEENS1_19SingleTileSchedulerILb0ELb1ELb1ELi128EEEEEEEEEvNT_6ParamsE,"",@"SHT_CUDA_INFO"
	.sectionflags	@""
	.align	4


	//----- nvinfo : EIATTR_CUDA_API_VERSION
	.align		4
        /*0000*/ 	.byte	0x04, 0x37
        /*0002*/ 	.short	(.L_339 - .L_338)
.L_338:
        /*0004*/ 	.word	0x00000082


	//----- nvinfo : EIATTR_KPARAM_INFO
	.align		4
.L_339:
        /*0008*/ 	.byte	0x04, 0x17
        /*000a*/ 	.short	(.L_341 - .L_340)
.L_340:
        /*000c*/ 	.word	0x00000000
        /*0010*/ 	.short	0x0000
        /*0012*/ 	.short	0x0070
        /*0014*/ 	.byte	0x00, 0xf0, 0x01, 0x2c


	//----- nvinfo : EIATTR_SPARSE_MMA_MASK
	.align		4
.L_341:
        /*0018*/ 	.byte	0x03, 0x50
        /*001a*/ 	.short	0x0000


	//----- nvinfo : EIATTR_MAXREG_COUNT
	.align		4
        /*001c*/ 	.byte	0x03, 0x1b
        /*001e*/ 	.short	0x00a8


	//----- nvinfo : EIATTR_NUM_BARRIERS
	.align		4
        /*0020*/ 	.byte	0x02, 0x4c
        /*0022*/ 	.byte	0x10
	.zero		1


	//----- nvinfo : EIATTR_EXTERNS
	.align		4
        /*0024*/ 	.byte	0x04, 0x0f
        /*0026*/ 	.short	(.L_343 - .L_342)


	//   ....[0]....
	.align		4
.L_342:
        /*0028*/ 	.word	index@(__assertfail)


	//----- nvinfo : EIATTR_ANNOTATIONS
	.align		4
.L_343:
        /*002c*/ 	.byte	0x04, 0x55
        /*002e*/ 	.short	(.L_345 - .L_344)


	//   ....[0]....
.L_344:
        /* <DEDUP_REMOVED lines=1275> */


	//----- nvinfo : EIATTR_MERCURY_ISA_VERSION
	.align		4
.L_345:
        /*4fc8*/ 	.byte	0x03, 0x5f
        /*4fca*/ 	.short	0x0101


	//----- nvinfo : EIATTR_INT_WARP_WIDE_INSTR_OFFSETS
	.align		4
        /*4fcc*/ 	.byte	0x04, 0x31
        /*4fce*/ 	.short	(.L_347 - .L_346)


	//   ....[0]....
.L_346:
        /*4fd0*/ 	.word	0x00000160


	//   ....[1]....
        /*4fd4*/ 	.word	0x000001a0


	//   ....[2]....
        /*4fd8*/ 	.word	0x00000210


	//   ....[3]....
        /*4fdc*/ 	.word	0x00000280


	//----- nvinfo : EIATTR_COOP_GROUP_MASK_REGIDS
	.align		4
.L_347:
        /*4fe0*/ 	.byte	0x04, 0x29
        /*4fe2*/ 	.short	(.L_349 - .L_348)


	//   ....[0]....
.L_348:
        /*4fe4*/ 	.word	0xffffffff


	//   ....[1]....
        /*4fe8*/ 	.word	0xffffffff


	//   ....[2]....
        /*4fec*/ 	.word	0xffffffff


	//   ....[3]....
        /*4ff0*/ 	.word	0xffffffff


	//   ....[4]....
        /*4ff4*/ 	.word	0xffffffff


	//   ....[5]....
        /*4ff8*/ 	.word	0xffffffff


	//   ....[6]....
        /*4ffc*/ 	.word	0xffffffff


	//   ....[7]....
        /*5000*/ 	.word	0xffffffff


	//   ....[8]....
        /*5004*/ 	.word	0xffffffff


	//   ....[9]....
        /*5008*/ 	.word	0xffffffff


	//   ....[10]....
        /*500c*/ 	.word	0xffffffff


	//   ....[11]....
        /*5010*/ 	.word	0xffffffff


	//   ....[12]....
        /*5014*/ 	.word	0xffffffff


	//   ....[13]....
        /*5018*/ 	.word	0xffffffff


	//   ....[14]....
        /*501c*/ 	.word	0xffffffff


	//   ....[15]....
        /*5020*/ 	.word	0xffffffff


	//   ....[16]....
        /*5024*/ 	.word	0xffffffff


	//   ....[17]....
        /*5028*/ 	.word	0xffffffff


	//   ....[18]....
        /*502c*/ 	.word	0xffffffff


	//   ....[19]....
        /*5030*/ 	.word	0xffffffff


	//   ....[20]....
        /*5034*/ 	.word	0xffffffff


	//   ....[21]....
        /*5038*/ 	.word	0xffffffff


	//   ....[22]....
        /*503c*/ 	.word	0xffffffff


	//   ....[23]....
        /*5040*/ 	.word	0xffffffff


	//   ....[24]....
        /*5044*/ 	.word	0xffffffff


	//   ....[25]....
        /*5048*/ 	.word	0xffffffff


	//   ....[26]....
        /*504c*/ 	.word	0xffffffff


	//   ....[27]....
        /*5050*/ 	.word	0xffffffff


	//   ....[28]....
        /*5054*/ 	.word	0xffffffff


	//   ....[29]....
        /*5058*/ 	.word	0xffffffff


	//   ....[30]....
        /*505c*/ 	.word	0xffffffff


	//   ....[31]....
        /*5060*/ 	.word	0xffffffff


	//   ....[32]....
        /*5064*/ 	.word	0xffffffff


	//   ....[33]....
        /*5068*/ 	.word	0xffffffff


	//   ....[34]....
        /*506c*/ 	.word	0xffffffff


	//   ....[35]....
        /*5070*/ 	.word	0xffffffff


	//   ....[36]....
        /*5074*/ 	.word	0xffffffff


	//   ....[37]....
        /*5078*/ 	.word	0xffffffff


	//   ....[38]....
        /*507c*/ 	.word	0xffffffff


	//   ....[39]....
        /*5080*/ 	.word	0xffffffff


	//   ....[40]....
        /*5084*/ 	.word	0xffffffff


	//   ....[41]....
        /*5088*/ 	.word	0xffffffff


	//   ....[42]....
        /*508c*/ 	.word	0xffffffff


	//   ....[43]....
        /*5090*/ 	.word	0xffffffff


	//   ....[44]....
        /*5094*/ 	.word	0xffffffff


	//   ....[45]....
        /*5098*/ 	.word	0xffffffff


	//   ....[46]....
        /*509c*/ 	.word	0xffffffff


	//   ....[47]....
        /*50a0*/ 	.word	0xffffffff


	//   ....[48]....
        /*50a4*/ 	.word	0xffffffff


	//   ....[49]....
        /*50a8*/ 	.word	0xffffffff


	//   ....[50]....
        /*50ac*/ 	.word	0xffffffff


	//   ....[51]....
        /*50b0*/ 	.word	0xffffffff


	//   ....[52]....
        /*50b4*/ 	.word	0xffffffff


	//   ....[53]....
        /*50b8*/ 	.word	0xffffffff


	//   ....[54]....
        /*50bc*/ 	.word	0xffffffff


	//   ....[55]....
        /*50c0*/ 	.word	0xffffffff


	//   ....[56]....
        /*50c4*/ 	.word	0xffffffff


	//   ....[57]....
        /*50c8*/ 	.word	0xffffffff


	//   ....[58]....
        /*50cc*/ 	.word	0xffffffff


	//   ....[59]....
        /*50d0*/ 	.word	0xffffffff


	//   ....[60]....
        /*50d4*/ 	.word	0xffffffff


	//   ....[61]....
        /*50d8*/ 	.word	0xffffffff


	//   ....[62]....
        /*50dc*/ 	.word	0xffffffff


	//   ....[63]....
        /*50e0*/ 	.word	0xffffffff


	//   ....[64]....
        /*50e4*/ 	.word	0xffffffff


	//   ....[65]....
        /*50e8*/ 	.word	0xffffffff


	//   ....[66]....
        /*50ec*/ 	.word	0xffffffff


	//   ....[67]....
        /*50f0*/ 	.word	0xffffffff


	//   ....[68]....
        /*50f4*/ 	.word	0xffffffff


	//   ....[69]....
        /*50f8*/ 	.word	0xffffffff


	//   ....[70]....
        /*50fc*/ 	.word	0xffffffff


	//   ....[71]....
        /*5100*/ 	.word	0x0500000f


	//   ....[72]....
        /*5104*/ 	.word	0x0500000f


	//   ....[73]....
        /*5108*/ 	.word	0x0500000f


	//   ....[74]....
        /*510c*/ 	.word	0x0500000f


	//   ....[75]....
        /*5110*/ 	.word	0x0500000f


	//   ....[76]....
        /*5114*/ 	.word	0x0500000f


	//   ....[77]....
        /*5118*/ 	.word	0x0500000f


	//   ....[78]....
        /*511c*/ 	.word	0x0500000f


	//   ....[79]....
        /*5120*/ 	.word	0x0500000f


	//   ....[80]....
        /*5124*/ 	.word	0x0500000f


	//   ....[81]....
        /*5128*/ 	.word	0x0500000f


	//   ....[82]....
        /*512c*/ 	.word	0x0500000f


	//   ....[83]....
        /*5130*/ 	.word	0x0500000f


	//   ....[84]....
        /*5134*/ 	.word	0x0500000f


	//   ....[85]....
        /*5138*/ 	.word	0x0500000f


	//   ....[86]....
        /*513c*/ 	.word	0x0500000f


	//   ....[87]....
        /*5140*/ 	.word	0x0500000f


	//   ....[88]....
        /*5144*/ 	.word	0x0500000f


	//   ....[89]....
        /*5148*/ 	.word	0x0500000f


	//   ....[90]....
        /*514c*/ 	.word	0x0500000f


	//   ....[91]....
        /*5150*/ 	.word	0x0500000f


	//   ....[92]....
        /*5154*/ 	.word	0x0500000f


	//   ....[93]....
        /*5158*/ 	.word	0x0500000f


	//   ....[94]....
        /*515c*/ 	.word	0x0500000f


	//   ....[95]....
        /*5160*/ 	.word	0x0500000f


	//   ....[96]....
        /*5164*/ 	.word	0x0500000f


	//   ....[97]....
        /*5168*/ 	.word	0x0500000f


	//   ....[98]....
        /*516c*/ 	.word	0x0500000f


	//   ....[99]....
        /*5170*/ 	.word	0x0500000f


	//   ....[100]....
        /*5174*/ 	.word	0x0500000f


	//   ....[101]....
        /*5178*/ 	.word	0x0500000f


	//   ....[102]....
        /*517c*/ 	.word	0x0500000f


	//   ....[103]....
        /*5180*/ 	.word	0x0500000f


	//   ....[104]....
        /*5184*/ 	.word	0x0500000f


	//   ....[105]....
        /*5188*/ 	.word	0xffffffff


	//   ....[106]....
        /*518c*/ 	.word	0xffffffff


	//   ....[107]....
        /*5190*/ 	.word	0xffffffff


	//   ....[108]....
        /*5194*/ 	.word	0xffffffff


	//   ....[109]....
        /*5198*/ 	.word	0xffffffff


	//   ....[110]....
        /*519c*/ 	.word	0xffffffff


	//----- nvinfo : EIATTR_COOP_GROUP_INSTR_OFFSETS
	.align		4
.L_349:
        /*51a0*/ 	.byte	0x04, 0x28
        /*51a2*/ 	.short	(.L_351 - .L_350)


	//   ....[0]....
.L_350:
        /*51a4*/ 	.word	0x000000a0


	//   ....[1]....
        /*51a8*/ 	.word	0x00000170


	//   ....[2]....
        /*51ac*/ 	.word	0x00000230


	//   ....[3]....
        /*51b0*/ 	.word	0x00000400


	//   ....[4]....
        /*51b4*/ 	.word	0x00000560


	//   ....[5]....
        /*51b8*/ 	.word	0x00000680


	//   ....[6]....
        /*51bc*/ 	.word	0x000007e0


	//   ....[7]....
        /*51c0*/ 	.word	0x00001b80


	//   ....[8]....
        /*51c4*/ 	.word	0x00003af0


	//   ....[9]....
        /*51c8*/ 	.word	0x00003d40


	//   ....[10]....
        /*51cc*/ 	.word	0x00005340


	//   ....[11]....
        /*51d0*/ 	.word	0x000053d0


	//   ....[12]....
        /*51d4*/ 	.word	0x00005740


	//   ....[13]....
        /*51d8*/ 	.word	0x00005760


	//   ....[14]....
        /*51dc*/ 	.word	0x0000aa50


	//   ....[15]....
        /*51e0*/ 	.word	0x0000aae0


	//   ....[16]....
        /*51e4*/ 	.word	0x0000ab60


	//   ....[17]....
        /*51e8*/ 	.word	0x0000ab80


	//   ....[18]....
        /*51ec*/ 	.word	0x00020d40


	//   ....[19]....
        /*51f0*/ 	.word	0x00020f50


	//   ....[20]....
        /*51f4*/ 	.word	0x00021f10


	//   ....[21]....
        /*51f8*/ 	.word	0x00021fd0


	//   ....[22]....
        /*51fc*/ 	.word	0x000221b0


	//   ....[23]....
        /*5200*/ 	.word	0x000221d0


	//   ....[24]....
        /*5204*/ 	.word	0x0002a590


	//   ....[25]....
        /*5208*/ 	.word	0x0002a5b0


	//   ....[26]....
        /*520c*/ 	.word	0x0002a610


	//   ....[27]....
        /*5210*/ 	.word	0x0002a650


	//   ....[28]....
        /*5214*/ 	.word	0x0002ba00


	//   ....[29]....
        /*5218*/ 	.word	0x0002ba30


	//   ....[30]....
        /*521c*/ 	.word	0x0002bc80


	//   ....[31]....
        /*5220*/ 	.word	0x0002bcd0


	//   ....[32]....
        /*5224*/ 	.word	0x0002bd00


	//   ....[33]....
        /*5228*/ 	.word	0x0002bd10


	//   ....[34]....
        /*522c*/ 	.word	0x0002cb40


	//   ....[35]....
        /*5230*/ 	.word	0x0002cb50


	//   ....[36]....
        /*5234*/ 	.word	0x0002dd10


	//   ....[37]....
        /*5238*/ 	.word	0x0002eba0


	//   ....[38]....
        /*523c*/ 	.word	0x0002f460


	//   ....[39]....
        /*5240*/ 	.word	0x0002f490


	//   ....[40]....
        /*5244*/ 	.word	0x0002f4c0


	//   ....[41]....
        /*5248*/ 	.word	0x0002f4e0


	//   ....[42]....
        /*524c*/ 	.word	0x0002f620


	//   ....[43]....
        /*5250*/ 	.word	0x0002f640


	//   ....[44]....
        /*5254*/ 	.word	0x0002f6e0


	//   ....[45]....
        /*5258*/ 	.word	0x0002f700


	//   ....[46]....
        /*525c*/ 	.word	0x0002f7a0


	//   ....[47]....
        /*5260*/ 	.word	0x0002f7b0


	//   ....[48]....
        /*5264*/ 	.word	0x0002f860


	//   ....[49]....
        /*5268*/ 	.word	0x0002f870


	//   ....[50]....
        /*526c*/ 	.word	0x0002f900


	//   ....[51]....
        /*5270*/ 	.word	0x0002f910


	//   ....[52]....
        /*5274*/ 	.word	0x0002f920


	//   ....[53]....
        /*5278*/ 	.word	0x0002f930


	//   ....[54]....
        /*527c*/ 	.word	0x00030070


	//   ....[55]....
        /*5280*/ 	.word	0x00030090


	//   ....[56]....
        /*5284*/ 	.word	0x000300c0


	//   ....[57]....
        /*5288*/ 	.word	0x00030190


	//   ....[58]....
        /*528c*/ 	.word	0x00030230


	//   ....[59]....
        /*5290*/ 	.word	0x00030240


	//   ....[60]....
        /*5294*/ 	.word	0x000302e0


	//   ....[61]....
        /*5298*/ 	.word	0x000302f0


	//   ....[62]....
        /*529c*/ 	.word	0x00030370


	//   ....[63]....
        /*52a0*/ 	.word	0x00030380


	//   ....[64]....
        /*52a4*/ 	.word	0x00030410


	//   ....[65]....
        /*52a8*/ 	.word	0x00030420


	//   ....[66]....
        /*52ac*/ 	.word	0x00030430


	//   ....[67]....
        /*52b0*/ 	.word	0x000304c0


	//   ....[68]....
        /*52b4*/ 	.word	0x000304d0


	//   ....[69]....
        /*52b8*/ 	.word	0x00030520


	//   ....[70]....
        /*52bc*/ 	.word	0x000327c0


	//   ....[71]....
        /*52c0*/ 	.word	0x00032d00


	//   ....[72]....
        /*52c4*/ 	.word	0x00032e70


	//   ....[73]....
        /*52c8*/ 	.word	0x00032ee0


	//   ....[74]....
        /*52cc*/ 	.word	0x00032f80


	//   ....[75]....
        /*52d0*/ 	.word	0x00033020


	//   ....[76]....
        /*52d4*/ 	.word	0x00033100


	//   ....[77]....
        /*52d8*/ 	.word	0x00033210


	//   ....[78]....
        /*52dc*/ 	.word	0x00033270


	//   ....[79]....
        /*52e0*/ 	.word	0x00033380


	//   ....[80]....
        /*52e4*/ 	.word	0x000333f0


	//   ....[81]....
        /*52e8*/ 	.word	0x00033500


	//   ....[82]....
        /*52ec*/ 	.word	0x00033560


	//   ....[83]....
        /*52f0*/ 	.word	0x00033680


	//   ....[84]....
        /*52f4*/ 	.word	0x000336e0


	//   ....[85]....
        /*52f8*/ 	.word	0x000337d0


	//   ....[86]....
        /*52fc*/ 	.word	0x00033840


	//   ....[87]....
        /*5300*/ 	.word	0x000338f0


	//   ....[88]....
        /*5304*/ 	.word	0x000339e0


	//   ....[89]....
        /*5308*/ 	.word	0x00033a90


	//   ....[90]....
        /*530c*/ 	.word	0x00033d30


	//   ....[91]....
        /*5310*/ 	.word	0x00033db0


	//   ....[92]....
        /*5314*/ 	.word	0x00033ee0


	//   ....[93]....
        /*5318*/ 	.word	0x00033f30


	//   ....[94]....
        /*531c*/ 	.word	0x00034050


	//   ....[95]....
        /*5320*/ 	.word	0x000340a0


	//   ....[96]....
        /*5324*/ 	.word	0x000341c0


	//   ....[97]....
        /*5328*/ 	.word	0x00034210


	//   ....[98]....
        /*532c*/ 	.word	0x000343a0


	//   ....[99]....
        /*5330*/ 	.word	0x000343f0


	//   ....[100]....
        /*5334*/ 	.word	0x00034480


	//   ....[101]....
        /*5338*/ 	.word	0x000344d0


	//   ....[102]....
        /*533c*/ 	.word	0x000345f0


	//   ....[103]....
        /*5340*/ 	.word	0x000346c0


	//   ....[104]....
        /*5344*/ 	.word	0x00034ad0


	//   ....[105]....
        /*5348*/ 	.word	0x00036e80


	//   ....[106]....
        /*534c*/ 	.word	0x00037170


	//   ....[107]....
        /*5350*/ 	.word	0x00038440


	//   ....[108]....
        /*5354*/ 	.word	0x00038480


	//   ....[109]....
        /*5358*/ 	.word	0x000384f0


	//   ....[110]....
        /*535c*/ 	.word	0x00038510


	//----- nvinfo : EIATTR_REG_RECONFIG
	.align		4
.L_351:
        /*5360*/ 	.byte	0x01, 0x54
	.zero		2


	//----- nvinfo : EIATTR_SYSCALL_OFFSETS
	.align		4
        /*5364*/ 	.byte	0x04, 0x46
        /*5366*/ 	.short	(.L_353 - .L_352)


	//   ....[0]....
.L_352:
        /*5368*/ 	.word	0x00001ec0


	//   ....[1]....
        /*536c*/ 	.word	0x0002e830


	//   ....[2]....
        /*5370*/ 	.word	0x0002e970


	//   ....[3]....
        /*5374*/ 	.word	0x0002ea60


	//   ....[4]....
        /*5378*/ 	.word	0x0002f100


	//   ....[5]....
        /*537c*/ 	.word	0x0002fc50


	//----- nvinfo : EIATTR_MBARRIER_INSTR_OFFSETS
	.align		4
.L_353:
        /*5380*/ 	.byte	0x04, 0x39
        /*5382*/ 	.short	(.L_355 - .L_354)


	//   ....[0]....
.L_354:
        /*5384*/ 	.word	0x000002a0
        /*5388*/ 	.word	0x000000ff
        /*538c*/ 	.word	0x00032400
        /*5390*/ 	.short	0x0100
        /*5392*/ 	.byte	0x08
	.zero		1


	//   ....[1]....
        /*5394*/ 	.word	0x000002b0
        /*5398*/ 	.word	0x000000ff
        /*539c*/ 	.word	0x00032410
        /*53a0*/ 	.short	0x0100
        /*53a2*/ 	.byte	0x08
	.zero		1


	//   ....[2]....
        /*53a4*/ 	.word	0x000002c0
        /*53a8*/ 	.word	0x000000ff
        /*53ac*/ 	.word	0x00032420
        /*53b0*/ 	.short	0x0100
        /*53b2*/ 	.byte	0x08
	.zero		1


	//   ....[3]....
        /*53b4*/ 	.word	0x000003b0
        /*53b8*/ 	.word	0x000000ff
        /*53bc*/ 	.word	0x00032430
        /*53c0*/ 	.short	0x0100
        /*53c2*/ 	.byte	0x08
	.zero		1


	//   ....[4]....
        /*53c4*/ 	.word	0x000003c0
        /*53c8*/ 	.word	0x000000ff
        /*53cc*/ 	.word	0x00032440
        /*53d0*/ 	.short	0x0100
        /*53d2*/ 	.byte	0x08
	.zero		1


	//   ....[5]....
        /*53d4*/ 	.word	0x000003d0
        /*53d8*/ 	.word	0x000000ff
        /*53dc*/ 	.word	0x00032438
        /*53e0*/ 	.short	0x0100
        /*53e2*/ 	.byte	0x08
	.zero		1


	//   ....[6]....
        /*53e4*/ 	.word	0x000003e0
        /*53e8*/ 	.word	0x000000ff
        /*53ec*/ 	.word	0x00032448
        /*53f0*/ 	.short	0x0100
        /*53f2*/ 	.byte	0x08
	.zero		1


	//   ....[7]....
        /*53f4*/ 	.word	0x00000510
        /*53f8*/ 	.word	0x000000ff
        /*53fc*/ 	.word	0x00032450
        /*5400*/ 	.short	0x0100
        /*5402*/ 	.byte	0x08
	.zero		1


	//   ....[8]....
        /*5404*/ 	.word	0x00000520
        /*5408*/ 	.word	0x000000ff
        /*540c*/ 	.word	0x00032460
        /*5410*/ 	.short	0x0100
        /*5412*/ 	.byte	0x08
	.zero		1


	//   ....[9]....
        /*5414*/ 	.word	0x00000530
        /*5418*/ 	.word	0x000000ff
        /*541c*/ 	.word	0x00032458
        /*5420*/ 	.short	0x0100
        /*5422*/ 	.byte	0x08
	.zero		1


	//   ....[10]....
        /*5424*/ 	.word	0x00000540
        /*5428*/ 	.word	0x000000ff
        /*542c*/ 	.word	0x00032468
        /*5430*/ 	.short	0x0100
        /*5432*/ 	.byte	0x08
	.zero		1


	//   ....[11]....
        /*5434*/ 	.word	0x00000630
        /*5438*/ 	.word	0x000000ff
        /*543c*/ 	.word	0x00032470
        /*5440*/ 	.short	0x0100
        /*5442*/ 	.byte	0x06
	.zero		1


	//   ....[12]....
        /*5444*/ 	.word	0x00000640
        /*5448*/ 	.word	0x000000ff
        /*544c*/ 	.word	0x00032480
        /*5450*/ 	.short	0x0100
        /*5452*/ 	.byte	0x06
	.zero		1


	//   ....[13]....
        /*5454*/ 	.word	0x00000650
        /*5458*/ 	.word	0x000000ff
        /*545c*/ 	.word	0x00032478
        /*5460*/ 	.short	0x0100
        /*5462*/ 	.byte	0x06
	.zero		1


	//   ....[14]....
        /*5464*/ 	.word	0x00000660
        /*5468*/ 	.word	0x000000ff
        /*546c*/ 	.word	0x00032488
        /*5470*/ 	.short	0x0100
        /*5472*/ 	.byte	0x06
	.zero		1


	//   ....[15]....
        /*5474*/ 	.word	0x00000790
        /*5478*/ 	.word	0x000000ff
        /*547c*/ 	.word	0x00032490
        /*5480*/ 	.short	0x0100
        /*5482*/ 	.byte	0x08
	.zero		1


	//   ....[16]....
        /*5484*/ 	.word	0x000007a0
        /*5488*/ 	.word	0x000000ff
        /*548c*/ 	.word	0x000324a0
        /*5490*/ 	.short	0x0100
        /*5492*/ 	.byte	0x08
	.zero		1


	//   ....[17]....
        /*5494*/ 	.word	0x000007b0
        /*5498*/ 	.word	0x000000ff
        /*549c*/ 	.word	0x00032498
        /*54a0*/ 	.short	0x0100
        /*54a2*/ 	.byte	0x08
	.zero		1


	//   ....[18]....
        /*54a4*/ 	.word	0x000007c0
        /*54a8*/ 	.word	0x000000ff
        /*54ac*/ 	.word	0x000324a8
        /*54b0*/ 	.short	0x0100
        /*54b2*/ 	.byte	0x08
	.zero		1


	//   ....[19]....
        /*54b4*/ 	.word	0x000008f0
        /*54b8*/ 	.word	0x000000ff
        /*54bc*/ 	.word	0x000324b0
        /*54c0*/ 	.short	0x0100
        /*54c2*/ 	.byte	0x08
	.zero		1


	//   ....[20]....
        /*54c4*/ 	.word	0x00000900
        /*54c8*/ 	.word	0x000000ff
        /*54cc*/ 	.word	0x000324c0
        /*54d0*/ 	.short	0x0100
        /*54d2*/ 	.byte	0x08
	.zero		1


	//   ....[21]....
        /*54d4*/ 	.word	0x00000910
        /*54d8*/ 	.word	0x000000ff
        /*54dc*/ 	.word	0x000324b8
        /*54e0*/ 	.short	0x0100
        /*54e2*/ 	.byte	0x08
	.zero		1


	//   ....[22]....
        /*54e4*/ 	.word	0x00000920
        /*54e8*/ 	.word	0x000000ff
        /*54ec*/ 	.word	0x000324c8
        /*54f0*/ 	.short	0x0100
        /*54f2*/ 	.byte	0x08
	.zero		1


	//   ....[23]....
        /*54f4*/ 	.word	0x000021c0
        /*54f8*/ 	.word	0x00000048
        /*54fc*/ 	.word	0x00032400
        /*5500*/ 	.short	0x010a
        /*5502*/ 	.byte	0x3f
	.zero		1


	//   ....[24]....
        /*5504*/ 	.word	0x00002600
        /*5508*/ 	.word	0x00000008
        /*550c*/ 	.word	0x00000000
        /*5510*/ 	.short	0x010a
        /*5512*/ 	.byte	0x3f
	.zero		1


	//   ....[25]....
        /*5514*/ 	.word	0x00002660
        /*5518*/ 	.word	0x00000008
        /*551c*/ 	.word	0x00000000
        /*5520*/ 	.short	0x010a
        /*5522*/ 	.byte	0x3f
	.zero		1


	//   ....[26]....
        /*5524*/ 	.word	0x00002a10
        /*5528*/ 	.word	0x00000048
        /*552c*/ 	.word	0x00032410
        /*5530*/ 	.short	0x010a
        /*5532*/ 	.byte	0x3f
	.zero		1


	//   ....[27]....
        /*5534*/ 	.word	0x00002b10
        /*5538*/ 	.word	0x00000008
        /*553c*/ 	.word	0x00000000
        /*5540*/ 	.short	0x010a
        /*5542*/ 	.byte	0x3f
	.zero		1


	//   ....[28]....
        /*5544*/ 	.word	0x00002b70
        /*5548*/ 	.word	0x00000008
        /*554c*/ 	.word	0x00000000
        /*5550*/ 	.short	0x010a
        /*5552*/ 	.byte	0x3f
	.zero		1


	//   ....[29]....
        /*5554*/ 	.word	0x00003870
        /*5558*/ 	.word	0x00000000
        /*555c*/ 	.word	0x00000000
        /*5560*/ 	.short	0x0101
        /*5562*/ 	.byte	0x3f
	.zero		1


	//   ....[30]....
        /*5564*/ 	.word	0x000089a0
        /*5568*/ 	.word	0x00000015
        /*556c*/ 	.word	0x00000000
        /*5570*/ 	.short	0x0101
        /*5572*/ 	.byte	0x3f
	.zero		1


	//   ....[31]....
        /*5574*/ 	.word	0x000090c0
        /*5578*/ 	.word	0x00000005
        /*557c*/ 	.word	0x00000000
        /*5580*/ 	.short	0x010a
        /*5582*/ 	.byte	0x3f
	.zero		1


	//   ....[32]....
        /*5584*/ 	.word	0x00009170
        /*5588*/ 	.word	0x00000000
        /*558c*/ 	.word	0x00000000
        /*5590*/ 	.short	0x010a
        /*5592*/ 	.byte	0x3f
	.zero		1


	//   ....[33]....
        /*5594*/ 	.word	0x000095a0
        /*5598*/ 	.word	0x00000000
        /*559c*/ 	.word	0x00000000
        /*55a0*/ 	.short	0x010a
        /*55a2*/ 	.byte	0x3f
	.zero		1


	//   ....[34]....
        /*55a4*/ 	.word	0x00009650
        /*55a8*/ 	.word	0x00000004
        /*55ac*/ 	.word	0x00000000
        /*55b0*/ 	.short	0x010a
        /*55b2*/ 	.byte	0x3f
	.zero		1


	//   ....[35]....
        /*55b4*/ 	.word	0x0000a3b0
        /*55b8*/ 	.word	0x00000000
        /*55bc*/ 	.word	0x00000000
        /*55c0*/ 	.short	0x0101
        /*55c2*/ 	.byte	0x3f
	.zero		1


	//   ....[36]....
        /*55c4*/ 	.word	0x0001f600
        /*55c8*/ 	.word	0x00000000
        /*55cc*/ 	.word	0x00000000
        /*55d0*/ 	.short	0x0101
        /*55d2*/ 	.byte	0x3f
	.zero		1


	//   ....[37]....
        /*55d4*/ 	.word	0x0001f810
        /*55d8*/ 	.word	0x00000002
        /*55dc*/ 	.word	0x00000000
        /*55e0*/ 	.short	0x010a
        /*55e2*/ 	.byte	0x3f
	.zero		1


	//   ....[38]....
        /*55e4*/ 	.word	0x0001f910
        /*55e8*/ 	.word	0x00000004
        /*55ec*/ 	.word	0x00000000
        /*55f0*/ 	.short	0x010a
        /*55f2*/ 	.byte	0x3f
	.zero		1


	//   ....[39]....
        /*55f4*/ 	.word	0x0001fd40
        /*55f8*/ 	.word	0x00000003
        /*55fc*/ 	.word	0x00000000
        /*5600*/ 	.short	0x010a
        /*5602*/ 	.byte	0x3f
	.zero		1


	//   ....[40]....
        /*5604*/ 	.word	0x0001fdf0
        /*5608*/ 	.word	0x00000004
        /*560c*/ 	.word	0x00000000
        /*5610*/ 	.short	0x010a
        /*5612*/ 	.byte	0x3f
	.zero		1


	//   ....[41]....
        /*5614*/ 	.word	0x00020ac0
        /*5618*/ 	.word	0x00000003
        /*561c*/ 	.word	0x00000000
        /*5620*/ 	.short	0x0101
        /*5622*/ 	.byte	0x3f
	.zero		1


	//   ....[42]....
        /*5624*/ 	.word	0x0002a120
        /*5628*/ 	.word	0x00000002
        /*562c*/ 	.word	0x00000000
        /*5630*/ 	.short	0x0101
        /*5632*/ 	.byte	0x3f
	.zero		1


	//   ....[43]....
        /*5634*/ 	.word	0x0002b5f0
        /*5638*/ 	.word	0x000000ff
        /*563c*/ 	.word	0x00000000
        /*5640*/ 	.short	0x0101
        /*5642*/ 	.byte	0x04
	.zero		1


	//   ....[44]....
        /*5644*/ 	.word	0x0002edd0
        /*5648*/ 	.word	0x000000ff
        /*564c*/ 	.word	0x00032440
        /*5650*/ 	.short	0x010a
        /*5652*/ 	.byte	0x26
	.zero		1


	//   ....[45]....
        /*5654*/ 	.word	0x0002fa60
        /*5658*/ 	.word	0x000000ff
        /*565c*/ 	.word	0x00032400
        /*5660*/ 	.short	0x0107
        /*5662*/ 	.byte	0x26
	.zero		1


	//   ....[46]....
        /*5664*/ 	.word	0x0002fae0
        /*5668*/ 	.word	0x000000ff
        /*566c*/ 	.word	0x00032400
        /*5670*/ 	.short	0x0101
        /*5672*/ 	.byte	0x26
	.zero		1


	//   ....[47]....
        /*5674*/ 	.word	0x000306d0
        /*5678*/ 	.word	0x000000ff
        /*567c*/ 	.word	0x00032410
        /*5680*/ 	.short	0x0107
        /*5682*/ 	.byte	0x26
	.zero		1


	//   ....[48]....
        /*5684*/ 	.word	0x00030730
        /*5688*/ 	.word	0x000000ff
        /*568c*/ 	.word	0x00032410
        /*5690*/ 	.short	0x0101
        /*5692*/ 	.byte	0x26
	.zero		1


	//   ....[49]....
        /*5694*/ 	.word	0x00030740
        /*5698*/ 	.word	0x000000ff
        /*569c*/ 	.word	0x00032420
        /*56a0*/ 	.short	0x010a
        /*56a2*/ 	.byte	0x26
	.zero		1


	//   ....[50]....
        /*56a4*/ 	.word	0x000307a0
        /*56a8*/ 	.word	0x000000ff
        /*56ac*/ 	.word	0x00032460
        /*56b0*/ 	.short	0x010a
        /*56b2*/ 	.byte	0x26
	.zero		1


	//   ....[51]....
        /*56b4*/ 	.word	0x00031020
        /*56b8*/ 	.word	0x000000ff
        /*56bc*/ 	.word	0x00032448
        /*56c0*/ 	.short	0x010a
        /*56c2*/ 	.byte	0x26
	.zero		1


	//   ....[52]....
        /*56c4*/ 	.word	0x000311f0
        /*56c8*/ 	.word	0x000000ff
        /*56cc*/ 	.word	0x00032468
        /*56d0*/ 	.short	0x010a
        /*56d2*/ 	.byte	0x26
	.zero		1


	//   ....[53]....
        /*56d4*/ 	.word	0x00031840
        /*56d8*/ 	.word	0x000000ff
        /*56dc*/ 	.word	0x00032440
        /*56e0*/ 	.short	0x010a
        /*56e2*/ 	.byte	0x26
	.zero		1


	//   ....[54]....
        /*56e4*/ 	.word	0x00031a20
        /*56e8*/ 	.word	0x000000ff
        /*56ec*/ 	.word	0x00032460
        /*56f0*/ 	.short	0x010a
        /*56f2*/ 	.byte	0x26
	.zero		1


	//   ....[55]....
        /*56f4*/ 	.word	0x000320a0
        /*56f8*/ 	.word	0x000000ff
        /*56fc*/ 	.word	0x00032448
        /*5700*/ 	.short	0x010a
        /*5702*/ 	.byte	0x26
	.zero		1


	//   ....[56]....
        /*5704*/ 	.word	0x00032280
        /*5708*/ 	.word	0x000000ff
        /*570c*/ 	.word	0x00032468
        /*5710*/ 	.short	0x010a
        /*5712*/ 	.byte	0x26
	.zero		1


	//   ....[57]....
        /*5714*/ 	.word	0x00032750
        /*5718*/ 	.word	0x00000002
        /*571c*/ 	.word	0x00032420
        /*5720*/ 	.short	0x010a
        /*5722*/ 	.byte	0x3f
	.zero		1


	//   ....[58]....
        /*5724*/ 	.word	0x000328d0
        /*5728*/ 	.word	0x00000008
        /*572c*/ 	.word	0x00000000
        /*5730*/ 	.short	0x010a
        /*5732*/ 	.byte	0x3f
	.zero		1


	//   ....[59]....
        /*5734*/ 	.word	0x00032940
        /*5738*/ 	.word	0x00000003
        /*573c*/ 	.word	0x00000000
        /*5740*/ 	.short	0x010a
        /*5742*/ 	.byte	0x3f
	.zero		1


	//   ....[60]....
        /*5744*/ 	.word	0x000329a0
        /*5748*/ 	.word	0x00000006
        /*574c*/ 	.word	0x00000000
        /*5750*/ 	.short	0x010a
        /*5752*/ 	.byte	0x3f
	.zero		1


	//   ....[61]....
        /*5754*/ 	.word	0x000329d0
        /*5758*/ 	.word	0x00000003
        /*575c*/ 	.word	0x00000000
        /*5760*/ 	.short	0x010a
        /*5762*/ 	.byte	0x3f
	.zero		1


	//   ....[62]....
        /*5764*/ 	.word	0x00032a30
        /*5768*/ 	.word	0x00000048
        /*576c*/ 	.word	0x00032400
        /*5770*/ 	.short	0x010a
        /*5772*/ 	.byte	0x3f
	.zero		1


	//   ....[63]....
        /*5774*/ 	.word	0x00032a80
        /*5778*/ 	.word	0x00000008
        /*577c*/ 	.word	0x00000000
        /*5780*/ 	.short	0x010a
        /*5782*/ 	.byte	0x3f
	.zero		1


	//   ....[64]....
        /*5784*/ 	.word	0x00032ad0
        /*5788*/ 	.word	0x00000048
        /*578c*/ 	.word	0x00032410
        /*5790*/ 	.short	0x010a
        /*5792*/ 	.byte	0x3f
	.zero		1


	//   ....[65]....
        /*5794*/ 	.word	0x00032b20
        /*5798*/ 	.word	0x00000008
        /*579c*/ 	.word	0x00000000
        /*57a0*/ 	.short	0x010a
        /*57a2*/ 	.byte	0x3f
	.zero		1


	//   ....[66]....
        /*57a4*/ 	.word	0x00032b70
        /*57a8*/ 	.word	0x00000000
        /*57ac*/ 	.word	0x00000000
        /*57b0*/ 	.short	0x010a
        /*57b2*/ 	.byte	0x3f
	.zero		1


	//   ....[67]....
        /*57b4*/ 	.word	0x00032bc0
        /*57b8*/ 	.word	0x00000004
        /*57bc*/ 	.word	0x00000000
        /*57c0*/ 	.short	0x010a
        /*57c2*/ 	.byte	0x3f
	.zero		1


	//   ....[68]....
        /*57c4*/ 	.word	0x00032c10
        /*57c8*/ 	.word	0x00000004
        /*57cc*/ 	.word	0x00000000
        /*57d0*/ 	.short	0x010a
        /*57d2*/ 	.byte	0x3f
	.zero		1


	//   ....[69]....
        /*57d4*/ 	.word	0x00032c60
        /*57d8*/ 	.word	0x00000004
        /*57dc*/ 	.word	0x00000000
        /*57e0*/ 	.short	0x010a
        /*57e2*/ 	.byte	0x3f
	.zero		1


	//   ....[70]....
        /*57e4*/ 	.word	0x00032dc0
        /*57e8*/ 	.word	0x00000003
        /*57ec*/ 	.word	0x00032440
        /*57f0*/ 	.short	0x010a
        /*57f2*/ 	.byte	0x3f
	.zero		1


	//   ....[71]....
        /*57f4*/ 	.word	0x00034700
        /*57f8*/ 	.word	0x00000003
        /*57fc*/ 	.word	0x00032420
        /*5800*/ 	.short	0x010a
        /*5802*/ 	.byte	0x3f
	.zero		1


	//   ....[72]....
        /*5804*/ 	.word	0x00034760
        /*5808*/ 	.word	0x00000003
        /*580c*/ 	.word	0x00032460
        /*5810*/ 	.short	0x010a
        /*5812*/ 	.byte	0x3f
	.zero		1


	//   ....[73]....
        /*5814*/ 	.word	0x000347c0
        /*5818*/ 	.word	0x00000003
        /*581c*/ 	.word	0x00032448
        /*5820*/ 	.short	0x010a
        /*5822*/ 	.byte	0x3f
	.zero		1


	//   ....[74]....
        /*5824*/ 	.word	0x00034820
        /*5828*/ 	.word	0x00000003
        /*582c*/ 	.word	0x00032468
        /*5830*/ 	.short	0x010a
        /*5832*/ 	.byte	0x3f
	.zero		1


	//   ....[75]....
        /*5834*/ 	.word	0x00034880
        /*5838*/ 	.word	0x00000003
        /*583c*/ 	.word	0x00032440
        /*5840*/ 	.short	0x010a
        /*5842*/ 	.byte	0x3f
	.zero		1


	//   ....[76]....
        /*5844*/ 	.word	0x000348e0
        /*5848*/ 	.word	0x00000003
        /*584c*/ 	.word	0x00032460
        /*5850*/ 	.short	0x010a
        /*5852*/ 	.byte	0x3f
	.zero		1


	//   ....[77]....
        /*5854*/ 	.word	0x00034940
        /*5858*/ 	.word	0x00000003
        /*585c*/ 	.word	0x00032448
        /*5860*/ 	.short	0x010a
        /*5862*/ 	.byte	0x3f
	.zero		1


	//   ....[78]....
        /*5864*/ 	.word	0x000349a0
        /*5868*/ 	.word	0x00000003
        /*586c*/ 	.word	0x00032468
        /*5870*/ 	.short	0x010a
        /*5872*/ 	.byte	0x3f
	.zero		1


	//   ....[79]....
        /*5874*/ 	.word	0x000349f0
        /*5878*/ 	.word	0x00000002
        /*587c*/ 	.word	0x00032420
        /*5880*/ 	.short	0x010a
        /*5882*/ 	.byte	0x3f
	.zero		1


	//   ....[80]....
        /*5884*/ 	.word	0x00034b90
        /*5888*/ 	.word	0x00000008
        /*588c*/ 	.word	0x00000000
        /*5890*/ 	.short	0x010a
        /*5892*/ 	.byte	0x3f
	.zero		1


	//   ....[81]....
        /*5894*/ 	.word	0x00034be0
        /*5898*/ 	.word	0x00000003
        /*589c*/ 	.word	0x00000000
        /*58a0*/ 	.short	0x010a
        /*58a2*/ 	.byte	0x3f
	.zero		1


	//   ....[82]....
        /*58a4*/ 	.word	0x00034c30
        /*58a8*/ 	.word	0x00000006
        /*58ac*/ 	.word	0x00000000
        /*58b0*/ 	.short	0x010a
        /*58b2*/ 	.byte	0x3f
	.zero		1


	//   ....[83]....
        /*58b4*/ 	.word	0x00034ff0
        /*58b8*/ 	.word	0x0000000c
        /*58bc*/ 	.word	0x00000000
        /*58c0*/ 	.short	0x010a
        /*58c2*/ 	.byte	0x3f
	.zero		1


	//   ....[84]....
        /*58c4*/ 	.word	0x00035130
        /*58c8*/ 	.word	0x0000000a
        /*58cc*/ 	.word	0x00000000
        /*58d0*/ 	.short	0x010a
        /*58d2*/ 	.byte	0x3f
	.zero		1


	//   ....[85]....
        /*58d4*/ 	.word	0x00035790
        /*58d8*/ 	.word	0x0000000e
        /*58dc*/ 	.word	0x00000000
        /*58e0*/ 	.short	0x010a
        /*58e2*/ 	.byte	0x3f
	.zero		1


	//   ....[86]....
        /*58e4*/ 	.word	0x000358d0
        /*58e8*/ 	.word	0x0000000a
        /*58ec*/ 	.word	0x00000000
        /*58f0*/ 	.short	0x010a
        /*58f2*/ 	.byte	0x3f
	.zero		1


	//   ....[87]....
        /*58f4*/ 	.word	0x00036a30
        /*58f8*/ 	.word	0x00000006
        /*58fc*/ 	.word	0x00000000
        /*5900*/ 	.short	0x0101
        /*5902*/ 	.byte	0x3f
	.zero		1


	//   ....[88]....
        /*5904*/ 	.word	0x000501b0
        /*5908*/ 	.word	0x00000004
        /*590c*/ 	.word	0x00000000
        /*5910*/ 	.short	0x0101
        /*5912*/ 	.byte	0x3f
	.zero		1


	//   ....[89]....
        /*5914*/ 	.word	0x000501e0
        /*5918*/ 	.word	0x0000000a
        /*591c*/ 	.word	0x00000000
        /*5920*/ 	.short	0x010a
        /*5922*/ 	.byte	0x3f
	.zero		1


	//   ....[90]....
        /*5924*/ 	.word	0x00050230
        /*5928*/ 	.word	0x0000000a
        /*592c*/ 	.word	0x00000000
        /*5930*/ 	.short	0x010a
        /*5932*/ 	.byte	0x3f
	.zero		1


	//----- nvinfo : EIATTR_NUM_MBARRIERS
	.align		4
.L_355:
        /*5934*/ 	.byte	0x03, 0x38
        /*5936*/ 	.short	0x0017


	//----- nvinfo : EIATTR_EXIT_INSTR_OFFSETS
	.align		4
        /*5938*/ 	.byte	0x04, 0x1c
        /*593a*/ 	.short	(.L_357 - .L_356)


	//   ....[0]....
.L_356:
        /*593c*/ 	.word	0x00032a20


	//----- nvinfo : EIATTR_MAX_THREADS
	.align		4
.L_357:
        /*5940*/ 	.byte	0x04, 0x05
        /*5942*/ 	.short	(.L_359 - .L_358)
.L_358:
        /*5944*/ 	.word	0x00000180
        /*5948*/ 	.word	0x00000001
        /*594c*/ 	.word	0x00000001


	//----- nvinfo : EIATTR_CRS_STACK_SIZE
	.align		4
.L_359:
        /*5950*/ 	.byte	0x04, 0x1e
        /*5952*/ 	.short	(.L_361 - .L_360)
.L_360:
        /*5954*/ 	.word	0x00000000


	//----- nvinfo : EIATTR_CBANK_PARAM_SIZE
	.align		4
.L_361:
        /*5958*/ 	.byte	0x03, 0x19
        /*595a*/ 	.short	0x0b70


	//----- nvinfo : EIATTR_PARAM_CBANK
	.align		4
        /*595c*/ 	.byte	0x04, 0x0a
        /*595e*/ 	.short	(.L_363 - .L_362)
	.align		4
.L_362:
        /*5960*/ 	.word	index@(.nv.constant0._ZN7cutlass13device_kernelIN5flash11enable_sm90INS1_16FlashAttnFwdSm90INS1_25CollectiveMainloopFwdSm90ILi2EN4cute5tupleIJNS5_1CILi1EEES8_S8_EEENS6_IJNS7_ILi128EEENS7_ILi96EEENS7_ILi64EEEEEELi256ENS_6half_tEfNS_4arch4Sm90ELb0ELb1ELb0ELb0ELb0ELb0ELb1ELb1ELb0ELb1ELb1ELb0EEENS1_21CollectiveEpilogueFwdINS6_IJSA_NS7_ILi256EEESB_EEES9_SE_SG_Li256ELb0ELb1ELb1ELb0EEENS1_19SingleTileSchedulerILb0ELb1ELb1ELi128EEEEEEEEEvNT_6ParamsE)
        /*5964*/ 	.short	0x0210
        /*5966*/ 	.short	0x0b70


	//----- nvinfo : EIATTR_SW_WAR
	.align		4
.L_363:
        /*5968*/ 	.byte	0x04, 0x36
        /*596a*/ 	.short	(.L_365 - .L_364)
.L_364:
        /*596c*/ 	.word	0x00000008
.L_365:


//--------------------- .nv.info._ZN7cutlass13device_kernelIN5flash11enable_sm90INS1_16FlashAttnFwdSm90INS1_25CollectiveMainloopFwdSm90ILi2EN4cute5tupleIJNS5_1CILi1EEES8_S8_EEENS6_IJNS7_ILi128EEENS7_ILi96EEENS7_ILi64EEEEEELi256ENS_6half_tEfNS_4arch4Sm90ELb0ELb1ELb0ELb1ELb0ELb0ELb0ELb1ELb0ELb1ELb1ELb0EEENS1_21CollectiveEpilogueFwdINS6_IJSA_NS7_ILi256EEESB_EEES9_SE_SG_Li256ELb1ELb1ELb1ELb0EEENS1_36VarlenDynamicPersistentTileSchedulerILi128ELi96ELi256ELi128ELb1ELb1ELb1ELb1ELb0ELb1EEEEEEEEEvNT_6ParamsE --------------------------
	.section	.nv.info._ZN7cutlass13device_kernelIN5flash11enable_sm90INS1_16FlashAttnFwdSm90INS1_25CollectiveMainloopFwdSm90ILi2EN4cute5tupleIJNS5_1CILi1EEES8_S8_EEENS6_IJNS7_ILi128EEENS7_ILi96EEENS7_ILi64EEEEEELi256ENS_6half_tEfNS_4arch4Sm90ELb0ELb1ELb0ELb1ELb0ELb0ELb0ELb1ELb0ELb1ELb1ELb0EEENS1_21CollectiveEpilogueFwdINS6_IJSA_NS7_ILi256EEESB_EEES9_SE_SG_Li256ELb1ELb1ELb1ELb0EEENS1_36VarlenDynamicPersistentTileSchedulerILi128ELi96ELi256ELi128ELb1ELb1ELb1ELb1ELb0ELb1EEEEEEEEEvNT_6ParamsE,"",@"SHT_CUDA_INFO"
	.sectionflags	@""
	.align	4


	//----- nvinfo : EIATTR_CUDA_API_VERSION
	.align		4
        /*0000*/ 	.byte	0x04, 0x37
        /*0002*/ 	.short	(.L_367 - .L_366)
.L_366:
        /*0004*/ 	.word	0x00000082


	//----- nvinfo : EIATTR_KPARAM_INFO
	.align		4
.L_367:
        /*0008*/ 	.byte	0x04, 0x17
        /*000a*/ 	.short	(.L_369 - .L_368)
.L_368:
        /*000c*/ 	.word	0x00000000
        /*0010*/ 	.short	0x0000
        /*0012*/ 	.short	0x0070
        /*0014*/ 	.byte	0x00, 0xf0, 0x01, 0x2a


	//----- nvinfo : EIATTR_SPARSE_MMA_MASK
	.align		4
.L_369:
        /*0018*/ 	.byte	0x03, 0x50
        /*001a*/ 	.short	0x0000


	//----- nvinfo : EIATTR_MAXREG_COUNT
	.align		4
        /*001c*/ 	.byte	0x03, 0x1b
        /*001e*/ 	.short	0x00a8


	//----- nvinfo : EIATTR_NUM_BARRIERS
	.align		4
        /*0020*/ 	.byte	0x02, 0x4c
        /*0022*/ 	.byte	0x10
	.zero		1


	//----- nvinfo : EIATTR_EXTERNS
	.align		4
        /*0024*/ 	.byte	0x04, 0x0f
        /*0026*/ 	.short	(.L_371 - .L_370)


	//   ....[0]....
	.align		4
.L_370:
        /*0028*/ 	.word	index@(__assertfail)


	//----- nvinfo : EIATTR_ANNOTATIONS
	.align		4
.L_371:
        /*002c*/ 	.byte	0x04, 0x55
        /*002e*/ 	.short	(.L_373 - .L_372)


	//   ....[0]....
.L_372:
        /* <DEDUP_REMOVED lines=70> */


	//----- nvinfo : EIATTR_MERCURY_ISA_VERSION
	.align		4
.L_373:
        /*0480*/ 	.byte	0x03, 0x5f
        /*0482*/ 	.short	0x0101


	//----- nvinfo : EIATTR_UNUSED_LOAD_BYTE_OFFSET
	.align		4
        /*0484*/ 	.byte	0x04, 0x44
        /*0486*/ 	.short	(.L_375 - .L_374)


	//   ....[0]....
.L_374:
        /*0488*/ 	.word	0x00000a30
        /*048c*/ 	.word	0x0000fff0


	//   ....[1]....
        /*0490*/ 	.word	0x0000d880
        /*0494*/ 	.word	0x0000fff0


	//----- nvinfo : EIATTR_INT_WARP_WIDE_INSTR_OFFSETS
	.align		4
.L_375:
        /*0498*/ 	.byte	0x04, 0x31
        /*049a*/ 	.short	(.L_377 - .L_376)


	//   ....[0]....
.L_376:
        /*049c*/ 	.word	0x00000130


	//   ....[1]....
        /*04a0*/ 	.word	0x00000170


	//   ....[2]....
        /*04a4*/ 	.word	0x000001e0


	//   ....[3]....
        /*04a8*/ 	.word	0x00004890


	//   ....[4]....
        /*04ac*/ 	.word	0x00013c80


	//   ....[5]....
        /*04b0*/ 	.word	0x00013d10


	//   ....[6]....
        /*04b4*/ 	.word	0x00017990


	//   ....[7]....
        /*04b8*/ 	.word	0x00017a20


	//----- nvinfo : EIATTR_COOP_GROUP_MASK_REGIDS
	.align		4
.L_377:
        /*04bc*/ 	.byte	0x04, 0x29
        /*04be*/ 	.short	(.L_379 - .L_378)


	//   ....[0]....
.L_378:
        /*04c0*/ 	.word	0xffffffff


	//   ....[1]....
        /*04c4*/ 	.word	0xffffffff


	//   ....[2]....
        /*04c8*/ 	.word	0xffffffff


	//   ....[3]....
        /*04cc*/ 	.word	0xffffffff


	//   ....[4]....
        /*04d0*/ 	.word	0xffffffff


	//   ....[5]....
        /*04d4*/ 	.word	0xffffffff


	//   ....[6]....
        /*04d8*/ 	.word	0xffffffff


	//   ....[7]....
        /*04dc*/ 	.word	0xffffffff


	//   ....[8]....
        /*04e0*/ 	.word	0xffffffff


	//   ....[9]....
        /*04e4*/ 	.word	0xffffffff


	//   ....[10]....
        /*04e8*/ 	.word	0xffffffff


	//   ....[11]....
        /*04ec*/ 	.word	0xffffffff


	//   ....[12]....
        /*04f0*/ 	.word	0xffffffff


	//   ....[13]....
        /*04f4*/ 	.word	0xffffffff


	//   ....[14]....
        /*04f8*/ 	.word	0xffffffff


	//   ....[15]....
        /*04fc*/ 	.word	0xffffffff


	//   ....[16]....
        /*0500*/ 	.word	0xffffffff


	//   ....[17]....
        /*0504*/ 	.word	0xffffffff


	//   ....[18]....
        /*0508*/ 	.word	0xffffffff


	//   ....[19]....
        /*050c*/ 	.word	0xffffffff


	//   ....[20]....
        /*0510*/ 	.word	0xffffffff


	//   ....[21]....
        /*0514*/ 	.word	0xffffffff


	//   ....[22]....
        /*0518*/ 	.word	0xffffffff


	//   ....[23]....
        /*051c*/ 	.word	0xffffffff


	//   ....[24]....
        /*0520*/ 	.word	0xffffffff


	//   ....[25]....
        /*0524*/ 	.word	0xffffffff


	//   ....[26]....
        /*0528*/ 	.word	0xffffffff


	//   ....[27]....
        /*052c*/ 	.word	0xffffffff


	//   ....[28]....
        /*0530*/ 	.word	0xffffffff


	//   ....[29]....
        /*0534*/ 	.word	0xffffffff


	//   ....[30]....
        /*0538*/ 	.word	0xffffffff


	//   ....[31]....
        /*053c*/ 	.word	0xffffffff


	//   ....[32]....
        /*0540*/ 	.word	0xffffffff


	//   ....[33]....
        /*0544*/ 	.word	0xffffffff


	//   ....[34]....
        /*0548*/ 	.word	0xffffffff


	//   ....[35]....
        /*054c*/ 	.word	0xffffffff


	//   ....[36]....
        /*0550*/ 	.word	0xffffffff


	//   ....[37]....
        /*0554*/ 	.word	0xffffffff


	//   ....[38]....
        /*0558*/ 	.word	0xffffffff


	//   ....[39]....
        /*055c*/ 	.word	0xffffffff


	//   ....[40]....
        /*0560*/ 	.word	0xffffffff


	//   ....[41]....
        /*0564*/ 	.word	0xffffffff


	//   ....[42]....
        /*0568*/ 	.word	0xffffffff


	//   ....[43]....
        /*056c*/ 	.word	0xffffffff


	//   ....[44]....
        /*0570*/ 	.word	0xffffffff


	//   ....[45]....
        /*0574*/ 	.word	0xffffffff


	//   ....[46]....
        /*0578*/ 	.word	0xffffffff


	//   ....[47]....
        /*057c*/ 	.word	0xffffffff


	//   ....[48]....
        /*0580*/ 	.word	0xffffffff


	//   ....[49]....
        /*0584*/ 	.word	0xffffffff


	//   ....[50]....
        /*0588*/ 	.word	0xffffffff


	//   ....[51]....
        /*058c*/ 	.word	0xffffffff


	//   ....[52]....
        /*0590*/ 	.word	0xffffffff


	//   ....[53]....
        /*0594*/ 	.word	0xffffffff


	//   ....[54]....
        /*0598*/ 	.word	0xffffffff


	//   ....[55]....
        /*059c*/ 	.word	0xffffffff


	//   ....[56]....
        /*05a0*/ 	.word	0xffffffff


	//   ....[57]....
        /*05a4*/ 	.word	0xffffffff


	//   ....[58]....
        /*05a8*/ 	.word	0xffffffff


	//   ....[59]....
        /*05ac*/ 	.word	0xffffffff


	//   ....[60]....
        /*05b0*/ 	.word	0xffffffff


	//   ....[61]....
        /*05b4*/ 	.word	0xffffffff


	//   ....[62]....
        /*05b8*/ 	.word	0xffffffff


	//   ....[63]....
        /*05bc*/ 	.word	0xffffffff


	//   ....[64]....
        /*05c0*/ 	.word	0xffffffff


	//   ....[65]....
        /*05c4*/ 	.word	0xffffffff


	//   ....[66]....
        /*05c8*/ 	.word	0xffffffff


	//   ....[67]....
        /*05cc*/ 	.word	0xffffffff


	//   ....[68]....
        /*05d0*/ 	.word	0xffffffff


	//   ....[69]....
        /*05d4*/ 	.word	0xffffffff


	//   ....[70]....
        /*05d8*/ 	.word	0xffffffff


	//   ....[71]....
        /*05dc*/ 	.word	0xffffffff


	//   ....[72]....
        /*05e0*/ 	.word	0xffffffff


	//   ....[73]....
        /*05e4*/ 	.word	0xffffffff


	//   ....[74]....
        /*05e8*/ 	.word	0xffffffff


	//   ....[75]....
        /*05ec*/ 	.word	0xffffffff


	//   ....[76]....
        /*05f0*/ 	.word	0xffffffff


	//   ....[77]....
        /*05f4*/ 	.word	0xffffffff


	//   ....[78]....
        /*05f8*/ 	.word	0xffffffff


	//   ....[79]....
        /*05fc*/ 	.word	0xffffffff


	//   ....[80]....
        /*0600*/ 	.word	0xffffffff


	//   ....[81]....
        /*0604*/ 	.word	0xffffffff


	//   ....[82]....
        /*0608*/ 	.word	0xffffffff


	//   ....[83]....
        /*060c*/ 	.word	0xffffffff


	//   ....[84]....
        /*0610*/ 	.word	0xffffffff


	//   ....[85]....
        /*0614*/ 	.word	0xffffffff


	//   ....[86]....
        /*0618*/ 	.word	0xffffffff


	//   ....[87]....
        /*061c*/ 	.word	0xffffffff


	//   ....[88]....
        /*0620*/ 	.word	0xffffffff


	//   ....[89]....
        /*0624*/ 	.word	0xffffffff


	//   ....[90]....
        /*0628*/ 	.word	0xffffffff


	//   ....[91]....
        /*062c*/ 	.word	0xffffffff


	//   ....[92]....
        /*0630*/ 	.word	0xffffffff


	//   ....[93]....
        /*0634*/ 	.word	0xffffffff


	//   ....[94]....
        /*0638*/ 	.word	0xffffffff


	//   ....[95]....
        /*063c*/ 	.word	0xffffffff


	//   ....[96]....
        /*0640*/ 	.word	0xffffffff


	//   ....[97]....
        /*0644*/ 	.word	0xffffffff


	//   ....[98]....
        /*0648*/ 	.word	0xffffffff


	//   ....[99]....
        /*064c*/ 	.word	0xffffffff


	//   ....[100]....
        /*0650*/ 	.word	0xffffffff


	//   ....[101]....
        /*0654*/ 	.word	0xffffffff


	//   ....[102]....
        /*0658*/ 	.word	0xffffffff


	//   ....[103]....
        /*065c*/ 	.word	0xffffffff


	//   ....[104]....
        /*0660*/ 	.word	0xffffffff


	//   ....[105]....
        /*0664*/ 	.word	0xffffffff


	//   ....[106]....
        /*0668*/ 	.word	0xffffffff


	//   ....[107]....
        /*066c*/ 	.word	0xffffffff


	//   ....[108]....
        /*0670*/ 	.word	0xffffffff


	//   ....[109]....
        /*0674*/ 	.word	0xffffffff


	//   ....[110]....
        /*0678*/ 	.word	0xffffffff


	//   ....[111]....
        /*067c*/ 	.word	0x0500000f


	//   ....[112]....
        /*0680*/ 	.word	0x0500000f


	//   ....[113]....
        /*0684*/ 	.word	0x0500000f


	//   ....[114]....
        /*0688*/ 	.word	0x0500000f


	//   ....[115]....
        /*068c*/ 	.word	0x0500000f


	//   ....[116]....
        /*0690*/ 	.word	0x0500000f


	//   ....[117]....
        /*0694*/ 	.word	0x0500000f


	//   ....[118]....
        /*0698*/ 	.word	0x0500000f


	//   ....[119]....
        /*069c*/ 	.word	0x0500000f


	//   ....[120]....
        /*06a0*/ 	.word	0x0500000f


	//   ....[121]....
        /*06a4*/ 	.word	0x0500000f


	//   ....[122]....
        /*06a8*/ 	.word	0x0500000f


	//   ....[123]....
        /*06ac*/ 	.word	0x0500000f


	//   ....[124]....
        /*06b0*/ 	.word	0x0500000f


	//   ....[125]....
        /*06b4*/ 	.word	0x0500000f


	//   ....[126]....
        /*06b8*/ 	.word	0x0500000f


	//   ....[127]....
        /*06bc*/ 	.word	0x0500000f


	//   ....[128]....
        /*06c0*/ 	.word	0x0500000f


	//   ....[129]....
        /*06c4*/ 	.word	0x0500000f


	//   ....[130]....
        /*06c8*/ 	.word	0x0500000f


	//   ....[131]....
        /*06cc*/ 	.word	0x0500000f


	//   ....[132]....
        /*06d0*/ 	.word	0x0500000f


	//   ....[133]....
        /*06d4*/ 	.word	0x0500000f


	//   ....[134]....
        /*06d8*/ 	.word	0x0500000f


	//   ....[135]....
        /*06dc*/ 	.word	0x0500000f


	//   ....[136]....
        /*06e0*/ 	.word	0x0500000f


	//   ....[137]....
        /*06e4*/ 	.word	0x0500000f


	//   ....[138]....
        /*06e8*/ 	.word	0x0500000f


	//   ....[139]....
        /*06ec*/ 	.word	0x0500000f


	//   ....[140]....
        /*06f0*/ 	.word	0x0500000f


	//   ....[141]....
        /*06f4*/ 	.word	0x0500000f


	//   ....[142]....
        /*06f8*/ 	.word	0x0500000f


	//   ....[143]....
        /*06fc*/ 	.word	0x0500000f


	//   ....[144]....
        /*0700*/ 	.word	0x0500000f


	//   ....[145]....
        /*0704*/ 	.word	0x0500000f


	//   ....[146]....
        /*0708*/ 	.word	0x0500000f


	//----- nvinfo : EIATTR_COOP_GROUP_INSTR_OFFSETS
	.align		4
.L_379:
        /*070c*/ 	.byte	0x04, 0x28
        /*070e*/ 	.short	(.L_381 - .L_380)


	//   ....[0]....
.L_380:
        /*0710*/ 	.word	0x00000070


	//   ....[1]....
        /*0714*/ 	.word	0x00000140


	//   ....[2]....
        /*0718*/ 	.word	0x00000190


	//   ....[3]....
        /*071c*/ 	.word	0x000003c0


	//   ....[4]....
        /*0720*/ 	.word	0x00000520


	//   ....[5]....
        /*0724*/ 	.word	0x00000640


	//   ....[6]....
        /*0728*/ 	.word	0x000007a0


	//   ....[7]....
        /*072c*/ 	.word	0x000021b0


	//   ....[8]....
        /*0730*/ 	.word	0x000027e0


	//   ....[9]....
        /*0734*/ 	.word	0x00002af0


	//   ....[10]....
        /*0738*/ 	.word	0x00003790


	//   ....[11]....
        /*073c*/ 	.word	0x000038a0


	//   ....[12]....
        /*0740*/ 	.word	0x00003fa0


	//   ....[13]....
        /*0744*/ 	.word	0x00004000


	//   ....[14]....
        /*0748*/ 	.word	0x000050a0


	//   ....[15]....
        /*074c*/ 	.word	0x00005ba0


	//   ....[16]....
        /*0750*/ 	.word	0x00006140


	//   ....[17]....
        /*0754*/ 	.word	0x00006260


	//   ....[18]....
        /*0758*/ 	.word	0x00006c10


	//   ....[19]....
        /*075c*/ 	.word	0x00006de0


	//   ....[20]....
        /*0760*/ 	.word	0x000084e0


	//   ....[21]....
        /*0764*/ 	.word	0x00008500


	//   ....[22]....
        /*0768*/ 	.word	0x00008e60


	//   ....[23]....
        /*076c*/ 	.word	0x00008f10


	//   ....[24]....
        /*0770*/ 	.word	0x0000a1a0


	//   ....[25]....
        /*0774*/ 	.word	0x0000ac20


	//   ....[26]....
        /*0778*/ 	.word	0x0000b240


	//   ....[27]....
        /*077c*/ 	.word	0x0000b350


	//   ....[28]....
        /*0780*/ 	.word	0x0000bc30


	//   ....[29]....
        /*0784*/ 	.word	0x0000be00


	//   ....[30]....
        /*0788*/ 	.word	0x0000ce00


	//   ....[31]....
        /*078c*/ 	.word	0x0000ce70


	//   ....[32]....
        /*0790*/ 	.word	0x0000ced0


	//   ....[33]....
        /*0794*/ 	.word	0x0000cf10


	//   ....[34]....
        /*0798*/ 	.word	0x0000e920


	//   ....[35]....
        /*079c*/ 	.word	0x0000e930


	//   ....[36]....
        /*07a0*/ 	.word	0x0000e940


	//   ....[37]....
        /*07a4*/ 	.word	0x0000e950


	//   ....[38]....
        /*07a8*/ 	.word	0x0000f3c0


	//   ....[39]....
        /*07ac*/ 	.word	0x0000f3e0


	//   ....[40]....
        /*07b0*/ 	.word	0x0000f580


	//   ....[41]....
        /*07b4*/ 	.word	0x0000f5a0


	//   ....[42]....
        /*07b8*/ 	.word	0x0000f6e0


	//   ....[43]....
        /*07bc*/ 	.word	0x0000f700


	//   ....[44]....
        /*07c0*/ 	.word	0x0000f850


	//   ....[45]....
        /*07c4*/ 	.word	0x0000f870


	//   ....[46]....
        /*07c8*/ 	.word	0x0000fdb0


	//   ....[47]....
        /*07cc*/ 	.word	0x0000fde0


	//   ....[48]....
        /*07d0*/ 	.word	0x000106d0


	//   ....[49]....
        /*07d4*/ 	.word	0x000106e0


	//   ....[50]....
        /*07d8*/ 	.word	0x00011840


	//   ....[51]....
        /*07dc*/ 	.word	0x00011870


	//   ....[52]....
        /*07e0*/ 	.word	0x000119e0


	//   ....[53]....
        /*07e4*/ 	.word	0x00011a00


	//   ....[54]....
        /*07e8*/ 	.word	0x00011b40


	//   ....[55]....
        /*07ec*/ 	.word	0x00011b60


	//   ....[56]....
        /*07f0*/ 	.word	0x00011cb0


	//   ....[57]....
        /*07f4*/ 	.word	0x00011cd0


	//   ....[58]....
        /*07f8*/ 	.word	0x00011eb0


	//   ....[59]....
        /*07fc*/ 	.word	0x000120c0


	//   ....[60]....
        /*0800*/ 	.word	0x000120f0


	//   ....[61]....
        /*0804*/ 	.word	0x00012120


	//   ....[62]....
        /*0808*/ 	.word	0x00012150


	//   ....[63]....
        /*080c*/ 	.word	0x00012180


	//   ....[64]....
        /*0810*/ 	.word	0x000121b0


	//   ....[65]....
        /*0814*/ 	.word	0x00012350


	//   ....[66]....
        /*0818*/ 	.word	0x00012380


	//   ....[67]....
        /*081c*/ 	.word	0x000123b0


	//   ....[68]....
        /*0820*/ 	.word	0x000123e0


	//   ....[69]....
        /*0824*/ 	.word	0x00012410


	//   ....[70]....
        /*0828*/ 	.word	0x00012440


	//   ....[71]....
        /*082c*/ 	.word	0x000124e0


	//   ....[72]....
        /*0830*/ 	.word	0x00012510


	//   ....[73]....
        /*0834*/ 	.word	0x00012520


	//   ....[74]....
        /*0838*/ 	.word	0x00012550


	//   ....[75]....
        /*083c*/ 	.word	0x00014250


	//   ....[76]....
        /*0840*/ 	.word	0x00014cf0


	//   ....[77]....
        /*0844*/ 	.word	0x00014d10


	//   ....[78]....
        /*0848*/ 	.word	0x00014dc0


	//   ....[79]....
        /*084c*/ 	.word	0x00014dd0


	//   ....[80]....
        /*0850*/ 	.word	0x00014e50


	//   ....[81]....
        /*0854*/ 	.word	0x00014e60


	//   ....[82]....
        /*0858*/ 	.word	0x00014ee0


	//   ....[83]....
        /*085c*/ 	.word	0x00014ef0


	//   ....[84]....
        /*0860*/ 	.word	0x00014f70


	//   ....[85]....
        /*0864*/ 	.word	0x00014f80


	//   ....[86]....
        /*0868*/ 	.word	0x00015000


	//   ....[87]....
        /*086c*/ 	.word	0x00015010


	//   ....[88]....
        /*0870*/ 	.word	0x00015090


	//   ....[89]....
        /*0874*/ 	.word	0x000150a0


	//   ....[90]....
        /*0878*/ 	.word	0x000150b0


	//   ....[91]....
        /*087c*/ 	.word	0x00015100


	//   ....[92]....
        /*0880*/ 	.word	0x00017cb0


	//   ....[93]....
        /*0884*/ 	.word	0x00017ce0


	//   ....[94]....
        /*0888*/ 	.word	0x00017d40


	//   ....[95]....
        /*088c*/ 	.word	0x00017d70


	//   ....[96]....
        /*0890*/ 	.word	0x00017da0


	//   ....[97]....
        /*0894*/ 	.word	0x00017dd0


	//   ....[98]....
        /*0898*/ 	.word	0x00017e00


	//   ....[99]....
        /*089c*/ 	.word	0x00017e30


	//   ....[100]....
        /*08a0*/ 	.word	0x00017ff0


	//   ....[101]....
        /*08a4*/ 	.word	0x00018020


	//   ....[102]....
        /*08a8*/ 	.word	0x00018050


	//   ....[103]....
        /*08ac*/ 	.word	0x00018080


	//   ....[104]....
        /*08b0*/ 	.word	0x000180b0


	//   ....[105]....
        /*08b4*/ 	.word	0x000180e0


	//   ....[106]....
        /*08b8*/ 	.word	0x000181b0


	//   ....[107]....
        /*08bc*/ 	.word	0x000181d0


	//   ....[108]....
        /*08c0*/ 	.word	0x000181e0


	//   ....[109]....
        /*08c4*/ 	.word	0x00018260


	//   ....[110]....
        /*08c8*/ 	.word	0x00018d90


	//   ....[111]....
        /*08cc*/ 	.word	0x000193f0


	//   ....[112]....
        /*08d0*/ 	.word	0x000195b0


	//   ....[113]....
        /*08d4*/ 	.word	0x00019600


	//   ....[114]....
        /*08d8*/ 	.word	0x00019660


	//   ....[115]....
        /*08dc*/ 	.word	0x00019750


	//   ....[116]....
        /*08e0*/ 	.word	0x000197b0


	//   ....[117]....
        /*08e4*/ 	.word	0x000198a0


	//   ....[118]....
        /*08e8*/ 	.word	0x00019900


	//   ....[119]....
        /*08ec*/ 	.word	0x000199f0


	//   ....[120]....
        /*08f0*/ 	.word	0x00019a50


	//   ....[121]....
        /*08f4*/ 	.word	0x00019b40


	//   ....[122]....
        /*08f8*/ 	.word	0x00019ba0


	//   ....[123]....
        /*08fc*/ 	.word	0x00019c90


	//   ....[124]....
        /*0900*/ 	.word	0x00019cf0


	//   ....[125]....
        /*0904*/ 	.word	0x00019dc0


	//   ....[126]....
        /*0908*/ 	.word	0x00019e40


	//   ....[127]....
        /*090c*/ 	.word	0x00019f10


	//   ....[128]....
        /*0910*/ 	.word	0x0001a240


	//   ....[129]....
        /*0914*/ 	.word	0x0001a2e0


	//   ....[130]....
        /*0918*/ 	.word	0x0001a480


	//   ....[131]....
        /*091c*/ 	.word	0x0001a4f0


	//   ....[132]....
        /*0920*/ 	.word	0x0001a560


	//   ....[133]....
        /*0924*/ 	.word	0x0001a5d0


	//   ....[134]....
        /*0928*/ 	.word	0x0001a640


	//   ....[135]....
        /*092c*/ 	.word	0x0001a6c0


	//   ....[136]....
        /*0930*/ 	.word	0x0001a750


	//   ....[137]....
        /*0934*/ 	.word	0x0001a7f0


	//   ....[138]....
        /*0938*/ 	.word	0x0001a860


	//   ....[139]....
        /*093c*/ 	.word	0x0001a8d0


	//   ....[140]....
        /*0940*/ 	.word	0x0001a940


	//   ....[141]....
        /*0944*/ 	.word	0x0001a9c0


	//   ....[142]....
        /*0948*/ 	.word	0x0001aa30


	//   ....[143]....
        /*094c*/ 	.word	0x0001aae0


	//   ....[144]....
        /*0950*/ 	.word	0x0001ab30


	//   ....[145]....
        /*0954*/ 	.word	0x0001abe0


	//   ....[146]....
        /*0958*/ 	.word	0x0001ad10


	//----- nvinfo : EIATTR_REG_RECONFIG
	.align		4
.L_381:
        /*095c*/ 	.byte	0x01, 0x54
	.zero		2


	//----- nvinfo : EIATTR_SYSCALL_OFFSETS
	.align		4
        /*0960*/ 	.byte	0x04, 0x46
        /*0962*/ 	.short	(.L_383 - .L_382)


	//   ....[0]....
.L_382:
        /*0964*/ 	.word	0x00002330


	//   ....[1]....
        /*0968*/ 	.word	0x00013e80


	//   ....[2]....
        /*096c*/ 	.word	0x00013fd0


	//   ....[3]....
        /*0970*/ 	.word	0x000140c0


	//   ....[4]....
        /*0974*/ 	.word	0x000148d0


	//----- nvinfo : EIATTR_MBARRIER_INSTR_OFFSETS
	.align		4
.L_383:
        /*0978*/ 	.byte	0x04, 0x39
        /*097a*/ 	.short	(.L_385 - .L_384)


	//   ....[0]....
.L_384:
        /*097c*/ 	.word	0x00000270
        /*0980*/ 	.word	0x000000ff
        /*0984*/ 	.word	0x00022800
        /*0988*/ 	.short	0x0100
        /*098a*/ 	.byte	0x08
	.zero		1


	//   ....[1]....
        /*098c*/ 	.word	0x00000280
        /*0990*/ 	.word	0x000000ff
        /*0994*/ 	.word	0x00022820
        /*0998*/ 	.short	0x0100
        /*099a*/ 	.byte	0x08
	.zero		1


	//   ....[2]....
        /*099c*/ 	.word	0x00000370
        /*09a0*/ 	.word	0x000000ff
        /*09a4*/ 	.word	0x00022830
        /*09a8*/ 	.short	0x0100
        /*09aa*/ 	.byte	0x08
	.zero		1


	//   ....[3]....
        /*09ac*/ 	.word	0x00000380
        /*09b0*/ 	.word	0x000000ff
        /*09b4*/ 	.word	0x00022840
        /*09b8*/ 	.short	0x0100
        /*09ba*/ 	.byte	0x08
	.zero		1


	//   ....[4]....
        /*09bc*/ 	.word	0x00000390
        /*09c0*/ 	.word	0x000000ff
        /*09c4*/ 	.word	0x00022838
        /*09c8*/ 	.short	0x0100
        /*09ca*/ 	.byte	0x08
	.zero		1


	//   ....[5]....
        /*09cc*/ 	.word	0x000003a0
        /*09d0*/ 	.word	0x000000ff
        /*09d4*/ 	.word	0x00022848
        /*09d8*/ 	.short	0x0100
        /*09da*/ 	.byte	0x08
	.zero		1


	//   ....[6]....
        /*09dc*/ 	.word	0x000004d0
        /*09e0*/ 	.word	0x000000ff
        /*09e4*/ 	.word	0x00022850
        /*09e8*/ 	.short	0x0100
        /*09ea*/ 	.byte	0x08
	.zero		1


	//   ....[7]....
        /*09ec*/ 	.word	0x000004e0
        /*09f0*/ 	.word	0x000000ff
        /*09f4*/ 	.word	0x00022860
        /*09f8*/ 	.short	0x0100
        /*09fa*/ 	.byte	0x08
	.zero		1


	//   ....[8]....
        /*09fc*/ 	.word	0x000004f0
        /*0a00*/ 	.word	0x000000ff
        /*0a04*/ 	.word	0x00022858
        /*0a08*/ 	.short	0x0100
        /*0a0a*/ 	.byte	0x08
	.zero		1


	//   ....[9]....
        /*0a0c*/ 	.word	0x00000500
        /*0a10*/ 	.word	0x000000ff
        /*0a14*/ 	.word	0x00022868
        /*0a18*/ 	.short	0x0100
        /*0a1a*/ 	.byte	0x08
	.zero		1


	//   ....[10]....
        /*0a1c*/ 	.word	0x000005f0
        /*0a20*/ 	.word	0x000000ff
        /*0a24*/ 	.word	0x00022870
        /*0a28*/ 	.short	0x0100
        /*0a2a*/ 	.byte	0x06
	.zero		1


	//   ....[11]....
        /*0a2c*/ 	.word	0x00000600
        /*0a30*/ 	.word	0x000000ff
        /*0a34*/ 	.word	0x00022880
        /*0a38*/ 	.short	0x0100
        /*0a3a*/ 	.byte	0x06
	.zero		1


	//   ....[12]....
        /*0a3c*/ 	.word	0x00000610
        /*0a40*/ 	.word	0x000000ff
        /*0a44*/ 	.word	0x00022878
        /*0a48*/ 	.short	0x0100
        /*0a4a*/ 	.byte	0x06
	.zero		1


	//   ....[13]....
        /*0a4c*/ 	.word	0x00000620
        /*0a50*/ 	.word	0x000000ff
        /*0a54*/ 	.word	0x00022888
        /*0a58*/ 	.short	0x0100
        /*0a5a*/ 	.byte	0x06
	.zero		1


	//   ....[14]....
        /*0a5c*/ 	.word	0x00000750
        /*0a60*/ 	.word	0x000000ff
        /*0a64*/ 	.word	0x00022890
        /*0a68*/ 	.short	0x0100
        /*0a6a*/ 	.byte	0x08
	.zero		1


	//   ....[15]....
        /*0a6c*/ 	.word	0x00000760
        /*0a70*/ 	.word	0x000000ff
        /*0a74*/ 	.word	0x000228a0
        /*0a78*/ 	.short	0x0100
        /*0a7a*/ 	.byte	0x08
	.zero		1


	//   ....[16]....
        /*0a7c*/ 	.word	0x00000770
        /*0a80*/ 	.word	0x000000ff
        /*0a84*/ 	.word	0x00022898
        /*0a88*/ 	.short	0x0100
        /*0a8a*/ 	.byte	0x08
	.zero		1


	//   ....[17]....
        /*0a8c*/ 	.word	0x00000780
        /*0a90*/ 	.word	0x000000ff
        /*0a94*/ 	.word	0x000228a8
        /*0a98*/ 	.short	0x0100
        /*0a9a*/ 	.byte	0x08
	.zero		1


	//   ....[18]....
        /*0a9c*/ 	.word	0x000008b0
        /*0aa0*/ 	.word	0x000000ff
        /*0aa4*/ 	.word	0x000228b0
        /*0aa8*/ 	.short	0x0100
        /*0aaa*/ 	.byte	0x08
	.zero		1


	//   ....[19]....
        /*0aac*/ 	.word	0x000008c0
        /*0ab0*/ 	.word	0x000000ff
        /*0ab4*/ 	.word	0x000228c0
        /*0ab8*/ 	.short	0x0100
        /*0aba*/ 	.byte	0x08
	.zero		1


	//   ....[20]....
        /*0abc*/ 	.word	0x000008d0
        /*0ac0*/ 	.word	0x000000ff
        /*0ac4*/ 	.word	0x000228b8
        /*0ac8*/ 	.short	0x0100
        /*0aca*/ 	.byte	0x08
	.zero		1


	//   ....[21]....
        /*0acc*/ 	.word	0x000008e0
        /*0ad0*/ 	.word	0x000000ff
        /*0ad4*/ 	.word	0x000228c8
        /*0ad8*/ 	.short	0x0100
        /*0ada*/ 	.byte	0x08
	.zero		1


	//   ....[22]....
        /*0adc*/ 	.word	0x000023e0
        /*0ae0*/ 	.word	0x00000005
        /*0ae4*/ 	.word	0x00022800
        /*0ae8*/ 	.short	0x010a
        /*0aea*/ 	.byte	0x3f
	.zero		1


	//   ....[23]....
        /*0aec*/ 	.word	0x000024b0
        /*0af0*/ 	.word	0x000000ff
        /*0af4*/ 	.word	0x00022830
        /*0af8*/ 	.short	0x010a
        /*0afa*/ 	.byte	0x15
	.zero		1


	//   ....[24]....
        /*0afc*/ 	.word	0x000024f0
        /*0b00*/ 	.word	0x000000ff
        /*0b04*/ 	.word	0x00022830
        /*0b08*/ 	.short	0x010a
        /*0b0a*/ 	.byte	0x15
	.zero		1


	//   ....[25]....
        /*0b0c*/ 	.word	0x00002960
        /*0b10*/ 	.word	0x00000000
        /*0b14*/ 	.word	0x00000000
        /*0b18*/ 	.short	0x0101
        /*0b1a*/ 	.byte	0x3f
	.zero		1


	//   ....[26]....
        /*0b1c*/ 	.word	0x000047f0
        /*0b20*/ 	.word	0x000000ff
        /*0b24*/ 	.word	0x00022850
        /*0b28*/ 	.short	0x010a
        /*0b2a*/ 	.byte	0x15
	.zero		1


	//   ....[27]....
        /*0b2c*/ 	.word	0x00004830
        /*0b30*/ 	.word	0x000000ff
        /*0b34*/ 	.word	0x00022850
        /*0b38*/ 	.short	0x010a
        /*0b3a*/ 	.byte	0x15
	.zero		1


	//   ....[28]....
        /*0b3c*/ 	.word	0x00004bc0
        /*0b40*/ 	.word	0x000000ff
        /*0b44*/ 	.word	0x00000000
        /*0b48*/ 	.short	0x0101
        /*0b4a*/ 	.byte	0x15
	.zero		1


	//   ....[29]....
        /*0b4c*/ 	.word	0x00004e80
        /*0b50*/ 	.word	0x000000ff
        /*0b54*/ 	.word	0x00022830
        /*0b58*/ 	.short	0x010a
        /*0b5a*/ 	.byte	0x1e
	.zero		1


	//   ....[30]....
        /*0b5c*/ 	.word	0x00004ec0
        /*0b60*/ 	.word	0x000000ff
        /*0b64*/ 	.word	0x00022830
        /*0b68*/ 	.short	0x010a
        /*0b6a*/ 	.byte	0x1e
	.zero		1


	//   ....[31]....
        /*0b6c*/ 	.word	0x000051c0
        /*0b70*/ 	.word	0x00000008
        /*0b74*/ 	.word	0x00000000
        /*0b78*/ 	.short	0x0101
        /*0b7a*/ 	.byte	0x3f
	.zero		1


	//   ....[32]....
        /*0b7c*/ 	.word	0x00007a40
        /*0b80*/ 	.word	0x000000ff
        /*0b84*/ 	.word	0x00022850
        /*0b88*/ 	.short	0x010a
        /*0b8a*/ 	.byte	0x1e
	.zero		1


	//   ....[33]....
        /*0b8c*/ 	.word	0x00007a80
        /*0b90*/ 	.word	0x000000ff
        /*0b94*/ 	.word	0x00022850
        /*0b98*/ 	.short	0x010a
        /*0b9a*/ 	.byte	0x1e
	.zero		1


	//   ....[34]....
        /*0b9c*/ 	.word	0x00007d80
        /*0ba0*/ 	.word	0x0000000a
        /*0ba4*/ 	.word	0x00000000
        /*0ba8*/ 	.short	0x0101
        /*0baa*/ 	.byte	0x3f
	.zero		1


	//   ....[35]....
        /*0bac*/ 	.word	0x00008180
        /*0bb0*/ 	.word	0x000000ff
        /*0bb4*/ 	.word	0x00022830
        /*0bb8*/ 	.short	0x010a
        /*0bba*/ 	.byte	0x16
	.zero		1


	//   ....[36]....
        /*0bbc*/ 	.word	0x000081c0
        /*0bc0*/ 	.word	0x000000ff
        /*0bc4*/ 	.word	0x00022830
        /*0bc8*/ 	.short	0x010a
        /*0bca*/ 	.byte	0x16
	.zero		1


	//   ....[37]....
        /*0bcc*/ 	.word	0x000099f0
        /*0bd0*/ 	.word	0x0000000c
        /*0bd4*/ 	.word	0x00000000
        /*0bd8*/ 	.short	0x0101
        /*0bda*/ 	.byte	0x3f
	.zero		1


	//   ....[38]....
        /*0bdc*/ 	.word	0x00009a60
        /*0be0*/ 	.word	0x000000ff
        /*0be4*/ 	.word	0x00022850
        /*0be8*/ 	.short	0x010a
        /*0bea*/ 	.byte	0x16
	.zero		1


	//   ....[39]....
        /*0bec*/ 	.word	0x00009aa0
        /*0bf0*/ 	.word	0x000000ff
        /*0bf4*/ 	.word	0x00022850
        /*0bf8*/ 	.short	0x010a
        /*0bfa*/ 	.byte	0x16
	.zero		1


	//   ....[40]....
        /*0bfc*/ 	.word	0x00009d80
        /*0c00*/ 	.word	0x0000000a
        /*0c04*/ 	.word	0x00000000
        /*0c08*/ 	.short	0x0101
        /*0c0a*/ 	.byte	0x3f
	.zero		1


	//   ....[41]....
        /*0c0c*/ 	.word	0x00009f00
        /*0c10*/ 	.word	0x000000ff
        /*0c14*/ 	.word	0x00022830
        /*0c18*/ 	.short	0x010a
        /*0c1a*/ 	.byte	0x15
	.zero		1


	//   ....[42]....
        /*0c1c*/ 	.word	0x00009f40
        /*0c20*/ 	.word	0x000000ff
        /*0c24*/ 	.word	0x00022830
        /*0c28*/ 	.short	0x010a
        /*0c2a*/ 	.byte	0x15
	.zero		1


	//   ....[43]....
        /*0c2c*/ 	.word	0x0000a240
        /*0c30*/ 	.word	0x00000000
        /*0c34*/ 	.word	0x00000000
        /*0c38*/ 	.short	0x0101
        /*0c3a*/ 	.byte	0x3f
	.zero		1


	//   ....[44]....
        /*0c3c*/ 	.word	0x0000caa0
        /*0c40*/ 	.word	0x000000ff
        /*0c44*/ 	.word	0x00022850
        /*0c48*/ 	.short	0x010a
        /*0c4a*/ 	.byte	0x15
	.zero		1


	//   ....[45]....
        /*0c4c*/ 	.word	0x0000cae0
        /*0c50*/ 	.word	0x000000ff
        /*0c54*/ 	.word	0x00022850
        /*0c58*/ 	.short	0x010a
        /*0c5a*/ 	.byte	0x15
	.zero		1


	//   ....[46]....
        /*0c5c*/ 	.word	0x0000cde0
        /*0c60*/ 	.word	0x00000009
        /*0c64*/ 	.word	0x00000000
        /*0c68*/ 	.short	0x0101
        /*0c6a*/ 	.byte	0x3f
	.zero		1


	//   ....[47]....
        /*0c6c*/ 	.word	0x0000f3b0
        /*0c70*/ 	.word	0x000000ff
        /*0c74*/ 	.word	0x00000000
        /*0c78*/ 	.short	0x0101
        /*0c7a*/ 	.byte	0x06
	.zero		1


	//   ....[48]....
        /*0c7c*/ 	.word	0x0000fad0
        /*0c80*/ 	.word	0x000000ff
        /*0c84*/ 	.word	0x00000000
        /*0c88*/ 	.short	0x0101
        /*0c8a*/ 	.byte	0x09
	.zero		1


	//   ....[49]....
        /*0c8c*/ 	.word	0x000144b0
        /*0c90*/ 	.word	0x00000000
        /*0c94*/ 	.word	0x00022840
        /*0c98*/ 	.short	0x010a
        /*0c9a*/ 	.byte	0x3f
	.zero		1


	//   ....[50]....
        /*0c9c*/ 	.word	0x000151b0
        /*0ca0*/ 	.word	0x00000013
        /*0ca4*/ 	.word	0x00022800
        /*0ca8*/ 	.short	0x0107
        /*0caa*/ 	.byte	0x3f
	.zero		1


	//   ....[51]....
        /*0cac*/ 	.word	0x000152a0
        /*0cb0*/ 	.word	0x00000013
        /*0cb4*/ 	.word	0x00022800
        /*0cb8*/ 	.short	0x0101
        /*0cba*/ 	.byte	0x3f
	.zero		1


	//   ....[52]....
        /*0cbc*/ 	.word	0x000152c0
        /*0cc0*/ 	.word	0x00000013
        /*0cc4*/ 	.word	0x00022820
        /*0cc8*/ 	.short	0x010a
        /*0cca*/ 	.byte	0x3f
	.zero		1


	//   ....[53]....
        /*0ccc*/ 	.word	0x000153a0
        /*0cd0*/ 	.word	0x00000002
        /*0cd4*/ 	.word	0x00022860
        /*0cd8*/ 	.short	0x010a
        /*0cda*/ 	.byte	0x3f
	.zero		1


	//   ....[54]....
        /*0cdc*/ 	.word	0x00015cd0
        /*0ce0*/ 	.word	0x00000003
        /*0ce4*/ 	.word	0x00022840
        /*0ce8*/ 	.short	0x010a
        /*0cea*/ 	.byte	0x3f
	.zero		1


	//   ....[55]....
        /*0cec*/ 	.word	0x00015f30
        /*0cf0*/ 	.word	0x00000003
        /*0cf4*/ 	.word	0x00022860
        /*0cf8*/ 	.short	0x010a
        /*0cfa*/ 	.byte	0x3f
	.zero		1


	//   ....[56]....
        /*0cfc*/ 	.word	0x00016720
        /*0d00*/ 	.word	0x00000004
        /*0d04*/ 	.word	0x00022840
        /*0d08*/ 	.short	0x010a
        /*0d0a*/ 	.byte	0x3f
	.zero		1


	//   ....[57]....
        /*0d0c*/ 	.word	0x00016970
        /*0d10*/ 	.word	0x00000004
        /*0d14*/ 	.word	0x00022860
        /*0d18*/ 	.short	0x010a
        /*0d1a*/ 	.byte	0x3f
	.zero		1


	//   ....[58]....
        /*0d1c*/ 	.word	0x000170f0
        /*0d20*/ 	.word	0x00000002
        /*0d24*/ 	.word	0x00022840
        /*0d28*/ 	.short	0x010a
        /*0d2a*/ 	.byte	0x3f
	.zero		1


	//   ....[59]....
        /*0d2c*/ 	.word	0x00017350
        /*0d30*/ 	.word	0x00000002
        /*0d34*/ 	.word	0x00022860
        /*0d38*/ 	.short	0x010a
        /*0d3a*/ 	.byte	0x3f
	.zero		1


	//   ....[60]....
        /*0d3c*/ 	.word	0x00018d10
        /*0d40*/ 	.word	0x00000000
        /*0d44*/ 	.word	0x00022820
        /*0d48*/ 	.short	0x010a
        /*0d4a*/ 	.byte	0x3f
	.zero		1


	//   ....[61]....
        /*0d4c*/ 	.word	0x00018ed0
        /*0d50*/ 	.word	0x00000006
        /*0d54*/ 	.word	0x00000000
        /*0d58*/ 	.short	0x010a
        /*0d5a*/ 	.byte	0x3f
	.zero		1


	//   ....[62]....
        /*0d5c*/ 	.word	0x00018f40
        /*0d60*/ 	.word	0x00000007
        /*0d64*/ 	.word	0x00000000
        /*0d68*/ 	.short	0x010a
        /*0d6a*/ 	.byte	0x3f
	.zero		1


	//   ....[63]....
        /*0d6c*/ 	.word	0x00018fb0
        /*0d70*/ 	.word	0x00000004
        /*0d74*/ 	.word	0x00000000
        /*0d78*/ 	.short	0x010a
        /*0d7a*/ 	.byte	0x3f
	.zero		1


	//   ....[64]....
        /*0d7c*/ 	.word	0x00018fe0
        /*0d80*/ 	.word	0x00000003
        /*0d84*/ 	.word	0x00000000
        /*0d88*/ 	.short	0x010a
        /*0d8a*/ 	.byte	0x3f
	.zero		1


	//   ....[65]....
        /*0d8c*/ 	.word	0x00019040
        /*0d90*/ 	.word	0x00000005
        /*0d94*/ 	.word	0x00022800
        /*0d98*/ 	.short	0x010a
        /*0d9a*/ 	.byte	0x3f
	.zero		1


	//   ....[66]....
        /*0d9c*/ 	.word	0x000190a0
        /*0da0*/ 	.word	0x00000003
        /*0da4*/ 	.word	0x00022830
        /*0da8*/ 	.short	0x010a
        /*0daa*/ 	.byte	0x3f
	.zero		1


	//   ....[67]....
        /*0dac*/ 	.word	0x00019100
        /*0db0*/ 	.word	0x00000009
        /*0db4*/ 	.word	0x00022850
        /*0db8*/ 	.short	0x010a
        /*0dba*/ 	.byte	0x3f
	.zero		1


	//   ....[68]....
        /*0dbc*/ 	.word	0x00019160
        /*0dc0*/ 	.word	0x00000004
        /*0dc4*/ 	.word	0x00022830
        /*0dc8*/ 	.short	0x010a
        /*0dca*/ 	.byte	0x3f
	.zero		1


	//   ....[69]....
        /*0dcc*/ 	.word	0x000191b0
        /*0dd0*/ 	.word	0x0000000a
        /*0dd4*/ 	.word	0x00022850
        /*0dd8*/ 	.short	0x010a
        /*0dda*/ 	.byte	0x3f
	.zero		1


	//   ....[70]....
        /*0ddc*/ 	.word	0x00019210
        /*0de0*/ 	.word	0x00000000
        /*0de4*/ 	.word	0x00022830
        /*0de8*/ 	.short	0x010a
        /*0dea*/ 	.byte	0x3f
	.zero		1


	//   ....[71]....
        /*0dec*/ 	.word	0x00019260
        /*0df0*/ 	.word	0x0000000a
        /*0df4*/ 	.word	0x00022850
        /*0df8*/ 	.short	0x010a
        /*0dfa*/ 	.byte	0x3f
	.zero		1


	//   ....[72]....
        /*0dfc*/ 	.word	0x000192c0
        /*0e00*/ 	.word	0x00000007
        /*0e04*/ 	.word	0x00022830
        /*0e08*/ 	.short	0x010a
        /*0e0a*/ 	.byte	0x3f
	.zero		1


	//   ....[73]....
        /*0e0c*/ 	.word	0x00019310
        /*0e10*/ 	.word	0x00000009
        /*0e14*/ 	.word	0x00022850
        /*0e18*/ 	.short	0x010a
        /*0e1a*/ 	.byte	0x3f
	.zero		1


	//   ....[74]....
        /*0e1c*/ 	.word	0x000194b0
        /*0e20*/ 	.word	0x00000000
        /*0e24*/ 	.word	0x00022840
        /*0e28*/ 	.short	0x010a
        /*0e2a*/ 	.byte	0x3f
	.zero		1


	//   ....[75]....
        /*0e2c*/ 	.word	0x00019f50
        /*0e30*/ 	.word	0x00000013
        /*0e34*/ 	.word	0x00022820
        /*0e38*/ 	.short	0x010a
        /*0e3a*/ 	.byte	0x3f
	.zero		1


	//   ....[76]....
        /*0e3c*/ 	.word	0x00019fa0
        /*0e40*/ 	.word	0x00000002
        /*0e44*/ 	.word	0x00022860
        /*0e48*/ 	.short	0x010a
        /*0e4a*/ 	.byte	0x3f
	.zero		1


	//   ....[77]....
        /*0e4c*/ 	.word	0x00019ff0
        /*0e50*/ 	.word	0x00000003
        /*0e54*/ 	.word	0x00022840
        /*0e58*/ 	.short	0x010a
        /*0e5a*/ 	.byte	0x3f
	.zero		1


	//   ....[78]....
        /*0e5c*/ 	.word	0x0001a040
        /*0e60*/ 	.word	0x00000003
        /*0e64*/ 	.word	0x00022860
        /*0e68*/ 	.short	0x010a
        /*0e6a*/ 	.byte	0x3f
	.zero		1


	//   ....[79]....
        /*0e6c*/ 	.word	0x0001a090
        /*0e70*/ 	.word	0x00000004
        /*0e74*/ 	.word	0x00022840
        /*0e78*/ 	.short	0x010a
        /*0e7a*/ 	.byte	0x3f
	.zero		1


	//   ....[80]....
        /*0e7c*/ 	.word	0x0001a0e0
        /*0e80*/ 	.word	0x00000004
        /*0e84*/ 	.word	0x00022860
        /*0e88*/ 	.short	0x010a
        /*0e8a*/ 	.byte	0x3f
	.zero		1


	//   ....[81]....
        /*0e8c*/ 	.word	0x0001a130
        /*0e90*/ 	.word	0x00000002
        /*0e94*/ 	.word	0x00022840
        /*0e98*/ 	.short	0x010a
        /*0e9a*/ 	.byte	0x3f
	.zero		1


	//   ....[82]....
        /*0e9c*/ 	.word	0x0001a180
        /*0ea0*/ 	.word	0x00000002
        /*0ea4*/ 	.word	0x00022860
        /*0ea8*/ 	.short	0x010a
        /*0eaa*/ 	.byte	0x3f
	.zero		1


	//   ....[83]....
        /*0eac*/ 	.word	0x0001ac30
        /*0eb0*/ 	.word	0x00000000
        /*0eb4*/ 	.word	0x00022820
        /*0eb8*/ 	.short	0x010a
        /*0eba*/ 	.byte	0x3f
	.zero		1


	//   ....[84]....
        /*0ebc*/ 	.word	0x0001add0
        /*0ec0*/ 	.word	0x00000006
        /*0ec4*/ 	.word	0x00000000
        /*0ec8*/ 	.short	0x010a
        /*0eca*/ 	.byte	0x3f
	.zero		1


	//   ....[85]....
        /*0ecc*/ 	.word	0x0001ae20
        /*0ed0*/ 	.word	0x00000007
        /*0ed4*/ 	.word	0x00000000
        /*0ed8*/ 	.short	0x010a
        /*0eda*/ 	.byte	0x3f
	.zero		1


	//   ....[86]....
        /*0edc*/ 	.word	0x0001ae70
        /*0ee0*/ 	.word	0x00000004
        /*0ee4*/ 	.word	0x00000000
        /*0ee8*/ 	.short	0x010a
        /*0eea*/ 	.byte	0x3f
	.zero		1


	//----- nvinfo : EIATTR_NUM_MBARRIERS
	.align		4
.L_385:
        /*0eec*/ 	.byte	0x03, 0x38
        /*0eee*/ 	.short	0x0016


	//----- nvinfo : EIATTR_EXIT_INSTR_OFFSETS
	.align		4
        /*0ef0*/ 	.byte	0x04, 0x1c
        /*0ef2*/ 	.short	(.L_387 - .L_386)


	//   ....[0]....
.L_386:
        /*0ef4*/ 	.word	0x00000a70


	//   ....[1]....
        /*0ef8*/ 	.word	0x00011e50


	//   ....[2]....
        /*0efc*/ 	.word	0x00019030


	//----- nvinfo : EIATTR_MAX_THREADS
	.align		4
.L_387:
        /*0f00*/ 	.byte	0x04, 0x05
        /*0f02*/ 	.short	(.L_389 - .L_388)
.L_388:
        /*0f04*/ 	.word	0x00000180
        /*0f08*/ 	.word	0x00000001
        /*0f0c*/ 	.word	0x00000001


	//----- nvinfo : EIATTR_CRS_STACK_SIZE
	.align		4
.L_389:
        /*0f10*/ 	.byte	0x04, 0x1e
        /*0f12*/ 	.short	(.L_391 - .L_390)
.L_390:
        /*0f14*/ 	.word	0x00000000


	//----- nvinfo : EIATTR_CBANK_PARAM_SIZE
	.align		4
.L_391:
        /*0f18*/ 	.byte	0x03, 0x19
        /*0f1a*/ 	.short	0x0af0


	//----- nvinfo : EIATTR_PARAM_CBANK
	.align		4
        /*0f1c*/ 	.byte	0x04, 0x0a
        /*0f1e*/ 	.short	(.L_393 - .L_392)
	.align		4
.L_392:
        /*0f20*/ 	.word	index@(.nv.constant0._ZN7cutlass13device_kernelIN5flash11enable_sm90INS1_16FlashAttnFwdSm90INS1_25CollectiveMainloopFwdSm90ILi2EN4cute5tupleIJNS5_1CILi1EEES8_S8_EEENS6_IJNS7_ILi128EEENS7_ILi96EEENS7_ILi64EEEEEELi256ENS_6half_tEfNS_4arch4Sm90ELb0ELb1ELb0ELb1ELb0ELb0ELb0ELb1ELb0ELb1ELb1ELb0EEENS1_21CollectiveEpilogueFwdINS6_IJSA_NS7_ILi256EEESB_EEES9_SE_SG_Li256ELb1ELb1ELb1ELb0EEENS1_36VarlenDynamicPersistentTileSchedulerILi128ELi96ELi256ELi128ELb1ELb1ELb1ELb1ELb0ELb1EEEEEEEEEvNT_6ParamsE)
        /*0f24*/ 	.short	0x0210
        /*0f26*/ 	.short	0x0af0


	//----- nvinfo : EIATTR_SW_WAR
	.align		4
.L_393:
        /*0f28*/ 	.byte	0x04, 0x36
        /*0f2a*/ 	.short	(.L_395 - .L_394)
.L_394:
        /*0f2c*/ 	.word	0x00000008
.L_395:


//--------------------- .nv.info._ZN7cutlass13device_kernelIN5flash11enable_sm90INS1_16FlashAttnFwdSm90INS1_25CollectiveMainloopFwdSm90ILi2EN4cute5tupleIJNS5_1CILi1EEES8_S8_EEENS6_IJNS7_ILi128EEENS7_ILi96EEENS7_ILi64EEEEEELi256ENS_6half_tEfNS_4arch4Sm90ELb0ELb1ELb0ELb1ELb0ELb1ELb0ELb1ELb0ELb1ELb1ELb0EEENS1_21CollectiveEpilogueFwdINS6_IJSA_NS7_ILi256EEESB_EEES9_SE_SG_Li256ELb1ELb1ELb1ELb0EEENS1_36VarlenDynamicPersistentTileSchedulerILi128ELi96ELi256ELi128ELb1ELb1ELb1ELb1ELb0ELb1EEEEEEEEEvNT_6ParamsE --------------------------
	.section	.nv.info._ZN7cutlass13device_kernelIN5flash11enable_sm90INS1_16FlashAttnFwdSm90INS1_25CollectiveMainloopFwdSm90ILi2EN4cute5tupleIJNS5_1CILi1EEES8_S8_EEENS6_IJNS7_ILi128EEENS7_ILi96EEENS7_ILi64EEEEEELi256ENS_6half_tEfNS_4arch4Sm90ELb0ELb1ELb0ELb1ELb0ELb1ELb0ELb1ELb0ELb1ELb1ELb0EEENS1_21CollectiveEpilogueFwdINS6_IJSA_NS7_ILi256EEESB_EEES9_SE_SG_Li256ELb1ELb1ELb1ELb0EEENS1_36VarlenDynamicPersistentTileSchedulerILi128ELi96ELi256ELi128ELb1ELb1ELb1ELb1ELb0ELb1EEEEEEEEEvNT_6ParamsE,"",@"SHT_CUDA_INFO"
	.sectionflags	@""
	.align	4


	//----- nvinfo : EIATTR_CUDA_API_VERSION
	.align		4
        /*0000*/ 	.byte	0x04, 0x37
        /*0002*/ 	.short	(.L_397 - .L_396)
.L_396:
        /*0004*/ 	.word	0x00000082


	//----- nvinfo : EIATTR_KPARAM_INFO
	.align		4
.L_397:
        /*0008*/ 	.byte	0x04, 0x17
        /*000a*/ 	.short	(.L_399 - .L_398)
.L_398:
        /*000c*/ 	.word	0x00000000
        /*0010*/ 	.short	0x0000
        /*0012*/ 	.short	0x0070
        /*0014*/ 	.byte	0x00, 0xf0, 0x01, 0x2a


	//----- nvinfo : EIATTR_SPARSE_MMA_MASK
	.align		4
.L_399:
        /*0018*/ 	.byte	0x03, 0x50
        /*001a*/ 	.short	0x0000


	//----- nvinfo : EIATTR_MAXREG_COUNT
	.align		4
        /*001c*/ 	.byte	0x03, 0x1b
        /*001e*/ 	.short	0x00a8


	//----- nvinfo : EIATTR_NUM_BARRIERS
	.align		4
        /*0020*/ 	.byte	0x02, 0x4c
        /*0022*/ 	.byte	0x10
	.zero		1


	//----- nvinfo : EIATTR_EXTERNS
	.align		4
        /*0024*/ 	.byte	0x04, 0x0f
        /*0026*/ 	.short	(.L_401 - .L_400)


	//   ....[0]....
	.align		4
.L_400:
        /*0028*/ 	.word	index@(__assertfail)


	//----- nvinfo : EIATTR_ANNOTATIONS
	.align		4
.L_401:
        /*002c*/ 	.byte	0x04, 0x55
        /*002e*/ 	.short	(.L_403 - .L_402)


	//   ....[0]....
.L_402:
        /* <DEDUP_REMOVED lines=84> */


	//----- nvinfo : EIATTR_MERCURY_ISA_VERSION
	.align		4
.L_403:
        /*0560*/ 	.byte	0x03, 0x5f
        /*0562*/ 	.short	0x0101


	//----- nvinfo : EIATTR_UNUSED_LOAD_BYTE_OFFSET
	.align		4
        /*0564*/ 	.byte	0x04, 0x44
        /*0566*/ 	.short	(.L_405 - .L_404)


	//   ....[0]....
.L_404:
        /*0568*/ 	.word	0x00000ae0
        /*056c*/ 	.word	0x0000fff0


	//   ....[1]....
        /*0570*/ 	.word	0x000156a0
        /*0574*/ 	.word	0x0000fff0


	//----- nvinfo : EIATTR_INT_WARP_WIDE_INSTR_OFFSETS
	.align		4
.L_405:
        /*0578*/ 	.byte	0x04, 0x31
        /*057a*/ 	.short	(.L_407 - .L_406)


	//   ....[0]....
.L_406:
        /*057c*/ 	.word	0x00000190


	//   ....[1]....
        /*0580*/ 	.word	0x000001d0


	//   ....[2]....
        /*0584*/ 	.word	0x00000240


	//   ....[3]....
        /*0588*/ 	.word	0x0001e120


	//   ....[4]....
        /*058c*/ 	.word	0x0001e1b0


	//   ....[5]....
        /*0590*/ 	.word	0x00021e30


	//   ....[6]....
        /*0594*/ 	.word	0x00021ec0


	//----- nvinfo : EIATTR_COOP_GROUP_MASK_REGIDS
	.align		4
.L_407:
        /*0598*/ 	.byte	0x04, 0x29
        /*059a*/ 	.short	(.L_409 - .L_408)


	//   ....[0]....
.L_408:
        /*059c*/ 	.word	0xffffffff


	//   ....[1]....
        /*05a0*/ 	.word	0xffffffff


	//   ....[2]....
        /*05a4*/ 	.word	0xffffffff


	//   ....[3]....
        /*05a8*/ 	.word	0xffffffff


	//   ....[4]....
        /*05ac*/ 	.word	0xffffffff


	//   ....[5]....
        /*05b0*/ 	.word	0xffffffff


	//   ....[6]....
        /*05b4*/ 	.word	0xffffffff


	//   ....[7]....
        /*05b8*/ 	.word	0xffffffff


	//   ....[8]....
        /*05bc*/ 	.word	0xffffffff


	//   ....[9]....
        /*05c0*/ 	.word	0xffffffff


	//   ....[10]....
        /*05c4*/ 	.word	0xffffffff


	//   ....[11]....
        /*05c8*/ 	.word	0xffffffff


	//   ....[12]....
        /*05cc*/ 	.word	0xffffffff


	//   ....[13]....
        /*05d0*/ 	.word	0xffffffff


	//   ....[14]....
        /*05d4*/ 	.word	0xffffffff


	//   ....[15]....
        /*05d8*/ 	.word	0xffffffff


	//   ....[16]....
        /*05dc*/ 	.word	0xffffffff


	//   ....[17]....
        /*05e0*/ 	.word	0xffffffff


	//   ....[18]....
        /*05e4*/ 	.word	0xffffffff


	//   ....[19]....
        /*05e8*/ 	.word	0xffffffff


	//   ....[20]....
        /*05ec*/ 	.word	0xffffffff


	//   ....[21]....
        /*05f0*/ 	.word	0xffffffff


	//   ....[22]....
        /*05f4*/ 	.word	0xffffffff


	//   ....[23]....
        /*05f8*/ 	.word	0xffffffff


	//   ....[24]....
        /*05fc*/ 	.word	0xffffffff


	//   ....[25]....
        /*0600*/ 	.word	0xffffffff


	//   ....[26]....
        /*0604*/ 	.word	0xffffffff


	//   ....[27]....
        /*0608*/ 	.word	0xffffffff


	//   ....[28]....
        /*060c*/ 	.word	0xffffffff


	//   ....[29]....
        /*0610*/ 	.word	0xffffffff


	//   ....[30]....
        /*0614*/ 	.word	0xffffffff


	//   ....[31]....
        /*0618*/ 	.word	0xffffffff


	//   ....[32]....
        /*061c*/ 	.word	0xffffffff


	//   ....[33]....
        /*0620*/ 	.word	0xffffffff


	//   ....[34]....
        /*0624*/ 	.word	0xffffffff


	//   ....[35]....
        /*0628*/ 	.word	0xffffffff


	//   ....[36]....
        /*062c*/ 	.word	0xffffffff


	//   ....[37]....
        /*0630*/ 	.word	0xffffffff


	//   ....[38]....
        /*0634*/ 	.word	0xffffffff


	//   ....[39]....
        /*0638*/ 	.word	0xffffffff


	//   ....[40]....
        /*063c*/ 	.word	0xffffffff


	//   ....[41]....
        /*0640*/ 	.word	0xffffffff


	//   ....[42]....
        /*0644*/ 	.word	0xffffffff


	//   ....[43]....
        /*0648*/ 	.word	0xffffffff


	//   ....[44]....
        /*064c*/ 	.word	0xffffffff


	//   ....[45]....
        /*0650*/ 	.word	0xffffffff


	//   ....[46]....
        /*0654*/ 	.word	0xffffffff


	//   ....[47]....
        /*0658*/ 	.word	0xffffffff


	//   ....[48]....
        /*065c*/ 	.word	0xffffffff


	//   ....[49]....
        /*0660*/ 	.word	0xffffffff


	//   ....[50]....
        /*0664*/ 	.word	0xffffffff


	//   ....[51]....
        /*0668*/ 	.word	0xffffffff


	//   ....[52]....
        /*066c*/ 	.word	0xffffffff


	//   ....[53]....
        /*0670*/ 	.word	0xffffffff


	//   ....[54]....
        /*0674*/ 	.word	0xffffffff


	//   ....[55]....
        /*0678*/ 	.word	0xffffffff


	//   ....[56]....
        /*067c*/ 	.word	0xffffffff


	//   ....[57]....
        /*0680*/ 	.word	0xffffffff


	//   ....[58]....
        /*0684*/ 	.word	0xffffffff


	//   ....[59]....
        /*0688*/ 	.word	0xffffffff


	//   ....[60]....
        /*068c*/ 	.word	0xffffffff


	//   ....[61]....
        /*0690*/ 	.word	0xffffffff


	//   ....[62]....
        /*0694*/ 	.word	0xffffffff


	//   ....[63]....
        /*0698*/ 	.word	0xffffffff


	//   ....[64]....
        /*069c*/ 	.word	0xffffffff


	//   ....[65]....
        /*06a0*/ 	.word	0xffffffff


	//   ....[66]....
        /*06a4*/ 	.word	0xffffffff


	//   ....[67]....
        /*06a8*/ 	.word	0xffffffff


	//   ....[68]....
        /*06ac*/ 	.word	0xffffffff


	//   ....[69]....
        /*06b0*/ 	.word	0xffffffff


	//   ....[70]....
        /*06b4*/ 	.word	0xffffffff


	//   ....[71]....
        /*06b8*/ 	.word	0xffffffff


	//   ....[72]....
        /*06bc*/ 	.word	0xffffffff


	//   ....[73]....
        /*06c0*/ 	.word	0xffffffff


	//   ....[74]....
        /*06c4*/ 	.word	0xffffffff


	//   ....[75]....
        /*06c8*/ 	.word	0xffffffff


	//   ....[76]....
        /*06cc*/ 	.word	0xffffffff


	//   ....[77]....
        /*06d0*/ 	.word	0xffffffff


	//   ....[78]....
        /*06d4*/ 	.word	0xffffffff


	//   ....[79]....
        /*06d8*/ 	.word	0xffffffff


	//   ....[80]....
        /*06dc*/ 	.word	0xffffffff


	//   ....[81]....
        /*06e0*/ 	.word	0xffffffff


	//   ....[82]....
        /*06e4*/ 	.word	0xffffffff


	//   ....[83]....
        /*06e8*/ 	.word	0xffffffff


	//   ....[84]....
        /*06ec*/ 	.word	0xffffffff


	//   ....[85]....
        /*06f0*/ 	.word	0xffffffff


	//   ....[86]....
        /*06f4*/ 	.word	0xffffffff


	//   ....[87]....
        /*06f8*/ 	.word	0xffffffff


	//   ....[88]....
        /*06fc*/ 	.word	0xffffffff


	//   ....[89]....
        /*0700*/ 	.word	0xffffffff


	//   ....[90]....
        /*0704*/ 	.word	0xffffffff


	//   ....[91]....
        /*0708*/ 	.word	0xffffffff


	//   ....[92]....
        /*070c*/ 	.word	0xffffffff


	//   ....[93]....
        /*0710*/ 	.word	0xffffffff


	//   ....[94]....
        /*0714*/ 	.word	0xffffffff


	//   ....[95]....
        /*0718*/ 	.word	0xffffffff


	//   ....[96]....
        /*071c*/ 	.word	0xffffffff


	//   ....[97]....
        /*0720*/ 	.word	0xffffffff


	//   ....[98]....
        /*0724*/ 	.word	0xffffffff


	//   ....[99]....
        /*0728*/ 	.word	0xffffffff


	//   ....[100]....
        /*072c*/ 	.word	0xffffffff


	//   ....[101]....
        /*0730*/ 	.word	0xffffffff


	//   ....[102]....
        /*0734*/ 	.word	0xffffffff


	//   ....[103]....
        /*0738*/ 	.word	0xffffffff


	//   ....[104]....
        /*073c*/ 	.word	0xffffffff


	//   ....[105]....
        /*0740*/ 	.word	0xffffffff


	//   ....[106]....
        /*0744*/ 	.word	0xffffffff


	//   ....[107]....
        /*0748*/ 	.word	0xffffffff


	//   ....[108]....
        /*074c*/ 	.word	0xffffffff


	//   ....[109]....
        /*0750*/ 	.word	0xffffffff


	//   ....[110]....
        /*0754*/ 	.word	0xffffffff


	//   ....[111]....
        /*0758*/ 	.word	0xffffffff


	//   ....[112]....
        /*075c*/ 	.word	0xffffffff


	//   ....[113]....
        /*0760*/ 	.word	0xffffffff


	//   ....[114]....
        /*0764*/ 	.word	0xffffffff


	//   ....[115]....
        /*0768*/ 	.word	0xffffffff


	//   ....[116]....
        /*076c*/ 	.word	0xffffffff


	//   ....[117]....
        /*0770*/ 	.word	0xffffffff


	//   ....[118]....
        /*0774*/ 	.word	0xffffffff


	//   ....[119]....
        /*0778*/ 	.word	0xffffffff


	//   ....[120]....
        /*077c*/ 	.word	0xffffffff


	//   ....[121]....
        /*0780*/ 	.word	0xffffffff


	//   ....[122]....
        /*0784*/ 	.word	0xffffffff


	//   ....[123]....
        /*0788*/ 	.word	0xffffffff


	//   ....[124]....
        /*078c*/ 	.word	0xffffffff


	//   ....[125]....
        /*0790*/ 	.word	0xffffffff


	//   ....[126]....
        /*0794*/ 	.word	0xffffffff


	//   ....[127]....
        /*0798*/ 	.word	0xffffffff


	//   ....[128]....
        /*079c*/ 	.word	0x0500000f


	//   ....[129]....
        /*07a0*/ 	.word	0x0500000f


	//   ....[130]....
        /*07a4*/ 	.word	0x0500000f


	//   ....[131]....
        /*07a8*/ 	.word	0x0500000f


	//   ....[132]....
        /*07ac*/ 	.word	0x0500000f


	//   ....[133]....
        /*07b0*/ 	.word	0x0500000f


	//   ....[134]....
        /*07b4*/ 	.word	0x0500000f


	//   ....[135]....
        /*07b8*/ 	.word	0x0500000f


	//   ....[136]....
        /*07bc*/ 	.word	0x0500000f


	//   ....[137]....
        /*07c0*/ 	.word	0x0500000f


	//   ....[138]....
        /*07c4*/ 	.word	0x0500000f


	//   ....[139]....
        /*07c8*/ 	.word	0x0500000f


	//   ....[140]....
        /*07cc*/ 	.word	0x0500000f


	//   ....[141]....
        /*07d0*/ 	.word	0x0500000f


	//   ....[142]....
        /*07d4*/ 	.word	0x0500000f


	//   ....[143]....
        /*07d8*/ 	.word	0x0500000f


	//   ....[144]....
        /*07dc*/ 	.word	0x0500000f


	//   ....[145]....
        /*07e0*/ 	.word	0x0500000f


	//   ....[146]....
        /*07e4*/ 	.word	0x0500000f


	//   ....[147]....
        /*07e8*/ 	.word	0x0500000f


	//   ....[148]....
        /*07ec*/ 	.word	0x0500000f


	//   ....[149]....
        /*07f0*/ 	.word	0x0500000f


	//   ....[150]....
        /*07f4*/ 	.word	0x0500000f


	//   ....[151]....
        /*07f8*/ 	.word	0x0500000f


	//   ....[152]....
        /*07fc*/ 	.word	0x0500000f


	//   ....[153]....
        /*0800*/ 	.word	0x0500000f


	//   ....[154]....
        /*0804*/ 	.word	0x0500000f


	//   ....[155]....
        /*0808*/ 	.word	0x0500000f


	//   ....[156]....
        /*080c*/ 	.word	0x0500000f


	//   ....[157]....
        /*0810*/ 	.word	0x0500000f


	//   ....[158]....
        /*0814*/ 	.word	0x0500000f


	//   ....[159]....
        /*0818*/ 	.word	0x0500000f


	//   ....[160]....
        /*081c*/ 	.word	0x0500000f


	//   ....[161]....
        /*0820*/ 	.word	0x0500000f


	//   ....[162]....
        /*0824*/ 	.word	0x0500000f


	//   ....[163]....
        /*0828*/ 	.word	0x0500000f


	//   ....[164]....
        /*082c*/ 	.word	0x0500000f


	//   ....[165]....
        /*0830*/ 	.word	0x0500000f


	//   ....[166]....
        /*0834*/ 	.word	0x0500000f


	//   ....[167]....
        /*0838*/ 	.word	0x0500000f


	//   ....[168]....
        /*083c*/ 	.word	0x0500000f


	//   ....[169]....
        /*0840*/ 	.word	0x0500000f


	//   ....[170]....
        /*0844*/ 	.word	0x0500000f


	//   ....[171]....
        /*0848*/ 	.word	0x0500000f


	//   ....[172]....
        /*084c*/ 	.word	0x0500000f


	//   ....[173]....
        /*0850*/ 	.word	0x0500000f


	//   ....[174]....
        /*0854*/ 	.word	0x0500000f


	//   ....[175]....
        /*0858*/ 	.word	0x0500000f


	//   ....[176]....
        /*085c*/ 	.word	0x0500000f


	//   ....[177]....
        /*0860*/ 	.word	0x0500000f


	//   ....[178]....
        /*0864*/ 	.word	0x0500000f


	//   ....[179]....
        /*0868*/ 	.word	0x0500000f


	//   ....[180]....
        /*086c*/ 	.word	0x0500000f


	//   ....[181]....
        /*0870*/ 	.word	0x0500000f


	//   ....[182]....
        /*0874*/ 	.word	0x0500000f


	//   ....[183]....
        /*0878*/ 	.word	0x0500000f


	//   ....[184]....
        /*087c*/ 	.word	0x0500000f


	//   ....[185]....
        /*0880*/ 	.word	0x0500000f


	//   ....[186]....
        /*0884*/ 	.word	0x0500000f


	//   ....[187]....
        /*0888*/ 	.word	0x0500000f


	//   ....[188]....
        /*088c*/ 	.word	0x0500000f


	//   ....[189]....
        /*0890*/ 	.word	0x0500000f


	//   ....[190]....
        /*0894*/ 	.word	0x0500000f


	//   ....[191]....
        /*0898*/ 	.word	0x0500000f


	//   ....[192]....
        /*089c*/ 	.word	0x0500000f


	//   ....[193]....
        /*08a0*/ 	.word	0x0500000f


	//   ....[194]....
        /*08a4*/ 	.word	0x0500000f


	//   ....[195]....
        /*08a8*/ 	.word	0x0500000f


	//   ....[196]....
        /*08ac*/ 	.word	0x0500000f


	//   ....[197]....
        /*08b0*/ 	.word	0x0500000f


	//   ....[198]....
        /*08b4*/ 	.word	0x0500000f


	//   ....[199]....
        /*08b8*/ 	.word	0x0500000f


	//   ....[200]....
        /*08bc*/ 	.word	0x0500000f


	//   ....[201]....
        /*08c0*/ 	.word	0x0500000f


	//----- nvinfo : EIATTR_COOP_GROUP_INSTR_OFFSETS
	.align		4
.L_409:
        /*08c4*/ 	.byte	0x04, 0x28
        /*08c6*/ 	.short	(.L_411 - .L_410)


	//   ....[0]....
.L_410:
        /*08c8*/ 	.word	0x00000070


	//   ....[1]....
        /*08cc*/ 	.word	0x000001a0


	//   ....[2]....
        /*08d0*/ 	.word	0x000001f0


	//   ....[3]....
        /*08d4*/ 	.word	0x00000420


	//   ....[4]....
        /*08d8*/ 	.word	0x00000580


	//   ....[5]....
        /*08dc*/ 	.word	0x000006a0


	//   ....[6]....
        /*08e0*/ 	.word	0x00000800


	//   ....[7]....
        /*08e4*/ 	.word	0x00006b90


	//   ....[8]....
        /*08e8*/ 	.word	0x00007310


	//   ....[9]....
        /*08ec*/ 	.word	0x00007320


	//   ....[10]....
        /*08f0*/ 	.word	0x00007330


	//   ....[11]....
        /*08f4*/ 	.word	0x00007340


	//   ....[12]....
        /*08f8*/ 	.word	0x00007650


	//   ....[13]....
        /*08fc*/ 	.word	0x00007660


	//   ....[14]....
        /*0900*/ 	.word	0x00007670


	//   ....[15]....
        /*0904*/ 	.word	0x00007680


	//   ....[16]....
        /*0908*/ 	.word	0x00008850


	//   ....[17]....
        /*090c*/ 	.word	0x00008870


	//   ....[18]....
        /*0910*/ 	.word	0x00008880


	//   ....[19]....
        /*0914*/ 	.word	0x00008890


	//   ....[20]....
        /*0918*/ 	.word	0x00008980


	//   ....[21]....
        /*091c*/ 	.word	0x000089a0


	//   ....[22]....
        /*0920*/ 	.word	0x00008a30


	//   ....[23]....
        /*0924*/ 	.word	0x00008a60


	//   ....[24]....
        /*0928*/ 	.word	0x00009ff0


	//   ....[25]....
        /*092c*/ 	.word	0x0000a990


	//   ....[26]....
        /*0930*/ 	.word	0x0000afd0


	//   ....[27]....
        /*0934*/ 	.word	0x0000b0e0


	//   ....[28]....
        /*0938*/ 	.word	0x0000b670


	//   ....[29]....
        /*093c*/ 	.word	0x0000b6f0


	//   ....[30]....
        /*0940*/ 	.word	0x0000cac0


	//   ....[31]....
        /*0944*/ 	.word	0x0000d570


	//   ....[32]....
        /*0948*/ 	.word	0x0000db00


	//   ....[33]....
        /*094c*/ 	.word	0x0000dc70


	//   ....[34]....
        /*0950*/ 	.word	0x0000e7a0


	//   ....[35]....
        /*0954*/ 	.word	0x0000e8b0


	//   ....[36]....
        /*0958*/ 	.word	0x00010090


	//   ....[37]....
        /*095c*/ 	.word	0x000100b0


	//   ....[38]....
        /*0960*/ 	.word	0x00010860


	//   ....[39]....
        /*0964*/ 	.word	0x00010910


	//   ....[40]....
        /*0968*/ 	.word	0x00011ec0


	//   ....[41]....
        /*096c*/ 	.word	0x00012930


	//   ....[42]....
        /*0970*/ 	.word	0x00012f70


	//   ....[43]....
        /*0974*/ 	.word	0x00013080


	//   ....[44]....
        /*0978*/ 	.word	0x000139a0


	//   ....[45]....
        /*097c*/ 	.word	0x00013b70


	//   ....[46]....
        /*0980*/ 	.word	0x00014c20


	//   ....[47]....
        /*0984*/ 	.word	0x00014c50


	//   ....[48]....
        /*0988*/ 	.word	0x00014cb0


	//   ....[49]....
        /*098c*/ 	.word	0x00014cc0


	//   ....[50]....
        /*0990*/ 	.word	0x000166e0


	//   ....[51]....
        /*0994*/ 	.word	0x00016700


	//   ....[52]....
        /*0998*/ 	.word	0x00016710


	//   ....[53]....
        /*099c*/ 	.word	0x00016720


	//   ....[54]....
        /*09a0*/ 	.word	0x00017130


	//   ....[55]....
        /*09a4*/ 	.word	0x00017140


	//   ....[56]....
        /*09a8*/ 	.word	0x00017340


	//   ....[57]....
        /*09ac*/ 	.word	0x00017350


	//   ....[58]....
        /*09b0*/ 	.word	0x00017510


	//   ....[59]....
        /*09b4*/ 	.word	0x00017520


	//   ....[60]....
        /*09b8*/ 	.word	0x000176e0


	//   ....[61]....
        /*09bc*/ 	.word	0x000176f0


	//   ....[62]....
        /*09c0*/ 	.word	0x00017b50


	//   ....[63]....
        /*09c4*/ 	.word	0x00017b60


	//   ....[64]....
        /*09c8*/ 	.word	0x000189a0


	//   ....[65]....
        /*09cc*/ 	.word	0x000189b0


	//   ....[66]....
        /*09d0*/ 	.word	0x0001a010


	//   ....[67]....
        /*09d4*/ 	.word	0x0001a020


	//   ....[68]....
        /*09d8*/ 	.word	0x0001a1f0


	//   ....[69]....
        /*09dc*/ 	.word	0x0001a200


	//   ....[70]....
        /*09e0*/ 	.word	0x0001a3c0


	//   ....[71]....
        /*09e4*/ 	.word	0x0001a3d0


	//   ....[72]....
        /*09e8*/ 	.word	0x0001a590


	//   ....[73]....
        /*09ec*/ 	.word	0x0001a5a0


	//   ....[74]....
        /*09f0*/ 	.word	0x0001a7c0


	//   ....[75]....
        /*09f4*/ 	.word	0x0001a9d0


	//   ....[76]....
        /*09f8*/ 	.word	0x0001aa00


	//   ....[77]....
        /*09fc*/ 	.word	0x0001aa30


	//   ....[78]....
        /*0a00*/ 	.word	0x0001aa60


	//   ....[79]....
        /*0a04*/ 	.word	0x0001aa90


	//   ....[80]....
        /*0a08*/ 	.word	0x0001aac0


	//   ....[81]....
        /*0a0c*/ 	.word	0x0001ac60


	//   ....[82]....
        /*0a10*/ 	.word	0x0001ac90


	//   ....[83]....
        /*0a14*/ 	.word	0x0001acc0


	//   ....[84]....
        /*0a18*/ 	.word	0x0001acf0


	//   ....[85]....
        /*0a1c*/ 	.word	0x0001ad20


	//   ....[86]....
        /*0a20*/ 	.word	0x0001ad50


	//   ....[87]....
        /*0a24*/ 	.word	0x0001adf0


	//   ....[88]....
        /*0a28*/ 	.word	0x0001ae20


	//   ....[89]....
        /*0a2c*/ 	.word	0x0001ae30


	//   ....[90]....
        /*0a30*/ 	.word	0x0001ae60


	//   ....[91]....
        /*0a34*/ 	.word	0x0001c6f0


	//   ....[92]....
        /*0a38*/ 	.word	0x0001e6f0


	//   ....[93]....
        /*0a3c*/ 	.word	0x0001f190


	//   ....[94]....
        /*0a40*/ 	.word	0x0001f1b0


	//   ....[95]....
        /*0a44*/ 	.word	0x0001f260


	//   ....[96]....
        /*0a48*/ 	.word	0x0001f270


	//   ....[97]....
        /*0a4c*/ 	.word	0x0001f2f0


	//   ....[98]....
        /*0a50*/ 	.word	0x0001f300


	//   ....[99]....
        /*0a54*/ 	.word	0x0001f380


	//   ....[100]....
        /*0a58*/ 	.word	0x0001f390


	//   ....[101]....
        /*0a5c*/ 	.word	0x0001f410


	//   ....[102]....
        /*0a60*/ 	.word	0x0001f420


	//   ....[103]....
        /*0a64*/ 	.word	0x0001f4a0


	//   ....[104]....
        /*0a68*/ 	.word	0x0001f4b0


	//   ....[105]....
        /*0a6c*/ 	.word	0x0001f530


	//   ....[106]....
        /*0a70*/ 	.word	0x0001f540


	//   ....[107]....
        /*0a74*/ 	.word	0x0001f590


	//   ....[108]....
        /*0a78*/ 	.word	0x0001f5b0


	//   ....[109]....
        /*0a7c*/ 	.word	0x00022150


	//   ....[110]....
        /*0a80*/ 	.word	0x000221d0


	//   ....[111]....
        /*0a84*/ 	.word	0x00022200


	//   ....[112]....
        /*0a88*/ 	.word	0x00022210


	//   ....[113]....
        /*0a8c*/ 	.word	0x00022240


	//   ....[114]....
        /*0a90*/ 	.word	0x00022270


	//   ....[115]....
        /*0a94*/ 	.word	0x000222a0


	//   ....[116]....
        /*0a98*/ 	.word	0x000222d0


	//   ....[117]....
        /*0a9c*/ 	.word	0x00022490


	//   ....[118]....
        /*0aa0*/ 	.word	0x000224c0


	//   ....[119]....
        /*0aa4*/ 	.word	0x000224f0


	//   ....[120]....
        /*0aa8*/ 	.word	0x00022520


	//   ....[121]....
        /*0aac*/ 	.word	0x00022550


	//   ....[122]....
        /*0ab0*/ 	.word	0x00022580


	//   ....[123]....
        /*0ab4*/ 	.word	0x00022650


	//   ....[124]....
        /*0ab8*/ 	.word	0x00022670


	//   ....[125]....
        /*0abc*/ 	.word	0x00022680


	//   ....[126]....
        /*0ac0*/ 	.word	0x00022700


	//   ....[127]....
        /*0ac4*/ 	.word	0x00023230


	//   ....[128]....
        /*0ac8*/ 	.word	0x00023660


	//   ....[129]....
        /*0acc*/ 	.word	0x00023700


	//   ....[130]....
        /*0ad0*/ 	.word	0x00023790


	//   ....[131]....
        /*0ad4*/ 	.word	0x000237e0


	//   ....[132]....
        /*0ad8*/ 	.word	0x00023830


	//   ....[133]....
        /*0adc*/ 	.word	0x000238c0


	//   ....[134]....
        /*0ae0*/ 	.word	0x00023950


	//   ....[135]....
        /*0ae4*/ 	.word	0x000239a0


	//   ....[136]....
        /*0ae8*/ 	.word	0x000239f0


	//   ....[137]....
        /*0aec*/ 	.word	0x00023af0


	//   ....[138]....
        /*0af0*/ 	.word	0x00023ba0


	//   ....[139]....
        /*0af4*/ 	.word	0x00023c20


	//   ....[140]....
        /*0af8*/ 	.word	0x00023c90


	//   ....[141]....
        /*0afc*/ 	.word	0x00023dc0


	//   ....[142]....
        /*0b00*/ 	.word	0x00023ed0


	//   ....[143]....
        /*0b04*/ 	.word	0x00023fa0


	//   ....[144]....
        /*0b08*/ 	.word	0x00023ff0


	//   ....[145]....
        /*0b0c*/ 	.word	0x00024340


	//   ....[146]....
        /*0b10*/ 	.word	0x00024390


	//   ....[147]....
        /*0b14*/ 	.word	0x00024420


	//   ....[148]....
        /*0b18*/ 	.word	0x000244b0


	//   ....[149]....
        /*0b1c*/ 	.word	0x00024540


	//   ....[150]....
        /*0b20*/ 	.word	0x000245d0


	//   ....[151]....
        /*0b24*/ 	.word	0x00024660


	//   ....[152]....
        /*0b28*/ 	.word	0x000246f0


	//   ....[153]....
        /*0b2c*/ 	.word	0x00024770


	//   ....[154]....
        /*0b30*/ 	.word	0x000247c0


	//   ....[155]....
        /*0b34*/ 	.word	0x00024860


	//   ....[156]....
        /*0b38*/ 	.word	0x000248f0


	//   ....[157]....
        /*0b3c*/ 	.word	0x00024970


	//   ....[158]....
        /*0b40*/ 	.word	0x000249c0


	//   ....[159]....
        /*0b44*/ 	.word	0x00024a50


	//   ....[160]....
        /*0b48*/ 	.word	0x00024ae0


	//   ....[161]....
        /*0b4c*/ 	.word	0x00024b70


	//   ....[162]....
        /*0b50*/ 	.word	0x00024c00


	//   ....[163]....
        /*0b54*/ 	.word	0x00024c90


	//   ....[164]....
        /*0b58*/ 	.word	0x00024d20


	//   ....[165]....
        /*0b5c*/ 	.word	0x00024de0


	//   ....[166]....
        /*0b60*/ 	.word	0x000250c0


	//   ....[167]....
        /*0b64*/ 	.word	0x00025280


	//   ....[168]....
        /*0b68*/ 	.word	0x000252d0


	//   ....[169]....
        /*0b6c*/ 	.word	0x00025330


	//   ....[170]....
        /*0b70*/ 	.word	0x00025420


	//   ....[171]....
        /*0b74*/ 	.word	0x00025480


	//   ....[172]....
        /*0b78*/ 	.word	0x00025570


	//   ....[173]....
        /*0b7c*/ 	.word	0x000255d0


	//   ....[174]....
        /*0b80*/ 	.word	0x000256c0


	//   ....[175]....
        /*0b84*/ 	.word	0x00025720


	//   ....[176]....
        /*0b88*/ 	.word	0x00025810


	//   ....[177]....
        /*0b8c*/ 	.word	0x00025870


	//   ....[178]....
        /*0b90*/ 	.word	0x00025960


	//   ....[179]....
        /*0b94*/ 	.word	0x000259c0


	//   ....[180]....
        /*0b98*/ 	.word	0x00025a90


	//   ....[181]....
        /*0b9c*/ 	.word	0x00025b10


	//   ....[182]....
        /*0ba0*/ 	.word	0x00025be0


	//   ....[183]....
        /*0ba4*/ 	.word	0x00025f10


	//   ....[184]....
        /*0ba8*/ 	.word	0x00025fb0


	//   ....[185]....
        /*0bac*/ 	.word	0x00026150


	//   ....[186]....
        /*0bb0*/ 	.word	0x000261d0


	//   ....[187]....
        /*0bb4*/ 	.word	0x00026250


	//   ....[188]....
        /*0bb8*/ 	.word	0x000262d0


	//   ....[189]....
        /*0bbc*/ 	.word	0x00026350


	//   ....[190]....
        /*0bc0*/ 	.word	0x000263e0


	//   ....[191]....
        /*0bc4*/ 	.word	0x00026480


	//   ....[192]....
        /*0bc8*/ 	.word	0x00026530


	//   ....[193]....
        /*0bcc*/ 	.word	0x000265b0


	//   ....[194]....
        /*0bd0*/ 	.word	0x00026630


	//   ....[195]....
        /*0bd4*/ 	.word	0x000266b0


	//   ....[196]....
        /*0bd8*/ 	.word	0x00026740


	//   ....[197]....
        /*0bdc*/ 	.word	0x000267c0


	//   ....[198]....
        /*0be0*/ 	.word	0x00026870


	//   ....[199]....
        /*0be4*/ 	.word	0x000268c0


	//   ....[200]....
        /*0be8*/ 	.word	0x00026980


	//   ....[201]....
        /*0bec*/ 	.word	0x00026ab0


	//----- nvinfo : EIATTR_REG_RECONFIG
	.align		4
.L_411:
        /*0bf0*/ 	.byte	0x01, 0x54
	.zero		2


	//----- nvinfo : EIATTR_SYSCALL_OFFSETS
	.align		4
        /*0bf4*/ 	.byte	0x04, 0x46
        /*0bf6*/ 	.short	(.L_413 - .L_412)


	//   ....[0]....
.L_412:
        /*0bf8*/ 	.word	0x000021c0


	//   ....[1]....
        /*0bfc*/ 	.word	0x00002310


	//   ....[2]....
        /*0c00*/ 	.word	0x00006d30


	//   ....[3]....
        /*0c04*/ 	.word	0x00007040


	//   ....[4]....
        /*0c08*/ 	.word	0x0001e320


	//   ....[5]....
        /*0c0c*/ 	.word	0x0001e470


	//   ....[6]....
        /*0c10*/ 	.word	0x0001e560


	//   ....[7]....
        /*0c14*/ 	.word	0x0001ed70


	//----- nvinfo : EIATTR_MBARRIER_INSTR_OFFSETS
	.align		4
.L_413:
        /*0c18*/ 	.byte	0x04, 0x39
        /*0c1a*/ 	.short	(.L_415 - .L_414)


	//   ....[0]....
.L_414:
        /*0c1c*/ 	.word	0x000002d0
        /*0c20*/ 	.word	0x000000ff
        /*0c24*/ 	.word	0x00022800
        /*0c28*/ 	.short	0x0100
        /*0c2a*/ 	.byte	0x08
	.zero		1


	//   ....[1]....
        /*0c2c*/ 	.word	0x000002e0
        /*0c30*/ 	.word	0x000000ff
        /*0c34*/ 	.word	0x00022820
        /*0c38*/ 	.short	0x0100
        /*0c3a*/ 	.byte	0x08
	.zero		1


	//   ....[2]....
        /*0c3c*/ 	.word	0x000003d0
        /*0c40*/ 	.word	0x000000ff
        /*0c44*/ 	.word	0x00022830
        /*0c48*/ 	.short	0x0100
        /*0c4a*/ 	.byte	0x08
	.zero		1


	//   ....[3]....
        /*0c4c*/ 	.word	0x000003e0
        /*0c50*/ 	.word	0x000000ff
        /*0c54*/ 	.word	0x00022840
        /*0c58*/ 	.short	0x0100
        /*0c5a*/ 	.byte	0x08
	.zero		1


	//   ....[4]....
        /*0c5c*/ 	.word	0x000003f0
        /*0c60*/ 	.word	0x000000ff
        /*0c64*/ 	.word	0x00022838
        /*0c68*/ 	.short	0x0100
        /*0c6a*/ 	.byte	0x08
	.zero		1


	//   ....[5]....
        /*0c6c*/ 	.word	0x00000400
        /*0c70*/ 	.word	0x000000ff
        /*0c74*/ 	.word	0x00022848
        /*0c78*/ 	.short	0x0100
        /*0c7a*/ 	.byte	0x08
	.zero		1


	//   ....[6]....
        /*0c7c*/ 	.word	0x00000530
        /*0c80*/ 	.word	0x000000ff
        /*0c84*/ 	.word	0x00022850
        /*0c88*/ 	.short	0x0100
        /*0c8a*/ 	.byte	0x08
	.zero		1


	//   ....[7]....
        /*0c8c*/ 	.word	0x00000540
        /*0c90*/ 	.word	0x000000ff
        /*0c94*/ 	.word	0x00022860
        /*0c98*/ 	.short	0x0100
        /*0c9a*/ 	.byte	0x08
	.zero		1


	//   ....[8]....
        /*0c9c*/ 	.word	0x00000550
        /*0ca0*/ 	.word	0x000000ff
        /*0ca4*/ 	.word	0x00022858
        /*0ca8*/ 	.short	0x0100
        /*0caa*/ 	.byte	0x08
	.zero		1


	//   ....[9]....
        /*0cac*/ 	.word	0x00000560
        /*0cb0*/ 	.word	0x000000ff
        /*0cb4*/ 	.word	0x00022868
        /*0cb8*/ 	.short	0x0100
        /*0cba*/ 	.byte	0x08
	.zero		1


	//   ....[10]....
        /*0cbc*/ 	.word	0x00000650
        /*0cc0*/ 	.word	0x000000ff
        /*0cc4*/ 	.word	0x00022870
        /*0cc8*/ 	.short	0x0100
        /*0cca*/ 	.byte	0x06
	.zero		1


	//   ....[11]....
        /*0ccc*/ 	.word	0x00000660
        /*0cd0*/ 	.word	0x000000ff
        /*0cd4*/ 	.word	0x00022880
        /*0cd8*/ 	.short	0x0100
        /*0cda*/ 	.byte	0x06
	.zero		1


	//   ....[12]....
        /*0cdc*/ 	.word	0x00000670
        /*0ce0*/ 	.word	0x000000ff
        /*0ce4*/ 	.word	0x00022878
        /*0ce8*/ 	.short	0x0100
        /*0cea*/ 	.byte	0x06
	.zero		1


	//   ....[13]....
        /*0cec*/ 	.word	0x00000680
        /*0cf0*/ 	.word	0x000000ff
        /*0cf4*/ 	.word	0x00022888
        /*0cf8*/ 	.short	0x0100
        /*0cfa*/ 	.byte	0x06
	.zero		1


	//   ....[14]....
        /*0cfc*/ 	.word	0x000007b0
        /*0d00*/ 	.word	0x000000ff
        /*0d04*/ 	.word	0x00022890
        /*0d08*/ 	.short	0x0100
        /*0d0a*/ 	.byte	0x08
	.zero		1


	//   ....[15]....
        /*0d0c*/ 	.word	0x000007c0
        /*0d10*/ 	.word	0x000000ff
        /*0d14*/ 	.word	0x000228a0
        /*0d18*/ 	.short	0x0100
        /*0d1a*/ 	.byte	0x08
	.zero		1


	//   ....[16]....
        /*0d1c*/ 	.word	0x000007d0
        /*0d20*/ 	.word	0x000000ff
        /*0d24*/ 	.word	0x00022898
        /*0d28*/ 	.short	0x0100
        /*0d2a*/ 	.byte	0x08
	.zero		1


	//   ....[17]....
        /*0d2c*/ 	.word	0x000007e0
        /*0d30*/ 	.word	0x000000ff
        /*0d34*/ 	.word	0x000228a8
        /*0d38*/ 	.short	0x0100
        /*0d3a*/ 	.byte	0x08
	.zero		1


	//   ....[18]....
        /*0d3c*/ 	.word	0x00000910
        /*0d40*/ 	.word	0x000000ff
        /*0d44*/ 	.word	0x000228b0
        /*0d48*/ 	.short	0x0100
        /*0d4a*/ 	.byte	0x08
	.zero		1


	//   ....[19]....
        /*0d4c*/ 	.word	0x00000920
        /*0d50*/ 	.word	0x000000ff
        /*0d54*/ 	.word	0x000228c0
        /*0d58*/ 	.short	0x0100
        /*0d5a*/ 	.byte	0x08
	.zero		1


	//   ....[20]....
        /*0d5c*/ 	.word	0x00000930
        /*0d60*/ 	.word	0x000000ff
        /*0d64*/ 	.word	0x000228b8
        /*0d68*/ 	.short	0x0100
        /*0d6a*/ 	.byte	0x08
	.zero		1


	//   ....[21]....
        /*0d6c*/ 	.word	0x00000940
        /*0d70*/ 	.word	0x000000ff
        /*0d74*/ 	.word	0x000228c8
        /*0d78*/ 	.short	0x0100
        /*0d7a*/ 	.byte	0x08
	.zero		1


	//   ....[22]....
        /*0d7c*/ 	.word	0x00003560
        /*0d80*/ 	.word	0x0000005f
        /*0d84*/ 	.word	0x00022890
        /*0d88*/ 	.short	0x010a
        /*0d8a*/ 	.byte	0x3f
	.zero		1


	//   ....[23]....
        /*0d8c*/ 	.word	0x000046c0
        /*0d90*/ 	.word	0x0000005f
        /*0d94*/ 	.word	0x00022890
        /*0d98*/ 	.short	0x010a
        /*0d9a*/ 	.byte	0x3f
	.zero		1


	//   ....[24]....
        /*0d9c*/ 	.word	0x00005700
        /*0da0*/ 	.word	0x0000005f
        /*0da4*/ 	.word	0x00022890
        /*0da8*/ 	.short	0x010a
        /*0daa*/ 	.byte	0x3f
	.zero		1


	//   ....[25]....
        /*0dac*/ 	.word	0x00005910
        /*0db0*/ 	.word	0x00000020
        /*0db4*/ 	.word	0x00000000
        /*0db8*/ 	.short	0x0101
        /*0dba*/ 	.byte	0x3f
	.zero		1


	//   ....[26]....
        /*0dbc*/ 	.word	0x00005950
        /*0dc0*/ 	.word	0x0000005f
        /*0dc4*/ 	.word	0x000228b0
        /*0dc8*/ 	.short	0x010a
        /*0dca*/ 	.byte	0x3f
	.zero		1


	//   ....[27]....
        /*0dcc*/ 	.word	0x00005fa0
        /*0dd0*/ 	.word	0x0000005f
        /*0dd4*/ 	.word	0x00000000
        /*0dd8*/ 	.short	0x0101
        /*0dda*/ 	.byte	0x3f
	.zero		1


	//   ....[28]....
        /*0ddc*/ 	.word	0x00006dc0
        /*0de0*/ 	.word	0x00000013
        /*0de4*/ 	.word	0x00022800
        /*0de8*/ 	.short	0x010a
        /*0dea*/ 	.byte	0x3f
	.zero		1


	//   ....[29]....
        /*0dec*/ 	.word	0x00006e10
        /*0df0*/ 	.word	0x00000013
        /*0df4*/ 	.word	0x00022800
        /*0df8*/ 	.short	0x010a
        /*0dfa*/ 	.byte	0x3f
	.zero		1


	//   ....[30]....
        /*0dfc*/ 	.word	0x000078a0
        /*0e00*/ 	.word	0x00000013
        /*0e04*/ 	.word	0x00022800
        /*0e08*/ 	.short	0x010a
        /*0e0a*/ 	.byte	0x3f
	.zero		1


	//   ....[31]....
        /*0e0c*/ 	.word	0x00008cc0
        /*0e10*/ 	.word	0x00000013
        /*0e14*/ 	.word	0x00022800
        /*0e18*/ 	.short	0x010a
        /*0e1a*/ 	.byte	0x3f
	.zero		1


	//   ....[32]....
        /*0e1c*/ 	.word	0x00009b20
        /*0e20*/ 	.word	0x00000004
        /*0e24*/ 	.word	0x00022830
        /*0e28*/ 	.short	0x010a
        /*0e2a*/ 	.byte	0x3f
	.zero		1


	//   ....[33]....
        /*0e2c*/ 	.word	0x00009bc0
        /*0e30*/ 	.word	0x00000004
        /*0e34*/ 	.word	0x00022830
        /*0e38*/ 	.short	0x010a
        /*0e3a*/ 	.byte	0x3f
	.zero		1


	//   ....[34]....
        /*0e3c*/ 	.word	0x0000a090
        /*0e40*/ 	.word	0x00000000
        /*0e44*/ 	.word	0x00000000
        /*0e48*/ 	.short	0x0101
        /*0e4a*/ 	.byte	0x3f
	.zero		1


	//   ....[35]....
        /*0e4c*/ 	.word	0x0000bf90
        /*0e50*/ 	.word	0x00000004
        /*0e54*/ 	.word	0x00022850
        /*0e58*/ 	.short	0x010a
        /*0e5a*/ 	.byte	0x3f
	.zero		1


	//   ....[36]....
        /*0e5c*/ 	.word	0x0000bfe0
        /*0e60*/ 	.word	0x00000004
        /*0e64*/ 	.word	0x00022850
        /*0e68*/ 	.short	0x010a
        /*0e6a*/ 	.byte	0x3f
	.zero		1


	//   ....[37]....
        /*0e6c*/ 	.word	0x0000c430
        /*0e70*/ 	.word	0x00000004
        /*0e74*/ 	.word	0x00000000
        /*0e78*/ 	.short	0x0101
        /*0e7a*/ 	.byte	0x3f
	.zero		1


	//   ....[38]....
        /*0e7c*/ 	.word	0x0000c760
        /*0e80*/ 	.word	0x000000c8
        /*0e84*/ 	.word	0x00022830
        /*0e88*/ 	.short	0x010a
        /*0e8a*/ 	.byte	0x3f
	.zero		1


	//   ....[39]....
        /*0e8c*/ 	.word	0x0000c7c0
        /*0e90*/ 	.word	0x000000c8
        /*0e94*/ 	.word	0x00022830
        /*0e98*/ 	.short	0x010a
        /*0e9a*/ 	.byte	0x3f
	.zero		1


	//   ....[40]....
        /*0e9c*/ 	.word	0x0000cb30
        /*0ea0*/ 	.word	0x00000009
        /*0ea4*/ 	.word	0x00000000
        /*0ea8*/ 	.short	0x0101
        /*0eaa*/ 	.byte	0x3f
	.zero		1


	//   ....[41]....
        /*0eac*/ 	.word	0x0000f420
        /*0eb0*/ 	.word	0x000000c8
        /*0eb4*/ 	.word	0x00022850
        /*0eb8*/ 	.short	0x010a
        /*0eba*/ 	.byte	0x3f
	.zero		1


	//   ....[42]....
        /*0ebc*/ 	.word	0x0000f470
        /*0ec0*/ 	.word	0x000000c8
        /*0ec4*/ 	.word	0x00022850
        /*0ec8*/ 	.short	0x010a
        /*0eca*/ 	.byte	0x3f
	.zero		1


	//   ....[43]....
        /*0ecc*/ 	.word	0x0000f840
        /*0ed0*/ 	.word	0x000000c8
        /*0ed4*/ 	.word	0x00000000
        /*0ed8*/ 	.short	0x0101
        /*0eda*/ 	.byte	0x3f
	.zero		1


	//   ....[44]....
        /*0edc*/ 	.word	0x0000fc30
        /*0ee0*/ 	.word	0x00000004
        /*0ee4*/ 	.word	0x00022830
        /*0ee8*/ 	.short	0x010a
        /*0eea*/ 	.byte	0x3f
	.zero		1


	//   ....[45]....
        /*0eec*/ 	.word	0x0000fc90
        /*0ef0*/ 	.word	0x00000004
        /*0ef4*/ 	.word	0x00022830
        /*0ef8*/ 	.short	0x010a
        /*0efa*/ 	.byte	0x3f
	.zero		1


	//   ....[46]....
        /*0efc*/ 	.word	0x00010c70
        /*0f00*/ 	.word	0x0000009a
        /*0f04*/ 	.word	0x00000000
        /*0f08*/ 	.short	0x0101
        /*0f0a*/ 	.byte	0x3f
	.zero		1


	//   ....[47]....
        /*0f0c*/ 	.word	0x00011620
        /*0f10*/ 	.word	0x00000004
        /*0f14*/ 	.word	0x00022850
        /*0f18*/ 	.short	0x010a
        /*0f1a*/ 	.byte	0x3f
	.zero		1


	//   ....[48]....
        /*0f1c*/ 	.word	0x00011670
        /*0f20*/ 	.word	0x00000004
        /*0f24*/ 	.word	0x00022850
        /*0f28*/ 	.short	0x010a
        /*0f2a*/ 	.byte	0x3f
	.zero		1


	//   ....[49]....
        /*0f2c*/ 	.word	0x00011a20
        /*0f30*/ 	.word	0x00000004
        /*0f34*/ 	.word	0x00000000
        /*0f38*/ 	.short	0x0101
        /*0f3a*/ 	.byte	0x3f
	.zero		1


	//   ....[50]....
        /*0f3c*/ 	.word	0x00011b50
        /*0f40*/ 	.word	0x0000000b
        /*0f44*/ 	.word	0x00022830
        /*0f48*/ 	.short	0x010a
        /*0f4a*/ 	.byte	0x3f
	.zero		1


	//   ....[51]....
        /*0f4c*/ 	.word	0x00011bb0
        /*0f50*/ 	.word	0x0000000b
        /*0f54*/ 	.word	0x00022830
        /*0f58*/ 	.short	0x010a
        /*0f5a*/ 	.byte	0x3f
	.zero		1


	//   ....[52]....
        /*0f5c*/ 	.word	0x00011f70
        /*0f60*/ 	.word	0x00000000
        /*0f64*/ 	.word	0x00000000
        /*0f68*/ 	.short	0x0101
        /*0f6a*/ 	.byte	0x3f
	.zero		1


	//   ....[53]....
        /*0f6c*/ 	.word	0x000147d0
        /*0f70*/ 	.word	0x0000000b
        /*0f74*/ 	.word	0x00022850
        /*0f78*/ 	.short	0x010a
        /*0f7a*/ 	.byte	0x3f
	.zero		1


	//   ....[54]....
        /*0f7c*/ 	.word	0x00014820
        /*0f80*/ 	.word	0x0000000b
        /*0f84*/ 	.word	0x00022850
        /*0f88*/ 	.short	0x010a
        /*0f8a*/ 	.byte	0x3f
	.zero		1


	//   ....[55]....
        /*0f8c*/ 	.word	0x00014bf0
        /*0f90*/ 	.word	0x0000000b
        /*0f94*/ 	.word	0x00000000
        /*0f98*/ 	.short	0x0101
        /*0f9a*/ 	.byte	0x3f
	.zero		1


	//   ....[56]....
        /*0f9c*/ 	.word	0x00017100
        /*0fa0*/ 	.word	0x00000003
        /*0fa4*/ 	.word	0x00000000
        /*0fa8*/ 	.short	0x0101
        /*0faa*/ 	.byte	0x3f
	.zero		1


	//   ....[57]....
        /*0fac*/ 	.word	0x00017ab0
        /*0fb0*/ 	.word	0x00000003
        /*0fb4*/ 	.word	0x00000000
        /*0fb8*/ 	.short	0x0101
        /*0fba*/ 	.byte	0x3f
	.zero		1


	//   ....[58]....
        /*0fbc*/ 	.word	0x0001c7d0
        /*0fc0*/ 	.word	0x00000013
        /*0fc4*/ 	.word	0x00022820
        /*0fc8*/ 	.short	0x010a
        /*0fca*/ 	.byte	0x3f
	.zero		1


	//   ....[59]....
        /*0fcc*/ 	.word	0x0001c8a0
        /*0fd0*/ 	.word	0x00000007
        /*0fd4*/ 	.word	0x000228a0
        /*0fd8*/ 	.short	0x010a
        /*0fda*/ 	.byte	0x3f
	.zero		1


	//   ....[60]....
        /*0fdc*/ 	.word	0x0001cae0
        /*0fe0*/ 	.word	0x00000007
        /*0fe4*/ 	.word	0x000228c0
        /*0fe8*/ 	.short	0x010a
        /*0fea*/ 	.byte	0x3f
	.zero		1


	//   ....[61]....
        /*0fec*/ 	.word	0x0001d180
        /*0ff0*/ 	.word	0x00000006
        /*0ff4*/ 	.word	0x000228a0
        /*0ff8*/ 	.short	0x010a
        /*0ffa*/ 	.byte	0x3f
	.zero		1


	//   ....[62]....
        /*0ffc*/ 	.word	0x0001d3b0
        /*1000*/ 	.word	0x00000006
        /*1004*/ 	.word	0x000228c0
        /*1008*/ 	.short	0x010a
        /*100a*/ 	.byte	0x3f
	.zero		1


	//   ....[63]....
        /*100c*/ 	.word	0x0001e950
        /*1010*/ 	.word	0x00000000
        /*1014*/ 	.word	0x00022840
        /*1018*/ 	.short	0x010a
        /*101a*/ 	.byte	0x3f
	.zero		1


	//   ....[64]....
        /*101c*/ 	.word	0x0001f650
        /*1020*/ 	.word	0x00000013
        /*1024*/ 	.word	0x00022800
        /*1028*/ 	.short	0x0107
        /*102a*/ 	.byte	0x3f
	.zero		1


	//   ....[65]....
        /*102c*/ 	.word	0x0001f740
        /*1030*/ 	.word	0x00000013
        /*1034*/ 	.word	0x00022800
        /*1038*/ 	.short	0x0101
        /*103a*/ 	.byte	0x3f
	.zero		1


	//   ....[66]....
        /*103c*/ 	.word	0x0001f760
        /*1040*/ 	.word	0x00000013
        /*1044*/ 	.word	0x00022820
        /*1048*/ 	.short	0x010a
        /*104a*/ 	.byte	0x3f
	.zero		1


	//   ....[67]....
        /*104c*/ 	.word	0x0001f840
        /*1050*/ 	.word	0x00000002
        /*1054*/ 	.word	0x00022860
        /*1058*/ 	.short	0x010a
        /*105a*/ 	.byte	0x3f
	.zero		1


	//   ....[68]....
        /*105c*/ 	.word	0x00020170
        /*1060*/ 	.word	0x00000002
        /*1064*/ 	.word	0x00022840
        /*1068*/ 	.short	0x010a
        /*106a*/ 	.byte	0x3f
	.zero		1


	//   ....[69]....
        /*106c*/ 	.word	0x000203d0
        /*1070*/ 	.word	0x00000002
        /*1074*/ 	.word	0x00022860
        /*1078*/ 	.short	0x010a
        /*107a*/ 	.byte	0x3f
	.zero		1


	//   ....[70]....
        /*107c*/ 	.word	0x00020bc0
        /*1080*/ 	.word	0x00000003
        /*1084*/ 	.word	0x00022840
        /*1088*/ 	.short	0x010a
        /*108a*/ 	.byte	0x3f
	.zero		1


	//   ....[71]....
        /*108c*/ 	.word	0x00020e10
        /*1090*/ 	.word	0x00000003
        /*1094*/ 	.word	0x00022860
        /*1098*/ 	.short	0x010a
        /*109a*/ 	.byte	0x3f
	.zero		1


	//   ....[72]....
        /*109c*/ 	.word	0x00021590
        /*10a0*/ 	.word	0x00000003
        /*10a4*/ 	.word	0x00022840
        /*10a8*/ 	.short	0x010a
        /*10aa*/ 	.byte	0x3f
	.zero		1


	//   ....[73]....
        /*10ac*/ 	.word	0x000217f0
        /*10b0*/ 	.word	0x00000003
        /*10b4*/ 	.word	0x00022860
        /*10b8*/ 	.short	0x010a
        /*10ba*/ 	.byte	0x3f
	.zero		1


	//   ....[74]....
        /*10bc*/ 	.word	0x000231b0
        /*10c0*/ 	.word	0x00000000
        /*10c4*/ 	.word	0x00022820
        /*10c8*/ 	.short	0x010a
        /*10ca*/ 	.byte	0x3f
	.zero		1


	//   ....[75]....
        /*10cc*/ 	.word	0x00023360
        /*10d0*/ 	.word	0x00000006
        /*10d4*/ 	.word	0x00000000
        /*10d8*/ 	.short	0x010a
        /*10da*/ 	.byte	0x3f
	.zero		1


	//   ....[76]....
        /*10dc*/ 	.word	0x000233d0
        /*10e0*/ 	.word	0x00000007
        /*10e4*/ 	.word	0x00000000
        /*10e8*/ 	.short	0x010a
        /*10ea*/ 	.byte	0x3f
	.zero		1


	//   ....[77]....
        /*10ec*/ 	.word	0x00023440
        /*10f0*/ 	.word	0x00000004
        /*10f4*/ 	.word	0x00000000
        /*10f8*/ 	.short	0x010a
        /*10fa*/ 	.byte	0x3f
	.zero		1


	//   ....[78]....
        /*10fc*/ 	.word	0x00023470
        /*1100*/ 	.word	0x00000003
        /*1104*/ 	.word	0x00000000
        /*1108*/ 	.short	0x010a
        /*110a*/ 	.byte	0x3f
	.zero		1


	//   ....[79]....
        /*110c*/ 	.word	0x000234d0
        /*1110*/ 	.word	0x0000005f
        /*1114*/ 	.word	0x00022890
        /*1118*/ 	.short	0x010a
        /*111a*/ 	.byte	0x3f
	.zero		1


	//   ....[80]....
        /*111c*/ 	.word	0x00023520
        /*1120*/ 	.word	0x0000005f
        /*1124*/ 	.word	0x00022890
        /*1128*/ 	.short	0x010a
        /*112a*/ 	.byte	0x3f
	.zero		1


	//   ....[81]....
        /*112c*/ 	.word	0x00023570
        /*1130*/ 	.word	0x0000005f
        /*1134*/ 	.word	0x00022890
        /*1138*/ 	.short	0x010a
        /*113a*/ 	.byte	0x3f
	.zero		1


	//   ....[82]....
        /*113c*/ 	.word	0x000235c0
        /*1140*/ 	.word	0x0000005f
        /*1144*/ 	.word	0x000228b0
        /*1148*/ 	.short	0x010a
        /*114a*/ 	.byte	0x3f
	.zero		1


	//   ....[83]....
        /*114c*/ 	.word	0x00023a30
        /*1150*/ 	.word	0x00000013
        /*1154*/ 	.word	0x00022800
        /*1158*/ 	.short	0x010a
        /*115a*/ 	.byte	0x3f
	.zero		1


	//   ....[84]....
        /*115c*/ 	.word	0x00024020
        /*1160*/ 	.word	0x00000013
        /*1164*/ 	.word	0x00022800
        /*1168*/ 	.short	0x010a
        /*116a*/ 	.byte	0x3f
	.zero		1


	//   ....[85]....
        /*116c*/ 	.word	0x00024070
        /*1170*/ 	.word	0x00000004
        /*1174*/ 	.word	0x00022830
        /*1178*/ 	.short	0x010a
        /*117a*/ 	.byte	0x3f
	.zero		1


	//   ....[86]....
        /*117c*/ 	.word	0x000240c0
        /*1180*/ 	.word	0x00000004
        /*1184*/ 	.word	0x00022850
        /*1188*/ 	.short	0x010a
        /*118a*/ 	.byte	0x3f
	.zero		1


	//   ....[87]....
        /*118c*/ 	.word	0x00024110
        /*1190*/ 	.word	0x000000c8
        /*1194*/ 	.word	0x00022830
        /*1198*/ 	.short	0x010a
        /*119a*/ 	.byte	0x3f
	.zero		1


	//   ....[88]....
        /*119c*/ 	.word	0x00024160
        /*11a0*/ 	.word	0x000000c8
        /*11a4*/ 	.word	0x00022850
        /*11a8*/ 	.short	0x010a
        /*11aa*/ 	.byte	0x3f
	.zero		1


	//   ....[89]....
        /*11ac*/ 	.word	0x000241b0
        /*11b0*/ 	.word	0x00000004
        /*11b4*/ 	.word	0x00022830
        /*11b8*/ 	.short	0x010a
        /*11ba*/ 	.byte	0x3f
	.zero		1


	//   ....[90]....
        /*11bc*/ 	.word	0x00024200
        /*11c0*/ 	.word	0x00000004
        /*11c4*/ 	.word	0x00022850
        /*11c8*/ 	.short	0x010a
        /*11ca*/ 	.byte	0x3f
	.zero		1


	//   ....[91]....
        /*11cc*/ 	.word	0x00024250
        /*11d0*/ 	.word	0x0000000b
        /*11d4*/ 	.word	0x00022830
        /*11d8*/ 	.short	0x010a
        /*11da*/ 	.byte	0x3f
	.zero		1


	//   ....[92]....
        /*11dc*/ 	.word	0x000242a0
        /*11e0*/ 	.word	0x0000000b
        /*11e4*/ 	.word	0x00022850
        /*11e8*/ 	.short	0x010a
        /*11ea*/ 	.byte	0x3f
	.zero		1


	//   ....[93]....
        /*11ec*/ 	.word	0x00024ea0
        /*11f0*/ 	.word	0x00000013
        /*11f4*/ 	.word	0x00022820
        /*11f8*/ 	.short	0x010a
        /*11fa*/ 	.byte	0x3f
	.zero		1


	//   ....[94]....
        /*11fc*/ 	.word	0x00024ef0
        /*1200*/ 	.word	0x00000007
        /*1204*/ 	.word	0x000228a0
        /*1208*/ 	.short	0x010a
        /*120a*/ 	.byte	0x3f
	.zero		1


	//   ....[95]....
        /*120c*/ 	.word	0x00024f40
        /*1210*/ 	.word	0x00000007
        /*1214*/ 	.word	0x000228c0
        /*1218*/ 	.short	0x010a
        /*121a*/ 	.byte	0x3f
	.zero		1


	//   ....[96]....
        /*121c*/ 	.word	0x00024f90
        /*1220*/ 	.word	0x00000006
        /*1224*/ 	.word	0x000228a0
        /*1228*/ 	.short	0x010a
        /*122a*/ 	.byte	0x3f
	.zero		1


	//   ....[97]....
        /*122c*/ 	.word	0x00024fe0
        /*1230*/ 	.word	0x00000006
        /*1234*/ 	.word	0x000228c0
        /*1238*/ 	.short	0x010a
        /*123a*/ 	.byte	0x3f
	.zero		1


	//   ....[98]....
        /*123c*/ 	.word	0x00025180
        /*1240*/ 	.word	0x00000000
        /*1244*/ 	.word	0x00022840
        /*1248*/ 	.short	0x010a
        /*124a*/ 	.byte	0x3f
	.zero		1


	//   ....[99]....
        /*124c*/ 	.word	0x00025c20
        /*1250*/ 	.word	0x00000013
        /*1254*/ 	.word	0x00022820
        /*1258*/ 	.short	0x010a
        /*125a*/ 	.byte	0x3f
	.zero		1


	//   ....[100]....
        /*125c*/ 	.word	0x00025c70
        /*1260*/ 	.word	0x00000002
        /*1264*/ 	.word	0x00022860
        /*1268*/ 	.short	0x010a
        /*126a*/ 	.byte	0x3f
	.zero		1


	//   ....[101]....
        /*126c*/ 	.word	0x00025cc0
        /*1270*/ 	.word	0x00000002
        /*1274*/ 	.word	0x00022840
        /*1278*/ 	.short	0x010a
        /*127a*/ 	.byte	0x3f
	.zero		1


	//   ....[102]....
        /*127c*/ 	.word	0x00025d10
        /*1280*/ 	.word	0x00000002
        /*1284*/ 	.word	0x00022860
        /*1288*/ 	.short	0x010a
        /*128a*/ 	.byte	0x3f
	.zero		1


	//   ....[103]....
        /*128c*/ 	.word	0x00025d60
        /*1290*/ 	.word	0x00000003
        /*1294*/ 	.word	0x00022840
        /*1298*/ 	.short	0x010a
        /*129a*/ 	.byte	0x3f
	.zero		1


	//   ....[104]....
        /*129c*/ 	.word	0x00025db0
        /*12a0*/ 	.word	0x00000003
        /*12a4*/ 	.word	0x00022860
        /*12a8*/ 	.short	0x010a
        /*12aa*/ 	.byte	0x3f
	.zero		1


	//   ....[105]....
        /*12ac*/ 	.word	0x00025e00
        /*12b0*/ 	.word	0x00000003
        /*12b4*/ 	.word	0x00022840
        /*12b8*/ 	.short	0x010a
        /*12ba*/ 	.byte	0x3f
	.zero		1


	//   ....[106]....
        /*12bc*/ 	.word	0x00025e50
        /*12c0*/ 	.word	0x00000003
        /*12c4*/ 	.word	0x00022860
        /*12c8*/ 	.short	0x010a
        /*12ca*/ 	.byte	0x3f
	.zero		1


	//   ....[107]....
        /*12cc*/ 	.word	0x000269d0
        /*12d0*/ 	.word	0x00000000
        /*12d4*/ 	.word	0x00022820
        /*12d8*/ 	.short	0x010a
        /*12da*/ 	.byte	0x3f
	.zero		1


	//   ....[108]....
        /*12dc*/ 	.word	0x00026b70
        /*12e0*/ 	.word	0x00000006
        /*12e4*/ 	.word	0x00000000
        /*12e8*/ 	.short	0x010a
        /*12ea*/ 	.byte	0x3f
	.zero		1


	//   ....[109]....
        /*12ec*/ 	.word	0x00026bc0
        /*12f0*/ 	.word	0x00000007
        /*12f4*/ 	.word	0x00000000
        /*12f8*/ 	.short	0x010a
        /*12fa*/ 	.byte	0x3f
	.zero		1


	//   ....[110]....
        /*12fc*/ 	.word	0x00026c10
        /*1300*/ 	.word	0x00000004
        /*1304*/ 	.word	0x00000000
        /*1308*/ 	.short	0x010a
        /*130a*/ 	.byte	0x3f
	.zero		1


	//----- nvinfo : EIATTR_NUM_MBARRIERS
	.align		4
.L_415:
        /*130c*/ 	.byte	0x03, 0x38
        /*130e*/ 	.short	0x0016


	//----- nvinfo : EIATTR_EXIT_INSTR_OFFSETS
	.align		4
        /*1310*/ 	.byte	0x04, 0x1c
        /*1312*/ 	.short	(.L_417 - .L_416)


	//   ....[0]....
.L_416:
        /*1314*/ 	.word	0x000234c0


	//----- nvinfo : EIATTR_MAX_THREADS
	.align		4
.L_417:
        /*1318*/ 	.byte	0x04, 0x05
        /*131a*/ 	.short	(.L_419 - .L_418)
.L_418:
        /*131c*/ 	.word	0x00000180
        /*1320*/ 	.word	0x00000001
        /*1324*/ 	.word	0x00000001


	//----- nvinfo : EIATTR_CRS_STACK_SIZE
	.align		4
.L_419:
        /*1328*/ 	.byte	0x04, 0x1e
        /*132a*/ 	.short	(.L_421 - .L_420)
.L_420:
        /*132c*/ 	.word	0x00000000


	//----- nvinfo : EIATTR_CBANK_PARAM_SIZE
	.align		4
.L_421:
        /*1330*/ 	.byte	0x03, 0x19
        /*1332*/ 	.short	0x0af0


	//----- nvinfo : EIATTR_PARAM_CBANK
	.align		4
        /*1334*/ 	.byte	0x04, 0x0a
        /*1336*/ 	.short	(.L_423 - .L_422)
	.align		4
.L_422:
        /*1338*/ 	.word	index@(.nv.constant0._ZN7cutlass13device_kernelIN5flash11enable_sm90INS1_16FlashAttnFwdSm90INS1_25CollectiveMainloopFwdSm90ILi2EN4cute5tupleIJNS5_1CILi1EEES8_S8_EEENS6_IJNS7_ILi128EEENS7_ILi96EEENS7_ILi64EEEEEELi256ENS_6half_tEfNS_4arch4Sm90ELb0ELb1ELb0ELb1ELb0ELb1ELb0ELb1ELb0ELb1ELb1ELb0EEENS1_21CollectiveEpilogueFwdINS6_IJSA_NS7_ILi256EEESB_EEES9_SE_SG_Li256ELb1ELb1ELb1ELb0EEENS1_36VarlenDynamicPersistentTileSchedulerILi128ELi96ELi256ELi128ELb1ELb1ELb1ELb1ELb0ELb1EEEEEEEEEvNT_6ParamsE)
        /*133c*/ 	.short	0x0210
        /*133e*/ 	.short	0x0af0


	//----- nvinfo : EIATTR_SW_WAR
	.align		4
.L_423:
        /*1340*/ 	.byte	0x04, 0x36
        /*1342*/ 	.short	(.L_425 - .L_424)
.L_424:
        /*1344*/ 	.word	0x00000008
.L_425:


//--------------------- .nv.info._ZN7cutlass13device_kernelIN5flash11enable_sm90INS1_16FlashAttnFwdSm90INS1_25CollectiveMainloopFwdSm90ILi2EN4cute5tupleIJNS5_1CILi1EEES8_S8_EEENS6_IJNS7_ILi128EEENS7_ILi96EEENS7_ILi64EEEEEELi256ENS_6half_tEfNS_4arch4Sm90ELb0ELb1ELb0ELb1ELb0ELb0ELb1ELb1ELb0ELb1ELb1ELb0EEENS1_21CollectiveEpilogueFwdINS6_IJSA_NS7_ILi256EEESB_EEES9_SE_SG_Li256ELb1ELb1ELb1ELb0EEENS1_36VarlenDynamicPersistentTileSchedulerILi128ELi96ELi256ELi128ELb1ELb1ELb1ELb1ELb0ELb1EEEEEEEEEvNT_6ParamsE --------------------------
	.section	.nv.info._ZN7cutlass13device_kernelIN5flash11enable_sm90INS1_16FlashAttnFwdSm90INS1_25CollectiveMainloopFwdSm90ILi2EN4cute5tupleIJNS5_1CILi1EEES8_S8_EEENS6_IJNS7_ILi128EEENS7_ILi96EEENS7_ILi64EEEEEELi256ENS_6half_tEfNS_4arch4Sm90ELb0ELb1ELb0ELb1ELb0ELb0ELb1ELb1ELb0ELb1ELb1ELb0EEENS1_21CollectiveEpilogueFwdINS6_IJSA_NS7_ILi256EEESB_EEES9_SE_SG_Li256ELb1ELb1ELb1ELb0EEENS1_36VarlenDynamicPersistentTileSchedulerILi128ELi96ELi256ELi128ELb1ELb1ELb1ELb1ELb0ELb1EEEEEEEEEvNT_6ParamsE,"",@"SHT_CUDA_INFO"
	.sectionflags	@""
	.align	4


	//----- nvinfo : EIATTR_CUDA_API_VERSION
	.align		4
        /*0000*/ 	.byte	0x04, 0x37
        /*0002*/ 	.short	(.L_427 - .L_426)
.L_426:
        /*0004*/ 	.word	0x00000082


	//----- nvinfo : EIATTR_KPARAM_INFO
	.align		4
.L_427:
        /*0008*/ 	.byte	0x04, 0x17
        /*000a*/ 	.short	(.L_429 - .L_428)
.L_428:
        /*000c*/ 	.word	0x00000000
        /*0010*/ 	.short	0x0000
        /*0012*/ 	.short	0x0070
        /*0014*/ 	.byte	0x00, 0xf0, 0x01, 0x2e


	//----- nvinfo : EIATTR_SPARSE_MMA_MASK
	.align		4
.L_429:
        /*0018*/ 	.byte	0x03, 0x50
        /*001a*/ 	.short	0x0000


	//----- nvinfo : EIATTR_MAXREG_COUNT
	.align		4
        /*001c*/ 	.byte	0x03, 0x1b
        /*001e*/ 	.short	0x00a8


	//----- nvinfo : EIATTR_NUM_BARRIERS
	.align		4
        /*0020*/ 	.byte	0x02, 0x4c
        /*0022*/ 	.byte	0x10
	.zero		1


	//----- nvinfo : EIATTR_EXTERNS
	.align		4
        /*0024*/ 	.byte	0x04, 0x0f
        /*0026*/ 	.short	(.L_431 - .L_430)


	//   ....[0]....
	.align		4
.L_430:
        /*0028*/ 	.word	index@(__assertfail)


	//----- nvinfo : EIATTR_ANNOTATIONS
	.align		4
.L_431:
        /*002c*/ 	.byte	0x04, 0x55
        /*002e*/ 	.short	(.L_433 - .L_432)


	//   ....[0]....
.L_432:
        /* <DEDUP_REMOVED lines=119> */


	//----- nvinfo : EIATTR_MERCURY_ISA_VERSION
	.align		4
.L_433:
        /*0790*/ 	.byte	0x03, 0x5f
        /*0792*/ 	.short	0x0101


	//----- nvinfo : EIATTR_UNUSED_LOAD_BYTE_OFFSET
	.align		4
        /*0794*/ 	.byte	0x04, 0x44
        /*0796*/ 	.short	(.L_435 - .L_434)


	//   ....[0]....
.L_434:
        /*0798*/ 	.word	0x00000b70
        /*079c*/ 	.word	0x0000fff0


	//   ....[1]....
        /*07a0*/ 	.word	0x0001f3b0
        /*07a4*/ 	.word	0x0000fff0


	//----- nvinfo : EIATTR_INT_WARP_WIDE_INSTR_OFFSETS
	.align		4
.L_435:
        /*07a8*/ 	.byte	0x04, 0x31
        /*07aa*/ 	.short	(.L_437 - .L_436)


	//   ....[0]....
.L_436:
        /*07ac*/ 	.word	0x00000170


	//   ....[1]....
        /*07b0*/ 	.word	0x000001b0


	//   ....[2]....
        /*07b4*/ 	.word	0x00000220


	//   ....[3]....
        /*07b8*/ 	.word	0x00000230


	//   ....[4]....
        /*07bc*/ 	.word	0x00025d10


	//   ....[5]....
        /*07c0*/ 	.word	0x00025da0


	//   ....[6]....
        /*07c4*/ 	.word	0x0002a670


	//   ....[7]....
        /*07c8*/ 	.word	0x0002a700


	//----- nvinfo : EIATTR_COOP_GROUP_MASK_REGIDS
	.align		4
.L_437:
        /*07cc*/ 	.byte	0x04, 0x29
        /*07ce*/ 	.short	(.L_439 - .L_438)


	//   ....[0]....
.L_438:
        /*07d0*/ 	.word	0xffffffff


	//   ....[1]....
        /*07d4*/ 	.word	0xffffffff


	//   ....[2]....
        /*07d8*/ 	.word	0xffffffff


	//   ....[3]....
        /*07dc*/ 	.word	0xffffffff


	//   ....[4]....
        /*07e0*/ 	.word	0xffffffff


	//   ....[5]....
        /*07e4*/ 	.word	0xffffffff


	//   ....[6]....
        /*07e8*/ 	.word	0xffffffff


	//   ....[7]....
        /*07ec*/ 	.word	0xffffffff


	//   ....[8]....
        /*07f0*/ 	.word	0xffffffff


	//   ....[9]....
        /*07f4*/ 	.word	0xffffffff


	//   ....[10]....
        /*07f8*/ 	.word	0xffffffff


	//   ....[11]....
        /*07fc*/ 	.word	0xffffffff


	//   ....[12]....
        /*0800*/ 	.word	0xffffffff


	//   ....[13]....
        /*0804*/ 	.word	0xffffffff


	//   ....[14]....
        /*0808*/ 	.word	0xffffffff


	//   ....[15]....
        /*080c*/ 	.word	0xffffffff


	//   ....[16]....
        /*0810*/ 	.word	0xffffffff


	//   ....[17]....
        /*0814*/ 	.word	0xffffffff


	//   ....[18]....
        /*0818*/ 	.word	0xffffffff


	//   ....[19]....
        /*081c*/ 	.word	0xffffffff


	//   ....[20]....
        /*0820*/ 	.word	0xffffffff


	//   ....[21]....
        /*0824*/ 	.word	0xffffffff


	//   ....[22]....
        /*0828*/ 	.word	0xffffffff


	//   ....[23]....
        /*082c*/ 	.word	0xffffffff


	//   ....[24]....
        /*0830*/ 	.word	0xffffffff


	//   ....[25]....
        /*0834*/ 	.word	0xffffffff


	//   ....[26]....
        /*0838*/ 	.word	0xffffffff


	//   ....[27]....
        /*083c*/ 	.word	0xffffffff


	//   ....[28]....
        /*0840*/ 	.word	0xffffffff


	//   ....[29]....
        /*0844*/ 	.word	0xffffffff


	//   ....[30]....
        /*0848*/ 	.word	0xffffffff


	//   ....[31]....
        /*084c*/ 	.word	0xffffffff


	//   ....[32]....
        /*0850*/ 	.word	0xffffffff


	//   ....[33]....
        /*0854*/ 	.word	0xffffffff


	//   ....[34]....
        /*0858*/ 	.word	0xffffffff


	//   ....[35]....
        /*085c*/ 	.word	0xffffffff


	//   ....[36]....
        /*0860*/ 	.word	0xffffffff


	//   ....[37]....
        /*0864*/ 	.word	0xffffffff


	//   ....[38]....
        /*0868*/ 	.word	0xffffffff


	//   ....[39]....
        /*086c*/ 	.word	0xffffffff


	//   ....[40]....
        /*0870*/ 	.word	0xffffffff


	//   ....[41]....
        /*0874*/ 	.word	0xffffffff


	//   ....[42]....
        /*0878*/ 	.word	0xffffffff


	//   ....[43]....
        /*087c*/ 	.word	0xffffffff


	//   ....[44]....
        /*0880*/ 	.word	0xffffffff


	//   ....[45]....
        /*0884*/ 	.word	0xffffffff


	//   ....[46]....
        /*0888*/ 	.word	0xffffffff


	//   ....[47]....
        /*088c*/ 	.word	0xffffffff


	//   ....[48]....
        /*0890*/ 	.word	0xffffffff


	//   ....[49]....
        /*0894*/ 	.word	0xffffffff


	//   ....[50]....
        /*0898*/ 	.word	0xffffffff


	//   ....[51]....
        /*089c*/ 	.word	0xffffffff


	//   ....[52]....
        /*08a0*/ 	.word	0xffffffff


	//   ....[53]....
        /*08a4*/ 	.word	0xffffffff


	//   ....[54]....
        /*08a8*/ 	.word	0xffffffff


	//   ....[55]....
        /*08ac*/ 	.word	0xffffffff


	//   ....[56]....
        /*08b0*/ 	.word	0xffffffff


	//   ....[57]....
        /*08b4*/ 	.word	0xffffffff


	//   ....[58]....
        /*08b8*/ 	.word	0xffffffff


	//   ....[59]....
        /*08bc*/ 	.word	0xffffffff


	//   ....[60]....
        /*08c0*/ 	.word	0xffffffff


	//   ....[61]....
        /*08c4*/ 	.word	0xffffffff


	//   ....[62]....
        /*08c8*/ 	.word	0xffffffff


	//   ....[63]....
        /*08cc*/ 	.word	0xffffffff


	//   ....[64]....
        /*08d0*/ 	.word	0xffffffff


	//   ....[65]....
        /*08d4*/ 	.word	0xffffffff


	//   ....[66]....
        /*08d8*/ 	.word	0xffffffff


	//   ....[67]....
        /*08dc*/ 	.word	0xffffffff


	//   ....[68]....
        /*08e0*/ 	.word	0xffffffff


	//   ....[69]....
        /*08e4*/ 	.word	0xffffffff


	//   ....[70]....
        /*08e8*/ 	.word	0xffffffff


	//   ....[71]....
        /*08ec*/ 	.word	0xffffffff


	//   ....[72]....
        /*08f0*/ 	.word	0xffffffff


	//   ....[73]....
        /*08f4*/ 	.word	0xffffffff


	//   ....[74]....
        /*08f8*/ 	.word	0xffffffff


	//   ....[75]....
        /*08fc*/ 	.word	0xffffffff


	//   ....[76]....
        /*0900*/ 	.word	0xffffffff


	//   ....[77]....
        /*0904*/ 	.word	0xffffffff


	//   ....[78]....
        /*0908*/ 	.word	0xffffffff


	//   ....[79]....
        /*090c*/ 	.word	0xffffffff


	//   ....[80]....
        /*0910*/ 	.word	0xffffffff


	//   ....[81]....
        /*0914*/ 	.word	0xffffffff


	//   ....[82]....
        /*0918*/ 	.word	0xffffffff


	//   ....[83]....
        /*091c*/ 	.word	0xffffffff


	//   ....[84]....
        /*0920*/ 	.word	0xffffffff


	//   ....[85]....
        /*0924*/ 	.word	0xffffffff


	//   ....[86]....
        /*0928*/ 	.word	0xffffffff


	//   ....[87]....
        /*092c*/ 	.word	0xffffffff


	//   ....[88]....
        /*0930*/ 	.word	0xffffffff


	//   ....[89]....
        /*0934*/ 	.word	0xffffffff


	//   ....[90]....
        /*0938*/ 	.word	0xffffffff


	//   ....[91]....
        /*093c*/ 	.word	0xffffffff


	//   ....[92]....
        /*0940*/ 	.word	0xffffffff


	//   ....[93]....
        /*0944*/ 	.word	0xffffffff


	//   ....[94]....
        /*0948*/ 	.word	0xffffffff


	//   ....[95]....
        /*094c*/ 	.word	0xffffffff


	//   ....[96]....
        /*0950*/ 	.word	0xffffffff


	//   ....[97]....
        /*0954*/ 	.word	0xffffffff


	//   ....[98]....
        /*0958*/ 	.word	0xffffffff


	//   ....[99]....
        /*095c*/ 	.word	0xffffffff


	//   ....[100]....
        /*0960*/ 	.word	0xffffffff


	//   ....[101]....
        /*0964*/ 	.word	0xffffffff


	//   ....[102]....
        /*0968*/ 	.word	0xffffffff


	//   ....[103]....
        /*096c*/ 	.word	0xffffffff


	//   ....[104]....
        /*0970*/ 	.word	0xffffffff


	//   ....[105]....
        /*0974*/ 	.word	0xffffffff


	//   ....[106]....
        /*0978*/ 	.word	0xffffffff


	//   ....[107]....
        /*097c*/ 	.word	0xffffffff


	//   ....[108]....
        /*0980*/ 	.word	0xffffffff


	//   ....[109]....
        /*0984*/ 	.word	0xffffffff


	//   ....[110]....
        /*0988*/ 	.word	0xffffffff


	//   ....[111]....
        /*098c*/ 	.word	0xffffffff


	//   ....[112]....
        /*0990*/ 	.word	0xffffffff


	//   ....[113]....
        /*0994*/ 	.word	0xffffffff


	//   ....[114]....
        /*0998*/ 	.word	0xffffffff


	//   ....[115]....
        /*099c*/ 	.word	0xffffffff


	//   ....[116]....
        /*09a0*/ 	.word	0xffffffff


	//   ....[117]....
        /*09a4*/ 	.word	0xffffffff


	//   ....[118]....
        /*09a8*/ 	.word	0xffffffff


	//   ....[119]....
        /*09ac*/ 	.word	0xffffffff


	//   ....[120]....
        /*09b0*/ 	.word	0xffffffff


	//   ....[121]....
        /*09b4*/ 	.word	0x0500000f


	//   ....[122]....
        /*09b8*/ 	.word	0x0500000f


	//   ....[123]....
        /*09bc*/ 	.word	0x0500000f


	//   ....[124]....
        /*09c0*/ 	.word	0x0500000f


	//   ....[125]....
        /*09c4*/ 	.word	0x0500000f


	//   ....[126]....
        /*09c8*/ 	.word	0x0500000f


	//   ....[127]....
        /*09cc*/ 	.word	0x0500000f


	//   ....[128]....
        /*09d0*/ 	.word	0x0500000f


	//   ....[129]....
        /*09d4*/ 	.word	0x0500000f


	//   ....[130]....
        /*09d8*/ 	.word	0x0500000f


	//   ....[131]....
        /*09dc*/ 	.word	0x0500000f


	//   ....[132]....
        /*09e0*/ 	.word	0x0500000f


	//   ....[133]....
        /*09e4*/ 	.word	0x0500000f


	//   ....[134]....
        /*09e8*/ 	.word	0x0500000f


	//   ....[135]....
        /*09ec*/ 	.word	0x0500000f


	//   ....[136]....
        /*09f0*/ 	.word	0x0500000f


	//   ....[137]....
        /*09f4*/ 	.word	0x0500000f


	//   ....[138]....
        /*09f8*/ 	.word	0x0500000f


	//   ....[139]....
        /*09fc*/ 	.word	0x0500000f


	//   ....[140]....
        /*0a00*/ 	.word	0x0500000f


	//   ....[141]....
        /*0a04*/ 	.word	0x0500000f


	//   ....[142]....
        /*0a08*/ 	.word	0x0500000f


	//   ....[143]....
        /*0a0c*/ 	.word	0x0500000f


	//   ....[144]....
        /*0a10*/ 	.word	0x0500000f


	//   ....[145]....
        /*0a14*/ 	.word	0x0500000f


	//   ....[146]....
        /*0a18*/ 	.word	0x0500000f


	//   ....[147]....
        /*0a1c*/ 	.word	0x0500000f


	//   ....[148]....
        /*0a20*/ 	.word	0x0500000f


	//   ....[149]....
        /*0a24*/ 	.word	0x0500000f


	//   ....[150]....
        /*0a28*/ 	.word	0x0500000f


	//   ....[151]....
        /*0a2c*/ 	.word	0x0500000f


	//   ....[152]....
        /*0a30*/ 	.word	0x0500000f


	//   ....[153]....
        /*0a34*/ 	.word	0x0500000f


	//   ....[154]....
        /*0a38*/ 	.word	0x0500000f


	//   ....[155]....
        /*0a3c*/ 	.word	0x0500000f


	//   ....[156]....
        /*0a40*/ 	.word	0x0500000f


	//   ....[157]....
        /*0a44*/ 	.word	0x0500000f


	//   ....[158]....
        /*0a48*/ 	.word	0x0500000f


	//   ....[159]....
        /*0a4c*/ 	.word	0x0500000f


	//   ....[160]....
        /*0a50*/ 	.word	0x0500000f


	//   ....[161]....
        /*0a54*/ 	.word	0x0500000f


	//   ....[162]....
        /*0a58*/ 	.word	0x0500000f


	//   ....[163]....
        /*0a5c*/ 	.word	0x0500000f


	//   ....[164]....
        /*0a60*/ 	.word	0x0500000f


	//   ....[165]....
        /*0a64*/ 	.word	0x0500000f


	//   ....[166]....
        /*0a68*/ 	.word	0x0500000f


	//   ....[167]....
        /*0a6c*/ 	.word	0x0500000f


	//   ....[168]....
        /*0a70*/ 	.word	0x0500000f


	//   ....[169]....
        /*0a74*/ 	.word	0x0500000f


	//   ....[170]....
        /*0a78*/ 	.word	0x0500000f


	//   ....[171]....
        /*0a7c*/ 	.word	0x0500000f


	//   ....[172]....
        /*0a80*/ 	.word	0x0500000f


	//   ....[173]....
        /*0a84*/ 	.word	0xffffffff


	//   ....[174]....
        /*0a88*/ 	.word	0xffffffff


	//   ....[175]....
        /*0a8c*/ 	.word	0xffffffff


	//   ....[176]....
        /*0a90*/ 	.word	0xffffffff


	//   ....[177]....
        /*0a94*/ 	.word	0xffffffff


	//   ....[178]....
        /*0a98*/ 	.word	0xffffffff


	//----- nvinfo : EIATTR_COOP_GROUP_INSTR_OFFSETS
	.align		4
.L_439:
        /*0a9c*/ 	.byte	0x04, 0x28
        /*0a9e*/ 	.short	(.L_441 - .L_440)


	//   ....[0]....
.L_440:
        /*0aa0*/ 	.word	0x000000b0


	//   ....[1]....
        /*0aa4*/ 	.word	0x00000180


	//   ....[2]....
        /*0aa8*/ 	.word	0x000001d0


	//   ....[3]....
        /*0aac*/ 	.word	0x00000420


	//   ....[4]....
        /*0ab0*/ 	.word	0x00000580


	//   ....[5]....
        /*0ab4*/ 	.word	0x000006a0


	//   ....[6]....
        /*0ab8*/ 	.word	0x00000800


	//   ....[7]....
        /*0abc*/ 	.word	0x00002950


	//   ....[8]....
        /*0ac0*/ 	.word	0x000047d0


	//   ....[9]....
        /*0ac4*/ 	.word	0x00004a90


	//   ....[10]....
        /*0ac8*/ 	.word	0x00005dc0


	//   ....[11]....
        /*0acc*/ 	.word	0x00006050


	//   ....[12]....
        /*0ad0*/ 	.word	0x000063a0


	//   ....[13]....
        /*0ad4*/ 	.word	0x000063c0


	//   ....[14]....
        /*0ad8*/ 	.word	0x0000b300


	//   ....[15]....
        /*0adc*/ 	.word	0x0000b390


	//   ....[16]....
        /*0ae0*/ 	.word	0x0000b480


	//   ....[17]....
        /*0ae4*/ 	.word	0x0000b4a0


	//   ....[18]....
        /*0ae8*/ 	.word	0x00014b70


	//   ....[19]....
        /*0aec*/ 	.word	0x00014d80


	//   ....[20]....
        /*0af0*/ 	.word	0x00015e90


	//   ....[21]....
        /*0af4*/ 	.word	0x00015f40


	//   ....[22]....
        /*0af8*/ 	.word	0x00015f80


	//   ....[23]....
        /*0afc*/ 	.word	0x00015fa0


	//   ....[24]....
        /*0b00*/ 	.word	0x0001e440


	//   ....[25]....
        /*0b04*/ 	.word	0x0001e460


	//   ....[26]....
        /*0b08*/ 	.word	0x0001e4a0


	//   ....[27]....
        /*0b0c*/ 	.word	0x0001e4e0


	//   ....[28]....
        /*0b10*/ 	.word	0x00020710


	//   ....[29]....
        /*0b14*/ 	.word	0x00020720


	//   ....[30]....
        /*0b18*/ 	.word	0x00020750


	//   ....[31]....
        /*0b1c*/ 	.word	0x00020760


	//   ....[32]....
        /*0b20*/ 	.word	0x00021110


	//   ....[33]....
        /*0b24*/ 	.word	0x00021140


	//   ....[34]....
        /*0b28*/ 	.word	0x00021280


	//   ....[35]....
        /*0b2c*/ 	.word	0x000212a0


	//   ....[36]....
        /*0b30*/ 	.word	0x000213e0


	//   ....[37]....
        /*0b34*/ 	.word	0x00021400


	//   ....[38]....
        /*0b38*/ 	.word	0x00021550


	//   ....[39]....
        /*0b3c*/ 	.word	0x00021570


	//   ....[40]....
        /*0b40*/ 	.word	0x00021ad0


	//   ....[41]....
        /*0b44*/ 	.word	0x00021b00


	//   ....[42]....
        /*0b48*/ 	.word	0x00022540


	//   ....[43]....
        /*0b4c*/ 	.word	0x00022550


	//   ....[44]....
        /*0b50*/ 	.word	0x000238a0


	//   ....[45]....
        /*0b54*/ 	.word	0x000238c0


	//   ....[46]....
        /*0b58*/ 	.word	0x00023a00


	//   ....[47]....
        /*0b5c*/ 	.word	0x00023a20


	//   ....[48]....
        /*0b60*/ 	.word	0x00023b60


	//   ....[49]....
        /*0b64*/ 	.word	0x00023b80


	//   ....[50]....
        /*0b68*/ 	.word	0x00023cd0


	//   ....[51]....
        /*0b6c*/ 	.word	0x00023cf0


	//   ....[52]....
        /*0b70*/ 	.word	0x00023ed0


	//   ....[53]....
        /*0b74*/ 	.word	0x00024100


	//   ....[54]....
        /*0b78*/ 	.word	0x00024130


	//   ....[55]....
        /*0b7c*/ 	.word	0x00024160


	//   ....[56]....
        /*0b80*/ 	.word	0x00024190


	//   ....[57]....
        /*0b84*/ 	.word	0x000241c0


	//   ....[58]....
        /*0b88*/ 	.word	0x000241f0


	//   ....[59]....
        /*0b8c*/ 	.word	0x00024390


	//   ....[60]....
        /*0b90*/ 	.word	0x000243c0


	//   ....[61]....
        /*0b94*/ 	.word	0x000243f0


	//   ....[62]....
        /*0b98*/ 	.word	0x00024420


	//   ....[63]....
        /*0b9c*/ 	.word	0x00024450


	//   ....[64]....
        /*0ba0*/ 	.word	0x00024480


	//   ....[65]....
        /*0ba4*/ 	.word	0x00024520


	//   ....[66]....
        /*0ba8*/ 	.word	0x00024550


	//   ....[67]....
        /*0bac*/ 	.word	0x00024560


	//   ....[68]....
        /*0bb0*/ 	.word	0x00024590


	//   ....[69]....
        /*0bb4*/ 	.word	0x000262e0


	//   ....[70]....
        /*0bb8*/ 	.word	0x00026db0


	//   ....[71]....
        /*0bbc*/ 	.word	0x00026dd0


	//   ....[72]....
        /*0bc0*/ 	.word	0x00026df0


	//   ....[73]....
        /*0bc4*/ 	.word	0x00026e20


	//   ....[74]....
        /*0bc8*/ 	.word	0x00026ef0


	//   ....[75]....
        /*0bcc*/ 	.word	0x00026f80


	//   ....[76]....
        /*0bd0*/ 	.word	0x00026fb0


	//   ....[77]....
        /*0bd4*/ 	.word	0x00027030


	//   ....[78]....
        /*0bd8*/ 	.word	0x00027060


	//   ....[79]....
        /*0bdc*/ 	.word	0x000270e0


	//   ....[80]....
        /*0be0*/ 	.word	0x00027110


	//   ....[81]....
        /*0be4*/ 	.word	0x00027190


	//   ....[82]....
        /*0be8*/ 	.word	0x000271c0


	//   ....[83]....
        /*0bec*/ 	.word	0x000271e0


	//   ....[84]....
        /*0bf0*/ 	.word	0x00027230


	//   ....[85]....
        /*0bf4*/ 	.word	0x00027240


	//   ....[86]....
        /*0bf8*/ 	.word	0x00027980


	//   ....[87]....
        /*0bfc*/ 	.word	0x000279c0


	//   ....[88]....
        /*0c00*/ 	.word	0x000279e0


	//   ....[89]....
        /*0c04*/ 	.word	0x00027a80


	//   ....[90]....
        /*0c08*/ 	.word	0x00027b10


	//   ....[91]....
        /*0c0c*/ 	.word	0x00027b20


	//   ....[92]....
        /*0c10*/ 	.word	0x00027bb0


	//   ....[93]....
        /*0c14*/ 	.word	0x00027bc0


	//   ....[94]....
        /*0c18*/ 	.word	0x00027c30


	//   ....[95]....
        /*0c1c*/ 	.word	0x00027c40


	//   ....[96]....
        /*0c20*/ 	.word	0x00027cc0


	//   ....[97]....
        /*0c24*/ 	.word	0x00027cd0


	//   ....[98]....
        /*0c28*/ 	.word	0x00027d50


	//   ....[99]....
        /*0c2c*/ 	.word	0x00027d60


	//   ....[100]....
        /*0c30*/ 	.word	0x00027d70


	//   ....[101]....
        /*0c34*/ 	.word	0x00027db0


	//   ....[102]....
        /*0c38*/ 	.word	0x0002a990


	//   ....[103]....
        /*0c3c*/ 	.word	0x0002a9a0


	//   ....[104]....
        /*0c40*/ 	.word	0x0002aa00


	//   ....[105]....
        /*0c44*/ 	.word	0x0002aa40


	//   ....[106]....
        /*0c48*/ 	.word	0x0002aa70


	//   ....[107]....
        /*0c4c*/ 	.word	0x0002aaa0


	//   ....[108]....
        /*0c50*/ 	.word	0x0002aad0


	//   ....[109]....
        /*0c54*/ 	.word	0x0002ab00


	//   ....[110]....
        /*0c58*/ 	.word	0x0002acc0


	//   ....[111]....
        /*0c5c*/ 	.word	0x0002acf0


	//   ....[112]....
        /*0c60*/ 	.word	0x0002ad20


	//   ....[113]....
        /*0c64*/ 	.word	0x0002ad50


	//   ....[114]....
        /*0c68*/ 	.word	0x0002ad80


	//   ....[115]....
        /*0c6c*/ 	.word	0x0002adb0


	//   ....[116]....
        /*0c70*/ 	.word	0x0002ae80


	//   ....[117]....
        /*0c74*/ 	.word	0x0002aea0


	//   ....[118]....
        /*0c78*/ 	.word	0x0002aeb0


	//   ....[119]....
        /*0c7c*/ 	.word	0x0002af30


	//   ....[120]....
        /*0c80*/ 	.word	0x0002ba70


	//   ....[121]....
        /*0c84*/ 	.word	0x0002c010


	//   ....[122]....
        /*0c88*/ 	.word	0x0002c1a0


	//   ....[123]....
        /*0c8c*/ 	.word	0x0002c200


	//   ....[124]....
        /*0c90*/ 	.word	0x0002c260


	//   ....[125]....
        /*0c94*/ 	.word	0x0002c2c0


	//   ....[126]....
        /*0c98*/ 	.word	0x0002c360


	//   ....[127]....
        /*0c9c*/ 	.word	0x0002c450


	//   ....[128]....
        /*0ca0*/ 	.word	0x0002c580


	//   ....[129]....
        /*0ca4*/ 	.word	0x0002c620


	//   ....[130]....
        /*0ca8*/ 	.word	0x0002c6f0


	//   ....[131]....
        /*0cac*/ 	.word	0x0002c790


	//   ....[132]....
        /*0cb0*/ 	.word	0x0002c860


	//   ....[133]....
        /*0cb4*/ 	.word	0x0002c900


	//   ....[134]....
        /*0cb8*/ 	.word	0x0002c9d0


	//   ....[135]....
        /*0cbc*/ 	.word	0x0002ca70


	//   ....[136]....
        /*0cc0*/ 	.word	0x0002cb20


	//   ....[137]....
        /*0cc4*/ 	.word	0x0002cbc0


	//   ....[138]....
        /*0cc8*/ 	.word	0x0002ce60


	//   ....[139]....
        /*0ccc*/ 	.word	0x0002cf10


	//   ....[140]....
        /*0cd0*/ 	.word	0x0002d010


	//   ....[141]....
        /*0cd4*/ 	.word	0x0002d100


	//   ....[142]....
        /*0cd8*/ 	.word	0x0002d1c0


	//   ....[143]....
        /*0cdc*/ 	.word	0x0002d280


	//   ....[144]....
        /*0ce0*/ 	.word	0x0002d340


	//   ....[145]....
        /*0ce4*/ 	.word	0x0002d400


	//   ....[146]....
        /*0ce8*/ 	.word	0x0002d4c0


	//   ....[147]....
        /*0cec*/ 	.word	0x0002d580


	//   ....[148]....
        /*0cf0*/ 	.word	0x0002d640


	//   ....[149]....
        /*0cf4*/ 	.word	0x0002d6f0


	//   ....[150]....
        /*0cf8*/ 	.word	0x0002d7f0


	//   ....[151]....
        /*0cfc*/ 	.word	0x0002d840


	//   ....[152]....
        /*0d00*/ 	.word	0x0002d8a0


	//   ....[153]....
        /*0d04*/ 	.word	0x0002d980


	//   ....[154]....
        /*0d08*/ 	.word	0x0002dcb0


	//   ....[155]....
        /*0d0c*/ 	.word	0x0002dd50


	//   ....[156]....
        /*0d10*/ 	.word	0x0002def0


	//   ....[157]....
        /*0d14*/ 	.word	0x0002df70


	//   ....[158]....
        /*0d18*/ 	.word	0x0002dff0


	//   ....[159]....
        /*0d1c*/ 	.word	0x0002e070


	//   ....[160]....
        /*0d20*/ 	.word	0x0002e0f0


	//   ....[161]....
        /*0d24*/ 	.word	0x0002e180


	//   ....[162]....
        /*0d28*/ 	.word	0x0002e220


	//   ....[163]....
        /*0d2c*/ 	.word	0x0002e2d0


	//   ....[164]....
        /*0d30*/ 	.word	0x0002e350


	//   ....[165]....
        /*0d34*/ 	.word	0x0002e3d0


	//   ....[166]....
        /*0d38*/ 	.word	0x0002e450


	//   ....[167]....
        /*0d3c*/ 	.word	0x0002e4e0


	//   ....[168]....
        /*0d40*/ 	.word	0x0002e560


	//   ....[169]....
        /*0d44*/ 	.word	0x0002e610


	//   ....[170]....
        /*0d48*/ 	.word	0x0002e660


	//   ....[171]....
        /*0d4c*/ 	.word	0x0002e720


	//   ....[172]....
        /*0d50*/ 	.word	0x0002e850


	//   ....[173]....
        /*0d54*/ 	.word	0x00030d30


	//   ....[174]....
        /*0d58*/ 	.word	0x00030fd0


	//   ....[175]....
        /*0d5c*/ 	.word	0x000322a0


	//   ....[176]....
        /*0d60*/ 	.word	0x000322e0


	//   ....[177]....
        /*0d64*/ 	.word	0x00032350


	//   ....[178]....
        /*0d68*/ 	.word	0x00032370


	//----- nvinfo : EIATTR_REG_RECONFIG
	.align		4
.L_441:
        /*0d6c*/ 	.byte	0x01, 0x54
	.zero		2


	//----- nvinfo : EIATTR_SYSCALL_OFFSETS
	.align		4
        /*0d70*/ 	.byte	0x04, 0x46
        /*0d72*/ 	.short	(.L_443 - .L_442)


	//   ....[0]....
.L_442:
        /*0d74*/ 	.word	0x00002bd0


	//   ....[1]....
        /*0d78*/ 	.word	0x00025f10


	//   ....[2]....
        /*0d7c*/ 	.word	0x00026060


	//   ....[3]....
        /*0d80*/ 	.word	0x00026150


	//   ....[4]....
        /*0d84*/ 	.word	0x000269b0


	//   ....[5]....
        /*0d88*/ 	.word	0x000275b0


	//----- nvinfo : EIATTR_MBARRIER_INSTR_OFFSETS
	.align		4
.L_443:
        /*0d8c*/ 	.byte	0x04, 0x39
        /*0d8e*/ 	.short	(.L_445 - .L_444)


	//   ....[0]....
.L_444:
        /*0d90*/ 	.word	0x000002c0
        /*0d94*/ 	.word	0x000000ff
        /*0d98*/ 	.word	0x00032400
        /*0d9c*/ 	.short	0x0100
        /*0d9e*/ 	.byte	0x08
	.zero		1


	//   ....[1]....
        /*0da0*/ 	.word	0x000002d0
        /*0da4*/ 	.word	0x000000ff
        /*0da8*/ 	.word	0x00032410
        /*0dac*/ 	.short	0x0100
        /*0dae*/ 	.byte	0x08
	.zero		1


	//   ....[2]....
        /*0db0*/ 	.word	0x000002e0
        /*0db4*/ 	.word	0x000000ff
        /*0db8*/ 	.word	0x00032420
        /*0dbc*/ 	.short	0x0100
        /*0dbe*/ 	.byte	0x08
	.zero		1


	//   ....[3]....
        /*0dc0*/ 	.word	0x000003d0
        /*0dc4*/ 	.word	0x000000ff
        /*0dc8*/ 	.word	0x00032430
        /*0dcc*/ 	.short	0x0100
        /*0dce*/ 	.byte	0x08
	.zero		1


	//   ....[4]....
        /*0dd0*/ 	.word	0x000003e0
        /*0dd4*/ 	.word	0x000000ff
        /*0dd8*/ 	.word	0x00032440
        /*0ddc*/ 	.short	0x0100
        /*0dde*/ 	.byte	0x08
	.zero		1


	//   ....[5]....
        /*0de0*/ 	.word	0x000003f0
        /*0de4*/ 	.word	0x000000ff
        /*0de8*/ 	.word	0x00032438
        /*0dec*/ 	.short	0x0100
        /*0dee*/ 	.byte	0x08
	.zero		1


	//   ....[6]....
        /*0df0*/ 	.word	0x00000400
        /*0df4*/ 	.word	0x000000ff
        /*0df8*/ 	.word	0x00032448
        /*0dfc*/ 	.short	0x0100
        /*0dfe*/ 	.byte	0x08
	.zero		1


	//   ....[7]....
        /*0e00*/ 	.word	0x00000530
        /*0e04*/ 	.word	0x000000ff
        /*0e08*/ 	.word	0x00032450
        /*0e0c*/ 	.short	0x0100
        /*0e0e*/ 	.byte	0x08
	.zero		1


	//   ....[8]....
        /*0e10*/ 	.word	0x00000540
        /*0e14*/ 	.word	0x000000ff
        /*0e18*/ 	.word	0x00032460
        /*0e1c*/ 	.short	0x0100
        /*0e1e*/ 	.byte	0x08
	.zero		1


	//   ....[9]....
        /*0e20*/ 	.word	0x00000550
        /*0e24*/ 	.word	0x000000ff
        /*0e28*/ 	.word	0x00032458
        /*0e2c*/ 	.short	0x0100
        /*0e2e*/ 	.byte	0x08
	.zero		1


	//   ....[10]....
        /*0e30*/ 	.word	0x00000560
        /*0e34*/ 	.word	0x000000ff
        /*0e38*/ 	.word	0x00032468
        /*0e3c*/ 	.short	0x0100
        /*0e3e*/ 	.byte	0x08
	.zero		1


	//   ....[11]....
        /*0e40*/ 	.word	0x00000650
        /*0e44*/ 	.word	0x000000ff
        /*0e48*/ 	.word	0x00032470
        /*0e4c*/ 	.short	0x0100
        /*0e4e*/ 	.byte	0x06
	.zero		1


	//   ....[12]....
        /*0e50*/ 	.word	0x00000660
        /*0e54*/ 	.word	0x000000ff
        /*0e58*/ 	.word	0x00032480
        /*0e5c*/ 	.short	0x0100
        /*0e5e*/ 	.byte	0x06
	.zero		1


	//   ....[13]....
        /*0e60*/ 	.word	0x00000670
        /*0e64*/ 	.word	0x000000ff
        /*0e68*/ 	.word	0x00032478
        /*0e6c*/ 	.short	0x0100
        /*0e6e*/ 	.byte	0x06
	.zero		1


	//   ....[14]....
        /*0e70*/ 	.word	0x00000680
        /*0e74*/ 	.word	0x000000ff
        /*0e78*/ 	.word	0x00032488
        /*0e7c*/ 	.short	0x0100
        /*0e7e*/ 	.byte	0x06
	.zero		1


	//   ....[15]....
        /*0e80*/ 	.word	0x000007b0
        /*0e84*/ 	.word	0x000000ff
        /*0e88*/ 	.word	0x00032490
        /*0e8c*/ 	.short	0x0100
        /*0e8e*/ 	.byte	0x08
	.zero		1


	//   ....[16]....
        /*0e90*/ 	.word	0x000007c0
        /*0e94*/ 	.word	0x000000ff
        /*0e98*/ 	.word	0x000324a0
        /*0e9c*/ 	.short	0x0100
        /*0e9e*/ 	.byte	0x08
	.zero		1


	//   ....[17]....
        /*0ea0*/ 	.word	0x000007d0
        /*0ea4*/ 	.word	0x000000ff
        /*0ea8*/ 	.word	0x00032498
        /*0eac*/ 	.short	0x0100
        /*0eae*/ 	.byte	0x08
	.zero		1


	//   ....[18]....
        /*0eb0*/ 	.word	0x000007e0
        /*0eb4*/ 	.word	0x000000ff
        /*0eb8*/ 	.word	0x000324a8
        /*0ebc*/ 	.short	0x0100
        /*0ebe*/ 	.byte	0x08
	.zero		1


	//   ....[19]....
        /*0ec0*/ 	.word	0x00000910
        /*0ec4*/ 	.word	0x000000ff
        /*0ec8*/ 	.word	0x000324b0
        /*0ecc*/ 	.short	0x0100
        /*0ece*/ 	.byte	0x08
	.zero		1


	//   ....[20]....
        /*0ed0*/ 	.word	0x00000920
        /*0ed4*/ 	.word	0x000000ff
        /*0ed8*/ 	.word	0x000324c0
        /*0edc*/ 	.short	0x0100
        /*0ede*/ 	.byte	0x08
	.zero		1


	//   ....[21]....
        /*0ee0*/ 	.word	0x00000930
        /*0ee4*/ 	.word	0x000000ff
        /*0ee8*/ 	.word	0x000324b8
        /*0eec*/ 	.short	0x0100
        /*0eee*/ 	.byte	0x08
	.zero		1


	//   ....[22]....
        /*0ef0*/ 	.word	0x00000940
        /*0ef4*/ 	.word	0x000000ff
        /*0ef8*/ 	.word	0x000324c8
        /*0efc*/ 	.short	0x0100
        /*0efe*/ 	.byte	0x08
	.zero		1


	//   ....[23]....
        /*0f00*/ 	.word	0x00002de0
        /*0f04*/ 	.word	0x00000048
        /*0f08*/ 	.word	0x00032400
        /*0f0c*/ 	.short	0x010a
        /*0f0e*/ 	.byte	0x3f
	.zero		1


	//   ....[24]....
        /*0f10*/ 	.word	0x00003290
        /*0f14*/ 	.word	0x0000000c
        /*0f18*/ 	.word	0x00000000
        /*0f1c*/ 	.short	0x010a
        /*0f1e*/ 	.byte	0x3f
	.zero		1


	//   ....[25]....
        /*0f20*/ 	.word	0x000032f0
        /*0f24*/ 	.word	0x0000000c
        /*0f28*/ 	.word	0x00000000
        /*0f2c*/ 	.short	0x010a
        /*0f2e*/ 	.byte	0x3f
	.zero		1


	//   ....[26]....
        /*0f30*/ 	.word	0x000036a0
        /*0f34*/ 	.word	0x00000048
        /*0f38*/ 	.word	0x00032410
        /*0f3c*/ 	.short	0x010a
        /*0f3e*/ 	.byte	0x3f
	.zero		1


	//   ....[27]....
        /*0f40*/ 	.word	0x000037a0
        /*0f44*/ 	.word	0x00000008
        /*0f48*/ 	.word	0x00000000
        /*0f4c*/ 	.short	0x010a
        /*0f4e*/ 	.byte	0x3f
	.zero		1


	//   ....[28]....
        /*0f50*/ 	.word	0x00003800
        /*0f54*/ 	.word	0x00000008
        /*0f58*/ 	.word	0x00000000
        /*0f5c*/ 	.short	0x010a
        /*0f5e*/ 	.byte	0x3f
	.zero		1


	//   ....[29]....
        /*0f60*/ 	.word	0x00004520
        /*0f64*/ 	.word	0x00000008
        /*0f68*/ 	.word	0x00000000
        /*0f6c*/ 	.short	0x0101
        /*0f6e*/ 	.byte	0x3f
	.zero		1


	//   ....[30]....
        /*0f70*/ 	.word	0x00009670
        /*0f74*/ 	.word	0x00000090
        /*0f78*/ 	.word	0x00000000
        /*0f7c*/ 	.short	0x0101
        /*0f7e*/ 	.byte	0x3f
	.zero		1


	//   ....[31]....
        /*0f80*/ 	.word	0x00009de0
        /*0f84*/ 	.word	0x00000003
        /*0f88*/ 	.word	0x00000000
        /*0f8c*/ 	.short	0x010a
        /*0f8e*/ 	.byte	0x3f
	.zero		1


	//   ....[32]....
        /*0f90*/ 	.word	0x00009ee0
        /*0f94*/ 	.word	0x00000000
        /*0f98*/ 	.word	0x00000000
        /*0f9c*/ 	.short	0x010a
        /*0f9e*/ 	.byte	0x3f
	.zero		1


	//   ....[33]....
        /*0fa0*/ 	.word	0x0000a310
        /*0fa4*/ 	.word	0x00000003
        /*0fa8*/ 	.word	0x00000000
        /*0fac*/ 	.short	0x010a
        /*0fae*/ 	.byte	0x3f
	.zero		1


	//   ....[34]....
        /*0fb0*/ 	.word	0x0000a3c0
        /*0fb4*/ 	.word	0x00000004
        /*0fb8*/ 	.word	0x00000000
        /*0fbc*/ 	.short	0x010a
        /*0fbe*/ 	.byte	0x3f
	.zero		1


	//   ....[35]....
        /*0fc0*/ 	.word	0x0000b0b0
        /*0fc4*/ 	.word	0x00000003
        /*0fc8*/ 	.word	0x00000000
        /*0fcc*/ 	.short	0x0101
        /*0fce*/ 	.byte	0x3f
	.zero		1


	//   ....[36]....
        /*0fd0*/ 	.word	0x00013420
        /*0fd4*/ 	.word	0x00000000
        /*0fd8*/ 	.word	0x00000000
        /*0fdc*/ 	.short	0x0101
        /*0fde*/ 	.byte	0x3f
	.zero		1


	//   ....[37]....
        /*0fe0*/ 	.word	0x00013620
        /*0fe4*/ 	.word	0x00000005
        /*0fe8*/ 	.word	0x00000000
        /*0fec*/ 	.short	0x010a
        /*0fee*/ 	.byte	0x3f
	.zero		1


	//   ....[38]....
        /*0ff0*/ 	.word	0x00013720
        /*0ff4*/ 	.word	0x00000000
        /*0ff8*/ 	.word	0x00000000
        /*0ffc*/ 	.short	0x010a
        /*0ffe*/ 	.byte	0x3f
	.zero		1


	//   ....[39]....
        /*1000*/ 	.word	0x00013b50
        /*1004*/ 	.word	0x0000000b
        /*1008*/ 	.word	0x00000000
        /*100c*/ 	.short	0x010a
        /*100e*/ 	.byte	0x3f
	.zero		1


	//   ....[40]....
        /*1010*/ 	.word	0x00013c00
        /*1014*/ 	.word	0x00000004
        /*1018*/ 	.word	0x00000000
        /*101c*/ 	.short	0x010a
        /*101e*/ 	.byte	0x3f
	.zero		1


	//   ....[41]....
        /*1020*/ 	.word	0x000148f0
        /*1024*/ 	.word	0x00000004
        /*1028*/ 	.word	0x00000000
        /*102c*/ 	.short	0x0101
        /*102e*/ 	.byte	0x3f
	.zero		1


	//   ....[42]....
        /*1030*/ 	.word	0x0001df90
        /*1034*/ 	.word	0x00000000
        /*1038*/ 	.word	0x00000000
        /*103c*/ 	.short	0x0101
        /*103e*/ 	.byte	0x3f
	.zero		1


	//   ....[43]....
        /*1040*/ 	.word	0x00021100
        /*1044*/ 	.word	0x00000000
        /*1048*/ 	.word	0x00000000
        /*104c*/ 	.short	0x0101
        /*104e*/ 	.byte	0x3f
	.zero		1


	//   ....[44]....
        /*1050*/ 	.word	0x00021af0
        /*1054*/ 	.word	0x00000004
        /*1058*/ 	.word	0x00000000
        /*105c*/ 	.short	0x0101
        /*105e*/ 	.byte	0x3f
	.zero		1


	//   ....[45]....
        /*1060*/ 	.word	0x00026550
        /*1064*/ 	.word	0x00000000
        /*1068*/ 	.word	0x00032440
        /*106c*/ 	.short	0x010a
        /*106e*/ 	.byte	0x3f
	.zero		1


	//   ....[46]....
        /*1070*/ 	.word	0x00027360
        /*1074*/ 	.word	0x00000012
        /*1078*/ 	.word	0x00032400
        /*107c*/ 	.short	0x0107
        /*107e*/ 	.byte	0x3f
	.zero		1


	//   ....[47]....
        /*1080*/ 	.word	0x00027420
        /*1084*/ 	.word	0x00000012
        /*1088*/ 	.word	0x00032400
        /*108c*/ 	.short	0x0101
        /*108e*/ 	.byte	0x3f
	.zero		1


	//   ....[48]....
        /*1090*/ 	.word	0x00027ef0
        /*1094*/ 	.word	0x00000012
        /*1098*/ 	.word	0x00032410
        /*109c*/ 	.short	0x0107
        /*109e*/ 	.byte	0x3f
	.zero		1


	//   ....[49]....
        /*10a0*/ 	.word	0x00027ff0
        /*10a4*/ 	.word	0x00000012
        /*10a8*/ 	.word	0x00032410
        /*10ac*/ 	.short	0x0101
        /*10ae*/ 	.byte	0x3f
	.zero		1


	//   ....[50]....
        /*10b0*/ 	.word	0x00028010
        /*10b4*/ 	.word	0x00000012
        /*10b8*/ 	.word	0x00032420
        /*10bc*/ 	.short	0x010a
        /*10be*/ 	.byte	0x3f
	.zero		1


	//   ....[51]....
        /*10c0*/ 	.word	0x000280f0
        /*10c4*/ 	.word	0x00000002
        /*10c8*/ 	.word	0x00032460
        /*10cc*/ 	.short	0x010a
        /*10ce*/ 	.byte	0x3f
	.zero		1


	//   ....[52]....
        /*10d0*/ 	.word	0x00028a20
        /*10d4*/ 	.word	0x00000002
        /*10d8*/ 	.word	0x00032440
        /*10dc*/ 	.short	0x010a
        /*10de*/ 	.byte	0x3f
	.zero		1


	//   ....[53]....
        /*10e0*/ 	.word	0x00028c50
        /*10e4*/ 	.word	0x00000002
        /*10e8*/ 	.word	0x00032460
        /*10ec*/ 	.short	0x010a
        /*10ee*/ 	.byte	0x3f
	.zero		1


	//   ....[54]....
        /*10f0*/ 	.word	0x00029450
        /*10f4*/ 	.word	0x00000002
        /*10f8*/ 	.word	0x00032440
        /*10fc*/ 	.short	0x010a
        /*10fe*/ 	.byte	0x3f
	.zero		1


	//   ....[55]....
        /*1100*/ 	.word	0x00029680
        /*1104*/ 	.word	0x00000002
        /*1108*/ 	.word	0x00032460
        /*110c*/ 	.short	0x010a
        /*110e*/ 	.byte	0x3f
	.zero		1


	//   ....[56]....
        /*1110*/ 	.word	0x00029e20
        /*1114*/ 	.word	0x00000003
        /*1118*/ 	.word	0x00032440
        /*111c*/ 	.short	0x010a
        /*111e*/ 	.byte	0x3f
	.zero		1


	//   ....[57]....
        /*1120*/ 	.word	0x0002a050
        /*1124*/ 	.word	0x00000003
        /*1128*/ 	.word	0x00032460
        /*112c*/ 	.short	0x010a
        /*112e*/ 	.byte	0x3f
	.zero		1


	//   ....[58]....
        /*1130*/ 	.word	0x0002b9f0
        /*1134*/ 	.word	0x00000000
        /*1138*/ 	.word	0x00032420
        /*113c*/ 	.short	0x010a
        /*113e*/ 	.byte	0x3f
	.zero		1


	//   ....[59]....
        /*1140*/ 	.word	0x0002bbe0
        /*1144*/ 	.word	0x00000006
        /*1148*/ 	.word	0x00000000
        /*114c*/ 	.short	0x010a
        /*114e*/ 	.byte	0x3f
	.zero		1


	//   ....[60]....
        /*1150*/ 	.word	0x0002bc10
        /*1154*/ 	.word	0x00000007
        /*1158*/ 	.word	0x00000000
        /*115c*/ 	.short	0x010a
        /*115e*/ 	.byte	0x3f
	.zero		1


	//   ....[61]....
        /*1160*/ 	.word	0x0002bc70
        /*1164*/ 	.word	0x00000004
        /*1168*/ 	.word	0x00000000
        /*116c*/ 	.short	0x010a
        /*116e*/ 	.byte	0x3f
	.zero		1


	//   ....[62]....
        /*1170*/ 	.word	0x0002bca0
        /*1174*/ 	.word	0x00000003
        /*1178*/ 	.word	0x00000000
        /*117c*/ 	.short	0x010a
        /*117e*/ 	.byte	0x3f
	.zero		1


	//   ....[63]....
        /*1180*/ 	.word	0x0002bd00
        /*1184*/ 	.word	0x00000048
        /*1188*/ 	.word	0x00032400
        /*118c*/ 	.short	0x010a
        /*118e*/ 	.byte	0x3f
	.zero		1


	//   ....[64]....
        /*1190*/ 	.word	0x0002bd50
        /*1194*/ 	.word	0x0000000c
        /*1198*/ 	.word	0x00000000
        /*119c*/ 	.short	0x010a
        /*119e*/ 	.byte	0x3f
	.zero		1


	//   ....[65]....
        /*11a0*/ 	.word	0x0002bda0
        /*11a4*/ 	.word	0x00000048
        /*11a8*/ 	.word	0x00032410
        /*11ac*/ 	.short	0x010a
        /*11ae*/ 	.byte	0x3f
	.zero		1


	//   ....[66]....
        /*11b0*/ 	.word	0x0002bdf0
        /*11b4*/ 	.word	0x00000008
        /*11b8*/ 	.word	0x00000000
        /*11bc*/ 	.short	0x010a
        /*11be*/ 	.byte	0x3f
	.zero		1


	//   ....[67]....
        /*11c0*/ 	.word	0x0002be40
        /*11c4*/ 	.word	0x00000000
        /*11c8*/ 	.word	0x00000000
        /*11cc*/ 	.short	0x010a
        /*11ce*/ 	.byte	0x3f
	.zero		1


	//   ....[68]....
        /*11d0*/ 	.word	0x0002be90
        /*11d4*/ 	.word	0x00000004
        /*11d8*/ 	.word	0x00000000
        /*11dc*/ 	.short	0x010a
        /*11de*/ 	.byte	0x3f
	.zero		1


	//   ....[69]....
        /*11e0*/ 	.word	0x0002bee0
        /*11e4*/ 	.word	0x00000000
        /*11e8*/ 	.word	0x00000000
        /*11ec*/ 	.short	0x010a
        /*11ee*/ 	.byte	0x3f
	.zero		1


	//   ....[70]....
        /*11f0*/ 	.word	0x0002bf30
        /*11f4*/ 	.word	0x00000004
        /*11f8*/ 	.word	0x00000000
        /*11fc*/ 	.short	0x010a
        /*11fe*/ 	.byte	0x3f
	.zero		1


	//   ....[71]....
        /*1200*/ 	.word	0x0002c0d0
        /*1204*/ 	.word	0x00000000
        /*1208*/ 	.word	0x00032440
        /*120c*/ 	.short	0x010a
        /*120e*/ 	.byte	0x3f
	.zero		1


	//   ....[72]....
        /*1210*/ 	.word	0x0002d9c0
        /*1214*/ 	.word	0x00000012
        /*1218*/ 	.word	0x00032420
        /*121c*/ 	.short	0x010a
        /*121e*/ 	.byte	0x3f
	.zero		1


	//   ....[73]....
        /*1220*/ 	.word	0x0002da10
        /*1224*/ 	.word	0x00000002
        /*1228*/ 	.word	0x00032460
        /*122c*/ 	.short	0x010a
        /*122e*/ 	.byte	0x3f
	.zero		1


	//   ....[74]....
        /*1230*/ 	.word	0x0002da60
        /*1234*/ 	.word	0x00000002
        /*1238*/ 	.word	0x00032440
        /*123c*/ 	.short	0x010a
        /*123e*/ 	.byte	0x3f
	.zero		1


	//   ....[75]....
        /*1240*/ 	.word	0x0002dab0
        /*1244*/ 	.word	0x00000002
        /*1248*/ 	.word	0x00032460
        /*124c*/ 	.short	0x010a
        /*124e*/ 	.byte	0x3f
	.zero		1


	//   ....[76]....
        /*1250*/ 	.word	0x0002db00
        /*1254*/ 	.word	0x00000002
        /*1258*/ 	.word	0x00032440
        /*125c*/ 	.short	0x010a
        /*125e*/ 	.byte	0x3f
	.zero		1


	//   ....[77]....
        /*1260*/ 	.word	0x0002db50
        /*1264*/ 	.word	0x00000002
        /*1268*/ 	.word	0x00032460
        /*126c*/ 	.short	0x010a
        /*126e*/ 	.byte	0x3f
	.zero		1


	//   ....[78]....
        /*1270*/ 	.word	0x0002dba0
        /*1274*/ 	.word	0x00000003
        /*1278*/ 	.word	0x00032440
        /*127c*/ 	.short	0x010a
        /*127e*/ 	.byte	0x3f
	.zero		1


	//   ....[79]....
        /*1280*/ 	.word	0x0002dbf0
        /*1284*/ 	.word	0x00000003
        /*1288*/ 	.word	0x00032460
        /*128c*/ 	.short	0x010a
        /*128e*/ 	.byte	0x3f
	.zero		1


	//   ....[80]....
        /*1290*/ 	.word	0x0002e770
        /*1294*/ 	.word	0x00000000
        /*1298*/ 	.word	0x00032420
        /*129c*/ 	.short	0x010a
        /*129e*/ 	.byte	0x3f
	.zero		1


	//   ....[81]....
        /*12a0*/ 	.word	0x0002e910
        /*12a4*/ 	.word	0x00000006
        /*12a8*/ 	.word	0x00000000
        /*12ac*/ 	.short	0x010a
        /*12ae*/ 	.byte	0x3f
	.zero		1


	//   ....[82]....
        /*12b0*/ 	.word	0x0002e960
        /*12b4*/ 	.word	0x00000007
        /*12b8*/ 	.word	0x00000000
        /*12bc*/ 	.short	0x010a
        /*12be*/ 	.byte	0x3f
	.zero		1


	//   ....[83]....
        /*12c0*/ 	.word	0x0002e9b0
        /*12c4*/ 	.word	0x00000004
        /*12c8*/ 	.word	0x00000000
        /*12cc*/ 	.short	0x010a
        /*12ce*/ 	.byte	0x3f
	.zero		1


	//   ....[84]....
        /*12d0*/ 	.word	0x0002ed70
        /*12d4*/ 	.word	0x00000014
        /*12d8*/ 	.word	0x00000000
        /*12dc*/ 	.short	0x010a
        /*12de*/ 	.byte	0x3f
	.zero		1


	//   ....[85]....
        /*12e0*/ 	.word	0x0002eeb0
        /*12e4*/ 	.word	0x0000000e
        /*12e8*/ 	.word	0x00000000
        /*12ec*/ 	.short	0x010a
        /*12ee*/ 	.byte	0x3f
	.zero		1


	//   ....[86]....
        /*12f0*/ 	.word	0x0002f510
        /*12f4*/ 	.word	0x0000000d
        /*12f8*/ 	.word	0x00000000
        /*12fc*/ 	.short	0x010a
        /*12fe*/ 	.byte	0x3f
	.zero		1


	//   ....[87]....
        /*1300*/ 	.word	0x0002f650
        /*1304*/ 	.word	0x00000014
        /*1308*/ 	.word	0x00000000
        /*130c*/ 	.short	0x010a
        /*130e*/ 	.byte	0x3f
	.zero		1


	//   ....[88]....
        /*1310*/ 	.word	0x00030880
        /*1314*/ 	.word	0x00000015
        /*1318*/ 	.word	0x00000000
        /*131c*/ 	.short	0x0101
        /*131e*/ 	.byte	0x3f
	.zero		1


	//   ....[89]....
        /*1320*/ 	.word	0x00049fb0
        /*1324*/ 	.word	0x00000004
        /*1328*/ 	.word	0x00000000
        /*132c*/ 	.short	0x0101
        /*132e*/ 	.byte	0x3f
	.zero		1


	//   ....[90]....
        /*1330*/ 	.word	0x00049ff0
        /*1334*/ 	.word	0x0000000e
        /*1338*/ 	.word	0x00000000
        /*133c*/ 	.short	0x010a
        /*133e*/ 	.byte	0x3f
	.zero		1


	//   ....[91]....
        /*1340*/ 	.word	0x0004a040
        /*1344*/ 	.word	0x00000014
        /*1348*/ 	.word	0x00000000
        /*134c*/ 	.short	0x010a
        /*134e*/ 	.byte	0x3f
	.zero		1


	//----- nvinfo : EIATTR_NUM_MBARRIERS
	.align		4
.L_445:
        /*1350*/ 	.byte	0x03, 0x38
        /*1352*/ 	.short	0x0017


	//----- nvinfo : EIATTR_EXIT_INSTR_OFFSETS
	.align		4
        /*1354*/ 	.byte	0x04, 0x1c
        /*1356*/ 	.short	(.L_447 - .L_446)


	//   ....[0]....
.L_446:
        /*1358*/ 	.word	0x00000bb0


	//   ....[1]....
        /*135c*/ 	.word	0x00023e70


	//   ....[2]....
        /*1360*/ 	.word	0x0002bcf0


	//----- nvinfo : EIATTR_MAX_THREADS
	.align		4
.L_447:
        /*1364*/ 	.byte	0x04, 0x05
        /*1366*/ 	.short	(.L_449 - .L_448)
.L_448:
        /*1368*/ 	.word	0x00000180
        /*136c*/ 	.word	0x00000001
        /*1370*/ 	.word	0x00000001


	//----- nvinfo : EIATTR_CRS_STACK_SIZE
	.align		4
.L_449:
        /*1374*/ 	.byte	0x04, 0x1e
        /*1376*/ 	.short	(.L_451 - .L_450)
.L_450:
        /*1378*/ 	.word	0x00000000


	//----- nvinfo : EIATTR_CBANK_PARAM_SIZE
	.align		4
.L_451:
        /*137c*/ 	.byte	0x03, 0x19
        /*137e*/ 	.short	0x0bf0


	//----- nvinfo : EIATTR_PARAM_CBANK
	.align		4
        /*1380*/ 	.byte	0x04, 0x0a
        /*1382*/ 	.short	(.L_453 - .L_452)
	.align		4
.L_452:
        /*1384*/ 	.word	index@(.nv.constant0._ZN7cutlass13device_kernelIN5flash11enable_sm90INS1_16FlashAttnFwdSm90INS1_25CollectiveMainloopFwdSm90ILi2EN4cute5tupleIJNS5_1CILi1EEES8_S8_EEENS6_IJNS7_ILi128EEENS7_ILi96EEENS7_ILi64EEEEEELi256ENS_6half_tEfNS_4arch4Sm90ELb0ELb1ELb0ELb1ELb0ELb0ELb1ELb1ELb0ELb1ELb1ELb0EEENS1_21CollectiveEpilogueFwdINS6_IJSA_NS7_ILi256EEESB_EEES9_SE_SG_Li256ELb1ELb1ELb1ELb0EEENS1_36VarlenDynamicPersistentTileSchedulerILi128ELi96ELi256ELi128ELb1ELb1ELb1ELb1ELb0ELb1EEEEEEEEEvNT_6ParamsE)
        /*1388*/ 	.short	0x0210
        /*138a*/ 	.short	0x0bf0


	//----- nvinfo : EIATTR_SW_WAR
	.align		4
.L_453:
        /*138c*/ 	.byte	0x04, 0x36
        /*138e*/ 	.short	(.L_455 - .L_454)
.L_454:
        /*1390*/ 	.word	0x00000008
.L_455:


//--------------------- .nv.info._ZN7cutlass13device_kernelIN5flash11enable_sm90INS1_16FlashAttnFwdSm90INS1_25CollectiveMainloopFwdSm90ILi2EN4cute5tupleIJNS5_1CILi1EEES8_S8_EEENS6_IJNS7_ILi128EEENS7_ILi96EEENS7_ILi64EEEEEELi256ENS_6half_tEfNS_4arch4Sm90ELb0ELb1ELb0ELb1ELb0ELb1ELb1ELb1ELb0ELb1ELb1ELb0EEENS1_21CollectiveEpilogueFwdINS6_IJSA_NS7_ILi256EEESB_EEES9_SE_SG_Li256ELb1ELb1ELb1ELb0EEENS1_36VarlenDynamicPersistentTileSchedulerILi128ELi96ELi256ELi128ELb1ELb1ELb1ELb1ELb0ELb1EEEEEEEEEvNT_6ParamsE --------------------------
	.section	.nv.info._ZN7cutlass13device_kernelIN5flash11enable_sm90INS1_16FlashAttnFwdSm90INS1_25CollectiveMainloopFwdSm90ILi2EN4cute5tupleIJNS5_1CILi1EEES8_S8_EEENS6_IJNS7_ILi128EEENS7_ILi96EEENS7_ILi64EEEEEELi256ENS_6half_tEfNS_4arch4Sm90ELb0ELb1ELb0ELb1ELb0ELb1ELb1ELb1ELb0ELb1ELb1ELb0EEENS1_21CollectiveEpilogueFwdINS6_IJSA_NS7_ILi256EEESB_EEES9_SE_SG_Li256ELb1ELb1ELb1ELb0EEENS1_36VarlenDynamicPersistentTileSchedulerILi128ELi96ELi256ELi128ELb1ELb1ELb1ELb1ELb0ELb1EEEEEEEEEvNT_6ParamsE,"",@"SHT_CUDA_INFO"
	.sectionflags	@""
	.align	4


	//----- nvinfo : EIATTR_CUDA_API_VERSION
	.align		4
        /*0000*/ 	.byte	0x04, 0x37
        /*0002*/ 	.short	(.L_457 - .L_456)
.L_456:
        /*0004*/ 	.word	0x00000082


	//----- nvinfo : EIATTR_KPARAM_INFO
	.align		4
.L_457:
        /*0008*/ 	.byte	0x04, 0x17
        /*000a*/ 	.short	(.L_459 - .L_458)
.L_458:
        /*000c*/ 	.word	0x00000000
        /*0010*/ 	.short	0x0000
        /*0012*/ 	.short	0x0070
        /*0014*/ 	.byte	0x00, 0xf0, 0x01, 0x2e


	//----- nvinfo : EIATTR_SPARSE_MMA_MASK
	.align		4
.L_459:
        /*0018*/ 	.byte	0x03, 0x50
        /*001a*/ 	.short	0x0000


	//----- nvinfo : EIATTR_MAXREG_COUNT
	.align		4
        /*001c*/ 	.byte	0x03, 0x1b
        /*001e*/ 	.short	0x00a8


	//----- nvinfo : EIATTR_NUM_BARRIERS
	.align		4
        /*0020*/ 	.byte	0x02, 0x4c
        /*0022*/ 	.byte	0x10
	.zero		1


	//----- nvinfo : EIATTR_EXTERNS
	.align		4
        /*0024*/ 	.byte	0x04, 0x0f
        /*0026*/ 	.short	(.L_461 - .L_460)


	//   ....[0]....
	.align		4
.L_460:
        /*0028*/ 	.word	index@(__assertfail)


	//----- nvinfo : EIATTR_ANNOTATIONS
	.align		4
.L_461:
        /*002c*/ 	.byte	0x04, 0x55
        /*002e*/ 	.short	(.L_463 - .L_462)


	//   ....[0]....
.L_462:
        /* <DEDUP_REMOVED lines=172> */


	//----- nvinfo : EIATTR_MERCURY_ISA_VERSION
	.align		4
.L_463:
        /*0ad8*/ 	.byte	0x03, 0x5f
        /*0ada*/ 	.short	0x0101


	//----- nvinfo : EIATTR_UNUSED_LOAD_BYTE_OFFSET
	.align		4
        /*0adc*/ 	.byte	0x04, 0x44
        /*0ade*/ 	.short	(.L_465 - .L_464)


	//   ....[0]....
.L_464:
        /*0ae0*/ 	.word	0x00000be0
        /*0ae4*/ 	.word	0x0000fff0


	//   ....[1]....
        /*0ae8*/ 	.word	0x0002b6b0
        /*0aec*/ 	.word	0x0000fff0


	//----- nvinfo : EIATTR_INT_WARP_WIDE_INSTR_OFFSETS
	.align		4
.L_465:
        /*0af0*/ 	.byte	0x04, 0x31
        /*0af2*/ 	.short	(.L_467 - .L_466)


	//   ....[0]....
.L_466:
        /*0af4*/ 	.word	0x000001e0


	//   ....[1]....
        /*0af8*/ 	.word	0x00000220


	//   ....[2]....
        /*0afc*/ 	.word	0x00000290


	//   ....[3]....
        /*0b00*/ 	.word	0x000002a0


	//   ....[4]....
        /*0b04*/ 	.word	0x00033f30


	//   ....[5]....
        /*0b08*/ 	.word	0x00033fc0


	//   ....[6]....
        /*0b0c*/ 	.word	0x000389b0


	//   ....[7]....
        /*0b10*/ 	.word	0x00038a40


	//----- nvinfo : EIATTR_COOP_GROUP_MASK_REGIDS
	.align		4
.L_467:
        /*0b14*/ 	.byte	0x04, 0x29
        /*0b16*/ 	.short	(.L_469 - .L_468)


	//   ....[0]....
.L_468:
        /*0b18*/ 	.word	0xffffffff


	//   ....[1]....
        /*0b1c*/ 	.word	0xffffffff


	//   ....[2]....
        /*0b20*/ 	.word	0xffffffff


	//   ....[3]....
        /*0b24*/ 	.word	0xffffffff


	//   ....[4]....
        /*0b28*/ 	.word	0xffffffff


	//   ....[5]....
        /*0b2c*/ 	.word	0xffffffff


	//   ....[6]....
        /*0b30*/ 	.word	0xffffffff


	//   ....[7]....
        /*0b34*/ 	.word	0xffffffff


	//   ....[8]....
        /*0b38*/ 	.word	0xffffffff


	//   ....[9]....
        /*0b3c*/ 	.word	0xffffffff


	//   ....[10]....
        /*0b40*/ 	.word	0xffffffff


	//   ....[11]....
        /*0b44*/ 	.word	0xffffffff


	//   ....[12]....
        /*0b48*/ 	.word	0xffffffff


	//   ....[13]....
        /*0b4c*/ 	.word	0xffffffff


	//   ....[14]....
        /*0b50*/ 	.word	0xffffffff


	//   ....[15]....
        /*0b54*/ 	.word	0xffffffff


	//   ....[16]....
        /*0b58*/ 	.word	0xffffffff


	//   ....[17]....
        /*0b5c*/ 	.word	0xffffffff


	//   ....[18]....
        /*0b60*/ 	.word	0xffffffff


	//   ....[19]....
        /*0b64*/ 	.word	0xffffffff


	//   ....[20]....
        /*0b68*/ 	.word	0xffffffff


	//   ....[21]....
        /*0b6c*/ 	.word	0xffffffff


	//   ....[22]....
        /*0b70*/ 	.word	0xffffffff


	//   ....[23]....
        /*0b74*/ 	.word	0xffffffff


	//   ....[24]....
        /*0b78*/ 	.word	0xffffffff


	//   ....[25]....
        /*0b7c*/ 	.word	0xffffffff


	//   ....[26]....
        /*0b80*/ 	.word	0xffffffff


	//   ....[27]....
        /*0b84*/ 	.word	0xffffffff


	//   ....[28]....
        /*0b88*/ 	.word	0xffffffff


	//   ....[29]....
        /*0b8c*/ 	.word	0xffffffff


	//   ....[30]....
        /*0b90*/ 	.word	0xffffffff


	//   ....[31]....
        /*0b94*/ 	.word	0xffffffff


	//   ....[32]....
        /*0b98*/ 	.word	0xffffffff


	//   ....[33]....
        /*0b9c*/ 	.word	0xffffffff


	//   ....[34]....
        /*0ba0*/ 	.word	0xffffffff


	//   ....[35]....
        /*0ba4*/ 	.word	0xffffffff


	//   ....[36]....
        /*0ba8*/ 	.word	0xffffffff


	//   ....[37]....
        /*0bac*/ 	.word	0xffffffff


	//   ....[38]....
        /*0bb0*/ 	.word	0xffffffff


	//   ....[39]....
        /*0bb4*/ 	.word	0xffffffff


	//   ....[40]....
        /*0bb8*/ 	.word	0xffffffff


	//   ....[41]....
        /*0bbc*/ 	.word	0xffffffff


	//   ....[42]....
        /*0bc0*/ 	.word	0xffffffff


	//   ....[43]....
        /*0bc4*/ 	.word	0xffffffff


	//   ....[44]....
        /*0bc8*/ 	.word	0xffffffff


	//   ....[45]....
        /*0bcc*/ 	.word	0xffffffff


	//   ....[46]....
        /*0bd0*/ 	.word	0xffffffff


	//   ....[47]....
        /*0bd4*/ 	.word	0xffffffff


	//   ....[48]....
        /*0bd8*/ 	.word	0xffffffff


	//   ....[49]....
        /*0bdc*/ 	.word	0xffffffff


	//   ....[50]....
        /*0be0*/ 	.word	0xffffffff


	//   ....[51]....
        /*0be4*/ 	.word	0xffffffff


	//   ....[52]....
        /*0be8*/ 	.word	0xffffffff


	//   ....[53]....
        /*0bec*/ 	.word	0xffffffff


	//   ....[54]....
        /*0bf0*/ 	.word	0xffffffff


	//   ....[55]....
        /*0bf4*/ 	.word	0xffffffff


	//   ....[56]....
        /*0bf8*/ 	.word	0xffffffff


	//   ....[57]....
        /*0bfc*/ 	.word	0xffffffff


	//   ....[58]....
        /*0c00*/ 	.word	0xffffffff


	//   ....[59]....
        /*0c04*/ 	.word	0xffffffff


	//   ....[60]....
        /*0c08*/ 	.word	0xffffffff


	//   ....[61]....
        /*0c0c*/ 	.word	0xffffffff


	//   ....[62]....
        /*0c10*/ 	.word	0xffffffff


	//   ....[63]....
        /*0c14*/ 	.word	0xffffffff


	//   ....[64]....
        /*0c18*/ 	.word	0xffffffff


	//   ....[65]....
        /*0c1c*/ 	.word	0xffffffff


	//   ....[66]....
        /*0c20*/ 	.word	0xffffffff


	//   ....[67]....
        /*0c24*/ 	.word	0xffffffff


	//   ....[68]....
        /*0c28*/ 	.word	0xffffffff


	//   ....[69]....
        /*0c2c*/ 	.word	0xffffffff


	//   ....[70]....
        /*0c30*/ 	.word	0xffffffff


	//   ....[71]....
        /*0c34*/ 	.word	0xffffffff


	//   ....[72]....
        /*0c38*/ 	.word	0xffffffff


	//   ....[73]....
        /*0c3c*/ 	.word	0xffffffff


	//   ....[74]....
        /*0c40*/ 	.word	0xffffffff


	//   ....[75]....
        /*0c44*/ 	.word	0xffffffff


	//   ....[76]....
        /*0c48*/ 	.word	0xffffffff


	//   ....[77]....
        /*0c4c*/ 	.word	0xffffffff


	//   ....[78]....
        /*0c50*/ 	.word	0xffffffff


	//   ....[79]....
        /*0c54*/ 	.word	0xffffffff


	//   ....[80]....
        /*0c58*/ 	.word	0xffffffff


	//   ....[81]....
        /*0c5c*/ 	.word	0xffffffff


	//   ....[82]....
        /*0c60*/ 	.word	0xffffffff


	//   ....[83]....
        /*0c64*/ 	.word	0xffffffff


	//   ....[84]....
        /*0c68*/ 	.word	0xffffffff


	//   ....[85]....
        /*0c6c*/ 	.word	0xffffffff


	//   ....[86]....
        /*0c70*/ 	.word	0xffffffff


	//   ....[87]....
        /*0c74*/ 	.word	0xffffffff


	//   ....[88]....
        /*0c78*/ 	.word	0xffffffff


	//   ....[89]....
        /*0c7c*/ 	.word	0xffffffff


	//   ....[90]....
        /*0c80*/ 	.word	0xffffffff


	//   ....[91]....
        /*0c84*/ 	.word	0xffffffff


	//   ....[92]....
        /*0c88*/ 	.word	0xffffffff


	//   ....[93]....
        /*0c8c*/ 	.word	0xffffffff


	//   ....[94]....
        /*0c90*/ 	.word	0xffffffff


	//   ....[95]....
        /*0c94*/ 	.word	0xffffffff


	//   ....[96]....
        /*0c98*/ 	.word	0xffffffff


	//   ....[97]....
        /*0c9c*/ 	.word	0xffffffff


	//   ....[98]....
        /*0ca0*/ 	.word	0xffffffff


	//   ....[99]....
        /*0ca4*/ 	.word	0xffffffff


	//   ....[100]....
        /*0ca8*/ 	.word	0xffffffff


	//   ....[101]....
        /*0cac*/ 	.word	0xffffffff


	//   ....[102]....
        /*0cb0*/ 	.word	0xffffffff


	//   ....[103]....
        /*0cb4*/ 	.word	0xffffffff


	//   ....[104]....
        /*0cb8*/ 	.word	0xffffffff


	//   ....[105]....
        /*0cbc*/ 	.word	0xffffffff


	//   ....[106]....
        /*0cc0*/ 	.word	0xffffffff


	//   ....[107]....
        /*0cc4*/ 	.word	0xffffffff


	//   ....[108]....
        /*0cc8*/ 	.word	0xffffffff


	//   ....[109]....
        /*0ccc*/ 	.word	0xffffffff


	//   ....[110]....
        /*0cd0*/ 	.word	0xffffffff


	//   ....[111]....
        /*0cd4*/ 	.word	0xffffffff


	//   ....[112]....
        /*0cd8*/ 	.word	0xffffffff


	//   ....[113]....
        /*0cdc*/ 	.word	0xffffffff


	//   ....[114]....
        /*0ce0*/ 	.word	0xffffffff


	//   ....[115]....
        /*0ce4*/ 	.word	0xffffffff


	//   ....[116]....
        /*0ce8*/ 	.word	0xffffffff


	//   ....[117]....
        /*0cec*/ 	.word	0xffffffff


	//   ....[118]....
        /*0cf0*/ 	.word	0xffffffff


	//   ....[119]....
        /*0cf4*/ 	.word	0xffffffff


	//   ....[120]....
        /*0cf8*/ 	.word	0xffffffff


	//   ....[121]....
        /*0cfc*/ 	.word	0xffffffff


	//   ....[122]....
        /*0d00*/ 	.word	0xffffffff


	//   ....[123]....
        /*0d04*/ 	.word	0xffffffff


	//   ....[124]....
        /*0d08*/ 	.word	0xffffffff


	//   ....[125]....
        /*0d0c*/ 	.word	0xffffffff


	//   ....[126]....
        /*0d10*/ 	.word	0xffffffff


	//   ....[127]....
        /*0d14*/ 	.word	0xffffffff


	//   ....[128]....
        /*0d18*/ 	.word	0xffffffff


	//   ....[129]....
        /*0d1c*/ 	.word	0xffffffff


	//   ....[130]....
        /*0d20*/ 	.word	0xffffffff


	//   ....[131]....
        /*0d24*/ 	.word	0xffffffff


	//   ....[132]....
        /*0d28*/ 	.word	0xffffffff


	//   ....[133]....
        /*0d2c*/ 	.word	0xffffffff


	//   ....[134]....
        /*0d30*/ 	.word	0xffffffff


	//   ....[135]....
        /*0d34*/ 	.word	0xffffffff


	//   ....[136]....
        /*0d38*/ 	.word	0xffffffff


	//   ....[137]....
        /*0d3c*/ 	.word	0xffffffff


	//   ....[138]....
        /*0d40*/ 	.word	0x0500000f


	//   ....[139]....
        /*0d44*/ 	.word	0x0500000f


	//   ....[140]....
        /*0d48*/ 	.word	0x0500000f


	//   ....[141]....
        /*0d4c*/ 	.word	0x0500000f


	//   ....[142]....
        /*0d50*/ 	.word	0x0500000f


	//   ....[143]....
        /*0d54*/ 	.word	0x0500000f


	//   ....[144]....
        /*0d58*/ 	.word	0x0500000f


	//   ....[145]....
        /*0d5c*/ 	.word	0x0500000f


	//   ....[146]....
        /*0d60*/ 	.word	0x0500000f


	//   ....[147]....
        /*0d64*/ 	.word	0x0500000f


	//   ....[148]....
        /*0d68*/ 	.word	0x0500000f


	//   ....[149]....
        /*0d6c*/ 	.word	0x0500000f


	//   ....[150]....
        /*0d70*/ 	.word	0x0500000f


	//   ....[151]....
        /*0d74*/ 	.word	0x0500000f


	//   ....[152]....
        /*0d78*/ 	.word	0x0500000f


	//   ....[153]....
        /*0d7c*/ 	.word	0x0500000f


	//   ....[154]....
        /*0d80*/ 	.word	0x0500000f


	//   ....[155]....
        /*0d84*/ 	.word	0x0500000f


	//   ....[156]....
        /*0d88*/ 	.word	0x0500000f


	//   ....[157]....
        /*0d8c*/ 	.word	0x0500000f


	//   ....[158]....
        /*0d90*/ 	.word	0x0500000f


	//   ....[159]....
        /*0d94*/ 	.word	0x0500000f


	//   ....[160]....
        /*0d98*/ 	.word	0x0500000f


	//   ....[161]....
        /*0d9c*/ 	.word	0x0500000f


	//   ....[162]....
        /*0da0*/ 	.word	0x0500000f


	//   ....[163]....
        /*0da4*/ 	.word	0x0500000f


	//   ....[164]....
        /*0da8*/ 	.word	0x0500000f


	//   ....[165]....
        /*0dac*/ 	.word	0x0500000f


	//   ....[166]....
        /*0db0*/ 	.word	0x0500000f


	//   ....[167]....
        /*0db4*/ 	.word	0x0500000f


	//   ....[168]....
        /*0db8*/ 	.word	0x0500000f


	//   ....[169]....
        /*0dbc*/ 	.word	0x0500000f


	//   ....[170]....
        /*0dc0*/ 	.word	0x0500000f


	//   ....[171]....
        /*0dc4*/ 	.word	0x0500000f


	//   ....[172]....
        /*0dc8*/ 	.word	0x0500000f


	//   ....[173]....
        /*0dcc*/ 	.word	0x0500000f


	//   ....[174]....
        /*0dd0*/ 	.word	0x0500000f


	//   ....[175]....
        /*0dd4*/ 	.word	0x0500000f


	//   ....[176]....
        /*0dd8*/ 	.word	0x0500000f


	//   ....[177]....
        /*0ddc*/ 	.word	0x0500000f


	//   ....[178]....
        /*0de0*/ 	.word	0x0500000f


	//   ....[179]....
        /*0de4*/ 	.word	0x0500000f


	//   ....[180]....
        /*0de8*/ 	.word	0x0500000f


	//   ....[181]....
        /*0dec*/ 	.word	0x0500000f


	//   ....[182]....
        /*0df0*/ 	.word	0x0500000f


	//   ....[183]....
        /*0df4*/ 	.word	0x0500000f


	//   ....[184]....
        /*0df8*/ 	.word	0x0500000f


	//   ....[185]....
        /*0dfc*/ 	.word	0x0500000f


	//   ....[186]....
        /*0e00*/ 	.word	0x0500000f


	//   ....[187]....
        /*0e04*/ 	.word	0x0500000f


	//   ....[188]....
        /*0e08*/ 	.word	0x0500000f


	//   ....[189]....
        /*0e0c*/ 	.word	0x0500000f


	//   ....[190]....
        /*0e10*/ 	.word	0x0500000f


	//   ....[191]....
        /*0e14*/ 	.word	0x0500000f


	//   ....[192]....
        /*0e18*/ 	.word	0x0500000f


	//   ....[193]....
        /*0e1c*/ 	.word	0x0500000f


	//   ....[194]....
        /*0e20*/ 	.word	0x0500000f


	//   ....[195]....
        /*0e24*/ 	.word	0x0500000f


	//   ....[196]....
        /*0e28*/ 	.word	0x0500000f


	//   ....[197]....
        /*0e2c*/ 	.word	0x0500000f


	//   ....[198]....
        /*0e30*/ 	.word	0x0500000f


	//   ....[199]....
        /*0e34*/ 	.word	0x0500000f


	//   ....[200]....
        /*0e38*/ 	.word	0x0500000f


	//   ....[201]....
        /*0e3c*/ 	.word	0x0500000f


	//   ....[202]....
        /*0e40*/ 	.word	0x0500000f


	//   ....[203]....
        /*0e44*/ 	.word	0x0500000f


	//   ....[204]....
        /*0e48*/ 	.word	0x0500000f


	//   ....[205]....
        /*0e4c*/ 	.word	0x0500000f


	//   ....[206]....
        /*0e50*/ 	.word	0x0500000f


	//   ....[207]....
        /*0e54*/ 	.word	0x0500000f


	//   ....[208]....
        /*0e58*/ 	.word	0x0500000f


	//   ....[209]....
        /*0e5c*/ 	.word	0x0500000f


	//   ....[210]....
        /*0e60*/ 	.word	0x0500000f


	//   ....[211]....
        /*0e64*/ 	.word	0x0500000f


	//   ....[212]....
        /*0e68*/ 	.word	0x0500000f


	//   ....[213]....
        /*0e6c*/ 	.word	0x0500000f


	//   ....[214]....
        /*0e70*/ 	.word	0x0500000f


	//   ....[215]....
        /*0e74*/ 	.word	0x0500000f


	//   ....[216]....
        /*0e78*/ 	.word	0x0500000f


	//   ....[217]....
        /*0e7c*/ 	.word	0x0500000f


	//   ....[218]....
        /*0e80*/ 	.word	0x0500000f


	//   ....[219]....
        /*0e84*/ 	.word	0x0500000f


	//   ....[220]....
        /*0e88*/ 	.word	0x0500000f


	//   ....[221]....
        /*0e8c*/ 	.word	0x0500000f


	//   ....[222]....
        /*0e90*/ 	.word	0x0500000f


	//   ....[223]....
        /*0e94*/ 	.word	0x0500000f


	//   ....[224]....
        /*0e98*/ 	.word	0x0500000f


	//   ....[225]....
        /*0e9c*/ 	.word	0x0500000f


	//   ....[226]....
        /*0ea0*/ 	.word	0x0500000f


	//   ....[227]....
        /*0ea4*/ 	.word	0x0500000f


	//   ....[228]....
        /*0ea8*/ 	.word	0xffffffff


	//   ....[229]....
        /*0eac*/ 	.word	0xffffffff


	//   ....[230]....
        /*0eb0*/ 	.word	0xffffffff


	//   ....[231]....
        /*0eb4*/ 	.word	0xffffffff


	//   ....[232]....
        /*0eb8*/ 	.word	0xffffffff


	//   ....[233]....
        /*0ebc*/ 	.word	0xffffffff


	//----- nvinfo : EIATTR_COOP_GROUP_INSTR_OFFSETS
	.align		4
.L_469:
        /*0ec0*/ 	.byte	0x04, 0x28
        /*0ec2*/ 	.short	(.L_471 - .L_470)


	//   ....[0]....
.L_470:
        /*0ec4*/ 	.word	0x000000c0


	//   ....[1]....
        /*0ec8*/ 	.word	0x000001f0


	//   ....[2]....
        /*0ecc*/ 	.word	0x00000240


	//   ....[3]....
        /*0ed0*/ 	.word	0x00000490


	//   ....[4]....
        /*0ed4*/ 	.word	0x000005f0


	//   ....[5]....
        /*0ed8*/ 	.word	0x00000710


	//   ....[6]....
        /*0edc*/ 	.word	0x00000870


	//   ....[7]....
        /*0ee0*/ 	.word	0x00007430


	//   ....[8]....
        /*0ee4*/ 	.word	0x00008150


	//   ....[9]....
        /*0ee8*/ 	.word	0x00008160


	//   ....[10]....
        /*0eec*/ 	.word	0x00008170


	//   ....[11]....
        /*0ef0*/ 	.word	0x00008180


	//   ....[12]....
        /*0ef4*/ 	.word	0x000084c0


	//   ....[13]....
        /*0ef8*/ 	.word	0x000084d0


	//   ....[14]....
        /*0efc*/ 	.word	0x000084e0


	//   ....[15]....
        /*0f00*/ 	.word	0x000084f0


	//   ....[16]....
        /*0f04*/ 	.word	0x00009720


	//   ....[17]....
        /*0f08*/ 	.word	0x00009740


	//   ....[18]....
        /*0f0c*/ 	.word	0x00009750


	//   ....[19]....
        /*0f10*/ 	.word	0x00009760


	//   ....[20]....
        /*0f14*/ 	.word	0x00009840


	//   ....[21]....
        /*0f18*/ 	.word	0x00009860


	//   ....[22]....
        /*0f1c*/ 	.word	0x00009870


	//   ....[23]....
        /*0f20*/ 	.word	0x00009880


	//   ....[24]....
        /*0f24*/ 	.word	0x0000c6e0


	//   ....[25]....
        /*0f28*/ 	.word	0x0000c8f0


	//   ....[26]....
        /*0f2c*/ 	.word	0x0000d940


	//   ....[27]....
        /*0f30*/ 	.word	0x0000dab0


	//   ....[28]....
        /*0f34*/ 	.word	0x0000daf0


	//   ....[29]....
        /*0f38*/ 	.word	0x0000db10


	//   ....[30]....
        /*0f3c*/ 	.word	0x00017580


	//   ....[31]....
        /*0f40*/ 	.word	0x00017620


	//   ....[32]....
        /*0f44*/ 	.word	0x000176a0


	//   ....[33]....
        /*0f48*/ 	.word	0x000176d0


	//   ....[34]....
        /*0f4c*/ 	.word	0x00020e10


	//   ....[35]....
        /*0f50*/ 	.word	0x00021020


	//   ....[36]....
        /*0f54*/ 	.word	0x00021fe0


	//   ....[37]....
        /*0f58*/ 	.word	0x00022090


	//   ....[38]....
        /*0f5c*/ 	.word	0x00022220


	//   ....[39]....
        /*0f60*/ 	.word	0x00022240


	//   ....[40]....
        /*0f64*/ 	.word	0x0002a690


	//   ....[41]....
        /*0f68*/ 	.word	0x0002a6b0


	//   ....[42]....
        /*0f6c*/ 	.word	0x0002a6f0


	//   ....[43]....
        /*0f70*/ 	.word	0x0002a720


	//   ....[44]....
        /*0f74*/ 	.word	0x0002c950


	//   ....[45]....
        /*0f78*/ 	.word	0x0002c970


	//   ....[46]....
        /*0f7c*/ 	.word	0x0002c9a0


	//   ....[47]....
        /*0f80*/ 	.word	0x0002c9b0


	//   ....[48]....
        /*0f84*/ 	.word	0x0002d320


	//   ....[49]....
        /*0f88*/ 	.word	0x0002d330


	//   ....[50]....
        /*0f8c*/ 	.word	0x0002d4c0


	//   ....[51]....
        /*0f90*/ 	.word	0x0002d4d0


	//   ....[52]....
        /*0f94*/ 	.word	0x0002d660


	//   ....[53]....
        /*0f98*/ 	.word	0x0002d670


	//   ....[54]....
        /*0f9c*/ 	.word	0x0002d800


	//   ....[55]....
        /*0fa0*/ 	.word	0x0002d810


	//   ....[56]....
        /*0fa4*/ 	.word	0x0002dc40


	//   ....[57]....
        /*0fa8*/ 	.word	0x0002dc50


	//   ....[58]....
        /*0fac*/ 	.word	0x0002e900


	//   ....[59]....
        /*0fb0*/ 	.word	0x0002e910


	//   ....[60]....
        /*0fb4*/ 	.word	0x0002fe60


	//   ....[61]....
        /*0fb8*/ 	.word	0x0002fe70


	//   ....[62]....
        /*0fbc*/ 	.word	0x00030010


	//   ....[63]....
        /*0fc0*/ 	.word	0x00030020


	//   ....[64]....
        /*0fc4*/ 	.word	0x000301b0


	//   ....[65]....
        /*0fc8*/ 	.word	0x000301c0


	//   ....[66]....
        /*0fcc*/ 	.word	0x00030350


	//   ....[67]....
        /*0fd0*/ 	.word	0x00030360


	//   ....[68]....
        /*0fd4*/ 	.word	0x00030550


	//   ....[69]....
        /*0fd8*/ 	.word	0x00030780


	//   ....[70]....
        /*0fdc*/ 	.word	0x000307b0


	//   ....[71]....
        /*0fe0*/ 	.word	0x000307e0


	//   ....[72]....
        /*0fe4*/ 	.word	0x00030810


	//   ....[73]....
        /*0fe8*/ 	.word	0x00030840


	//   ....[74]....
        /*0fec*/ 	.word	0x00030870


	//   ....[75]....
        /*0ff0*/ 	.word	0x00030a10


	//   ....[76]....
        /*0ff4*/ 	.word	0x00030a40


	//   ....[77]....
        /*0ff8*/ 	.word	0x00030a70


	//   ....[78]....
        /*0ffc*/ 	.word	0x00030aa0


	//   ....[79]....
        /*1000*/ 	.word	0x00030ad0


	//   ....[80]....
        /*1004*/ 	.word	0x00030b00


	//   ....[81]....
        /*1008*/ 	.word	0x00030ba0


	//   ....[82]....
        /*100c*/ 	.word	0x00030bd0


	//   ....[83]....
        /*1010*/ 	.word	0x00030be0


	//   ....[84]....
        /*1014*/ 	.word	0x00030c10


	//   ....[85]....
        /*1018*/ 	.word	0x00032500


	//   ....[86]....
        /*101c*/ 	.word	0x00034500


	//   ....[87]....
        /*1020*/ 	.word	0x00034fd0


	//   ....[88]....
        /*1024*/ 	.word	0x00034fe0


	//   ....[89]....
        /*1028*/ 	.word	0x00035000


	//   ....[90]....
        /*102c*/ 	.word	0x00035020


	//   ....[91]....
        /*1030*/ 	.word	0x00035110


	//   ....[92]....
        /*1034*/ 	.word	0x000351a0


	//   ....[93]....
        /*1038*/ 	.word	0x000351d0


	//   ....[94]....
        /*103c*/ 	.word	0x00035250


	//   ....[95]....
        /*1040*/ 	.word	0x00035280


	//   ....[96]....
        /*1044*/ 	.word	0x00035300


	//   ....[97]....
        /*1048*/ 	.word	0x00035330


	//   ....[98]....
        /*104c*/ 	.word	0x000353b0


	//   ....[99]....
        /*1050*/ 	.word	0x000353e0


	//   ....[100]....
        /*1054*/ 	.word	0x00035440


	//   ....[101]....
        /*1058*/ 	.word	0x00035450


	//   ....[102]....
        /*105c*/ 	.word	0x000354c0


	//   ....[103]....
        /*1060*/ 	.word	0x00035ba0


	//   ....[104]....
        /*1064*/ 	.word	0x00035be0


	//   ....[105]....
        /*1068*/ 	.word	0x00035c00


	//   ....[106]....
        /*106c*/ 	.word	0x00035ca0


	//   ....[107]....
        /*1070*/ 	.word	0x00035d60


	//   ....[108]....
        /*1074*/ 	.word	0x00035d70


	//   ....[109]....
        /*1078*/ 	.word	0x00035e30


	//   ....[110]....
        /*107c*/ 	.word	0x00035e40


	//   ....[111]....
        /*1080*/ 	.word	0x00035ee0


	//   ....[112]....
        /*1084*/ 	.word	0x00035ef0


	//   ....[113]....
        /*1088*/ 	.word	0x00035fa0


	//   ....[114]....
        /*108c*/ 	.word	0x00035fb0


	//   ....[115]....
        /*1090*/ 	.word	0x00036060


	//   ....[116]....
        /*1094*/ 	.word	0x00036070


	//   ....[117]....
        /*1098*/ 	.word	0x00036080


	//   ....[118]....
        /*109c*/ 	.word	0x000360f0


	//   ....[119]....
        /*10a0*/ 	.word	0x00038ce0


	//   ....[120]....
        /*10a4*/ 	.word	0x00038cf0


	//   ....[121]....
        /*10a8*/ 	.word	0x00038d30


	//   ....[122]....
        /*10ac*/ 	.word	0x00038d70


	//   ....[123]....
        /*10b0*/ 	.word	0x00038da0


	//   ....[124]....
        /*10b4*/ 	.word	0x00038dd0


	//   ....[125]....
        /*10b8*/ 	.word	0x00038e00


	//   ....[126]....
        /*10bc*/ 	.word	0x00038e30


	//   ....[127]....
        /*10c0*/ 	.word	0x00039000


	//   ....[128]....
        /*10c4*/ 	.word	0x00039030


	//   ....[129]....
        /*10c8*/ 	.word	0x00039060


	//   ....[130]....
        /*10cc*/ 	.word	0x00039090


	//   ....[131]....
        /*10d0*/ 	.word	0x000390c0


	//   ....[132]....
        /*10d4*/ 	.word	0x000390f0


	//   ....[133]....
        /*10d8*/ 	.word	0x000391c0


	//   ....[134]....
        /*10dc*/ 	.word	0x000391e0


	//   ....[135]....
        /*10e0*/ 	.word	0x000391f0


	//   ....[136]....
        /*10e4*/ 	.word	0x00039270


	//   ....[137]....
        /*10e8*/ 	.word	0x00039db0


	//   ....[138]....
        /*10ec*/ 	.word	0x0003a1d0


	//   ....[139]....
        /*10f0*/ 	.word	0x0003a270


	//   ....[140]....
        /*10f4*/ 	.word	0x0003a300


	//   ....[141]....
        /*10f8*/ 	.word	0x0003a350


	//   ....[142]....
        /*10fc*/ 	.word	0x0003a3a0


	//   ....[143]....
        /*1100*/ 	.word	0x0003a440


	//   ....[144]....
        /*1104*/ 	.word	0x0003a4d0


	//   ....[145]....
        /*1108*/ 	.word	0x0003a520


	//   ....[146]....
        /*110c*/ 	.word	0x0003a570


	//   ....[147]....
        /*1110*/ 	.word	0x0003a660


	//   ....[148]....
        /*1114*/ 	.word	0x0003a710


	//   ....[149]....
        /*1118*/ 	.word	0x0003a790


	//   ....[150]....
        /*111c*/ 	.word	0x0003a800


	//   ....[151]....
        /*1120*/ 	.word	0x0003a970


	//   ....[152]....
        /*1124*/ 	.word	0x0003aab0


	//   ....[153]....
        /*1128*/ 	.word	0x0003ab00


	//   ....[154]....
        /*112c*/ 	.word	0x0003ab50


	//   ....[155]....
        /*1130*/ 	.word	0x0003ae00


	//   ....[156]....
        /*1134*/ 	.word	0x0003ae50


	//   ....[157]....
        /*1138*/ 	.word	0x0003aee0


	//   ....[158]....
        /*113c*/ 	.word	0x0003af70


	//   ....[159]....
        /*1140*/ 	.word	0x0003b000


	//   ....[160]....
        /*1144*/ 	.word	0x0003b090


	//   ....[161]....
        /*1148*/ 	.word	0x0003b120


	//   ....[162]....
        /*114c*/ 	.word	0x0003b1b0


	//   ....[163]....
        /*1150*/ 	.word	0x0003b230


	//   ....[164]....
        /*1154*/ 	.word	0x0003b280


	//   ....[165]....
        /*1158*/ 	.word	0x0003b310


	//   ....[166]....
        /*115c*/ 	.word	0x0003b3a0


	//   ....[167]....
        /*1160*/ 	.word	0x0003b420


	//   ....[168]....
        /*1164*/ 	.word	0x0003b470


	//   ....[169]....
        /*1168*/ 	.word	0x0003b500


	//   ....[170]....
        /*116c*/ 	.word	0x0003b590


	//   ....[171]....
        /*1170*/ 	.word	0x0003b620


	//   ....[172]....
        /*1174*/ 	.word	0x0003b6b0


	//   ....[173]....
        /*1178*/ 	.word	0x0003b740


	//   ....[174]....
        /*117c*/ 	.word	0x0003b7d0


	//   ....[175]....
        /*1180*/ 	.word	0x0003b890


	//   ....[176]....
        /*1184*/ 	.word	0x0003bb70


	//   ....[177]....
        /*1188*/ 	.word	0x0003bd00


	//   ....[178]....
        /*118c*/ 	.word	0x0003bd60


	//   ....[179]....
        /*1190*/ 	.word	0x0003bdc0


	//   ....[180]....
        /*1194*/ 	.word	0x0003be20


	//   ....[181]....
        /*1198*/ 	.word	0x0003bec0


	//   ....[182]....
        /*119c*/ 	.word	0x0003bfb0


	//   ....[183]....
        /*11a0*/ 	.word	0x0003c0e0


	//   ....[184]....
        /*11a4*/ 	.word	0x0003c180


	//   ....[185]....
        /*11a8*/ 	.word	0x0003c250


	//   ....[186]....
        /*11ac*/ 	.word	0x0003c2f0


	//   ....[187]....
        /*11b0*/ 	.word	0x0003c3c0


	//   ....[188]....
        /*11b4*/ 	.word	0x0003c460


	//   ....[189]....
        /*11b8*/ 	.word	0x0003c530


	//   ....[190]....
        /*11bc*/ 	.word	0x0003c5d0


	//   ....[191]....
        /*11c0*/ 	.word	0x0003c680


	//   ....[192]....
        /*11c4*/ 	.word	0x0003c760


	//   ....[193]....
        /*11c8*/ 	.word	0x0003c9c0


	//   ....[194]....
        /*11cc*/ 	.word	0x0003ca70


	//   ....[195]....
        /*11d0*/ 	.word	0x0003cb70


	//   ....[196]....
        /*11d4*/ 	.word	0x0003cc60


	//   ....[197]....
        /*11d8*/ 	.word	0x0003ccf0


	//   ....[198]....
        /*11dc*/ 	.word	0x0003cde0


	//   ....[199]....
        /*11e0*/ 	.word	0x0003ce70


	//   ....[200]....
        /*11e4*/ 	.word	0x0003cf60


	//   ....[201]....
        /*11e8*/ 	.word	0x0003cff0


	//   ....[202]....
        /*11ec*/ 	.word	0x0003d0e0


	//   ....[203]....
        /*11f0*/ 	.word	0x0003d170


	//   ....[204]....
        /*11f4*/ 	.word	0x0003d250


	//   ....[205]....
        /*11f8*/ 	.word	0x0003d380


	//   ....[206]....
        /*11fc*/ 	.word	0x0003d3d0


	//   ....[207]....
        /*1200*/ 	.word	0x0003d430


	//   ....[208]....
        /*1204*/ 	.word	0x0003d4d0


	//   ....[209]....
        /*1208*/ 	.word	0x0003d870


	//   ....[210]....
        /*120c*/ 	.word	0x0003d910


	//   ....[211]....
        /*1210*/ 	.word	0x0003dab0


	//   ....[212]....
        /*1214*/ 	.word	0x0003db30


	//   ....[213]....
        /*1218*/ 	.word	0x0003dbb0


	//   ....[214]....
        /*121c*/ 	.word	0x0003dc30


	//   ....[215]....
        /*1220*/ 	.word	0x0003dcb0


	//   ....[216]....
        /*1224*/ 	.word	0x0003dd40


	//   ....[217]....
        /*1228*/ 	.word	0x0003dde0


	//   ....[218]....
        /*122c*/ 	.word	0x0003de90


	//   ....[219]....
        /*1230*/ 	.word	0x0003df10


	//   ....[220]....
        /*1234*/ 	.word	0x0003df90


	//   ....[221]....
        /*1238*/ 	.word	0x0003e010


	//   ....[222]....
        /*123c*/ 	.word	0x0003e0a0


	//   ....[223]....
        /*1240*/ 	.word	0x0003e120


	//   ....[224]....
        /*1244*/ 	.word	0x0003e1d0


	//   ....[225]....
        /*1248*/ 	.word	0x0003e220


	//   ....[226]....
        /*124c*/ 	.word	0x0003e2e0


	//   ....[227]....
        /*1250*/ 	.word	0x0003e410


	//   ....[228]....
        /*1254*/ 	.word	0x0003ff70


	//   ....[229]....
        /*1258*/ 	.word	0x00040160


	//   ....[230]....
        /*125c*/ 	.word	0x00041320


	//   ....[231]....
        /*1260*/ 	.word	0x00041350


	//   ....[232]....
        /*1264*/ 	.word	0x00041370


	//   ....[233]....
        /*1268*/ 	.word	0x00041380


	//----- nvinfo : EIATTR_REG_RECONFIG
	.align		4
.L_471:
        /*126c*/ 	.byte	0x01, 0x54
	.zero		2


	//----- nvinfo : EIATTR_SYSCALL_OFFSETS
	.align		4
        /*1270*/ 	.byte	0x04, 0x46
        /*1272*/ 	.short	(.L_473 - .L_472)


	//   ....[0]....
.L_472:
        /*1274*/ 	.word	0x00002600


	//   ....[1]....
        /*1278*/ 	.word	0x00002750


	//   ....[2]....
        /*127c*/ 	.word	0x00007970


	//   ....[3]....
        /*1280*/ 	.word	0x00007f00


	//   ....[4]....
        /*1284*/ 	.word	0x00034130


	//   ....[5]....
        /*1288*/ 	.word	0x00034280


	//   ....[6]....
        /*128c*/ 	.word	0x00034370


	//   ....[7]....
        /*1290*/ 	.word	0x00034bd0


	//   ....[8]....
        /*1294*/ 	.word	0x000357d0


	//----- nvinfo : EIATTR_MBARRIER_INSTR_OFFSETS
	.align		4
.L_473:
        /*1298*/ 	.byte	0x04, 0x39
        /*129a*/ 	.short	(.L_475 - .L_474)


	//   ....[0]....
.L_474:
        /*129c*/ 	.word	0x00000330
        /*12a0*/ 	.word	0x000000ff
        /*12a4*/ 	.word	0x00032400
        /*12a8*/ 	.short	0x0100
        /*12aa*/ 	.byte	0x08
	.zero		1


	//   ....[1]....
        /*12ac*/ 	.word	0x00000340
        /*12b0*/ 	.word	0x000000ff
        /*12b4*/ 	.word	0x00032410
        /*12b8*/ 	.short	0x0100
        /*12ba*/ 	.byte	0x08
	.zero		1


	//   ....[2]....
        /*12bc*/ 	.word	0x00000350
        /*12c0*/ 	.word	0x000000ff
        /*12c4*/ 	.word	0x00032420
        /*12c8*/ 	.short	0x0100
        /*12ca*/ 	.byte	0x08
	.zero		1


	//   ....[3]....
        /*12cc*/ 	.word	0x00000440
        /*12d0*/ 	.word	0x000000ff
        /*12d4*/ 	.word	0x00032430
        /*12d8*/ 	.short	0x0100
        /*12da*/ 	.byte	0x08
	.zero		1


	//   ....[4]....
        /*12dc*/ 	.word	0x00000450
        /*12e0*/ 	.word	0x000000ff
        /*12e4*/ 	.word	0x00032440
        /*12e8*/ 	.short	0x0100
        /*12ea*/ 	.byte	0x08
	.zero		1


	//   ....[5]....
        /*12ec*/ 	.word	0x00000460
        /*12f0*/ 	.word	0x000000ff
        /*12f4*/ 	.word	0x00032438
        /*12f8*/ 	.short	0x0100
        /*12fa*/ 	.byte	0x08
	.zero		1


	//   ....[6]....
        /*12fc*/ 	.word	0x00000470
        /*1300*/ 	.word	0x000000ff
        /*1304*/ 	.word	0x00032448
        /*1308*/ 	.short	0x0100
        /*130a*/ 	.byte	0x08
	.zero		1


	//   ....[7]....
        /*130c*/ 	.word	0x000005a0
        /*1310*/ 	.word	0x000000ff
        /*1314*/ 	.word	0x00032450
        /*1318*/ 	.short	0x0100
        /*131a*/ 	.byte	0x08
	.zero		1


	//   ....[8]....
        /*131c*/ 	.word	0x000005b0
        /*1320*/ 	.word	0x000000ff
        /*1324*/ 	.word	0x00032460
        /*1328*/ 	.short	0x0100
        /*132a*/ 	.byte	0x08
	.zero		1


	//   ....[9]....
        /*132c*/ 	.word	0x000005c0
        /*1330*/ 	.word	0x000000ff
        /*1334*/ 	.word	0x00032458
        /*1338*/ 	.short	0x0100
        /*133a*/ 	.byte	0x08
	.zero		1


	//   ....[10]....
        /*133c*/ 	.word	0x000005d0
        /*1340*/ 	.word	0x000000ff
        /*1344*/ 	.word	0x00032468
        /*1348*/ 	.short	0x0100
        /*134a*/ 	.byte	0x08
	.zero		1


	//   ....[11]....
        /*134c*/ 	.word	0x000006c0
        /*1350*/ 	.word	0x000000ff
        /*1354*/ 	.word	0x00032470
        /*1358*/ 	.short	0x0100
        /*135a*/ 	.byte	0x06
	.zero		1


	//   ....[12]....
        /*135c*/ 	.word	0x000006d0
        /*1360*/ 	.word	0x000000ff
        /*1364*/ 	.word	0x00032480
        /*1368*/ 	.short	0x0100
        /*136a*/ 	.byte	0x06
	.zero		1


	//   ....[13]....
        /*136c*/ 	.word	0x000006e0
        /*1370*/ 	.word	0x000000ff
        /*1374*/ 	.word	0x00032478
        /*1378*/ 	.short	0x0100
        /*137a*/ 	.byte	0x06
	.zero		1


	//   ....[14]....
        /*137c*/ 	.word	0x000006f0
        /*1380*/ 	.word	0x000000ff
        /*1384*/ 	.word	0x00032488
        /*1388*/ 	.short	0x0100
        /*138a*/ 	.byte	0x06
	.zero		1


	//   ....[15]....
        /*138c*/ 	.word	0x00000820
        /*1390*/ 	.word	0x000000ff
        /*1394*/ 	.word	0x00032490
        /*1398*/ 	.short	0x0100
        /*139a*/ 	.byte	0x08
	.zero		1


	//   ....[16]....
        /*139c*/ 	.word	0x00000830
        /*13a0*/ 	.word	0x000000ff
        /*13a4*/ 	.word	0x000324a0
        /*13a8*/ 	.short	0x0100
        /*13aa*/ 	.byte	0x08
	.zero		1


	//   ....[17]....
        /*13ac*/ 	.word	0x00000840
        /*13b0*/ 	.word	0x000000ff
        /*13b4*/ 	.word	0x00032498
        /*13b8*/ 	.short	0x0100
        /*13ba*/ 	.byte	0x08
	.zero		1


	//   ....[18]....
        /*13bc*/ 	.word	0x00000850
        /*13c0*/ 	.word	0x000000ff
        /*13c4*/ 	.word	0x000324a8
        /*13c8*/ 	.short	0x0100
        /*13ca*/ 	.byte	0x08
	.zero		1


	//   ....[19]....
        /*13cc*/ 	.word	0x00000980
        /*13d0*/ 	.word	0x000000ff
        /*13d4*/ 	.word	0x000324b0
        /*13d8*/ 	.short	0x0100
        /*13da*/ 	.byte	0x08
	.zero		1


	//   ....[20]....
        /*13dc*/ 	.word	0x00000990
        /*13e0*/ 	.word	0x000000ff
        /*13e4*/ 	.word	0x000324c0
        /*13e8*/ 	.short	0x0100
        /*13ea*/ 	.byte	0x08
	.zero		1


	//   ....[21]....
        /*13ec*/ 	.word	0x000009a0
        /*13f0*/ 	.word	0x000000ff
        /*13f4*/ 	.word	0x000324b8
        /*13f8*/ 	.short	0x0100
        /*13fa*/ 	.byte	0x08
	.zero		1


	//   ....[22]....
        /*13fc*/ 	.word	0x000009b0
        /*1400*/ 	.word	0x000000ff
        /*1404*/ 	.word	0x000324c8
        /*1408*/ 	.short	0x0100
        /*140a*/ 	.byte	0x08
	.zero		1


	//   ....[23]....
        /*140c*/ 	.word	0x000038a0
        /*1410*/ 	.word	0x00000044
        /*1414*/ 	.word	0x00032490
        /*1418*/ 	.short	0x010a
        /*141a*/ 	.byte	0x3f
	.zero		1


	//   ....[24]....
        /*141c*/ 	.word	0x00004d20
        /*1420*/ 	.word	0x00000044
        /*1424*/ 	.word	0x00032490
        /*1428*/ 	.short	0x010a
        /*142a*/ 	.byte	0x3f
	.zero		1


	//   ....[25]....
        /*142c*/ 	.word	0x00005dd0
        /*1430*/ 	.word	0x00000044
        /*1434*/ 	.word	0x00032490
        /*1438*/ 	.short	0x010a
        /*143a*/ 	.byte	0x3f
	.zero		1


	//   ....[26]....
        /*143c*/ 	.word	0x00006000
        /*1440*/ 	.word	0x00000004
        /*1444*/ 	.word	0x00000000
        /*1448*/ 	.short	0x0101
        /*144a*/ 	.byte	0x3f
	.zero		1


	//   ....[27]....
        /*144c*/ 	.word	0x00006040
        /*1450*/ 	.word	0x00000044
        /*1454*/ 	.word	0x000324b0
        /*1458*/ 	.short	0x010a
        /*145a*/ 	.byte	0x3f
	.zero		1


	//   ....[28]....
        /*145c*/ 	.word	0x00006690
        /*1460*/ 	.word	0x00000044
        /*1464*/ 	.word	0x00000000
        /*1468*/ 	.short	0x0101
        /*146a*/ 	.byte	0x3f
	.zero		1


	//   ....[29]....
        /*146c*/ 	.word	0x00007c80
        /*1470*/ 	.word	0x00000002
        /*1474*/ 	.word	0x00032400
        /*1478*/ 	.short	0x010a
        /*147a*/ 	.byte	0x3f
	.zero		1


	//   ....[30]....
        /*147c*/ 	.word	0x00007cd0
        /*1480*/ 	.word	0x00000002
        /*1484*/ 	.word	0x00032400
        /*1488*/ 	.short	0x010a
        /*148a*/ 	.byte	0x3f
	.zero		1


	//   ....[31]....
        /*148c*/ 	.word	0x00008750
        /*1490*/ 	.word	0x00000002
        /*1494*/ 	.word	0x00032400
        /*1498*/ 	.short	0x010a
        /*149a*/ 	.byte	0x3f
	.zero		1


	//   ....[32]....
        /*149c*/ 	.word	0x00009ba0
        /*14a0*/ 	.word	0x00000002
        /*14a4*/ 	.word	0x00032400
        /*14a8*/ 	.short	0x010a
        /*14aa*/ 	.byte	0x3f
	.zero		1


	//   ....[33]....
        /*14ac*/ 	.word	0x0000b170
        /*14b0*/ 	.word	0x00000005
        /*14b4*/ 	.word	0x00000000
        /*14b8*/ 	.short	0x010a
        /*14ba*/ 	.byte	0x3f
	.zero		1


	//   ....[34]....
        /*14bc*/ 	.word	0x0000b270
        /*14c0*/ 	.word	0x00000002
        /*14c4*/ 	.word	0x00000000
        /*14c8*/ 	.short	0x010a
        /*14ca*/ 	.byte	0x3f
	.zero		1


	//   ....[35]....
        /*14cc*/ 	.word	0x0000b6a0
        /*14d0*/ 	.word	0x00000010
        /*14d4*/ 	.word	0x00000000
        /*14d8*/ 	.short	0x010a
        /*14da*/ 	.byte	0x3f
	.zero		1


	//   ....[36]....
        /*14dc*/ 	.word	0x0000b750
        /*14e0*/ 	.word	0x00000004
        /*14e4*/ 	.word	0x00000000
        /*14e8*/ 	.short	0x010a
        /*14ea*/ 	.byte	0x3f
	.zero		1


	//   ....[37]....
        /*14ec*/ 	.word	0x0000c460
        /*14f0*/ 	.word	0x00000004
        /*14f4*/ 	.word	0x00000000
        /*14f8*/ 	.short	0x0101
        /*14fa*/ 	.byte	0x3f
	.zero		1


	//   ....[38]....
        /*14fc*/ 	.word	0x00015b40
        /*1500*/ 	.word	0x00000002
        /*1504*/ 	.word	0x00000000
        /*1508*/ 	.short	0x0101
        /*150a*/ 	.byte	0x3f
	.zero		1


	//   ....[39]....
        /*150c*/ 	.word	0x00015ff0
        /*1510*/ 	.word	0x00000007
        /*1514*/ 	.word	0x00000000
        /*1518*/ 	.short	0x010a
        /*151a*/ 	.byte	0x3f
	.zero		1


	//   ....[40]....
        /*151c*/ 	.word	0x000160f0
        /*1520*/ 	.word	0x00000000
        /*1524*/ 	.word	0x00000000
        /*1528*/ 	.short	0x010a
        /*152a*/ 	.byte	0x3f
	.zero		1


	//   ....[41]....
        /*152c*/ 	.word	0x00016520
        /*1530*/ 	.word	0x00000014
        /*1534*/ 	.word	0x00000000
        /*1538*/ 	.short	0x010a
        /*153a*/ 	.byte	0x3f
	.zero		1


	//   ....[42]....
        /*153c*/ 	.word	0x000165d0
        /*1540*/ 	.word	0x00000006
        /*1544*/ 	.word	0x00000000
        /*1548*/ 	.short	0x010a
        /*154a*/ 	.byte	0x3f
	.zero		1


	//   ....[43]....
        /*154c*/ 	.word	0x000172e0
        /*1550*/ 	.word	0x00000006
        /*1554*/ 	.word	0x00000000
        /*1558*/ 	.short	0x0101
        /*155a*/ 	.byte	0x3f
	.zero		1


	//   ....[44]....
        /*155c*/ 	.word	0x0001f690
        /*1560*/ 	.word	0x00000000
        /*1564*/ 	.word	0x00000000
        /*1568*/ 	.short	0x0101
        /*156a*/ 	.byte	0x3f
	.zero		1


	//   ....[45]....
        /*156c*/ 	.word	0x0001f8a0
        /*1570*/ 	.word	0x00000005
        /*1574*/ 	.word	0x00000000
        /*1578*/ 	.short	0x010a
        /*157a*/ 	.byte	0x3f
	.zero		1


	//   ....[46]....
        /*157c*/ 	.word	0x0001f9a0
        /*1580*/ 	.word	0x00000006
        /*1584*/ 	.word	0x00000000
        /*1588*/ 	.short	0x010a
        /*158a*/ 	.byte	0x3f
	.zero		1


	//   ....[47]....
        /*158c*/ 	.word	0x0001fdd0
        /*1590*/ 	.word	0x00000005
        /*1594*/ 	.word	0x00000000
        /*1598*/ 	.short	0x010a
        /*159a*/ 	.byte	0x3f
	.zero		1


	//   ....[48]....
        /*159c*/ 	.word	0x0001fe80
        /*15a0*/ 	.word	0x00000006
        /*15a4*/ 	.word	0x00000000
        /*15a8*/ 	.short	0x010a
        /*15aa*/ 	.byte	0x3f
	.zero		1


	//   ....[49]....
        /*15ac*/ 	.word	0x00020b90
        /*15b0*/ 	.word	0x00000005
        /*15b4*/ 	.word	0x00000000
        /*15b8*/ 	.short	0x0101
        /*15ba*/ 	.byte	0x3f
	.zero		1


	//   ....[50]....
        /*15bc*/ 	.word	0x0002a270
        /*15c0*/ 	.word	0x00000004
        /*15c4*/ 	.word	0x00000000
        /*15c8*/ 	.short	0x0101
        /*15ca*/ 	.byte	0x3f
	.zero		1


	//   ....[51]....
        /*15cc*/ 	.word	0x0002d240
        /*15d0*/ 	.word	0x00000003
        /*15d4*/ 	.word	0x00000000
        /*15d8*/ 	.short	0x0101
        /*15da*/ 	.byte	0x3f
	.zero		1


	//   ....[52]....
        /*15dc*/ 	.word	0x0002db40
        /*15e0*/ 	.word	0x00000008
        /*15e4*/ 	.word	0x00000000
        /*15e8*/ 	.short	0x0101
        /*15ea*/ 	.byte	0x3f
	.zero		1


	//   ....[53]....
        /*15ec*/ 	.word	0x000325e0
        /*15f0*/ 	.word	0x00000012
        /*15f4*/ 	.word	0x00032420
        /*15f8*/ 	.short	0x010a
        /*15fa*/ 	.byte	0x3f
	.zero		1


	//   ....[54]....
        /*15fc*/ 	.word	0x000326b0
        /*1600*/ 	.word	0x00000005
        /*1604*/ 	.word	0x000324a0
        /*1608*/ 	.short	0x010a
        /*160a*/ 	.byte	0x3f
	.zero		1


	//   ....[55]....
        /*160c*/ 	.word	0x000328f0
        /*1610*/ 	.word	0x00000005
        /*1614*/ 	.word	0x000324c0
        /*1618*/ 	.short	0x010a
        /*161a*/ 	.byte	0x3f
	.zero		1


	//   ....[56]....
        /*161c*/ 	.word	0x00032f90
        /*1620*/ 	.word	0x00000006
        /*1624*/ 	.word	0x000324a0
        /*1628*/ 	.short	0x010a
        /*162a*/ 	.byte	0x3f
	.zero		1


	//   ....[57]....
        /*162c*/ 	.word	0x000331c0
        /*1630*/ 	.word	0x00000006
        /*1634*/ 	.word	0x000324c0
        /*1638*/ 	.short	0x010a
        /*163a*/ 	.byte	0x3f
	.zero		1


	//   ....[58]....
        /*163c*/ 	.word	0x00034770
        /*1640*/ 	.word	0x00000000
        /*1644*/ 	.word	0x00032440
        /*1648*/ 	.short	0x010a
        /*164a*/ 	.byte	0x3f
	.zero		1


	//   ....[59]....
        /*164c*/ 	.word	0x00035580
        /*1650*/ 	.word	0x00000012
        /*1654*/ 	.word	0x00032400
        /*1658*/ 	.short	0x0107
        /*165a*/ 	.byte	0x3f
	.zero		1


	//   ....[60]....
        /*165c*/ 	.word	0x00035640
        /*1660*/ 	.word	0x00000012
        /*1664*/ 	.word	0x00032400
        /*1668*/ 	.short	0x0101
        /*166a*/ 	.byte	0x3f
	.zero		1


	//   ....[61]....
        /*166c*/ 	.word	0x00036230
        /*1670*/ 	.word	0x00000012
        /*1674*/ 	.word	0x00032410
        /*1678*/ 	.short	0x0107
        /*167a*/ 	.byte	0x3f
	.zero		1


	//   ....[62]....
        /*167c*/ 	.word	0x00036330
        /*1680*/ 	.word	0x00000012
        /*1684*/ 	.word	0x00032410
        /*1688*/ 	.short	0x0101
        /*168a*/ 	.byte	0x3f
	.zero		1


	//   ....[63]....
        /*168c*/ 	.word	0x00036350
        /*1690*/ 	.word	0x00000012
        /*1694*/ 	.word	0x00032420
        /*1698*/ 	.short	0x010a
        /*169a*/ 	.byte	0x3f
	.zero		1


	//   ....[64]....
        /*169c*/ 	.word	0x00036430
        /*16a0*/ 	.word	0x00000002
        /*16a4*/ 	.word	0x00032460
        /*16a8*/ 	.short	0x010a
        /*16aa*/ 	.byte	0x3f
	.zero		1


	//   ....[65]....
        /*16ac*/ 	.word	0x00036d60
        /*16b0*/ 	.word	0x00000002
        /*16b4*/ 	.word	0x00032440
        /*16b8*/ 	.short	0x010a
        /*16ba*/ 	.byte	0x3f
	.zero		1


	//   ....[66]....
        /*16bc*/ 	.word	0x00036f90
        /*16c0*/ 	.word	0x00000002
        /*16c4*/ 	.word	0x00032460
        /*16c8*/ 	.short	0x010a
        /*16ca*/ 	.byte	0x3f
	.zero		1


	//   ....[67]....
        /*16cc*/ 	.word	0x00037790
        /*16d0*/ 	.word	0x00000003
        /*16d4*/ 	.word	0x00032440
        /*16d8*/ 	.short	0x010a
        /*16da*/ 	.byte	0x3f
	.zero		1


	//   ....[68]....
        /*16dc*/ 	.word	0x000379c0
        /*16e0*/ 	.word	0x00000003
        /*16e4*/ 	.word	0x00032460
        /*16e8*/ 	.short	0x010a
        /*16ea*/ 	.byte	0x3f
	.zero		1


	//   ....[69]....
        /*16ec*/ 	.word	0x00038160
        /*16f0*/ 	.word	0x00000003
        /*16f4*/ 	.word	0x00032440
        /*16f8*/ 	.short	0x010a
        /*16fa*/ 	.byte	0x3f
	.zero		1


	//   ....[70]....
        /*16fc*/ 	.word	0x00038390
        /*1700*/ 	.word	0x00000003
        /*1704*/ 	.word	0x00032460
        /*1708*/ 	.short	0x010a
        /*170a*/ 	.byte	0x3f
	.zero		1


	//   ....[71]....
        /*170c*/ 	.word	0x00039d30
        /*1710*/ 	.word	0x00000000
        /*1714*/ 	.word	0x00032420
        /*1718*/ 	.short	0x010a
        /*171a*/ 	.byte	0x3f
	.zero		1


	//   ....[72]....
        /*171c*/ 	.word	0x00039f10
        /*1720*/ 	.word	0x00000006
        /*1724*/ 	.word	0x00000000
        /*1728*/ 	.short	0x010a
        /*172a*/ 	.byte	0x3f
	.zero		1


	//   ....[73]....
        /*172c*/ 	.word	0x00039f40
        /*1730*/ 	.word	0x00000007
        /*1734*/ 	.word	0x00000000
        /*1738*/ 	.short	0x010a
        /*173a*/ 	.byte	0x3f
	.zero		1


	//   ....[74]....
        /*173c*/ 	.word	0x00039fa0
        /*1740*/ 	.word	0x00000004
        /*1744*/ 	.word	0x00000000
        /*1748*/ 	.short	0x010a
        /*174a*/ 	.byte	0x3f
	.zero		1


	//   ....[75]....
        /*174c*/ 	.word	0x00039fd0
        /*1750*/ 	.word	0x00000003
        /*1754*/ 	.word	0x00000000
        /*1758*/ 	.short	0x010a
        /*175a*/ 	.byte	0x3f
	.zero		1


	//   ....[76]....
        /*175c*/ 	.word	0x0003a030
        /*1760*/ 	.word	0x00000044
        /*1764*/ 	.word	0x00032490
        /*1768*/ 	.short	0x010a
        /*176a*/ 	.byte	0x3f
	.zero		1


	//   ....[77]....
        /*176c*/ 	.word	0x0003a080
        /*1770*/ 	.word	0x00000044
        /*1774*/ 	.word	0x00032490
        /*1778*/ 	.short	0x010a
        /*177a*/ 	.byte	0x3f
	.zero		1


	//   ....[78]....
        /*177c*/ 	.word	0x0003a0d0
        /*1780*/ 	.word	0x00000044
        /*1784*/ 	.word	0x00032490
        /*1788*/ 	.short	0x010a
        /*178a*/ 	.byte	0x3f
	.zero		1


	//   ....[79]....
        /*178c*/ 	.word	0x0003a120
        /*1790*/ 	.word	0x00000044
        /*1794*/ 	.word	0x000324b0
        /*1798*/ 	.short	0x010a
        /*179a*/ 	.byte	0x3f
	.zero		1


	//   ....[80]....
        /*179c*/ 	.word	0x0003a5a0
        /*17a0*/ 	.word	0x00000002
        /*17a4*/ 	.word	0x00032400
        /*17a8*/ 	.short	0x010a
        /*17aa*/ 	.byte	0x3f
	.zero		1


	//   ....[81]....
        /*17ac*/ 	.word	0x0003ab80
        /*17b0*/ 	.word	0x00000002
        /*17b4*/ 	.word	0x00032400
        /*17b8*/ 	.short	0x010a
        /*17ba*/ 	.byte	0x3f
	.zero		1


	//   ....[82]....
        /*17bc*/ 	.word	0x0003abd0
        /*17c0*/ 	.word	0x00000002
        /*17c4*/ 	.word	0x00000000
        /*17c8*/ 	.short	0x010a
        /*17ca*/ 	.byte	0x3f
	.zero		1


	//   ....[83]....
        /*17cc*/ 	.word	0x0003ac20
        /*17d0*/ 	.word	0x00000004
        /*17d4*/ 	.word	0x00000000
        /*17d8*/ 	.short	0x010a
        /*17da*/ 	.byte	0x3f
	.zero		1


	//   ....[84]....
        /*17dc*/ 	.word	0x0003ac70
        /*17e0*/ 	.word	0x00000000
        /*17e4*/ 	.word	0x00000000
        /*17e8*/ 	.short	0x010a
        /*17ea*/ 	.byte	0x3f
	.zero		1


	//   ....[85]....
        /*17ec*/ 	.word	0x0003acc0
        /*17f0*/ 	.word	0x00000006
        /*17f4*/ 	.word	0x00000000
        /*17f8*/ 	.short	0x010a
        /*17fa*/ 	.byte	0x3f
	.zero		1


	//   ....[86]....
        /*17fc*/ 	.word	0x0003ad10
        /*1800*/ 	.word	0x00000006
        /*1804*/ 	.word	0x00000000
        /*1808*/ 	.short	0x010a
        /*180a*/ 	.byte	0x3f
	.zero		1


	//   ....[87]....
        /*180c*/ 	.word	0x0003ad60
        /*1810*/ 	.word	0x00000006
        /*1814*/ 	.word	0x00000000
        /*1818*/ 	.short	0x010a
        /*181a*/ 	.byte	0x3f
	.zero		1


	//   ....[88]....
        /*181c*/ 	.word	0x0003b950
        /*1820*/ 	.word	0x00000012
        /*1824*/ 	.word	0x00032420
        /*1828*/ 	.short	0x010a
        /*182a*/ 	.byte	0x3f
	.zero		1


	//   ....[89]....
        /*182c*/ 	.word	0x0003b9a0
        /*1830*/ 	.word	0x00000005
        /*1834*/ 	.word	0x000324a0
        /*1838*/ 	.short	0x010a
        /*183a*/ 	.byte	0x3f
	.zero		1


	//   ....[90]....
        /*183c*/ 	.word	0x0003b9f0
        /*1840*/ 	.word	0x00000005
        /*1844*/ 	.word	0x000324c0
        /*1848*/ 	.short	0x010a
        /*184a*/ 	.byte	0x3f
	.zero		1


	//   ....[91]....
        /*184c*/ 	.word	0x0003ba40
        /*1850*/ 	.word	0x00000006
        /*1854*/ 	.word	0x000324a0
        /*1858*/ 	.short	0x010a
        /*185a*/ 	.byte	0x3f
	.zero		1


	//   ....[92]....
        /*185c*/ 	.word	0x0003ba90
        /*1860*/ 	.word	0x00000006
        /*1864*/ 	.word	0x000324c0
        /*1868*/ 	.short	0x010a
        /*186a*/ 	.byte	0x3f
	.zero		1


	//   ....[93]....
        /*186c*/ 	.word	0x0003bc30
        /*1870*/ 	.word	0x00000000
        /*1874*/ 	.word	0x00032440
        /*1878*/ 	.short	0x010a
        /*187a*/ 	.byte	0x3f
	.zero		1


	//   ....[94]....
        /*187c*/ 	.word	0x0003d580
        /*1880*/ 	.word	0x00000012
        /*1884*/ 	.word	0x00032420
        /*1888*/ 	.short	0x010a
        /*188a*/ 	.byte	0x3f
	.zero		1


	//   ....[95]....
        /*188c*/ 	.word	0x0003d5d0
        /*1890*/ 	.word	0x00000002
        /*1894*/ 	.word	0x00032460
        /*1898*/ 	.short	0x010a
        /*189a*/ 	.byte	0x3f
	.zero		1


	//   ....[96]....
        /*189c*/ 	.word	0x0003d620
        /*18a0*/ 	.word	0x00000002
        /*18a4*/ 	.word	0x00032440
        /*18a8*/ 	.short	0x010a
        /*18aa*/ 	.byte	0x3f
	.zero		1


	//   ....[97]....
        /*18ac*/ 	.word	0x0003d670
        /*18b0*/ 	.word	0x00000002
        /*18b4*/ 	.word	0x00032460
        /*18b8*/ 	.short	0x010a
        /*18ba*/ 	.byte	0x3f
	.zero		1


	//   ....[98]....
        /*18bc*/ 	.word	0x0003d6c0
        /*18c0*/ 	.word	0x00000003
        /*18c4*/ 	.word	0x00032440
        /*18c8*/ 	.short	0x010a
        /*18ca*/ 	.byte	0x3f
	.zero		1


	//   ....[99]....
        /*18cc*/ 	.word	0x0003d710
        /*18d0*/ 	.word	0x00000003
        /*18d4*/ 	.word	0x00032460
        /*18d8*/ 	.short	0x010a
        /*18da*/ 	.byte	0x3f
	.zero		1


	//   ....[100]....
        /*18dc*/ 	.word	0x0003d760
        /*18e0*/ 	.word	0x00000003
        /*18e4*/ 	.word	0x00032440
        /*18e8*/ 	.short	0x010a
        /*18ea*/ 	.byte	0x3f
	.zero		1


	//   ....[101]....
        /*18ec*/ 	.word	0x0003d7b0
        /*18f0*/ 	.word	0x00000003
        /*18f4*/ 	.word	0x00032460
        /*18f8*/ 	.short	0x010a
        /*18fa*/ 	.byte	0x3f
	.zero		1


	//   ....[102]....
        /*18fc*/ 	.word	0x0003e330
        /*1900*/ 	.word	0x00000000
        /*1904*/ 	.word	0x00032420
        /*1908*/ 	.short	0x010a
        /*190a*/ 	.byte	0x3f
	.zero		1


	//   ....[103]....
        /*190c*/ 	.word	0x0003e4d0
        /*1910*/ 	.word	0x00000006
        /*1914*/ 	.word	0x00000000
        /*1918*/ 	.short	0x010a
        /*191a*/ 	.byte	0x3f
	.zero		1


	//   ....[104]....
        /*191c*/ 	.word	0x0003e520
        /*1920*/ 	.word	0x00000007
        /*1924*/ 	.word	0x00000000
        /*1928*/ 	.short	0x010a
        /*192a*/ 	.byte	0x3f
	.zero		1


	//   ....[105]....
        /*192c*/ 	.word	0x0003e570
        /*1930*/ 	.word	0x00000004
        /*1934*/ 	.word	0x00000000
        /*1938*/ 	.short	0x010a
        /*193a*/ 	.byte	0x3f
	.zero		1


	//   ....[106]....
        /*193c*/ 	.word	0x0003e700
        /*1940*/ 	.word	0x00000000
        /*1944*/ 	.word	0x00000000
        /*1948*/ 	.short	0x010a
        /*194a*/ 	.byte	0x3f
	.zero		1


	//   ....[107]....
        /*194c*/ 	.word	0x0003e800
        /*1950*/ 	.word	0x00000003
        /*1954*/ 	.word	0x00000000
        /*1958*/ 	.short	0x010a
        /*195a*/ 	.byte	0x3f
	.zero		1


	//   ....[108]....
        /*195c*/ 	.word	0x0003ec20
        /*1960*/ 	.word	0x00000003
        /*1964*/ 	.word	0x00032410
        /*1968*/ 	.short	0x010a
        /*196a*/ 	.byte	0x3f
	.zero		1


	//   ....[109]....
        /*196c*/ 	.word	0x0003ed40
        /*1970*/ 	.word	0x00000003
        /*1974*/ 	.word	0x00000000
        /*1978*/ 	.short	0x010a
        /*197a*/ 	.byte	0x3f
	.zero		1


	//   ....[110]....
        /*197c*/ 	.word	0x0003ee40
        /*1980*/ 	.word	0x0000000a
        /*1984*/ 	.word	0x00000000
        /*1988*/ 	.short	0x010a
        /*198a*/ 	.byte	0x3f
	.zero		1


	//   ....[111]....
        /*198c*/ 	.word	0x0003fbb0
        /*1990*/ 	.word	0x0000000a
        /*1994*/ 	.word	0x00000000
        /*1998*/ 	.short	0x0101
        /*199a*/ 	.byte	0x3f
	.zero		1


	//   ....[112]....
        /*199c*/ 	.word	0x00049af0
        /*19a0*/ 	.word	0x00000000
        /*19a4*/ 	.word	0x00000000
        /*19a8*/ 	.short	0x0101
        /*19aa*/ 	.byte	0x3f
	.zero		1


	//   ....[113]....
        /*19ac*/ 	.word	0x00049b30
        /*19b0*/ 	.word	0x00000003
        /*19b4*/ 	.word	0x00000000
        /*19b8*/ 	.short	0x010a
        /*19ba*/ 	.byte	0x3f
	.zero		1


	//   ....[114]....
        /*19bc*/ 	.word	0x00049b80
        /*19c0*/ 	.word	0x00000003
        /*19c4*/ 	.word	0x00032410
        /*19c8*/ 	.short	0x010a
        /*19ca*/ 	.byte	0x3f
	.zero		1


	//   ....[115]....
        /*19cc*/ 	.word	0x00049bd0
        /*19d0*/ 	.word	0x0000000a
        /*19d4*/ 	.word	0x00000000
        /*19d8*/ 	.short	0x010a
        /*19da*/ 	.byte	0x3f
	.zero		1


	//----- nvinfo : EIATTR_NUM_MBARRIERS
	.align		4
.L_475:
        /*19dc*/ 	.byte	0x03, 0x38
        /*19de*/ 	.short	0x0017


	//----- nvinfo : EIATTR_EXIT_INSTR_OFFSETS
	.align		4
        /*19e0*/ 	.byte	0x04, 0x1c
        /*19e2*/ 	.short	(.L_477 - .L_476)


	//   ....[0]....
.L_476:
        /*19e4*/ 	.word	0x0003a020


	//----- nvinfo : EIATTR_MAX_THREADS
	.align		4
.L_477:
        /*19e8*/ 	.byte	0x04, 0x05
        /*19ea*/ 	.short	(.L_479 - .L_478)
.L_478:
        /*19ec*/ 	.word	0x00000180
        /*19f0*/ 	.word	0x00000001
        /*19f4*/ 	.word	0x00000001


	//----- nvinfo : EIATTR_CRS_STACK_SIZE
	.align		4
.L_479:
        /*19f8*/ 	.byte	0x04, 0x1e
        /*19fa*/ 	.short	(.L_481 - .L_480)
.L_480:
        /*19fc*/ 	.word	0x00000000


	//----- nvinfo : EIATTR_CBANK_PARAM_SIZE
	.align		4
.L_481:
        /*1a00*/ 	.byte	0x03, 0x19
        /*1a02*/ 	.short	0x0bf0


	//----- nvinfo : EIATTR_PARAM_CBANK
	.align		4
        /*1a04*/ 	.byte	0x04, 0x0a
        /*1a06*/ 	.short	(.L_483 - .L_482)
	.align		4
.L_482:
        /*1a08*/ 	.word	index@(.nv.constant0._ZN7cutlass13device_kernelIN5flash11enable_sm90INS1_16FlashAttnFwdSm90INS1_25CollectiveMainloopFwdSm90ILi2EN4cute5tupleIJNS5_1CILi1EEES8_S8_EEENS6_IJNS7_ILi128EEENS7_ILi96EEENS7_ILi64EEEEEELi256ENS_6half_tEfNS_4arch4Sm90ELb0ELb1ELb0ELb1ELb0ELb1ELb1ELb1ELb0ELb1ELb1ELb0EEENS1_21CollectiveEpilogueFwdINS6_IJSA_NS7_ILi256EEESB_EEES9_SE_SG_Li256ELb1ELb1ELb1ELb0EEENS1_36VarlenDynamicPersistentTileSchedulerILi128ELi96ELi256ELi128ELb1ELb1ELb1ELb1ELb0ELb1EEEEEEEEEvNT_6ParamsE)
        /*1a0c*/ 	.short	0x0210
        /*1a0e*/ 	.short	0x0bf0


	//----- nvinfo : EIATTR_SW_WAR
	.align		4
.L_483:
        /*1a10*/ 	.byte	0x04, 0x36
        /*1a12*/ 	.short	(.L_485 - .L_484)
.L_484:
        /*1a14*/ 	.word	0x00000008
.L_485:


//--------------------- .nv.info._ZN7cutlass13device_kernelIN5flash11enable_sm90INS1_16FlashAttnFwdSm90INS1_25CollectiveMainloopFwdSm90ILi2EN4cute5tupleIJNS5_1CILi1EEES8_S8_EEENS6_IJNS7_ILi128EEENS7_ILi96EEENS7_ILi64EEEEEELi256ENS_6half_tEfNS_4arch4Sm90ELb1ELb0ELb0ELb0ELb0ELb0ELb0ELb1ELb0ELb1ELb1ELb0EEENS1_21CollectiveEpilogueFwdINS6_IJSA_NS7_ILi256EEESB_EEES9_SE_SG_Li256ELb0ELb1ELb1ELb0EEENS1_19SingleTileSchedulerILb0ELb1ELb1ELi128EEEEEEEEEvNT_6ParamsE --------------------------
	.section	.nv.info._ZN7cutlass13device_kernelIN5flash11enable_sm90INS1_16FlashAttnFwdSm90INS1_25CollectiveMainloopFwdSm90ILi2EN4cute5tupleIJNS5_1CILi1EEES8_S8_EEENS6_IJNS7_ILi128EEENS7_ILi96EEENS7_ILi64EEEEEELi256ENS_6half_tEfNS_4arch4Sm90ELb1ELb0ELb0ELb0ELb0ELb0ELb0ELb1ELb0ELb1ELb1ELb0EEENS1_21CollectiveEpilogueFwdINS6_IJSA_NS7_ILi256EEESB_EEES9_SE_SG_Li256ELb0ELb1ELb1ELb0EEENS1_19SingleTileSchedulerILb0ELb1ELb1ELi128EEEEEEEEEvNT_6ParamsE,"",@"SHT_CUDA_INFO"
	.sectionflags	@""
	.align	4


	//----- nvinfo : EIATTR_CUDA_API_VERSION
	.align		4
        /*0000*/ 	.byte	0x04, 0x37
        /*0002*/ 	.short	(.L_487 - .L_486)
.L_486:
        /*0004*/ 	.word	0x00000082


	//----- nvinfo : EIATTR_KPARAM_INFO
	.align		4
.L_487:
        /*0008*/ 	.byte	0x04, 0x17
        /*000a*/ 	.short	(.L_489 - .L_488)
.L_488:
        /*000c*/ 	.word	0x00000000
        /*0010*/ 	.short	0x0000
        /*0012*/ 	.short	0x0070
        /*0014*/ 	.byte	0x00, 0xf0, 0x01, 0x28


	//----- nvinfo : EIATTR_SPARSE_MMA_MASK
	.align		4
.L_489:
        /*0018*/ 	.byte	0x03, 0x50
        /*001a*/ 	.short	0x0000


	//----- nvinfo : EIATTR_MAXREG_COUNT
	.align		4
        /*001c*/ 	.byte	0x03, 0x1b
        /*001e*/ 	.short	0x00a8


	//----- nvinfo : EIATTR_NUM_BARRIERS
	.align		4
        /*0020*/ 	.byte	0x02, 0x4c
        /*0022*/ 	.byte	0x10
	.zero		1


	//----- nvinfo : EIATTR_EXTERNS
	.align		4
        /*0024*/ 	.byte	0x04, 0x0f
        /*0026*/ 	.short	(.L_491 - .L_490)


	//   ....[0]....
	.align		4
.L_490:
        /*0028*/ 	.word	index@(__assertfail)


	//----- nvinfo : EIATTR_ANNOTATIONS
	.align		4
.L_491:
        /*002c*/ 	.byte	0x04, 0x55
        /*002e*/ 	.short	(.L_493 - .L_492)


	//   ....[0]....
.L_492:
        /*0030*/ 	.word	0x00000001
        /*0034*/ 	.byte	0xc0, 0xab, 0x00, 0x00, 0x01, 0x00, 0x00, 0x00, 0x40, 0xb0, 0x00, 0x00, 0x01, 0x00, 0x00, 0x00
        /*0044*/ 	.byte	0x90, 0xb0, 0x00, 0x00, 0x01, 0x00, 0x00, 0x00, 0x70, 0xb2, 0x00, 0x00, 0x01, 0x00, 0x00, 0x00
        /*0054*/ 	.byte	0x60, 0xb3, 0x00, 0x00, 0x01, 0x00, 0x00, 0x00, 0xa0, 0xbf, 0x00, 0x00, 0x01, 0x00, 0x00, 0x00
        /*0064*/ 	.byte	0x50, 0xc3, 0x00, 0x00, 0x01, 0x00, 0x00, 0x00, 0x80, 0xc5, 0x00, 0x00, 0x01, 0x00, 0x00, 0x00
        /*0074*/ 	.byte	0xc0, 0xcd, 0x00, 0x00, 0x01, 0x00, 0x00, 0x00, 0x50, 0xd6, 0x00, 0x00


	//----- nvinfo : EIATTR_MERCURY_ISA_VERSION
	.align		4
.L_493:
        /*0080*/ 	.byte	0x03, 0x5f
        /*0082*/ 	.short	0x0101


	//----- nvinfo : EIATTR_INT_WARP_WIDE_INSTR_OFFSETS
	.align		4
        /*0084*/ 	.byte	0x04, 0x31
        /*0086*/ 	.short	(.L_495 - .L_494)


	//   ....[0]....
.L_494:
        /*0088*/ 	.word	0x00000130


	//   ....[1]....
        /*008c*/ 	.word	0x00000170


	//   ....[2]....
        /*0090*/ 	.word	0x000001e0


	//----- nvinfo : EIATTR_COOP_GROUP_MASK_REGIDS
	.align		4
.L_495:
        /*0094*/ 	.byte	0x04, 0x29
        /*0096*/ 	.short	(.L_497 - .L_496)


	//   ....[0]....
.L_496:
        /*0098*/ 	.word	0xffffffff


	//   ....[1]....
        /*009c*/ 	.word	0xffffffff


	//   ....[2]....
        /*00a0*/ 	.word	0xffffffff


	//   ....[3]....
        /*00a4*/ 	.word	0xffffffff


	//   ....[4]....
        /*00a8*/ 	.word	0xffffffff


	//   ....[5]....
        /*00ac*/ 	.word	0xffffffff


	//   ....[6]....
        /*00b0*/ 	.word	0xffffffff


	//   ....[7]....
        /*00b4*/ 	.word	0xffffffff


	//   ....[8]....
        /*00b8*/ 	.word	0xffffffff


	//   ....[9]....
        /*00bc*/ 	.word	0xffffffff


	//   ....[10]....
        /*00c0*/ 	.word	0xffffffff


	//   ....[11]....
        /*00c4*/ 	.word	0xffffffff


	//   ....[12]....
        /*00c8*/ 	.word	0xffffffff


	//   ....[13]....
        /*00cc*/ 	.word	0xffffffff


	//   ....[14]....
        /*00d0*/ 	.word	0xffffffff


	//   ....[15]....
        /*00d4*/ 	.word	0xffffffff


	//   ....[16]....
        /*00d8*/ 	.word	0xffffffff


	//   ....[17]....
        /*00dc*/ 	.word	0xffffffff


	//   ....[18]....
        /*00e0*/ 	.word	0xffffffff


	//   ....[19]....
        /*00e4*/ 	.word	0xffffffff


	//   ....[20]....
        /*00e8*/ 	.word	0xffffffff


	//   ....[21]....
        /*00ec*/ 	.word	0xffffffff


	//   ....[22]....
        /*00f0*/ 	.word	0xffffffff


	//   ....[23]....
        /*00f4*/ 	.word	0xffffffff


	//   ....[24]....
        /*00f8*/ 	.word	0xffffffff


	//   ....[25]....
        /*00fc*/ 	.word	0xffffffff


	//   ....[26]....
        /*0100*/ 	.word	0xffffffff


	//   ....[27]....
        /*0104*/ 	.word	0xffffffff


	//   ....[28]....
        /*0108*/ 	.word	0xffffffff


	//   ....[29]....
        /*010c*/ 	.word	0xffffffff


	//   ....[30]....
        /*0110*/ 	.word	0xffffffff


	//   ....[31]....
        /*0114*/ 	.word	0xffffffff


	//   ....[32]....
        /*0118*/ 	.word	0xffffffff


	//   ....[33]....
        /*011c*/ 	.word	0xffffffff


	//   ....[34]....
        /*0120*/ 	.word	0xffffffff


	//   ....[35]....
        /*0124*/ 	.word	0xffffffff


	//   ....[36]....
        /*0128*/ 	.word	0xffffffff


	//   ....[37]....
        /*012c*/ 	.word	0xffffffff


	//   ....[38]....
        /*0130*/ 	.word	0xffffffff


	//   ....[39]....
        /*0134*/ 	.word	0xffffffff


	//   ....[40]....
        /*0138*/ 	.word	0xffffffff


	//   ....[41]....
        /*013c*/ 	.word	0xffffffff


	//   ....[42]....
        /*0140*/ 	.word	0xffffffff


	//   ....[43]....
        /*0144*/ 	.word	0xffffffff


	//   ....[44]....
        /*0148*/ 	.word	0xffffffff


	//   ....[45]....
        /*014c*/ 	.word	0xffffffff


	//   ....[46]....
        /*0150*/ 	.word	0xffffffff


	//   ....[47]....
        /*0154*/ 	.word	0xffffffff


	//   ....[48]....
        /*0158*/ 	.word	0xffffffff


	//   ....[49]....
        /*015c*/ 	.word	0xffffffff


	//   ....[50]....
        /*0160*/ 	.word	0xffffffff


	//   ....[51]....
        /*0164*/ 	.word	0xffffffff


	//   ....[52]....
        /*0168*/ 	.word	0xffffffff


	//   ....[53]....
        /*016c*/ 	.word	0xffffffff


	//   ....[54]....
        /*0170*/ 	.word	0xffffffff


	//   ....[55]....
        /*0174*/ 	.word	0x0500000f


	//   ....[56]....
        /*0178*/ 	.word	0x0500000f


	//   ....[57]....
        /*017c*/ 	.word	0x0500000f


	//   ....[58]....
        /*0180*/ 	.word	0x0500000f


	//   ....[59]....
        /*0184*/ 	.word	0x0500000f


	//   ....[60]....
        /*0188*/ 	.word	0x0500000f


	//   ....[61]....
        /*018c*/ 	.word	0x0500000f


	//   ....[62]....
        /*0190*/ 	.word	0x0500000f


	//   ....[63]....
        /*0194*/ 	.word	0x0500000f


	//   ....[64]....
        /*0198*/ 	.word	0x0500000f


	//   ....[65]....
        /*019c*/ 	.word	0x0500000f


	//   ....[66]....
        /*01a0*/ 	.word	0x0500000f


	//   ....[67]....
        /*01a4*/ 	.word	0x0500000f


	//   ....[68]....
        /*01a8*/ 	.word	0x0500000f


	//   ....[69]....
        /*01ac*/ 	.word	0x0500000f


	//   ....[70]....
        /*01b0*/ 	.word	0x0500000f


	//   ....[71]....
        /*01b4*/ 	.word	0x0500000f


	//   ....[72]....
        /*01b8*/ 	.word	0x0500000f


	//----- nvinfo : EIATTR_COOP_GROUP_INSTR_OFFSETS
	.align		4
.L_497:
        /*01bc*/ 	.byte	0x04, 0x28
        /*01be*/ 	.short	(.L_499 - .L_498)


	//   ....[0]....
.L_498:
        /*01c0*/ 	.word	0x00000060


	//   ....[1]....
        /*01c4*/ 	.word	0x00000140


	//   ....[2]....
        /*01c8*/ 	.word	0x00000190


	//   ....[3]....
        /*01cc*/ 	.word	0x000003c0


	//   ....[4]....
        /*01d0*/ 	.word	0x00000520


	//   ....[5]....
        /*01d4*/ 	.word	0x00000640


	//   ....[6]....
        /*01d8*/ 	.word	0x000007a0


	//   ....[7]....
        /*01dc*/ 	.word	0x00001430


	//   ....[8]....
        /*01e0*/ 	.word	0x00001ac0


	//   ....[9]....
        /*01e4*/ 	.word	0x00001b00


	//   ....[10]....
        /*01e8*/ 	.word	0x000020c0


	//   ....[11]....
        /*01ec*/ 	.word	0x000021c0


	//   ....[12]....
        /*01f0*/ 	.word	0x000027b0


	//   ....[13]....
        /*01f4*/ 	.word	0x00002810


	//   ....[14]....
        /*01f8*/ 	.word	0x000037d0


	//   ....[15]....
        /*01fc*/ 	.word	0x00003d20


	//   ....[16]....
        /*0200*/ 	.word	0x00003d40


	//   ....[17]....
        /*0204*/ 	.word	0x00003db0


	//   ....[18]....
        /*0208*/ 	.word	0x00004450


	//   ....[19]....
        /*020c*/ 	.word	0x000044e0


	//   ....[20]....
        /*0210*/ 	.word	0x00005d90


	//   ....[21]....
        /*0214*/ 	.word	0x00005db0


	//   ....[22]....
        /*0218*/ 	.word	0x00006410


	//   ....[23]....
        /*021c*/ 	.word	0x000065e0


	//   ....[24]....
        /*0220*/ 	.word	0x00007630


	//   ....[25]....
        /*0224*/ 	.word	0x00007650


	//   ....[26]....
        /*0228*/ 	.word	0x00007680


	//   ....[27]....
        /*022c*/ 	.word	0x000076a0


	//   ....[28]....
        /*0230*/ 	.word	0x00008790


	//   ....[29]....
        /*0234*/ 	.word	0x000087f0


	//   ....[30]....
        /*0238*/ 	.word	0x00008830


	//   ....[31]....
        /*023c*/ 	.word	0x00008860


	//   ....[32]....
        /*0240*/ 	.word	0x00008890


	//   ....[33]....
        /*0244*/ 	.word	0x000088b0


	//   ....[34]....
        /*0248*/ 	.word	0x00009520


	//   ....[35]....
        /*024c*/ 	.word	0x00009530


	//   ....[36]....
        /*0250*/ 	.word	0x0000a560


	//   ....[37]....
        /*0254*/ 	.word	0x0000b080


	//   ....[38]....
        /*0258*/ 	.word	0x0000b930


	//   ....[39]....
        /*025c*/ 	.word	0x0000b960


	//   ....[40]....
        /*0260*/ 	.word	0x0000b9e0


	//   ....[41]....
        /*0264*/ 	.word	0x0000ba20


	//   ....[42]....
        /*0268*/ 	.word	0x0000ba80


	//   ....[43]....
        /*026c*/ 	.word	0x0000bab0


	//   ....[44]....
        /*0270*/ 	.word	0x0000bb00


	//   ....[45]....
        /*0274*/ 	.word	0x0000bb40


	//   ....[46]....
        /*0278*/ 	.word	0x0000bba0


	//   ....[47]....
        /*027c*/ 	.word	0x0000bbd0


	//   ....[48]....
        /*0280*/ 	.word	0x0000bc20


	//   ....[49]....
        /*0284*/ 	.word	0x0000bc50


	//   ....[50]....
        /*0288*/ 	.word	0x0000bcb0


	//   ....[51]....
        /*028c*/ 	.word	0x0000bce0


	//   ....[52]....
        /*0290*/ 	.word	0x0000bd00


	//   ....[53]....
        /*0294*/ 	.word	0x0000bd40


	//   ....[54]....
        /*0298*/ 	.word	0x0000df30


	//   ....[55]....
        /*029c*/ 	.word	0x0000e460


	//   ....[56]....
        /*02a0*/ 	.word	0x0000e5d0


	//   ....[57]....
        /*02a4*/ 	.word	0x0000e630


	//   ....[58]....
        /*02a8*/ 	.word	0x0000e6f0


	//   ....[59]....
        /*02ac*/ 	.word	0x0000e7b0


	//   ....[60]....
        /*02b0*/ 	.word	0x0000e830


	//   ....[61]....
        /*02b4*/ 	.word	0x0000e8f0


	//   ....[62]....
        /*02b8*/ 	.word	0x0000e970


	//   ....[63]....
        /*02bc*/ 	.word	0x0000ea30


	//   ....[64]....
        /*02c0*/ 	.word	0x0000eab0


	//   ....[65]....
        /*02c4*/ 	.word	0x0000eb70


	//   ....[66]....
        /*02c8*/ 	.word	0x0000ebf0


	//   ....[67]....
        /*02cc*/ 	.word	0x0000eca0


	//   ....[68]....
        /*02d0*/ 	.word	0x0000ed20


	//   ....[69]....
        /*02d4*/ 	.word	0x0000edd0


	//   ....[70]....
        /*02d8*/ 	.word	0x0000ee60


	//   ....[71]....
        /*02dc*/ 	.word	0x0000eef0


	//   ....[72]....
        /*02e0*/ 	.word	0x0000f300


	//----- nvinfo : EIATTR_REG_RECONFIG
	.align		4
.L_499:
        /*02e4*/ 	.byte	0x01, 0x54
	.zero		2


	//----- nvinfo : EIATTR_SYSCALL_OFFSETS
	.align		4
        /*02e8*/ 	.byte	0x04, 0x46
        /*02ea*/ 	.short	(.L_501 - .L_500)


	//   ....[0]....
.L_500:
        /*02ec*/ 	.word	0x000015f0


	//   ....[1]....
        /*02f0*/ 	.word	0x0000ad40


	//   ....[2]....
        /*02f4*/ 	.word	0x0000ae80


	//   ....[3]....
        /*02f8*/ 	.word	0x0000af70


	//   ....[4]....
        /*02fc*/ 	.word	0x0000b5c0


	//----- nvinfo : EIATTR_MBARRIER_INSTR_OFFSETS
	.align		4
.L_501:
        /*0300*/ 	.byte	0x04, 0x39
        /*0302*/ 	.short	(.L_503 - .L_502)


	//   ....[0]....
.L_502:
        /*0304*/ 	.word	0x00000270
        /*0308*/ 	.word	0x000000ff
        /*030c*/ 	.word	0x00022800
        /*0310*/ 	.short	0x0100
        /*0312*/ 	.byte	0x08
	.zero		1


	//   ....[1]....
        /*0314*/ 	.word	0x00000280
        /*0318*/ 	.word	0x000000ff
        /*031c*/ 	.word	0x00022820
        /*0320*/ 	.short	0x0100
        /*0322*/ 	.byte	0x08
	.zero		1


	//   ....[2]....
        /*0324*/ 	.word	0x00000370
        /*0328*/ 	.word	0x000000ff
        /*032c*/ 	.word	0x00022830
        /*0330*/ 	.short	0x0100
        /*0332*/ 	.byte	0x08
	.zero		1


	//   ....[3]....
        /*0334*/ 	.word	0x00000380
        /*0338*/ 	.word	0x000000ff
        /*033c*/ 	.word	0x00022840
        /*0340*/ 	.short	0x0100
        /*0342*/ 	.byte	0x08
	.zero		1


	//   ....[4]....
        /*0344*/ 	.word	0x00000390
        /*0348*/ 	.word	0x000000ff
        /*034c*/ 	.word	0x00022838
        /*0350*/ 	.short	0x0100
        /*0352*/ 	.byte	0x08
	.zero		1


	//   ....[5]....
        /*0354*/ 	.word	0x000003a0
        /*0358*/ 	.word	0x000000ff
        /*035c*/ 	.word	0x00022848
        /*0360*/ 	.short	0x0100
        /*0362*/ 	.byte	0x08
	.zero		1


	//   ....[6]....
        /*0364*/ 	.word	0x000004d0
        /*0368*/ 	.word	0x000000ff
        /*036c*/ 	.word	0x00022850
        /*0370*/ 	.short	0x0100
        /*0372*/ 	.byte	0x08
	.zero		1


	//   ....[7]....
        /*0374*/ 	.word	0x000004e0
        /*0378*/ 	.word	0x000000ff
        /*037c*/ 	.word	0x00022860
        /*0380*/ 	.short	0x0100
        /*0382*/ 	.byte	0x08
	.zero		1


	//   ....[8]....
        /*0384*/ 	.word	0x000004f0
        /*0388*/ 	.word	0x000000ff
        /*038c*/ 	.word	0x00022858
        /*0390*/ 	.short	0x0100
        /*0392*/ 	.byte	0x08
	.zero		1


	//   ....[9]....
        /*0394*/ 	.word	0x00000500
        /*0398*/ 	.word	0x000000ff
        /*039c*/ 	.word	0x00022868
        /*03a0*/ 	.short	0x0100
        /*03a2*/ 	.byte	0x08
	.zero		1


	//   ....[10]....
        /*03a4*/ 	.word	0x000005f0
        /*03a8*/ 	.word	0x000000ff
        /*03ac*/ 	.word	0x00022870
        /*03b0*/ 	.short	0x0100
        /*03b2*/ 	.byte	0x06
	.zero		1


	//   ....[11]....
        /*03b4*/ 	.word	0x00000600
        /*03b8*/ 	.word	0x000000ff
        /*03bc*/ 	.word	0x00022880
        /*03c0*/ 	.short	0x0100
        /*03c2*/ 	.byte	0x06
	.zero		1


	//   ....[12]....
        /*03c4*/ 	.word	0x00000610
        /*03c8*/ 	.word	0x000000ff
        /*03cc*/ 	.word	0x00022878
        /*03d0*/ 	.short	0x0100
        /*03d2*/ 	.byte	0x06
	.zero		1


	//   ....[13]....
        /*03d4*/ 	.word	0x00000620
        /*03d8*/ 	.word	0x000000ff
        /*03dc*/ 	.word	0x00022888
        /*03e0*/ 	.short	0x0100
        /*03e2*/ 	.byte	0x06
	.zero		1


	//   ....[14]....
        /*03e4*/ 	.word	0x00000750
        /*03e8*/ 	.word	0x000000ff
        /*03ec*/ 	.word	0x00022890
        /*03f0*/ 	.short	0x0100
        /*03f2*/ 	.byte	0x08
	.zero		1


	//   ....[15]....
        /*03f4*/ 	.word	0x00000760
        /*03f8*/ 	.word	0x000000ff
        /*03fc*/ 	.word	0x000228a0
        /*0400*/ 	.short	0x0100
        /*0402*/ 	.byte	0x08
	.zero		1


	//   ....[16]....
        /*0404*/ 	.word	0x00000770
        /*0408*/ 	.word	0x000000ff
        /*040c*/ 	.word	0x00022898
        /*0410*/ 	.short	0x0100
        /*0412*/ 	.byte	0x08
	.zero		1


	//   ....[17]....
        /*0414*/ 	.word	0x00000780
        /*0418*/ 	.word	0x000000ff
        /*041c*/ 	.word	0x000228a8
        /*0420*/ 	.short	0x0100
        /*0422*/ 	.byte	0x08
	.zero		1


	//   ....[18]....
        /*0424*/ 	.word	0x000008b0
        /*0428*/ 	.word	0x000000ff
        /*042c*/ 	.word	0x000228b0
        /*0430*/ 	.short	0x0100
        /*0432*/ 	.byte	0x08
	.zero		1


	//   ....[19]....
        /*0434*/ 	.word	0x000008c0
        /*0438*/ 	.word	0x000000ff
        /*043c*/ 	.word	0x000228c0
        /*0440*/ 	.short	0x0100
        /*0442*/ 	.byte	0x08
	.zero		1


	//   ....[20]....
        /*0444*/ 	.word	0x000008d0
        /*0448*/ 	.word	0x000000ff
        /*044c*/ 	.word	0x000228b8
        /*0450*/ 	.short	0x0100
        /*0452*/ 	.byte	0x08
	.zero		1


	//   ....[21]....
        /*0454*/ 	.word	0x000008e0
        /*0458*/ 	.word	0x000000ff
        /*045c*/ 	.word	0x000228c8
        /*0460*/ 	.short	0x0100
        /*0462*/ 	.byte	0x08
	.zero		1


	//   ....[22]....
        /*0464*/ 	.word	0x00001620
        /*0468*/ 	.word	0x000000ff
        /*046c*/ 	.word	0x00022800
        /*0470*/ 	.short	0x010a
        /*0472*/ 	.byte	0x27
	.zero		1


	//   ....[23]....
        /*0474*/ 	.word	0x000016b0
        /*0478*/ 	.word	0x000000ff
        /*047c*/ 	.word	0x00022830
        /*0480*/ 	.short	0x010a
        /*0482*/ 	.byte	0x27
	.zero		1


	//   ....[24]....
        /*0484*/ 	.word	0x000016f0
        /*0488*/ 	.word	0x000000ff
        /*048c*/ 	.word	0x00022830
        /*0490*/ 	.short	0x010a
        /*0492*/ 	.byte	0x27
	.zero		1


	//   ....[25]....
        /*0494*/ 	.word	0x00002c60
        /*0498*/ 	.word	0x00000006
        /*049c*/ 	.word	0x00000000
        /*04a0*/ 	.short	0x0101
        /*04a2*/ 	.byte	0x3f
	.zero		1


	//   ....[26]....
        /*04a4*/ 	.word	0x000030c0
        /*04a8*/ 	.word	0x000000ff
        /*04ac*/ 	.word	0x00022850
        /*04b0*/ 	.short	0x010a
        /*04b2*/ 	.byte	0x27
	.zero		1


	//   ....[27]....
        /*04b4*/ 	.word	0x00003100
        /*04b8*/ 	.word	0x000000ff
        /*04bc*/ 	.word	0x00022850
        /*04c0*/ 	.short	0x010a
        /*04c2*/ 	.byte	0x27
	.zero		1


	//   ....[28]....
        /*04c4*/ 	.word	0x00003510
        /*04c8*/ 	.word	0x0000000b
        /*04cc*/ 	.word	0x00000000
        /*04d0*/ 	.short	0x0101
        /*04d2*/ 	.byte	0x3f
	.zero		1


	//   ....[29]....
        /*04d4*/ 	.word	0x00003640
        /*04d8*/ 	.word	0x000000ff
        /*04dc*/ 	.word	0x00022830
        /*04e0*/ 	.short	0x010a
        /*04e2*/ 	.byte	0x1d
	.zero		1


	//   ....[30]....
        /*04e4*/ 	.word	0x00003680
        /*04e8*/ 	.word	0x000000ff
        /*04ec*/ 	.word	0x00022830
        /*04f0*/ 	.short	0x010a
        /*04f2*/ 	.byte	0x1d
	.zero		1


	//   ....[31]....
        /*04f4*/ 	.word	0x00004a60
        /*04f8*/ 	.word	0x00000007
        /*04fc*/ 	.word	0x00000000
        /*0500*/ 	.short	0x0101
        /*0502*/ 	.byte	0x3f
	.zero		1


	//   ....[32]....
        /*0504*/ 	.word	0x00005630
        /*0508*/ 	.word	0x000000ff
        /*050c*/ 	.word	0x00022850
        /*0510*/ 	.short	0x010a
        /*0512*/ 	.byte	0x1d
	.zero		1


	//   ....[33]....
        /*0514*/ 	.word	0x00005670
        /*0518*/ 	.word	0x000000ff
        /*051c*/ 	.word	0x00022850
        /*0520*/ 	.short	0x010a
        /*0522*/ 	.byte	0x1d
	.zero		1


	//   ....[34]....
        /*0524*/ 	.word	0x00005950
        /*0528*/ 	.word	0x000000b1
        /*052c*/ 	.word	0x00000000
        /*0530*/ 	.short	0x0101
        /*0532*/ 	.byte	0x3f
	.zero		1


	//   ....[35]....
        /*0534*/ 	.word	0x00005a70
        /*0538*/ 	.word	0x000000ff
        /*053c*/ 	.word	0x00022830
        /*0540*/ 	.short	0x010a
        /*0542*/ 	.byte	0x19
	.zero		1


	//   ....[36]....
        /*0544*/ 	.word	0x00005ab0
        /*0548*/ 	.word	0x000000ff
        /*054c*/ 	.word	0x00022830
        /*0550*/ 	.short	0x010a
        /*0552*/ 	.byte	0x19
	.zero		1


	//   ....[37]....
        /*0554*/ 	.word	0x00006a10
        /*0558*/ 	.word	0x0000009a
        /*055c*/ 	.word	0x00000000
        /*0560*/ 	.short	0x0101
        /*0562*/ 	.byte	0x3f
	.zero		1


	//   ....[38]....
        /*0564*/ 	.word	0x00007300
        /*0568*/ 	.word	0x000000ff
        /*056c*/ 	.word	0x00022850
        /*0570*/ 	.short	0x010a
        /*0572*/ 	.byte	0x19
	.zero		1


	//   ....[39]....
        /*0574*/ 	.word	0x00007340
        /*0578*/ 	.word	0x000000ff
        /*057c*/ 	.word	0x00022850
        /*0580*/ 	.short	0x010a
        /*0582*/ 	.byte	0x19
	.zero		1


	//   ....[40]....
        /*0584*/ 	.word	0x00007610
        /*0588*/ 	.word	0x000000ba
        /*058c*/ 	.word	0x00000000
        /*0590*/ 	.short	0x0101
        /*0592*/ 	.byte	0x3f
	.zero		1


	//   ....[41]....
        /*0594*/ 	.word	0x000088c0
        /*0598*/ 	.word	0x000000ff
        /*059c*/ 	.word	0x00000000
        /*05a0*/ 	.short	0x0101
        /*05a2*/ 	.byte	0x04
	.zero		1


	//   ....[42]....
        /*05a4*/ 	.word	0x0000b2b0
        /*05a8*/ 	.word	0x000000ff
        /*05ac*/ 	.word	0x00022840
        /*05b0*/ 	.short	0x010a
        /*05b2*/ 	.byte	0x26
	.zero		1


	//   ....[43]....
        /*05b4*/ 	.word	0x0000be10
        /*05b8*/ 	.word	0x000000ff
        /*05bc*/ 	.word	0x00022800
        /*05c0*/ 	.short	0x0107
        /*05c2*/ 	.byte	0x26
	.zero		1


	//   ....[44]....
        /*05c4*/ 	.word	0x0000be50
        /*05c8*/ 	.word	0x000000ff
        /*05cc*/ 	.word	0x00022800
        /*05d0*/ 	.short	0x0101
        /*05d2*/ 	.byte	0x26
	.zero		1


	//   ....[45]....
        /*05d4*/ 	.word	0x0000be60
        /*05d8*/ 	.word	0x000000ff
        /*05dc*/ 	.word	0x00022820
        /*05e0*/ 	.short	0x010a
        /*05e2*/ 	.byte	0x26
	.zero		1


	//   ....[46]....
        /*05e4*/ 	.word	0x0000bec0
        /*05e8*/ 	.word	0x000000ff
        /*05ec*/ 	.word	0x00022860
        /*05f0*/ 	.short	0x010a
        /*05f2*/ 	.byte	0x26
	.zero		1


	//   ....[47]....
        /*05f4*/ 	.word	0x0000c740
        /*05f8*/ 	.word	0x000000ff
        /*05fc*/ 	.word	0x00022848
        /*0600*/ 	.short	0x010a
        /*0602*/ 	.byte	0x26
	.zero		1


	//   ....[48]....
        /*0604*/ 	.word	0x0000c910
        /*0608*/ 	.word	0x000000ff
        /*060c*/ 	.word	0x00022868
        /*0610*/ 	.short	0x010a
        /*0612*/ 	.byte	0x26
	.zero		1


	//   ....[49]....
        /*0614*/ 	.word	0x0000cf80
        /*0618*/ 	.word	0x000000ff
        /*061c*/ 	.word	0x00022840
        /*0620*/ 	.short	0x010a
        /*0622*/ 	.byte	0x26
	.zero		1


	//   ....[50]....
        /*0624*/ 	.word	0x0000d160
        /*0628*/ 	.word	0x000000ff
        /*062c*/ 	.word	0x00022860
        /*0630*/ 	.short	0x010a
        /*0632*/ 	.byte	0x26
	.zero		1


	//   ....[51]....
        /*0634*/ 	.word	0x0000d800
        /*0638*/ 	.word	0x000000ff
        /*063c*/ 	.word	0x00022848
        /*0640*/ 	.short	0x010a
        /*0642*/ 	.byte	0x26
	.zero		1


	//   ....[52]....
        /*0644*/ 	.word	0x0000d9e0
        /*0648*/ 	.word	0x000000ff
        /*064c*/ 	.word	0x00022868
        /*0650*/ 	.short	0x010a
        /*0652*/ 	.byte	0x26
	.zero		1


	//   ....[53]....
        /*0654*/ 	.word	0x0000dec0
        /*0658*/ 	.word	0x00000002
        /*065c*/ 	.word	0x00022820
        /*0660*/ 	.short	0x010a
        /*0662*/ 	.byte	0x3f
	.zero		1


	//   ....[54]....
        /*0664*/ 	.word	0x0000e040
        /*0668*/ 	.word	0x00000007
        /*066c*/ 	.word	0x00000000
        /*0670*/ 	.short	0x010a
        /*0672*/ 	.byte	0x3f
	.zero		1


	//   ....[55]....
        /*0674*/ 	.word	0x0000e0b0
        /*0678*/ 	.word	0x00000005
        /*067c*/ 	.word	0x00000000
        /*0680*/ 	.short	0x010a
        /*0682*/ 	.byte	0x3f
	.zero		1


	//   ....[56]....
        /*0684*/ 	.word	0x0000e110
        /*0688*/ 	.word	0x00000005
        /*068c*/ 	.word	0x00000000
        /*0690*/ 	.short	0x010a
        /*0692*/ 	.byte	0x3f
	.zero		1


	//   ....[57]....
        /*0694*/ 	.word	0x0000e140
        /*0698*/ 	.word	0x00000003
        /*069c*/ 	.word	0x00000000
        /*06a0*/ 	.short	0x010a
        /*06a2*/ 	.byte	0x3f
	.zero		1


	//   ....[58]....
        /*06a4*/ 	.word	0x0000e1b0
        /*06a8*/ 	.word	0x00000003
        /*06ac*/ 	.word	0x00022800
        /*06b0*/ 	.short	0x010a
        /*06b2*/ 	.byte	0x3f
	.zero		1


	//   ....[59]....
        /*06b4*/ 	.word	0x0000e210
        /*06b8*/ 	.word	0x00000003
        /*06bc*/ 	.word	0x00022830
        /*06c0*/ 	.short	0x010a
        /*06c2*/ 	.byte	0x3f
	.zero		1


	//   ....[60]....
        /*06c4*/ 	.word	0x0000e260
        /*06c8*/ 	.word	0x0000000b
        /*06cc*/ 	.word	0x00022850
        /*06d0*/ 	.short	0x010a
        /*06d2*/ 	.byte	0x3f
	.zero		1


	//   ....[61]....
        /*06d4*/ 	.word	0x0000e2c0
        /*06d8*/ 	.word	0x00000005
        /*06dc*/ 	.word	0x00022830
        /*06e0*/ 	.short	0x010a
        /*06e2*/ 	.byte	0x3f
	.zero		1


	//   ....[62]....
        /*06e4*/ 	.word	0x0000e310
        /*06e8*/ 	.word	0x000000b1
        /*06ec*/ 	.word	0x00022850
        /*06f0*/ 	.short	0x010a
        /*06f2*/ 	.byte	0x3f
	.zero		1


	//   ....[63]....
        /*06f4*/ 	.word	0x0000e370
        /*06f8*/ 	.word	0x00000004
        /*06fc*/ 	.word	0x00022830
        /*0700*/ 	.short	0x010a
        /*0702*/ 	.byte	0x3f
	.zero		1


	//   ....[64]....
        /*0704*/ 	.word	0x0000e3c0
        /*0708*/ 	.word	0x000000ba
        /*070c*/ 	.word	0x00022850
        /*0710*/ 	.short	0x010a
        /*0712*/ 	.byte	0x3f
	.zero		1


	//   ....[65]....
        /*0714*/ 	.word	0x0000e520
        /*0718*/ 	.word	0x00000003
        /*071c*/ 	.word	0x00022840
        /*0720*/ 	.short	0x010a
        /*0722*/ 	.byte	0x3f
	.zero		1


	//   ....[66]....
        /*0724*/ 	.word	0x0000ef30
        /*0728*/ 	.word	0x00000003
        /*072c*/ 	.word	0x00022820
        /*0730*/ 	.short	0x010a
        /*0732*/ 	.byte	0x3f
	.zero		1


	//   ....[67]....
        /*0734*/ 	.word	0x0000ef90
        /*0738*/ 	.word	0x00000003
        /*073c*/ 	.word	0x00022860
        /*0740*/ 	.short	0x010a
        /*0742*/ 	.byte	0x3f
	.zero		1


	//   ....[68]....
        /*0744*/ 	.word	0x0000eff0
        /*0748*/ 	.word	0x00000003
        /*074c*/ 	.word	0x00022848
        /*0750*/ 	.short	0x010a
        /*0752*/ 	.byte	0x3f
	.zero		1


	//   ....[69]....
        /*0754*/ 	.word	0x0000f050
        /*0758*/ 	.word	0x00000003
        /*075c*/ 	.word	0x00022868
        /*0760*/ 	.short	0x010a
        /*0762*/ 	.byte	0x3f
	.zero		1


	//   ....[70]....
        /*0764*/ 	.word	0x0000f0b0
        /*0768*/ 	.word	0x00000003
        /*076c*/ 	.word	0x00022840
        /*0770*/ 	.short	0x010a
        /*0772*/ 	.byte	0x3f
	.zero		1


	//   ....[71]....
        /*0774*/ 	.word	0x0000f110
        /*0778*/ 	.word	0x00000003
        /*077c*/ 	.word	0x00022860
        /*0780*/ 	.short	0x010a
        /*0782*/ 	.byte	0x3f
	.zero		1


	//   ....[72]....
        /*0784*/ 	.word	0x0000f170
        /*0788*/ 	.word	0x00000003
        /*078c*/ 	.word	0x00022848
        /*0790*/ 	.short	0x010a
        /*0792*/ 	.byte	0x3f
	.zero		1


	//   ....[73]....
        /*0794*/ 	.word	0x0000f1d0
        /*0798*/ 	.word	0x00000003
        /*079c*/ 	.word	0x00022868
        /*07a0*/ 	.short	0x010a
        /*07a2*/ 	.byte	0x3f
	.zero		1


	//   ....[74]....
        /*07a4*/ 	.word	0x0000f220
        /*07a8*/ 	.word	0x00000002
        /*07ac*/ 	.word	0x00022820
        /*07b0*/ 	.short	0x010a
        /*07b2*/ 	.byte	0x3f
	.zero		1


	//   ....[75]....
        /*07b4*/ 	.word	0x0000f3c0
        /*07b8*/ 	.word	0x00000007
        /*07bc*/ 	.word	0x00000000
        /*07c0*/ 	.short	0x010a
        /*07c2*/ 	.byte	0x3f
	.zero		1


	//   ....[76]....
        /*07c4*/ 	.word	0x0000f410
        /*07c8*/ 	.word	0x00000005
        /*07cc*/ 	.word	0x00000000
        /*07d0*/ 	.short	0x010a
        /*07d2*/ 	.byte	0x3f
	.zero		1


	//   ....[77]....
        /*07d4*/ 	.word	0x0000f460
        /*07d8*/ 	.word	0x00000005
        /*07dc*/ 	.word	0x00000000
        /*07e0*/ 	.short	0x010a
        /*07e2*/ 	.byte	0x3f
	.zero		1


	//----- nvinfo : EIATTR_NUM_MBARRIERS
	.align		4
.L_503:
        /*07e4*/ 	.byte	0x03, 0x38
        /*07e6*/ 	.short	0x0016


	//----- nvinfo : EIATTR_EXIT_INSTR_OFFSETS
	.align		4
        /*07e8*/ 	.byte	0x04, 0x1c
        /*07ea*/ 	.short	(.L_505 - .L_504)


	//   ....[0]....
.L_504:
        /*07ec*/ 	.word	0x0000e190


	//----- nvinfo : EIATTR_MAX_THREADS
	.align		4
.L_505:
        /*07f0*/ 	.byte	0x04, 0x05
        /*07f2*/ 	.short	(.L_507 - .L_506)
.L_506:
        /*07f4*/ 	.word	0x00000180
        /*07f8*/ 	.word	0x00000001
        /*07fc*/ 	.word	0x00000001


	//----- nvinfo : EIATTR_CRS_STACK_SIZE
	.align		4
.L_507:
        /*0800*/ 	.byte	0x04, 0x1e
        /*0802*/ 	.short	(.L_509 - .L_508)
.L_508:
        /*0804*/ 	.word	0x00000000


	//----- nvinfo : EIATTR_CBANK_PARAM_SIZE
	.align		4
.L_509:
        /*0808*/ 	.byte	0x03, 0x19
        /*080a*/ 	.short	0x0a70


	//----- nvinfo : EIATTR_PARAM_CBANK
	.align		4
        /*080c*/ 	.byte	0x04, 0x0a
        /*080e*/ 	.short	(.L_511 - .L_510)
	.align		4
.L_510:
        /*0810*/ 	.word	index@(.nv.constant0._ZN7cutlass13device_kernelIN5flash11enable_sm90INS1_16FlashAttnFwdSm90INS1_25CollectiveMainloopFwdSm90ILi2EN4cute5tupleIJNS5_1CILi1EEES8_S8_EEENS6_IJNS7_ILi128EEENS7_ILi96EEENS7_ILi64EEEEEELi256ENS_6half_tEfNS_4arch4Sm90ELb1ELb0ELb0ELb0ELb0ELb0ELb0ELb1ELb0ELb1ELb1ELb0EEENS1_21CollectiveEpilogueFwdINS6_IJSA_NS7_ILi256EEESB_EEES9_SE_SG_Li256ELb0ELb1ELb1ELb0EEENS1_19SingleTileSchedulerILb0ELb1ELb1ELi128EEEEEEEEEvNT_6ParamsE)
        /*0814*/ 	.short	0x0210
        /*0816*/ 	.short	0x0a70


	//----- nvinfo : EIATTR_SW_WAR
	.align		4
.L_511:
        /*0818*/ 	.byte	0x04, 0x36
        /*081a*/ 	.short	(.L_513 - .L_512)
.L_512:
        /*081c*/ 	.word	0x00000008
.L_513:


//--------------------- .nv.info._ZN7cutlass13device_kernelIN5flash11enable_sm90INS1_16FlashAttnFwdSm90INS1_25CollectiveMainloopFwdSm90ILi2EN4cute5tupleIJNS5_1CILi1EEES8_S8_EEENS6_IJNS7_ILi128EEENS7_ILi96EEENS7_ILi64EEEEEELi256ENS_6half_tEfNS_4arch4Sm90ELb1ELb0ELb0ELb0ELb0ELb0ELb1ELb1ELb0ELb1ELb1ELb0EEENS1_21CollectiveEpilogueFwdINS6_IJSA_NS7_ILi256EEESB_EEES9_SE_SG_Li256ELb0ELb1ELb1ELb0EEENS1_19SingleTileSchedulerILb0ELb1ELb1ELi128EEEEEEEEEvNT_6ParamsE --------------------------
	.section	.nv.info._ZN7cutlass13device_kernelIN5flash11enable_sm90INS1_16FlashAttnFwdSm90INS1_25CollectiveMainloopFwdSm90ILi2EN4cute5tupleIJNS5_1CILi1EEES8_S8_EEENS6_IJNS7_ILi128EEENS7_ILi96EEENS7_ILi64EEEEEELi256ENS_6half_tEfNS_4arch4Sm90ELb1ELb0ELb0ELb0ELb0ELb0ELb1ELb1ELb0ELb1ELb1ELb0EEENS1_21CollectiveEpilogueFwdINS6_IJSA_NS7_ILi256EEESB_EEES9_SE_SG_Li256ELb0ELb1ELb1ELb0EEENS1_19SingleTileSchedulerILb0ELb1ELb1ELi128EEEEEEEEEvNT_6ParamsE,"",@"SHT_CUDA_INFO"
	.sectionflags	@""
	.align	4


	//----- nvinfo : EIATTR_CUDA_API_VERSION
	.align		4
        /*0000*/ 	.byte	0x04, 0x37
        /*0002*/ 	.short	(.L_515 - .L_514)
.L_514:
        /*0004*/ 	.word	0x00000082


	//----- nvinfo : EIATTR_KPARAM_INFO
	.align		4
.L_515:
        /*0008*/ 	.byte	0x04, 0x17
        /*000a*/ 	.short	(.L_517 - .L_516)
.L_516:
        /*000c*/ 	.word	0x00000000
        /*0010*/ 	.short	0x0000
        /*0012*/ 	.short	0x0070
        /*0014*/ 	.byte	0x00, 0xf0, 0x01, 0x2c


	//----- nvinfo : EIATTR_SPARSE_MMA_MASK
	.align		4
.L_517:
        /*0018*/ 	.byte	0x03, 0x50
        /*001a*/ 	.short	0x0000


	//----- nvinfo : EIATTR_MAXREG_COUNT
	.align		4
        /*001c*/ 	.byte	0x03, 0x1b
        /*001e*/ 	.short	0x00a8


	//----- nvinfo : EIATTR_NUM_BARRIERS
	.align		4
        /*0020*/ 	.byte	0x02, 0x4c
        /*0022*/ 	.byte	0x10
	.zero		1


	//----- nvinfo : EIATTR_EXTERNS
	.align		4
        /*0024*/ 	.byte	0x04, 0x0f
        /*0026*/ 	.short	(.L_519 - .L_518)


	//   ....[0]....
	.align		4
.L_518:
        /*0028*/ 	.word	index@(__assertfail)


	//----- nvinfo : EIATTR_ANNOTATIONS
	.align		4
.L_519:
        /*002c*/ 	.byte	0x04, 0x55
        /*002e*/ 	.short	(.L_521 - .L_520)


	//   ....[0]....
.L_520:
        /* <DEDUP_REMOVED lines=27> */


	//----- nvinfo : EIATTR_MERCURY_ISA_VERSION
	.align		4
.L_521:
        /*01c8*/ 	.byte	0x03, 0x5f
        /*01ca*/ 	.short	0x0101


	//----- nvinfo : EIATTR_INT_WARP_WIDE_INSTR_OFFSETS
	.align		4
        /*01cc*/ 	.byte	0x04, 0x31
        /*01ce*/ 	.short	(.L_523 - .L_522)


	//   ....[0]....
.L_522:
        /*01d0*/ 	.word	0x00000120


	//   ....[1]....
        /*01d4*/ 	.word	0x00000160


	//   ....[2]....
        /*01d8*/ 	.word	0x000001d0


	//   ....[3]....
        /*01dc*/ 	.word	0x00000240


	//----- nvinfo : EIATTR_COOP_GROUP_MASK_REGIDS
	.align		4
.L_523:
        /*01e0*/ 	.byte	0x04, 0x29
        /*01e2*/ 	.short	(.L_525 - .L_524)


	//   ....[0]....
.L_524:
        /*01e4*/ 	.word	0xffffffff


	//   ....[1]....
        /*01e8*/ 	.word	0xffffffff


	//   ....[2]....
        /*01ec*/ 	.word	0xffffffff


	//   ....[3]....
        /*01f0*/ 	.word	0xffffffff


	//   ....[4]....
        /*01f4*/ 	.word	0xffffffff


	//   ....[5]....
        /*01f8*/ 	.word	0xffffffff


	//   ....[6]....
        /*01fc*/ 	.word	0xffffffff


	//   ....[7]....
        /*0200*/ 	.word	0xffffffff


	//   ....[8]....
        /*0204*/ 	.word	0xffffffff


	//   ....[9]....
        /*0208*/ 	.word	0xffffffff


	//   ....[10]....
        /*020c*/ 	.word	0xffffffff


	//   ....[11]....
        /*0210*/ 	.word	0xffffffff


	//   ....[12]....
        /*0214*/ 	.word	0xffffffff


	//   ....[13]....
        /*0218*/ 	.word	0xffffffff


	//   ....[14]....
        /*021c*/ 	.word	0xffffffff


	//   ....[15]....
        /*0220*/ 	.word	0xffffffff


	//   ....[16]....
        /*0224*/ 	.word	0xffffffff


	//   ....[17]....
        /*0228*/ 	.word	0xffffffff


	//   ....[18]....
        /*022c*/ 	.word	0xffffffff


	//   ....[19]....
        /*0230*/ 	.word	0xffffffff


	//   ....[20]....
        /*0234*/ 	.word	0xffffffff


	//   ....[21]....
        /*0238*/ 	.word	0xffffffff


	//   ....[22]....
        /*023c*/ 	.word	0xffffffff


	//   ....[23]....
        /*0240*/ 	.word	0xffffffff


	//   ....[24]....
        /*0244*/ 	.word	0xffffffff


	//   ....[25]....
        /*0248*/ 	.word	0xffffffff


	//   ....[26]....
        /*024c*/ 	.word	0xffffffff


	//   ....[27]....
        /*0250*/ 	.word	0xffffffff


	//   ....[28]....
        /*0254*/ 	.word	0xffffffff


	//   ....[29]....
        /*0258*/ 	.word	0xffffffff


	//   ....[30]....
        /*025c*/ 	.word	0xffffffff


	//   ....[31]....
        /*0260*/ 	.word	0xffffffff


	//   ....[32]....
        /*0264*/ 	.word	0xffffffff


	//   ....[33]....
        /*0268*/ 	.word	0xffffffff


	//   ....[34]....
        /*026c*/ 	.word	0xffffffff


	//   ....[35]....
        /*0270*/ 	.word	0xffffffff


	//   ....[36]....
        /*0274*/ 	.word	0xffffffff


	//   ....[37]....
        /*0278*/ 	.word	0xffffffff


	//   ....[38]....
        /*027c*/ 	.word	0xffffffff


	//   ....[39]....
        /*0280*/ 	.word	0xffffffff


	//   ....[40]....
        /*0284*/ 	.word	0xffffffff


	//   ....[41]....
        /*0288*/ 	.word	0xffffffff


	//   ....[42]....
        /*028c*/ 	.word	0xffffffff


	//   ....[43]....
        /*0290*/ 	.word	0xffffffff


	//   ....[44]....
        /*0294*/ 	.word	0xffffffff


	//   ....[45]....
        /*0298*/ 	.word	0xffffffff


	//   ....[46]....
        /*029c*/ 	.word	0xffffffff


	//   ....[47]....
        /*02a0*/ 	.word	0xffffffff


	//   ....[48]....
        /*02a4*/ 	.word	0xffffffff


	//   ....[49]....
        /*02a8*/ 	.word	0xffffffff


	//   ....[50]....
        /*02ac*/ 	.word	0xffffffff


	//   ....[51]....
        /*02b0*/ 	.word	0xffffffff


	//   ....[52]....
        /*02b4*/ 	.word	0xffffffff


	//   ....[53]....
        /*02b8*/ 	.word	0xffffffff


	//   ....[54]....
        /*02bc*/ 	.word	0xffffffff


	//   ....[55]....
        /*02c0*/ 	.word	0xffffffff


	//   ....[56]....
        /*02c4*/ 	.word	0xffffffff


	//   ....[57]....
        /*02c8*/ 	.word	0xffffffff


	//   ....[58]....
        /*02cc*/ 	.word	0xffffffff


	//   ....[59]....
        /*02d0*/ 	.word	0xffffffff


	//   ....[60]....
        /*02d4*/ 	.word	0xffffffff


	//   ....[61]....
        /*02d8*/ 	.word	0xffffffff


	//   ....[62]....
        /*02dc*/ 	.word	0xffffffff


	//   ....[63]....
        /*02e0*/ 	.word	0xffffffff


	//   ....[64]....
        /*02e4*/ 	.word	0xffffffff


	//   ....[65]....
        /*02e8*/ 	.word	0xffffffff


	//   ....[66]....
        /*02ec*/ 	.word	0xffffffff


	//   ....[67]....
        /*02f0*/ 	.word	0xffffffff


	//   ....[68]....
        /*02f4*/ 	.word	0xffffffff


	//   ....[69]....
        /*02f8*/ 	.word	0xffffffff


	//   ....[70]....
        /*02fc*/ 	.word	0xffffffff


	//   ....[71]....
        /*0300*/ 	.word	0x0500000f


	//   ....[72]....
        /*0304*/ 	.word	0x0500000f


	//   ....[73]....
        /*0308*/ 	.word	0x0500000f


	//   ....[74]....
        /*030c*/ 	.word	0x0500000f


	//   ....[75]....
        /*0310*/ 	.word	0x0500000f


	//   ....[76]....
        /*0314*/ 	.word	0x0500000f


	//   ....[77]....
        /*0318*/ 	.word	0x0500000f


	//   ....[78]....
        /*031c*/ 	.word	0x0500000f


	//   ....[79]....
        /*0320*/ 	.word	0x0500000f


	//   ....[80]....
        /*0324*/ 	.word	0x0500000f


	//   ....[81]....
        /*0328*/ 	.word	0x0500000f


	//   ....[82]....
        /*032c*/ 	.word	0x0500000f


	//   ....[83]....
        /*0330*/ 	.word	0x0500000f


	//   ....[84]....
        /*0334*/ 	.word	0x0500000f


	//   ....[85]....
        /*0338*/ 	.word	0x0500000f


	//   ....[86]....
        /*033c*/ 	.word	0x0500000f


	//   ....[87]....
        /*0340*/ 	.word	0x0500000f


	//   ....[88]....
        /*0344*/ 	.word	0x0500000f


	//   ....[89]....
        /*0348*/ 	.word	0x0500000f


	//   ....[90]....
        /*034c*/ 	.word	0x0500000f


	//   ....[91]....
        /*0350*/ 	.word	0x0500000f


	//   ....[92]....
        /*0354*/ 	.word	0x0500000f


	//   ....[93]....
        /*0358*/ 	.word	0x0500000f


	//   ....[94]....
        /*035c*/ 	.word	0x0500000f


	//   ....[95]....
        /*0360*/ 	.word	0x0500000f


	//   ....[96]....
        /*0364*/ 	.word	0x0500000f


	//   ....[97]....
        /*0368*/ 	.word	0x0500000f


	//   ....[98]....
        /*036c*/ 	.word	0x0500000f


	//   ....[99]....
        /*0370*/ 	.word	0x0500000f


	//   ....[100]....
        /*0374*/ 	.word	0x0500000f


	//   ....[101]....
        /*0378*/ 	.word	0x0500000f


	//   ....[102]....
        /*037c*/ 	.word	0x0500000f


	//   ....[103]....
        /*0380*/ 	.word	0x0500000f


	//   ....[104]....
        /*0384*/ 	.word	0x0500000f


	//----- nvinfo : EIATTR_COOP_GROUP_INSTR_OFFSETS
	.align		4
.L_525:
        /*0388*/ 	.byte	0x04, 0x28
        /*038a*/ 	.short	(.L_527 - .L_526)


	//   ....[0]....
.L_526:
        /*038c*/ 	.word	0x00000060


	//   ....[1]....
        /*0390*/ 	.word	0x00000130


	//   ....[2]....
        /*0394*/ 	.word	0x000001f0


	//   ....[3]....
        /*0398*/ 	.word	0x000003c0


	//   ....[4]....
        /*039c*/ 	.word	0x00000520


	//   ....[5]....
        /*03a0*/ 	.word	0x00000640


	//   ....[6]....
        /*03a4*/ 	.word	0x000007a0


	//   ....[7]....
        /*03a8*/ 	.word	0x00001480


	//   ....[8]....
        /*03ac*/ 	.word	0x00002890


	//   ....[9]....
        /*03b0*/ 	.word	0x000028c0


	//   ....[10]....
        /*03b4*/ 	.word	0x00003210


	//   ....[11]....
        /*03b8*/ 	.word	0x00003230


	//   ....[12]....
        /*03bc*/ 	.word	0x00003250


	//   ....[13]....
        /*03c0*/ 	.word	0x00003270


	//   ....[14]....
        /*03c4*/ 	.word	0x00004a60


	//   ....[15]....
        /*03c8*/ 	.word	0x00004d60


	//   ....[16]....
        /*03cc*/ 	.word	0x00005680


	//   ....[17]....
        /*03d0*/ 	.word	0x00005700


	//   ....[18]....
        /*03d4*/ 	.word	0x00005720


	//   ....[19]....
        /*03d8*/ 	.word	0x00005740


	//   ....[20]....
        /*03dc*/ 	.word	0x00007a50


	//   ....[21]....
        /*03e0*/ 	.word	0x00007ac0


	//   ....[22]....
        /*03e4*/ 	.word	0x00007ad0


	//   ....[23]....
        /*03e8*/ 	.word	0x00007b00


	//   ....[24]....
        /*03ec*/ 	.word	0x000090a0


	//   ....[25]....
        /*03f0*/ 	.word	0x000090c0


	//   ....[26]....
        /*03f4*/ 	.word	0x00009110


	//   ....[27]....
        /*03f8*/ 	.word	0x00009120


	//   ....[28]....
        /*03fc*/ 	.word	0x0000a250


	//   ....[29]....
        /*0400*/ 	.word	0x0000a2b0


	//   ....[30]....
        /*0404*/ 	.word	0x0000a2f0


	//   ....[31]....
        /*0408*/ 	.word	0x0000a320


	//   ....[32]....
        /*040c*/ 	.word	0x0000a350


	//   ....[33]....
        /*0410*/ 	.word	0x0000a370


	//   ....[34]....
        /*0414*/ 	.word	0x0000aff0


	//   ....[35]....
        /*0418*/ 	.word	0x0000b000


	//   ....[36]....
        /*041c*/ 	.word	0x0000c070


	//   ....[37]....
        /*0420*/ 	.word	0x0000cc20


	//   ....[38]....
        /*0424*/ 	.word	0x0000d550


	//   ....[39]....
        /*0428*/ 	.word	0x0000d590


	//   ....[40]....
        /*042c*/ 	.word	0x0000d5c0


	//   ....[41]....
        /*0430*/ 	.word	0x0000d5e0


	//   ....[42]....
        /*0434*/ 	.word	0x0000d600


	//   ....[43]....
        /*0438*/ 	.word	0x0000d720


	//   ....[44]....
        /*043c*/ 	.word	0x0000d7e0


	//   ....[45]....
        /*0440*/ 	.word	0x0000d800


	//   ....[46]....
        /*0444*/ 	.word	0x0000d8a0


	//   ....[47]....
        /*0448*/ 	.word	0x0000d8c0


	//   ....[48]....
        /*044c*/ 	.word	0x0000d960


	//   ....[49]....
        /*0450*/ 	.word	0x0000d980


	//   ....[50]....
        /*0454*/ 	.word	0x0000da00


	//   ....[51]....
        /*0458*/ 	.word	0x0000da20


	//   ....[52]....
        /*045c*/ 	.word	0x0000da30


	//   ....[53]....
        /*0460*/ 	.word	0x0000da40


	//   ....[54]....
        /*0464*/ 	.word	0x0000e110


	//   ....[55]....
        /*0468*/ 	.word	0x0000e1c0


	//   ....[56]....
        /*046c*/ 	.word	0x0000e1e0


	//   ....[57]....
        /*0470*/ 	.word	0x0000e290


	//   ....[58]....
        /*0474*/ 	.word	0x0000e320


	//   ....[59]....
        /*0478*/ 	.word	0x0000e340


	//   ....[60]....
        /*047c*/ 	.word	0x0000e3e0


	//   ....[61]....
        /*0480*/ 	.word	0x0000e3f0


	//   ....[62]....
        /*0484*/ 	.word	0x0000e420


	//   ....[63]....
        /*0488*/ 	.word	0x0000e440


	//   ....[64]....
        /*048c*/ 	.word	0x0000e4b0


	//   ....[65]....
        /*0490*/ 	.word	0x0000e500


	//   ....[66]....
        /*0494*/ 	.word	0x0000e590


	//   ....[67]....
        /*0498*/ 	.word	0x0000e5c0


	//   ....[68]....
        /*049c*/ 	.word	0x0000e670


	//   ....[69]....
        /*04a0*/ 	.word	0x0000e6c0


	//   ....[70]....
        /*04a4*/ 	.word	0x00010990


	//   ....[71]....
        /*04a8*/ 	.word	0x00010f90


	//   ....[72]....
        /*04ac*/ 	.word	0x00011100


	//   ....[73]....
        /*04b0*/ 	.word	0x00011160


	//   ....[74]....
        /*04b4*/ 	.word	0x000112a0


	//   ....[75]....
        /*04b8*/ 	.word	0x00011330


	//   ....[76]....
        /*04bc*/ 	.word	0x00011430


	//   ....[77]....
        /*04c0*/ 	.word	0x000114c0


	//   ....[78]....
        /*04c4*/ 	.word	0x000115d0


	//   ....[79]....
        /*04c8*/ 	.word	0x00011640


	//   ....[80]....
        /*04cc*/ 	.word	0x00011760


	//   ....[81]....
        /*04d0*/ 	.word	0x000117d0


	//   ....[82]....
        /*04d4*/ 	.word	0x000118f0


	//   ....[83]....
        /*04d8*/ 	.word	0x00011960


	//   ....[84]....
        /*04dc*/ 	.word	0x00011a70


	//   ....[85]....
        /*04e0*/ 	.word	0x00011ad0


	//   ....[86]....
        /*04e4*/ 	.word	0x00011bd0


	//   ....[87]....
        /*04e8*/ 	.word	0x00011c20


	//   ....[88]....
        /*04ec*/ 	.word	0x00011cc0


	//   ....[89]....
        /*04f0*/ 	.word	0x00011d80


	//   ....[90]....
        /*04f4*/ 	.word	0x000120a0


	//   ....[91]....
        /*04f8*/ 	.word	0x00012110


	//   ....[92]....
        /*04fc*/ 	.word	0x00012220


	//   ....[93]....
        /*0500*/ 	.word	0x00012280


	//   ....[94]....
        /*0504*/ 	.word	0x00012390


	//   ....[95]....
        /*0508*/ 	.word	0x000123e0


	//   ....[96]....
        /*050c*/ 	.word	0x000124e0


	//   ....[97]....
        /*0510*/ 	.word	0x00012540


	//   ....[98]....
        /*0514*/ 	.word	0x000126b0


	//   ....[99]....
        /*0518*/ 	.word	0x00012700


	//   ....[100]....
        /*051c*/ 	.word	0x00012820


	//   ....[101]....
        /*0520*/ 	.word	0x00012870


	//   ....[102]....
        /*0524*/ 	.word	0x00012980


	//   ....[103]....
        /*0528*/ 	.word	0x000129d0


	//   ....[104]....
        /*052c*/ 	.word	0x00012de0


	//----- nvinfo : EIATTR_REG_RECONFIG
	.align		4
.L_527:
        /*0530*/ 	.byte	0x01, 0x54
	.zero		2


	//----- nvinfo : EIATTR_SYSCALL_OFFSETS
	.align		4
        /*0534*/ 	.byte	0x04, 0x46
        /*0536*/ 	.short	(.L_529 - .L_528)


	//   ....[0]....
.L_528:
        /*0538*/ 	.word	0x000016d0


	//   ....[1]....
        /*053c*/ 	.word	0x0000c860


	//   ....[2]....
        /*0540*/ 	.word	0x0000c9a0


	//   ....[3]....
        /*0544*/ 	.word	0x0000ca90


	//   ....[4]....
        /*0548*/ 	.word	0x0000d1b0


	//   ....[5]....
        /*054c*/ 	.word	0x0000dd60


	//----- nvinfo : EIATTR_MBARRIER_INSTR_OFFSETS
	.align		4
.L_529:
        /*0550*/ 	.byte	0x04, 0x39
        /*0552*/ 	.short	(.L_531 - .L_530)


	//   ....[0]....
.L_530:
        /*0554*/ 	.word	0x00000260
        /*0558*/ 	.word	0x000000ff
        /*055c*/ 	.word	0x00032400
        /*0560*/ 	.short	0x0100
        /*0562*/ 	.byte	0x08
	.zero		1


	//   ....[1]....
        /*0564*/ 	.word	0x00000270
        /*0568*/ 	.word	0x000000ff
        /*056c*/ 	.word	0x00032410
        /*0570*/ 	.short	0x0100
        /*0572*/ 	.byte	0x08
	.zero		1


	//   ....[2]....
        /*0574*/ 	.word	0x00000280
        /*0578*/ 	.word	0x000000ff
        /*057c*/ 	.word	0x00032420
        /*0580*/ 	.short	0x0100
        /*0582*/ 	.byte	0x08
	.zero		1


	//   ....[3]....
        /*0584*/ 	.word	0x00000370
        /*0588*/ 	.word	0x000000ff
        /*058c*/ 	.word	0x00032430
        /*0590*/ 	.short	0x0100
        /*0592*/ 	.byte	0x08
	.zero		1


	//   ....[4]....
        /*0594*/ 	.word	0x00000380
        /*0598*/ 	.word	0x000000ff
        /*059c*/ 	.word	0x00032440
        /*05a0*/ 	.short	0x0100
        /*05a2*/ 	.byte	0x08
	.zero		1


	//   ....[5]....
        /*05a4*/ 	.word	0x00000390
        /*05a8*/ 	.word	0x000000ff
        /*05ac*/ 	.word	0x00032438
        /*05b0*/ 	.short	0x0100
        /*05b2*/ 	.byte	0x08
	.zero		1


	//   ....[6]....
        /*05b4*/ 	.word	0x000003a0
        /*05b8*/ 	.word	0x000000ff
        /*05bc*/ 	.word	0x00032448
        /*05c0*/ 	.short	0x0100
        /*05c2*/ 	.byte	0x08
	.zero		1


	//   ....[7]....
        /*05c4*/ 	.word	0x000004d0
        /*05c8*/ 	.word	0x000000ff
        /*05cc*/ 	.word	0x00032450
        /*05d0*/ 	.short	0x0100
        /*05d2*/ 	.byte	0x08
	.zero		1


	//   ....[8]....
        /*05d4*/ 	.word	0x000004e0
        /*05d8*/ 	.word	0x000000ff
        /*05dc*/ 	.word	0x00032460
        /*05e0*/ 	.short	0x0100
        /*05e2*/ 	.byte	0x08
	.zero		1


	//   ....[9]....
        /*05e4*/ 	.word	0x000004f0
        /*05e8*/ 	.word	0x000000ff
        /*05ec*/ 	.word	0x00032458
        /*05f0*/ 	.short	0x0100
        /*05f2*/ 	.byte	0x08
	.zero		1


	//   ....[10]....
        /*05f4*/ 	.word	0x00000500
        /*05f8*/ 	.word	0x000000ff
        /*05fc*/ 	.word	0x00032468
        /*0600*/ 	.short	0x0100
        /*0602*/ 	.byte	0x08
	.zero		1


	//   ....[11]....
        /*0604*/ 	.word	0x000005f0
        /*0608*/ 	.word	0x000000ff
        /*060c*/ 	.word	0x00032470
        /*0610*/ 	.short	0x0100
        /*0612*/ 	.byte	0x06
	.zero		1


	//   ....[12]....
        /*0614*/ 	.word	0x00000600
        /*0618*/ 	.word	0x000000ff
        /*061c*/ 	.word	0x00032480
        /*0620*/ 	.short	0x0100
        /*0622*/ 	.byte	0x06
	.zero		1


	//   ....[13]....
        /*0624*/ 	.word	0x00000610
        /*0628*/ 	.word	0x000000ff
        /*062c*/ 	.word	0x00032478
        /*0630*/ 	.short	0x0100
        /*0632*/ 	.byte	0x06
	.zero		1


	//   ....[14]....
        /*0634*/ 	.word	0x00000620
        /*0638*/ 	.word	0x000000ff
        /*063c*/ 	.word	0x00032488
        /*0640*/ 	.short	0x0100
        /*0642*/ 	.byte	0x06
	.zero		1


	//   ....[15]....
        /*0644*/ 	.word	0x00000750
        /*0648*/ 	.word	0x000000ff
        /*064c*/ 	.word	0x00032490
        /*0650*/ 	.short	0x0100
        /*0652*/ 	.byte	0x08
	.zero		1


	//   ....[16]....
        /*0654*/ 	.word	0x00000760
        /*0658*/ 	.word	0x000000ff
        /*065c*/ 	.word	0x000324a0
        /*0660*/ 	.short	0x0100
        /*0662*/ 	.byte	0x08
	.zero		1


	//   ....[17]....
        /*0664*/ 	.word	0x00000770
        /*0668*/ 	.word	0x000000ff
        /*066c*/ 	.word	0x00032498
        /*0670*/ 	.short	0x0100
        /*0672*/ 	.byte	0x08
	.zero		1


	//   ....[18]....
        /*0674*/ 	.word	0x00000780
        /*0678*/ 	.word	0x000000ff
        /*067c*/ 	.word	0x000324a8
        /*0680*/ 	.short	0x0100
        /*0682*/ 	.byte	0x08
	.zero		1


	//   ....[19]....
        /*0684*/ 	.word	0x000008b0
        /*0688*/ 	.word	0x000000ff
        /*068c*/ 	.word	0x000324b0
        /*0690*/ 	.short	0x0100
        /*0692*/ 	.byte	0x08
	.zero		1


	//   ....[20]....
        /*0694*/ 	.word	0x000008c0
        /*0698*/ 	.word	0x000000ff
        /*069c*/ 	.word	0x000324c0
        /*06a0*/ 	.short	0x0100
        /*06a2*/ 	.byte	0x08
	.zero		1


	//   ....[21]....
        /*06a4*/ 	.word	0x000008d0
        /*06a8*/ 	.word	0x000000ff
        /*06ac*/ 	.word	0x000324b8
        /*06b0*/ 	.short	0x0100
        /*06b2*/ 	.byte	0x08
	.zero		1


	//   ....[22]....
        /*06b4*/ 	.word	0x000008e0
        /*06b8*/ 	.word	0x000000ff
        /*06bc*/ 	.word	0x000324c8
        /*06c0*/ 	.short	0x0100
        /*06c2*/ 	.byte	0x08
	.zero		1


	//   ....[23]....
        /*06c4*/ 	.word	0x00001710
        /*06c8*/ 	.word	0x000000ff
        /*06cc*/ 	.word	0x00032400
        /*06d0*/ 	.short	0x010a
        /*06d2*/ 	.byte	0x04
	.zero		1


	//   ....[24]....
        /*06d4*/ 	.word	0x000017b0
        /*06d8*/ 	.word	0x000000ff
        /*06dc*/ 	.word	0x00032430
        /*06e0*/ 	.short	0x010a
        /*06e2*/ 	.byte	0x04
	.zero		1


	//   ....[25]....
        /*06e4*/ 	.word	0x00001800
        /*06e8*/ 	.word	0x000000ff
        /*06ec*/ 	.word	0x00032430
        /*06f0*/ 	.short	0x010a
        /*06f2*/ 	.byte	0x04
	.zero		1


	//   ....[26]....
        /*06f4*/ 	.word	0x00001b10
        /*06f8*/ 	.word	0x000000ff
        /*06fc*/ 	.word	0x00032410
        /*0700*/ 	.short	0x010a
        /*0702*/ 	.byte	0x08
	.zero		1


	//   ....[27]....
        /*0704*/ 	.word	0x00001b60
        /*0708*/ 	.word	0x000000ff
        /*070c*/ 	.word	0x00032450
        /*0710*/ 	.short	0x010a
        /*0712*/ 	.byte	0x04
	.zero		1


	//   ....[28]....
        /*0714*/ 	.word	0x00001bb0
        /*0718*/ 	.word	0x000000ff
        /*071c*/ 	.word	0x00032450
        /*0720*/ 	.short	0x010a
        /*0722*/ 	.byte	0x04
	.zero		1


	//   ....[29]....
        /*0724*/ 	.word	0x00003600
        /*0728*/ 	.word	0x00000014
        /*072c*/ 	.word	0x00000000
        /*0730*/ 	.short	0x0101
        /*0732*/ 	.byte	0x3f
	.zero		1


	//   ....[30]....
        /*0734*/ 	.word	0x000040f0
        /*0738*/ 	.word	0x000000be
        /*073c*/ 	.word	0x00000000
        /*0740*/ 	.short	0x0101
        /*0742*/ 	.byte	0x3f
	.zero		1


	//   ....[31]....
        /*0744*/ 	.word	0x00004200
        /*0748*/ 	.word	0x000000ff
        /*074c*/ 	.word	0x00032430
        /*0750*/ 	.short	0x010a
        /*0752*/ 	.byte	0x05
	.zero		1


	//   ....[32]....
        /*0754*/ 	.word	0x00004240
        /*0758*/ 	.word	0x000000ff
        /*075c*/ 	.word	0x00032430
        /*0760*/ 	.short	0x010a
        /*0762*/ 	.byte	0x05
	.zero		1


	//   ....[33]....
        /*0764*/ 	.word	0x00004590
        /*0768*/ 	.word	0x000000ff
        /*076c*/ 	.word	0x00032450
        /*0770*/ 	.short	0x010a
        /*0772*/ 	.byte	0x05
	.zero		1


	//   ....[34]....
        /*0774*/ 	.word	0x000045d0
        /*0778*/ 	.word	0x000000ff
        /*077c*/ 	.word	0x00032450
        /*0780*/ 	.short	0x010a
        /*0782*/ 	.byte	0x05
	.zero		1


	//   ....[35]....
        /*0784*/ 	.word	0x000059e0
        /*0788*/ 	.word	0x00000098
        /*078c*/ 	.word	0x00000000
        /*0790*/ 	.short	0x0101
        /*0792*/ 	.byte	0x3f
	.zero		1


	//   ....[36]....
        /*0794*/ 	.word	0x00006d80
        /*0798*/ 	.word	0x0000009d
        /*079c*/ 	.word	0x00000000
        /*07a0*/ 	.short	0x0101
        /*07a2*/ 	.byte	0x3f
	.zero		1


	//   ....[37]....
        /*07a4*/ 	.word	0x00006eb0
        /*07a8*/ 	.word	0x000000ff
        /*07ac*/ 	.word	0x00032430
        /*07b0*/ 	.short	0x010a
        /*07b2*/ 	.byte	0x06
	.zero		1


	//   ....[38]....
        /*07b4*/ 	.word	0x00006ef0
        /*07b8*/ 	.word	0x000000ff
        /*07bc*/ 	.word	0x00032430
        /*07c0*/ 	.short	0x010a
        /*07c2*/ 	.byte	0x06
	.zero		1


	//   ....[39]....
        /*07c4*/ 	.word	0x00007110
        /*07c8*/ 	.word	0x000000ff
        /*07cc*/ 	.word	0x00032450
        /*07d0*/ 	.short	0x010a
        /*07d2*/ 	.byte	0x06
	.zero		1


	//   ....[40]....
        /*07d4*/ 	.word	0x00007150
        /*07d8*/ 	.word	0x000000ff
        /*07dc*/ 	.word	0x00032450
        /*07e0*/ 	.short	0x010a
        /*07e2*/ 	.byte	0x06
	.zero		1


	//   ....[41]....
        /*07e4*/ 	.word	0x00007d40
        /*07e8*/ 	.word	0x00000098
        /*07ec*/ 	.word	0x00000000
        /*07f0*/ 	.short	0x0101
        /*07f2*/ 	.byte	0x3f
	.zero		1


	//   ....[42]....
        /*07f4*/ 	.word	0x00009080
        /*07f8*/ 	.word	0x000000d2
        /*07fc*/ 	.word	0x00000000
        /*0800*/ 	.short	0x0101
        /*0802*/ 	.byte	0x3f
	.zero		1


	//   ....[43]....
        /*0804*/ 	.word	0x0000a380
        /*0808*/ 	.word	0x000000ff
        /*080c*/ 	.word	0x00000000
        /*0810*/ 	.short	0x0101
        /*0812*/ 	.byte	0x04
	.zero		1


	//   ....[44]....
        /*0814*/ 	.word	0x0000ce70
        /*0818*/ 	.word	0x000000ff
        /*081c*/ 	.word	0x00032440
        /*0820*/ 	.short	0x010a
        /*0822*/ 	.byte	0x26
	.zero		1


	//   ....[45]....
        /*0824*/ 	.word	0x0000db70
        /*0828*/ 	.word	0x000000ff
        /*082c*/ 	.word	0x00032400
        /*0830*/ 	.short	0x0107
        /*0832*/ 	.byte	0x26
	.zero		1


	//   ....[46]....
        /*0834*/ 	.word	0x0000dbf0
        /*0838*/ 	.word	0x000000ff
        /*083c*/ 	.word	0x00032400
        /*0840*/ 	.short	0x0101
        /*0842*/ 	.byte	0x26
	.zero		1


	//   ....[47]....
        /*0844*/ 	.word	0x0000e870
        /*0848*/ 	.word	0x000000ff
        /*084c*/ 	.word	0x00032410
        /*0850*/ 	.short	0x0107
        /*0852*/ 	.byte	0x26
	.zero		1


	//   ....[48]....
        /*0854*/ 	.word	0x0000e8d0
        /*0858*/ 	.word	0x000000ff
        /*085c*/ 	.word	0x00032410
        /*0860*/ 	.short	0x0101
        /*0862*/ 	.byte	0x26
	.zero		1


	//   ....[49]....
        /*0864*/ 	.word	0x0000e8e0
        /*0868*/ 	.word	0x000000ff
        /*086c*/ 	.word	0x00032420
        /*0870*/ 	.short	0x010a
        /*0872*/ 	.byte	0x26
	.zero		1


	//   ....[50]....
        /*0874*/ 	.word	0x0000e940
        /*0878*/ 	.word	0x000000ff
        /*087c*/ 	.word	0x00032460
        /*0880*/ 	.short	0x010a
        /*0882*/ 	.byte	0x26
	.zero		1


	//   ....[51]....
        /*0884*/ 	.word	0x0000f1c0
        /*0888*/ 	.word	0x000000ff
        /*088c*/ 	.word	0x00032448
        /*0890*/ 	.short	0x010a
        /*0892*/ 	.byte	0x26
	.zero		1


	//   ....[52]....
        /*0894*/ 	.word	0x0000f390
        /*0898*/ 	.word	0x000000ff
        /*089c*/ 	.word	0x00032468
        /*08a0*/ 	.short	0x010a
        /*08a2*/ 	.byte	0x26
	.zero		1


	//   ....[53]....
        /*08a4*/ 	.word	0x0000f9f0
        /*08a8*/ 	.word	0x000000ff
        /*08ac*/ 	.word	0x00032440
        /*08b0*/ 	.short	0x010a
        /*08b2*/ 	.byte	0x26
	.zero		1


	//   ....[54]....
        /*08b4*/ 	.word	0x0000fbd0
        /*08b8*/ 	.word	0x000000ff
        /*08bc*/ 	.word	0x00032460
        /*08c0*/ 	.short	0x010a
        /*08c2*/ 	.byte	0x26
	.zero		1


	//   ....[55]....
        /*08c4*/ 	.word	0x00010260
        /*08c8*/ 	.word	0x000000ff
        /*08cc*/ 	.word	0x00032448
        /*08d0*/ 	.short	0x010a
        /*08d2*/ 	.byte	0x26
	.zero		1


	//   ....[56]....
        /*08d4*/ 	.word	0x00010440
        /*08d8*/ 	.word	0x000000ff
        /*08dc*/ 	.word	0x00032468
        /*08e0*/ 	.short	0x010a
        /*08e2*/ 	.byte	0x26
	.zero		1


	//   ....[57]....
        /*08e4*/ 	.word	0x00010920
        /*08e8*/ 	.word	0x00000002
        /*08ec*/ 	.word	0x00032420
        /*08f0*/ 	.short	0x010a
        /*08f2*/ 	.byte	0x3f
	.zero		1


	//   ....[58]....
        /*08f4*/ 	.word	0x00010aa0
        /*08f8*/ 	.word	0x00000007
        /*08fc*/ 	.word	0x00000000
        /*0900*/ 	.short	0x010a
        /*0902*/ 	.byte	0x3f
	.zero		1


	//   ....[59]....
        /*0904*/ 	.word	0x00010b10
        /*0908*/ 	.word	0x00000005
        /*090c*/ 	.word	0x00000000
        /*0910*/ 	.short	0x010a
        /*0912*/ 	.byte	0x3f
	.zero		1


	//   ....[60]....
        /*0914*/ 	.word	0x00010b70
        /*0918*/ 	.word	0x00000005
        /*091c*/ 	.word	0x00000000
        /*0920*/ 	.short	0x010a
        /*0922*/ 	.byte	0x3f
	.zero		1


	//   ....[61]....
        /*0924*/ 	.word	0x00010ba0
        /*0928*/ 	.word	0x00000003
        /*092c*/ 	.word	0x00000000
        /*0930*/ 	.short	0x010a
        /*0932*/ 	.byte	0x3f
	.zero		1


	//   ....[62]....
        /*0934*/ 	.word	0x00010c20
        /*0938*/ 	.word	0x00000003
        /*093c*/ 	.word	0x00032400
        /*0940*/ 	.short	0x010a
        /*0942*/ 	.byte	0x3f
	.zero		1


	//   ....[63]....
        /*0944*/ 	.word	0x00010c90
        /*0948*/ 	.word	0x00000003
        /*094c*/ 	.word	0x00032430
        /*0950*/ 	.short	0x010a
        /*0952*/ 	.byte	0x3f
	.zero		1


	//   ....[64]....
        /*0954*/ 	.word	0x00010d00
        /*0958*/ 	.word	0x00000003
        /*095c*/ 	.word	0x00032410
        /*0960*/ 	.short	0x010a
        /*0962*/ 	.byte	0x3f
	.zero		1


	//   ....[65]....
        /*0964*/ 	.word	0x00010d70
        /*0968*/ 	.word	0x00000003
        /*096c*/ 	.word	0x00032450
        /*0970*/ 	.short	0x010a
        /*0972*/ 	.byte	0x3f
	.zero		1


	//   ....[66]....
        /*0974*/ 	.word	0x00010dd0
        /*0978*/ 	.word	0x00000098
        /*097c*/ 	.word	0x00032430
        /*0980*/ 	.short	0x010a
        /*0982*/ 	.byte	0x3f
	.zero		1


	//   ....[67]....
        /*0984*/ 	.word	0x00010e30
        /*0988*/ 	.word	0x000000ca
        /*098c*/ 	.word	0x00032450
        /*0990*/ 	.short	0x010a
        /*0992*/ 	.byte	0x3f
	.zero		1


	//   ....[68]....
        /*0994*/ 	.word	0x00010e90
        /*0998*/ 	.word	0x00000098
        /*099c*/ 	.word	0x00032430
        /*09a0*/ 	.short	0x010a
        /*09a2*/ 	.byte	0x3f
	.zero		1


	//   ....[69]....
        /*09a4*/ 	.word	0x00010ef0
        /*09a8*/ 	.word	0x000000cc
        /*09ac*/ 	.word	0x00032450
        /*09b0*/ 	.short	0x010a
        /*09b2*/ 	.byte	0x3f
	.zero		1


	//   ....[70]....
        /*09b4*/ 	.word	0x00011050
        /*09b8*/ 	.word	0x00000003
        /*09bc*/ 	.word	0x00032440
        /*09c0*/ 	.short	0x010a
        /*09c2*/ 	.byte	0x3f
	.zero		1


	//   ....[71]....
        /*09c4*/ 	.word	0x00012a10
        /*09c8*/ 	.word	0x00000003
        /*09cc*/ 	.word	0x00032420
        /*09d0*/ 	.short	0x010a
        /*09d2*/ 	.byte	0x3f
	.zero		1


	//   ....[72]....
        /*09d4*/ 	.word	0x00012a70
        /*09d8*/ 	.word	0x00000003
        /*09dc*/ 	.word	0x00032460
        /*09e0*/ 	.short	0x010a
        /*09e2*/ 	.byte	0x3f
	.zero		1


	//   ....[73]....
        /*09e4*/ 	.word	0x00012ad0
        /*09e8*/ 	.word	0x00000003
        /*09ec*/ 	.word	0x00032448
        /*09f0*/ 	.short	0x010a
        /*09f2*/ 	.byte	0x3f
	.zero		1


	//   ....[74]....
        /*09f4*/ 	.word	0x00012b30
        /*09f8*/ 	.word	0x00000003
        /*09fc*/ 	.word	0x00032468
        /*0a00*/ 	.short	0x010a
        /*0a02*/ 	.byte	0x3f
	.zero		1


	//   ....[75]....
        /*0a04*/ 	.word	0x00012b90
        /*0a08*/ 	.word	0x00000003
        /*0a0c*/ 	.word	0x00032440
        /*0a10*/ 	.short	0x010a
        /*0a12*/ 	.byte	0x3f
	.zero		1


	//   ....[76]....
        /*0a14*/ 	.word	0x00012bf0
        /*0a18*/ 	.word	0x00000003
        /*0a1c*/ 	.word	0x00032460
        /*0a20*/ 	.short	0x010a
        /*0a22*/ 	.byte	0x3f
	.zero		1


	//   ....[77]....
        /*0a24*/ 	.word	0x00012c50
        /*0a28*/ 	.word	0x00000003
        /*0a2c*/ 	.word	0x00032448
        /*0a30*/ 	.short	0x010a
        /*0a32*/ 	.byte	0x3f
	.zero		1


	//   ....[78]....
        /*0a34*/ 	.word	0x00012cb0
        /*0a38*/ 	.word	0x00000003
        /*0a3c*/ 	.word	0x00032468
        /*0a40*/ 	.short	0x010a
        /*0a42*/ 	.byte	0x3f
	.zero		1


	//   ....[79]....
        /*0a44*/ 	.word	0x00012d00
        /*0a48*/ 	.word	0x00000002
        /*0a4c*/ 	.word	0x00032420
        /*0a50*/ 	.short	0x010a
        /*0a52*/ 	.byte	0x3f
	.zero		1


	//   ....[80]....
        /*0a54*/ 	.word	0x00012ea0
        /*0a58*/ 	.word	0x00000007
        /*0a5c*/ 	.word	0x00000000
        /*0a60*/ 	.short	0x010a
        /*0a62*/ 	.byte	0x3f
	.zero		1


	//   ....[81]....
        /*0a64*/ 	.word	0x00012ef0
        /*0a68*/ 	.word	0x00000005
        /*0a6c*/ 	.word	0x00000000
        /*0a70*/ 	.short	0x010a
        /*0a72*/ 	.byte	0x3f
	.zero		1


	//   ....[82]....
        /*0a74*/ 	.word	0x00012f40
        /*0a78*/ 	.word	0x00000005
        /*0a7c*/ 	.word	0x00000000
        /*0a80*/ 	.short	0x010a
        /*0a82*/ 	.byte	0x3f
	.zero		1


	//----- nvinfo : EIATTR_NUM_MBARRIERS
	.align		4
.L_531:
        /*0a84*/ 	.byte	0x03, 0x38
        /*0a86*/ 	.short	0x0017


	//----- nvinfo : EIATTR_EXIT_INSTR_OFFSETS
	.align		4
        /*0a88*/ 	.byte	0x04, 0x1c
        /*0a8a*/ 	.short	(.L_533 - .L_532)


	//   ....[0]....
.L_532:
        /*0a8c*/ 	.word	0x00010bf0


	//----- nvinfo : EIATTR_MAX_THREADS
	.align		4
.L_533:
        /*0a90*/ 	.byte	0x04, 0x05
        /*0a92*/ 	.short	(.L_535 - .L_534)
.L_534:
        /*0a94*/ 	.word	0x00000180
        /*0a98*/ 	.word	0x00000001
        /*0a9c*/ 	.word	0x00000001


	//----- nvinfo : EIATTR_CRS_STACK_SIZE
	.align		4
.L_535:
        /*0aa0*/ 	.byte	0x04, 0x1e
        /*0aa2*/ 	.short	(.L_537 - .L_536)
.L_536:
        /*0aa4*/ 	.word	0x00000000


	//----- nvinfo : EIATTR_CBANK_PARAM_SIZE
	.align		4
.L_537:
        /*0aa8*/ 	.byte	0x03, 0x19
        /*0aaa*/ 	.short	0x0b70


	//----- nvinfo : EIATTR_PARAM_CBANK
	.align		4
        /*0aac*/ 	.byte	0x04, 0x0a
        /*0aae*/ 	.short	(.L_539 - .L_538)
	.align		4
.L_538:
        /*0ab0*/ 	.word	index@(.nv.constant0._ZN7cutlass13device_kernelIN5flash11enable_sm90INS1_16FlashAttnFwdSm90INS1_25CollectiveMainloopFwdSm90ILi2EN4cute5tupleIJNS5_1CILi1EEES8_S8_EEENS6_IJNS7_ILi128EEENS7_ILi96EEENS7_ILi64EEEEEELi256ENS_6half_tEfNS_4arch4Sm90ELb1ELb0ELb0ELb0ELb0ELb0ELb1ELb1ELb0ELb1ELb1ELb0EEENS1_21CollectiveEpilogueFwdINS6_IJSA_NS7_ILi256EEESB_EEES9_SE_SG_Li256ELb0ELb1ELb1ELb0EEENS1_19SingleTileSchedulerILb0ELb1ELb1ELi128EEEEEEEEEvNT_6ParamsE)
        /*0ab4*/ 	.short	0x0210
        /*0ab6*/ 	.short	0x0b70


	//----- nvinfo : EIATTR_SW_WAR
	.align		4
.L_539:
        /*0ab8*/ 	.byte	0x04, 0x36
        /*0aba*/ 	.short	(.L_541 - .L_540)
.L_540:
        /*0abc*/ 	.word	0x00000008
.L_541:


//--------------------- .nv.info._ZN7cutlass13device_kernelIN5flash11enable_sm90INS1_16FlashAttnFwdSm90INS1_25CollectiveMainloopFwdSm90ILi2EN4cute5tupleIJNS5_1CILi1EEES8_S8_EEENS6_IJNS7_ILi128EEENS7_ILi96EEENS7_ILi64EEEEEELi256ENS_6half_tEfNS_4arch4Sm90ELb1ELb0ELb0ELb1ELb0ELb0ELb0ELb1ELb0ELb1ELb1ELb0EEENS1_21CollectiveEpilogueFwdINS6_IJSA_NS7_ILi256EEESB_EEES9_SE_SG_Li256ELb1ELb1ELb1ELb0EEENS1_36VarlenDynamicPersistentTileSchedulerILi128ELi96ELi256ELi128ELb1ELb1ELb1ELb1ELb1ELb1EEEEEEEEEvNT_6ParamsE --------------------------
	.section	.nv.info._ZN7cutlass13device_kernelIN5flash11enable_sm90INS1_16FlashAttnFwdSm90INS1_25CollectiveMainloopFwdSm90ILi2EN4cute5tupleIJNS5_1CILi1EEES8_S8_EEENS6_IJNS7_ILi128EEENS7_ILi96EEENS7_ILi64EEEEEELi256ENS_6half_tEfNS_4arch4Sm90ELb1ELb0ELb0ELb1ELb0ELb0ELb0ELb1ELb0ELb1ELb1ELb0EEENS1_21CollectiveEpilogueFwdINS6_IJSA_NS7_ILi256EEESB_EEES9_SE_SG_Li256ELb1ELb1ELb1ELb0EEENS1_36VarlenDynamicPersistentTileSchedulerILi128ELi96ELi256ELi128ELb1ELb1ELb1ELb1ELb1ELb1EEEEEEEEEvNT_6ParamsE,"",@"SHT_CUDA_INFO"
	.sectionflags	@""
	.align	4


	//----- nvinfo : EIATTR_CUDA_API_VERSION
	.align		4
        /*0000*/ 	.byte	0x04, 0x37
        /*0002*/ 	.short	(.L_543 - .L_542)
.L_542:
        /*0004*/ 	.word	0x00000082


	//----- nvinfo : EIATTR_KPARAM_INFO
	.align		4
.L_543:
        /*0008*/ 	.byte	0x04, 0x17
        /*000a*/ 	.short	(.L_545 - .L_544)
.L_544:
        /*000c*/ 	.word	0x00000000
        /*0010*/ 	.short	0x0000
        /*0012*/ 	.short	0x0070
        /*0014*/ 	.byte	0x00, 0xf0, 0x01, 0x2a


	//----- nvinfo : EIATTR_SPARSE_MMA_MASK
	.align		4
.L_545:
        /*0018*/ 	.byte	0x03, 0x50
        /*001a*/ 	.short	0x0000


	//----- nvinfo : EIATTR_MAXREG_COUNT
	.align		4
        /*001c*/ 	.byte	0x03, 0x1b
        /*001e*/ 	.short	0x00a8


	//----- nvinfo : EIATTR_NUM_BARRIERS
	.align		4
        /*0020*/ 	.byte	0x02, 0x4c
        /*0022*/ 	.byte	0x10
	.zero		1


	//----- nvinfo : EIATTR_EXTERNS
	.align		4
        /*0024*/ 	.byte	0x04, 0x0f
        /*0026*/ 	.short	(.L_547 - .L_546)


	//   ....[0]....
	.align		4
.L_546:
        /*0028*/ 	.word	index@(__assertfail)


	//----- nvinfo : EIATTR_ANNOTATIONS
	.align		4
.L_547:
        /*002c*/ 	.byte	0x04, 0x55
        /*002e*/ 	.short	(.L_549 - .L_548)


	//   ....[0]....
.L_548:
        /* <DEDUP_REMOVED lines=69> */


	//----- nvinfo : EIATTR_MERCURY_ISA_VERSION
	.align		4
.L_549:
        /*0470*/ 	.byte	0x03, 0x5f
        /*0472*/ 	.short	0x0101


	//----- nvinfo : EIATTR_UNUSED_LOAD_BYTE_OFFSET
	.align		4
        /*0474*/ 	.byte	0x04, 0x44
        /*0476*/ 	.short	(.L_551 - .L_550)


	//   ....[0]....
.L_550:
        /*0478*/ 	.word	0x00000a30
        /*047c*/ 	.word	0x0000fff0


	//   ....[1]....
        /*0480*/ 	.word	0x00008cc0
        /*0484*/ 	.word	0x0000fff0


	//----- nvinfo : EIATTR_INT_WARP_WIDE_INSTR_OFFSETS
	.align		4
.L_551:
        /*0488*/ 	.byte	0x04, 0x31
        /*048a*/ 	.short	(.L_553 - .L_552)


	//   ....[0]....
.L_552:
        /*048c*/ 	.word	0x00000130


	//   ....[1]....
        /*0490*/ 	.word	0x00000170


	//   ....[2]....
        /*0494*/ 	.word	0x000001e0


	//   ....[3]....
        /*0498*/ 	.word	0x00003b80


	//   ....[4]....
        /*049c*/ 	.word	0x0000ef60


	//   ....[5]....
        /*04a0*/ 	.word	0x0000eff0


	//   ....[6]....
        /*04a4*/ 	.word	0x00012c20


	//   ....[7]....
        /*04a8*/ 	.word	0x00012cb0


	//----- nvinfo : EIATTR_COOP_GROUP_MASK_REGIDS
	.align		4
.L_553:
        /*04ac*/ 	.byte	0x04, 0x29
        /*04ae*/ 	.short	(.L_555 - .L_554)


	//   ....[0]....
.L_554:
        /*04b0*/ 	.word	0xffffffff


	//   ....[1]....
        /*04b4*/ 	.word	0xffffffff


	//   ....[2]....
        /*04b8*/ 	.word	0xffffffff


	//   ....[3]....
        /*04bc*/ 	.word	0xffffffff


	//   ....[4]....
        /*04c0*/ 	.word	0xffffffff


	//   ....[5]....
        /*04c4*/ 	.word	0xffffffff


	//   ....[6]....
        /*04c8*/ 	.word	0xffffffff


	//   ....[7]....
        /*04cc*/ 	.word	0xffffffff


	//   ....[8]....
        /*04d0*/ 	.word	0xffffffff


	//   ....[9]....
        /*04d4*/ 	.word	0xffffffff


	//   ....[10]....
        /*04d8*/ 	.word	0xffffffff


	//   ....[11]....
        /*04dc*/ 	.word	0xffffffff


	//   ....[12]....
        /*04e0*/ 	.word	0xffffffff


	//   ....[13]....
        /*04e4*/ 	.word	0xffffffff


	//   ....[14]....
        /*04e8*/ 	.word	0xffffffff


	//   ....[15]....
        /*04ec*/ 	.word	0xffffffff


	//   ....[16]....
        /*04f0*/ 	.word	0xffffffff


	//   ....[17]....
        /*04f4*/ 	.word	0xffffffff


	//   ....[18]....
        /*04f8*/ 	.word	0xffffffff


	//   ....[19]....
        /*04fc*/ 	.word	0xffffffff


	//   ....[20]....
        /*0500*/ 	.word	0xffffffff


	//   ....[21]....
        /*0504*/ 	.word	0xffffffff


	//   ....[22]....
        /*0508*/ 	.word	0xffffffff


	//   ....[23]....
        /*050c*/ 	.word	0xffffffff


	//   ....[24]....
        /*0510*/ 	.word	0xffffffff


	//   ....[25]....
        /*0514*/ 	.word	0xffffffff


	//   ....[26]....
        /*0518*/ 	.word	0xffffffff


	//   ....[27]....
        /*051c*/ 	.word	0xffffffff


	//   ....[28]....
        /*0520*/ 	.word	0xffffffff


	//   ....[29]....
        /*0524*/ 	.word	0xffffffff


	//   ....[30]....
        /*0528*/ 	.word	0xffffffff


	//   ....[31]....
        /*052c*/ 	.word	0xffffffff


	//   ....[32]....
        /*0530*/ 	.word	0xffffffff


	//   ....[33]....
        /*0534*/ 	.word	0xffffffff


	//   ....[34]....
        /*0538*/ 	.word	0xffffffff


	//   ....[35]....
        /*053c*/ 	.word	0xffffffff


	//   ....[36]....
        /*0540*/ 	.word	0xffffffff


	//   ....[37]....
        /*0544*/ 	.word	0xffffffff


	//   ....[38]....
        /*0548*/ 	.word	0xffffffff


	//   ....[39]....
        /*054c*/ 	.word	0xffffffff


	//   ....[40]....
        /*0550*/ 	.word	0xffffffff


	//   ....[41]....
        /*0554*/ 	.word	0xffffffff


	//   ....[42]....
        /*0558*/ 	.word	0xffffffff


	//   ....[43]....
        /*055c*/ 	.word	0xffffffff


	//   ....[44]....
        /*0560*/ 	.word	0xffffffff


	//   ....[45]....
        /*0564*/ 	.word	0xffffffff


	//   ....[46]....
        /*0568*/ 	.word	0xffffffff


	//   ....[47]....
        /*056c*/ 	.word	0xffffffff


	//   ....[48]....
        /*0570*/ 	.word	0xffffffff


	//   ....[49]....
        /*0574*/ 	.word	0xffffffff


	//   ....[50]....
        /*0578*/ 	.word	0xffffffff


	//   ....[51]....
        /*057c*/ 	.word	0xffffffff


	//   ....[52]....
        /*0580*/ 	.word	0xffffffff


	//   ....[53]....
        /*0584*/ 	.word	0xffffffff


	//   ....[54]....
        /*0588*/ 	.word	0xffffffff


	//   ....[55]....
        /*058c*/ 	.word	0xffffffff


	//   ....[56]....
        /*0590*/ 	.word	0xffffffff


	//   ....[57]....
        /*0594*/ 	.word	0xffffffff


	//   ....[58]....
        /*0598*/ 	.word	0xffffffff


	//   ....[59]....
        /*059c*/ 	.word	0xffffffff


	//   ....[60]....
        /*05a0*/ 	.word	0xffffffff


	//   ....[61]....
        /*05a4*/ 	.word	0xffffffff


	//   ....[62]....
        /*05a8*/ 	.word	0xffffffff


	//   ....[63]....
        /*05ac*/ 	.word	0xffffffff


	//   ....[64]....
        /*05b0*/ 	.word	0xffffffff


	//   ....[65]....
        /*05b4*/ 	.word	0xffffffff


	//   ....[66]....
        /*05b8*/ 	.word	0xffffffff


	//   ....[67]....
        /*05bc*/ 	.word	0xffffffff


	//   ....[68]....
        /*05c0*/ 	.word	0xffffffff


	//   ....[69]....
        /*05c4*/ 	.word	0xffffffff


	//   ....[70]....
        /*05c8*/ 	.word	0xffffffff


	//   ....[71]....
        /*05cc*/ 	.word	0xffffffff


	//   ....[72]....
        /*05d0*/ 	.word	0xffffffff


	//   ....[73]....
        /*05d4*/ 	.word	0xffffffff


	//   ....[74]....
        /*05d8*/ 	.word	0xffffffff


	//   ....[75]....
        /*05dc*/ 	.word	0xffffffff


	//   ....[76]....
        /*05e0*/ 	.word	0xffffffff


	//   ....[77]....
        /*05e4*/ 	.word	0xffffffff


	//   ....[78]....
        /*05e8*/ 	.word	0xffffffff


	//   ....[79]....
        /*05ec*/ 	.word	0xffffffff


	//   ....[80]....
        /*05f0*/ 	.word	0xffffffff


	//   ....[81]....
        /*05f4*/ 	.word	0xffffffff


	//   ....[82]....
        /*05f8*/ 	.word	0xffffffff


	//   ....[83]....
        /*05fc*/ 	.word	0xffffffff


	//   ....[84]....
        /*0600*/ 	.word	0xffffffff


	//   ....[85]....
        /*0604*/ 	.word	0xffffffff


	//   ....[86]....
        /*0608*/ 	.word	0xffffffff


	//   ....[87]....
        /*060c*/ 	.word	0xffffffff


	//   ....[88]....
        /*0610*/ 	.word	0xffffffff


	//   ....[89]....
        /*0614*/ 	.word	0xffffffff


	//   ....[90]....
        /*0618*/ 	.word	0xffffffff


	//   ....[91]....
        /*061c*/ 	.word	0xffffffff


	//   ....[92]....
        /*0620*/ 	.word	0xffffffff


	//   ....[93]....
        /*0624*/ 	.word	0xffffffff


	//   ....[94]....
        /*0628*/ 	.word	0xffffffff


	//   ....[95]....
        /*062c*/ 	.word	0xffffffff


	//   ....[96]....
        /*0630*/ 	.word	0xffffffff


	//   ....[97]....
        /*0634*/ 	.word	0xffffffff


	//   ....[98]....
        /*0638*/ 	.word	0xffffffff


	//   ....[99]....
        /*063c*/ 	.word	0xffffffff


	//   ....[100]....
        /*0640*/ 	.word	0xffffffff


	//   ....[101]....
        /*0644*/ 	.word	0xffffffff


	//   ....[102]....
        /*0648*/ 	.word	0xffffffff


	//   ....[103]....
        /*064c*/ 	.word	0xffffffff


	//   ....[104]....
        /*0650*/ 	.word	0xffffffff


	//   ....[105]....
        /*0654*/ 	.word	0x0500000f


	//   ....[106]....
        /*0658*/ 	.word	0x0500000f


	//   ....[107]....
        /*065c*/ 	.word	0x0500000f


	//   ....[108]....
        /*0660*/ 	.word	0x0500000f


	//   ....[109]....
        /*0664*/ 	.word	0x0500000f


	//   ....[110]....
        /*0668*/ 	.word	0x0500000f


	//   ....[111]....
        /*066c*/ 	.word	0x0500000f


	//   ....[112]....
        /*0670*/ 	.word	0x0500000f


	//   ....[113]....
        /*0674*/ 	.word	0x0500000f


	//   ....[114]....
        /*0678*/ 	.word	0x0500000f


	//   ....[115]....
        /*067c*/ 	.word	0x0500000f


	//   ....[116]....
        /*0680*/ 	.word	0x0500000f


	//   ....[117]....
        /*0684*/ 	.word	0x0500000f


	//   ....[118]....
        /*0688*/ 	.word	0x0500000f


	//   ....[119]....
        /*068c*/ 	.word	0x0500000f


	//   ....[120]....
        /*0690*/ 	.word	0x0500000f


	//   ....[121]....
        /*0694*/ 	.word	0x0500000f


	//   ....[122]....
        /*0698*/ 	.word	0x0500000f


	//   ....[123]....
        /*069c*/ 	.word	0x0500000f


	//   ....[124]....
        /*06a0*/ 	.word	0x0500000f


	//   ....[125]....
        /*06a4*/ 	.word	0x0500000f


	//   ....[126]....
        /*06a8*/ 	.word	0x0500000f


	//   ....[127]....
        /*06ac*/ 	.word	0x0500000f


	//   ....[128]....
        /*06b0*/ 	.word	0x0500000f


	//   ....[129]....
        /*06b4*/ 	.word	0x0500000f


	//   ....[130]....
        /*06b8*/ 	.word	0x0500000f


	//   ....[131]....
        /*06bc*/ 	.word	0x0500000f


	//   ....[132]....
        /*06c0*/ 	.word	0x0500000f


	//   ....[133]....
        /*06c4*/ 	.word	0x0500000f


	//   ....[134]....
        /*06c8*/ 	.word	0x0500000f


	//   ....[135]....
        /*06cc*/ 	.word	0x0500000f


	//   ....[136]....
        /*06d0*/ 	.word	0x0500000f


	//   ....[137]....
        /*06d4*/ 	.word	0x0500000f


	//   ....[138]....
        /*06d8*/ 	.word	0x0500000f


	//   ....[139]....
        /*06dc*/ 	.word	0x0500000f


	//   ....[140]....
        /*06e0*/ 	.word	0x0500000f


	//----- nvinfo : EIATTR_COOP_GROUP_INSTR_OFFSETS
	.align		4
.L_555:
        /*06e4*/ 	.byte	0x04, 0x28
        /*06e6*/ 	.short	(.L_557 - .L_556)


	//   ....[0]....
.L_556:
        /*06e8*/ 	.word	0x00000070


	//   ....[1]....
        /*06ec*/ 	.word	0x00000140


	//   ....[2]....
        /*06f0*/ 	.word	0x00000190


	//   ....[3]....
        /*06f4*/ 	.word	0x000003c0


	//   ....[4]....
        /*06f8*/ 	.word	0x00000520


	//   ....[5]....
        /*06fc*/ 	.word	0x00000640


	//   ....[6]....
        /*0700*/ 	.word	0x000007a0


	//   ....[7]....
        /*0704*/ 	.word	0x00001f50


	//   ....[8]....
        /*0708*/ 	.word	0x00002530


	//   ....[9]....
        /*070c*/ 	.word	0x00002550


	//   ....[10]....
        /*0710*/ 	.word	0x00002ae0


	//   ....[11]....
        /*0714*/ 	.word	0x00002be0


	//   ....[12]....
        /*0718*/ 	.word	0x00003170


	//   ....[13]....
        /*071c*/ 	.word	0x000031c0


	//   ....[14]....
        /*0720*/ 	.word	0x00004160


	//   ....[15]....
        /*0724*/ 	.word	0x000041a0


	//   ....[16]....
        /*0728*/ 	.word	0x00004af0


	//   ....[17]....
        /*072c*/ 	.word	0x00004b80


	//   ....[18]....
        /*0730*/ 	.word	0x000052d0


	//   ....[19]....
        /*0734*/ 	.word	0x000054a0


	//   ....[20]....
        /*0738*/ 	.word	0x00006950


	//   ....[21]....
        /*073c*/ 	.word	0x00006970


	//   ....[22]....
        /*0740*/ 	.word	0x00007120


	//   ....[23]....
        /*0744*/ 	.word	0x000071d0


	//   ....[24]....
        /*0748*/ 	.word	0x00008240


	//   ....[25]....
        /*074c*/ 	.word	0x000082b0


	//   ....[26]....
        /*0750*/ 	.word	0x00008310


	//   ....[27]....
        /*0754*/ 	.word	0x00008340


	//   ....[28]....
        /*0758*/ 	.word	0x00009e00


	//   ....[29]....
        /*075c*/ 	.word	0x00009e10


	//   ....[30]....
        /*0760*/ 	.word	0x00009e20


	//   ....[31]....
        /*0764*/ 	.word	0x00009e30


	//   ....[32]....
        /*0768*/ 	.word	0x0000a8d0


	//   ....[33]....
        /*076c*/ 	.word	0x0000a8f0


	//   ....[34]....
        /*0770*/ 	.word	0x0000aaa0


	//   ....[35]....
        /*0774*/ 	.word	0x0000aac0


	//   ....[36]....
        /*0778*/ 	.word	0x0000ac00


	//   ....[37]....
        /*077c*/ 	.word	0x0000ac20


	//   ....[38]....
        /*0780*/ 	.word	0x0000ad70


	//   ....[39]....
        /*0784*/ 	.word	0x0000ad90


	//   ....[40]....
        /*0788*/ 	.word	0x0000b2e0


	//   ....[41]....
        /*078c*/ 	.word	0x0000b2f0


	//   ....[42]....
        /*0790*/ 	.word	0x0000bba0


	//   ....[43]....
        /*0794*/ 	.word	0x0000bbb0


	//   ....[44]....
        /*0798*/ 	.word	0x0000cde0


	//   ....[45]....
        /*079c*/ 	.word	0x0000ce10


	//   ....[46]....
        /*07a0*/ 	.word	0x0000cf80


	//   ....[47]....
        /*07a4*/ 	.word	0x0000cfa0


	//   ....[48]....
        /*07a8*/ 	.word	0x0000d0e0


	//   ....[49]....
        /*07ac*/ 	.word	0x0000d100


	//   ....[50]....
        /*07b0*/ 	.word	0x0000d250


	//   ....[51]....
        /*07b4*/ 	.word	0x0000d270


	//   ....[52]....
        /*07b8*/ 	.word	0x0000d450


	//   ....[53]....
        /*07bc*/ 	.word	0x0000d680


	//   ....[54]....
        /*07c0*/ 	.word	0x0000d6b0


	//   ....[55]....
        /*07c4*/ 	.word	0x0000d6e0


	//   ....[56]....
        /*07c8*/ 	.word	0x0000d710


	//   ....[57]....
        /*07cc*/ 	.word	0x0000d740


	//   ....[58]....
        /*07d0*/ 	.word	0x0000d770


	//   ....[59]....
        /*07d4*/ 	.word	0x0000d910


	//   ....[60]....
        /*07d8*/ 	.word	0x0000d940


	//   ....[61]....
        /*07dc*/ 	.word	0x0000d970


	//   ....[62]....
        /*07e0*/ 	.word	0x0000d9a0


	//   ....[63]....
        /*07e4*/ 	.word	0x0000d9d0


	//   ....[64]....
        /*07e8*/ 	.word	0x0000da00


	//   ....[65]....
        /*07ec*/ 	.word	0x0000daa0


	//   ....[66]....
        /*07f0*/ 	.word	0x0000dad0


	//   ....[67]....
        /*07f4*/ 	.word	0x0000dae0


	//   ....[68]....
        /*07f8*/ 	.word	0x0000db10


	//   ....[69]....
        /*07fc*/ 	.word	0x0000f540


	//   ....[70]....
        /*0800*/ 	.word	0x00010040


	//   ....[71]....
        /*0804*/ 	.word	0x00010060


	//   ....[72]....
        /*0808*/ 	.word	0x00010110


	//   ....[73]....
        /*080c*/ 	.word	0x00010120


	//   ....[74]....
        /*0810*/ 	.word	0x000101a0


	//   ....[75]....
        /*0814*/ 	.word	0x000101b0


	//   ....[76]....
        /*0818*/ 	.word	0x00010230


	//   ....[77]....
        /*081c*/ 	.word	0x00010240


	//   ....[78]....
        /*0820*/ 	.word	0x000102c0


	//   ....[79]....
        /*0824*/ 	.word	0x000102d0


	//   ....[80]....
        /*0828*/ 	.word	0x00010350


	//   ....[81]....
        /*082c*/ 	.word	0x00010360


	//   ....[82]....
        /*0830*/ 	.word	0x000103e0


	//   ....[83]....
        /*0834*/ 	.word	0x000103f0


	//   ....[84]....
        /*0838*/ 	.word	0x00010440


	//   ....[85]....
        /*083c*/ 	.word	0x00010460


	//   ....[86]....
        /*0840*/ 	.word	0x00012f40


	//   ....[87]....
        /*0844*/ 	.word	0x00012f70


	//   ....[88]....
        /*0848*/ 	.word	0x00012fd0


	//   ....[89]....
        /*084c*/ 	.word	0x00013000


	//   ....[90]....
        /*0850*/ 	.word	0x00013030


	//   ....[91]....
        /*0854*/ 	.word	0x00013060


	//   ....[92]....
        /*0858*/ 	.word	0x00013090


	//   ....[93]....
        /*085c*/ 	.word	0x000130c0


	//   ....[94]....
        /*0860*/ 	.word	0x00013280


	//   ....[95]....
        /*0864*/ 	.word	0x000132b0


	//   ....[96]....
        /*0868*/ 	.word	0x000132e0


	//   ....[97]....
        /*086c*/ 	.word	0x00013310


	//   ....[98]....
        /*0870*/ 	.word	0x00013340


	//   ....[99]....
        /*0874*/ 	.word	0x00013370


	//   ....[100]....
        /*0878*/ 	.word	0x00013440


	//   ....[101]....
        /*087c*/ 	.word	0x00013460


	//   ....[102]....
        /*0880*/ 	.word	0x00013470


	//   ....[103]....
        /*0884*/ 	.word	0x000134f0


	//   ....[104]....
        /*0888*/ 	.word	0x00014020


	//   ....[105]....
        /*088c*/ 	.word	0x000145b0


	//   ....[106]....
        /*0890*/ 	.word	0x000147a0


	//   ....[107]....
        /*0894*/ 	.word	0x000147f0


	//   ....[108]....
        /*0898*/ 	.word	0x00014850


	//   ....[109]....
        /*089c*/ 	.word	0x00014940


	//   ....[110]....
        /*08a0*/ 	.word	0x000149a0


	//   ....[111]....
        /*08a4*/ 	.word	0x00014a90


	//   ....[112]....
        /*08a8*/ 	.word	0x00014af0


	//   ....[113]....
        /*08ac*/ 	.word	0x00014be0


	//   ....[114]....
        /*08b0*/ 	.word	0x00014c40


	//   ....[115]....
        /*08b4*/ 	.word	0x00014d30


	//   ....[116]....
        /*08b8*/ 	.word	0x00014d90


	//   ....[117]....
        /*08bc*/ 	.word	0x00014e80


	//   ....[118]....
        /*08c0*/ 	.word	0x00014ee0


	//   ....[119]....
        /*08c4*/ 	.word	0x00014fc0


	//   ....[120]....
        /*08c8*/ 	.word	0x00015020


	//   ....[121]....
        /*08cc*/ 	.word	0x000150f0


	//   ....[122]....
        /*08d0*/ 	.word	0x00015420


	//   ....[123]....
        /*08d4*/ 	.word	0x000154c0


	//   ....[124]....
        /*08d8*/ 	.word	0x00015660


	//   ....[125]....
        /*08dc*/ 	.word	0x000156d0


	//   ....[126]....
        /*08e0*/ 	.word	0x00015740


	//   ....[127]....
        /*08e4*/ 	.word	0x000157b0


	//   ....[128]....
        /*08e8*/ 	.word	0x00015820


	//   ....[129]....
        /*08ec*/ 	.word	0x000158a0


	//   ....[130]....
        /*08f0*/ 	.word	0x00015930


	//   ....[131]....
        /*08f4*/ 	.word	0x000159d0


	//   ....[132]....
        /*08f8*/ 	.word	0x00015a40


	//   ....[133]....
        /*08fc*/ 	.word	0x00015ab0


	//   ....[134]....
        /*0900*/ 	.word	0x00015b20


	//   ....[135]....
        /*0904*/ 	.word	0x00015ba0


	//   ....[136]....
        /*0908*/ 	.word	0x00015c10


	//   ....[137]....
        /*090c*/ 	.word	0x00015cc0


	//   ....[138]....
        /*0910*/ 	.word	0x00015d10


	//   ....[139]....
        /*0914*/ 	.word	0x00015dc0


	//   ....[140]....
        /*0918*/ 	.word	0x00015ef0


	//----- nvinfo : EIATTR_REG_RECONFIG
	.align		4
.L_557:
        /*091c*/ 	.byte	0x01, 0x54
	.zero		2


	//----- nvinfo : EIATTR_SYSCALL_OFFSETS
	.align		4
        /*0920*/ 	.byte	0x04, 0x46
        /*0922*/ 	.short	(.L_559 - .L_558)


	//   ....[0]....
.L_558:
        /*0924*/ 	.word	0x000020d0


	//   ....[1]....
        /*0928*/ 	.word	0x0000f160


	//   ....[2]....
        /*092c*/ 	.word	0x0000f2b0


	//   ....[3]....
        /*0930*/ 	.word	0x0000f3b0


	//   ....[4]....
        /*0934*/ 	.word	0x0000fc70


	//----- nvinfo : EIATTR_MBARRIER_INSTR_OFFSETS
	.align		4
.L_559:
        /*0938*/ 	.byte	0x04, 0x39
        /*093a*/ 	.short	(.L_561 - .L_560)


	//   ....[0]....
.L_560:
        /*093c*/ 	.word	0x00000270
        /*0940*/ 	.word	0x000000ff
        /*0944*/ 	.word	0x00022800
        /*0948*/ 	.short	0x0100
        /*094a*/ 	.byte	0x08
	.zero		1


	//   ....[1]....
        /*094c*/ 	.word	0x00000280
        /*0950*/ 	.word	0x000000ff
        /*0954*/ 	.word	0x00022820
        /*0958*/ 	.short	0x0100
        /*095a*/ 	.byte	0x08
	.zero		1


	//   ....[2]....
        /*095c*/ 	.word	0x00000370
        /*0960*/ 	.word	0x000000ff
        /*0964*/ 	.word	0x00022830
        /*0968*/ 	.short	0x0100
        /*096a*/ 	.byte	0x08
	.zero		1


	//   ....[3]....
        /*096c*/ 	.word	0x00000380
        /*0970*/ 	.word	0x000000ff
        /*0974*/ 	.word	0x00022840
        /*0978*/ 	.short	0x0100
        /*097a*/ 	.byte	0x08
	.zero		1


	//   ....[4]....
        /*097c*/ 	.word	0x00000390
        /*0980*/ 	.word	0x000000ff
        /*0984*/ 	.word	0x00022838
        /*0988*/ 	.short	0x0100
        /*098a*/ 	.byte	0x08
	.zero		1


	//   ....[5]....
        /*098c*/ 	.word	0x000003a0
        /*0990*/ 	.word	0x000000ff
        /*0994*/ 	.word	0x00022848
        /*0998*/ 	.short	0x0100
        /*099a*/ 	.byte	0x08
	.zero		1


	//   ....[6]....
        /*099c*/ 	.word	0x000004d0
        /*09a0*/ 	.word	0x000000ff
        /*09a4*/ 	.word	0x00022850
        /*09a8*/ 	.short	0x0100
        /*09aa*/ 	.byte	0x08
	.zero		1


	//   ....[7]....
        /*09ac*/ 	.word	0x000004e0
        /*09b0*/ 	.word	0x000000ff
        /*09b4*/ 	.word	0x00022860
        /*09b8*/ 	.short	0x0100
        /*09ba*/ 	.byte	0x08
	.zero		1


	//   ....[8]....
        /*09bc*/ 	.word	0x000004f0
        /*09c0*/ 	.word	0x000000ff
        /*09c4*/ 	.word	0x00022858
        /*09c8*/ 	.short	0x0100
        /*09ca*/ 	.byte	0x08
	.zero		1


	//   ....[9]....
        /*09cc*/ 	.word	0x00000500
        /*09d0*/ 	.word	0x000000ff
        /*09d4*/ 	.word	0x00022868
        /*09d8*/ 	.short	0x0100
        /*09da*/ 	.byte	0x08
	.zero		1


	//   ....[10]....
        /*09dc*/ 	.word	0x000005f0
        /*09e0*/ 	.word	0x000000ff
        /*09e4*/ 	.word	0x00022870
        /*09e8*/ 	.short	0x0100
        /*09ea*/ 	.byte	0x06
	.zero		1


	//   ....[11]....
        /*09ec*/ 	.word	0x00000600
        /*09f0*/ 	.word	0x000000ff
        /*09f4*/ 	.word	0x00022880
        /*09f8*/ 	.short	0x0100
        /*09fa*/ 	.byte	0x06
	.zero		1


	//   ....[12]....
        /*09fc*/ 	.word	0x00000610
        /*0a00*/ 	.word	0x000000ff
        /*0a04*/ 	.word	0x00022878
        /*0a08*/ 	.short	0x0100
        /*0a0a*/ 	.byte	0x06
	.zero		1


	//   ....[13]....
        /*0a0c*/ 	.word	0x00000620
        /*0a10*/ 	.word	0x000000ff
        /*0a14*/ 	.word	0x00022888
        /*0a18*/ 	.short	0x0100
        /*0a1a*/ 	.byte	0x06
	.zero		1


	//   ....[14]....
        /*0a1c*/ 	.word	0x00000750
        /*0a20*/ 	.word	0x000000ff
        /*0a24*/ 	.word	0x00022890
        /*0a28*/ 	.short	0x0100
        /*0a2a*/ 	.byte	0x08
	.zero		1


	//   ....[15]....
        /*0a2c*/ 	.word	0x00000760
        /*0a30*/ 	.word	0x000000ff
        /*0a34*/ 	.word	0x000228a0
        /*0a38*/ 	.short	0x0100
        /*0a3a*/ 	.byte	0x08
	.zero		1


	//   ....[16]....
        /*0a3c*/ 	.word	0x00000770
        /*0a40*/ 	.word	0x000000ff
        /*0a44*/ 	.word	0x00022898
        /*0a48*/ 	.short	0x0100
        /*0a4a*/ 	.byte	0x08
	.zero		1


	//   ....[17]....
        /*0a4c*/ 	.word	0x00000780
        /*0a50*/ 	.word	0x000000ff
        /*0a54*/ 	.word	0x000228a8
        /*0a58*/ 	.short	0x0100
        /*0a5a*/ 	.byte	0x08
	.zero		1


	//   ....[18]....
        /*0a5c*/ 	.word	0x000008b0
        /*0a60*/ 	.word	0x000000ff
        /*0a64*/ 	.word	0x000228b0
        /*0a68*/ 	.short	0x0100
        /*0a6a*/ 	.byte	0x08
	.zero		1


	//   ....[19]....
        /*0a6c*/ 	.word	0x000008c0
        /*0a70*/ 	.word	0x000000ff
        /*0a74*/ 	.word	0x000228c0
        /*0a78*/ 	.short	0x0100
        /*0a7a*/ 	.byte	0x08
	.zero		1


	//   ....[20]....
        /*0a7c*/ 	.word	0x000008d0
        /*0a80*/ 	.word	0x000000ff
        /*0a84*/ 	.word	0x000228b8
        /*0a88*/ 	.short	0x0100
        /*0a8a*/ 	.byte	0x08
	.zero		1


	//   ....[21]....
        /*0a8c*/ 	.word	0x000008e0
        /*0a90*/ 	.word	0x000000ff
        /*0a94*/ 	.word	0x000228c8
        /*0a98*/ 	.short	0x0100
        /*0a9a*/ 	.byte	0x08
	.zero		1


	//   ....[22]....
        /*0a9c*/ 	.word	0x00002180
        /*0aa0*/ 	.word	0x00000006
        /*0aa4*/ 	.word	0x00022800
        /*0aa8*/ 	.short	0x010a
        /*0aaa*/ 	.byte	0x3f
	.zero		1


	//   ....[23]....
        /*0aac*/ 	.word	0x00002250
        /*0ab0*/ 	.word	0x000000ff
        /*0ab4*/ 	.word	0x00022830
        /*0ab8*/ 	.short	0x010a
        /*0aba*/ 	.byte	0x16
	.zero		1


	//   ....[24]....
        /*0abc*/ 	.word	0x00002290
        /*0ac0*/ 	.word	0x000000ff
        /*0ac4*/ 	.word	0x00022830
        /*0ac8*/ 	.short	0x010a
        /*0aca*/ 	.byte	0x16
	.zero		1


	//   ....[25]....
        /*0acc*/ 	.word	0x00003600
        /*0ad0*/ 	.word	0x00000003
        /*0ad4*/ 	.word	0x00000000
        /*0ad8*/ 	.short	0x0101
        /*0ada*/ 	.byte	0x3f
	.zero		1


	//   ....[26]....
        /*0adc*/ 	.word	0x00003ad0
        /*0ae0*/ 	.word	0x000000ff
        /*0ae4*/ 	.word	0x00022850
        /*0ae8*/ 	.short	0x010a
        /*0aea*/ 	.byte	0x16
	.zero		1


	//   ....[27]....
        /*0aec*/ 	.word	0x00003b10
        /*0af0*/ 	.word	0x000000ff
        /*0af4*/ 	.word	0x00022850
        /*0af8*/ 	.short	0x010a
        /*0afa*/ 	.byte	0x16
	.zero		1


	//   ....[28]....
        /*0afc*/ 	.word	0x00003eb0
        /*0b00*/ 	.word	0x000000ff
        /*0b04*/ 	.word	0x00000000
        /*0b08*/ 	.short	0x0101
        /*0b0a*/ 	.byte	0x16
	.zero		1


	//   ....[29]....
        /*0b0c*/ 	.word	0x00004000
        /*0b10*/ 	.word	0x000000ff
        /*0b14*/ 	.word	0x00022830
        /*0b18*/ 	.short	0x010a
        /*0b1a*/ 	.byte	0x18
	.zero		1


	//   ....[30]....
        /*0b1c*/ 	.word	0x00004050
        /*0b20*/ 	.word	0x000000ff
        /*0b24*/ 	.word	0x00022830
        /*0b28*/ 	.short	0x010a
        /*0b2a*/ 	.byte	0x18
	.zero		1


	//   ....[31]....
        /*0b2c*/ 	.word	0x000057d0
        /*0b30*/ 	.word	0x00000015
        /*0b34*/ 	.word	0x00000000
        /*0b38*/ 	.short	0x0101
        /*0b3a*/ 	.byte	0x3f
	.zero		1


	//   ....[32]....
        /*0b3c*/ 	.word	0x00006160
        /*0b40*/ 	.word	0x000000ff
        /*0b44*/ 	.word	0x00022850
        /*0b48*/ 	.short	0x010a
        /*0b4a*/ 	.byte	0x18
	.zero		1


	//   ....[33]....
        /*0b4c*/ 	.word	0x000061a0
        /*0b50*/ 	.word	0x000000ff
        /*0b54*/ 	.word	0x00022850
        /*0b58*/ 	.short	0x010a
        /*0b5a*/ 	.byte	0x18
	.zero		1


	//   ....[34]....
        /*0b5c*/ 	.word	0x000064a0
        /*0b60*/ 	.word	0x00000007
        /*0b64*/ 	.word	0x00000000
        /*0b68*/ 	.short	0x0101
        /*0b6a*/ 	.byte	0x3f
	.zero		1


	//   ....[35]....
        /*0b6c*/ 	.word	0x00006600
        /*0b70*/ 	.word	0x000000ff
        /*0b74*/ 	.word	0x00022830
        /*0b78*/ 	.short	0x010a
        /*0b7a*/ 	.byte	0x17
	.zero		1


	//   ....[36]....
        /*0b7c*/ 	.word	0x00006640
        /*0b80*/ 	.word	0x000000ff
        /*0b84*/ 	.word	0x00022830
        /*0b88*/ 	.short	0x010a
        /*0b8a*/ 	.byte	0x17
	.zero		1


	//   ....[37]....
        /*0b8c*/ 	.word	0x000077c0
        /*0b90*/ 	.word	0x0000000b
        /*0b94*/ 	.word	0x00000000
        /*0b98*/ 	.short	0x0101
        /*0b9a*/ 	.byte	0x3f
	.zero		1


	//   ....[38]....
        /*0b9c*/ 	.word	0x00007ed0
        /*0ba0*/ 	.word	0x000000ff
        /*0ba4*/ 	.word	0x00022850
        /*0ba8*/ 	.short	0x010a
        /*0baa*/ 	.byte	0x17
	.zero		1


	//   ....[39]....
        /*0bac*/ 	.word	0x00007f10
        /*0bb0*/ 	.word	0x000000ff
        /*0bb4*/ 	.word	0x00022850
        /*0bb8*/ 	.short	0x010a
        /*0bba*/ 	.byte	0x17
	.zero		1


	//   ....[40]....
        /*0bbc*/ 	.word	0x00008210
        /*0bc0*/ 	.word	0x00000009
        /*0bc4*/ 	.word	0x00000000
        /*0bc8*/ 	.short	0x0101
        /*0bca*/ 	.byte	0x3f
	.zero		1


	//   ....[41]....
        /*0bcc*/ 	.word	0x0000a900
        /*0bd0*/ 	.word	0x000000ff
        /*0bd4*/ 	.word	0x00000000
        /*0bd8*/ 	.short	0x0101
        /*0bda*/ 	.byte	0x08
	.zero		1


	//   ....[42]....
        /*0bdc*/ 	.word	0x0000b110
        /*0be0*/ 	.word	0x000000ff
        /*0be4*/ 	.word	0x00000000
        /*0be8*/ 	.short	0x0101
        /*0bea*/ 	.byte	0x08
	.zero		1


	//   ....[43]....
        /*0bec*/ 	.word	0x0000f7b0
        /*0bf0*/ 	.word	0x00000000
        /*0bf4*/ 	.word	0x00022840
        /*0bf8*/ 	.short	0x010a
        /*0bfa*/ 	.byte	0x3f
	.zero		1


	//   ....[44]....
        /*0bfc*/ 	.word	0x00010500
        /*0c00*/ 	.word	0x00000012
        /*0c04*/ 	.word	0x00022800
        /*0c08*/ 	.short	0x0107
        /*0c0a*/ 	.byte	0x3f
	.zero		1


	//   ....[45]....
        /*0c0c*/ 	.word	0x000105f0
        /*0c10*/ 	.word	0x00000012
        /*0c14*/ 	.word	0x00022800
        /*0c18*/ 	.short	0x0101
        /*0c1a*/ 	.byte	0x3f
	.zero		1


	//   ....[46]....
        /*0c1c*/ 	.word	0x00010610
        /*0c20*/ 	.word	0x00000012
        /*0c24*/ 	.word	0x00022820
        /*0c28*/ 	.short	0x010a
        /*0c2a*/ 	.byte	0x3f
	.zero		1


	//   ....[47]....
        /*0c2c*/ 	.word	0x000106f0
        /*0c30*/ 	.word	0x00000002
        /*0c34*/ 	.word	0x00022860
        /*0c38*/ 	.short	0x010a
        /*0c3a*/ 	.byte	0x3f
	.zero		1


	//   ....[48]....
        /*0c3c*/ 	.word	0x00010fa0
        /*0c40*/ 	.word	0x00000003
        /*0c44*/ 	.word	0x00022840
        /*0c48*/ 	.short	0x010a
        /*0c4a*/ 	.byte	0x3f
	.zero		1


	//   ....[49]....
        /*0c4c*/ 	.word	0x000111f0
        /*0c50*/ 	.word	0x00000003
        /*0c54*/ 	.word	0x00022860
        /*0c58*/ 	.short	0x010a
        /*0c5a*/ 	.byte	0x3f
	.zero		1


	//   ....[50]....
        /*0c5c*/ 	.word	0x000119e0
        /*0c60*/ 	.word	0x00000004
        /*0c64*/ 	.word	0x00022840
        /*0c68*/ 	.short	0x010a
        /*0c6a*/ 	.byte	0x3f
	.zero		1


	//   ....[51]....
        /*0c6c*/ 	.word	0x00011c30
        /*0c70*/ 	.word	0x00000004
        /*0c74*/ 	.word	0x00022860
        /*0c78*/ 	.short	0x010a
        /*0c7a*/ 	.byte	0x3f
	.zero		1


	//   ....[52]....
        /*0c7c*/ 	.word	0x000123b0
        /*0c80*/ 	.word	0x00000002
        /*0c84*/ 	.word	0x00022840
        /*0c88*/ 	.short	0x010a
        /*0c8a*/ 	.byte	0x3f
	.zero		1


	//   ....[53]....
        /*0c8c*/ 	.word	0x00012600
        /*0c90*/ 	.word	0x00000002
        /*0c94*/ 	.word	0x00022860
        /*0c98*/ 	.short	0x010a
        /*0c9a*/ 	.byte	0x3f
	.zero		1


	//   ....[54]....
        /*0c9c*/ 	.word	0x00013fa0
        /*0ca0*/ 	.word	0x00000000
        /*0ca4*/ 	.word	0x00022820
        /*0ca8*/ 	.short	0x010a
        /*0caa*/ 	.byte	0x3f
	.zero		1


	//   ....[55]....
        /*0cac*/ 	.word	0x00014190
        /*0cb0*/ 	.word	0x00000006
        /*0cb4*/ 	.word	0x00000000
        /*0cb8*/ 	.short	0x010a
        /*0cba*/ 	.byte	0x3f
	.zero		1


	//   ....[56]....
        /*0cbc*/ 	.word	0x000141c0
        /*0cc0*/ 	.word	0x00000007
        /*0cc4*/ 	.word	0x00000000
        /*0cc8*/ 	.short	0x010a
        /*0cca*/ 	.byte	0x3f
	.zero		1


	//   ....[57]....
        /*0ccc*/ 	.word	0x00014220
        /*0cd0*/ 	.word	0x00000004
        /*0cd4*/ 	.word	0x00000000
        /*0cd8*/ 	.short	0x010a
        /*0cda*/ 	.byte	0x3f
	.zero		1


	//   ....[58]....
        /*0cdc*/ 	.word	0x00014250
        /*0ce0*/ 	.word	0x00000003
        /*0ce4*/ 	.word	0x00000000
        /*0ce8*/ 	.short	0x010a
        /*0cea*/ 	.byte	0x3f
	.zero		1


	//   ....[59]....
        /*0cec*/ 	.word	0x000142b0
        /*0cf0*/ 	.word	0x00000006
        /*0cf4*/ 	.word	0x00022800
        /*0cf8*/ 	.short	0x010a
        /*0cfa*/ 	.byte	0x3f
	.zero		1


	//   ....[60]....
        /*0cfc*/ 	.word	0x00014310
        /*0d00*/ 	.word	0x00000000
        /*0d04*/ 	.word	0x00022830
        /*0d08*/ 	.short	0x010a
        /*0d0a*/ 	.byte	0x3f
	.zero		1


	//   ....[61]....
        /*0d0c*/ 	.word	0x00014370
        /*0d10*/ 	.word	0x0000000a
        /*0d14*/ 	.word	0x00022850
        /*0d18*/ 	.short	0x010a
        /*0d1a*/ 	.byte	0x3f
	.zero		1


	//   ....[62]....
        /*0d1c*/ 	.word	0x000143d0
        /*0d20*/ 	.word	0x00000005
        /*0d24*/ 	.word	0x00022830
        /*0d28*/ 	.short	0x010a
        /*0d2a*/ 	.byte	0x3f
	.zero		1


	//   ....[63]....
        /*0d2c*/ 	.word	0x00014420
        /*0d30*/ 	.word	0x00000007
        /*0d34*/ 	.word	0x00022850
        /*0d38*/ 	.short	0x010a
        /*0d3a*/ 	.byte	0x3f
	.zero		1


	//   ....[64]....
        /*0d3c*/ 	.word	0x00014480
        /*0d40*/ 	.word	0x00000005
        /*0d44*/ 	.word	0x00022830
        /*0d48*/ 	.short	0x010a
        /*0d4a*/ 	.byte	0x3f
	.zero		1


	//   ....[65]....
        /*0d4c*/ 	.word	0x000144d0
        /*0d50*/ 	.word	0x00000009
        /*0d54*/ 	.word	0x00022850
        /*0d58*/ 	.short	0x010a
        /*0d5a*/ 	.byte	0x3f
	.zero		1


	//   ....[66]....
        /*0d5c*/ 	.word	0x00014670
        /*0d60*/ 	.word	0x00000000
        /*0d64*/ 	.word	0x00022840
        /*0d68*/ 	.short	0x010a
        /*0d6a*/ 	.byte	0x3f
	.zero		1


	//   ....[67]....
        /*0d6c*/ 	.word	0x00015130
        /*0d70*/ 	.word	0x00000012
        /*0d74*/ 	.word	0x00022820
        /*0d78*/ 	.short	0x010a
        /*0d7a*/ 	.byte	0x3f
	.zero		1


	//   ....[68]....
        /*0d7c*/ 	.word	0x00015180
        /*0d80*/ 	.word	0x00000002
        /*0d84*/ 	.word	0x00022860
        /*0d88*/ 	.short	0x010a
        /*0d8a*/ 	.byte	0x3f
	.zero		1


	//   ....[69]....
        /*0d8c*/ 	.word	0x000151d0
        /*0d90*/ 	.word	0x00000003
        /*0d94*/ 	.word	0x00022840
        /*0d98*/ 	.short	0x010a
        /*0d9a*/ 	.byte	0x3f
	.zero		1


	//   ....[70]....
        /*0d9c*/ 	.word	0x00015220
        /*0da0*/ 	.word	0x00000003
        /*0da4*/ 	.word	0x00022860
        /*0da8*/ 	.short	0x010a
        /*0daa*/ 	.byte	0x3f
	.zero		1


	//   ....[71]....
        /*0dac*/ 	.word	0x00015270
        /*0db0*/ 	.word	0x00000004
        /*0db4*/ 	.word	0x00022840
        /*0db8*/ 	.short	0x010a
        /*0dba*/ 	.byte	0x3f
	.zero		1


	//   ....[72]....
        /*0dbc*/ 	.word	0x000152c0
        /*0dc0*/ 	.word	0x00000004
        /*0dc4*/ 	.word	0x00022860
        /*0dc8*/ 	.short	0x010a
        /*0dca*/ 	.byte	0x3f
	.zero		1


	//   ....[73]....
        /*0dcc*/ 	.word	0x00015310
        /*0dd0*/ 	.word	0x00000002
        /*0dd4*/ 	.word	0x00022840
        /*0dd8*/ 	.short	0x010a
        /*0dda*/ 	.byte	0x3f
	.zero		1


	//   ....[74]....
        /*0ddc*/ 	.word	0x00015360
        /*0de0*/ 	.word	0x00000002
        /*0de4*/ 	.word	0x00022860
        /*0de8*/ 	.short	0x010a
        /*0dea*/ 	.byte	0x3f
	.zero		1


	//   ....[75]....
        /*0dec*/ 	.word	0x00015e10
        /*0df0*/ 	.word	0x00000000
        /*0df4*/ 	.word	0x00022820
        /*0df8*/ 	.short	0x010a
        /*0dfa*/ 	.byte	0x3f
	.zero		1


	//   ....[76]....
        /*0dfc*/ 	.word	0x00015fb0
        /*0e00*/ 	.word	0x00000006
        /*0e04*/ 	.word	0x00000000
        /*0e08*/ 	.short	0x010a
        /*0e0a*/ 	.byte	0x3f
	.zero		1


	//   ....[77]....
        /*0e0c*/ 	.word	0x00016000
        /*0e10*/ 	.word	0x00000007
        /*0e14*/ 	.word	0x00000000
        /*0e18*/ 	.short	0x010a
        /*0e1a*/ 	.byte	0x3f
	.zero		1


	//   ....[78]....
        /*0e1c*/ 	.word	0x00016050
        /*0e20*/ 	.word	0x00000004
        /*0e24*/ 	.word	0x00000000
        /*0e28*/ 	.short	0x010a
        /*0e2a*/ 	.byte	0x3f
	.zero		1


	//----- nvinfo : EIATTR_NUM_MBARRIERS
	.align		4
.L_561:
        /*0e2c*/ 	.byte	0x03, 0x38
        /*0e2e*/ 	.short	0x0016


	//----- nvinfo : EIATTR_EXIT_INSTR_OFFSETS
	.align		4
        /*0e30*/ 	.byte	0x04, 0x1c
        /*0e32*/ 	.short	(.L_563 - .L_562)


	//   ....[0]....
.L_562:
        /*0e34*/ 	.word	0x00000a70


	//   ....[1]....
        /*0e38*/ 	.word	0x0000d3f0


	//   ....[2]....
        /*0e3c*/ 	.word	0x000142a0


	//----- nvinfo : EIATTR_MAX_THREADS
	.align		4
.L_563:
        /*0e40*/ 	.byte	0x04, 0x05
        /*0e42*/ 	.short	(.L_565 - .L_564)
.L_564:
        /*0e44*/ 	.word	0x00000180
        /*0e48*/ 	.word	0x00000001
        /*0e4c*/ 	.word	0x00000001


	//----- nvinfo : EIATTR_CRS_STACK_SIZE
	.align		4
.L_565:
        /*0e50*/ 	.byte	0x04, 0x1e
        /*0e52*/ 	.short	(.L_567 - .L_566)
.L_566:
        /*0e54*/ 	.word	0x00000000


	//----- nvinfo : EIATTR_CBANK_PARAM_SIZE
	.align		4
.L_567:
        /*0e58*/ 	.byte	0x03, 0x19
        /*0e5a*/ 	.short	0x0af0


	//----- nvinfo : EIATTR_PARAM_CBANK
	.align		4
        /*0e5c*/ 	.byte	0x04, 0x0a
        /*0e5e*/ 	.short	(.L_569 - .L_568)
	.align		4
.L_568:
        /*0e60*/ 	.word	index@(.nv.constant0._ZN7cutlass13device_kernelIN5flash11enable_sm90INS1_16FlashAttnFwdSm90INS1_25CollectiveMainloopFwdSm90ILi2EN4cute5tupleIJNS5_1CILi1EEES8_S8_EEENS6_IJNS7_ILi128EEENS7_ILi96EEENS7_ILi64EEEEEELi256ENS_6half_tEfNS_4arch4Sm90ELb1ELb0ELb0ELb1ELb0ELb0ELb0ELb1ELb0ELb1ELb1ELb0EEENS1_21CollectiveEpilogueFwdINS6_IJSA_NS7_ILi256EEESB_EEES9_SE_SG_Li256ELb1ELb1ELb1ELb0EEENS1_36VarlenDynamicPersistentTileSchedulerILi128ELi96ELi256ELi128ELb1ELb1ELb1ELb1ELb1ELb1EEEEEEEEEvNT_6ParamsE)
        /*0e64*/ 	.short	0x0210
        /*0e66*/ 	.short	0x0af0


	//----- nvinfo : EIATTR_SW_WAR
	.align		4
.L_569:
        /*0e68*/ 	.byte	0x04, 0x36
        /*0e6a*/ 	.short	(.L_571 - .L_570)
.L_570:
        /*0e6c*/ 	.word	0x00000008
.L_571:


//--------------------- .nv.info._ZN7cutlass13device_kernelIN5flash11enable_sm90INS1_16FlashAttnFwdSm90INS1_25CollectiveMainloopFwdSm90ILi2EN4cute5tupleIJNS5_1CILi1EEES8_S8_EEENS6_IJNS7_ILi128EEENS7_ILi96EEENS7_ILi64EEEEEELi256ENS_6half_tEfNS_4arch4Sm90ELb1ELb0ELb0ELb1ELb0ELb1ELb0ELb1ELb0ELb1ELb1ELb0EEENS1_21CollectiveEpilogueFwdINS6_IJSA_NS7_ILi256EEESB_EEES9_SE_SG_Li256ELb1ELb1ELb1ELb0EEENS1_36VarlenDynamicPersistentTileSchedulerILi128ELi96ELi256ELi128ELb1ELb1ELb1ELb1ELb1ELb1EEEEEEEEEvNT_6ParamsE --------------------------
	.section	.nv.info._ZN7cutlass13device_kernelIN5flash11enable_sm90INS1_16FlashAttnFwdSm90INS1_25CollectiveMainloopFwdSm90ILi2EN4cute5tupleIJNS5_1CILi1EEES8_S8_EEENS6_IJNS7_ILi128EEENS7_ILi96EEENS7_ILi64EEEEEELi256ENS_6half_tEfNS_4arch4Sm90ELb1ELb0ELb0ELb1ELb0ELb1ELb0ELb1ELb0ELb1ELb1ELb0EEENS1_21CollectiveEpilogueFwdINS6_IJSA_NS7_ILi256EEESB_EEES9_SE_SG_Li256ELb1ELb1ELb1ELb0EEENS1_36VarlenDynamicPersistentTileSchedulerILi128ELi96ELi256ELi128ELb1ELb1ELb1ELb1ELb1ELb1EEEEEEEEEvNT_6ParamsE,"",@"SHT_CUDA_INFO"
	.sectionflags	@""
	.align	4


	//----- nvinfo : EIATTR_CUDA_API_VERSION
	.align		4
        /*0000*/ 	.byte	0x04, 0x37
        /*0002*/ 	.short	(.L_573 - .L_572)
.L_572:
        /*0004*/ 	.word	0x00000082


	//----- nvinfo : EIATTR_KPARAM_INFO
	.align		4
.L_573:
        /*0008*/ 	.byte	0x04, 0x17
        /*000a*/ 	.short	(.L_575 - .L_574)
.L_574:
        /*000c*/ 	.word	0x00000000
        /*0010*/ 	.short	0x0000
        /*0012*/ 	.short	0x0070
        /*0014*/ 	.byte	0x00, 0xf0, 0x01, 0x2a


	//----- nvinfo : EIATTR_SPARSE_MMA_MASK
	.align		4
.L_575:
        /*0018*/ 	.byte	0x03, 0x50
        /*001a*/ 	.short	0x0000


	//----- nvinfo : EIATTR_MAXREG_COUNT
	.align		4
        /*001c*/ 	.byte	0x03, 0x1b
        /*001e*/ 	.short	0x00a8


	//----- nvinfo : EIATTR_NUM_BARRIERS
	.align		4
        /*0020*/ 	.byte	0x02, 0x4c
        /*0022*/ 	.byte	0x10
	.zero		1


	//----- nvinfo : EIATTR_EXTERNS
	.align		4
        /*0024*/ 	.byte	0x04, 0x0f
        /*0026*/ 	.short	(.L_577 - .L_576)


	//   ....[0]....
	.align		4
.L_576:
        /*0028*/ 	.word	index@(__assertfail)


	//----- nvinfo : EIATTR_ANNOTATIONS
	.align		4
.L_577:
        /*002c*/ 	.byte	0x04, 0x55
        /*002e*/ 	.short	(.L_579 - .L_578)


	//   ....[0]....
.L_578:
        /* <DEDUP_REMOVED lines=87> */


	//----- nvinfo : EIATTR_MERCURY_ISA_VERSION
	.align		4
.L_579:
        /*0590*/ 	.byte	0x03, 0x5f
        /*0592*/ 	.short	0x0101


	//----- nvinfo : EIATTR_UNUSED_LOAD_BYTE_OFFSET
	.align		4
        /*0594*/ 	.byte	0x04, 0x44
        /*0596*/ 	.short	(.L_581 - .L_580)


	//   ....[0]....
.L_580:
        /*0598*/ 	.word	0x00000ae0
        /*059c*/ 	.word	0x0000fff0


	//   ....[1]....
        /*05a0*/ 	.word	0x000103a0
        /*05a4*/ 	.word	0x0000fff0


	//----- nvinfo : EIATTR_INT_WARP_WIDE_INSTR_OFFSETS
	.align		4
.L_581:
        /*05a8*/ 	.byte	0x04, 0x31
        /*05aa*/ 	.short	(.L_583 - .L_582)


	//   ....[0]....
.L_582:
        /*05ac*/ 	.word	0x00000190


	//   ....[1]....
        /*05b0*/ 	.word	0x000001d0


	//   ....[2]....
        /*05b4*/ 	.word	0x00000240


	//   ....[3]....
        /*05b8*/ 	.word	0x000186a0


	//   ....[4]....
        /*05bc*/ 	.word	0x00018730


	//   ....[5]....
        /*05c0*/ 	.word	0x0001c3a0


	//   ....[6]....
        /*05c4*/ 	.word	0x0001c430


	//----- nvinfo : EIATTR_COOP_GROUP_MASK_REGIDS
	.align		4
.L_583:
        /*05c8*/ 	.byte	0x04, 0x29
        /*05ca*/ 	.short	(.L_585 - .L_584)


	//   ....[0]....
.L_584:
        /*05cc*/ 	.word	0xffffffff


	//   ....[1]....
        /*05d0*/ 	.word	0xffffffff


	//   ....[2]....
        /*05d4*/ 	.word	0xffffffff


	//   ....[3]....
        /*05d8*/ 	.word	0xffffffff


	//   ....[4]....
        /*05dc*/ 	.word	0xffffffff


	//   ....[5]....
        /*05e0*/ 	.word	0xffffffff


	//   ....[6]....
        /*05e4*/ 	.word	0xffffffff


	//   ....[7]....
        /*05e8*/ 	.word	0xffffffff


	//   ....[8]....
        /*05ec*/ 	.word	0xffffffff


	//   ....[9]....
        /*05f0*/ 	.word	0xffffffff


	//   ....[10]....
        /*05f4*/ 	.word	0xffffffff


	//   ....[11]....
        /*05f8*/ 	.word	0xffffffff


	//   ....[12]....
        /*05fc*/ 	.word	0xffffffff


	//   ....[13]....
        /*0600*/ 	.word	0xffffffff


	//   ....[14]....
        /*0604*/ 	.word	0xffffffff


	//   ....[15]....
        /*0608*/ 	.word	0xffffffff


	//   ....[16]....
        /*060c*/ 	.word	0xffffffff


	//   ....[17]....
        /*0610*/ 	.word	0xffffffff


	//   ....[18]....
        /*0614*/ 	.word	0xffffffff


	//   ....[19]....
        /*0618*/ 	.word	0xffffffff


	//   ....[20]....
        /*061c*/ 	.word	0xffffffff


	//   ....[21]....
        /*0620*/ 	.word	0xffffffff


	//   ....[22]....
        /*0624*/ 	.word	0xffffffff


	//   ....[23]....
        /*0628*/ 	.word	0xffffffff


	//   ....[24]....
        /*062c*/ 	.word	0xffffffff


	//   ....[25]....
        /*0630*/ 	.word	0xffffffff


	//   ....[26]....
        /*0634*/ 	.word	0xffffffff


	//   ....[27]....
        /*0638*/ 	.word	0xffffffff


	//   ....[28]....
        /*063c*/ 	.word	0xffffffff


	//   ....[29]....
        /*0640*/ 	.word	0xffffffff


	//   ....[30]....
        /*0644*/ 	.word	0xffffffff


	//   ....[31]....
        /*0648*/ 	.word	0xffffffff


	//   ....[32]....
        /*064c*/ 	.word	0xffffffff


	//   ....[33]....
        /*0650*/ 	.word	0xffffffff


	//   ....[34]....
        /*0654*/ 	.word	0xffffffff


	//   ....[35]....
        /*0658*/ 	.word	0xffffffff


	//   ....[36]....
        /*065c*/ 	.word	0xffffffff


	//   ....[37]....
        /*0660*/ 	.word	0xffffffff


	//   ....[38]....
        /*0664*/ 	.word	0xffffffff


	//   ....[39]....
        /*0668*/ 	.word	0xffffffff


	//   ....[40]....
        /*066c*/ 	.word	0xffffffff


	//   ....[41]....
        /*0670*/ 	.word	0xffffffff


	//   ....[42]....
        /*0674*/ 	.word	0xffffffff


	//   ....[43]....
        /*0678*/ 	.word	0xffffffff


	//   ....[44]....
        /*067c*/ 	.word	0xffffffff


	//   ....[45]....
        /*0680*/ 	.word	0xffffffff


	//   ....[46]....
        /*0684*/ 	.word	0xffffffff


	//   ....[47]....
        /*0688*/ 	.word	0xffffffff


	//   ....[48]....
        /*068c*/ 	.word	0xffffffff


	//   ....[49]....
        /*0690*/ 	.word	0xffffffff


	//   ....[50]....
        /*0694*/ 	.word	0xffffffff


	//   ....[51]....
        /*0698*/ 	.word	0xffffffff


	//   ....[52]....
        /*069c*/ 	.word	0xffffffff


	//   ....[53]....
        /*06a0*/ 	.word	0xffffffff


	//   ....[54]....
        /*06a4*/ 	.word	0xffffffff


	//   ....[55]....
        /*06a8*/ 	.word	0xffffffff


	//   ....[56]....
        /*06ac*/ 	.word	0xffffffff


	//   ....[57]....
        /*06b0*/ 	.word	0xffffffff


	//   ....[58]....
        /*06b4*/ 	.word	0xffffffff


	//   ....[59]....
        /*06b8*/ 	.word	0xffffffff


	//   ....[60]....
        /*06bc*/ 	.word	0xffffffff


	//   ....[61]....
        /*06c0*/ 	.word	0xffffffff


	//   ....[62]....
        /*06c4*/ 	.word	0xffffffff


	//   ....[63]....
        /*06c8*/ 	.word	0xffffffff


	//   ....[64]....
        /*06cc*/ 	.word	0xffffffff


	//   ....[65]....
        /*06d0*/ 	.word	0xffffffff


	//   ....[66]....
        /*06d4*/ 	.word	0xffffffff


	//   ....[67]....
        /*06d8*/ 	.word	0xffffffff


	//   ....[68]....
        /*06dc*/ 	.word	0xffffffff


	//   ....[69]....
        /*06e0*/ 	.word	0xffffffff


	//   ....[70]....
        /*06e4*/ 	.word	0xffffffff


	//   ....[71]....
        /*06e8*/ 	.word	0xffffffff


	//   ....[72]....
        /*06ec*/ 	.word	0xffffffff


	//   ....[73]....
        /*06f0*/ 	.word	0xffffffff


	//   ....[74]....
        /*06f4*/ 	.word	0xffffffff


	//   ....[75]....
        /*06f8*/ 	.word	0xffffffff


	//   ....[76]....
        /*06fc*/ 	.word	0xffffffff


	//   ....[77]....
        /*0700*/ 	.word	0xffffffff


	//   ....[78]....
        /*0704*/ 	.word	0xffffffff


	//   ....[79]....
        /*0708*/ 	.word	0xffffffff


	//   ....[80]....
        /*070c*/ 	.word	0xffffffff


	//   ....[81]....
        /*0710*/ 	.word	0xffffffff


	//   ....[82]....
        /*0714*/ 	.word	0xffffffff


	//   ....[83]....
        /*0718*/ 	.word	0xffffffff


	//   ....[84]....
        /*071c*/ 	.word	0xffffffff


	//   ....[85]....
        /*0720*/ 	.word	0xffffffff


	//   ....[86]....
        /*0724*/ 	.word	0xffffffff


	//   ....[87]....
        /*0728*/ 	.word	0xffffffff


	//   ....[88]....
        /*072c*/ 	.word	0xffffffff


	//   ....[89]....
        /*0730*/ 	.word	0xffffffff


	//   ....[90]....
        /*0734*/ 	.word	0xffffffff


	//   ....[91]....
        /*0738*/ 	.word	0xffffffff


	//   ....[92]....
        /*073c*/ 	.word	0xffffffff


	//   ....[93]....
        /*0740*/ 	.word	0xffffffff


	//   ....[94]....
        /*0744*/ 	.word	0xffffffff


	//   ....[95]....
        /*0748*/ 	.word	0xffffffff


	//   ....[96]....
        /*074c*/ 	.word	0xffffffff


	//   ....[97]....
        /*0750*/ 	.word	0xffffffff


	//   ....[98]....
        /*0754*/ 	.word	0xffffffff


	//   ....[99]....
        /*0758*/ 	.word	0xffffffff


	//   ....[100]....
        /*075c*/ 	.word	0xffffffff


	//   ....[101]....
        /*0760*/ 	.word	0xffffffff


	//   ....[102]....
        /*0764*/ 	.word	0xffffffff


	//   ....[103]....
        /*0768*/ 	.word	0xffffffff


	//   ....[104]....
        /*076c*/ 	.word	0xffffffff


	//   ....[105]....
        /*0770*/ 	.word	0xffffffff


	//   ....[106]....
        /*0774*/ 	.word	0xffffffff


	//   ....[107]....
        /*0778*/ 	.word	0xffffffff


	//   ....[108]....
        /*077c*/ 	.word	0xffffffff


	//   ....[109]....
        /*0780*/ 	.word	0xffffffff


	//   ....[110]....
        /*0784*/ 	.word	0xffffffff


	//   ....[111]....
        /*0788*/ 	.word	0xffffffff


	//   ....[112]....
        /*078c*/ 	.word	0xffffffff


	//   ....[113]....
        /*0790*/ 	.word	0xffffffff


	//   ....[114]....
        /*0794*/ 	.word	0xffffffff


	//   ....[115]....
        /*0798*/ 	.word	0xffffffff


	//   ....[116]....
        /*079c*/ 	.word	0xffffffff


	//   ....[117]....
        /*07a0*/ 	.word	0xffffffff


	//   ....[118]....
        /*07a4*/ 	.word	0xffffffff


	//   ....[119]....
        /*07a8*/ 	.word	0xffffffff


	//   ....[120]....
        /*07ac*/ 	.word	0xffffffff


	//   ....[121]....
        /*07b0*/ 	.word	0xffffffff


	//   ....[122]....
        /*07b4*/ 	.word	0x0500000f


	//   ....[123]....
        /*07b8*/ 	.word	0x0500000f


	//   ....[124]....
        /*07bc*/ 	.word	0x0500000f


	//   ....[125]....
        /*07c0*/ 	.word	0x0500000f


	//   ....[126]....
        /*07c4*/ 	.word	0x0500000f


	//   ....[127]....
        /*07c8*/ 	.word	0x0500000f


	//   ....[128]....
        /*07cc*/ 	.word	0x0500000f


	//   ....[129]....
        /*07d0*/ 	.word	0x0500000f


	//   ....[130]....
        /*07d4*/ 	.word	0x0500000f


	//   ....[131]....
        /*07d8*/ 	.word	0x0500000f


	//   ....[132]....
        /*07dc*/ 	.word	0x0500000f


	//   ....[133]....
        /*07e0*/ 	.word	0x0500000f


	//   ....[134]....
        /*07e4*/ 	.word	0x0500000f


	//   ....[135]....
        /*07e8*/ 	.word	0x0500000f


	//   ....[136]....
        /*07ec*/ 	.word	0x0500000f


	//   ....[137]....
        /*07f0*/ 	.word	0x0500000f


	//   ....[138]....
        /*07f4*/ 	.word	0x0500000f


	//   ....[139]....
        /*07f8*/ 	.word	0x0500000f


	//   ....[140]....
        /*07fc*/ 	.word	0x0500000f


	//   ....[141]....
        /*0800*/ 	.word	0x0500000f


	//   ....[142]....
        /*0804*/ 	.word	0x0500000f


	//   ....[143]....
        /*0808*/ 	.word	0x0500000f


	//   ....[144]....
        /*080c*/ 	.word	0x0500000f


	//   ....[145]....
        /*0810*/ 	.word	0x0500000f


	//   ....[146]....
        /*0814*/ 	.word	0x0500000f


	//   ....[147]....
        /*0818*/ 	.word	0x0500000f


	//   ....[148]....
        /*081c*/ 	.word	0x0500000f


	//   ....[149]....
        /*0820*/ 	.word	0x0500000f


	//   ....[150]....
        /*0824*/ 	.word	0x0500000f


	//   ....[151]....
        /*0828*/ 	.word	0x0500000f


	//   ....[152]....
        /*082c*/ 	.word	0x0500000f


	//   ....[153]....
        /*0830*/ 	.word	0x0500000f


	//   ....[154]....
        /*0834*/ 	.word	0x0500000f


	//   ....[155]....
        /*0838*/ 	.word	0x0500000f


	//   ....[156]....
        /*083c*/ 	.word	0x0500000f


	//   ....[157]....
        /*0840*/ 	.word	0x0500000f


	//   ....[158]....
        /*0844*/ 	.word	0x0500000f


	//   ....[159]....
        /*0848*/ 	.word	0x0500000f


	//   ....[160]....
        /*084c*/ 	.word	0x0500000f


	//   ....[161]....
        /*0850*/ 	.word	0x0500000f


	//   ....[162]....
        /*0854*/ 	.word	0x0500000f


	//   ....[163]....
        /*0858*/ 	.word	0x0500000f


	//   ....[164]....
        /*085c*/ 	.word	0x0500000f


	//   ....[165]....
        /*0860*/ 	.word	0x0500000f


	//   ....[166]....
        /*0864*/ 	.word	0x0500000f


	//   ....[167]....
        /*0868*/ 	.word	0x0500000f


	//   ....[168]....
        /*086c*/ 	.word	0x0500000f


	//   ....[169]....
        /*0870*/ 	.word	0x0500000f


	//   ....[170]....
        /*0874*/ 	.word	0x0500000f


	//   ....[171]....
        /*0878*/ 	.word	0x0500000f


	//   ....[172]....
        /*087c*/ 	.word	0x0500000f


	//   ....[173]....
        /*0880*/ 	.word	0x0500000f


	//   ....[174]....
        /*0884*/ 	.word	0x0500000f


	//   ....[175]....
        /*0888*/ 	.word	0x0500000f


	//   ....[176]....
        /*088c*/ 	.word	0x0500000f


	//   ....[177]....
        /*0890*/ 	.word	0x0500000f


	//   ....[178]....
        /*0894*/ 	.word	0x0500000f


	//   ....[179]....
        /*0898*/ 	.word	0x0500000f


	//   ....[180]....
        /*089c*/ 	.word	0x0500000f


	//   ....[181]....
        /*08a0*/ 	.word	0x0500000f


	//   ....[182]....
        /*08a4*/ 	.word	0x0500000f


	//   ....[183]....
        /*08a8*/ 	.word	0x0500000f


	//   ....[184]....
        /*08ac*/ 	.word	0x0500000f


	//   ....[185]....
        /*08b0*/ 	.word	0x0500000f


	//   ....[186]....
        /*08b4*/ 	.word	0x0500000f


	//   ....[187]....
        /*08b8*/ 	.word	0x0500000f


	//   ....[188]....
        /*08bc*/ 	.word	0x0500000f


	//   ....[189]....
        /*08c0*/ 	.word	0x0500000f


	//   ....[190]....
        /*08c4*/ 	.word	0x0500000f


	//   ....[191]....
        /*08c8*/ 	.word	0x0500000f


	//   ....[192]....
        /*08cc*/ 	.word	0x0500000f


	//   ....[193]....
        /*08d0*/ 	.word	0x0500000f


	//   ....[194]....
        /*08d4*/ 	.word	0x0500000f


	//   ....[195]....
        /*08d8*/ 	.word	0x0500000f


	//----- nvinfo : EIATTR_COOP_GROUP_INSTR_OFFSETS
	.align		4
.L_585:
        /*08dc*/ 	.byte	0x04, 0x28
        /*08de*/ 	.short	(.L_587 - .L_586)


	//   ....[0]....
.L_586:
        /*08e0*/ 	.word	0x00000070


	//   ....[1]....
        /*08e4*/ 	.word	0x000001a0


	//   ....[2]....
        /*08e8*/ 	.word	0x000001f0


	//   ....[3]....
        /*08ec*/ 	.word	0x00000420


	//   ....[4]....
        /*08f0*/ 	.word	0x00000580


	//   ....[5]....
        /*08f4*/ 	.word	0x000006a0


	//   ....[6]....
        /*08f8*/ 	.word	0x00000800


	//   ....[7]....
        /*08fc*/ 	.word	0x00006500


	//   ....[8]....
        /*0900*/ 	.word	0x00006c80


	//   ....[9]....
        /*0904*/ 	.word	0x00006c90


	//   ....[10]....
        /*0908*/ 	.word	0x00006ca0


	//   ....[11]....
        /*090c*/ 	.word	0x00006cb0


	//   ....[12]....
        /*0910*/ 	.word	0x00006fc0


	//   ....[13]....
        /*0914*/ 	.word	0x00006fd0


	//   ....[14]....
        /*0918*/ 	.word	0x00006fe0


	//   ....[15]....
        /*091c*/ 	.word	0x00006ff0


	//   ....[16]....
        /*0920*/ 	.word	0x000081c0


	//   ....[17]....
        /*0924*/ 	.word	0x000081e0


	//   ....[18]....
        /*0928*/ 	.word	0x000081f0


	//   ....[19]....
        /*092c*/ 	.word	0x00008200


	//   ....[20]....
        /*0930*/ 	.word	0x000082f0


	//   ....[21]....
        /*0934*/ 	.word	0x00008310


	//   ....[22]....
        /*0938*/ 	.word	0x000083a0


	//   ....[23]....
        /*093c*/ 	.word	0x000083d0


	//   ....[24]....
        /*0940*/ 	.word	0x000098a0


	//   ....[25]....
        /*0944*/ 	.word	0x000098d0


	//   ....[26]....
        /*0948*/ 	.word	0x00009e10


	//   ....[27]....
        /*094c*/ 	.word	0x00009f00


	//   ....[28]....
        /*0950*/ 	.word	0x0000a4e0


	//   ....[29]....
        /*0954*/ 	.word	0x0000a550


	//   ....[30]....
        /*0958*/ 	.word	0x0000b570


	//   ....[31]....
        /*095c*/ 	.word	0x0000b5b0


	//   ....[32]....
        /*0960*/ 	.word	0x0000bd60


	//   ....[33]....
        /*0964*/ 	.word	0x0000be60


	//   ....[34]....
        /*0968*/ 	.word	0x0000c850


	//   ....[35]....
        /*096c*/ 	.word	0x0000c930


	//   ....[36]....
        /*0970*/ 	.word	0x0000df50


	//   ....[37]....
        /*0974*/ 	.word	0x0000df70


	//   ....[38]....
        /*0978*/ 	.word	0x0000e8e0


	//   ....[39]....
        /*097c*/ 	.word	0x0000e990


	//   ....[40]....
        /*0980*/ 	.word	0x0000f920


	//   ....[41]....
        /*0984*/ 	.word	0x0000f950


	//   ....[42]....
        /*0988*/ 	.word	0x0000f9e0


	//   ....[43]....
        /*098c*/ 	.word	0x0000fa70


	//   ....[44]....
        /*0990*/ 	.word	0x000113f0


	//   ....[45]....
        /*0994*/ 	.word	0x00011410


	//   ....[46]....
        /*0998*/ 	.word	0x00011420


	//   ....[47]....
        /*099c*/ 	.word	0x00011430


	//   ....[48]....
        /*09a0*/ 	.word	0x00011e30


	//   ....[49]....
        /*09a4*/ 	.word	0x00011e40


	//   ....[50]....
        /*09a8*/ 	.word	0x00012040


	//   ....[51]....
        /*09ac*/ 	.word	0x00012050


	//   ....[52]....
        /*09b0*/ 	.word	0x00012210


	//   ....[53]....
        /*09b4*/ 	.word	0x00012220


	//   ....[54]....
        /*09b8*/ 	.word	0x000123e0


	//   ....[55]....
        /*09bc*/ 	.word	0x000123f0


	//   ....[56]....
        /*09c0*/ 	.word	0x00012850


	//   ....[57]....
        /*09c4*/ 	.word	0x00012860


	//   ....[58]....
        /*09c8*/ 	.word	0x00013620


	//   ....[59]....
        /*09cc*/ 	.word	0x00013630


	//   ....[60]....
        /*09d0*/ 	.word	0x00014c00


	//   ....[61]....
        /*09d4*/ 	.word	0x00014c10


	//   ....[62]....
        /*09d8*/ 	.word	0x00014de0


	//   ....[63]....
        /*09dc*/ 	.word	0x00014df0


	//   ....[64]....
        /*09e0*/ 	.word	0x00014fb0


	//   ....[65]....
        /*09e4*/ 	.word	0x00014fc0


	//   ....[66]....
        /*09e8*/ 	.word	0x00015180


	//   ....[67]....
        /*09ec*/ 	.word	0x00015190


	//   ....[68]....
        /*09f0*/ 	.word	0x000153b0


	//   ....[69]....
        /*09f4*/ 	.word	0x000155c0


	//   ....[70]....
        /*09f8*/ 	.word	0x000155f0


	//   ....[71]....
        /*09fc*/ 	.word	0x00015620


	//   ....[72]....
        /*0a00*/ 	.word	0x00015650


	//   ....[73]....
        /*0a04*/ 	.word	0x00015680


	//   ....[74]....
        /*0a08*/ 	.word	0x000156b0


	//   ....[75]....
        /*0a0c*/ 	.word	0x00015850


	//   ....[76]....
        /*0a10*/ 	.word	0x00015880


	//   ....[77]....
        /*0a14*/ 	.word	0x000158b0


	//   ....[78]....
        /*0a18*/ 	.word	0x000158e0


	//   ....[79]....
        /*0a1c*/ 	.word	0x00015910


	//   ....[80]....
        /*0a20*/ 	.word	0x00015940


	//   ....[81]....
        /*0a24*/ 	.word	0x000159e0


	//   ....[82]....
        /*0a28*/ 	.word	0x00015a10


	//   ....[83]....
        /*0a2c*/ 	.word	0x00015a20


	//   ....[84]....
        /*0a30*/ 	.word	0x00015a50


	//   ....[85]....
        /*0a34*/ 	.word	0x00016ff0


	//   ....[86]....
        /*0a38*/ 	.word	0x00018c80


	//   ....[87]....
        /*0a3c*/ 	.word	0x00019770


	//   ....[88]....
        /*0a40*/ 	.word	0x00019780


	//   ....[89]....
        /*0a44*/ 	.word	0x00019820


	//   ....[90]....
        /*0a48*/ 	.word	0x00019830


	//   ....[91]....
        /*0a4c*/ 	.word	0x000198b0


	//   ....[92]....
        /*0a50*/ 	.word	0x000198c0


	//   ....[93]....
        /*0a54*/ 	.word	0x00019940


	//   ....[94]....
        /*0a58*/ 	.word	0x00019950


	//   ....[95]....
        /*0a5c*/ 	.word	0x000199d0


	//   ....[96]....
        /*0a60*/ 	.word	0x000199e0


	//   ....[97]....
        /*0a64*/ 	.word	0x00019a60


	//   ....[98]....
        /*0a68*/ 	.word	0x00019a70


	//   ....[99]....
        /*0a6c*/ 	.word	0x00019af0


	//   ....[100]....
        /*0a70*/ 	.word	0x00019b00


	//   ....[101]....
        /*0a74*/ 	.word	0x00019b50


	//   ....[102]....
        /*0a78*/ 	.word	0x00019b70


	//   ....[103]....
        /*0a7c*/ 	.word	0x0001c6c0


	//   ....[104]....
        /*0a80*/ 	.word	0x0001c740


	//   ....[105]....
        /*0a84*/ 	.word	0x0001c770


	//   ....[106]....
        /*0a88*/ 	.word	0x0001c780


	//   ....[107]....
        /*0a8c*/ 	.word	0x0001c7b0


	//   ....[108]....
        /*0a90*/ 	.word	0x0001c7e0


	//   ....[109]....
        /*0a94*/ 	.word	0x0001c810


	//   ....[110]....
        /*0a98*/ 	.word	0x0001c840


	//   ....[111]....
        /*0a9c*/ 	.word	0x0001ca00


	//   ....[112]....
        /*0aa0*/ 	.word	0x0001ca30


	//   ....[113]....
        /*0aa4*/ 	.word	0x0001ca60


	//   ....[114]....
        /*0aa8*/ 	.word	0x0001ca90


	//   ....[115]....
        /*0aac*/ 	.word	0x0001cac0


	//   ....[116]....
        /*0ab0*/ 	.word	0x0001caf0


	//   ....[117]....
        /*0ab4*/ 	.word	0x0001cbc0


	//   ....[118]....
        /*0ab8*/ 	.word	0x0001cbe0


	//   ....[119]....
        /*0abc*/ 	.word	0x0001cbf0


	//   ....[120]....
        /*0ac0*/ 	.word	0x0001cc70


	//   ....[121]....
        /*0ac4*/ 	.word	0x0001d7a0


	//   ....[122]....
        /*0ac8*/ 	.word	0x0001dbd0


	//   ....[123]....
        /*0acc*/ 	.word	0x0001dc70


	//   ....[124]....
        /*0ad0*/ 	.word	0x0001dd00


	//   ....[125]....
        /*0ad4*/ 	.word	0x0001dd50


	//   ....[126]....
        /*0ad8*/ 	.word	0x0001dda0


	//   ....[127]....
        /*0adc*/ 	.word	0x0001de30


	//   ....[128]....
        /*0ae0*/ 	.word	0x0001dec0


	//   ....[129]....
        /*0ae4*/ 	.word	0x0001df10


	//   ....[130]....
        /*0ae8*/ 	.word	0x0001df60


	//   ....[131]....
        /*0aec*/ 	.word	0x0001e060


	//   ....[132]....
        /*0af0*/ 	.word	0x0001e110


	//   ....[133]....
        /*0af4*/ 	.word	0x0001e190


	//   ....[134]....
        /*0af8*/ 	.word	0x0001e200


	//   ....[135]....
        /*0afc*/ 	.word	0x0001e340


	//   ....[136]....
        /*0b00*/ 	.word	0x0001e440


	//   ....[137]....
        /*0b04*/ 	.word	0x0001e510


	//   ....[138]....
        /*0b08*/ 	.word	0x0001e560


	//   ....[139]....
        /*0b0c*/ 	.word	0x0001e810


	//   ....[140]....
        /*0b10*/ 	.word	0x0001e860


	//   ....[141]....
        /*0b14*/ 	.word	0x0001e8f0


	//   ....[142]....
        /*0b18*/ 	.word	0x0001e980


	//   ....[143]....
        /*0b1c*/ 	.word	0x0001ea10


	//   ....[144]....
        /*0b20*/ 	.word	0x0001eaa0


	//   ....[145]....
        /*0b24*/ 	.word	0x0001eb30


	//   ....[146]....
        /*0b28*/ 	.word	0x0001ebc0


	//   ....[147]....
        /*0b2c*/ 	.word	0x0001ec40


	//   ....[148]....
        /*0b30*/ 	.word	0x0001ec90


	//   ....[149]....
        /*0b34*/ 	.word	0x0001ed30


	//   ....[150]....
        /*0b38*/ 	.word	0x0001edc0


	//   ....[151]....
        /*0b3c*/ 	.word	0x0001ee50


	//   ....[152]....
        /*0b40*/ 	.word	0x0001eea0


	//   ....[153]....
        /*0b44*/ 	.word	0x0001ef30


	//   ....[154]....
        /*0b48*/ 	.word	0x0001efc0


	//   ....[155]....
        /*0b4c*/ 	.word	0x0001f050


	//   ....[156]....
        /*0b50*/ 	.word	0x0001f0e0


	//   ....[157]....
        /*0b54*/ 	.word	0x0001f170


	//   ....[158]....
        /*0b58*/ 	.word	0x0001f200


	//   ....[159]....
        /*0b5c*/ 	.word	0x0001f2c0


	//   ....[160]....
        /*0b60*/ 	.word	0x0001f5a0


	//   ....[161]....
        /*0b64*/ 	.word	0x0001f780


	//   ....[162]....
        /*0b68*/ 	.word	0x0001f7d0


	//   ....[163]....
        /*0b6c*/ 	.word	0x0001f830


	//   ....[164]....
        /*0b70*/ 	.word	0x0001f920


	//   ....[165]....
        /*0b74*/ 	.word	0x0001f980


	//   ....[166]....
        /*0b78*/ 	.word	0x0001fa70


	//   ....[167]....
        /*0b7c*/ 	.word	0x0001fad0


	//   ....[168]....
        /*0b80*/ 	.word	0x0001fbc0


	//   ....[169]....
        /*0b84*/ 	.word	0x0001fc20


	//   ....[170]....
        /*0b88*/ 	.word	0x0001fd10


	//   ....[171]....
        /*0b8c*/ 	.word	0x0001fd70


	//   ....[172]....
        /*0b90*/ 	.word	0x0001fe60


	//   ....[173]....
        /*0b94*/ 	.word	0x0001fec0


	//   ....[174]....
        /*0b98*/ 	.word	0x0001ff90


	//   ....[175]....
        /*0b9c*/ 	.word	0x00020010


	//   ....[176]....
        /*0ba0*/ 	.word	0x000200e0


	//   ....[177]....
        /*0ba4*/ 	.word	0x00020410


	//   ....[178]....
        /*0ba8*/ 	.word	0x000204b0


	//   ....[179]....
        /*0bac*/ 	.word	0x00020650


	//   ....[180]....
        /*0bb0*/ 	.word	0x000206d0


	//   ....[181]....
        /*0bb4*/ 	.word	0x00020750


	//   ....[182]....
        /*0bb8*/ 	.word	0x000207d0


	//   ....[183]....
        /*0bbc*/ 	.word	0x00020850


	//   ....[184]....
        /*0bc0*/ 	.word	0x000208e0


	//   ....[185]....
        /*0bc4*/ 	.word	0x00020980


	//   ....[186]....
        /*0bc8*/ 	.word	0x00020a30


	//   ....[187]....
        /*0bcc*/ 	.word	0x00020ab0


	//   ....[188]....
        /*0bd0*/ 	.word	0x00020b30


	//   ....[189]....
        /*0bd4*/ 	.word	0x00020bb0


	//   ....[190]....
        /*0bd8*/ 	.word	0x00020c40


	//   ....[191]....
        /*0bdc*/ 	.word	0x00020cc0


	//   ....[192]....
        /*0be0*/ 	.word	0x00020d70


	//   ....[193]....
        /*0be4*/ 	.word	0x00020dc0


	//   ....[194]....
        /*0be8*/ 	.word	0x00020e80


	//   ....[195]....
        /*0bec*/ 	.word	0x00020fb0


	//----- nvinfo : EIATTR_REG_RECONFIG
	.align		4
.L_587:
        /*0bf0*/ 	.byte	0x01, 0x54
	.zero		2


	//----- nvinfo : EIATTR_SYSCALL_OFFSETS
	.align		4
        /*0bf4*/ 	.byte	0x04, 0x46
        /*0bf6*/ 	.short	(.L_589 - .L_588)


	//   ....[0]....
.L_588:
        /*0bf8*/ 	.word	0x00001ed0


	//   ....[1]....
        /*0bfc*/ 	.word	0x00002020


	//   ....[2]....
        /*0c00*/ 	.word	0x000066a0


	//   ....[3]....
        /*0c04*/ 	.word	0x000069b0


	//   ....[4]....
        /*0c08*/ 	.word	0x000188a0


	//   ....[5]....
        /*0c0c*/ 	.word	0x000189f0


	//   ....[6]....
        /*0c10*/ 	.word	0x00018af0


	//   ....[7]....
        /*0c14*/ 	.word	0x00019390


	//----- nvinfo : EIATTR_MBARRIER_INSTR_OFFSETS
	.align		4
.L_589:
        /*0c18*/ 	.byte	0x04, 0x39
        /*0c1a*/ 	.short	(.L_591 - .L_590)


	//   ....[0]....
.L_590:
        /*0c1c*/ 	.word	0x000002d0
        /*0c20*/ 	.word	0x000000ff
        /*0c24*/ 	.word	0x00022800
        /*0c28*/ 	.short	0x0100
        /*0c2a*/ 	.byte	0x08
	.zero		1


	//   ....[1]....
        /*0c2c*/ 	.word	0x000002e0
        /*0c30*/ 	.word	0x000000ff
        /*0c34*/ 	.word	0x00022820
        /*0c38*/ 	.short	0x0100
        /*0c3a*/ 	.byte	0x08
	.zero		1


	//   ....[2]....
        /*0c3c*/ 	.word	0x000003d0
        /*0c40*/ 	.word	0x000000ff
        /*0c44*/ 	.word	0x00022830
        /*0c48*/ 	.short	0x0100
        /*0c4a*/ 	.byte	0x08
	.zero		1


	//   ....[3]....
        /*0c4c*/ 	.word	0x000003e0
        /*0c50*/ 	.word	0x000000ff
        /*0c54*/ 	.word	0x00022840
        /*0c58*/ 	.short	0x0100
        /*0c5a*/ 	.byte	0x08
	.zero		1


	//   ....[4]....
        /*0c5c*/ 	.word	0x000003f0
        /*0c60*/ 	.word	0x000000ff
        /*0c64*/ 	.word	0x00022838
        /*0c68*/ 	.short	0x0100
        /*0c6a*/ 	.byte	0x08
	.zero		1


	//   ....[5]....
        /*0c6c*/ 	.word	0x00000400
        /*0c70*/ 	.word	0x000000ff
        /*0c74*/ 	.word	0x00022848
        /*0c78*/ 	.short	0x0100
        /*0c7a*/ 	.byte	0x08
	.zero		1


	//   ....[6]....
        /*0c7c*/ 	.word	0x00000530
        /*0c80*/ 	.word	0x000000ff
        /*0c84*/ 	.word	0x00022850
        /*0c88*/ 	.short	0x0100
        /*0c8a*/ 	.byte	0x08
	.zero		1


	//   ....[7]....
        /*0c8c*/ 	.word	0x00000540
        /*0c90*/ 	.word	0x000000ff
        /*0c94*/ 	.word	0x00022860
        /*0c98*/ 	.short	0x0100
        /*0c9a*/ 	.byte	0x08
	.zero		1


	//   ....[8]....
        /*0c9c*/ 	.word	0x00000550
        /*0ca0*/ 	.word	0x000000ff
        /*0ca4*/ 	.word	0x00022858
        /*0ca8*/ 	.short	0x0100
        /*0caa*/ 	.byte	0x08
	.zero		1


	//   ....[9]....
        /*0cac*/ 	.word	0x00000560
        /*0cb0*/ 	.word	0x000000ff
        /*0cb4*/ 	.word	0x00022868
        /*0cb8*/ 	.short	0x0100
        /*0cba*/ 	.byte	0x08
	.zero		1


	//   ....[10]....
        /*0cbc*/ 	.word	0x00000650
        /*0cc0*/ 	.word	0x000000ff
        /*0cc4*/ 	.word	0x00022870
        /*0cc8*/ 	.short	0x0100
        /*0cca*/ 	.byte	0x06
	.zero		1


	//   ....[11]....
        /*0ccc*/ 	.word	0x00000660
        /*0cd0*/ 	.word	0x000000ff
        /*0cd4*/ 	.word	0x00022880
        /*0cd8*/ 	.short	0x0100
        /*0cda*/ 	.byte	0x06
	.zero		1


	//   ....[12]....
        /*0cdc*/ 	.word	0x00000670
        /*0ce0*/ 	.word	0x000000ff
        /*0ce4*/ 	.word	0x00022878
        /*0ce8*/ 	.short	0x0100
        /*0cea*/ 	.byte	0x06
	.zero		1


	//   ....[13]....
        /*0cec*/ 	.word	0x00000680
        /*0cf0*/ 	.word	0x000000ff
        /*0cf4*/ 	.word	0x00022888
        /*0cf8*/ 	.short	0x0100
        /*0cfa*/ 	.byte	0x06
	.zero		1


	//   ....[14]....
        /*0cfc*/ 	.word	0x000007b0
        /*0d00*/ 	.word	0x000000ff
        /*0d04*/ 	.word	0x00022890
        /*0d08*/ 	.short	0x0100
        /*0d0a*/ 	.byte	0x08
	.zero		1


	//   ....[15]....
        /*0d0c*/ 	.word	0x000007c0
        /*0d10*/ 	.word	0x000000ff
        /*0d14*/ 	.word	0x000228a0
        /*0d18*/ 	.short	0x0100
        /*0d1a*/ 	.byte	0x08
	.zero		1


	//   ....[16]....
        /*0d1c*/ 	.word	0x000007d0
        /*0d20*/ 	.word	0x000000ff
        /*0d24*/ 	.word	0x00022898
        /*0d28*/ 	.short	0x0100
        /*0d2a*/ 	.byte	0x08
	.zero		1


	//   ....[17]....
        /*0d2c*/ 	.word	0x000007e0
        /*0d30*/ 	.word	0x000000ff
        /*0d34*/ 	.word	0x000228a8
        /*0d38*/ 	.short	0x0100
        /*0d3a*/ 	.byte	0x08
	.zero		1


	//   ....[18]....
        /*0d3c*/ 	.word	0x00000910
        /*0d40*/ 	.word	0x000000ff
        /*0d44*/ 	.word	0x000228b0
        /*0d48*/ 	.short	0x0100
        /*0d4a*/ 	.byte	0x08
	.zero		1


	//   ....[19]....
        /*0d4c*/ 	.word	0x00000920
        /*0d50*/ 	.word	0x000000ff
        /*0d54*/ 	.word	0x000228c0
        /*0d58*/ 	.short	0x0100
        /*0d5a*/ 	.byte	0x08
	.zero		1


	//   ....[20]....
        /*0d5c*/ 	.word	0x00000930
        /*0d60*/ 	.word	0x000000ff
        /*0d64*/ 	.word	0x000228b8
        /*0d68*/ 	.short	0x0100
        /*0d6a*/ 	.byte	0x08
	.zero		1


	//   ....[21]....
        /*0d6c*/ 	.word	0x00000940
        /*0d70*/ 	.word	0x000000ff
        /*0d74*/ 	.word	0x000228c8
        /*0d78*/ 	.short	0x0100
        /*0d7a*/ 	.byte	0x08
	.zero		1


	//   ....[22]....
        /*0d7c*/ 	.word	0x00003260
        /*0d80*/ 	.word	0x00000060
        /*0d84*/ 	.word	0x00022890
        /*0d88*/ 	.short	0x010a
        /*0d8a*/ 	.byte	0x3f
	.zero		1


	//   ....[23]....
        /*0d8c*/ 	.word	0x000043c0
        /*0d90*/ 	.word	0x00000060
        /*0d94*/ 	.word	0x00022890
        /*0d98*/ 	.short	0x010a
        /*0d9a*/ 	.byte	0x3f
	.zero		1


	//   ....[24]....
        /*0d9c*/ 	.word	0x000053f0
        /*0da0*/ 	.word	0x00000060
        /*0da4*/ 	.word	0x00022890
        /*0da8*/ 	.short	0x010a
        /*0daa*/ 	.byte	0x3f
	.zero		1


	//   ....[25]....
        /*0dac*/ 	.word	0x00005600
        /*0db0*/ 	.word	0x00000020
        /*0db4*/ 	.word	0x00000000
        /*0db8*/ 	.short	0x0101
        /*0dba*/ 	.byte	0x3f
	.zero		1


	//   ....[26]....
        /*0dbc*/ 	.word	0x00005640
        /*0dc0*/ 	.word	0x00000060
        /*0dc4*/ 	.word	0x000228b0
        /*0dc8*/ 	.short	0x010a
        /*0dca*/ 	.byte	0x3f
	.zero		1


	//   ....[27]....
        /*0dcc*/ 	.word	0x00005c90
        /*0dd0*/ 	.word	0x00000060
        /*0dd4*/ 	.word	0x00000000
        /*0dd8*/ 	.short	0x0101
        /*0dda*/ 	.byte	0x3f
	.zero		1


	//   ....[28]....
        /*0ddc*/ 	.word	0x00006730
        /*0de0*/ 	.word	0x00000013
        /*0de4*/ 	.word	0x00022800
        /*0de8*/ 	.short	0x010a
        /*0dea*/ 	.byte	0x3f
	.zero		1


	//   ....[29]....
        /*0dec*/ 	.word	0x00006780
        /*0df0*/ 	.word	0x00000013
        /*0df4*/ 	.word	0x00022800
        /*0df8*/ 	.short	0x010a
        /*0dfa*/ 	.byte	0x3f
	.zero		1


	//   ....[30]....
        /*0dfc*/ 	.word	0x00007220
        /*0e00*/ 	.word	0x00000013
        /*0e04*/ 	.word	0x00022800
        /*0e08*/ 	.short	0x010a
        /*0e0a*/ 	.byte	0x3f
	.zero		1


	//   ....[31]....
        /*0e0c*/ 	.word	0x00008630
        /*0e10*/ 	.word	0x00000013
        /*0e14*/ 	.word	0x00022800
        /*0e18*/ 	.short	0x010a
        /*0e1a*/ 	.byte	0x3f
	.zero		1


	//   ....[32]....
        /*0e1c*/ 	.word	0x00009470
        /*0e20*/ 	.word	0x00000014
        /*0e24*/ 	.word	0x00022830
        /*0e28*/ 	.short	0x010a
        /*0e2a*/ 	.byte	0x3f
	.zero		1


	//   ....[33]....
        /*0e2c*/ 	.word	0x00009510
        /*0e30*/ 	.word	0x00000014
        /*0e34*/ 	.word	0x00022830
        /*0e38*/ 	.short	0x010a
        /*0e3a*/ 	.byte	0x3f
	.zero		1


	//   ....[34]....
        /*0e3c*/ 	.word	0x0000a950
        /*0e40*/ 	.word	0x00000003
        /*0e44*/ 	.word	0x00000000
        /*0e48*/ 	.short	0x0101
        /*0e4a*/ 	.byte	0x3f
	.zero		1


	//   ....[35]....
        /*0e4c*/ 	.word	0x0000adf0
        /*0e50*/ 	.word	0x00000014
        /*0e54*/ 	.word	0x00022850
        /*0e58*/ 	.short	0x010a
        /*0e5a*/ 	.byte	0x3f
	.zero		1


	//   ....[36]....
        /*0e5c*/ 	.word	0x0000ae40
        /*0e60*/ 	.word	0x00000014
        /*0e64*/ 	.word	0x00022850
        /*0e68*/ 	.short	0x010a
        /*0e6a*/ 	.byte	0x3f
	.zero		1


	//   ....[37]....
        /*0e6c*/ 	.word	0x0000b290
        /*0e70*/ 	.word	0x00000014
        /*0e74*/ 	.word	0x00000000
        /*0e78*/ 	.short	0x0101
        /*0e7a*/ 	.byte	0x3f
	.zero		1


	//   ....[38]....
        /*0e7c*/ 	.word	0x0000b3c0
        /*0e80*/ 	.word	0x000000c8
        /*0e84*/ 	.word	0x00022830
        /*0e88*/ 	.short	0x010a
        /*0e8a*/ 	.byte	0x3f
	.zero		1


	//   ....[39]....
        /*0e8c*/ 	.word	0x0000b470
        /*0e90*/ 	.word	0x000000c8
        /*0e94*/ 	.word	0x00022830
        /*0e98*/ 	.short	0x010a
        /*0e9a*/ 	.byte	0x3f
	.zero		1


	//   ....[40]....
        /*0e9c*/ 	.word	0x0000cc40
        /*0ea0*/ 	.word	0x00000099
        /*0ea4*/ 	.word	0x00000000
        /*0ea8*/ 	.short	0x0101
        /*0eaa*/ 	.byte	0x3f
	.zero		1


	//   ....[41]....
        /*0eac*/ 	.word	0x0000d5e0
        /*0eb0*/ 	.word	0x000000c8
        /*0eb4*/ 	.word	0x00022850
        /*0eb8*/ 	.short	0x010a
        /*0eba*/ 	.byte	0x3f
	.zero		1


	//   ....[42]....
        /*0ebc*/ 	.word	0x0000d630
        /*0ec0*/ 	.word	0x000000c8
        /*0ec4*/ 	.word	0x00022850
        /*0ec8*/ 	.short	0x010a
        /*0eca*/ 	.byte	0x3f
	.zero		1


	//   ....[43]....
        /*0ecc*/ 	.word	0x0000da00
        /*0ed0*/ 	.word	0x000000c8
        /*0ed4*/ 	.word	0x00000000
        /*0ed8*/ 	.short	0x0101
        /*0eda*/ 	.byte	0x3f
	.zero		1


	//   ....[44]....
        /*0edc*/ 	.word	0x0000db00
        /*0ee0*/ 	.word	0x00000014
        /*0ee4*/ 	.word	0x00022830
        /*0ee8*/ 	.short	0x010a
        /*0eea*/ 	.byte	0x3f
	.zero		1


	//   ....[45]....
        /*0eec*/ 	.word	0x0000db60
        /*0ef0*/ 	.word	0x00000014
        /*0ef4*/ 	.word	0x00022830
        /*0ef8*/ 	.short	0x010a
        /*0efa*/ 	.byte	0x3f
	.zero		1


	//   ....[46]....
        /*0efc*/ 	.word	0x0000eca0
        /*0f00*/ 	.word	0x0000009a
        /*0f04*/ 	.word	0x00000000
        /*0f08*/ 	.short	0x0101
        /*0f0a*/ 	.byte	0x3f
	.zero		1


	//   ....[47]....
        /*0f0c*/ 	.word	0x0000f4d0
        /*0f10*/ 	.word	0x00000014
        /*0f14*/ 	.word	0x00022850
        /*0f18*/ 	.short	0x010a
        /*0f1a*/ 	.byte	0x3f
	.zero		1


	//   ....[48]....
        /*0f1c*/ 	.word	0x0000f520
        /*0f20*/ 	.word	0x00000014
        /*0f24*/ 	.word	0x00022850
        /*0f28*/ 	.short	0x010a
        /*0f2a*/ 	.byte	0x3f
	.zero		1


	//   ....[49]....
        /*0f2c*/ 	.word	0x0000f8f0
        /*0f30*/ 	.word	0x00000014
        /*0f34*/ 	.word	0x00000000
        /*0f38*/ 	.short	0x0101
        /*0f3a*/ 	.byte	0x3f
	.zero		1


	//   ....[50]....
        /*0f3c*/ 	.word	0x00011e00
        /*0f40*/ 	.word	0x00000000
        /*0f44*/ 	.word	0x00000000
        /*0f48*/ 	.short	0x0101
        /*0f4a*/ 	.byte	0x3f
	.zero		1


	//   ....[51]....
        /*0f4c*/ 	.word	0x000127b0
        /*0f50*/ 	.word	0x00000000
        /*0f54*/ 	.word	0x00000000
        /*0f58*/ 	.short	0x0101
        /*0f5a*/ 	.byte	0x3f
	.zero		1


	//   ....[52]....
        /*0f5c*/ 	.word	0x000170d0
        /*0f60*/ 	.word	0x00000013
        /*0f64*/ 	.word	0x00022820
        /*0f68*/ 	.short	0x010a
        /*0f6a*/ 	.byte	0x3f
	.zero		1


	//   ....[53]....
        /*0f6c*/ 	.word	0x000171a0
        /*0f70*/ 	.word	0x00000004
        /*0f74*/ 	.word	0x000228a0
        /*0f78*/ 	.short	0x010a
        /*0f7a*/ 	.byte	0x3f
	.zero		1


	//   ....[54]....
        /*0f7c*/ 	.word	0x000173e0
        /*0f80*/ 	.word	0x00000004
        /*0f84*/ 	.word	0x000228c0
        /*0f88*/ 	.short	0x010a
        /*0f8a*/ 	.byte	0x3f
	.zero		1


	//   ....[55]....
        /*0f8c*/ 	.word	0x00017a80
        /*0f90*/ 	.word	0x00000005
        /*0f94*/ 	.word	0x000228a0
        /*0f98*/ 	.short	0x010a
        /*0f9a*/ 	.byte	0x3f
	.zero		1


	//   ....[56]....
        /*0f9c*/ 	.word	0x00017cb0
        /*0fa0*/ 	.word	0x00000005
        /*0fa4*/ 	.word	0x000228c0
        /*0fa8*/ 	.short	0x010a
        /*0faa*/ 	.byte	0x3f
	.zero		1


	//   ....[57]....
        /*0fac*/ 	.word	0x00018ee0
        /*0fb0*/ 	.word	0x00000000
        /*0fb4*/ 	.word	0x00022840
        /*0fb8*/ 	.short	0x010a
        /*0fba*/ 	.byte	0x3f
	.zero		1


	//   ....[58]....
        /*0fbc*/ 	.word	0x00019c10
        /*0fc0*/ 	.word	0x00000013
        /*0fc4*/ 	.word	0x00022800
        /*0fc8*/ 	.short	0x0107
        /*0fca*/ 	.byte	0x3f
	.zero		1


	//   ....[59]....
        /*0fcc*/ 	.word	0x00019d00
        /*0fd0*/ 	.word	0x00000013
        /*0fd4*/ 	.word	0x00022800
        /*0fd8*/ 	.short	0x0101
        /*0fda*/ 	.byte	0x3f
	.zero		1


	//   ....[60]....
        /*0fdc*/ 	.word	0x00019d20
        /*0fe0*/ 	.word	0x00000013
        /*0fe4*/ 	.word	0x00022820
        /*0fe8*/ 	.short	0x010a
        /*0fea*/ 	.byte	0x3f
	.zero		1


	//   ....[61]....
        /*0fec*/ 	.word	0x00019e00
        /*0ff0*/ 	.word	0x00000002
        /*0ff4*/ 	.word	0x00022860
        /*0ff8*/ 	.short	0x010a
        /*0ffa*/ 	.byte	0x3f
	.zero		1


	//   ....[62]....
        /*0ffc*/ 	.word	0x0001a6d0
        /*1000*/ 	.word	0x00000002
        /*1004*/ 	.word	0x00022840
        /*1008*/ 	.short	0x010a
        /*100a*/ 	.byte	0x3f
	.zero		1


	//   ....[63]....
        /*100c*/ 	.word	0x0001a930
        /*1010*/ 	.word	0x00000002
        /*1014*/ 	.word	0x00022860
        /*1018*/ 	.short	0x010a
        /*101a*/ 	.byte	0x3f
	.zero		1


	//   ....[64]....
        /*101c*/ 	.word	0x0001b130
        /*1020*/ 	.word	0x00000003
        /*1024*/ 	.word	0x00022840
        /*1028*/ 	.short	0x010a
        /*102a*/ 	.byte	0x3f
	.zero		1


	//   ....[65]....
        /*102c*/ 	.word	0x0001b380
        /*1030*/ 	.word	0x00000003
        /*1034*/ 	.word	0x00022860
        /*1038*/ 	.short	0x010a
        /*103a*/ 	.byte	0x3f
	.zero		1


	//   ....[66]....
        /*103c*/ 	.word	0x0001bb00
        /*1040*/ 	.word	0x00000003
        /*1044*/ 	.word	0x00022840
        /*1048*/ 	.short	0x010a
        /*104a*/ 	.byte	0x3f
	.zero		1


	//   ....[67]....
        /*104c*/ 	.word	0x0001bd60
        /*1050*/ 	.word	0x00000003
        /*1054*/ 	.word	0x00022860
        /*1058*/ 	.short	0x010a
        /*105a*/ 	.byte	0x3f
	.zero		1


	//   ....[68]....
        /*105c*/ 	.word	0x0001d720
        /*1060*/ 	.word	0x00000000
        /*1064*/ 	.word	0x00022820
        /*1068*/ 	.short	0x010a
        /*106a*/ 	.byte	0x3f
	.zero		1


	//   ....[69]....
        /*106c*/ 	.word	0x0001d8d0
        /*1070*/ 	.word	0x00000006
        /*1074*/ 	.word	0x00000000
        /*1078*/ 	.short	0x010a
        /*107a*/ 	.byte	0x3f
	.zero		1


	//   ....[70]....
        /*107c*/ 	.word	0x0001d940
        /*1080*/ 	.word	0x00000007
        /*1084*/ 	.word	0x00000000
        /*1088*/ 	.short	0x010a
        /*108a*/ 	.byte	0x3f
	.zero		1


	//   ....[71]....
        /*108c*/ 	.word	0x0001d9b0
        /*1090*/ 	.word	0x00000004
        /*1094*/ 	.word	0x00000000
        /*1098*/ 	.short	0x010a
        /*109a*/ 	.byte	0x3f
	.zero		1


	//   ....[72]....
        /*109c*/ 	.word	0x0001d9e0
        /*10a0*/ 	.word	0x00000003
        /*10a4*/ 	.word	0x00000000
        /*10a8*/ 	.short	0x010a
        /*10aa*/ 	.byte	0x3f
	.zero		1


	//   ....[73]....
        /*10ac*/ 	.word	0x0001da40
        /*10b0*/ 	.word	0x00000060
        /*10b4*/ 	.word	0x00022890
        /*10b8*/ 	.short	0x010a
        /*10ba*/ 	.byte	0x3f
	.zero		1


	//   ....[74]....
        /*10bc*/ 	.word	0x0001da90
        /*10c0*/ 	.word	0x00000060
        /*10c4*/ 	.word	0x00022890
        /*10c8*/ 	.short	0x010a
        /*10ca*/ 	.byte	0x3f
	.zero		1


	//   ....[75]....
        /*10cc*/ 	.word	0x0001dae0
        /*10d0*/ 	.word	0x00000060
        /*10d4*/ 	.word	0x00022890
        /*10d8*/ 	.short	0x010a
        /*10da*/ 	.byte	0x3f
	.zero		1


	//   ....[76]....
        /*10dc*/ 	.word	0x0001db30
        /*10e0*/ 	.word	0x00000060
        /*10e4*/ 	.word	0x000228b0
        /*10e8*/ 	.short	0x010a
        /*10ea*/ 	.byte	0x3f
	.zero		1


	//   ....[77]....
        /*10ec*/ 	.word	0x0001dfa0
        /*10f0*/ 	.word	0x00000013
        /*10f4*/ 	.word	0x00022800
        /*10f8*/ 	.short	0x010a
        /*10fa*/ 	.byte	0x3f
	.zero		1


	//   ....[78]....
        /*10fc*/ 	.word	0x0001e590
        /*1100*/ 	.word	0x00000013
        /*1104*/ 	.word	0x00022800
        /*1108*/ 	.short	0x010a
        /*110a*/ 	.byte	0x3f
	.zero		1


	//   ....[79]....
        /*110c*/ 	.word	0x0001e5e0
        /*1110*/ 	.word	0x00000014
        /*1114*/ 	.word	0x00022830
        /*1118*/ 	.short	0x010a
        /*111a*/ 	.byte	0x3f
	.zero		1


	//   ....[80]....
        /*111c*/ 	.word	0x0001e630
        /*1120*/ 	.word	0x00000014
        /*1124*/ 	.word	0x00022850
        /*1128*/ 	.short	0x010a
        /*112a*/ 	.byte	0x3f
	.zero		1


	//   ....[81]....
        /*112c*/ 	.word	0x0001e680
        /*1130*/ 	.word	0x000000c8
        /*1134*/ 	.word	0x00022830
        /*1138*/ 	.short	0x010a
        /*113a*/ 	.byte	0x3f
	.zero		1


	//   ....[82]....
        /*113c*/ 	.word	0x0001e6d0
        /*1140*/ 	.word	0x000000c8
        /*1144*/ 	.word	0x00022850
        /*1148*/ 	.short	0x010a
        /*114a*/ 	.byte	0x3f
	.zero		1


	//   ....[83]....
        /*114c*/ 	.word	0x0001e720
        /*1150*/ 	.word	0x00000014
        /*1154*/ 	.word	0x00022830
        /*1158*/ 	.short	0x010a
        /*115a*/ 	.byte	0x3f
	.zero		1


	//   ....[84]....
        /*115c*/ 	.word	0x0001e770
        /*1160*/ 	.word	0x00000014
        /*1164*/ 	.word	0x00022850
        /*1168*/ 	.short	0x010a
        /*116a*/ 	.byte	0x3f
	.zero		1


	//   ....[85]....
        /*116c*/ 	.word	0x0001f380
        /*1170*/ 	.word	0x00000013
        /*1174*/ 	.word	0x00022820
        /*1178*/ 	.short	0x010a
        /*117a*/ 	.byte	0x3f
	.zero		1


	//   ....[86]....
        /*117c*/ 	.word	0x0001f3d0
        /*1180*/ 	.word	0x00000004
        /*1184*/ 	.word	0x000228a0
        /*1188*/ 	.short	0x010a
        /*118a*/ 	.byte	0x3f
	.zero		1


	//   ....[87]....
        /*118c*/ 	.word	0x0001f420
        /*1190*/ 	.word	0x00000004
        /*1194*/ 	.word	0x000228c0
        /*1198*/ 	.short	0x010a
        /*119a*/ 	.byte	0x3f
	.zero		1


	//   ....[88]....
        /*119c*/ 	.word	0x0001f470
        /*11a0*/ 	.word	0x00000005
        /*11a4*/ 	.word	0x000228a0
        /*11a8*/ 	.short	0x010a
        /*11aa*/ 	.byte	0x3f
	.zero		1


	//   ....[89]....
        /*11ac*/ 	.word	0x0001f4c0
        /*11b0*/ 	.word	0x00000005
        /*11b4*/ 	.word	0x000228c0
        /*11b8*/ 	.short	0x010a
        /*11ba*/ 	.byte	0x3f
	.zero		1


	//   ....[90]....
        /*11bc*/ 	.word	0x0001f660
        /*11c0*/ 	.word	0x00000000
        /*11c4*/ 	.word	0x00022840
        /*11c8*/ 	.short	0x010a
        /*11ca*/ 	.byte	0x3f
	.zero		1


	//   ....[91]....
        /*11cc*/ 	.word	0x00020120
        /*11d0*/ 	.word	0x00000013
        /*11d4*/ 	.word	0x00022820
        /*11d8*/ 	.short	0x010a
        /*11da*/ 	.byte	0x3f
	.zero		1


	//   ....[92]....
        /*11dc*/ 	.word	0x00020170
        /*11e0*/ 	.word	0x00000002
        /*11e4*/ 	.word	0x00022860
        /*11e8*/ 	.short	0x010a
        /*11ea*/ 	.byte	0x3f
	.zero		1


	//   ....[93]....
        /*11ec*/ 	.word	0x000201c0
        /*11f0*/ 	.word	0x00000002
        /*11f4*/ 	.word	0x00022840
        /*11f8*/ 	.short	0x010a
        /*11fa*/ 	.byte	0x3f
	.zero		1


	//   ....[94]....
        /*11fc*/ 	.word	0x00020210
        /*1200*/ 	.word	0x00000002
        /*1204*/ 	.word	0x00022860
        /*1208*/ 	.short	0x010a
        /*120a*/ 	.byte	0x3f
	.zero		1


	//   ....[95]....
        /*120c*/ 	.word	0x00020260
        /*1210*/ 	.word	0x00000003
        /*1214*/ 	.word	0x00022840
        /*1218*/ 	.short	0x010a
        /*121a*/ 	.byte	0x3f
	.zero		1


	//   ....[96]....
        /*121c*/ 	.word	0x000202b0
        /*1220*/ 	.word	0x00000003
        /*1224*/ 	.word	0x00022860
        /*1228*/ 	.short	0x010a
        /*122a*/ 	.byte	0x3f
	.zero		1


	//   ....[97]....
        /*122c*/ 	.word	0x00020300
        /*1230*/ 	.word	0x00000003
        /*1234*/ 	.word	0x00022840
        /*1238*/ 	.short	0x010a
        /*123a*/ 	.byte	0x3f
	.zero		1


	//   ....[98]....
        /*123c*/ 	.word	0x00020350
        /*1240*/ 	.word	0x00000003
        /*1244*/ 	.word	0x00022860
        /*1248*/ 	.short	0x010a
        /*124a*/ 	.byte	0x3f
	.zero		1


	//   ....[99]....
        /*124c*/ 	.word	0x00020ed0
        /*1250*/ 	.word	0x00000000
        /*1254*/ 	.word	0x00022820
        /*1258*/ 	.short	0x010a
        /*125a*/ 	.byte	0x3f
	.zero		1


	//   ....[100]....
        /*125c*/ 	.word	0x00021070
        /*1260*/ 	.word	0x00000006
        /*1264*/ 	.word	0x00000000
        /*1268*/ 	.short	0x010a
        /*126a*/ 	.byte	0x3f
	.zero		1


	//   ....[101]....
        /*126c*/ 	.word	0x000210c0
        /*1270*/ 	.word	0x00000007
        /*1274*/ 	.word	0x00000000
        /*1278*/ 	.short	0x010a
        /*127a*/ 	.byte	0x3f
	.zero		1


	//   ....[102]....
        /*127c*/ 	.word	0x00021110
        /*1280*/ 	.word	0x00000004
        /*1284*/ 	.word	0x00000000
        /*1288*/ 	.short	0x010a
        /*128a*/ 	.byte	0x3f
	.zero		1


	//----- nvinfo : EIATTR_NUM_MBARRIERS
	.align		4
.L_591:
        /*128c*/ 	.byte	0x03, 0x38
        /*128e*/ 	.short	0x0016


	//----- nvinfo : EIATTR_EXIT_INSTR_OFFSETS
	.align		4
        /*1290*/ 	.byte	0x04, 0x1c
        /*1292*/ 	.short	(.L_593 - .L_592)


	//   ....[0]....
.L_592:
        /*1294*/ 	.word	0x0001da30


	//----- nvinfo : EIATTR_MAX_THREADS
	.align		4
.L_593:
        /*1298*/ 	.byte	0x04, 0x05
        /*129a*/ 	.short	(.L_595 - .L_594)
.L_594:
        /*129c*/ 	.word	0x00000180
        /*12a0*/ 	.word	0x00000001
        /*12a4*/ 	.word	0x00000001


	//----- nvinfo : EIATTR_CRS_STACK_SIZE
	.align		4
.L_595:
        /*12a8*/ 	.byte	0x04, 0x1e
        /*12aa*/ 	.short	(.L_597 - .L_596)
.L_596:
        /*12ac*/ 	.word	0x00000000


	//----- nvinfo : EIATTR_CBANK_PARAM_SIZE
	.align		4
.L_597:
        /*12b0*/ 	.byte	0x03, 0x19
        /*12b2*/ 	.short	0x0af0


	//----- nvinfo : EIATTR_PARAM_CBANK
	.align		4
        /*12b4*/ 	.byte	0x04, 0x0a
        /*12b6*/ 	.short	(.L_599 - .L_598)
	.align		4
.L_598:
        /*12b8*/ 	.word	index@(.nv.constant0._ZN7cutlass13device_kernelIN5flash11enable_sm90INS1_16FlashAttnFwdSm90INS1_25CollectiveMainloopFwdSm90ILi2EN4cute5tupleIJNS5_1CILi1EEES8_S8_EEENS6_IJNS7_ILi128EEENS7_ILi96EEENS7_ILi64EEEEEELi256ENS_6half_tEfNS_4arch4Sm90ELb1ELb0ELb0ELb1ELb0ELb1ELb0ELb1ELb0ELb1ELb1ELb0EEENS1_21CollectiveEpilogueFwdINS6_IJSA_NS7_ILi256EEESB_EEES9_SE_SG_Li256ELb1ELb1ELb1ELb0EEENS1_36VarlenDynamicPersistentTileSchedulerILi128ELi96ELi256ELi128ELb1ELb1ELb1ELb1ELb1ELb1EEEEEEEEEvNT_6ParamsE)
        /*12bc*/ 	.short	0x0210
        /*12be*/ 	.short	0x0af0


	//----- nvinfo : EIATTR_SW_WAR
	.align		4
.L_599:
        /*12c0*/ 	.byte	0x04, 0x36
        /*12c2*/ 	.short	(.L_601 - .L_600)
.L_600:
        /*12c4*/ 	.word	0x00000008
.L_601:


//--------------------- .nv.info._ZN7cutlass13device_kernelIN5flash11enable_sm90INS1_16FlashAttnFwdSm90INS1_25CollectiveMainloopFwdSm90ILi2EN4cute5tupleIJNS5_1CILi1EEES8_S8_EEENS6_IJNS7_ILi128EEENS7_ILi96EEENS7_ILi64EEEEEELi256ENS_6half_tEfNS_4arch4Sm90ELb1ELb0ELb0ELb1ELb0ELb0ELb1ELb1ELb0ELb1ELb1ELb0EEENS1_21CollectiveEpilogueFwdINS6_IJSA_NS7_ILi256EEESB_EEES9_SE_SG_Li256ELb1ELb1ELb1ELb0EEENS1_36VarlenDynamicPersistentTileSchedulerILi128ELi96ELi256ELi128ELb1ELb1ELb1ELb1ELb1ELb1EEEEEEEEEvNT_6ParamsE --------------------------
	.section	.nv.info._ZN7cutlass13device_kernelIN5flash11enable_sm90INS1_16FlashAttnFwdSm90INS1_25CollectiveMainloopFwdSm90ILi2EN4cute5tupleIJNS5_1CILi1EEES8_S8_EEENS6_IJNS7_ILi128EEENS7_ILi96EEENS7_ILi64EEEEEELi256ENS_6half_tEfNS_4arch4Sm90ELb1ELb0ELb0ELb1ELb0ELb0ELb1ELb1ELb0ELb1ELb1ELb0EEENS1_21CollectiveEpilogueFwdINS6_IJSA_NS7_ILi256EEESB_EEES9_SE_SG_Li256ELb1ELb1ELb1ELb0EEENS1_36VarlenDynamicPersistentTileSchedulerILi128ELi96ELi256ELi128ELb1ELb1ELb1ELb1ELb1ELb1EEEEEEEEEvNT_6ParamsE,"",@"SHT_CUDA_INFO"
	.sectionflags	@""
	.align	4


	//----- nvinfo : EIATTR_CUDA_API_VERSION
	.align		4
        /*0000*/ 	.byte	0x04, 0x37
        /*0002*/ 	.short	(.L_603 - .L_602)
.L_602:
        /*0004*/ 	.word	0x00000082


	//----- nvinfo : EIATTR_KPARAM_INFO
	.align		4
.L_603:
        /*0008*/ 	.byte	0x04, 0x17
        /*000a*/ 	.short	(.L_605 - .L_604)
.L_604:
        /*000c*/ 	.word	0x00000000
        /*0010*/ 	.short	0x0000
        /*0012*/ 	.short	0x0070
        /*0014*/ 	.byte	0x00, 0xf0, 0x01, 0x2e


	//----- nvinfo : EIATTR_SPARSE_MMA_MASK
	.align		4
.L_605:
        /*0018*/ 	.byte	0x03, 0x50
        /*001a*/ 	.short	0x0000


	//----- nvinfo : EIATTR_MAXREG_COUNT
	.align		4
        /*001c*/ 	.byte	0x03, 0x1b
        /*001e*/ 	.short	0x00a8


	//----- nvinfo : EIATTR_NUM_BARRIERS
	.align		4
        /*0020*/ 	.byte	0x02, 0x4c
        /*0022*/ 	.byte	0x10
	.zero		1


	//----- nvinfo : EIATTR_EXTERNS
	.align		4
        /*0024*/ 	.byte	0x04, 0x0f
        /*0026*/ 	.short	(.L_607 - .L_606)


	//   ....[0]....
	.align		4
.L_606:
        /*0028*/ 	.word	index@(__assertfail)


	//----- nvinfo : EIATTR_ANNOTATIONS
	.align		4
.L_607:
        /*002c*/ 	.byte	0x04, 0x55
        /*002e*/ 	.short	(.L_609 - .L_608)


	//   ....[0]....
.L_608:
        /* <DEDUP_REMOVED lines=100> */


	//----- nvinfo : EIATTR_MERCURY_ISA_VERSION
	.align		4
.L_609:
        /*0658*/ 	.byte	0x03, 0x5f
        /*065a*/ 	.short	0x0101


	//----- nvinfo : EIATTR_UNUSED_LOAD_BYTE_OFFSET
	.align		4
        /*065c*/ 	.byte	0x04, 0x44
        /*065e*/ 	.short	(.L_611 - .L_610)


	//   ....[0]....
.L_610:
        /*0660*/ 	.word	0x00000a50
        /*0664*/ 	.word	0x0000fff0


	//   ....[1]....
        /*0668*/ 	.word	0x00009ec0
        /*066c*/ 	.word	0x0000fff0


	//----- nvinfo : EIATTR_INT_WARP_WIDE_INSTR_OFFSETS
	.align		4
.L_611:
        /*0670*/ 	.byte	0x04, 0x31
        /*0672*/ 	.short	(.L_613 - .L_612)


	//   ....[0]....
.L_612:
        /*0674*/ 	.word	0x00000120


	//   ....[1]....
        /*0678*/ 	.word	0x00000160


	//   ....[2]....
        /*067c*/ 	.word	0x000001d0


	//   ....[3]....
        /*0680*/ 	.word	0x00000240


	//   ....[4]....
        /*0684*/ 	.word	0x00010140


	//   ....[5]....
        /*0688*/ 	.word	0x000101d0


	//   ....[6]....
        /*068c*/ 	.word	0x00014ab0


	//   ....[7]....
        /*0690*/ 	.word	0x00014b40


	//----- nvinfo : EIATTR_COOP_GROUP_MASK_REGIDS
	.align		4
.L_613:
        /*0694*/ 	.byte	0x04, 0x29
        /*0696*/ 	.short	(.L_615 - .L_614)


	//   ....[0]....
.L_614:
        /*0698*/ 	.word	0xffffffff


	//   ....[1]....
        /*069c*/ 	.word	0xffffffff


	//   ....[2]....
        /*06a0*/ 	.word	0xffffffff


	//   ....[3]....
        /*06a4*/ 	.word	0xffffffff


	//   ....[4]....
        /*06a8*/ 	.word	0xffffffff


	//   ....[5]....
        /*06ac*/ 	.word	0xffffffff


	//   ....[6]....
        /*06b0*/ 	.word	0xffffffff


	//   ....[7]....
        /*06b4*/ 	.word	0xffffffff


	//   ....[8]....
        /*06b8*/ 	.word	0xffffffff


	//   ....[9]....
        /*06bc*/ 	.word	0xffffffff


	//   ....[10]....
        /*06c0*/ 	.word	0xffffffff


	//   ....[11]....
        /*06c4*/ 	.word	0xffffffff


	//   ....[12]....
        /*06c8*/ 	.word	0xffffffff


	//   ....[13]....
        /*06cc*/ 	.word	0xffffffff


	//   ....[14]....
        /*06d0*/ 	.word	0xffffffff


	//   ....[15]....
        /*06d4*/ 	.word	0xffffffff


	//   ....[16]....
        /*06d8*/ 	.word	0xffffffff


	//   ....[17]....
        /*06dc*/ 	.word	0xffffffff


	//   ....[18]....
        /*06e0*/ 	.word	0xffffffff


	//   ....[19]....
        /*06e4*/ 	.word	0xffffffff


	//   ....[20]....
        /*06e8*/ 	.word	0xffffffff


	//   ....[21]....
        /*06ec*/ 	.word	0xffffffff


	//   ....[22]....
        /*06f0*/ 	.word	0xffffffff


	//   ....[23]....
        /*06f4*/ 	.word	0xffffffff


	//   ....[24]....
        /*06f8*/ 	.word	0xffffffff


	//   ....[25]....
        /*06fc*/ 	.word	0xffffffff


	//   ....[26]....
        /*0700*/ 	.word	0xffffffff


	//   ....[27]....
        /*0704*/ 	.word	0xffffffff


	//   ....[28]....
        /*0708*/ 	.word	0xffffffff


	//   ....[29]....
        /*070c*/ 	.word	0xffffffff


	//   ....[30]....
        /*0710*/ 	.word	0xffffffff


	//   ....[31]....
        /*0714*/ 	.word	0xffffffff


	//   ....[32]....
        /*0718*/ 	.word	0xffffffff


	//   ....[33]....
        /*071c*/ 	.word	0xffffffff


	//   ....[34]....
        /*0720*/ 	.word	0xffffffff


	//   ....[35]....
        /*0724*/ 	.word	0xffffffff


	//   ....[36]....
        /*0728*/ 	.word	0xffffffff


	//   ....[37]....
        /*072c*/ 	.word	0xffffffff


	//   ....[38]....
        /*0730*/ 	.word	0xffffffff


	//   ....[39]....
        /*0734*/ 	.word	0xffffffff


	//   ....[40]....
        /*0738*/ 	.word	0xffffffff


	//   ....[41]....
        /*073c*/ 	.word	0xffffffff


	//   ....[42]....
        /*0740*/ 	.word	0xffffffff


	//   ....[43]....
        /*0744*/ 	.word	0xffffffff


	//   ....[44]....
        /*0748*/ 	.word	0xffffffff


	//   ....[45]....
        /*074c*/ 	.word	0xffffffff


	//   ....[46]....
        /*0750*/ 	.word	0xffffffff


	//   ....[47]....
        /*0754*/ 	.word	0xffffffff


	//   ....[48]....
        /*0758*/ 	.word	0xffffffff


	//   ....[49]....
        /*075c*/ 	.word	0xffffffff


	//   ....[50]....
        /*0760*/ 	.word	0xffffffff


	//   ....[51]....
        /*0764*/ 	.word	0xffffffff


	//   ....[52]....
        /*0768*/ 	.word	0xffffffff


	//   ....[53]....
        /*076c*/ 	.word	0xffffffff


	//   ....[54]....
        /*0770*/ 	.word	0xffffffff


	//   ....[55]....
        /*0774*/ 	.word	0xffffffff


	//   ....[56]....
        /*0778*/ 	.word	0xffffffff


	//   ....[57]....
        /*077c*/ 	.word	0xffffffff


	//   ....[58]....
        /*0780*/ 	.word	0xffffffff


	//   ....[59]....
        /*0784*/ 	.word	0xffffffff


	//   ....[60]....
        /*0788*/ 	.word	0xffffffff


	//   ....[61]....
        /*078c*/ 	.word	0xffffffff


	//   ....[62]....
        /*0790*/ 	.word	0xffffffff


	//   ....[63]....
        /*0794*/ 	.word	0xffffffff


	//   ....[64]....
        /*0798*/ 	.word	0xffffffff


	//   ....[65]....
        /*079c*/ 	.word	0xffffffff


	//   ....[66]....
        /*07a0*/ 	.word	0xffffffff


	//   ....[67]....
        /*07a4*/ 	.word	0xffffffff


	//   ....[68]....
        /*07a8*/ 	.word	0xffffffff


	//   ....[69]....
        /*07ac*/ 	.word	0xffffffff


	//   ....[70]....
        /*07b0*/ 	.word	0xffffffff


	//   ....[71]....
        /*07b4*/ 	.word	0xffffffff


	//   ....[72]....
        /*07b8*/ 	.word	0xffffffff


	//   ....[73]....
        /*07bc*/ 	.word	0xffffffff


	//   ....[74]....
        /*07c0*/ 	.word	0xffffffff


	//   ....[75]....
        /*07c4*/ 	.word	0xffffffff


	//   ....[76]....
        /*07c8*/ 	.word	0xffffffff


	//   ....[77]....
        /*07cc*/ 	.word	0xffffffff


	//   ....[78]....
        /*07d0*/ 	.word	0xffffffff


	//   ....[79]....
        /*07d4*/ 	.word	0xffffffff


	//   ....[80]....
        /*07d8*/ 	.word	0xffffffff


	//   ....[81]....
        /*07dc*/ 	.word	0xffffffff


	//   ....[82]....
        /*07e0*/ 	.word	0xffffffff


	//   ....[83]....
        /*07e4*/ 	.word	0xffffffff


	//   ....[84]....
        /*07e8*/ 	.word	0xffffffff


	//   ....[85]....
        /*07ec*/ 	.word	0xffffffff


	//   ....[86]....
        /*07f0*/ 	.word	0xffffffff


	//   ....[87]....
        /*07f4*/ 	.word	0xffffffff


	//   ....[88]....
        /*07f8*/ 	.word	0xffffffff


	//   ....[89]....
        /*07fc*/ 	.word	0xffffffff


	//   ....[90]....
        /*0800*/ 	.word	0xffffffff


	//   ....[91]....
        /*0804*/ 	.word	0xffffffff


	//   ....[92]....
        /*0808*/ 	.word	0xffffffff


	//   ....[93]....
        /*080c*/ 	.word	0xffffffff


	//   ....[94]....
        /*0810*/ 	.word	0xffffffff


	//   ....[95]....
        /*0814*/ 	.word	0xffffffff


	//   ....[96]....
        /*0818*/ 	.word	0xffffffff


	//   ....[97]....
        /*081c*/ 	.word	0xffffffff


	//   ....[98]....
        /*0820*/ 	.word	0xffffffff


	//   ....[99]....
        /*0824*/ 	.word	0xffffffff


	//   ....[100]....
        /*0828*/ 	.word	0xffffffff


	//   ....[101]....
        /*082c*/ 	.word	0xffffffff


	//   ....[102]....
        /*0830*/ 	.word	0xffffffff


	//   ....[103]....
        /*0834*/ 	.word	0xffffffff


	//   ....[104]....
        /*0838*/ 	.word	0xffffffff


	//   ....[105]....
        /*083c*/ 	.word	0xffffffff


	//   ....[106]....
        /*0840*/ 	.word	0xffffffff


	//   ....[107]....
        /*0844*/ 	.word	0xffffffff


	//   ....[108]....
        /*0848*/ 	.word	0xffffffff


	//   ....[109]....
        /*084c*/ 	.word	0xffffffff


	//   ....[110]....
        /*0850*/ 	.word	0xffffffff


	//   ....[111]....
        /*0854*/ 	.word	0xffffffff


	//   ....[112]....
        /*0858*/ 	.word	0xffffffff


	//   ....[113]....
        /*085c*/ 	.word	0xffffffff


	//   ....[114]....
        /*0860*/ 	.word	0xffffffff


	//   ....[115]....
        /*0864*/ 	.word	0xffffffff


	//   ....[116]....
        /*0868*/ 	.word	0xffffffff


	//   ....[117]....
        /*086c*/ 	.word	0xffffffff


	//   ....[118]....
        /*0870*/ 	.word	0xffffffff


	//   ....[119]....
        /*0874*/ 	.word	0xffffffff


	//   ....[120]....
        /*0878*/ 	.word	0xffffffff


	//   ....[121]....
        /*087c*/ 	.word	0x0500000f


	//   ....[122]....
        /*0880*/ 	.word	0x0500000f


	//   ....[123]....
        /*0884*/ 	.word	0x0500000f


	//   ....[124]....
        /*0888*/ 	.word	0x0500000f


	//   ....[125]....
        /*088c*/ 	.word	0x0500000f


	//   ....[126]....
        /*0890*/ 	.word	0x0500000f


	//   ....[127]....
        /*0894*/ 	.word	0x0500000f


	//   ....[128]....
        /*0898*/ 	.word	0x0500000f


	//   ....[129]....
        /*089c*/ 	.word	0x0500000f


	//   ....[130]....
        /*08a0*/ 	.word	0x0500000f


	//   ....[131]....
        /*08a4*/ 	.word	0x0500000f


	//   ....[132]....
        /*08a8*/ 	.word	0x0500000f


	//   ....[133]....
        /*08ac*/ 	.word	0x0500000f


	//   ....[134]....
        /*08b0*/ 	.word	0x0500000f


	//   ....[135]....
        /*08b4*/ 	.word	0x0500000f


	//   ....[136]....
        /*08b8*/ 	.word	0x0500000f


	//   ....[137]....
        /*08bc*/ 	.word	0x0500000f


	//   ....[138]....
        /*08c0*/ 	.word	0x0500000f


	//   ....[139]....
        /*08c4*/ 	.word	0x0500000f


	//   ....[140]....
        /*08c8*/ 	.word	0x0500000f


	//   ....[141]....
        /*08cc*/ 	.word	0x0500000f


	//   ....[142]....
        /*08d0*/ 	.word	0x0500000f


	//   ....[143]....
        /*08d4*/ 	.word	0x0500000f


	//   ....[144]....
        /*08d8*/ 	.word	0x0500000f


	//   ....[145]....
        /*08dc*/ 	.word	0x0500000f


	//   ....[146]....
        /*08e0*/ 	.word	0x0500000f


	//   ....[147]....
        /*08e4*/ 	.word	0x0500000f


	//   ....[148]....
        /*08e8*/ 	.word	0x0500000f


	//   ....[149]....
        /*08ec*/ 	.word	0x0500000f


	//   ....[150]....
        /*08f0*/ 	.word	0x0500000f


	//   ....[151]....
        /*08f4*/ 	.word	0x0500000f


	//   ....[152]....
        /*08f8*/ 	.word	0x0500000f


	//   ....[153]....
        /*08fc*/ 	.word	0x0500000f


	//   ....[154]....
        /*0900*/ 	.word	0x0500000f


	//   ....[155]....
        /*0904*/ 	.word	0x0500000f


	//   ....[156]....
        /*0908*/ 	.word	0x0500000f


	//   ....[157]....
        /*090c*/ 	.word	0x0500000f


	//   ....[158]....
        /*0910*/ 	.word	0x0500000f


	//   ....[159]....
        /*0914*/ 	.word	0x0500000f


	//   ....[160]....
        /*0918*/ 	.word	0x0500000f


	//   ....[161]....
        /*091c*/ 	.word	0x0500000f


	//   ....[162]....
        /*0920*/ 	.word	0x0500000f


	//   ....[163]....
        /*0924*/ 	.word	0x0500000f


	//   ....[164]....
        /*0928*/ 	.word	0x0500000f


	//   ....[165]....
        /*092c*/ 	.word	0x0500000f


	//   ....[166]....
        /*0930*/ 	.word	0x0500000f


	//   ....[167]....
        /*0934*/ 	.word	0x0500000f


	//   ....[168]....
        /*0938*/ 	.word	0x0500000f


	//   ....[169]....
        /*093c*/ 	.word	0x0500000f


	//   ....[170]....
        /*0940*/ 	.word	0x0500000f


	//   ....[171]....
        /*0944*/ 	.word	0x0500000f


	//   ....[172]....
        /*0948*/ 	.word	0x0500000f


	//----- nvinfo : EIATTR_COOP_GROUP_INSTR_OFFSETS
	.align		4
.L_615:
        /*094c*/ 	.byte	0x04, 0x28
        /*094e*/ 	.short	(.L_617 - .L_616)


	//   ....[0]....
.L_616:
        /*0950*/ 	.word	0x00000060


	//   ....[1]....
        /*0954*/ 	.word	0x00000130


	//   ....[2]....
        /*0958*/ 	.word	0x000001f0


	//   ....[3]....
        /*095c*/ 	.word	0x000003c0


	//   ....[4]....
        /*0960*/ 	.word	0x00000520


	//   ....[5]....
        /*0964*/ 	.word	0x00000640


	//   ....[6]....
        /*0968*/ 	.word	0x000007a0


	//   ....[7]....
        /*096c*/ 	.word	0x00001d70


	//   ....[8]....
        /*0970*/ 	.word	0x00002970


	//   ....[9]....
        /*0974*/ 	.word	0x000029b0


	//   ....[10]....
        /*0978*/ 	.word	0x000034e0


	//   ....[11]....
        /*097c*/ 	.word	0x00003660


	//   ....[12]....
        /*0980*/ 	.word	0x00003890


	//   ....[13]....
        /*0984*/ 	.word	0x00003a60


	//   ....[14]....
        /*0988*/ 	.word	0x00004cd0


	//   ....[15]....
        /*098c*/ 	.word	0x00004cf0


	//   ....[16]....
        /*0990*/ 	.word	0x00005700


	//   ....[17]....
        /*0994*/ 	.word	0x00005800


	//   ....[18]....
        /*0998*/ 	.word	0x00006180


	//   ....[19]....
        /*099c*/ 	.word	0x000061d0


	//   ....[20]....
        /*09a0*/ 	.word	0x00007c70


	//   ....[21]....
        /*09a4*/ 	.word	0x00007c90


	//   ....[22]....
        /*09a8*/ 	.word	0x000084f0


	//   ....[23]....
        /*09ac*/ 	.word	0x00008550


	//   ....[24]....
        /*09b0*/ 	.word	0x000094b0


	//   ....[25]....
        /*09b4*/ 	.word	0x000094e0


	//   ....[26]....
        /*09b8*/ 	.word	0x00009510


	//   ....[27]....
        /*09bc*/ 	.word	0x00009530


	//   ....[28]....
        /*09c0*/ 	.word	0x0000af10


	//   ....[29]....
        /*09c4*/ 	.word	0x0000af20


	//   ....[30]....
        /*09c8*/ 	.word	0x0000af30


	//   ....[31]....
        /*09cc*/ 	.word	0x0000af80


	//   ....[32]....
        /*09d0*/ 	.word	0x0000ba30


	//   ....[33]....
        /*09d4*/ 	.word	0x0000ba50


	//   ....[34]....
        /*09d8*/ 	.word	0x0000bbd0


	//   ....[35]....
        /*09dc*/ 	.word	0x0000bbf0


	//   ....[36]....
        /*09e0*/ 	.word	0x0000bd30


	//   ....[37]....
        /*09e4*/ 	.word	0x0000bd50


	//   ....[38]....
        /*09e8*/ 	.word	0x0000bea0


	//   ....[39]....
        /*09ec*/ 	.word	0x0000bec0


	//   ....[40]....
        /*09f0*/ 	.word	0x0000c480


	//   ....[41]....
        /*09f4*/ 	.word	0x0000c4c0


	//   ....[42]....
        /*09f8*/ 	.word	0x0000ce40


	//   ....[43]....
        /*09fc*/ 	.word	0x0000ce50


	//   ....[44]....
        /*0a00*/ 	.word	0x0000df90


	//   ....[45]....
        /*0a04*/ 	.word	0x0000dfc0


	//   ....[46]....
        /*0a08*/ 	.word	0x0000e130


	//   ....[47]....
        /*0a0c*/ 	.word	0x0000e150


	//   ....[48]....
        /*0a10*/ 	.word	0x0000e290


	//   ....[49]....
        /*0a14*/ 	.word	0x0000e2b0


	//   ....[50]....
        /*0a18*/ 	.word	0x0000e400


	//   ....[51]....
        /*0a1c*/ 	.word	0x0000e420


	//   ....[52]....
        /*0a20*/ 	.word	0x0000e5f0


	//   ....[53]....
        /*0a24*/ 	.word	0x0000e810


	//   ....[54]....
        /*0a28*/ 	.word	0x0000e840


	//   ....[55]....
        /*0a2c*/ 	.word	0x0000e870


	//   ....[56]....
        /*0a30*/ 	.word	0x0000e8a0


	//   ....[57]....
        /*0a34*/ 	.word	0x0000e8d0


	//   ....[58]....
        /*0a38*/ 	.word	0x0000e900


	//   ....[59]....
        /*0a3c*/ 	.word	0x0000eaa0


	//   ....[60]....
        /*0a40*/ 	.word	0x0000ead0


	//   ....[61]....
        /*0a44*/ 	.word	0x0000eb00


	//   ....[62]....
        /*0a48*/ 	.word	0x0000eb30


	//   ....[63]....
        /*0a4c*/ 	.word	0x0000eb60


	//   ....[64]....
        /*0a50*/ 	.word	0x0000eb90


	//   ....[65]....
        /*0a54*/ 	.word	0x0000ec30


	//   ....[66]....
        /*0a58*/ 	.word	0x0000ec60


	//   ....[67]....
        /*0a5c*/ 	.word	0x0000ec70


	//   ....[68]....
        /*0a60*/ 	.word	0x0000eca0


	//   ....[69]....
        /*0a64*/ 	.word	0x00010720


	//   ....[70]....
        /*0a68*/ 	.word	0x000111b0


	//   ....[71]....
        /*0a6c*/ 	.word	0x000111e0


	//   ....[72]....
        /*0a70*/ 	.word	0x00011200


	//   ....[73]....
        /*0a74*/ 	.word	0x00011240


	//   ....[74]....
        /*0a78*/ 	.word	0x00011340


	//   ....[75]....
        /*0a7c*/ 	.word	0x00011360


	//   ....[76]....
        /*0a80*/ 	.word	0x000113f0


	//   ....[77]....
        /*0a84*/ 	.word	0x00011400


	//   ....[78]....
        /*0a88*/ 	.word	0x00011490


	//   ....[79]....
        /*0a8c*/ 	.word	0x000114b0


	//   ....[80]....
        /*0a90*/ 	.word	0x00011550


	//   ....[81]....
        /*0a94*/ 	.word	0x00011570


	//   ....[82]....
        /*0a98*/ 	.word	0x00011600


	//   ....[83]....
        /*0a9c*/ 	.word	0x00011620


	//   ....[84]....
        /*0aa0*/ 	.word	0x000116b0


	//   ....[85]....
        /*0aa4*/ 	.word	0x000116c0


	//   ....[86]....
        /*0aa8*/ 	.word	0x00011d90


	//   ....[87]....
        /*0aac*/ 	.word	0x00011df0


	//   ....[88]....
        /*0ab0*/ 	.word	0x00011e00


	//   ....[89]....
        /*0ab4*/ 	.word	0x00011ea0


	//   ....[90]....
        /*0ab8*/ 	.word	0x00011f30


	//   ....[91]....
        /*0abc*/ 	.word	0x00011f40


	//   ....[92]....
        /*0ac0*/ 	.word	0x00011fd0


	//   ....[93]....
        /*0ac4*/ 	.word	0x00011fe0


	//   ....[94]....
        /*0ac8*/ 	.word	0x00012050


	//   ....[95]....
        /*0acc*/ 	.word	0x00012060


	//   ....[96]....
        /*0ad0*/ 	.word	0x000120e0


	//   ....[97]....
        /*0ad4*/ 	.word	0x000120f0


	//   ....[98]....
        /*0ad8*/ 	.word	0x00012170


	//   ....[99]....
        /*0adc*/ 	.word	0x00012180


	//   ....[100]....
        /*0ae0*/ 	.word	0x00012190


	//   ....[101]....
        /*0ae4*/ 	.word	0x000121d0


	//   ....[102]....
        /*0ae8*/ 	.word	0x00014dd0


	//   ....[103]....
        /*0aec*/ 	.word	0x00014e00


	//   ....[104]....
        /*0af0*/ 	.word	0x00014e60


	//   ....[105]....
        /*0af4*/ 	.word	0x00014e90


	//   ....[106]....
        /*0af8*/ 	.word	0x00014ec0


	//   ....[107]....
        /*0afc*/ 	.word	0x00014ef0


	//   ....[108]....
        /*0b00*/ 	.word	0x00014f20


	//   ....[109]....
        /*0b04*/ 	.word	0x00014f50


	//   ....[110]....
        /*0b08*/ 	.word	0x00015110


	//   ....[111]....
        /*0b0c*/ 	.word	0x00015140


	//   ....[112]....
        /*0b10*/ 	.word	0x00015170


	//   ....[113]....
        /*0b14*/ 	.word	0x000151a0


	//   ....[114]....
        /*0b18*/ 	.word	0x000151d0


	//   ....[115]....
        /*0b1c*/ 	.word	0x00015200


	//   ....[116]....
        /*0b20*/ 	.word	0x000152d0


	//   ....[117]....
        /*0b24*/ 	.word	0x000152f0


	//   ....[118]....
        /*0b28*/ 	.word	0x00015300


	//   ....[119]....
        /*0b2c*/ 	.word	0x00015380


	//   ....[120]....
        /*0b30*/ 	.word	0x00015ec0


	//   ....[121]....
        /*0b34*/ 	.word	0x000164c0


	//   ....[122]....
        /*0b38*/ 	.word	0x00016640


	//   ....[123]....
        /*0b3c*/ 	.word	0x000166a0


	//   ....[124]....
        /*0b40*/ 	.word	0x00016730


	//   ....[125]....
        /*0b44*/ 	.word	0x00016790


	//   ....[126]....
        /*0b48*/ 	.word	0x00016830


	//   ....[127]....
        /*0b4c*/ 	.word	0x00016920


	//   ....[128]....
        /*0b50*/ 	.word	0x00016a50


	//   ....[129]....
        /*0b54*/ 	.word	0x00016af0


	//   ....[130]....
        /*0b58*/ 	.word	0x00016bc0


	//   ....[131]....
        /*0b5c*/ 	.word	0x00016c60


	//   ....[132]....
        /*0b60*/ 	.word	0x00016d30


	//   ....[133]....
        /*0b64*/ 	.word	0x00016dd0


	//   ....[134]....
        /*0b68*/ 	.word	0x00016ea0


	//   ....[135]....
        /*0b6c*/ 	.word	0x00016f40


	//   ....[136]....
        /*0b70*/ 	.word	0x00016ff0


	//   ....[137]....
        /*0b74*/ 	.word	0x000170d0


	//   ....[138]....
        /*0b78*/ 	.word	0x00017310


	//   ....[139]....
        /*0b7c*/ 	.word	0x000173e0


	//   ....[140]....
        /*0b80*/ 	.word	0x000174a0


	//   ....[141]....
        /*0b84*/ 	.word	0x00017510


	//   ....[142]....
        /*0b88*/ 	.word	0x00017620


	//   ....[143]....
        /*0b8c*/ 	.word	0x000176e0


	//   ....[144]....
        /*0b90*/ 	.word	0x000177a0


	//   ....[145]....
        /*0b94*/ 	.word	0x00017860


	//   ....[146]....
        /*0b98*/ 	.word	0x00017920


	//   ....[147]....
        /*0b9c*/ 	.word	0x000179e0


	//   ....[148]....
        /*0ba0*/ 	.word	0x00017aa0


	//   ....[149]....
        /*0ba4*/ 	.word	0x00017b50


	//   ....[150]....
        /*0ba8*/ 	.word	0x00017c50


	//   ....[151]....
        /*0bac*/ 	.word	0x00017ca0


	//   ....[152]....
        /*0bb0*/ 	.word	0x00017d00


	//   ....[153]....
        /*0bb4*/ 	.word	0x00017de0


	//   ....[154]....
        /*0bb8*/ 	.word	0x00018110


	//   ....[155]....
        /*0bbc*/ 	.word	0x000181b0


	//   ....[156]....
        /*0bc0*/ 	.word	0x00018350


	//   ....[157]....
        /*0bc4*/ 	.word	0x000183d0


	//   ....[158]....
        /*0bc8*/ 	.word	0x00018450


	//   ....[159]....
        /*0bcc*/ 	.word	0x000184d0


	//   ....[160]....
        /*0bd0*/ 	.word	0x00018550


	//   ....[161]....
        /*0bd4*/ 	.word	0x000185e0


	//   ....[162]....
        /*0bd8*/ 	.word	0x00018680


	//   ....[163]....
        /*0bdc*/ 	.word	0x00018730


	//   ....[164]....
        /*0be0*/ 	.word	0x000187b0


	//   ....[165]....
        /*0be4*/ 	.word	0x00018830


	//   ....[166]....
        /*0be8*/ 	.word	0x000188b0


	//   ....[167]....
        /*0bec*/ 	.word	0x00018940


	//   ....[168]....
        /*0bf0*/ 	.word	0x000189c0


	//   ....[169]....
        /*0bf4*/ 	.word	0x00018a70


	//   ....[170]....
        /*0bf8*/ 	.word	0x00018ac0


	//   ....[171]....
        /*0bfc*/ 	.word	0x00018b80


	//   ....[172]....
        /*0c00*/ 	.word	0x00018cb0


	//----- nvinfo : EIATTR_REG_RECONFIG
	.align		4
.L_617:
        /*0c04*/ 	.byte	0x01, 0x54
	.zero		2


	//----- nvinfo : EIATTR_SYSCALL_OFFSETS
	.align		4
        /*0c08*/ 	.byte	0x04, 0x46
        /*0c0a*/ 	.short	(.L_619 - .L_618)


	//   ....[0]....
.L_618:
        /*0c0c*/ 	.word	0x00001f70


	//   ....[1]....
        /*0c10*/ 	.word	0x00010340


	//   ....[2]....
        /*0c14*/ 	.word	0x00010490


	//   ....[3]....
        /*0c18*/ 	.word	0x00010590


	//   ....[4]....
        /*0c1c*/ 	.word	0x00010dd0


	//   ....[5]....
        /*0c20*/ 	.word	0x000119d0


	//----- nvinfo : EIATTR_MBARRIER_INSTR_OFFSETS
	.align		4
.L_619:
        /*0c24*/ 	.byte	0x04, 0x39
        /*0c26*/ 	.short	(.L_621 - .L_620)


	//   ....[0]....
.L_620:
        /*0c28*/ 	.word	0x00000260
        /*0c2c*/ 	.word	0x000000ff
        /*0c30*/ 	.word	0x00032400
        /*0c34*/ 	.short	0x0100
        /*0c36*/ 	.byte	0x08
	.zero		1


	//   ....[1]....
        /*0c38*/ 	.word	0x00000270
        /*0c3c*/ 	.word	0x000000ff
        /*0c40*/ 	.word	0x00032410
        /*0c44*/ 	.short	0x0100
        /*0c46*/ 	.byte	0x08
	.zero		1


	//   ....[2]....
        /*0c48*/ 	.word	0x00000280
        /*0c4c*/ 	.word	0x000000ff
        /*0c50*/ 	.word	0x00032420
        /*0c54*/ 	.short	0x0100
        /*0c56*/ 	.byte	0x08
	.zero		1


	//   ....[3]....
        /*0c58*/ 	.word	0x00000370
        /*0c5c*/ 	.word	0x000000ff
        /*0c60*/ 	.word	0x00032430
        /*0c64*/ 	.short	0x0100
        /*0c66*/ 	.byte	0x08
	.zero		1


	//   ....[4]....
        /*0c68*/ 	.word	0x00000380
        /*0c6c*/ 	.word	0x000000ff
        /*0c70*/ 	.word	0x00032440
        /*0c74*/ 	.short	0x0100
        /*0c76*/ 	.byte	0x08
	.zero		1


	//   ....[5]....
        /*0c78*/ 	.word	0x00000390
        /*0c7c*/ 	.word	0x000000ff
        /*0c80*/ 	.word	0x00032438
        /*0c84*/ 	.short	0x0100
        /*0c86*/ 	.byte	0x08
	.zero		1


	//   ....[6]....
        /*0c88*/ 	.word	0x000003a0
        /*0c8c*/ 	.word	0x000000ff
        /*0c90*/ 	.word	0x00032448
        /*0c94*/ 	.short	0x0100
        /*0c96*/ 	.byte	0x08
	.zero		1


	//   ....[7]....
        /*0c98*/ 	.word	0x000004d0
        /*0c9c*/ 	.word	0x000000ff
        /*0ca0*/ 	.word	0x00032450
        /*0ca4*/ 	.short	0x0100
        /*0ca6*/ 	.byte	0x08
	.zero		1


	//   ....[8]....
        /*0ca8*/ 	.word	0x000004e0
        /*0cac*/ 	.word	0x000000ff
        /*0cb0*/ 	.word	0x00032460
        /*0cb4*/ 	.short	0x0100
        /*0cb6*/ 	.byte	0x08
	.zero		1


	//   ....[9]....
        /*0cb8*/ 	.word	0x000004f0
        /*0cbc*/ 	.word	0x000000ff
        /*0cc0*/ 	.word	0x00032458
        /*0cc4*/ 	.short	0x0100
        /*0cc6*/ 	.byte	0x08
	.zero		1


	//   ....[10]....
        /*0cc8*/ 	.word	0x00000500
        /*0ccc*/ 	.word	0x000000ff
        /*0cd0*/ 	.word	0x00032468
        /*0cd4*/ 	.short	0x0100
        /*0cd6*/ 	.byte	0x08
	.zero		1


	//   ....[11]....
        /*0cd8*/ 	.word	0x000005f0
        /*0cdc*/ 	.word	0x000000ff
        /*0ce0*/ 	.word	0x00032470
        /*0ce4*/ 	.short	0x0100
        /*0ce6*/ 	.byte	0x06
	.zero		1


	//   ....[12]....
        /*0ce8*/ 	.word	0x00000600
        /*0cec*/ 	.word	0x000000ff
        /*0cf0*/ 	.word	0x00032480
        /*0cf4*/ 	.short	0x0100
        /*0cf6*/ 	.byte	0x06
	.zero		1


	//   ....[13]....
        /*0cf8*/ 	.word	0x00000610
        /*0cfc*/ 	.word	0x000000ff
        /*0d00*/ 	.word	0x00032478
        /*0d04*/ 	.short	0x0100
        /*0d06*/ 	.byte	0x06
	.zero		1


	//   ....[14]....
        /*0d08*/ 	.word	0x00000620
        /*0d0c*/ 	.word	0x000000ff
        /*0d10*/ 	.word	0x00032488
        /*0d14*/ 	.short	0x0100
        /*0d16*/ 	.byte	0x06
	.zero		1


	//   ....[15]....
        /*0d18*/ 	.word	0x00000750
        /*0d1c*/ 	.word	0x000000ff
        /*0d20*/ 	.word	0x00032490
        /*0d24*/ 	.short	0x0100
        /*0d26*/ 	.byte	0x08
	.zero		1


	//   ....[16]....
        /*0d28*/ 	.word	0x00000760
        /*0d2c*/ 	.word	0x000000ff
        /*0d30*/ 	.word	0x000324a0
        /*0d34*/ 	.short	0x0100
        /*0d36*/ 	.byte	0x08
	.zero		1


	//   ....[17]....
        /*0d38*/ 	.word	0x00000770
        /*0d3c*/ 	.word	0x000000ff
        /*0d40*/ 	.word	0x00032498
        /*0d44*/ 	.short	0x0100
        /*0d46*/ 	.byte	0x08
	.zero		1


	//   ....[18]....
        /*0d48*/ 	.word	0x00000780
        /*0d4c*/ 	.word	0x000000ff
        /*0d50*/ 	.word	0x000324a8
        /*0d54*/ 	.short	0x0100
        /*0d56*/ 	.byte	0x08
	.zero		1


	//   ....[19]....
        /*0d58*/ 	.word	0x000008b0
        /*0d5c*/ 	.word	0x000000ff
        /*0d60*/ 	.word	0x000324b0
        /*0d64*/ 	.short	0x0100
        /*0d66*/ 	.byte	0x08
	.zero		1


	//   ....[20]....
        /*0d68*/ 	.word	0x000008c0
        /*0d6c*/ 	.word	0x000000ff
        /*0d70*/ 	.word	0x000324c0
        /*0d74*/ 	.short	0x0100
        /*0d76*/ 	.byte	0x08
	.zero		1


	//   ....[21]....
        /*0d78*/ 	.word	0x000008d0
        /*0d7c*/ 	.word	0x000000ff
        /*0d80*/ 	.word	0x000324b8
        /*0d84*/ 	.short	0x0100
        /*0d86*/ 	.byte	0x08
	.zero		1


	//   ....[22]....
        /*0d88*/ 	.word	0x000008e0
        /*0d8c*/ 	.word	0x000000ff
        /*0d90*/ 	.word	0x000324c8
        /*0d94*/ 	.short	0x0100
        /*0d96*/ 	.byte	0x08
	.zero		1


	//   ....[23]....
        /*0d98*/ 	.word	0x00002030
        /*0d9c*/ 	.word	0x00000005
        /*0da0*/ 	.word	0x00032400
        /*0da4*/ 	.short	0x010a
        /*0da6*/ 	.byte	0x3f
	.zero		1


	//   ....[24]....
        /*0da8*/ 	.word	0x000020e0
        /*0dac*/ 	.word	0x00000000
        /*0db0*/ 	.word	0x00032430
        /*0db4*/ 	.short	0x010a
        /*0db6*/ 	.byte	0x3f
	.zero		1


	//   ....[25]....
        /*0db8*/ 	.word	0x00002120
        /*0dbc*/ 	.word	0x00000000
        /*0dc0*/ 	.word	0x00032430
        /*0dc4*/ 	.short	0x010a
        /*0dc6*/ 	.byte	0x3f
	.zero		1


	//   ....[26]....
        /*0dc8*/ 	.word	0x00002420
        /*0dcc*/ 	.word	0x00000005
        /*0dd0*/ 	.word	0x00032410
        /*0dd4*/ 	.short	0x010a
        /*0dd6*/ 	.byte	0x3f
	.zero		1


	//   ....[27]....
        /*0dd8*/ 	.word	0x00002460
        /*0ddc*/ 	.word	0x00000000
        /*0de0*/ 	.word	0x00032450
        /*0de4*/ 	.short	0x010a
        /*0de6*/ 	.byte	0x3f
	.zero		1


	//   ....[28]....
        /*0de8*/ 	.word	0x000024a0
        /*0dec*/ 	.word	0x00000000
        /*0df0*/ 	.word	0x00032450
        /*0df4*/ 	.short	0x010a
        /*0df6*/ 	.byte	0x3f
	.zero		1


	//   ....[29]....
        /*0df8*/ 	.word	0x00003c70
        /*0dfc*/ 	.word	0x00000018
        /*0e00*/ 	.word	0x00000000
        /*0e04*/ 	.short	0x0101
        /*0e06*/ 	.byte	0x3f
	.zero		1


	//   ....[30]....
        /*0e08*/ 	.word	0x000045e0
        /*0e0c*/ 	.word	0x00000000
        /*0e10*/ 	.word	0x00000000
        /*0e14*/ 	.short	0x0101
        /*0e16*/ 	.byte	0x3f
	.zero		1


	//   ....[31]....
        /*0e18*/ 	.word	0x00004740
        /*0e1c*/ 	.word	0x000000ff
        /*0e20*/ 	.word	0x00032430
        /*0e24*/ 	.short	0x010a
        /*0e26*/ 	.byte	0x04
	.zero		1


	//   ....[32]....
        /*0e28*/ 	.word	0x00004780
        /*0e2c*/ 	.word	0x000000ff
        /*0e30*/ 	.word	0x00032430
        /*0e34*/ 	.short	0x010a
        /*0e36*/ 	.byte	0x04
	.zero		1


	//   ....[33]....
        /*0e38*/ 	.word	0x00004990
        /*0e3c*/ 	.word	0x000000ff
        /*0e40*/ 	.word	0x00032450
        /*0e44*/ 	.short	0x010a
        /*0e46*/ 	.byte	0x04
	.zero		1


	//   ....[34]....
        /*0e48*/ 	.word	0x000049d0
        /*0e4c*/ 	.word	0x000000ff
        /*0e50*/ 	.word	0x00032450
        /*0e54*/ 	.short	0x010a
        /*0e56*/ 	.byte	0x04
	.zero		1


	//   ....[35]....
        /*0e58*/ 	.word	0x00006560
        /*0e5c*/ 	.word	0x000000ca
        /*0e60*/ 	.word	0x00000000
        /*0e64*/ 	.short	0x0101
        /*0e66*/ 	.byte	0x3f
	.zero		1


	//   ....[36]....
        /*0e68*/ 	.word	0x000070e0
        /*0e6c*/ 	.word	0x00000000
        /*0e70*/ 	.word	0x00000000
        /*0e74*/ 	.short	0x0101
        /*0e76*/ 	.byte	0x3f
	.zero		1


	//   ....[37]....
        /*0e78*/ 	.word	0x00007230
        /*0e7c*/ 	.word	0x000000ff
        /*0e80*/ 	.word	0x00032430
        /*0e84*/ 	.short	0x010a
        /*0e86*/ 	.byte	0x04
	.zero		1


	//   ....[38]....
        /*0e88*/ 	.word	0x00007270
        /*0e8c*/ 	.word	0x000000ff
        /*0e90*/ 	.word	0x00032430
        /*0e94*/ 	.short	0x010a
        /*0e96*/ 	.byte	0x04
	.zero		1


	//   ....[39]....
        /*0e98*/ 	.word	0x00007480
        /*0e9c*/ 	.word	0x000000ff
        /*0ea0*/ 	.word	0x00032450
        /*0ea4*/ 	.short	0x010a
        /*0ea6*/ 	.byte	0x04
	.zero		1


	//   ....[40]....
        /*0ea8*/ 	.word	0x000074c0
        /*0eac*/ 	.word	0x000000ff
        /*0eb0*/ 	.word	0x00032450
        /*0eb4*/ 	.short	0x010a
        /*0eb6*/ 	.byte	0x04
	.zero		1


	//   ....[41]....
        /*0eb8*/ 	.word	0x00008710
        /*0ebc*/ 	.word	0x0000009d
        /*0ec0*/ 	.word	0x00000000
        /*0ec4*/ 	.short	0x0101
        /*0ec6*/ 	.byte	0x3f
	.zero		1


	//   ....[42]....
        /*0ec8*/ 	.word	0x00009400
        /*0ecc*/ 	.word	0x0000000c
        /*0ed0*/ 	.word	0x00000000
        /*0ed4*/ 	.short	0x0101
        /*0ed6*/ 	.byte	0x3f
	.zero		1


	//   ....[43]....
        /*0ed8*/ 	.word	0x0000ba10
        /*0edc*/ 	.word	0x00000000
        /*0ee0*/ 	.word	0x00000000
        /*0ee4*/ 	.short	0x0101
        /*0ee6*/ 	.byte	0x3f
	.zero		1


	//   ....[44]....
        /*0ee8*/ 	.word	0x0000c460
        /*0eec*/ 	.word	0x00000009
        /*0ef0*/ 	.word	0x00000000
        /*0ef4*/ 	.short	0x0101
        /*0ef6*/ 	.byte	0x3f
	.zero		1


	//   ....[45]....
        /*0ef8*/ 	.word	0x00010980
        /*0efc*/ 	.word	0x00000000
        /*0f00*/ 	.word	0x00032440
        /*0f04*/ 	.short	0x010a
        /*0f06*/ 	.byte	0x3f
	.zero		1


	//   ....[46]....
        /*0f08*/ 	.word	0x00011780
        /*0f0c*/ 	.word	0x00000012
        /*0f10*/ 	.word	0x00032400
        /*0f14*/ 	.short	0x0107
        /*0f16*/ 	.byte	0x3f
	.zero		1


	//   ....[47]....
        /*0f18*/ 	.word	0x00011820
        /*0f1c*/ 	.word	0x00000012
        /*0f20*/ 	.word	0x00032400
        /*0f24*/ 	.short	0x0101
        /*0f26*/ 	.byte	0x3f
	.zero		1


	//   ....[48]....
        /*0f28*/ 	.word	0x00012310
        /*0f2c*/ 	.word	0x00000012
        /*0f30*/ 	.word	0x00032410
        /*0f34*/ 	.short	0x0107
        /*0f36*/ 	.byte	0x3f
	.zero		1


	//   ....[49]....
        /*0f38*/ 	.word	0x00012410
        /*0f3c*/ 	.word	0x00000012
        /*0f40*/ 	.word	0x00032410
        /*0f44*/ 	.short	0x0101
        /*0f46*/ 	.byte	0x3f
	.zero		1


	//   ....[50]....
        /*0f48*/ 	.word	0x00012430
        /*0f4c*/ 	.word	0x00000012
        /*0f50*/ 	.word	0x00032420
        /*0f54*/ 	.short	0x010a
        /*0f56*/ 	.byte	0x3f
	.zero		1


	//   ....[51]....
        /*0f58*/ 	.word	0x00012510
        /*0f5c*/ 	.word	0x00000002
        /*0f60*/ 	.word	0x00032460
        /*0f64*/ 	.short	0x010a
        /*0f66*/ 	.byte	0x3f
	.zero		1


	//   ....[52]....
        /*0f68*/ 	.word	0x00012e00
        /*0f6c*/ 	.word	0x00000002
        /*0f70*/ 	.word	0x00032440
        /*0f74*/ 	.short	0x010a
        /*0f76*/ 	.byte	0x3f
	.zero		1


	//   ....[53]....
        /*0f78*/ 	.word	0x00013040
        /*0f7c*/ 	.word	0x00000002
        /*0f80*/ 	.word	0x00032460
        /*0f84*/ 	.short	0x010a
        /*0f86*/ 	.byte	0x3f
	.zero		1


	//   ....[54]....
        /*0f88*/ 	.word	0x00013860
        /*0f8c*/ 	.word	0x00000002
        /*0f90*/ 	.word	0x00032440
        /*0f94*/ 	.short	0x010a
        /*0f96*/ 	.byte	0x3f
	.zero		1


	//   ....[55]....
        /*0f98*/ 	.word	0x00013a90
        /*0f9c*/ 	.word	0x00000002
        /*0fa0*/ 	.word	0x00032460
        /*0fa4*/ 	.short	0x010a
        /*0fa6*/ 	.byte	0x3f
	.zero		1


	//   ....[56]....
        /*0fa8*/ 	.word	0x00014230
        /*0fac*/ 	.word	0x00000003
        /*0fb0*/ 	.word	0x00032440
        /*0fb4*/ 	.short	0x010a
        /*0fb6*/ 	.byte	0x3f
	.zero		1


	//   ....[57]....
        /*0fb8*/ 	.word	0x00014470
        /*0fbc*/ 	.word	0x00000003
        /*0fc0*/ 	.word	0x00032460
        /*0fc4*/ 	.short	0x010a
        /*0fc6*/ 	.byte	0x3f
	.zero		1


	//   ....[58]....
        /*0fc8*/ 	.word	0x00015e40
        /*0fcc*/ 	.word	0x00000000
        /*0fd0*/ 	.word	0x00032420
        /*0fd4*/ 	.short	0x010a
        /*0fd6*/ 	.byte	0x3f
	.zero		1


	//   ....[59]....
        /*0fd8*/ 	.word	0x00016000
        /*0fdc*/ 	.word	0x00000006
        /*0fe0*/ 	.word	0x00000000
        /*0fe4*/ 	.short	0x010a
        /*0fe6*/ 	.byte	0x3f
	.zero		1


	//   ....[60]....
        /*0fe8*/ 	.word	0x00016070
        /*0fec*/ 	.word	0x00000007
        /*0ff0*/ 	.word	0x00000000
        /*0ff4*/ 	.short	0x010a
        /*0ff6*/ 	.byte	0x3f
	.zero		1


	//   ....[61]....
        /*0ff8*/ 	.word	0x000160e0
        /*0ffc*/ 	.word	0x00000004
        /*1000*/ 	.word	0x00000000
        /*1004*/ 	.short	0x010a
        /*1006*/ 	.byte	0x3f
	.zero		1


	//   ....[62]....
        /*1008*/ 	.word	0x00016110
        /*100c*/ 	.word	0x00000003
        /*1010*/ 	.word	0x00000000
        /*1014*/ 	.short	0x010a
        /*1016*/ 	.byte	0x3f
	.zero		1


	//   ....[63]....
        /*1018*/ 	.word	0x00016170
        /*101c*/ 	.word	0x00000005
        /*1020*/ 	.word	0x00032400
        /*1024*/ 	.short	0x010a
        /*1026*/ 	.byte	0x3f
	.zero		1


	//   ....[64]....
        /*1028*/ 	.word	0x000161c0
        /*102c*/ 	.word	0x00000000
        /*1030*/ 	.word	0x00032430
        /*1034*/ 	.short	0x010a
        /*1036*/ 	.byte	0x3f
	.zero		1


	//   ....[65]....
        /*1038*/ 	.word	0x00016210
        /*103c*/ 	.word	0x00000005
        /*1040*/ 	.word	0x00032410
        /*1044*/ 	.short	0x010a
        /*1046*/ 	.byte	0x3f
	.zero		1


	//   ....[66]....
        /*1048*/ 	.word	0x00016260
        /*104c*/ 	.word	0x00000000
        /*1050*/ 	.word	0x00032450
        /*1054*/ 	.short	0x010a
        /*1056*/ 	.byte	0x3f
	.zero		1


	//   ....[67]....
        /*1058*/ 	.word	0x000162c0
        /*105c*/ 	.word	0x00000098
        /*1060*/ 	.word	0x00032430
        /*1064*/ 	.short	0x010a
        /*1066*/ 	.byte	0x3f
	.zero		1


	//   ....[68]....
        /*1068*/ 	.word	0x00016320
        /*106c*/ 	.word	0x000000cb
        /*1070*/ 	.word	0x00032450
        /*1074*/ 	.short	0x010a
        /*1076*/ 	.byte	0x3f
	.zero		1


	//   ....[69]....
        /*1078*/ 	.word	0x00016380
        /*107c*/ 	.word	0x00000098
        /*1080*/ 	.word	0x00032430
        /*1084*/ 	.short	0x010a
        /*1086*/ 	.byte	0x3f
	.zero		1


	//   ....[70]....
        /*1088*/ 	.word	0x000163e0
        /*108c*/ 	.word	0x000000c8
        /*1090*/ 	.word	0x00032450
        /*1094*/ 	.short	0x010a
        /*1096*/ 	.byte	0x3f
	.zero		1


	//   ....[71]....
        /*1098*/ 	.word	0x00016580
        /*109c*/ 	.word	0x00000000
        /*10a0*/ 	.word	0x00032440
        /*10a4*/ 	.short	0x010a
        /*10a6*/ 	.byte	0x3f
	.zero		1


	//   ....[72]....
        /*10a8*/ 	.word	0x00017e20
        /*10ac*/ 	.word	0x00000012
        /*10b0*/ 	.word	0x00032420
        /*10b4*/ 	.short	0x010a
        /*10b6*/ 	.byte	0x3f
	.zero		1


	//   ....[73]....
        /*10b8*/ 	.word	0x00017e70
        /*10bc*/ 	.word	0x00000002
        /*10c0*/ 	.word	0x00032460
        /*10c4*/ 	.short	0x010a
        /*10c6*/ 	.byte	0x3f
	.zero		1


	//   ....[74]....
        /*10c8*/ 	.word	0x00017ec0
        /*10cc*/ 	.word	0x00000002
        /*10d0*/ 	.word	0x00032440
        /*10d4*/ 	.short	0x010a
        /*10d6*/ 	.byte	0x3f
	.zero		1


	//   ....[75]....
        /*10d8*/ 	.word	0x00017f10
        /*10dc*/ 	.word	0x00000002
        /*10e0*/ 	.word	0x00032460
        /*10e4*/ 	.short	0x010a
        /*10e6*/ 	.byte	0x3f
	.zero		1


	//   ....[76]....
        /*10e8*/ 	.word	0x00017f60
        /*10ec*/ 	.word	0x00000002
        /*10f0*/ 	.word	0x00032440
        /*10f4*/ 	.short	0x010a
        /*10f6*/ 	.byte	0x3f
	.zero		1


	//   ....[77]....
        /*10f8*/ 	.word	0x00017fb0
        /*10fc*/ 	.word	0x00000002
        /*1100*/ 	.word	0x00032460
        /*1104*/ 	.short	0x010a
        /*1106*/ 	.byte	0x3f
	.zero		1


	//   ....[78]....
        /*1108*/ 	.word	0x00018000
        /*110c*/ 	.word	0x00000003
        /*1110*/ 	.word	0x00032440
        /*1114*/ 	.short	0x010a
        /*1116*/ 	.byte	0x3f
	.zero		1


	//   ....[79]....
        /*1118*/ 	.word	0x00018050
        /*111c*/ 	.word	0x00000003
        /*1120*/ 	.word	0x00032460
        /*1124*/ 	.short	0x010a
        /*1126*/ 	.byte	0x3f
	.zero		1


	//   ....[80]....
        /*1128*/ 	.word	0x00018bd0
        /*112c*/ 	.word	0x00000000
        /*1130*/ 	.word	0x00032420
        /*1134*/ 	.short	0x010a
        /*1136*/ 	.byte	0x3f
	.zero		1


	//   ....[81]....
        /*1138*/ 	.word	0x00018d70
        /*113c*/ 	.word	0x00000006
        /*1140*/ 	.word	0x00000000
        /*1144*/ 	.short	0x010a
        /*1146*/ 	.byte	0x3f
	.zero		1


	//   ....[82]....
        /*1148*/ 	.word	0x00018dc0
        /*114c*/ 	.word	0x00000007
        /*1150*/ 	.word	0x00000000
        /*1154*/ 	.short	0x010a
        /*1156*/ 	.byte	0x3f
	.zero		1


	//   ....[83]....
        /*1158*/ 	.word	0x00018e10
        /*115c*/ 	.word	0x00000004
        /*1160*/ 	.word	0x00000000
        /*1164*/ 	.short	0x010a
        /*1166*/ 	.byte	0x3f
	.zero		1


	//----- nvinfo : EIATTR_NUM_MBARRIERS
	.align		4
.L_621:
        /*1168*/ 	.byte	0x03, 0x38
        /*116a*/ 	.short	0x0017


	//----- nvinfo : EIATTR_EXIT_INSTR_OFFSETS
	.align		4
        /*116c*/ 	.byte	0x04, 0x1c
        /*116e*/ 	.short	(.L_623 - .L_622)


	//   ....[0]....
.L_622:
        /*1170*/ 	.word	0x00000a90


	//   ....[1]....
        /*1174*/ 	.word	0x0000e590


	//   ....[2]....
        /*1178*/ 	.word	0x00016160


	//----- nvinfo : EIATTR_MAX_THREADS
	.align		4
.L_623:
        /*117c*/ 	.byte	0x04, 0x05
        /*117e*/ 	.short	(.L_625 - .L_624)
.L_624:
        /*1180*/ 	.word	0x00000180
        /*1184*/ 	.word	0x00000001
        /*1188*/ 	.word	0x00000001


	//----- nvinfo : EIATTR_CRS_STACK_SIZE
	.align		4
.L_625:
        /*118c*/ 	.byte	0x04, 0x1e
        /*118e*/ 	.short	(.L_627 - .L_626)
.L_626:
        /*1190*/ 	.word	0x00000000


	//----- nvinfo : EIATTR_CBANK_PARAM_SIZE
	.align		4
.L_627:
        /*1194*/ 	.byte	0x03, 0x19
        /*1196*/ 	.short	0x0bf0


	//----- nvinfo : EIATTR_PARAM_CBANK
	.align		4
        /*1198*/ 	.byte	0x04, 0x0a
        /*119a*/ 	.short	(.L_629 - .L_628)
	.align		4
.L_628:
        /*119c*/ 	.word	index@(.nv.constant0._ZN7cutlass13device_kernelIN5flash11enable_sm90INS1_16FlashAttnFwdSm90INS1_25CollectiveMainloopFwdSm90ILi2EN4cute5tupleIJNS5_1CILi1EEES8_S8_EEENS6_IJNS7_ILi128EEENS7_ILi96EEENS7_ILi64EEEEEELi256ENS_6half_tEfNS_4arch4Sm90ELb1ELb0ELb0ELb1ELb0ELb0ELb1ELb1ELb0ELb1ELb1ELb0EEENS1_21CollectiveEpilogueFwdINS6_IJSA_NS7_ILi256EEESB_EEES9_SE_SG_Li256ELb1ELb1ELb1ELb0EEENS1_36VarlenDynamicPersistentTileSchedulerILi128ELi96ELi256ELi128ELb1ELb1ELb1ELb1ELb1ELb1EEEEEEEEEvNT_6ParamsE)
        /*11a0*/ 	.short	0x0210
        /*11a2*/ 	.short	0x0bf0


	//----- nvinfo : EIATTR_SW_WAR
	.align		4
.L_629:
        /*11a4*/ 	.byte	0x04, 0x36
        /*11a6*/ 	.short	(.L_631 - .L_630)
.L_630:
        /*11a8*/ 	.word	0x00000008
.L_631:


//--------------------- .nv.info._ZN7cutlass13device_kernelIN5flash11enable_sm90INS1_16FlashAttnFwdSm90INS1_25CollectiveMainloopFwdSm90ILi2EN4cute5tupleIJNS5_1CILi1EEES8_S8_EEENS6_IJNS7_ILi128EEENS7_ILi96EEENS7_ILi64EEEEEELi256ENS_6half_tEfNS_4arch4Sm90ELb1ELb0ELb0ELb1ELb0ELb1ELb1ELb1ELb0ELb1ELb1ELb0EEENS1_21CollectiveEpilogueFwdINS6_IJSA_NS7_ILi256EEESB_EEES9_SE_SG_Li256ELb1ELb1ELb1ELb0EEENS1_36VarlenDynamicPersistentTileSchedulerILi128ELi96ELi256ELi128ELb1ELb1ELb1ELb1ELb1ELb1EEEEEEEEEvNT_6ParamsE --------------------------
	.section	.nv.info._ZN7cutlass13device_kernelIN5flash11enable_sm90INS1_16FlashAttnFwdSm90INS1_25CollectiveMainloopFwdSm90ILi2EN4cute5tupleIJNS5_1CILi1EEES8_S8_EEENS6_IJNS7_ILi128EEENS7_ILi96EEENS7_ILi64EEEEEELi256ENS_6half_tEfNS_4arch4Sm90ELb1ELb0ELb0ELb1ELb0ELb1ELb1ELb1ELb0ELb1ELb1ELb0EEENS1_21CollectiveEpilogueFwdINS6_IJSA_NS7_ILi256EEESB_EEES9_SE_SG_Li256ELb1ELb1ELb1ELb0EEENS1_36VarlenDynamicPersistentTileSchedulerILi128ELi96ELi256ELi128ELb1ELb1ELb1ELb1ELb1ELb1EEEEEEEEEvNT_6ParamsE,"",@"SHT_CUDA_INFO"
	.sectionflags	@""
	.align	4


	//----- nvinfo : EIATTR_CUDA_API_VERSION
	.align		4
        /*0000*/ 	.byte	0x04, 0x37
        /*0002*/ 	.short	(.L_633 - .L_632)
.L_632:
        /*0004*/ 	.word	0x00000082


	//----- nvinfo : EIATTR_KPARAM_INFO
	.align		4
.L_633:
        /*0008*/ 	.byte	0x04, 0x17
        /*000a*/ 	.short	(.L_635 - .L_634)
.L_634:
        /*000c*/ 	.word	0x00000000
        /*0010*/ 	.short	0x0000
        /*0012*/ 	.short	0x0070
        /*0014*/ 	.byte	0x00, 0xf0, 0x01, 0x2e


	//----- nvinfo : EIATTR_SPARSE_MMA_MASK
	.align		4
.L_635:
        /*0018*/ 	.byte	0x03, 0x50
        /*001a*/ 	.short	0x0000


	//----- nvinfo : EIATTR_MAXREG_COUNT
	.align		4
        /*001c*/ 	.byte	0x03, 0x1b
        /*001e*/ 	.short	0x00a8


	//----- nvinfo : EIATTR_NUM_BARRIERS
	.align		4
        /*0020*/ 	.byte	0x02, 0x4c
        /*0022*/ 	.byte	0x10
	.zero		1


	//----- nvinfo : EIATTR_EXTERNS
	.align		4
        /*0024*/ 	.byte	0x04, 0x0f
        /*0026*/ 	.short	(.L_637 - .L_636)


	//   ....[0]....
	.align		4
.L_636:
        /*0028*/ 	.word	index@(__assertfail)


	//----- nvinfo : EIATTR_ANNOTATIONS
	.align		4
.L_637:
        /*002c*/ 	.byte	0x04, 0x55
        /*002e*/ 	.short	(.L_639 - .L_638)


	//   ....[0]....
.L_638:
        /* <DEDUP_REMOVED lines=246> */


	//----- nvinfo : EIATTR_MERCURY_ISA_VERSION
	.align		4
.L_639:
        /*0f78*/ 	.byte	0x03, 0x5f
        /*0f7a*/ 	.short	0x0101


	//----- nvinfo : EIATTR_UNUSED_LOAD_BYTE_OFFSET
	.align		4
        /*0f7c*/ 	.byte	0x04, 0x44
        /*0f7e*/ 	.short	(.L_641 - .L_640)


	//   ....[0]....
.L_640:
        /*0f80*/ 	.word	0x00000af0
        /*0f84*/ 	.word	0x0000fff0


	//   ....[1]....
        /*0f88*/ 	.word	0x00012a30
        /*0f8c*/ 	.word	0x0000fff0


	//----- nvinfo : EIATTR_INT_WARP_WIDE_INSTR_OFFSETS
	.align		4
.L_641:
        /*0f90*/ 	.byte	0x04, 0x31
        /*0f92*/ 	.short	(.L_643 - .L_642)


	//   ....[0]....
.L_642:
        /*0f94*/ 	.word	0x00000190


	//   ....[1]....
        /*0f98*/ 	.word	0x000001d0


	//   ....[2]....
        /*0f9c*/ 	.word	0x00000240


	//   ....[3]....
        /*0fa0*/ 	.word	0x00000250


	//   ....[4]....
        /*0fa4*/ 	.word	0x0001bb60


	//   ....[5]....
        /*0fa8*/ 	.word	0x0001bbf0


	//   ....[6]....
        /*0fac*/ 	.word	0x000205c0


	//   ....[7]....
        /*0fb0*/ 	.word	0x00020650


	//----- nvinfo : EIATTR_COOP_GROUP_MASK_REGIDS
	.align		4
.L_643:
        /*0fb4*/ 	.byte	0x04, 0x29
        /*0fb6*/ 	.short	(.L_645 - .L_644)


	//   ....[0]....
.L_644:
        /*0fb8*/ 	.word	0xffffffff


	//   ....[1]....
        /*0fbc*/ 	.word	0xffffffff


	//   ....[2]....
        /*0fc0*/ 	.word	0xffffffff


	//   ....[3]....
        /*0fc4*/ 	.word	0xffffffff


	//   ....[4]....
        /*0fc8*/ 	.word	0xffffffff


	//   ....[5]....
        /*0fcc*/ 	.word	0xffffffff


	//   ....[6]....
        /*0fd0*/ 	.word	0xffffffff


	//   ....[7]....
        /*0fd4*/ 	.word	0xffffffff


	//   ....[8]....
        /*0fd8*/ 	.word	0xffffffff


	//   ....[9]....
        /*0fdc*/ 	.word	0xffffffff


	//   ....[10]....
        /*0fe0*/ 	.word	0xffffffff


	//   ....[11]....
        /*0fe4*/ 	.word	0xffffffff


	//   ....[12]....
        /*0fe8*/ 	.word	0xffffffff


	//   ....[13]....
        /*0fec*/ 	.word	0xffffffff


	//   ....[14]....
        /*0ff0*/ 	.word	0xffffffff


	//   ....[15]....
        /*0ff4*/ 	.word	0xffffffff


	//   ....[16]....
        /*0ff8*/ 	.word	0xffffffff


	//   ....[17]....
        /*0ffc*/ 	.word	0xffffffff


	//   ....[18]....
        /*1000*/ 	.word	0xffffffff


	//   ....[19]....
        /*1004*/ 	.word	0xffffffff


	//   ....[20]....
        /*1008*/ 	.word	0xffffffff


	//   ....[21]....
        /*100c*/ 	.word	0xffffffff


	//   ....[22]....
        /*1010*/ 	.word	0xffffffff


	//   ....[23]....
        /*1014*/ 	.word	0xffffffff


	//   ....[24]....
        /*1018*/ 	.word	0xffffffff


	//   ....[25]....
        /*101c*/ 	.word	0xffffffff


	//   ....[26]....
        /*1020*/ 	.word	0xffffffff


	//   ....[27]....
        /*1024*/ 	.word	0xffffffff


	//   ....[28]....
        /*1028*/ 	.word	0xffffffff


	//   ....[29]....
        /*102c*/ 	.word	0xffffffff


	//   ....[30]....
        /*1030*/ 	.word	0xffffffff


	//   ....[31]....
        /*1034*/ 	.word	0xffffffff


	//   ....[32]....
        /*1038*/ 	.word	0xffffffff


	//   ....[33]....
        /*103c*/ 	.word	0xffffffff


	//   ....[34]....
        /*1040*/ 	.word	0xffffffff


	//   ....[35]....
        /*1044*/ 	.word	0xffffffff


	//   ....[36]....
        /*1048*/ 	.word	0xffffffff


	//   ....[37]....
        /*104c*/ 	.word	0xffffffff


	//   ....[38]....
        /*1050*/ 	.word	0xffffffff


	//   ....[39]....
        /*1054*/ 	.word	0xffffffff


	//   ....[40]....
        /*1058*/ 	.word	0xffffffff


	//   ....[41]....
        /*105c*/ 	.word	0xffffffff


	//   ....[42]....
        /*1060*/ 	.word	0xffffffff


	//   ....[43]....
        /*1064*/ 	.word	0xffffffff


	//   ....[44]....
        /*1068*/ 	.word	0xffffffff


	//   ....[45]....
        /*106c*/ 	.word	0xffffffff


	//   ....[46]....
        /*1070*/ 	.word	0xffffffff


	//   ....[47]....
        /*1074*/ 	.word	0xffffffff


	//   ....[48]....
        /*1078*/ 	.word	0xffffffff


	//   ....[49]....
        /*107c*/ 	.word	0xffffffff


	//   ....[50]....
        /*1080*/ 	.word	0xffffffff


	//   ....[51]....
        /*1084*/ 	.word	0xffffffff


	//   ....[52]....
        /*1088*/ 	.word	0xffffffff


	//   ....[53]....
        /*108c*/ 	.word	0xffffffff


	//   ....[54]....
        /*1090*/ 	.word	0xffffffff


	//   ....[55]....
        /*1094*/ 	.word	0xffffffff


	//   ....[56]....
        /*1098*/ 	.word	0xffffffff


	//   ....[57]....
        /*109c*/ 	.word	0xffffffff


	//   ....[58]....
        /*10a0*/ 	.word	0xffffffff


	//   ....[59]....
        /*10a4*/ 	.word	0xffffffff


	//   ....[60]....
        /*10a8*/ 	.word	0xffffffff


	//   ....[61]....
        /*10ac*/ 	.word	0xffffffff


	//   ....[62]....
        /*10b0*/ 	.word	0xffffffff


	//   ....[63]....
        /*10b4*/ 	.word	0xffffffff


	//   ....[64]....
        /*10b8*/ 	.word	0xffffffff


	//   ....[65]....
        /*10bc*/ 	.word	0xffffffff


	//   ....[66]....
        /*10c0*/ 	.word	0xffffffff


	//   ....[67]....
        /*10c4*/ 	.word	0xffffffff


	//   ....[68]....
        /*10c8*/ 	.word	0xffffffff


	//   ....[69]....
        /*10cc*/ 	.word	0xffffffff


	//   ....[70]....
        /*10d0*/ 	.word	0xffffffff


	//   ....[71]....
        /*10d4*/ 	.word	0xffffffff


	//   ....[72]....
        /*10d8*/ 	.word	0xffffffff


	//   ....[73]....
        /*10dc*/ 	.word	0xffffffff


	//   ....[74]....
        /*10e0*/ 	.word	0xffffffff


	//   ....[75]....
        /*10e4*/ 	.word	0xffffffff


	//   ....[76]....
        /*10e8*/ 	.word	0xffffffff


	//   ....[77]....
        /*10ec*/ 	.word	0xffffffff


	//   ....[78]....
        /*10f0*/ 	.word	0xffffffff


	//   ....[79]....
        /*10f4*/ 	.word	0xffffffff


	//   ....[80]....
        /*10f8*/ 	.word	0xffffffff


	//   ....[81]....
        /*10fc*/ 	.word	0xffffffff


	//   ....[82]....
        /*1100*/ 	.word	0xffffffff


	//   ....[83]....
        /*1104*/ 	.word	0xffffffff


	//   ....[84]....
        /*1108*/ 	.word	0xffffffff


	//   ....[85]....
        /*110c*/ 	.word	0xffffffff


	//   ....[86]....
        /*1110*/ 	.word	0xffffffff


	//   ....[87]....
        /*1114*/ 	.word	0xffffffff


	//   ....[88]....
        /*1118*/ 	.word	0xffffffff


	//   ....[89]....
        /*111c*/ 	.word	0xffffffff


	//   ....[90]....
        /*1120*/ 	.word	0xffffffff


	//   ....[91]....
        /*1124*/ 	.word	0xffffffff


	//   ....[92]....
        /*1128*/ 	.word	0xffffffff


	//   ....[93]....
        /*112c*/ 	.word	0xffffffff


	//   ....[94]....
        /*1130*/ 	.word	0xffffffff


	//   ....[95]....
        /*1134*/ 	.word	0xffffffff


	//   ....[96]....
        /*1138*/ 	.word	0xffffffff


	//   ....[97]....
        /*113c*/ 	.word	0xffffffff


	//   ....[98]....
        /*1140*/ 	.word	0xffffffff


	//   ....[99]....
        /*1144*/ 	.word	0xffffffff


	//   ....[100]....
        /*1148*/ 	.word	0xffffffff


	//   ....[101]....
        /*114c*/ 	.word	0xffffffff


	//   ....[102]....
        /*1150*/ 	.word	0xffffffff


	//   ....[103]....
        /*1154*/ 	.word	0xffffffff


	//   ....[104]....
        /*1158*/ 	.word	0xffffffff


	//   ....[105]....
        /*115c*/ 	.word	0xffffffff


	//   ....[106]....
        /*1160*/ 	.word	0xffffffff


	//   ....[107]....
        /*1164*/ 	.word	0xffffffff


	//   ....[108]....
        /*1168*/ 	.word	0xffffffff


	//   ....[109]....
        /*116c*/ 	.word	0xffffffff


	//   ....[110]....
        /*1170*/ 	.word	0xffffffff


	//   ....[111]....
        /*1174*/ 	.word	0xffffffff


	//   ....[112]....
        /*1178*/ 	.word	0xffffffff


	//   ....[113]....
        /*117c*/ 	.word	0xffffffff


	//   ....[114]....
        /*1180*/ 	.word	0xffffffff


	//   ....[115]....
        /*1184*/ 	.word	0xffffffff


	//   ....[116]....
        /*1188*/ 	.word	0xffffffff


	//   ....[117]....
        /*118c*/ 	.word	0xffffffff


	//   ....[118]....
        /*1190*/ 	.word	0xffffffff


	//   ....[119]....
        /*1194*/ 	.word	0xffffffff


	//   ....[120]....
        /*1198*/ 	.word	0xffffffff


	//   ....[121]....
        /*119c*/ 	.word	0xffffffff


	//   ....[122]....
        /*11a0*/ 	.word	0xffffffff


	//   ....[123]....
        /*11a4*/ 	.word	0xffffffff


	//   ....[124]....
        /*11a8*/ 	.word	0xffffffff


	//   ....[125]....
        /*11ac*/ 	.word	0xffffffff


	//   ....[126]....
        /*11b0*/ 	.word	0xffffffff


	//   ....[127]....
        /*11b4*/ 	.word	0xffffffff


	//   ....[128]....
        /*11b8*/ 	.word	0xffffffff


	//   ....[129]....
        /*11bc*/ 	.word	0xffffffff


	//   ....[130]....
        /*11c0*/ 	.word	0xffffffff


	//   ....[131]....
        /*11c4*/ 	.word	0xffffffff


	//   ....[132]....
        /*11c8*/ 	.word	0xffffffff


	//   ....[133]....
        /*11cc*/ 	.word	0xffffffff


	//   ....[134]....
        /*11d0*/ 	.word	0xffffffff


	//   ....[135]....
        /*11d4*/ 	.word	0xffffffff


	//   ....[136]....
        /*11d8*/ 	.word	0xffffffff


	//   ....[137]....
        /*11dc*/ 	.word	0xffffffff


	//   ....[138]....
        /*11e0*/ 	.word	0x0500000f


	//   ....[139]....
        /*11e4*/ 	.word	0x0500000f


	//   ....[140]....
        /*11e8*/ 	.word	0x0500000f


	//   ....[141]....
        /*11ec*/ 	.word	0x0500000f


	//   ....[142]....
        /*11f0*/ 	.word	0x0500000f


	//   ....[143]....
        /*11f4*/ 	.word	0x0500000f


	//   ....[144]....
        /*11f8*/ 	.word	0x0500000f


	//   ....[145]....
        /*11fc*/ 	.word	0x0500000f


	//   ....[146]....
        /*1200*/ 	.word	0x0500000f


	//   ....[147]....
        /*1204*/ 	.word	0x0500000f


	//   ....[148]....
        /*1208*/ 	.word	0x0500000f


	//   ....[149]....
        /*120c*/ 	.word	0x0500000f


	//   ....[150]....
        /*1210*/ 	.word	0x0500000f


	//   ....[151]....
        /*1214*/ 	.word	0x0500000f


	//   ....[152]....
        /*1218*/ 	.word	0x0500000f


	//   ....[153]....
        /*121c*/ 	.word	0x0500000f


	//   ....[154]....
        /*1220*/ 	.word	0x0500000f


	//   ....[155]....
        /*1224*/ 	.word	0x0500000f


	//   ....[156]....
        /*1228*/ 	.word	0x0500000f


	//   ....[157]....
        /*122c*/ 	.word	0x0500000f


	//   ....[158]....
        /*1230*/ 	.word	0x0500000f


	//   ....[159]....
        /*1234*/ 	.word	0x0500000f


	//   ....[160]....
        /*1238*/ 	.word	0x0500000f


	//   ....[161]....
        /*123c*/ 	.word	0x0500000f


	//   ....[162]....
        /*1240*/ 	.word	0x0500000f


	//   ....[163]....
        /*1244*/ 	.word	0x0500000f


	//   ....[164]....
        /*1248*/ 	.word	0x0500000f


	//   ....[165]....
        /*124c*/ 	.word	0x0500000f


	//   ....[166]....
        /*1250*/ 	.word	0x0500000f


	//   ....[167]....
        /*1254*/ 	.word	0x0500000f


	//   ....[168]....
        /*1258*/ 	.word	0x0500000f


	//   ....[169]....
        /*125c*/ 	.word	0x0500000f


	//   ....[170]....
        /*1260*/ 	.word	0x0500000f


	//   ....[171]....
        /*1264*/ 	.word	0x0500000f


	//   ....[172]....
        /*1268*/ 	.word	0x0500000f


	//   ....[173]....
        /*126c*/ 	.word	0x0500000f


	//   ....[174]....
        /*1270*/ 	.word	0x0500000f


	//   ....[175]....
        /*1274*/ 	.word	0x0500000f


	//   ....[176]....
        /*1278*/ 	.word	0x0500000f


	//   ....[177]....
        /*127c*/ 	.word	0x0500000f


	//   ....[178]....
        /*1280*/ 	.word	0x0500000f


	//   ....[179]....
        /*1284*/ 	.word	0x0500000f


	//   ....[180]....
        /*1288*/ 	.word	0x0500000f


	//   ....[181]....
        /*128c*/ 	.word	0x0500000f


	//   ....[182]....
        /*1290*/ 	.word	0x0500000f


	//   ....[183]....
        /*1294*/ 	.word	0x0500000f


	//   ....[184]....
        /*1298*/ 	.word	0x0500000f


	//   ....[185]....
        /*129c*/ 	.word	0x0500000f


	//   ....[186]....
        /*12a0*/ 	.word	0x0500000f


	//   ....[187]....
        /*12a4*/ 	.word	0x0500000f


	//   ....[188]....
        /*12a8*/ 	.word	0x0500000f


	//   ....[189]....
        /*12ac*/ 	.word	0x0500000f


	//   ....[190]....
        /*12b0*/ 	.word	0x0500000f


	//   ....[191]....
        /*12b4*/ 	.word	0x0500000f


	//   ....[192]....
        /*12b8*/ 	.word	0x0500000f


	//   ....[193]....
        /*12bc*/ 	.word	0x0500000f


	//   ....[194]....
        /*12c0*/ 	.word	0x0500000f


	//   ....[195]....
        /*12c4*/ 	.word	0x0500000f


	//   ....[196]....
        /*12c8*/ 	.word	0x0500000f


	//   ....[197]....
        /*12cc*/ 	.word	0x0500000f


	//   ....[198]....
        /*12d0*/ 	.word	0x0500000f


	//   ....[199]....
        /*12d4*/ 	.word	0x0500000f


	//   ....[200]....
        /*12d8*/ 	.word	0x0500000f


	//   ....[201]....
        /*12dc*/ 	.word	0x0500000f


	//   ....[202]....
        /*12e0*/ 	.word	0x0500000f


	//   ....[203]....
        /*12e4*/ 	.word	0x0500000f


	//   ....[204]....
        /*12e8*/ 	.word	0x0500000f


	//   ....[205]....
        /*12ec*/ 	.word	0x0500000f


	//   ....[206]....
        /*12f0*/ 	.word	0x0500000f


	//   ....[207]....
        /*12f4*/ 	.word	0x0500000f


	//   ....[208]....
        /*12f8*/ 	.word	0x0500000f


	//   ....[209]....
        /*12fc*/ 	.word	0x0500000f


	//   ....[210]....
        /*1300*/ 	.word	0x0500000f


	//   ....[211]....
        /*1304*/ 	.word	0x0500000f


	//   ....[212]....
        /*1308*/ 	.word	0x0500000f


	//   ....[213]....
        /*130c*/ 	.word	0x0500000f


	//   ....[214]....
        /*1310*/ 	.word	0x0500000f


	//   ....[215]....
        /*1314*/ 	.word	0x0500000f


	//   ....[216]....
        /*1318*/ 	.word	0x0500000f


	//   ....[217]....
        /*131c*/ 	.word	0x0500000f


	//   ....[218]....
        /*1320*/ 	.word	0x0500000f


	//   ....[219]....
        /*1324*/ 	.word	0x0500000f


	//   ....[220]....
        /*1328*/ 	.word	0x0500000f


	//   ....[221]....
        /*132c*/ 	.word	0x0500000f


	//   ....[222]....
        /*1330*/ 	.word	0x0500000f


	//   ....[223]....
        /*1334*/ 	.word	0x0500000f


	//   ....[224]....
        /*1338*/ 	.word	0x0500000f


	//   ....[225]....
        /*133c*/ 	.word	0x0500000f


	//   ....[226]....
        /*1340*/ 	.word	0x0500000f


	//   ....[227]....
        /*1344*/ 	.word	0x0500000f


	//----- nvinfo : EIATTR_COOP_GROUP_INSTR_OFFSETS
	.align		4
.L_645:
        /*1348*/ 	.byte	0x04, 0x28
        /*134a*/ 	.short	(.L_647 - .L_646)


	//   ....[0]....
.L_646:
        /*134c*/ 	.word	0x00000070


	//   ....[1]....
        /*1350*/ 	.word	0x000001a0


	//   ....[2]....
        /*1354*/ 	.word	0x000001f0


	//   ....[3]....
        /*1358*/ 	.word	0x00000440


	//   ....[4]....
        /*135c*/ 	.word	0x000005a0


	//   ....[5]....
        /*1360*/ 	.word	0x000006c0


	//   ....[6]....
        /*1364*/ 	.word	0x00000820


	//   ....[7]....
        /*1368*/ 	.word	0x00006c00


	//   ....[8]....
        /*136c*/ 	.word	0x000073f0


	//   ....[9]....
        /*1370*/ 	.word	0x00007400


	//   ....[10]....
        /*1374*/ 	.word	0x00007410


	//   ....[11]....
        /*1378*/ 	.word	0x00007420


	//   ....[12]....
        /*137c*/ 	.word	0x00007720


	//   ....[13]....
        /*1380*/ 	.word	0x00007730


	//   ....[14]....
        /*1384*/ 	.word	0x00007740


	//   ....[15]....
        /*1388*/ 	.word	0x00007750


	//   ....[16]....
        /*138c*/ 	.word	0x00008970


	//   ....[17]....
        /*1390*/ 	.word	0x00008980


	//   ....[18]....
        /*1394*/ 	.word	0x00008990


	//   ....[19]....
        /*1398*/ 	.word	0x000089c0


	//   ....[20]....
        /*139c*/ 	.word	0x00008aa0


	//   ....[21]....
        /*13a0*/ 	.word	0x00008ac0


	//   ....[22]....
        /*13a4*/ 	.word	0x00008ad0


	//   ....[23]....
        /*13a8*/ 	.word	0x00008b50


	//   ....[24]....
        /*13ac*/ 	.word	0x0000ae50


	//   ....[25]....
        /*13b0*/ 	.word	0x0000b320


	//   ....[26]....
        /*13b4*/ 	.word	0x0000b330


	//   ....[27]....
        /*13b8*/ 	.word	0x0000b350


	//   ....[28]....
        /*13bc*/ 	.word	0x0000b860


	//   ....[29]....
        /*13c0*/ 	.word	0x0000b890


	//   ....[30]....
        /*13c4*/ 	.word	0x0000d5c0


	//   ....[31]....
        /*13c8*/ 	.word	0x0000d5d0


	//   ....[32]....
        /*13cc*/ 	.word	0x0000dae0


	//   ....[33]....
        /*13d0*/ 	.word	0x0000db00


	//   ....[34]....
        /*13d4*/ 	.word	0x0000e0a0


	//   ....[35]....
        /*13d8*/ 	.word	0x0000e0c0


	//   ....[36]....
        /*13dc*/ 	.word	0x000106c0


	//   ....[37]....
        /*13e0*/ 	.word	0x000106e0


	//   ....[38]....
        /*13e4*/ 	.word	0x00010e00


	//   ....[39]....
        /*13e8*/ 	.word	0x00010f00


	//   ....[40]....
        /*13ec*/ 	.word	0x00011f80


	//   ....[41]....
        /*13f0*/ 	.word	0x00012020


	//   ....[42]....
        /*13f4*/ 	.word	0x000120b0


	//   ....[43]....
        /*13f8*/ 	.word	0x00012270


	//   ....[44]....
        /*13fc*/ 	.word	0x00013af0


	//   ....[45]....
        /*1400*/ 	.word	0x00013b10


	//   ....[46]....
        /*1404*/ 	.word	0x00013b20


	//   ....[47]....
        /*1408*/ 	.word	0x00013b30


	//   ....[48]....
        /*140c*/ 	.word	0x00014540


	//   ....[49]....
        /*1410*/ 	.word	0x00014550


	//   ....[50]....
        /*1414*/ 	.word	0x00014790


	//   ....[51]....
        /*1418*/ 	.word	0x000147a0


	//   ....[52]....
        /*141c*/ 	.word	0x000149a0


	//   ....[53]....
        /*1420*/ 	.word	0x000149b0


	//   ....[54]....
        /*1424*/ 	.word	0x00014bb0


	//   ....[55]....
        /*1428*/ 	.word	0x00014bc0


	//   ....[56]....
        /*142c*/ 	.word	0x00015060


	//   ....[57]....
        /*1430*/ 	.word	0x00015070


	//   ....[58]....
        /*1434*/ 	.word	0x00015cf0


	//   ....[59]....
        /*1438*/ 	.word	0x00015d00


	//   ....[60]....
        /*143c*/ 	.word	0x00017f50


	//   ....[61]....
        /*1440*/ 	.word	0x00017f60


	//   ....[62]....
        /*1444*/ 	.word	0x00018170


	//   ....[63]....
        /*1448*/ 	.word	0x00018180


	//   ....[64]....
        /*144c*/ 	.word	0x00018380


	//   ....[65]....
        /*1450*/ 	.word	0x00018390


	//   ....[66]....
        /*1454*/ 	.word	0x00018590


	//   ....[67]....
        /*1458*/ 	.word	0x000185a0


	//   ....[68]....
        /*145c*/ 	.word	0x00018800


	//   ....[69]....
        /*1460*/ 	.word	0x00018a30


	//   ....[70]....
        /*1464*/ 	.word	0x00018a60


	//   ....[71]....
        /*1468*/ 	.word	0x00018a90


	//   ....[72]....
        /*146c*/ 	.word	0x00018ac0


	//   ....[73]....
        /*1470*/ 	.word	0x00018af0


	//   ....[74]....
        /*1474*/ 	.word	0x00018b20


	//   ....[75]....
        /*1478*/ 	.word	0x00018cc0


	//   ....[76]....
        /*147c*/ 	.word	0x00018cf0


	//   ....[77]....
        /*1480*/ 	.word	0x00018d20


	//   ....[78]....
        /*1484*/ 	.word	0x00018d50


	//   ....[79]....
        /*1488*/ 	.word	0x00018d80


	//   ....[80]....
        /*148c*/ 	.word	0x00018db0


	//   ....[81]....
        /*1490*/ 	.word	0x00018e50


	//   ....[82]....
        /*1494*/ 	.word	0x00018e80


	//   ....[83]....
        /*1498*/ 	.word	0x00018e90


	//   ....[84]....
        /*149c*/ 	.word	0x00018ec0


	//   ....[85]....
        /*14a0*/ 	.word	0x0001a4b0


	//   ....[86]....
        /*14a4*/ 	.word	0x0001c140


	//   ....[87]....
        /*14a8*/ 	.word	0x0001cbf0


	//   ....[88]....
        /*14ac*/ 	.word	0x0001cc20


	//   ....[89]....
        /*14b0*/ 	.word	0x0001cc40


	//   ....[90]....
        /*14b4*/ 	.word	0x0001cc80


	//   ....[91]....
        /*14b8*/ 	.word	0x0001cd70


	//   ....[92]....
        /*14bc*/ 	.word	0x0001cd80


	//   ....[93]....
        /*14c0*/ 	.word	0x0001ce30


	//   ....[94]....
        /*14c4*/ 	.word	0x0001ce40


	//   ....[95]....
        /*14c8*/ 	.word	0x0001ced0


	//   ....[96]....
        /*14cc*/ 	.word	0x0001cef0


	//   ....[97]....
        /*14d0*/ 	.word	0x0001cf90


	//   ....[98]....
        /*14d4*/ 	.word	0x0001cfb0


	//   ....[99]....
        /*14d8*/ 	.word	0x0001d040


	//   ....[100]....
        /*14dc*/ 	.word	0x0001d060


	//   ....[101]....
        /*14e0*/ 	.word	0x0001d0f0


	//   ....[102]....
        /*14e4*/ 	.word	0x0001d100


	//   ....[103]....
        /*14e8*/ 	.word	0x0001d830


	//   ....[104]....
        /*14ec*/ 	.word	0x0001d840


	//   ....[105]....
        /*14f0*/ 	.word	0x0001d8f0


	//   ....[106]....
        /*14f4*/ 	.word	0x0001d900


	//   ....[107]....
        /*14f8*/ 	.word	0x0001d9c0


	//   ....[108]....
        /*14fc*/ 	.word	0x0001d9d0


	//   ....[109]....
        /*1500*/ 	.word	0x0001da90


	//   ....[110]....
        /*1504*/ 	.word	0x0001daa0


	//   ....[111]....
        /*1508*/ 	.word	0x0001db40


	//   ....[112]....
        /*150c*/ 	.word	0x0001db50


	//   ....[113]....
        /*1510*/ 	.word	0x0001dc00


	//   ....[114]....
        /*1514*/ 	.word	0x0001dc10


	//   ....[115]....
        /*1518*/ 	.word	0x0001dcc0


	//   ....[116]....
        /*151c*/ 	.word	0x0001dcd0


	//   ....[117]....
        /*1520*/ 	.word	0x0001dce0


	//   ....[118]....
        /*1524*/ 	.word	0x0001dd50


	//   ....[119]....
        /*1528*/ 	.word	0x000208e0


	//   ....[120]....
        /*152c*/ 	.word	0x00020910


	//   ....[121]....
        /*1530*/ 	.word	0x00020970


	//   ....[122]....
        /*1534*/ 	.word	0x000209a0


	//   ....[123]....
        /*1538*/ 	.word	0x000209d0


	//   ....[124]....
        /*153c*/ 	.word	0x00020a00


	//   ....[125]....
        /*1540*/ 	.word	0x00020a30


	//   ....[126]....
        /*1544*/ 	.word	0x00020a60


	//   ....[127]....
        /*1548*/ 	.word	0x00020c20


	//   ....[128]....
        /*154c*/ 	.word	0x00020c50


	//   ....[129]....
        /*1550*/ 	.word	0x00020c80


	//   ....[130]....
        /*1554*/ 	.word	0x00020cb0


	//   ....[131]....
        /*1558*/ 	.word	0x00020ce0


	//   ....[132]....
        /*155c*/ 	.word	0x00020d10


	//   ....[133]....
        /*1560*/ 	.word	0x00020de0


	//   ....[134]....
        /*1564*/ 	.word	0x00020e00


	//   ....[135]....
        /*1568*/ 	.word	0x00020e10


	//   ....[136]....
        /*156c*/ 	.word	0x00020e90


	//   ....[137]....
        /*1570*/ 	.word	0x000219d0


	//   ....[138]....
        /*1574*/ 	.word	0x00021de0


	//   ....[139]....
        /*1578*/ 	.word	0x00021e80


	//   ....[140]....
        /*157c*/ 	.word	0x00021f10


	//   ....[141]....
        /*1580*/ 	.word	0x00021f60


	//   ....[142]....
        /*1584*/ 	.word	0x00021fb0


	//   ....[143]....
        /*1588*/ 	.word	0x00022040


	//   ....[144]....
        /*158c*/ 	.word	0x000220d0


	//   ....[145]....
        /*1590*/ 	.word	0x00022120


	//   ....[146]....
        /*1594*/ 	.word	0x00022170


	//   ....[147]....
        /*1598*/ 	.word	0x00022270


	//   ....[148]....
        /*159c*/ 	.word	0x00022320


	//   ....[149]....
        /*15a0*/ 	.word	0x00022370


	//   ....[150]....
        /*15a4*/ 	.word	0x000223c0


	//   ....[151]....
        /*15a8*/ 	.word	0x00022540


	//   ....[152]....
        /*15ac*/ 	.word	0x000226a0


	//   ....[153]....
        /*15b0*/ 	.word	0x00022720


	//   ....[154]....
        /*15b4*/ 	.word	0x00022770


	//   ....[155]....
        /*15b8*/ 	.word	0x00022a70


	//   ....[156]....
        /*15bc*/ 	.word	0x00022ac0


	//   ....[157]....
        /*15c0*/ 	.word	0x00022b50


	//   ....[158]....
        /*15c4*/ 	.word	0x00022be0


	//   ....[159]....
        /*15c8*/ 	.word	0x00022c70


	//   ....[160]....
        /*15cc*/ 	.word	0x00022d00


	//   ....[161]....
        /*15d0*/ 	.word	0x00022d90


	//   ....[162]....
        /*15d4*/ 	.word	0x00022e20


	//   ....[163]....
        /*15d8*/ 	.word	0x00022ea0


	//   ....[164]....
        /*15dc*/ 	.word	0x00022ef0


	//   ....[165]....
        /*15e0*/ 	.word	0x00022f90


	//   ....[166]....
        /*15e4*/ 	.word	0x00023020


	//   ....[167]....
        /*15e8*/ 	.word	0x000230b0


	//   ....[168]....
        /*15ec*/ 	.word	0x00023100


	//   ....[169]....
        /*15f0*/ 	.word	0x00023190


	//   ....[170]....
        /*15f4*/ 	.word	0x00023220


	//   ....[171]....
        /*15f8*/ 	.word	0x000232b0


	//   ....[172]....
        /*15fc*/ 	.word	0x00023340


	//   ....[173]....
        /*1600*/ 	.word	0x000233d0


	//   ....[174]....
        /*1604*/ 	.word	0x00023460


	//   ....[175]....
        /*1608*/ 	.word	0x00023520


	//   ....[176]....
        /*160c*/ 	.word	0x00023800


	//   ....[177]....
        /*1610*/ 	.word	0x00023980


	//   ....[178]....
        /*1614*/ 	.word	0x000239e0


	//   ....[179]....
        /*1618*/ 	.word	0x00023a70


	//   ....[180]....
        /*161c*/ 	.word	0x00023ad0


	//   ....[181]....
        /*1620*/ 	.word	0x00023b70


	//   ....[182]....
        /*1624*/ 	.word	0x00023c60


	//   ....[183]....
        /*1628*/ 	.word	0x00023d90


	//   ....[184]....
        /*162c*/ 	.word	0x00023e30


	//   ....[185]....
        /*1630*/ 	.word	0x00023f00


	//   ....[186]....
        /*1634*/ 	.word	0x00023fa0


	//   ....[187]....
        /*1638*/ 	.word	0x00024070


	//   ....[188]....
        /*163c*/ 	.word	0x00024110


	//   ....[189]....
        /*1640*/ 	.word	0x000241e0


	//   ....[190]....
        /*1644*/ 	.word	0x00024280


	//   ....[191]....
        /*1648*/ 	.word	0x00024330


	//   ....[192]....
        /*164c*/ 	.word	0x00024410


	//   ....[193]....
        /*1650*/ 	.word	0x00024670


	//   ....[194]....
        /*1654*/ 	.word	0x00024720


	//   ....[195]....
        /*1658*/ 	.word	0x00024820


	//   ....[196]....
        /*165c*/ 	.word	0x00024910


	//   ....[197]....
        /*1660*/ 	.word	0x000249a0


	//   ....[198]....
        /*1664*/ 	.word	0x00024a90


	//   ....[199]....
        /*1668*/ 	.word	0x00024b20


	//   ....[200]....
        /*166c*/ 	.word	0x00024c10


	//   ....[201]....
        /*1670*/ 	.word	0x00024ca0


	//   ....[202]....
        /*1674*/ 	.word	0x00024d90


	//   ....[203]....
        /*1678*/ 	.word	0x00024e20


	//   ....[204]....
        /*167c*/ 	.word	0x00024f00


	//   ....[205]....
        /*1680*/ 	.word	0x00025030


	//   ....[206]....
        /*1684*/ 	.word	0x00025080


	//   ....[207]....
        /*1688*/ 	.word	0x000250e0


	//   ....[208]....
        /*168c*/ 	.word	0x00025180


	//   ....[209]....
        /*1690*/ 	.word	0x00025520


	//   ....[210]....
        /*1694*/ 	.word	0x000255c0


	//   ....[211]....
        /*1698*/ 	.word	0x00025760


	//   ....[212]....
        /*169c*/ 	.word	0x000257e0


	//   ....[213]....
        /*16a0*/ 	.word	0x00025860


	//   ....[214]....
        /*16a4*/ 	.word	0x000258e0


	//   ....[215]....
        /*16a8*/ 	.word	0x00025960


	//   ....[216]....
        /*16ac*/ 	.word	0x000259f0


	//   ....[217]....
        /*16b0*/ 	.word	0x00025a90


	//   ....[218]....
        /*16b4*/ 	.word	0x00025b40


	//   ....[219]....
        /*16b8*/ 	.word	0x00025bc0


	//   ....[220]....
        /*16bc*/ 	.word	0x00025c40


	//   ....[221]....
        /*16c0*/ 	.word	0x00025cc0


	//   ....[222]....
        /*16c4*/ 	.word	0x00025d50


	//   ....[223]....
        /*16c8*/ 	.word	0x00025dd0


	//   ....[224]....
        /*16cc*/ 	.word	0x00025e80


	//   ....[225]....
        /*16d0*/ 	.word	0x00025ed0


	//   ....[226]....
        /*16d4*/ 	.word	0x00025f90


	//   ....[227]....
        /*16d8*/ 	.word	0x000260c0


	//----- nvinfo : EIATTR_REG_RECONFIG
	.align		4
.L_647:
        /*16dc*/ 	.byte	0x01, 0x54
	.zero		2


	//----- nvinfo : EIATTR_SYSCALL_OFFSETS
	.align		4
        /*16e0*/ 	.byte	0x04, 0x46
        /*16e2*/ 	.short	(.L_649 - .L_648)


	//   ....[0]....
.L_648:
        /*16e4*/ 	.word	0x000023f0


	//   ....[1]....
        /*16e8*/ 	.word	0x00002540


	//   ....[2]....
        /*16ec*/ 	.word	0x00006df0


	//   ....[3]....
        /*16f0*/ 	.word	0x00007110


	//   ....[4]....
        /*16f4*/ 	.word	0x0001bd60


	//   ....[5]....
        /*16f8*/ 	.word	0x0001beb0


	//   ....[6]....
        /*16fc*/ 	.word	0x0001bfb0


	//   ....[7]....
        /*1700*/ 	.word	0x0001c810


	//   ....[8]....
        /*1704*/ 	.word	0x0001d410


	//----- nvinfo : EIATTR_MBARRIER_INSTR_OFFSETS
	.align		4
.L_649:
        /*1708*/ 	.byte	0x04, 0x39
        /*170a*/ 	.short	(.L_651 - .L_650)


	//   ....[0]....
.L_650:
        /*170c*/ 	.word	0x000002e0
        /*1710*/ 	.word	0x000000ff
        /*1714*/ 	.word	0x00032400
        /*1718*/ 	.short	0x0100
        /*171a*/ 	.byte	0x08
	.zero		1


	//   ....[1]....
        /*171c*/ 	.word	0x000002f0
        /*1720*/ 	.word	0x000000ff
        /*1724*/ 	.word	0x00032410
        /*1728*/ 	.short	0x0100
        /*172a*/ 	.byte	0x08
	.zero		1


	//   ....[2]....
        /*172c*/ 	.word	0x00000300
        /*1730*/ 	.word	0x000000ff
        /*1734*/ 	.word	0x00032420
        /*1738*/ 	.short	0x0100
        /*173a*/ 	.byte	0x08
	.zero		1


	//   ....[3]....
        /*173c*/ 	.word	0x000003f0
        /*1740*/ 	.word	0x000000ff
        /*1744*/ 	.word	0x00032430
        /*1748*/ 	.short	0x0100
        /*174a*/ 	.byte	0x08
	.zero		1


	//   ....[4]....
        /*174c*/ 	.word	0x00000400
        /*1750*/ 	.word	0x000000ff
        /*1754*/ 	.word	0x00032440
        /*1758*/ 	.short	0x0100
        /*175a*/ 	.byte	0x08
	.zero		1


	//   ....[5]....
        /*175c*/ 	.word	0x00000410
        /*1760*/ 	.word	0x000000ff
        /*1764*/ 	.word	0x00032438
        /*1768*/ 	.short	0x0100
        /*176a*/ 	.byte	0x08
	.zero		1


	//   ....[6]....
        /*176c*/ 	.word	0x00000420
        /*1770*/ 	.word	0x000000ff
        /*1774*/ 	.word	0x00032448
        /*1778*/ 	.short	0x0100
        /*177a*/ 	.byte	0x08
	.zero		1


	//   ....[7]....
        /*177c*/ 	.word	0x00000550
        /*1780*/ 	.word	0x000000ff
        /*1784*/ 	.word	0x00032450
        /*1788*/ 	.short	0x0100
        /*178a*/ 	.byte	0x08
	.zero		1


	//   ....[8]....
        /*178c*/ 	.word	0x00000560
        /*1790*/ 	.word	0x000000ff
        /*1794*/ 	.word	0x00032460
        /*1798*/ 	.short	0x0100
        /*179a*/ 	.byte	0x08
	.zero		1


	//   ....[9]....
        /*179c*/ 	.word	0x00000570
        /*17a0*/ 	.word	0x000000ff
        /*17a4*/ 	.word	0x00032458
        /*17a8*/ 	.short	0x0100
        /*17aa*/ 	.byte	0x08
	.zero		1


	//   ....[10]....
        /*17ac*/ 	.word	0x00000580
        /*17b0*/ 	.word	0x000000ff
        /*17b4*/ 	.word	0x00032468
        /*17b8*/ 	.short	0x0100
        /*17ba*/ 	.byte	0x08
	.zero		1


	//   ....[11]....
        /*17bc*/ 	.word	0x00000670
        /*17c0*/ 	.word	0x000000ff
        /*17c4*/ 	.word	0x00032470
        /*17c8*/ 	.short	0x0100
        /*17ca*/ 	.byte	0x06
	.zero		1


	//   ....[12]....
        /*17cc*/ 	.word	0x00000680
        /*17d0*/ 	.word	0x000000ff
        /*17d4*/ 	.word	0x00032480
        /*17d8*/ 	.short	0x0100
        /*17da*/ 	.byte	0x06
	.zero		1


	//   ....[13]....
        /*17dc*/ 	.word	0x00000690
        /*17e0*/ 	.word	0x000000ff
        /*17e4*/ 	.word	0x00032478
        /*17e8*/ 	.short	0x0100
        /*17ea*/ 	.byte	0x06
	.zero		1


	//   ....[14]....
        /*17ec*/ 	.word	0x000006a0
        /*17f0*/ 	.word	0x000000ff
        /*17f4*/ 	.word	0x00032488
        /*17f8*/ 	.short	0x0100
        /*17fa*/ 	.byte	0x06
	.zero		1


	//   ....[15]....
        /*17fc*/ 	.word	0x000007d0
        /*1800*/ 	.word	0x000000ff
        /*1804*/ 	.word	0x00032490
        /*1808*/ 	.short	0x0100
        /*180a*/ 	.byte	0x08
	.zero		1


	//   ....[16]....
        /*180c*/ 	.word	0x000007e0
        /*1810*/ 	.word	0x000000ff
        /*1814*/ 	.word	0x000324a0
        /*1818*/ 	.short	0x0100
        /*181a*/ 	.byte	0x08
	.zero		1


	//   ....[17]....
        /*181c*/ 	.word	0x000007f0
        /*1820*/ 	.word	0x000000ff
        /*1824*/ 	.word	0x00032498
        /*1828*/ 	.short	0x0100
        /*182a*/ 	.byte	0x08
	.zero		1


	//   ....[18]....
        /*182c*/ 	.word	0x00000800
        /*1830*/ 	.word	0x000000ff
        /*1834*/ 	.word	0x000324a8
        /*1838*/ 	.short	0x0100
        /*183a*/ 	.byte	0x08
	.zero		1


	//   ....[19]....
        /*183c*/ 	.word	0x00000930
        /*1840*/ 	.word	0x000000ff
        /*1844*/ 	.word	0x000324b0
        /*1848*/ 	.short	0x0100
        /*184a*/ 	.byte	0x08
	.zero		1


	//   ....[20]....
        /*184c*/ 	.word	0x00000940
        /*1850*/ 	.word	0x000000ff
        /*1854*/ 	.word	0x000324c0
        /*1858*/ 	.short	0x0100
        /*185a*/ 	.byte	0x08
	.zero		1


	//   ....[21]....
        /*185c*/ 	.word	0x00000950
        /*1860*/ 	.word	0x000000ff
        /*1864*/ 	.word	0x000324b8
        /*1868*/ 	.short	0x0100
        /*186a*/ 	.byte	0x08
	.zero		1


	//   ....[22]....
        /*186c*/ 	.word	0x00000960
        /*1870*/ 	.word	0x000000ff
        /*1874*/ 	.word	0x000324c8
        /*1878*/ 	.short	0x0100
        /*187a*/ 	.byte	0x08
	.zero		1


	//   ....[23]....
        /*187c*/ 	.word	0x00003850
        /*1880*/ 	.word	0x00000060
        /*1884*/ 	.word	0x00032490
        /*1888*/ 	.short	0x010a
        /*188a*/ 	.byte	0x3f
	.zero		1


	//   ....[24]....
        /*188c*/ 	.word	0x000049c0
        /*1890*/ 	.word	0x00000060
        /*1894*/ 	.word	0x00032490
        /*1898*/ 	.short	0x010a
        /*189a*/ 	.byte	0x3f
	.zero		1


	//   ....[25]....
        /*189c*/ 	.word	0x00005a90
        /*18a0*/ 	.word	0x00000060
        /*18a4*/ 	.word	0x00032490
        /*18a8*/ 	.short	0x010a
        /*18aa*/ 	.byte	0x3f
	.zero		1


	//   ....[26]....
        /*18ac*/ 	.word	0x00005cb0
        /*18b0*/ 	.word	0x00000020
        /*18b4*/ 	.word	0x00000000
        /*18b8*/ 	.short	0x0101
        /*18ba*/ 	.byte	0x3f
	.zero		1


	//   ....[27]....
        /*18bc*/ 	.word	0x00005cf0
        /*18c0*/ 	.word	0x00000060
        /*18c4*/ 	.word	0x000324b0
        /*18c8*/ 	.short	0x010a
        /*18ca*/ 	.byte	0x3f
	.zero		1


	//   ....[28]....
        /*18cc*/ 	.word	0x00006350
        /*18d0*/ 	.word	0x00000060
        /*18d4*/ 	.word	0x00000000
        /*18d8*/ 	.short	0x0101
        /*18da*/ 	.byte	0x3f
	.zero		1


	//   ....[29]....
        /*18dc*/ 	.word	0x00006e90
        /*18e0*/ 	.word	0x00000013
        /*18e4*/ 	.word	0x00032400
        /*18e8*/ 	.short	0x010a
        /*18ea*/ 	.byte	0x3f
	.zero		1


	//   ....[30]....
        /*18ec*/ 	.word	0x00006ee0
        /*18f0*/ 	.word	0x00000013
        /*18f4*/ 	.word	0x00032400
        /*18f8*/ 	.short	0x010a
        /*18fa*/ 	.byte	0x3f
	.zero		1


	//   ....[31]....
        /*18fc*/ 	.word	0x000079a0
        /*1900*/ 	.word	0x00000013
        /*1904*/ 	.word	0x00032400
        /*1908*/ 	.short	0x010a
        /*190a*/ 	.byte	0x3f
	.zero		1


	//   ....[32]....
        /*190c*/ 	.word	0x00008e00
        /*1910*/ 	.word	0x00000013
        /*1914*/ 	.word	0x00032400
        /*1918*/ 	.short	0x010a
        /*191a*/ 	.byte	0x3f
	.zero		1


	//   ....[33]....
        /*191c*/ 	.word	0x00009cd0
        /*1920*/ 	.word	0x000000ad
        /*1924*/ 	.word	0x00032430
        /*1928*/ 	.short	0x010a
        /*192a*/ 	.byte	0x3f
	.zero		1


	//   ....[34]....
        /*192c*/ 	.word	0x00009d60
        /*1930*/ 	.word	0x000000ad
        /*1934*/ 	.word	0x00032430
        /*1938*/ 	.short	0x010a
        /*193a*/ 	.byte	0x3f
	.zero		1


	//   ....[35]....
        /*193c*/ 	.word	0x0000a080
        /*1940*/ 	.word	0x00000013
        /*1944*/ 	.word	0x00032410
        /*1948*/ 	.short	0x010a
        /*194a*/ 	.byte	0x3f
	.zero		1


	//   ....[36]....
        /*194c*/ 	.word	0x0000a0d0
        /*1950*/ 	.word	0x000000ad
        /*1954*/ 	.word	0x00032450
        /*1958*/ 	.short	0x010a
        /*195a*/ 	.byte	0x3f
	.zero		1


	//   ....[37]....
        /*195c*/ 	.word	0x0000a150
        /*1960*/ 	.word	0x000000ad
        /*1964*/ 	.word	0x00032450
        /*1968*/ 	.short	0x010a
        /*196a*/ 	.byte	0x3f
	.zero		1


	//   ....[38]....
        /*196c*/ 	.word	0x0000bb50
        /*1970*/ 	.word	0x00000018
        /*1974*/ 	.word	0x00000000
        /*1978*/ 	.short	0x0101
        /*197a*/ 	.byte	0x3f
	.zero		1


	//   ....[39]....
        /*197c*/ 	.word	0x0000c740
        /*1980*/ 	.word	0x000000ad
        /*1984*/ 	.word	0x00000000
        /*1988*/ 	.short	0x0101
        /*198a*/ 	.byte	0x3f
	.zero		1


	//   ....[40]....
        /*198c*/ 	.word	0x0000c830
        /*1990*/ 	.word	0x000000cd
        /*1994*/ 	.word	0x00032430
        /*1998*/ 	.short	0x010a
        /*199a*/ 	.byte	0x3f
	.zero		1


	//   ....[41]....
        /*199c*/ 	.word	0x0000c8a0
        /*19a0*/ 	.word	0x000000cd
        /*19a4*/ 	.word	0x00032430
        /*19a8*/ 	.short	0x010a
        /*19aa*/ 	.byte	0x3f
	.zero		1


	//   ....[42]....
        /*19ac*/ 	.word	0x0000cb30
        /*19b0*/ 	.word	0x000000cd
        /*19b4*/ 	.word	0x00032450
        /*19b8*/ 	.short	0x010a
        /*19ba*/ 	.byte	0x3f
	.zero		1


	//   ....[43]....
        /*19bc*/ 	.word	0x0000cb80
        /*19c0*/ 	.word	0x000000cd
        /*19c4*/ 	.word	0x00032450
        /*19c8*/ 	.short	0x010a
        /*19ca*/ 	.byte	0x3f
	.zero		1


	//   ....[44]....
        /*19cc*/ 	.word	0x0000e2a0
        /*19d0*/ 	.word	0x00000003
        /*19d4*/ 	.word	0x00000000
        /*19d8*/ 	.short	0x0101
        /*19da*/ 	.byte	0x3f
	.zero		1


	//   ....[45]....
        /*19dc*/ 	.word	0x0000f740
        /*19e0*/ 	.word	0x000000cd
        /*19e4*/ 	.word	0x00000000
        /*19e8*/ 	.short	0x0101
        /*19ea*/ 	.byte	0x3f
	.zero		1


	//   ....[46]....
        /*19ec*/ 	.word	0x0000f860
        /*19f0*/ 	.word	0x000000d8
        /*19f4*/ 	.word	0x00032430
        /*19f8*/ 	.short	0x010a
        /*19fa*/ 	.byte	0x3f
	.zero		1


	//   ....[47]....
        /*19fc*/ 	.word	0x0000f8d0
        /*1a00*/ 	.word	0x000000d8
        /*1a04*/ 	.word	0x00032430
        /*1a08*/ 	.short	0x010a
        /*1a0a*/ 	.byte	0x3f
	.zero		1


	//   ....[48]....
        /*1a0c*/ 	.word	0x0000fb60
        /*1a10*/ 	.word	0x000000d8
        /*1a14*/ 	.word	0x00032450
        /*1a18*/ 	.short	0x010a
        /*1a1a*/ 	.byte	0x3f
	.zero		1


	//   ....[49]....
        /*1a1c*/ 	.word	0x0000fbb0
        /*1a20*/ 	.word	0x000000d8
        /*1a24*/ 	.word	0x00032450
        /*1a28*/ 	.short	0x010a
        /*1a2a*/ 	.byte	0x3f
	.zero		1


	//   ....[50]....
        /*1a2c*/ 	.word	0x00011490
        /*1a30*/ 	.word	0x0000009a
        /*1a34*/ 	.word	0x00000000
        /*1a38*/ 	.short	0x0101
        /*1a3a*/ 	.byte	0x3f
	.zero		1


	//   ....[51]....
        /*1a3c*/ 	.word	0x00011f40
        /*1a40*/ 	.word	0x000000d8
        /*1a44*/ 	.word	0x00000000
        /*1a48*/ 	.short	0x0101
        /*1a4a*/ 	.byte	0x3f
	.zero		1


	//   ....[52]....
        /*1a4c*/ 	.word	0x000144b0
        /*1a50*/ 	.word	0x00000003
        /*1a54*/ 	.word	0x00000000
        /*1a58*/ 	.short	0x0101
        /*1a5a*/ 	.byte	0x3f
	.zero		1


	//   ....[53]....
        /*1a5c*/ 	.word	0x00014fc0
        /*1a60*/ 	.word	0x00000003
        /*1a64*/ 	.word	0x00000000
        /*1a68*/ 	.short	0x0101
        /*1a6a*/ 	.byte	0x3f
	.zero		1


	//   ....[54]....
        /*1a6c*/ 	.word	0x0001a590
        /*1a70*/ 	.word	0x00000012
        /*1a74*/ 	.word	0x00032420
        /*1a78*/ 	.short	0x010a
        /*1a7a*/ 	.byte	0x3f
	.zero		1


	//   ....[55]....
        /*1a7c*/ 	.word	0x0001a660
        /*1a80*/ 	.word	0x00000003
        /*1a84*/ 	.word	0x000324a0
        /*1a88*/ 	.short	0x010a
        /*1a8a*/ 	.byte	0x3f
	.zero		1


	//   ....[56]....
        /*1a8c*/ 	.word	0x0001a8a0
        /*1a90*/ 	.word	0x00000003
        /*1a94*/ 	.word	0x000324c0
        /*1a98*/ 	.short	0x010a
        /*1a9a*/ 	.byte	0x3f
	.zero		1


	//   ....[57]....
        /*1a9c*/ 	.word	0x0001af40
        /*1aa0*/ 	.word	0x00000004
        /*1aa4*/ 	.word	0x000324a0
        /*1aa8*/ 	.short	0x010a
        /*1aaa*/ 	.byte	0x3f
	.zero		1


	//   ....[58]....
        /*1aac*/ 	.word	0x0001b170
        /*1ab0*/ 	.word	0x00000004
        /*1ab4*/ 	.word	0x000324c0
        /*1ab8*/ 	.short	0x010a
        /*1aba*/ 	.byte	0x3f
	.zero		1


	//   ....[59]....
        /*1abc*/ 	.word	0x0001c3b0
        /*1ac0*/ 	.word	0x00000000
        /*1ac4*/ 	.word	0x00032440
        /*1ac8*/ 	.short	0x010a
        /*1aca*/ 	.byte	0x3f
	.zero		1


	//   ....[60]....
        /*1acc*/ 	.word	0x0001d1c0
        /*1ad0*/ 	.word	0x00000012
        /*1ad4*/ 	.word	0x00032400
        /*1ad8*/ 	.short	0x0107
        /*1ada*/ 	.byte	0x3f
	.zero		1


	//   ....[61]....
        /*1adc*/ 	.word	0x0001d260
        /*1ae0*/ 	.word	0x00000012
        /*1ae4*/ 	.word	0x00032400
        /*1ae8*/ 	.short	0x0101
        /*1aea*/ 	.byte	0x3f
	.zero		1


	//   ....[62]....
        /*1aec*/ 	.word	0x0001de90
        /*1af0*/ 	.word	0x00000012
        /*1af4*/ 	.word	0x00032410
        /*1af8*/ 	.short	0x0107
        /*1afa*/ 	.byte	0x3f
	.zero		1


	//   ....[63]....
        /*1afc*/ 	.word	0x0001df90
        /*1b00*/ 	.word	0x00000012
        /*1b04*/ 	.word	0x00032410
        /*1b08*/ 	.short	0x0101
        /*1b0a*/ 	.byte	0x3f
	.zero		1


	//   ....[64]....
        /*1b0c*/ 	.word	0x0001dfb0
        /*1b10*/ 	.word	0x00000012
        /*1b14*/ 	.word	0x00032420
        /*1b18*/ 	.short	0x010a
        /*1b1a*/ 	.byte	0x3f
	.zero		1


	//   ....[65]....
        /*1b1c*/ 	.word	0x0001e090
        /*1b20*/ 	.word	0x00000002
        /*1b24*/ 	.word	0x00032460
        /*1b28*/ 	.short	0x010a
        /*1b2a*/ 	.byte	0x3f
	.zero		1


	//   ....[66]....
        /*1b2c*/ 	.word	0x0001e940
        /*1b30*/ 	.word	0x00000002
        /*1b34*/ 	.word	0x00032440
        /*1b38*/ 	.short	0x010a
        /*1b3a*/ 	.byte	0x3f
	.zero		1


	//   ....[67]....
        /*1b3c*/ 	.word	0x0001eb90
        /*1b40*/ 	.word	0x00000002
        /*1b44*/ 	.word	0x00032460
        /*1b48*/ 	.short	0x010a
        /*1b4a*/ 	.byte	0x3f
	.zero		1


	//   ....[68]....
        /*1b4c*/ 	.word	0x0001f380
        /*1b50*/ 	.word	0x00000003
        /*1b54*/ 	.word	0x00032440
        /*1b58*/ 	.short	0x010a
        /*1b5a*/ 	.byte	0x3f
	.zero		1


	//   ....[69]....
        /*1b5c*/ 	.word	0x0001f5d0
        /*1b60*/ 	.word	0x00000003
        /*1b64*/ 	.word	0x00032460
        /*1b68*/ 	.short	0x010a
        /*1b6a*/ 	.byte	0x3f
	.zero		1


	//   ....[70]....
        /*1b6c*/ 	.word	0x0001fd50
        /*1b70*/ 	.word	0x00000003
        /*1b74*/ 	.word	0x00032440
        /*1b78*/ 	.short	0x010a
        /*1b7a*/ 	.byte	0x3f
	.zero		1


	//   ....[71]....
        /*1b7c*/ 	.word	0x0001ffa0
        /*1b80*/ 	.word	0x00000003
        /*1b84*/ 	.word	0x00032460
        /*1b88*/ 	.short	0x010a
        /*1b8a*/ 	.byte	0x3f
	.zero		1


	//   ....[72]....
        /*1b8c*/ 	.word	0x00021950
        /*1b90*/ 	.word	0x00000000
        /*1b94*/ 	.word	0x00032420
        /*1b98*/ 	.short	0x010a
        /*1b9a*/ 	.byte	0x3f
	.zero		1


	//   ....[73]....
        /*1b9c*/ 	.word	0x00021b30
        /*1ba0*/ 	.word	0x00000006
        /*1ba4*/ 	.word	0x00000000
        /*1ba8*/ 	.short	0x010a
        /*1baa*/ 	.byte	0x3f
	.zero		1


	//   ....[74]....
        /*1bac*/ 	.word	0x00021b60
        /*1bb0*/ 	.word	0x00000007
        /*1bb4*/ 	.word	0x00000000
        /*1bb8*/ 	.short	0x010a
        /*1bba*/ 	.byte	0x3f
	.zero		1


	//   ....[75]....
        /*1bbc*/ 	.word	0x00021bc0
        /*1bc0*/ 	.word	0x00000004
        /*1bc4*/ 	.word	0x00000000
        /*1bc8*/ 	.short	0x010a
        /*1bca*/ 	.byte	0x3f
	.zero		1


	//   ....[76]....
        /*1bcc*/ 	.word	0x00021bf0
        /*1bd0*/ 	.word	0x00000003
        /*1bd4*/ 	.word	0x00000000
        /*1bd8*/ 	.short	0x010a
        /*1bda*/ 	.byte	0x3f
	.zero		1


	//   ....[77]....
        /*1bdc*/ 	.word	0x00021c50
        /*1be0*/ 	.word	0x00000060
        /*1be4*/ 	.word	0x00032490
        /*1be8*/ 	.short	0x010a
        /*1bea*/ 	.byte	0x3f
	.zero		1


	//   ....[78]....
        /*1bec*/ 	.word	0x00021ca0
        /*1bf0*/ 	.word	0x00000060
        /*1bf4*/ 	.word	0x00032490
        /*1bf8*/ 	.short	0x010a
        /*1bfa*/ 	.byte	0x3f
	.zero		1


	//   ....[79]....
        /*1bfc*/ 	.word	0x00021cf0
        /*1c00*/ 	.word	0x00000060
        /*1c04*/ 	.word	0x00032490
        /*1c08*/ 	.short	0x010a
        /*1c0a*/ 	.byte	0x3f
	.zero		1


	//   ....[80]....
        /*1c0c*/ 	.word	0x00021d40
        /*1c10*/ 	.word	0x00000060
        /*1c14*/ 	.word	0x000324b0
        /*1c18*/ 	.short	0x010a
        /*1c1a*/ 	.byte	0x3f
	.zero		1


	//   ....[81]....
        /*1c1c*/ 	.word	0x000221b0
        /*1c20*/ 	.word	0x00000013
        /*1c24*/ 	.word	0x00032400
        /*1c28*/ 	.short	0x010a
        /*1c2a*/ 	.byte	0x3f
	.zero		1


	//   ....[82]....
        /*1c2c*/ 	.word	0x000227a0
        /*1c30*/ 	.word	0x00000013
        /*1c34*/ 	.word	0x00032400
        /*1c38*/ 	.short	0x010a
        /*1c3a*/ 	.byte	0x3f
	.zero		1


	//   ....[83]....
        /*1c3c*/ 	.word	0x000227f0
        /*1c40*/ 	.word	0x000000ad
        /*1c44*/ 	.word	0x00032430
        /*1c48*/ 	.short	0x010a
        /*1c4a*/ 	.byte	0x3f
	.zero		1


	//   ....[84]....
        /*1c4c*/ 	.word	0x00022840
        /*1c50*/ 	.word	0x00000013
        /*1c54*/ 	.word	0x00032410
        /*1c58*/ 	.short	0x010a
        /*1c5a*/ 	.byte	0x3f
	.zero		1


	//   ....[85]....
        /*1c5c*/ 	.word	0x00022890
        /*1c60*/ 	.word	0x000000ad
        /*1c64*/ 	.word	0x00032450
        /*1c68*/ 	.short	0x010a
        /*1c6a*/ 	.byte	0x3f
	.zero		1


	//   ....[86]....
        /*1c6c*/ 	.word	0x000228e0
        /*1c70*/ 	.word	0x000000cd
        /*1c74*/ 	.word	0x00032430
        /*1c78*/ 	.short	0x010a
        /*1c7a*/ 	.byte	0x3f
	.zero		1


	//   ....[87]....
        /*1c7c*/ 	.word	0x00022930
        /*1c80*/ 	.word	0x000000cd
        /*1c84*/ 	.word	0x00032450
        /*1c88*/ 	.short	0x010a
        /*1c8a*/ 	.byte	0x3f
	.zero		1


	//   ....[88]....
        /*1c8c*/ 	.word	0x00022980
        /*1c90*/ 	.word	0x000000d8
        /*1c94*/ 	.word	0x00032430
        /*1c98*/ 	.short	0x010a
        /*1c9a*/ 	.byte	0x3f
	.zero		1


	//   ....[89]....
        /*1c9c*/ 	.word	0x000229d0
        /*1ca0*/ 	.word	0x000000d8
        /*1ca4*/ 	.word	0x00032450
        /*1ca8*/ 	.short	0x010a
        /*1caa*/ 	.byte	0x3f
	.zero		1


	//   ....[90]....
        /*1cac*/ 	.word	0x000235e0
        /*1cb0*/ 	.word	0x00000012
        /*1cb4*/ 	.word	0x00032420
        /*1cb8*/ 	.short	0x010a
        /*1cba*/ 	.byte	0x3f
	.zero		1


	//   ....[91]....
        /*1cbc*/ 	.word	0x00023630
        /*1cc0*/ 	.word	0x00000003
        /*1cc4*/ 	.word	0x000324a0
        /*1cc8*/ 	.short	0x010a
        /*1cca*/ 	.byte	0x3f
	.zero		1


	//   ....[92]....
        /*1ccc*/ 	.word	0x00023680
        /*1cd0*/ 	.word	0x00000003
        /*1cd4*/ 	.word	0x000324c0
        /*1cd8*/ 	.short	0x010a
        /*1cda*/ 	.byte	0x3f
	.zero		1


	//   ....[93]....
        /*1cdc*/ 	.word	0x000236d0
        /*1ce0*/ 	.word	0x00000004
        /*1ce4*/ 	.word	0x000324a0
        /*1ce8*/ 	.short	0x010a
        /*1cea*/ 	.byte	0x3f
	.zero		1


	//   ....[94]....
        /*1cec*/ 	.word	0x00023720
        /*1cf0*/ 	.word	0x00000004
        /*1cf4*/ 	.word	0x000324c0
        /*1cf8*/ 	.short	0x010a
        /*1cfa*/ 	.byte	0x3f
	.zero		1


	//   ....[95]....
        /*1cfc*/ 	.word	0x000238c0
        /*1d00*/ 	.word	0x00000000
        /*1d04*/ 	.word	0x00032440
        /*1d08*/ 	.short	0x010a
        /*1d0a*/ 	.byte	0x3f
	.zero		1


	//   ....[96]....
        /*1d0c*/ 	.word	0x00025230
        /*1d10*/ 	.word	0x00000012
        /*1d14*/ 	.word	0x00032420
        /*1d18*/ 	.short	0x010a
        /*1d1a*/ 	.byte	0x3f
	.zero		1


	//   ....[97]....
        /*1d1c*/ 	.word	0x00025280
        /*1d20*/ 	.word	0x00000002
        /*1d24*/ 	.word	0x00032460
        /*1d28*/ 	.short	0x010a
        /*1d2a*/ 	.byte	0x3f
	.zero		1


	//   ....[98]....
        /*1d2c*/ 	.word	0x000252d0
        /*1d30*/ 	.word	0x00000002
        /*1d34*/ 	.word	0x00032440
        /*1d38*/ 	.short	0x010a
        /*1d3a*/ 	.byte	0x3f
	.zero		1


	//   ....[99]....
        /*1d3c*/ 	.word	0x00025320
        /*1d40*/ 	.word	0x00000002
        /*1d44*/ 	.word	0x00032460
        /*1d48*/ 	.short	0x010a
        /*1d4a*/ 	.byte	0x3f
	.zero		1


	//   ....[100]....
        /*1d4c*/ 	.word	0x00025370
        /*1d50*/ 	.word	0x00000003
        /*1d54*/ 	.word	0x00032440
        /*1d58*/ 	.short	0x010a
        /*1d5a*/ 	.byte	0x3f
	.zero		1


	//   ....[101]....
        /*1d5c*/ 	.word	0x000253c0
        /*1d60*/ 	.word	0x00000003
        /*1d64*/ 	.word	0x00032460
        /*1d68*/ 	.short	0x010a
        /*1d6a*/ 	.byte	0x3f
	.zero		1


	//   ....[102]....
        /*1d6c*/ 	.word	0x00025410
        /*1d70*/ 	.word	0x00000003
        /*1d74*/ 	.word	0x00032440
        /*1d78*/ 	.short	0x010a
        /*1d7a*/ 	.byte	0x3f
	.zero		1


	//   ....[103]....
        /*1d7c*/ 	.word	0x00025460
        /*1d80*/ 	.word	0x00000003
        /*1d84*/ 	.word	0x00032460
        /*1d88*/ 	.short	0x010a
        /*1d8a*/ 	.byte	0x3f
	.zero		1


	//   ....[104]....
        /*1d8c*/ 	.word	0x00025fe0
        /*1d90*/ 	.word	0x00000000
        /*1d94*/ 	.word	0x00032420
        /*1d98*/ 	.short	0x010a
        /*1d9a*/ 	.byte	0x3f
	.zero		1


	//   ....[105]....
        /*1d9c*/ 	.word	0x00026180
        /*1da0*/ 	.word	0x00000006
        /*1da4*/ 	.word	0x00000000
        /*1da8*/ 	.short	0x010a
        /*1daa*/ 	.byte	0x3f
	.zero		1


	//   ....[106]....
        /*1dac*/ 	.word	0x000261d0
        /*1db0*/ 	.word	0x00000007
        /*1db4*/ 	.word	0x00000000
        /*1db8*/ 	.short	0x010a
        /*1dba*/ 	.byte	0x3f
	.zero		1


	//   ....[107]....
        /*1dbc*/ 	.word	0x00026220
        /*1dc0*/ 	.word	0x00000004
        /*1dc4*/ 	.word	0x00000000
        /*1dc8*/ 	.short	0x010a
        /*1dca*/ 	.byte	0x3f
	.zero		1


	//----- nvinfo : EIATTR_NUM_MBARRIERS
	.align		4
.L_651:
        /*1dcc*/ 	.byte	0x03, 0x38
        /*1dce*/ 	.short	0x0017


	//----- nvinfo : EIATTR_EXIT_INSTR_OFFSETS
	.align		4
        /*1dd0*/ 	.byte	0x04, 0x1c
        /*1dd2*/ 	.short	(.L_653 - .L_652)


	//   ....[0]....
.L_652:
        /*1dd4*/ 	.word	0x00021c40


	//----- nvinfo : EIATTR_MAX_THREADS
	.align		4
.L_653:
        /*1dd8*/ 	.byte	0x04, 0x05
        /*1dda*/ 	.short	(.L_655 - .L_654)
.L_654:
        /*1ddc*/ 	.word	0x00000180
        /*1de0*/ 	.word	0x00000001
        /*1de4*/ 	.word	0x00000001


	//----- nvinfo : EIATTR_CRS_STACK_SIZE
	.align		4
.L_655:
        /*1de8*/ 	.byte	0x04, 0x1e
        /*1dea*/ 	.short	(.L_657 - .L_656)
.L_656:
        /*1dec*/ 	.word	0x00000000


	//----- nvinfo : EIATTR_CBANK_PARAM_SIZE
	.align		4
.L_657:
        /*1df0*/ 	.byte	0x03, 0x19
        /*1df2*/ 	.short	0x0bf0


	//----- nvinfo : EIATTR_PARAM_CBANK
	.align		4
        /*1df4*/ 	.byte	0x04, 0x0a
        /*1df6*/ 	.short	(.L_659 - .L_658)
	.align		4
.L_658:
        /*1df8*/ 	.word	index@(.nv.constant0._ZN7cutlass13device_kernelIN5flash11enable_sm90INS1_16FlashAttnFwdSm90INS1_25CollectiveMainloopFwdSm90ILi2EN4cute5tupleIJNS5_1CILi1EEES8_S8_EEENS6_IJNS7_ILi128EEENS7_ILi96EEENS7_ILi64EEEEEELi256ENS_6half_tEfNS_4arch4Sm90ELb1ELb0ELb0ELb1ELb0ELb1ELb1ELb1ELb0ELb1ELb1ELb0EEENS1_21CollectiveEpilogueFwdINS6_IJSA_NS7_ILi256EEESB_EEES9_SE_SG_Li256ELb1ELb1ELb1ELb0EEENS1_36VarlenDynamicPersistentTileSchedulerILi128ELi96ELi256ELi128ELb1ELb1ELb1ELb1ELb1ELb1EEEEEEEEEvNT_6ParamsE)
        /*1dfc*/ 	.short	0x0210
        /*1dfe*/ 	.short	0x0bf0


	//----- nvinfo : EIATTR_SW_WAR
	.align		4
.L_659:
        /*1e00*/ 	.byte	0x04, 0x36
        /*1e02*/ 	.short	(.L_661 - .L_660)
.L_660:
        /*1e04*/ 	.word	0x00000008
.L_661:


//--------------------- .nv.callgraph             --------------------------
	.section	.nv.callgraph,"",@"SHT_CUDA_CALLGRAPH"
	.align	4
	.sectionentsize	8
	.align		4
        /*0000*/ 	.word	0x00000000
	.align		4
        /*0004*/ 	.word	0xffffffff
	.align		4
        /*0008*/ 	.word	index@(_ZN7cutlass13device_kernelIN5flash11enable_sm90INS1_16FlashAttnFwdSm90INS1_25CollectiveMainloopFwdSm90ILi2EN4cute5tupleIJNS5_1CILi1EEES8_S8_EEENS6_IJNS7_ILi128EEENS7_ILi96EEENS7_ILi64EEEEEELi256ENS_6half_tEfNS_4arch4Sm90ELb0ELb0ELb0ELb0ELb0ELb0ELb0ELb1ELb0ELb1ELb1ELb0EEENS1_21CollectiveEpilogueFwdINS6_IJSA_NS7_ILi256EEESB_EEES9_SE_SG_Li256ELb0ELb1ELb1ELb0EEENS1_19SingleTileSchedulerILb0ELb1ELb1ELi128EEEEEEEEEvNT_6ParamsE)
	.align		4
        /*000c*/ 	.word	index@(__assertfail)
	.align		4
        /*0010*/ 	.word	index@(_ZN7cutlass13device_kernelIN5flash11enable_sm90INS1_16FlashAttnFwdSm90INS1_25CollectiveMainloopFwdSm90ILi2EN4cute5tupleIJNS5_1CILi1EEES8_S8_EEENS6_IJNS7_ILi128EEENS7_ILi96EEENS7_ILi64EEEEEELi256ENS_6half_tEfNS_4arch4Sm90ELb0ELb0ELb0ELb0ELb0ELb0ELb1ELb1ELb0ELb1ELb1ELb0EEENS1_21CollectiveEpilogueFwdINS6_IJSA_NS7_ILi256EEESB_EEES9_SE_SG_Li256ELb0ELb1ELb1ELb0EEENS1_19SingleTileSchedulerILb0ELb1ELb1ELi128EEEEEEEEEvNT_6ParamsE)
	.align		4
        /*0014*/ 	.word	index@(__assertfail)
	.align		4
        /*0018*/ 	.word	index@(_ZN7cutlass13device_kernelIN5flash11enable_sm90INS1_16FlashAttnFwdSm90INS1_25CollectiveMainloopFwdSm90ILi2EN4cute5tupleIJNS5_1CILi1EEES8_S8_EEENS6_IJNS7_ILi128EEENS7_ILi96EEENS7_ILi64EEEEEELi256ENS_6half_tEfNS_4arch4Sm90ELb0ELb0ELb0ELb1ELb0ELb0ELb0ELb1ELb0ELb1ELb1ELb0EEENS1_21CollectiveEpilogueFwdINS6_IJSA_NS7_ILi256EEESB_EEES9_SE_SG_Li256ELb1ELb1ELb1ELb0EEENS1_36VarlenDynamicPersistentTileSchedulerILi128ELi96ELi256ELi128ELb1ELb1ELb1ELb0ELb1ELb1EEEEEEEEEvNT_6ParamsE)
	.align		4
        /*001c*/ 	.word	index@(__assertfail)
	.align		4
        /*0020*/ 	.word	index@(_ZN7cutlass13device_kernelIN5flash11enable_sm90INS1_16FlashAttnFwdSm90INS1_25CollectiveMainloopFwdSm90ILi2EN4cute5tupleIJNS5_1CILi1EEES8_S8_EEENS6_IJNS7_ILi128EEENS7_ILi96EEENS7_ILi64EEEEEELi256ENS_6half_tEfNS_4arch4Sm90ELb0ELb0ELb0ELb1ELb0ELb1ELb0ELb1ELb0ELb1ELb1ELb0EEENS1_21CollectiveEpilogueFwdINS6_IJSA_NS7_ILi256EEESB_EEES9_SE_SG_Li256ELb1ELb1ELb1ELb0EEENS1_36VarlenDynamicPersistentTileSchedulerILi128ELi96ELi256ELi128ELb1ELb1ELb1ELb0ELb1ELb1EEEEEEEEEvNT_6ParamsE)
	.align		4
        /*0024*/ 	.word	index@(__assertfail)
	.align		4
        /*0028*/ 	.word	index@(_ZN7cutlass13device_kernelIN5flash11enable_sm90INS1_16FlashAttnFwdSm90INS1_25CollectiveMainloopFwdSm90ILi2EN4cute5tupleIJNS5_1CILi1EEES8_S8_EEENS6_IJNS7_ILi128EEENS7_ILi96EEENS7_ILi64EEEEEELi256ENS_6half_tEfNS_4arch4Sm90ELb0ELb0ELb0ELb1ELb0ELb0ELb1ELb1ELb0ELb1ELb1ELb0EEENS1_21CollectiveEpilogueFwdINS6_IJSA_NS7_ILi256EEESB_EEES9_SE_SG_Li256ELb1ELb1ELb1ELb0EEENS1_36VarlenDynamicPersistentTileSchedulerILi128ELi96ELi256ELi128ELb1ELb1ELb1ELb0ELb1ELb1EEEEEEEEEvNT_6ParamsE)
	.align		4
        /*002c*/ 	.word	index@(__assertfail)
	.align		4
        /*0030*/ 	.word	index@(_ZN7cutlass13device_kernelIN5flash11enable_sm90INS1_16FlashAttnFwdSm90INS1_25CollectiveMainloopFwdSm90ILi2EN4cute5tupleIJNS5_1CILi1EEES8_S8_EEENS6_IJNS7_ILi128EEENS7_ILi96EEENS7_ILi64EEEEEELi256ENS_6half_tEfNS_4arch4Sm90ELb0ELb0ELb0ELb1ELb0ELb1ELb1ELb1ELb0ELb1ELb1ELb0EEENS1_21CollectiveEpilogueFwdINS6_IJSA_NS7_ILi256EEESB_EEES9_SE_SG_Li256ELb1ELb1ELb1ELb0EEENS1_36VarlenDynamicPersistentTileSchedulerILi128ELi96ELi256ELi128ELb1ELb1ELb1ELb0ELb1ELb1EEEEEEEEEvNT_6ParamsE)
	.align		4
        /*0034*/ 	.word	index@(__assertfail)
	.align		4
        /*0038*/ 	.word	index@(_ZN7cutlass13device_kernelIN5flash11enable_sm90INS1_16FlashAttnFwdSm90INS1_25CollectiveMainloopFwdSm90ILi2EN4cute5tupleIJNS5_1CILi1EEES8_S8_EEENS6_IJNS7_ILi128EEENS7_ILi96EEENS7_ILi64EEEEEELi256ENS_6half_tEfNS_4arch4Sm90ELb0ELb1ELb0ELb0ELb0ELb0ELb0ELb1ELb0ELb1ELb1ELb0EEENS1_21CollectiveEpilogueFwdINS6_IJSA_NS7_ILi256EEESB_EEES9_SE_SG_Li256ELb0ELb1ELb1ELb0EEENS1_19SingleTileSchedulerILb0ELb1ELb1ELi128EEEEEEEEEvNT_6ParamsE)
	.align		4
        /*003c*/ 	.word	index@(__assertfail)
	.align		4
        /*0040*/ 	.word	index@(_ZN7cutlass13device_kernelIN5flash11enable_sm90INS1_16FlashAttnFwdSm90INS1_25CollectiveMainloopFwdSm90ILi2EN4cute5tupleIJNS5_1CILi1EEES8_S8_EEENS6_IJNS7_ILi128EEENS7_ILi96EEENS7_ILi64EEEEEELi256ENS_6half_tEfNS_4arch4Sm90ELb0ELb1ELb0ELb0ELb0ELb0ELb1ELb1ELb0ELb1ELb1ELb0EEENS1_21CollectiveEpilogueFwdINS6_IJSA_NS7_ILi256EEESB_EEES9_SE_SG_Li256ELb0ELb1ELb1ELb0EEENS1_19SingleTileSchedulerILb0ELb1ELb1ELi128EEEEEEEEEvNT_6ParamsE)
	.align		4
        /*0044*/ 	.word	index@(__assertfail)
	.align		4
        /*0048*/ 	.word	index@(_ZN7cutlass13device_kernelIN5flash11enable_sm90INS1_16FlashAttnFwdSm90INS1_25CollectiveMainloopFwdSm90ILi2EN4cute5tupleIJNS5_1CILi1EEES8_S8_EEENS6_IJNS7_ILi128EEENS7_ILi96EEENS7_ILi64EEEEEELi256ENS_6half_tEfNS_4arch4Sm90ELb0ELb1ELb0ELb1ELb0ELb0ELb0ELb1ELb0ELb1ELb1ELb0EEENS1_21CollectiveEpilogueFwdINS6_IJSA_NS7_ILi256EEESB_EEES9_SE_SG_Li256ELb1ELb1ELb1ELb0EEENS1_36VarlenDynamicPersistentTileSchedulerILi128ELi96ELi256ELi128ELb1ELb1ELb1ELb1ELb0ELb1EEEEEEEEEvNT_6ParamsE)
	.align		4
        /*004c*/ 	.word	index@(__assertfail)
	.align		4
        /*0050*/ 	.word	index@(_ZN7cutlass13device_kernelIN5flash11enable_sm90INS1_16FlashAttnFwdSm90INS1_25CollectiveMainloopFwdSm90ILi2EN4cute5tupleIJNS5_1CILi1EEES8_S8_EEENS6_IJNS7_ILi128EEENS7_ILi96EEENS7_ILi64EEEEEELi256ENS_6half_tEfNS_4arch4Sm90ELb0ELb1ELb0ELb1ELb0ELb1ELb0ELb1ELb0ELb1ELb1ELb0EEENS1_21CollectiveEpilogueFwdINS6_IJSA_NS7_ILi256EEESB_EEES9_SE_SG_Li256ELb1ELb1ELb1ELb0EEENS1_36VarlenDynamicPersistentTileSchedulerILi128ELi96ELi256ELi128ELb1ELb1ELb1ELb1ELb0ELb1EEEEEEEEEvNT_6ParamsE)
	.align		4
        /*0054*/ 	.word	index@(__assertfail)
	.align		4
        /*0058*/ 	.word	index@(_ZN7cutlass13device_kernelIN5flash11enable_sm90INS1_16FlashAttnFwdSm90INS1_25CollectiveMainloopFwdSm90ILi2EN4cute5tupleIJNS5_1CILi1EEES8_S8_EEENS6_IJNS7_ILi128EEENS7_ILi96EEENS7_ILi64EEEEEELi256ENS_6half_tEfNS_4arch4Sm90ELb0ELb1ELb0ELb1ELb0ELb0ELb1ELb1ELb0ELb1ELb1ELb0EEENS1_21CollectiveEpilogueFwdINS6_IJSA_NS7_ILi256EEESB_EEES9_SE_SG_Li256ELb1ELb1ELb1ELb0EEENS1_36VarlenDynamicPersistentTileSchedulerILi128ELi96ELi256ELi128ELb1ELb1ELb1ELb1ELb0ELb1EEEEEEEEEvNT_6ParamsE)
	.align		4
        /*005c*/ 	.word	index@(__assertfail)
	.align		4
        /*0060*/ 	.word	index@(_ZN7cutlass13device_kernelIN5flash11enable_sm90INS1_16FlashAttnFwdSm90INS1_25CollectiveMainloopFwdSm90ILi2EN4cute5tupleIJNS5_1CILi1EEES8_S8_EEENS6_IJNS7_ILi128EEENS7_ILi96EEENS7_ILi64EEEEEELi256ENS_6half_tEfNS_4arch4Sm90ELb0ELb1ELb0ELb1ELb0ELb1ELb1ELb1ELb0ELb1ELb1ELb0EEENS1_21CollectiveEpilogueFwdINS6_IJSA_NS7_ILi256EEESB_EEES9_SE_SG_Li256ELb1ELb1ELb1ELb0EEENS1_36VarlenDynamicPersistentTileSchedulerILi128ELi96ELi256ELi128ELb1ELb1ELb1ELb1ELb0ELb1EEEEEEEEEvNT_6ParamsE)
	.align		4
        /*0064*/ 	.word	index@(__assertfail)
	.align		4
        /*0068*/ 	.word	index@(_ZN7cutlass13device_kernelIN5flash11enable_sm90INS1_16FlashAttnFwdSm90INS1_25CollectiveMainloopFwdSm90ILi2EN4cute5tupleIJNS5_1CILi1EEES8_S8_EEENS6_IJNS7_ILi128EEENS7_ILi96EEENS7_ILi64EEEEEELi256ENS_6half_tEfNS_4arch4Sm90ELb1ELb0ELb0ELb0ELb0ELb0ELb0ELb1ELb0ELb1ELb1ELb0EEENS1_21CollectiveEpilogueFwdINS6_IJSA_NS7_ILi256EEESB_EEES9_SE_SG_Li256ELb0ELb1ELb1ELb0EEENS1_19SingleTileSchedulerILb0ELb1ELb1ELi128EEEEEEEEEvNT_6ParamsE)
	.align		4
        /*006c*/ 	.word	index@(__assertfail)
	.align		4
        /*0070*/ 	.word	index@(_ZN7cutlass13device_kernelIN5flash11enable_sm90INS1_16FlashAttnFwdSm90INS1_25CollectiveMainloopFwdSm90ILi2EN4cute5tupleIJNS5_1CILi1EEES8_S8_EEENS6_IJNS7_ILi128EEENS7_ILi96EEENS7_ILi64EEEEEELi256ENS_6half_tEfNS_4arch4Sm90ELb1ELb0ELb0ELb0ELb0ELb0ELb1ELb1ELb0ELb1ELb1ELb0EEENS1_21CollectiveEpilogueFwdINS6_IJSA_NS7_ILi256EEESB_EEES9_SE_SG_Li256ELb0ELb1ELb1ELb0EEENS1_19SingleTileSchedulerILb0ELb1ELb1ELi128EEEEEEEEEvNT_6ParamsE)
	.align		4
        /*0074*/ 	.word	index@(__assertfail)
	.align		4
        /*0078*/ 	.word	index@(_ZN7cutlass13device_kernelIN5flash11enable_sm90INS1_16FlashAttnFwdSm90INS1_25CollectiveMainloopFwdSm90ILi2EN4cute5tupleIJNS5_1CILi1EEES8_S8_EEENS6_IJNS7_ILi128EEENS7_ILi96EEENS7_ILi64EEEEEELi256ENS_6half_tEfNS_4arch4Sm90ELb1ELb0ELb0ELb1ELb0ELb0ELb0ELb1ELb0ELb1ELb1ELb0EEENS1_21CollectiveEpilogueFwdINS6_IJSA_NS7_ILi256EEESB_EEES9_SE_SG_Li256ELb1ELb1ELb1ELb0EEENS1_36VarlenDynamicPersistentTileSchedulerILi128ELi96ELi256ELi128ELb1ELb1ELb1ELb1ELb1ELb1EEEEEEEEEvNT_6ParamsE)
	.align		4
        /*007c*/ 	.word	index@(__assertfail)
	.align		4
        /*0080*/ 	.word	index@(_ZN7cutlass13device_kernelIN5flash11enable_sm90INS1_16FlashAttnFwdSm90INS1_25CollectiveMainloopFwdSm90ILi2EN4cute5tupleIJNS5_1CILi1EEES8_S8_EEENS6_IJNS7_ILi128EEENS7_ILi96EEENS7_ILi64EEEEEELi256ENS_6half_tEfNS_4arch4Sm90ELb1ELb0ELb0ELb1ELb0ELb1ELb0ELb1ELb0ELb1ELb1ELb0EEENS1_21CollectiveEpilogueFwdINS6_IJSA_NS7_ILi256EEESB_EEES9_SE_SG_Li256ELb1ELb1ELb1ELb0EEENS1_36VarlenDynamicPersistentTileSchedulerILi128ELi96ELi256ELi128ELb1ELb1ELb1ELb1ELb1ELb1EEEEEEEEEvNT_6ParamsE)
	.align		4
        /*0084*/ 	.word	index@(__assertfail)
	.align		4
        /*0088*/ 	.word	index@(_ZN7cutlass13device_kernelIN5flash11enable_sm90INS1_16FlashAttnFwdSm90INS1_25CollectiveMainloopFwdSm90ILi2EN4cute5tupleIJNS5_1CILi1EEES8_S8_EEENS6_IJNS7_ILi128EEENS7_ILi96EEENS7_ILi64EEEEEELi256ENS_6half_tEfNS_4arch4Sm90ELb1ELb0ELb0ELb1ELb0ELb0ELb1ELb1ELb0ELb1ELb1ELb0EEENS1_21CollectiveEpilogueFwdINS6_IJSA_NS7_ILi256EEESB_EEES9_SE_SG_Li256ELb1ELb1ELb1ELb0EEENS1_36VarlenDynamicPersistentTileSchedulerILi128ELi96ELi256ELi128ELb1ELb1ELb1ELb1ELb1ELb1EEEEEEEEEvNT_6ParamsE)
	.align		4
        /*008c*/ 	.word	index@(__assertfail)
	.align		4
        /*0090*/ 	.word	index@(_ZN7cutlass13device_kernelIN5flash11enable_sm90INS1_16FlashAttnFwdSm90INS1_25CollectiveMainloopFwdSm90ILi2EN4cute5tupleIJNS5_1CILi1EEES8_S8_EEENS6_IJNS7_ILi128EEENS7_ILi96EEENS7_ILi64EEEEEELi256ENS_6half_tEfNS_4arch4Sm90ELb1ELb0ELb0ELb1ELb0ELb1ELb1ELb1ELb0ELb1ELb1ELb0EEENS1_21CollectiveEpilogueFwdINS6_IJSA_NS7_ILi256EEESB_EEES9_SE_SG_Li256ELb1ELb1ELb1ELb0EEENS1_36VarlenDynamicPersistentTileSchedulerILi128ELi96ELi256ELi128ELb1ELb1ELb1ELb1ELb1ELb1EEEEEEEEEvNT_6ParamsE)
	.align		4
        /*0094*/ 	.word	index@(__assertfail)
	.align		4
        /*0098*/ 	.word	0x00000000
	.align		4
        /*009c*/ 	.word	0xfffffffe
	.align		4
        /*00a0*/ 	.word	0x00000000
	.align		4
        /*00a4*/ 	.word	0xfffffffd
	.align		4
        /*00a8*/ 	.word	0x00000000
	.align		4
        /*00ac*/ 	.word	0xfffffffc


//--------------------- .nv.constant4             --------------------------
	.section	.nv.constant4,"a",@progbits
	.align	8
	.align		8
.nv.constant4:
        /*0000*/ 	.dword	__assertfail
	.align		8
        /*0008*/ 	.dword	__unnamed_1
	.align		8
        /*0010*/ 	.dword	__unnamed_2
	.align		8
        /*0018*/ 	.dword	__unnamed_3
	.align		8
        /*0020*/ 	.dword	__unnamed_4
	.align		8
        /*0028*/ 	.dword	__unnamed_5
	.align		8
        /*0030*/ 	.dword	__unnamed_6
	.align		8
        /*0038*/ 	.dword	__unnamed_7
	.align		8
        /*0040*/ 	.dword	_ZN75_INTERNAL_46609997_39_flash_fwd_hdim64_256_fp16_split_sm90_cu_59c7631c_31064cuda3std3__45__cpo5beginE
	.align		8
        /*0048*/ 	.dword	_ZN75_INTERNAL_46609997_39_flash_fwd_hdim64_256_fp16_split_sm90_cu_59c7631c_31064cuda3std3__45__cpo3endE
	.align		8
        /*0050*/ 	.dword	_ZN75_INTERNAL_46609997_39_flash_fwd_hdim64_256_fp16_split_sm90_cu_59c7631c_31064cuda3std3__45__cpo6cbeginE
	.align		8
        /*0058*/ 	.dword	_ZN75_INTERNAL_46609997_39_flash_fwd_hdim64_256_fp16_split_sm90_cu_59c7631c_31064cuda3std3__45__cpo4cendE
	.align		8
        /*0060*/ 	.dword	_ZN75_INTERNAL_46609997_39_flash_fwd_hdim64_256_fp16_split_sm90_cu_59c7631c_31064cuda3std3__477_GLOBAL__N__46609997_39_flash_fwd_hdim64_256_fp16_split_sm90_cu_59c7631c_31066ignoreE
	.align		8
        /*0068*/ 	.dword	_ZN75_INTERNAL_46609997_39_flash_fwd_hdim64_256_fp16_split_sm90_cu_59c7631c_31064cuda3std3__419piecewise_constructE
	.align		8
        /*0070*/ 	.dword	_ZN75_INTERNAL_46609997_39_flash_fwd_hdim64_256_fp16_split_sm90_cu_59c7631c_31064cuda3std3__48in_placeE
	.align		8
        /*0078*/ 	.dword	_ZN75_INTERNAL_46609997_39_flash_fwd_hdim64_256_fp16_split_sm90_cu_59c7631c_31064cuda3std6ranges3__45__cpo4swapE
	.align		8
        /*0080*/ 	.dword	_ZN75_INTERNAL_46609997_39_flash_fwd_hdim64_256_fp16_split_sm90_cu_59c7631c_31064cuda3std6ranges3__45__cpo9iter_moveE
	.align		8
        /*0088*/ 	.dword	_ZN75_INTERNAL_46609997_39_flash_fwd_hdim64_256_fp16_split_sm90_cu_59c7631c_31064cute7productE
	.align		8
        /*0090*/ 	.dword	_ZN75_INTERNAL_46609997_39_flash_fwd_hdim64_256_fp16_split_sm90_cu_59c7631c_31064cute1_E
	.align		8
        /*0098*/ 	.dword	$str$20
	.align		8
        /*00a0*/ 	.dword	$str$21


//--------------------- .text._ZN7cutlass13device_kernelIN5flash11enable_sm90INS1_16FlashAttnFwdSm90INS1_25CollectiveMainloopFwdSm90ILi2EN4cute5tupleIJNS5_1CILi1EEES8_S8_EEENS6_IJNS7_ILi128EEENS7_ILi96EEENS7_ILi64EEEEEELi256ENS_6half_tEfNS_4arch4Sm90ELb0ELb0ELb0ELb0ELb0ELb0ELb0ELb1ELb0ELb1ELb1ELb0EEENS1_21CollectiveEpilogueFwdINS6_IJSA_NS7_ILi256EEESB_EEES9_SE_SG_Li256ELb0ELb1ELb1ELb0EEENS1_19SingleTileSchedulerILb0ELb1ELb1ELi128EEEEEEEEEvNT_6ParamsE --------------------------
	.section	.text._ZN7cutlass13device_kernelIN5flash11enable_sm90INS1_16FlashAttnFwdSm90INS1_25CollectiveMainloopFwdSm90ILi2EN4cute5tupleIJNS5_1CILi1EEES8_S8_EEENS6_IJNS7_ILi128EEENS7_ILi96EEENS7_ILi64EEEEEELi256ENS_6half_tEfNS_4arch4Sm90ELb0ELb0ELb0ELb0ELb0ELb0ELb0ELb1ELb0ELb1ELb1ELb0EEENS1_21CollectiveEpilogueFwdINS6_IJSA_NS7_ILi256EEESB_EEES9_SE_SG_Li256ELb0ELb1ELb1ELb0EEENS1_19SingleTileSchedulerILb0ELb1ELb1ELi128EEEEEEEEEvNT_6ParamsE,"ax",@progbits
	.align	128
.text._ZN7cutlass13device_kernelIN5flash11enable_sm90INS1_16FlashAttnFwdSm90INS1_25CollectiveMainloopFwdSm90ILi2EN4cute5tupleIJNS5_1CILi1EEES8_S8_EEENS6_IJNS7_ILi128EEENS7_ILi96EEENS7_ILi64EEEEEELi256ENS_6half_tEfNS_4arch4Sm90ELb0ELb0ELb0ELb0ELb0ELb0ELb0ELb1ELb0ELb1ELb1ELb0EEENS1_21CollectiveEpilogueFwdINS6_IJSA_NS7_ILi256EEESB_EEES9_SE_SG_Li256ELb0ELb1ELb1ELb0EEENS1_19SingleTileSchedulerILb0ELb1ELb1ELi128EEEEEEEEEvNT_6ParamsE:
        .type           _ZN7cutlass13device_kernelIN5flash11enable_sm90INS1_16FlashAttnFwdSm90INS1_25CollectiveMainloopFwdSm90ILi2EN4cute5tupleIJNS5_1CILi1EEES8_S8_EEENS6_IJNS7_ILi128EEENS7_ILi96EEENS7_ILi64EEEEEELi256ENS_6half_tEfNS_4arch4Sm90ELb0ELb0ELb0ELb0ELb0ELb0ELb0ELb1ELb0ELb1ELb1ELb0EEENS1_21CollectiveEpilogueFwdINS6_IJSA_NS7_ILi256EEESB_EEES9_SE_SG_Li256ELb0ELb1ELb1ELb0EEENS1_19SingleTileSchedulerILb0ELb1ELb1ELi128EEEEEEEEEvNT_6ParamsE,@function
        .size           _ZN7cutlass13device_kernelIN5flash11enable_sm90INS1_16FlashAttnFwdSm90INS1_25CollectiveMainloopFwdSm90ILi2EN4cute5tupleIJNS5_1CILi1EEES8_S8_EEENS6_IJNS7_ILi128EEENS7_ILi96EEENS7_ILi64EEEEEELi256ENS_6half_tEfNS_4arch4Sm90ELb0ELb0ELb0ELb0ELb0ELb0ELb0ELb1ELb0ELb1ELb1ELb0EEENS1_21CollectiveEpilogueFwdINS6_IJSA_NS7_ILi256EEESB_EEES9_SE_SG_Li256ELb0ELb1ELb1ELb0EEENS1_19SingleTileSchedulerILb0ELb1ELb1ELi128EEEEEEEEEvNT_6ParamsE,(.L_x_6128 - _ZN7cutlass13device_kernelIN5flash11enable_sm90INS1_16FlashAttnFwdSm90INS1_25CollectiveMainloopFwdSm90ILi2EN4cute5tupleIJNS5_1CILi1EEES8_S8_EEENS6_IJNS7_ILi128EEENS7_ILi96EEENS7_ILi64EEEEEELi256ENS_6half_tEfNS_4arch4Sm90ELb0ELb0ELb0ELb0ELb0ELb0ELb0ELb1ELb0ELb1ELb1ELb0EEENS1_21CollectiveEpilogueFwdINS6_IJSA_NS7_ILi256EEESB_EEES9_SE_SG_Li256ELb0ELb1ELb1ELb0EEENS1_19SingleTileSchedulerILb0ELb1ELb1ELi128EEEEEEEEEvNT_6ParamsE)
        .other          _ZN7cutlass13device_kernelIN5flash11enable_sm90INS1_16FlashAttnFwdSm90INS1_25CollectiveMainloopFwdSm90ILi2EN4cute5tupleIJNS5_1CILi1EEES8_S8_EEENS6_IJNS7_ILi128EEENS7_ILi96EEENS7_ILi64EEEEEELi256ENS_6half_tEfNS_4arch4Sm90ELb0ELb0ELb0ELb0ELb0ELb0ELb0ELb1ELb0ELb1ELb1ELb0EEENS1_21CollectiveEpilogueFwdINS6_IJSA_NS7_ILi256EEESB_EEES9_SE_SG_Li256ELb0ELb1ELb1ELb0EEENS1_19SingleTileSchedulerILb0ELb1ELb1ELi128EEEEEEEEEvNT_6ParamsE,@"STO_CUDA_ENTRY STV_DEFAULT"
_ZN7cutlass13device_kernelIN5flash11enable_sm90INS1_16FlashAttnFwdSm90INS1_25CollectiveMainloopFwdSm90ILi2EN4cute5tupleIJNS5_1CILi1EEES8_S8_EEENS6_IJNS7_ILi128EEENS7_ILi96EEENS7_ILi64EEEEEELi256ENS_6half_tEfNS_4arch4Sm90ELb0ELb0ELb0ELb0ELb0ELb0ELb0ELb1ELb0ELb1ELb1ELb0EEENS1_21CollectiveEpilogueFwdINS6_IJSA_NS7_ILi256EEESB_EEES9_SE_SG_Li256ELb0ELb1ELb1ELb0EEENS1_19SingleTileSchedulerILb0ELb1ELb1ELi128EEEEEEEEEvNT_6ParamsE:
[----:B------:R-:W0:Y:S02]  /*0000*/  LDC R1, c[0x0][0x28] ;  /* 0x00000a00ff017b82 */ /* 0x000e240000000800 */
[----:B0-----:R-:W-:Y:S01]  /*0010*/  VIADD R1, R1, 0xfffffff0 ;  /* 0xfffffff001017836 */ /* 0x001fe20000000000 */
[----:B------:R-:W0:Y:S01]  /*0020*/  S2R R3, SR_TID.X ;  /* 0x0000000000037919 */ /* 0x000e220000002100 */
[----:B------:R-:W-:Y:S01]  /*0030*/  ELECT P0, URZ, PT ;  /* 0x00000000003f782f */ /* 0x000fe20003800000 */
[----:B------:R-:W-:Y:S01]  /*0040*/  BSSY B0, `(.L_x_0) ;  /* 0x000000e000007945 */ /* 0x000fe20003800000 */
[----:B0-----:R-:W-:-:S05]  /*0050*/  SHF.R.U32.HI R0, RZ, 0x5, R3 ;  /* 0x00000005ff007819 */ /* 0x001fca0000011603 */
[----:B------:R-:W0:Y:S02]  /*0060*/  SHFL.IDX PT, R2, R0, RZ, 0x1f ;  /* 0x00001fff00027589 */ /* 0x000e2400000e0000 */
[----:B0-----:R-:W-:Y:S02]  /*0070*/  ISETP.EQ.AND P0, PT, R2, RZ, P0 ;  /* 0x000000ff0200720c */ /* 0x001fe40000702270 */
[----:B------:R-:W-:-:S11]  /*0080*/  SHF.R.U32.HI R2, RZ, 0x7, R3 ;  /* 0x00000007ff027819 */ /* 0x000fd60000011603 */
[----:B------:R-:W-:Y:S05]  /*0090*/  @!P0 BRA `(.L_x_1) ;  /* 0x0000000000208947 */ /* 0x000fea0003800000 */
[----:B------:R-:W-:Y:S02]  /*00a0*/  ULDC.64 UR4, c[0x0][0x198] ;  /* 0x0000660000047ab9 */ /* 0x000fe40000000a00 */
[----:B------:R-:W-:Y:S02]  /*00b0*/  UIADD3 UR6, UP0, UR4, 0x370, URZ ;  /* 0x0000037004067890 */ /* 0x000fe4000ff1e03f */
[----:B------:R-:W-:Y:S02]  /*00c0*/  UIADD3 UR4, UP1, UR4, 0x470, URZ ;  /* 0x0000047004047890 */ /* 0x000fe4000ff3e03f */
[----:B------:R-:W-:Y:S02]  /*00d0*/  UIADD3.X UR7, URZ, UR5, URZ, UP0, !UPT ;  /* 0x000000053f077290 */ /* 0x000fe400087fe43f */
[----:B------:R-:W-:-:S07]  /*00e0*/  UIADD3.X UR5, URZ, UR5, URZ, UP1, !UPT ;  /* 0x000000053f057290 */ /* 0x000fce0008ffe43f */
[----:B------:R0:W-:Y:S02]  /*00f0*/  UTMACCTL.PF [UR6] ;  /* 0x00000000060079b9 */ /* 0x0001e40008040000 */
[----:B------:R0:W-:Y:S02]  /*0100*/  UTMACCTL.PF [UR4] ;  /* 0x00000000040079b9 */ /* 0x0001e40008040000 */
[----:B0-----:R-:W-:Y:S01]  /*0110*/  NOP ;  /* 0x0000000000007918 */ /* 0x001fe20000000000 */
.L_x_1:
[----:B------:R-:W-:Y:S05]  /*0120*/  BSYNC B0 ;  /* 0x0000000000007941 */ /* 0x000fea0003800000 */
.L_x_0:
[----:B------:R-:W-:Y:S01]  /*0130*/  VOTEU.ANY UP0, P0 ;  /* 0x00000000003f7886 */ /* 0x000fe20000000100 */
[----:B------:R-:W0:Y:S01]  /*0140*/  SHFL.IDX PT, R4, R2, RZ, 0x1f ;  /* 0x00001fff02047589 */ /* 0x000e2200000e0000 */
[----:B------:R-:W-:Y:S01]  /*0150*/  UMOV UR4, 0x80 ;  /* 0x0000008000047882 */ /* 0x000fe20000000000 */
[----:B------:R-:W-:Y:S01]  /*0160*/  UMOV UR7, 0x100 ;  /* 0x0000010000077882 */ /* 0x000fe20000000000 */
[----:B------:R-:W-:Y:S01]  /*0170*/  VOTEU.ANY UP1, P0 ;  /* 0x00000000003f7886 */ /* 0x000fe20000020100 */
[----:B------:R-:W1:Y:S01]  /*0180*/  @UP0 S2UR UR8, SR_CgaCtaId ;  /* 0x00000000000809c3 */ /* 0x000e620000008800 */
[----:B------:R-:W2:Y:S01]  /*0190*/  SHFL.IDX PT, R3, R0, RZ, 0x1f ;  /* 0x00001fff00037589 */ /* 0x000ea200000e0000 */
[----:B------:R-:W-:Y:S01]  /*01a0*/  @UP0 UMOV UR6, 0x400 ;  /* 0x0000040000060882 */ /* 0x000fe20000000000 */
[----:B------:R-:W-:-:S04]  /*01b0*/  @UP0 UIADD3 UR4, -UR4, 0x100000, URZ ;  /* 0x0010000004040890 */ /* 0x000fc8000fffe13f */
[----:B------:R-:W-:Y:S02]  /*01c0*/  @UP0 USHF.L.U32 UR5, UR4, 0xb, URZ ;  /* 0x0000000b04050899 */ /* 0x000fe4000800063f */
[----:B------:R-:W-:Y:S01]  /*01d0*/  @UP0 USHF.L.U32 UR4, UR4, 0x1, URZ ;  /* 0x0000000104040899 */ /* 0x000fe2000800063f */
[----:B------:R-:W-:Y:S01]  /*01e0*/  VOTEU.ANY UP2, P0 ;  /* 0x00000000003f7886 */ /* 0x000fe20000040100 */
[----:B0-----:R-:W-:Y:S01]  /*01f0*/  R2UR UR9, R4 ;  /* 0x00000000040972ca */ /* 0x001fe200000e0000 */
[----:B-1----:R-:W-:Y:S01]  /*0200*/  @UP0 ULEA UR8, UR8, UR6, 0x18 ;  /* 0x0000000608080291 */ /* 0x002fe2000f8ec03f */
[----:B--2---:R-:W-:Y:S01]  /*0210*/  ISETP.NE.AND P1, PT, R3, RZ, PT ;  /* 0x000000ff0300720c */ /* 0x004fe20003f25270 */
[----:B------:R-:W-:-:S04]  /*0220*/  @UP0 UIADD3 UR6, -UR7, 0x100000, URZ ;  /* 0x0010000007060890 */ /* 0x000fc8000fffe13f */
[----:B------:R-:W-:Y:S02]  /*0230*/  @UP0 USHF.L.U32 UR7, UR6, 0xb, URZ ;  /* 0x0000000b06070899 */ /* 0x000fe4000800063f */
[----:B------:R-:W-:-:S04]  /*0240*/  @UP0 USHF.L.U32 UR6, UR6, 0x1, URZ ;  /* 0x0000000106060899 */ /* 0x000fc8000800063f */
[----:B------:R-:W-:Y:S01]  /*0250*/  UISETP.NE.AND UP0, UPT, UR9, URZ, UPT ;  /* 0x0000003f0900728c */ /* 0x000fe2000bf05270 */
[----:B------:R-:W0:Y:S02]  /*0260*/  FENCE.VIEW.ASYNC.S ;  /* 0x00000000000073c6 */ /* 0x000e240000000000 */
[----:B0-----:R0:W1:Y:S05]  /*0270*/  @UP1 SYNCS.EXCH.64 URZ, [UR8+0x22800], UR4 ;  /* 0x02280004083f15b2 */ /* 0x00106a0008000100 */
[----:B------:R0:W2:Y:S01]  /*0280*/  @UP2 SYNCS.EXCH.64 URZ, [UR8+0x22820], UR6 ;  /* 0x02282006083f25b2 */ /* 0x0000a20008000100 */
[----:B------:R-:W-:Y:S05]  /*0290*/  @P1 BRA `(.L_x_2) ;  /* 0x0000000000481947 */ /* 0x000fea0003800000 */
[----:B0-----:R-:W0:Y:S01]  /*02a0*/  S2UR UR5, SR_CgaCtaId ;  /* 0x00000000000579c3 */ /* 0x001e220000008800 */
[----:B------:R-:W-:Y:S01]  /*02b0*/  UMOV UR4, 0x400 ;  /* 0x0000040000047882 */ /* 0x000fe20000000000 */
[----:B------:R-:W-:Y:S01]  /*02c0*/  UMOV UR6, 0x1 ;  /* 0x0000000100067882 */ /* 0x000fe20000000000 */
[----:B------:R-:W-:Y:S01]  /*02d0*/  UMOV UR7, 0x2 ;  /* 0x0000000200077882 */ /* 0x000fe20000000000 */
[----:B------:R-:W-:Y:S01]  /*02e0*/  ELECT P0, URZ, PT ;  /* 0x00000000003f782f */ /* 0x000fe20003800000 */
[----:B0-----:R-:W-:Y:S02]  /*02f0*/  ULEA UR8, UR5, UR4, 0x18 ;  /* 0x0000000405087291 */ /* 0x001fe4000f8ec03f */
[----:B------:R-:W-:-:S04]  /*0300*/  UIADD3 UR4, -UR6, 0x100000, URZ ;  /* 0x0010000006047890 */ /* 0x000fc8000fffe13f */
[----:B------:R-:W-:Y:S02]  /*0310*/  USHF.L.U32 UR5, UR4, 0xb, URZ ;  /* 0x0000000b04057899 */ /* 0x000fe4000800063f */
[----:B------:R-:W-:Y:S02]  /*0320*/  USHF.L.U32 UR4, UR4, 0x1, URZ ;  /* 0x0000000104047899 */ /* 0x000fe4000800063f */
[----:B------:R-:W-:-:S04]  /*0330*/  UIADD3 UR6, -UR7, 0x100000, URZ ;  /* 0x0010000007067890 */ /* 0x000fc8000fffe13f */
[----:B------:R-:W-:Y:S02]  /*0340*/  USHF.L.U32 UR7, UR6, 0xb, URZ ;  /* 0x0000000b06077899 */ /* 0x000fe4000800063f */
[----:B------:R-:W-:Y:S01]  /*0350*/  USHF.L.U32 UR6, UR6, 0x1, URZ ;  /* 0x0000000106067899 */ /* 0x000fe2000800063f */
[----:B------:R-:W0:Y:S03]  /*0360*/  FENCE.VIEW.ASYNC.S ;  /* 0x00000000000073c6 */ /* 0x000e260000000000 */
[----:B0-----:R3:W4:Y:S08]  /*0370*/  SYNCS.EXCH.64 URZ, [UR8+0x22830], UR4 ;  /* 0x02283004083f75b2 */ /* 0x0017300008000100 */
[----:B------:R3:W0:Y:S01]  /*0380*/  SYNCS.EXCH.64 URZ, [UR8+0x22840], UR6 ;  /* 0x02284006083f75b2 */ /* 0x0006220008000100 */
[----:B------:R3:W0:Y:S01]  /*0390*/  SYNCS.EXCH.64 URZ, [UR8+0x22838], UR4 ;  /* 0x02283804083f75b2 */ /* 0x0006220008000100 */
[----:B------:R3:W0:Y:S02]  /*03a0*/  SYNCS.EXCH.64 URZ, [UR8+0x22848], UR6 ;  /* 0x02284806083f75b2 */ /* 0x0006240008000100 */
[----:B---3--:R-:W-:Y:S01]  /*03b0*/  NOP ;  /* 0x0000000000007918 */ /* 0x008fe20000000000 */
.L_x_2:
[----:B------:R-:W3:Y:S01]  /*03c0*/  SHFL.IDX PT, R3, R0, RZ, 0x1f ;  /* 0x00001fff00037589 */ /* 0x000ee200000e0000 */
[----:B------:R-:W-:Y:S01]  /*03d0*/  NOP ;  /* 0x0000000000007918 */ /* 0x000fe20000000000 */
[----:B---3--:R-:W-:-:S13]  /*03e0*/  ISETP.NE.AND P0, PT, R3, RZ, PT ;  /* 0x000000ff0300720c */ /* 0x008fda0003f05270 */
        /* <DEDUP_REMOVED lines=14> */
[----:B0-----:R3:W0:Y:S08]  /*04d0*/  SYNCS.EXCH.64 URZ, [UR8+0x22850], UR4 ;  /* 0x02285004083f75b2 */ /* 0x0016300008000100 */
[----:B------:R3:W0:Y:S01]  /*04e0*/  SYNCS.EXCH.64 URZ, [UR8+0x22860], UR6 ;  /* 0x02286006083f75b2 */ /* 0x0006220008000100 */
[----:B------:R3:W0:Y:S01]  /*04f0*/  SYNCS.EXCH.64 URZ, [UR8+0x22858], UR4 ;  /* 0x02285804083f75b2 */ /* 0x0006220008000100 */
[----:B------:R3:W0:Y:S02]  /*0500*/  SYNCS.EXCH.64 URZ, [UR8+0x22868], UR6 ;  /* 0x02286806083f75b2 */ /* 0x0006240008000100 */
[----:B---3--:R-:W-:Y:S01]  /*0510*/  NOP ;  /* 0x0000000000007918 */ /* 0x008fe20000000000 */
.L_x_3:
[----:B------:R-:W3:Y:S01]  /*0520*/  SHFL.IDX PT, R3, R0, RZ, 0x1f ;  /* 0x00001fff00037589 */ /* 0x000ee200000e0000 */
[----:B------:R-:W-:Y:S01]  /*0530*/  NOP ;  /* 0x0000000000007918 */ /* 0x000fe20000000000 */
[----:B---3--:R-:W-:-:S13]  /*0540*/  ISETP.NE.AND P0, PT, R3, RZ, PT ;  /* 0x000000ff0300720c */ /* 0x008fda0003f05270 */
[----:B------:R-:W-:Y:S05]  /*0550*/  @P0 BRA `(.L_x_4) ;  /* 0x0000000000380947 */ /* 0x000fea0003800000 */
[----:B0-----:R-:W0:Y:S01]  /*0560*/  S2UR UR5, SR_CgaCtaId ;  /* 0x00000000000579c3 */ /* 0x001e220000008800 */
[----:B------:R-:W-:Y:S01]  /*0570*/  UMOV UR4, 0x400 ;  /* 0x0000040000047882 */ /* 0x000fe20000000000 */
[----:B------:R-:W-:Y:S01]  /*0580*/  UMOV UR7, 0x1 ;  /* 0x0000000100077882 */ /* 0x000fe20000000000 */
[----:B------:R-:W-:Y:S01]  /*0590*/  ELECT P0, URZ, PT ;  /* 0x00000000003f782f */ /* 0x000fe20003800000 */
[----:B0-----:R-:W-:Y:S02]  /*05a0*/  ULEA UR6, UR5, UR4, 0x18 ;  /* 0x0000000405067291 */ /* 0x001fe4000f8ec03f */
[----:B------:R-:W-:-:S04]  /*05b0*/  UIADD3 UR4, -UR7, 0x100000, URZ ;  /* 0x0010000007047890 */ /* 0x000fc8000fffe13f */
[----:B------:R-:W-:Y:S02]  /*05c0*/  USHF.L.U32 UR5, UR4, 0xb, URZ ;  /* 0x0000000b04057899 */ /* 0x000fe4000800063f */
[----:B------:R-:W-:Y:S01]  /*05d0*/  USHF.L.U32 UR4, UR4, 0x1, URZ ;  /* 0x0000000104047899 */ /* 0x000fe2000800063f */
[----:B------:R-:W0:Y:S11]  /*05e0*/  FENCE.VIEW.ASYNC.S ;  /* 0x00000000000073c6 */ /* 0x000e360000000000 */
[----:B0-----:R3:W0:Y:S01]  /*05f0*/  SYNCS.EXCH.64 URZ, [UR6+0x22870], UR4 ;  /* 0x02287004063f75b2 */ /* 0x0016220008000100 */
[----:B------:R3:W0:Y:S01]  /*0600*/  SYNCS.EXCH.64 URZ, [UR6+0x22880], UR4 ;  /* 0x02288004063f75b2 */ /* 0x0006220008000100 */
[----:B------:R3:W0:Y:S01]  /*0610*/  SYNCS.EXCH.64 URZ, [UR6+0x22878], UR4 ;  /* 0x02287804063f75b2 */ /* 0x0006220008000100 */
[----:B------:R3:W0:Y:S02]  /*0620*/  SYNCS.EXCH.64 URZ, [UR6+0x22888], UR4 ;  /* 0x02288804063f75b2 */ /* 0x0006240008000100 */
[----:B---3--:R-:W-:Y:S01]  /*0630*/  NOP ;  /* 0x0000000000007918 */ /* 0x008fe20000000000 */
.L_x_4:
        /* <DEDUP_REMOVED lines=22> */
.L_x_5:
        /* <DEDUP_REMOVED lines=22> */
.L_x_6:
[----:B------:R-:W-:Y:S01]  /*0900*/  PLOP3.LUT P0, PT, PT, PT, UP0, 0x80, 0x0 ;  /* 0x000000000000781c */ /* 0x000fe20003f0f008 */
[----:B------:R-:W-:Y:S01]  /*0910*/  UMOV UR42, 0x1 ;  /* 0x00000001002a7882 */ /* 0x000fe20000000000 */
[----:B------:R-:W-:Y:S01]  /*0920*/  NOP ;  /* 0x0000000000007918 */ /* 0x000fe20000000000 */
[----:B------:R-:W-:Y:S01]  /*0930*/  USEL UR42, UR42, 0x2, !UP0 ;  /* 0x000000022a2a7887 */ /* 0x000fe2000c000000 */
[----:B------:R-:W-:Y:S01]  /*0940*/  BSSY B6, `(.L_x_7) ;  /* 0x0000ade000067945 */ /* 0x000fe20003800000 */
[----:B------:R-:W-:Y:S01]  /*0950*/  ULDC.64 UR44, c[0x0][0x208] ;  /* 0x00008200002c7ab9 */ /* 0x000fe20000000a00 */
[----:B012-4-:R-:W-:Y:S07]  /*0960*/  BAR.SYNC.DEFER_BLOCKING 0x0 ;  /* 0x0000000000007b1d */ /* 0x017fee0000010000 */
[----:B------:R-:W-:Y:S05]  /*0970*/  @!P0 BRA `(.L_x_8) ;  /* 0x00000070008c8947 */ /* 0x000fea0003800000 */
.L_x_9:
[----:B------:R-:W-:-:S08]  /*0980*/  NOP ;  /* 0x0000000000007918 */ /* 0x000fd00000000000 */
[----:B------:R-:W0:Y:S02]  /*0990*/  USETMAXREG.TRY_ALLOC.CTAPOOL UP0, 0xf0 ;  /* 0x000000f0000079c8 */ /* 0x000e240008000600 */
[----:B0-----:R-:W-:-:S13]  /*09a0*/  PLOP3.LUT P0, PT, PT, PT, UP0, 0x80, 0x0 ;  /* 0x000000000000781c */ /* 0x001fda0003f0f008 */
[----:B------:R-:W-:Y:S05]  /*09b0*/  @!P0 BRA `(.L_x_9) ;  /* 0xfffffffc00f08947 */ /* 0x000fea000383ffff */
[----:B------:R-:W0:Y:S01]  /*09c0*/  S2UR UR6, SR_CTAID.Y ;  /* 0x00000000000679c3 */ /* 0x000e220000002600 */
[----:B------:R-:W-:-:S07]  /*09d0*/  ULDC UR7, c[0x0][0xc50] ;  /* 0x0003140000077ab9 */ /* 0x000fce0000000800 */
[----:B------:R-:W-:Y:S08]  /*09e0*/  BAR.ARV 0x8, 0x180 ;  /* 0x0206000000007b1d */ /* 0x000ff00000002000 */
[----:B------:R-:W1:Y:S01]  /*09f0*/  S2UR UR8, SR_CTAID.Z ;  /* 0x00000000000879c3 */ /* 0x000e620000002700 */
[----:B------:R-:W-:Y:S01]  /*0a00*/  ISETP.NE.AND P0, PT, R2, 0x1, PT ;  /* 0x000000010200780c */ /* 0x000fe20003f05270 */
[----:B------:R-:W-:-:S11]  /*0a10*/  UISETP.NE.AND UP0, UPT, UR7, 0x1, UPT ;  /* 0x000000010700788c */ /* 0x000fd6000bf05270 */
[----:B------:R-:W-:Y:S01]  /*0a20*/  @UP0 ULDC UR4, c[0x0][0xc54] ;  /* 0x0003150000040ab9 */ /* 0x000fe20000000800 */
[----:B------:R-:W-:Y:S06]  /*0a30*/  @!P0 BAR.ARV 0x9, 0x100 ;  /* 0x0244000000008b1d */ /* 0x000fec0000002000 */
[----:B0-----:R-:W-:Y:S01]  /*0a40*/  UIMAD.WIDE.U32 UR4, UR6, UR4, URZ ;  /* 0x00000004060472a5 */ /* 0x001fe2000f8e003f */
[----:B------:R-:W-:Y:S01]  /*0a50*/  @UP0 ULDC UR9, c[0x0][0xc58] ;  /* 0x0003160000090ab9 */ /* 0x000fe20000000800 */
[----:B------:R-:W-:Y:S01]  /*0a60*/  UMOV UR36, UR6 ;  /* 0x0000000600247c82 */ /* 0x000fe20008000000 */
[----:B-1----:R-:W-:Y:S01]  /*0a70*/  ISETP.LE.AND P0, PT, RZ, UR8, PT ;  /* 0x00000008ff007c0c */ /* 0x002fe2000bf03270 */
[----:B------:R-:W-:-:S04]  /*0a80*/  @UP0 USHF.R.U32.HI UR36, URZ, UR9, UR5 ;  /* 0x000000093f240299 */ /* 0x000fc80008011605 */
[----:B------:R-:W-:-:S04]  /*0a90*/  UIADD3 UR4, -UR36, URZ, URZ ;  /* 0x0000003f24047290 */ /* 0x000fc8000fffe13f */
[----:B------:R-:W-:-:S04]  /*0aa0*/  UIMAD UR7, UR7, UR4, UR6 ;  /* 0x00000004070772a4 */ /* 0x000fc8000f8e0206 */
[----:B------:R-:W-:Y:S08]  /*0ab0*/  @!P0 BRA `(.L_x_10) ;  /* 0x000000ac00188947 */ /* 0x000ff00003800000 */
[----:B------:R-:W-:Y:S01]  /*0ac0*/  ULDC.64 UR4, c[0x0][0x418] ;  /* 0x0001060000047ab9 */ /* 0x000fe20000000a00 */
[----:B------:R-:W-:Y:S01]  /*0ad0*/  ULDC UR39, c[0x0][0x424] ;  /* 0x0001090000277ab9 */ /* 0x000fe20000000800 */
[----:B------:R-:W-:Y:S02]  /*0ae0*/  UISETP.NE.U32.AND UP0, UPT, UR4, URZ, UPT ;  /* 0x0000003f0400728c */ /* 0x000fe4000bf05070 */
[----:B------:R-:W-:Y:S02]  /*0af0*/  ULOP3.LUT UR37, UR7, 0xffff, URZ, 0xc0, !UPT ;  /* 0x0000ffff07257892 */ /* 0x000fe4000f8ec03f */
[----:B------:R-:W-:Y:S01]  /*0b00*/  UISETP.NE.AND.EX UP0, UPT, UR5, URZ, UPT, UP0 ;  /* 0x0000003f0500728c */ /* 0x000fe2000bf05300 */
[----:B------:R-:W-:-:S03]  /*0b10*/  ULDC UR4, c[0x0][0x2f0] ;  /* 0x0000bc0000047ab9 */ /* 0x000fc60000000800 */
[----:B------:R-:W-:-:S04]  /*0b20*/  USEL UR39, UR39, 0x1, UP0 ;  /* 0x0000000127277887 */ /* 0x000fc80008000000 */
[----:B------:R-:W-:-:S04]  /*0b30*/  UIMAD UR39, UR39, UR4, URZ ;  /* 0x00000004272772a4 */ /* 0x000fc8000f8e023f */
[----:B------:R-:W-:Y:S02]  /*0b40*/  UISETP.GE.AND UP0, UPT, UR39, 0x1, UPT ;  /* 0x000000012700788c */ /* 0x000fe4000bf06270 */
[----:B------:R-:W-:-:S04]  /*0b50*/  UIADD3 UR4, UR39, 0x5f, URZ ;  /* 0x0000005f27047890 */ /* 0x000fc8000fffe03f */
[----:B------:R-:W-:Y:S01]  /*0b60*/  PLOP3.LUT P0, PT, PT, PT, UP0, 0x80, 0x0 ;  /* 0x000000000000781c */ /* 0x000fe20003f0f008 */
[----:B------:R-:W-:-:S04]  /*0b70*/  UIMAD.WIDE UR4, UR4, 0x2aaaaaab, URZ ;  /* 0x2aaaaaab040478a5 */ /* 0x000fc8000f8e023f */
[----:B------:R-:W-:-:S03]  /*0b80*/  USHF.R.U32.HI UR6, URZ, 0x1f, UR5 ;  /* 0x0000001f3f067899 */ /* 0x000fc60008011605 */
[----:B------:R-:W-:Y:S01]  /*0b90*/  UMOV UR4, URZ ;  /* 0x0000003f00047c82 */ /* 0x000fe20008000000 */
[----:B------:R-:W-:-:S04]  /*0ba0*/  ULEA.HI.SX32 UR6, UR5, UR6, 0x1c ;  /* 0x0000000605067291 */ /* 0x000fc8000f8fe23f */
[----:B------:R-:W-:Y:S08]  /*0bb0*/  @!P0 BRA `(.L_x_11) ;  /* 0x0000000000908947 */ /* 0x000ff00003800000 */
[----:B------:R-:W-:Y:S01]  /*0bc0*/  USHF.R.U32.HI UR7, URZ, 0x10, UR7 ;  /* 0x000000103f077899 */ /* 0x000fe20008011607 */
[----:B------:R-:W-:-:S03]  /*0bd0*/  UMOV UR4, URZ ;  /* 0x0000003f00047c82 */ /* 0x000fc60008000000 */
[----:B------:R-:W-:-:S11]  /*0be0*/  UISETP.NE.AND UP0, UPT, UR7, URZ, UPT ;  /* 0x0000003f0700728c */ /* 0x000fd6000bf05270 */
[----:B------:R-:W-:Y:S02]  /*0bf0*/  @!UP0 ULDC UR7, c[0x0][0x9f0] ;  /* 0x00027c0000078ab9 */ /* 0x000fe40000000800 */
[----:B------:R-:W-:Y:S01]  /*0c00*/  IMAD.U32 R4, RZ, RZ, UR7 ;  /* 0x00000007ff047e24 */ /* 0x000fe2000f8e00ff */
[----:B------:R-:W-:-:S04]  /*0c10*/  UIADD3 UR8, UR6, -0x1, UR7 ;  /* 0xffffffff06087890 */ /* 0x000fc8000fffe007 */
[-C--:B------:R-:W-:Y:S02]  /*0c20*/  IABS R0, R4.reuse ;  /* 0x0000000400007213 */ /* 0x080fe40000000000 */
[----:B------:R-:W-:Y:S01]  /*0c30*/  IMAD.U32 R5, RZ, RZ, UR8 ;  /* 0x00000008ff057e24 */ /* 0x000fe2000f8e00ff */
[----:B------:R-:W-:Y:S01]  /*0c40*/  IABS R6, R4 ;  /* 0x0000000400067213 */ /* 0x000fe20000000000 */
[----:B------:R-:W-:Y:S01]  /*0c50*/  ULOP3.LUT UR8, UR8, UR7, URZ, 0x3c, !UPT ;  /* 0x0000000708087292 */ /* 0x000fe2000f8e3c3f */
[----:B------:R-:W-:Y:S02]  /*0c60*/  R2UR UR11, R0 ;  /* 0x00000000000b72ca */ /* 0x000fe400000e0000 */
[----:B------:R-:W-:-:S05]  /*0c70*/  IABS R5, R5 ;  /* 0x0000000500057213 */ /* 0x000fca0000000000 */
[----:B------:R-:W-:-:S05]  /*0c80*/  IMAD.MOV.U32 R4, RZ, RZ, R5 ;  /* 0x000000ffff047224 */ /* 0x000fca00078e0005 */
[----:B------:R-:W-:Y:S01]  /*0c90*/  R2UR UR10, R4 ;  /* 0x00000000040a72ca */ /* 0x000fe200000e0000 */
[----:B------:R-:W0:Y:S08]  /*0ca0*/  I2F.RP R0, UR11 ;  /* 0x0000000b00007d06 */ /* 0x000e300008209400 */
[----:B0-----:R-:W0:Y:S02]  /*0cb0*/  MUFU.RCP R0, R0 ;  /* 0x0000000000007308 */ /* 0x001e240000001000 */
[----:B0-----:R-:W-:-:S02]  /*0cc0*/  VIADD R3, R0, 0xffffffe ;  /* 0x0ffffffe00037836 */ /* 0x001fc40000000000 */
[----:B------:R-:W-:-:S04]  /*0cd0*/  IMAD.MOV R0, RZ, RZ, -R6 ;  /* 0x000000ffff007224 */ /* 0x000fc800078e0a06 */
[----:B------:R-:W0:Y:S02]  /*0ce0*/  F2I.FTZ.U32.TRUNC.NTZ R3, R3 ;  /* 0x0000000300037305 */ /* 0x000e24000021f000 */
[----:B0-----:R-:W-:-:S13]  /*0cf0*/  R2UR UR5, R3 ;  /* 0x00000000030572ca */ /* 0x001fda00000e0000 */
[----:B------:R-:W-:-:S04]  /*0d00*/  UIADD3 UR9, URZ, -UR5, URZ ;  /* 0x800000053f097290 */ /* 0x000fc8000fffe03f */
[----:B------:R-:W-:-:S04]  /*0d10*/  UIMAD UR9, UR9, UR11, URZ ;  /* 0x0000000b090972a4 */ /* 0x000fc8000f8e023f */
[----:B------:R-:W-:-:S03]  /*0d20*/  UIMAD.WIDE.U32 UR4, UR5, UR9, UR4 ;  /* 0x00000009050472a5 */ /* 0x000fc6000f8e0004 */
[----:B------:R-:W-:Y:S01]  /*0d30*/  R2UR UR9, R0 ;  /* 0x00000000000972ca */ /* 0x000fe200000e0000 */
[----:B------:R-:W-:-:S12]  /*0d40*/  UIMAD.WIDE.U32 UR4, UR5, UR10, URZ ;  /* 0x0000000a050472a5 */ /* 0x000fd8000f8e003f */
[----:B------:R-:W-:-:S04]  /*0d50*/  UIMAD UR4, UR5, UR9, UR10 ;  /* 0x00000009050472a4 */ /* 0x000fc8000f8e020a */
[----:B------:R-:W-:-:S11]  /*0d60*/  UISETP.GT.U32.AND UP1, UPT, UR11, UR4, UPT ;  /* 0x000000040b00728c */ /* 0x000fd6000bf24070 */
[----:B------:R-:W-:Y:S02]  /*0d70*/  @!UP1 UIADD3 UR4, UR4, -UR11, URZ ;  /* 0x8000000b04049290 */ /* 0x000fe4000fffe03f */
[----:B------:R-:W-:Y:S02]  /*0d80*/  @!UP1 UIADD3 UR5, UR5, 0x1, URZ ;  /* 0x0000000105059890 */ /* 0x000fe4000fffe03f */
[----:B------:R-:W-:Y:S02]  /*0d90*/  UISETP.GE.U32.AND UP0, UPT, UR4, UR11, UPT ;  /* 0x0000000b0400728c */ /* 0x000fe4000bf06070 */
[----:B------:R-:W-:-:S09]  /*0da0*/  UISETP.GE.AND UP1, UPT, UR8, URZ, UPT ;  /* 0x0000003f0800728c */ /* 0x000fd2000bf26270 */
[----:B------:R-:W-:Y:S02]  /*0db0*/  @UP0 UIADD3 UR5, UR5, 0x1, URZ ;  /* 0x0000000105050890 */ /* 0x000fe4000fffe03f */
[----:B------:R-:W-:-:S05]  /*0dc0*/  UISETP.NE.AND UP0, UPT, UR7, URZ, UPT ;  /* 0x0000003f0700728c */ /* 0x000fca000bf05270 */
[----:B------:R-:W-:Y:S02]  /*0dd0*/  UMOV UR4, UR5 ;  /* 0x0000000500047c82 */ /* 0x000fe40008000000 */
[----:B------:R-:W-:-:S04]  /*0de0*/  @!UP1 UIADD3 UR4, -UR4, URZ, URZ ;  /* 0x0000003f04049290 */ /* 0x000fc8000fffe13f */
[----:B------:R-:W-:-:S12]  /*0df0*/  @!UP0 ULOP3.LUT UR4, URZ, UR7, URZ, 0x33, !UPT ;  /* 0x000000073f048292 */ /* 0x000fd8000f8e333f */
.L_x_11:
[----:B------:R-:W-:Y:S01]  /*0e00*/  UIMAD UR37, UR37, UR4, URZ ;  /* 0x00000004252572a4 */ /* 0x000fe2000f8e023f */
[----:B------:R-:W-:Y:S01]  /*0e10*/  IMAD.U32 R0, RZ, RZ, UR6 ;  /* 0x00000006ff007e24 */ /* 0x000fe2000f8e00ff */
[----:B------:R-:W0:Y:S01]  /*0e20*/  S2R R4, SR_TID.X ;  /* 0x0000000000047919 */ /* 0x000e220000002100 */
[----:B------:R-:W-:Y:S01]  /*0e30*/  IMAD.U32 R3, RZ, RZ, UR4 ;  /* 0x00000004ff037e24 */ /* 0x000fe2000f8e00ff */
[----:B------:R-:W-:Y:S01]  /*0e40*/  PLOP3.LUT P0, PT, PT, PT, PT, 0x80, 0x0 ;  /* 0x000000000000781c */ /* 0x000fe20003f0f070 */
[----:B------:R-:W-:Y:S01]  /*0e50*/  IMAD.MOV.U32 R6, RZ, RZ, RZ ;  /* 0x000000ffff067224 */ /* 0x000fe200078e00ff */
[----:B------:R-:W-:Y:S02]  /*0e60*/  MOV R5, RZ ;  /* 0x000000ff00057202 */ /* 0x000fe40000000f00 */
[----:B------:R-:W-:Y:S02]  /*0e70*/  CS2R R150, SRZ ;  /* 0x0000000000967805 */ /* 0x000fe4000001ff00 */
[----:B------:R-:W-:-:S02]  /*0e80*/  VIADDMNMX R0, R3, UR37, R0, PT ;  /* 0x0000002503007c46 */ /* 0x000fc4000b800100 */
[----:B------:R-:W-:Y:S02]  /*0e90*/  CS2R R148, SRZ ;  /* 0x0000000000947805 */ /* 0x000fe4000001ff00 */
[----:B------:R-:W-:Y:S02]  /*0ea0*/  CS2R R146, SRZ ;  /* 0x0000000000927805 */ /* 0x000fe4000001ff00 */
[----:B------:R-:W-:Y:S02]  /*0eb0*/  CS2R R144, SRZ ;  /* 0x0000000000907805 */ /* 0x000fe4000001ff00 */
[----:B------:R-:W-:Y:S02]  /*0ec0*/  R2UR UR40, R0 ;  /* 0x00000000002872ca */ /* 0x000fe400000e0000 */
[----:B------:R-:W-:Y:S02]  /*0ed0*/  CS2R R142, SRZ ;  /* 0x00000000008e7805 */ /* 0x000fe4000001ff00 */
[----:B------:R-:W-:-:S02]  /*0ee0*/  CS2R R140, SRZ ;  /* 0x00000000008c7805 */ /* 0x000fc4000001ff00 */
[----:B------:R-:W-:Y:S02]  /*0ef0*/  CS2R R138, SRZ ;  /* 0x00000000008a7805 */ /* 0x000fe4000001ff00 */
[----:B------:R-:W-:Y:S02]  /*0f00*/  CS2R R136, SRZ ;  /* 0x0000000000887805 */ /* 0x000fe4000001ff00 */
[----:B------:R-:W-:Y:S02]  /*0f10*/  CS2R R134, SRZ ;  /* 0x0000000000867805 */ /* 0x000fe4000001ff00 */
[----:B------:R-:W-:Y:S02]  /*0f20*/  CS2R R132, SRZ ;  /* 0x0000000000847805 */ /* 0x000fe4000001ff00 */
[----:B------:R-:W-:Y:S02]  /*0f30*/  CS2R R130, SRZ ;  /* 0x0000000000827805 */ /* 0x000fe4000001ff00 */
[----:B------:R-:W-:-:S02]  /*0f40*/  CS2R R128, SRZ ;  /* 0x0000000000807805 */ /* 0x000fc4000001ff00 */
[----:B------:R-:W-:Y:S02]  /*0f50*/  CS2R R126, SRZ ;  /* 0x00000000007e7805 */ /* 0x000fe4000001ff00 */
[----:B------:R-:W-:Y:S02]  /*0f60*/  CS2R R124, SRZ ;  /* 0x00000000007c7805 */ /* 0x000fe4000001ff00 */
[----:B------:R-:W-:Y:S02]  /*0f70*/  CS2R R122, SRZ ;  /* 0x00000000007a7805 */ /* 0x000fe4000001ff00 */
[----:B------:R-:W-:Y:S01]  /*0f80*/  CS2R R120, SRZ ;  /* 0x0000000000787805 */ /* 0x000fe2000001ff00 */
[----:B------:R-:W-:Y:S01]  /*0f90*/  UISETP.GT.AND UP0, UPT, UR40, UR37, UPT ;  /* 0x000000252800728c */ /* 0x000fe2000bf04270 */
[----:B------:R-:W-:Y:S02]  /*0fa0*/  CS2R R118, SRZ ;  /* 0x0000000000767805 */ /* 0x000fe4000001ff00 */
[----:B------:R-:W-:-:S02]  /*0fb0*/  CS2R R116, SRZ ;  /* 0x0000000000747805 */ /* 0x000fc4000001ff00 */
[----:B------:R-:W-:Y:S02]  /*0fc0*/  CS2R R114, SRZ ;  /* 0x0000000000727805 */ /* 0x000fe4000001ff00 */
[----:B------:R-:W-:Y:S02]  /*0fd0*/  CS2R R112, SRZ ;  /* 0x0000000000707805 */ /* 0x000fe4000001ff00 */
[----:B------:R-:W-:Y:S02]  /*0fe0*/  CS2R R110, SRZ ;  /* 0x00000000006e7805 */ /* 0x000fe4000001ff00 */
[----:B------:R-:W-:Y:S02]  /*0ff0*/  PLOP3.LUT P1, PT, PT, PT, UP0, 0x80, 0x0 ;  /* 0x000000000000781c */ /* 0x000fe40003f2f008 */
[----:B------:R-:W-:Y:S02]  /*1000*/  CS2R R108, SRZ ;  /* 0x00000000006c7805 */ /* 0x000fe4000001ff00 */
[----:B------:R-:W-:Y:S01]  /*1010*/  CS2R R106, SRZ ;  /* 0x00000000006a7805 */ /* 0x000fe2000001ff00 */
[----:B0-----:R-:W-:Y:S01]  /*1020*/  VIADD R16, R4, 0xffffff80 ;  /* 0xffffff8004107836 */ /* 0x001fe20000000000 */
        /* <DEDUP_REMOVED lines=41> */
[----:B------:R-:W-:Y:S06]  /*12c0*/  @!P1 BRA `(.L_x_12) ;  /* 0x0000004000f89947 */ /* 0x000fec0003800000 */
[----:B------:R-:W-:Y:S01]  /*12d0*/  SHF.R.S32.HI R3, RZ, 0x1f, R16 ;  /* 0x0000001fff037819 */ /* 0x000fe20000011410 */
[----:B------:R-:W0:Y:S01]  /*12e0*/  S2UR UR6, SR_CgaCtaId ;  /* 0x00000000000679c3 */ /* 0x000e220000008800 */
[----:B------:R-:W-:Y:S02]  /*12f0*/  UMOV UR38, 0x400 ;  /* 0x0000040000267882 */ /* 0x000fe40000000000 */
[----:B------:R-:W-:-:S04]  /*1300*/  LEA.HI R17, R3, R16, RZ, 0x7 ;  /* 0x0000001003117211 */ /* 0x000fc800078f38ff */
[----:B------:R-:W-:-:S06]  /*1310*/  SHF.R.S32.HI R0, RZ, 0x7, R17 ;  /* 0x00000007ff007819 */ /* 0x000fcc0000011411 */
[----:B------:R-:W1:Y:S01]  /*1320*/  SHFL.IDX PT, R0, R0, RZ, 0x1f ;  /* 0x00001fff00007589 */ /* 0x000e6200000e0000 */
[----:B0-----:R-:W-:-:S04]  /*1330*/  ULEA UR38, UR6, UR38, 0x18 ;  /* 0x0000002606267291 */ /* 0x001fc8000f8ec03f */
[----:B------:R-:W-:-:S04]  /*1340*/  UIADD3 UR6, UR38, 0x18400, URZ ;  /* 0x0001840026067890 */ /* 0x000fc8000fffe03f */
[----:B------:R-:W-:Y:S01]  /*1350*/  ULOP3.LUT UP0, URZ, UR6, 0x1bf, URZ, 0xc0, !UPT ;  /* 0x000001bf063f7892 */ /* 0x000fe2000f80c03f */
[----:B-1----:R-:W-:-:S05]  /*1360*/  R2UR UR4, R0 ;  /* 0x00000000000472ca */ /* 0x002fca00000e0000 */
[----:B------:R-:W-:-:S08]  /*1370*/  PLOP3.LUT P0, PT, PT, PT, UP0, 0x80, 0x0 ;  /* 0x000000000000781c */ /* 0x000fd00003f0f008 */
[----:B------:R-:W-:-:S04]  /*1380*/  ULEA.HI UR5, UR4, UR4, URZ, 0x1 ;  /* 0x0000000404057291 */ /* 0x000fc8000f8f083f */
[----:B------:R-:W-:-:S04]  /*1390*/  ULOP3.LUT UR5, UR5, 0x1e, URZ, 0xc0, !UPT ;  /* 0x0000001e05057892 */ /* 0x000fc8000f8ec03f */
[----:B------:R-:W-:-:S04]  /*13a0*/  UIADD3 UR5, UR4, -UR5, URZ ;  /* 0x8000000504057290 */ /* 0x000fc8000fffe03f */
[----:B------:R-:W-:-:S04]  /*13b0*/  ULEA UR5, UR5, UR6, 0xd ;  /* 0x0000000605057291 */ /* 0x000fc8000f8e683f */
[----:B------:R-:W-:-:S04]  /*13c0*/  USHF.R.U32.HI UR5, URZ, 0x4, UR5 ;  /* 0x000000043f057899 */ /* 0x000fc80008011605 */
[----:B------:R-:W-:Y:S01]  /*13d0*/  ULOP3.LUT UR41, UR5, 0x3fff, URZ, 0xc0, !UPT ;  /* 0x00003fff05297892 */ /* 0x000fe2000f8ec03f */
[----:B------:R-:W-:Y:S11]  /*13e0*/  @!P0 BRA `(.L_x_13) ;  /* 0x0000000000408947 */ /* 0x000ff60003800000 */
[----:B------:R-:W-:Y:S01]  /*13f0*/  MOV R0, 0x0 ;  /* 0x0000000000007802 */ /* 0x000fe20000000f00 */
[----:B------:R-:W-:Y:S01]  /*1400*/  ULDC.64 UR4, c[0x4][0x98] ;  /* 0x0100260000047ab9 */ /* 0x000fe20000000a00 */
[----:B------:R-:W-:Y:S01]  /*1410*/  ULDC.64 UR6, c[0x4][0x38] ;  /* 0x01000e0000067ab9 */ /* 0x000fe20000000a00 */
[----:B------:R-:W-:Y:S01]  /*1420*/  IMAD.U32 R4, RZ, RZ, UR4 ;  /* 0x00000004ff047e24 */ /* 0x000fe2000f8e00ff */
[----:B------:R0:W1:Y:S01]  /*1430*/  LDC.64 R14, c[0x4][R0] ;  /* 0x01000000000e7b82 */ /* 0x0000620000000a00 */
[----:B------:R-:W-:Y:S01]  /*1440*/  IMAD.U32 R5, RZ, RZ, UR5 ;  /* 0x00000005ff057e24 */ /* 0x000fe2000f8e00ff */
[----:B------:R-:W-:Y:S01]  /*1450*/  ULDC.64 UR4, c[0x4][0xa0] ;  /* 0x0100280000047ab9 */ /* 0x000fe20000000a00 */
[----:B------:R-:W-:Y:S02]  /*1460*/  IMAD.U32 R10, RZ, RZ, UR6 ;  /* 0x00000006ff0a7e24 */ /* 0x000fe4000f8e00ff */
[----:B------:R-:W-:Y:S02]  /*1470*/  IMAD.U32 R6, RZ, RZ, UR4 ;  /* 0x00000004ff067e24 */ /* 0x000fe4000f8e00ff */
[----:B------:R-:W-:-:S02]  /*1480*/  IMAD.U32 R7, RZ, RZ, UR5 ;  /* 0x00000005ff077e24 */ /* 0x000fc4000f8e00ff */
[----:B------:R-:W-:Y:S02]  /*1490*/  IMAD.U32 R11, RZ, RZ, UR7 ;  /* 0x00000007ff0b7e24 */ /* 0x000fe4000f8e00ff */
[----:B------:R-:W-:Y:S02]  /*14a0*/  IMAD.MOV.U32 R8, RZ, RZ, 0x70 ;  /* 0x00000070ff087424 */ /* 0x000fe400078e00ff */
[----:B------:R-:W-:Y:S02]  /*14b0*/  IMAD.MOV.U32 R12, RZ, RZ, 0x1 ;  /* 0x00000001ff0c7424 */ /* 0x000fe400078e00ff */
[----:B0-----:R-:W-:-:S07]  /*14c0*/  IMAD.MOV.U32 R13, RZ, RZ, RZ ;  /* 0x000000ffff0d7224 */ /* 0x001fce00078e00ff */
[----:B------:R-:W-:-:S07]  /*14d0*/  LEPC R20, `(.L_x_13) ;  /* 0x000000001014794e */ /* 0x000fce0000000000 */
[----:B-1----:R-:W-:Y:S05]  /*14e0*/  CALL.ABS.NOINC R14 ;  /* 0x000000000e007343 */ /* 0x002fea0003c00000 */
.L_x_13:
[----:B------:R-:W-:Y:S01]  /*14f0*/  SHF.L.U32 R8, RZ, 0x1f, RZ ;  /* 0x0000001fff087819 */ /* 0x000fe200000006ff */
[----:B------:R-:W-:-:S03]  /*1500*/  VIADD R0, R2, 0x8 ;  /* 0x0000000802007836 */ /* 0x000fc60000000000 */
[----:B------:R-:W0:Y:S02]  /*1510*/  SYNCS.PHASECHK.TRANS64.TRYWAIT P0, [UR38+0x22800], R8 ;  /* 0x02280008ff0075a7 */ /* 0x000e240008000166 */
[----:B0-----:R-:W-:Y:S05]  /*1520*/  @!P0 BRA `(.L_x_14) ;  /* 0x000000a000848947 */ /* 0x001fea0003800000 */
.L_x_120:
[----:B------:R-:W-:Y:S05]  /*1530*/  WARPSYNC.ALL ;  /* 0x0000000000007948 */ /* 0x000fea0003800000 */
[----:B------:R-:W-:Y:S01]  /*1540*/  ULOP3.LUT UR4, UR42, 0x1, URZ, 0xfc, !UPT ;  /* 0x000000012a047892 */ /* 0x000fe2000f8efc3f */
[----:B------:R1:W-:Y:S03]  /*1550*/  BAR.SYNC.DEFER_BLOCKING R0, 0x100 ;  /* 0x000400000000751d */ /* 0x0003e60000010000 */
[----:B------:R-:W-:-:S06]  /*1560*/  UISETP.NE.AND UP0, UPT, UR4, 0x3, UPT ;  /* 0x000000030400788c */ /* 0x000fcc000bf05270 */
[----:B------:R-:W-:-:S13]  /*1570*/  PLOP3.LUT P0, PT, PT, PT, UP0, 0x80, 0x0 ;  /* 0x000000000000781c */ /* 0x000fda0003f0f008 */
[----:B-1----:R-:W-:Y:S05]  /*1580*/  @!P0 BRA `(.L_x_15) ;  /* 0x0000000000048947 */ /* 0x002fea0003800000 */
[----:B------:R-:W-:Y:S01]  /*1590*/  BPT.TRAP 0x1 ;  /* 0x000000040000795c */ /* 0x000fe20000300000 */
.L_x_15:
[----:B------:R1:W2:Y:S01]  /*15a0*/  SYNCS.PHASECHK.TRANS64.TRYWAIT P1, [UR38+0x22830], R8 ;  /* 0x02283008ff0075a7 */ /* 0x0002a20008020166 */
[----:B------:R-:W-:Y:S05]  /*15b0*/  @!P0 BRA `(.L_x_16) ;  /* 0x0000000000048947 */ /* 0x000fea0003800000 */
[----:B------:R-:W-:Y:S01]  /*15c0*/  BPT.TRAP 0x1 ;  /* 0x000000040000795c */ /* 0x000fe20000300000 */
.L_x_16:
[----:B--2---:R-:W-:Y:S05]  /*15d0*/  @P1 BRA `(.L_x_17) ;  /* 0x0000000000081947 */ /* 0x004fea0003800000 */
[----:B------:R-:W2:Y:S02]  /*15e0*/  SYNCS.PHASECHK.TRANS64.TRYWAIT P1, [UR38+0x22830], R8 ;  /* 0x02283008ff0075a7 */ /* 0x000ea40008020166 */
[----:B--2---:R-:W-:Y:S05]  /*15f0*/  @!P1 BRA `(.L_x_18) ;  /* 0x000000a000689947 */ /* 0x004fea0003800000 */
.L_x_17:
[----:B------:R-:W-:Y:S01]  /*1600*/  UIADD3 UR4, UR38, 0x1c400, URZ ;  /* 0x0001c40026047890 */ /* 0x000fe2000fffe03f */
[----:B------:R-:W-:Y:S01]  /*1610*/  WARPGROUP.ARRIVE ;  /* 0x00000000000079c5 */ /* 0x000fe20000000000 */
[----:B------:R-:W-:Y:S01]  /*1620*/  ULOP3.LUT UR8, UR41, 0x10000, URZ, 0xfc, !UPT ;  /* 0x0001000029087892 */ /* 0x000fe2000f8efc3f */
[----:B------:R-:W-:Y:S01]  /*1630*/  LOP3.LUT R17, R17, 0xffffff80, RZ, 0xc0, !PT ;  /* 0xffffff8011117812 */ /* 0x000fe200078ec0ff */
[----:B------:R-:W-:Y:S01]  /*1640*/  USHF.R.U32.HI UR4, URZ, 0x4, UR4 ;  /* 0x000000043f047899 */ /* 0x000fe20008011604 */
[----:B------:R-:W-:Y:S01]  /*1650*/  P2R R5, PR, RZ, 0x1 ;  /* 0x00000001ff057803 */ /* 0x000fe20000000000 */
[----:B------:R-:W-:Y:S01]  /*1660*/  UMOV UR9, 0x40000040 ;  /* 0x4000004000097882 */ /* 0x000fe20000000000 */
[----:B------:R-:W-:Y:S01]  /*1670*/  UMOV UR7, 0x40000040 ;  /* 0x4000004000077882 */ /* 0x000fe20000000000 */
[----:B------:R-:W-:Y:S01]  /*1680*/  ULOP3.LUT UR4, UR4, 0x3fff, URZ, 0xc0, !UPT ;  /* 0x00003fff04047892 */ /* 0x000fe2000f8ec03f */
[----:B------:R-:W-:Y:S01]  /*1690*/  IADD3 R17, R16, -R17, RZ ;  /* 0x8000001110117210 */ /* 0x000fe20007ffe0ff */
[----:B------:R-:W-:Y:S01]  /*16a0*/  UMOV UR5, UR9 ;  /* 0x0000000900057c82 */ /* 0x000fe20008000000 */
[----:B------:R-:W-:Y:S01]  /*16b0*/  UIADD3 UR12, UR8, 0x2, URZ ;  /* 0x00000002080c7890 */ /* 0x000fe2000fffe03f */
[----:B------:R-:W2:Y:S01]  /*16c0*/  S2R R12, SR_TID.X ;  /* 0x00000000000c7919 */ /* 0x000ea20000002100 */
[----:B------:R-:W-:Y:S01]  /*16d0*/  ULOP3.LUT UR6, UR4, 0x10000, URZ, 0xfc, !UPT ;  /* 0x0001000004067892 */ /* 0x000fe2000f8efc3f */
[----:B------:R-:W-:Y:S01]  /*16e0*/  SHF.R.S32.HI R4, RZ, 0x1f, R17 ;  /* 0x0000001fff047819 */ /* 0x000fe20000011411 */
[----:B------:R-:W-:Y:S01]  /*16f0*/  UMOV UR13, 0x40000040 ;  /* 0x40000040000d7882 */ /* 0x000fe20000000000 */
[----:B------:R-:W-:Y:S01]  /*1700*/  UMOV UR4, UR8 ;  /* 0x0000000800047c82 */ /* 0x000fe20008000000 */
[----:B------:R-:W-:Y:S01]  /*1710*/  UIADD3 UR14, UR6, 0x2, URZ ;  /* 0x00000002060e7890 */ /* 0x000fe2000fffe03f */
[----:B------:R-:W-:Y:S01]  /*1720*/  LEA.HI R4, R4, R17, RZ, 0x2 ;  /* 0x0000001104047211 */ /* 0x000fe200078f10ff */
[----:B------:R-:W-:Y:S01]  /*1730*/  UMOV UR15, 0x40000040 ;  /* 0x40000040000f7882 */ /* 0x000fe20000000000 */
[----:B------:R-:W-:-:S02]  /*1740*/  UIADD3 UR16, UR8, 0x4, URZ ;  /* 0x0000000408107890 */ /* 0x000fc4000fffe03f */
[----:B------:R-:W-:Y:S01]  /*1750*/  HGMMA.64x96x16.F32 R24, gdesc[UR4], RZ, !UPT, gsb0 ;  /* 0x01600000041879f0 */ /* 0x000fe2000c0008ff */
[----:B------:R-:W-:Y:S01]  /*1760*/  UIADD3 UR18, UR6, 0x4, URZ ;  /* 0x0000000406127890 */ /* 0x000fe2000fffe03f */
[----:B------:R-:W-:Y:S01]  /*1770*/  LOP3.LUT R4, R4, 0x7ffffffc, RZ, 0xc0, !PT ;  /* 0x7ffffffc04047812 */ /* 0x000fe200078ec0ff */
[----:B------:R-:W-:Y:S01]  /*1780*/  UMOV UR17, 0x40000040 ;  /* 0x4000004000117882 */ /* 0x000fe20000000000 */
[----:B------:R-:W-:Y:S01]  /*1790*/  UMOV UR19, 0x40000040 ;  /* 0x4000004000137882 */ /* 0x000fe20000000000 */
[----:B------:R-:W-:Y:S02]  /*17a0*/  UIADD3 UR20, UR8, 0x6, URZ ;  /* 0x0000000608147890 */ /* 0x000fe4000fffe03f */
[----:B------:R-:W-:Y:S01]  /*17b0*/  UIADD3 UR22, UR6, 0x6, URZ ;  /* 0x0000000606167890 */ /* 0x000fe2000fffe03f */
[----:B------:R-:W-:Y:S01]  /*17c0*/  IMAD.IADD R4, R17, 0x1, -R4 ;  /* 0x0000000111047824 */ /* 0x000fe200078e0a04 */
[----:B------:R-:W-:Y:S01]  /*17d0*/  UMOV UR21, 0x40000040 ;  /* 0x4000004000157882 */ /* 0x000fe20000000000 */
[----:B------:R-:W-:Y:S01]  /*17e0*/  UMOV UR23, 0x40000040 ;  /* 0x4000004000177882 */ /* 0x000fe20000000000 */
[----:B------:R-:W-:Y:S01]  /*17f0*/  UIMAD UR39, UR40, -0x60, UR39 ;  /* 0xffffffa0282778a4 */ /* 0x000fe2000f8e0227 */
[----:B------:R-:W-:-:S03]  /*1800*/  ULDC UR7, c[0x0][0x988] ;  /* 0x0002620000077ab9 */ /* 0x000fc60000000800 */
[----:B------:R-:W-:-:S06]  /*1810*/  UIADD3 UR39, UR39, 0x60, URZ ;  /* 0x0000006027277890 */ /* 0x000fcc000fffe03f */
[----:B0-----:R-:W-:Y:S01]  /*1820*/  IMAD.U32 R3, RZ, RZ, UR39 ;  /* 0x00000027ff037e24 */ /* 0x001fe2000f8e00ff */
[----:B--2---:R-:W-:-:S03]  /*1830*/  LOP3.LUT R12, R12, 0x7f, RZ, 0xc0, !PT ;  /* 0x0000007f0c0c7812 */ /* 0x004fc600078ec0ff */
[----:B------:R-:W-:-:S05]  /*1840*/  IMAD R4, R4, -0x2, R3 ;  /* 0xfffffffe04047824 */ /* 0x000fca00078e0203 */
[C---:B------:R-:W-:Y:S02]  /*1850*/  ISETP.GT.AND P6, PT, R4.reuse, RZ, PT ;  /* 0x000000ff0400720c */ /* 0x040fe40003fc4270 */
[C---:B------:R-:W-:Y:S02]  /*1860*/  ISETP.GT.AND P5, PT, R4.reuse, 0x1, PT ;  /* 0x000000010400780c */ /* 0x040fe40003fa4270 */
[C---:B------:R-:W-:Y:S02]  /*1870*/  ISETP.GT.AND P4, PT, R4.reuse, 0x8, PT ;  /* 0x000000080400780c */ /* 0x040fe40003f84270 */
[C---:B------:R-:W-:Y:S02]  /*1880*/  ISETP.GT.AND P3, PT, R4.reuse, 0x9, PT ;  /* 0x000000090400780c */ /* 0x040fe40003f64270 */
[C---:B------:R-:W-:Y:S02]  /*1890*/  ISETP.GT.AND P2, PT, R4.reuse, 0x10, PT ;  /* 0x000000100400780c */ /* 0x040fe40003f44270 */
[----:B------:R-:W-:Y:S01]  /*18a0*/  ISETP.GT.AND P1, PT, R4, 0x11, PT ;  /* 0x000000110400780c */ /* 0x000fe20003f24270 */
[----:B------:R-:W-:-:S02]  /*18b0*/  WARPGROUP.DEPBAR.LE gsb0, 0x0 ;  /* 0x00008000000079c5 */ /* 0x000fc40000010000 */
[----:B------:R-:W-:-:S06]  /*18c0*/  WARPGROUP.ARRIVE ;  /* 0x00000000000079c5 */ /* 0x000fcc0000000000 */
[----:B------:R-:W-:Y:S03]  /*18d0*/  HGMMA.64x96x16.F32 R24, gdesc[UR12], R24, gsb0 ;  /* 0x016000000c1879f0 */ /* 0x000fe60008000818 */
[----:B------:R-:W-:Y:S02]  /*18e0*/  WARPGROUP.DEPBAR.LE gsb0, 0x0 ;  /* 0x00008000000079c5 */ /* 0x000fe40000010000 */
[----:B------:R-:W-:-:S06]  /*18f0*/  WARPGROUP.ARRIVE ;  /* 0x00000000000079c5 */ /* 0x000fcc0000000000 */
[----:B------:R-:W-:Y:S03]  /*1900*/  HGMMA.64x96x16.F32 R24, gdesc[UR16], R24, gsb0 ;  /* 0x01600000101879f0 */ /* 0x000fe60008000818 */
[----:B------:R-:W-:Y:S02]  /*1910*/  WARPGROUP.DEPBAR.LE gsb0, 0x0 ;  /* 0x00008000000079c5 */ /* 0x000fe40000010000 */
[----:B------:R-:W-:-:S06]  /*1920*/  WARPGROUP.ARRIVE ;  /* 0x00000000000079c5 */ /* 0x000fcc0000000000 */
[----:B------:R-:W-:Y:S03]  /*1930*/  HGMMA.64x96x16.F32 R24, gdesc[UR20], R24, gsb0 ;  /* 0x01600000141879f0 */ /* 0x000fe60008000818 */
[----:B------:R-:W-:Y:S02]  /*1940*/  WARPGROUP.DEPBAR.LE gsb0, 0x0 ;  /* 0x00008000000079c5 */ /* 0x000fe40000010000 */
[----:B------:R-:W-:Y:S02]  /*1950*/  FSEL R24, R24, -INF , P6 ;  /* 0xff80000018187808 */ /* 0x000fe40003000000 */
[----:B------:R-:W-:Y:S02]  /*1960*/  FSEL R25, R25, -INF , P5 ;  /* 0xff80000019197808 */ /* 0x000fe40002800000 */
[----:B------:R-:W-:Y:S02]  /*1970*/  FSEL R28, R28, -INF , P4 ;  /* 0xff8000001c1c7808 */ /* 0x000fe40002000000 */
[----:B------:R-:W-:-:S02]  /*1980*/  FMNMX.FTZ R3, R24, R25, !PT ;  /* 0x0000001918037209 */ /* 0x000fc40007810000 */
[----:B------:R-:W-:Y:S02]  /*1990*/  FSEL R29, R29, -INF , P3 ;  /* 0xff8000001d1d7808 */ /* 0x000fe40001800000 */
[----:B------:R-:W-:Y:S02]  /*19a0*/  FMNMX.FTZ R6, R28, R3, !PT ;  /* 0x000000031c067209 */ /* 0x000fe40007810000 */
[----:B------:R-:W-:Y:S02]  /*19b0*/  FSEL R32, R32, -INF , P2 ;  /* 0xff80000020207808 */ /* 0x000fe40001000000 */
[----:B------:R-:W-:Y:S02]  /*19c0*/  FMNMX.FTZ R3, R29, R6, !PT ;  /* 0x000000061d037209 */ /* 0x000fe40007810000 */
[----:B------:R-:W-:Y:S02]  /*19d0*/  FSEL R26, R26, -INF , P6 ;  /* 0xff8000001a1a7808 */ /* 0x000fe40003000000 */
[----:B------:R-:W-:-:S02]  /*19e0*/  ISETP.GT.AND P6, PT, R4, 0x18, PT ;  /* 0x000000180400780c */ /* 0x000fc40003fc4270 */
[----:B------:R-:W-:Y:S02]  /*19f0*/  FSEL R33, R33, -INF , P1 ;  /* 0xff80000021217808 */ /* 0x000fe40000800000 */
[----:B------:R-:W-:Y:S02]  /*1a00*/  FMNMX.FTZ R6, R32, R3, !PT ;  /* 0x0000000320067209 */ /* 0x000fe40007810000 */
[----:B------:R-:W-:Y:S02]  /*1a10*/  FSEL R27, R27, -INF , P5 ;  /* 0xff8000001b1b7808 */ /* 0x000fe40002800000 */
[----:B------:R-:W-:Y:S02]  /*1a20*/  ISETP.GT.AND P5, PT, R4, 0x19, PT ;  /* 0x000000190400780c */ /* 0x000fe40003fa4270 */
[----:B------:R-:W-:Y:S02]  /*1a30*/  FSEL R36, R36, -INF , P6 ;  /* 0xff80000024247808 */ /* 0x000fe40003000000 */
[----:B------:R-:W-:-:S02]  /*1a40*/  FMNMX.FTZ R3, R33, R6, !PT ;  /* 0x0000000621037209 */ /* 0x000fc40007810000 */
[----:B------:R-:W-:Y:S02]  /*1a50*/  FSEL R30, R30, -INF , P4 ;  /* 0xff8000001e1e7808 */ /* 0x000fe40002000000 */
[----:B------:R-:W-:Y:S02]  /*1a60*/  ISETP.GT.AND P4, PT, R4, 0x20, PT ;  /* 0x000000200400780c */ /* 0x000fe40003f84270 */
        /* <DEDUP_REMOVED lines=63> */
[----:B------:R-:W-:-:S02]  /*1e60*/  FMNMX.FTZ R4, R68, R3, !PT ;  /* 0x0000000344047209 */ /* 0x000fc40007810000 */
[----:B------:R-:W-:Y:S02]  /*1e70*/  FSEL R62, R62, -INF , P6 ;  /* 0xff8000003e3e7808 */ /* 0x000fe40003000000 */
[----:B------:R-:W-:Y:S02]  /*1e80*/  FMNMX.FTZ R6, R69, R4, !PT ;  /* 0x0000000445067209 */ /* 0x000fe40007810000 */
[----:B------:R-:W-:Y:S02]  /*1e90*/  FSEL R63, R63, -INF , P5 ;  /* 0xff8000003f3f7808 */ /* 0x000fe40002800000 */
[----:B------:R-:W-:Y:S01]  /*1ea0*/  FSEL R66, R66, -INF , P4 ;  /* 0xff80000042427808 */ /* 0x000fe20002000000 */
[----:B------:R-:W0:Y:S01]  /*1eb0*/  SHFL.BFLY PT, R3, R6, 0x2, 0x1f ;  /* 0x0c401f0006037f89 */ /* 0x000e2200000e0000 */
[----:B------:R-:W-:Y:S02]  /*1ec0*/  FSEL R67, R67, -INF , P3 ;  /* 0xff80000043437808 */ /* 0x000fe40001800000 */
[----:B------:R-:W-:-:S02]  /*1ed0*/  FSEL R70, R70, -INF , P2 ;  /* 0xff80000046467808 */ /* 0x000fc40001000000 */
[----:B------:R-:W-:Y:S02]  /*1ee0*/  FSEL R71, R71, -INF , P1 ;  /* 0xff80000047477808 */ /* 0x000fe40000800000 */
[----:B0-----:R-:W-:-:S05]  /*1ef0*/  FMNMX.FTZ R7, R6, R3, !PT ;  /* 0x0000000306077209 */ /* 0x001fca0007810000 */
[----:B------:R-:W0:Y:S02]  /*1f00*/  SHFL.BFLY PT, R4, R7, 0x1, 0x1f ;  /* 0x0c201f0007047f89 */ /* 0x000e2400000e0000 */
[----:B0-----:R-:W-:Y:S02]  /*1f10*/  FMNMX.FTZ R3, R7, R4, !PT ;  /* 0x0000000407037209 */ /* 0x001fe40007810000 */
[----:B------:R-:W-:-:S05]  /*1f20*/  IADD3 R7, -R2, 0xb, RZ ;  /* 0x0000000b02077810 */ /* 0x000fca0007ffe1ff */
[----:B------:R0:W-:Y:S06]  /*1f30*/  BAR.ARV R7, 0x100 ;  /* 0x000400070000751d */ /* 0x0001ec0000002000 */
[C---:B------:R-:W-:Y:S01]  /*1f40*/  FMUL.FTZ R4, R3.reuse, UR7 ;  /* 0x0000000703047c20 */ /* 0x040fe20008410000 */
[----:B------:R-:W-:-:S04]  /*1f50*/  FSETP.NEU.FTZ.AND P0, PT, R3, -INF , PT ;  /* 0xff8000000300780b */ /* 0x000fc80003f1d000 */
[----:B------:R-:W-:Y:S02]  /*1f60*/  FSEL R9, R4, RZ, P0 ;  /* 0x000000ff04097208 */ /* 0x000fe40000000000 */
[----:B------:R-:W-:Y:S02]  /*1f70*/  ISETP.NE.AND P0, PT, R5, RZ, PT ;  /* 0x000000ff0500720c */ /* 0x000fe40003f05270 */
[----:B------:R-:W-:Y:S01]  /*1f80*/  FMNMX.FTZ R5, R26, R27, !PT ;  /* 0x0000001b1a057209 */ /* 0x000fe20007810000 */
[--C-:B------:R-:W-:Y:S01]  /*1f90*/  FFMA.FTZ R24, R24, UR7, -R9.reuse ;  /* 0x0000000718187c23 */ /* 0x100fe20008010809 */
[--C-:B------:R-:W-:Y:S01]  /*1fa0*/  FFMA.FTZ R25, R25, UR7, -R9.reuse ;  /* 0x0000000719197c23 */ /* 0x100fe20008010809 */
[--C-:B------:R-:W-:Y:S01]  /*1fb0*/  FFMA.FTZ R28, R28, UR7, -R9.reuse ;  /* 0x000000071c1c7c23 */ /* 0x100fe20008010809 */
[----:B------:R-:W-:Y:S01]  /*1fc0*/  FMNMX.FTZ R4, R30, R5, !PT ;  /* 0x000000051e047209 */ /* 0x000fe20007810000 */
[--C-:B------:R-:W-:Y:S01]  /*1fd0*/  FFMA.FTZ R29, R29, UR7, -R9.reuse ;  /* 0x000000071d1d7c23 */ /* 0x100fe20008010809 */
[--C-:B------:R-:W-:Y:S01]  /*1fe0*/  FFMA.FTZ R32, R32, UR7, -R9.reuse ;  /* 0x0000000720207c23 */ /* 0x100fe20008010809 */
[----:B------:R-:W-:Y:S01]  /*1ff0*/  MUFU.EX2 R24, R24 ;  /* 0x0000001800187308 */ /* 0x000fe20000000800 */
[----:B------:R-:W-:Y:S01]  /*2000*/  FMNMX.FTZ R5, R31, R4, !PT ;  /* 0x000000041f057209 */ /* 0x000fe20007810000 */
[--C-:B------:R-:W-:Y:S01]  /*2010*/  FFMA.FTZ R33, R33, UR7, -R9.reuse ;  /* 0x0000000721217c23 */ /* 0x100fe20008010809 */
[--C-:B------:R-:W-:Y:S01]  /*2020*/  FFMA.FTZ R36, R36, UR7, -R9.reuse ;  /* 0x0000000724247c23 */ /* 0x100fe20008010809 */
[--C-:B------:R-:W-:Y:S01]  /*2030*/  FFMA.FTZ R37, R37, UR7, -R9.reuse ;  /* 0x0000000725257c23 */ /* 0x100fe20008010809 */
[----:B------:R-:W-:Y:S01]  /*2040*/  FMNMX.FTZ R4, R34, R5, !PT ;  /* 0x0000000522047209 */ /* 0x000fe20007810000 */
[--C-:B------:R-:W-:Y:S01]  /*2050*/  FFMA.FTZ R40, R40, UR7, -R9.reuse ;  /* 0x0000000728287c23 */ /* 0x100fe20008010809 */
[--C-:B------:R-:W-:Y:S01]  /*2060*/  FFMA.FTZ R41, R41, UR7, -R9.reuse ;  /* 0x0000000729297c23 */ /* 0x100fe20008010809 */
[----:B------:R-:W2:Y:S01]  /*2070*/  MUFU.EX2 R25, R25 ;  /* 0x0000001900197308 */ /* 0x000ea20000000800 */
        /* <DEDUP_REMOVED lines=15> */
[----:B------:R-:W3:Y:S01]  /*2170*/  MUFU.EX2 R29, R29 ;  /* 0x0000001d001d7308 */ /* 0x000ee20000000800 */
[----:B------:R-:W-:Y:S01]  /*2180*/  FMNMX.FTZ R5, R43, R4, !PT ;  /* 0x000000042b057209 */ /* 0x000fe20007810000 */
[--C-:B------:R-:W-:Y:S01]  /*2190*/  FFMA.FTZ R64, R64, UR7, -R9.reuse ;  /* 0x0000000740407c23 */ /* 0x100fe20008010809 */
[--C-:B------:R-:W-:Y:S01]  /*21a0*/  FFMA.FTZ R65, R65, UR7, -R9.reuse ;  /* 0x0000000741417c23 */ /* 0x100fe20008010809 */
[--C-:B------:R-:W-:Y:S01]  /*21b0*/  FFMA.FTZ R68, R68, UR7, -R9.reuse ;  /* 0x0000000744447c23 */ /* 0x100fe20008010809 */
[----:B------:R-:W-:Y:S01]  /*21c0*/  FMNMX.FTZ R4, R46, R5, !PT ;  /* 0x000000052e047209 */ /* 0x000fe20007810000 */
[----:B------:R-:W-:Y:S01]  /*21d0*/  FFMA.FTZ R9, R69, UR7, -R9 ;  /* 0x0000000745097c23 */ /* 0x000fe20008010809 */
[----:B--2---:R-:W-:Y:S01]  /*21e0*/  F2FP.F16.F32.PACK_AB R152, R25, R24 ;  /* 0x000000181998723e */ /* 0x004fe200000000ff */
[----:B------:R-:W-:Y:S01]  /*21f0*/  MUFU.EX2 R32, R32 ;  /* 0x0000002000207308 */ /* 0x000fe20000000800 */
[----:B------:R-:W-:-:S04]  /*2200*/  FMNMX.FTZ R5, R47, R4, !PT ;  /* 0x000000042f057209 */ /* 0x000fc80007810000 */
[----:B------:R-:W-:-:S03]  /*2210*/  FMNMX.FTZ R4, R50, R5, !PT ;  /* 0x0000000532047209 */ /* 0x000fc60007810000 */
[----:B------:R-:W2:Y:S01]  /*2220*/  MUFU.EX2 R33, R33 ;  /* 0x0000002100217308 */ /* 0x000ea20000000800 */
[----:B------:R-:W-:Y:S02]  /*2230*/  FMNMX.FTZ R5, R51, R4, !PT ;  /* 0x0000000433057209 */ /* 0x000fe40007810000 */
[----:B---3--:R-:W-:Y:S02]  /*2240*/  F2FP.F16.F32.PACK_AB R154, R29, R28 ;  /* 0x0000001c1d9a723e */ /* 0x008fe400000000ff */
[----:B------:R-:W-:-:S03]  /*2250*/  FMNMX.FTZ R4, R54, R5, !PT ;  /* 0x0000000536047209 */ /* 0x000fc60007810000 */
[----:B------:R-:W-:Y:S01]  /*2260*/  MUFU.EX2 R36, R36 ;  /* 0x0000002400247308 */ /* 0x000fe20000000800 */
[----:B------:R-:W-:-:S04]  /*2270*/  FMNMX.FTZ R5, R55, R4, !PT ;  /* 0x0000000437057209 */ /* 0x000fc80007810000 */
[----:B------:R-:W-:-:S03]  /*2280*/  FMNMX.FTZ R4, R58, R5, !PT ;  /* 0x000000053a047209 */ /* 0x000fc60007810000 */
[----:B------:R-:W3:Y:S01]  /*2290*/  MUFU.EX2 R37, R37 ;  /* 0x0000002500257308 */ /* 0x000ee20000000800 */
[----:B------:R-:W-:Y:S02]  /*22a0*/  FMNMX.FTZ R5, R59, R4, !PT ;  /* 0x000000043b057209 */ /* 0x000fe40007810000 */
[----:B--2---:R-:W-:Y:S02]  /*22b0*/  F2FP.F16.F32.PACK_AB R156, R33, R32 ;  /* 0x00000020219c723e */ /* 0x004fe400000000ff */
[----:B------:R-:W-:-:S03]  /*22c0*/  FMNMX.FTZ R4, R62, R5, !PT ;  /* 0x000000053e047209 */ /* 0x000fc60007810000 */
        /* <DEDUP_REMOVED lines=8> */
[----:B------:R-:W-:-:S05]  /*2350*/  FMNMX.FTZ R4, R71, R4, !PT ;  /* 0x0000000447047209 */ /* 0x000fca0007810000 */
[----:B------:R-:W3:Y:S02]  /*2360*/  SHFL.BFLY PT, R5, R4, 0x2, 0x1f ;  /* 0x0c401f0004057f89 */ /* 0x000ee400000e0000 */
[----:B------:R-:W-:Y:S01]  /*2370*/  MUFU.EX2 R44, R44 ;  /* 0x0000002c002c7308 */ /* 0x000fe20000000800 */
[----:B--2---:R-:W-:-:S07]  /*2380*/  F2FP.F16.F32.PACK_AB R160, R41, R40 ;  /* 0x0000002829a0723e */ /* 0x004fce00000000ff */
[----:B------:R-:W2:Y:S08]  /*2390*/  MUFU.EX2 R45, R45 ;  /* 0x0000002d002d7308 */ /* 0x000eb00000000800 */
[----:B------:R-:W-:Y:S01]  /*23a0*/  MUFU.EX2 R48, R48 ;  /* 0x0000003000307308 */ /* 0x000fe20000000800 */
[----:B---3--:R-:W-:-:S07]  /*23b0*/  FMNMX.FTZ R5, R4, R5, !PT ;  /* 0x0000000504057209 */ /* 0x008fce0007810000 */
[----:B------:R-:W3:Y:S01]  /*23c0*/  MUFU.EX2 R49, R49 ;  /* 0x0000003100317308 */ /* 0x000ee20000000800 */
[----:B--2---:R-:W-:Y:S01]  /*23d0*/  F2FP.F16.F32.PACK_AB R162, R45, R44 ;  /* 0x0000002c2da2723e */ /* 0x004fe200000000ff */
[----:B------:R-:W2:Y:S06]  /*23e0*/  SHFL.BFLY PT, R4, R5, 0x1, 0x1f ;  /* 0x0c201f0005047f89 */ /* 0x000eac00000e0000 */
[----:B------:R-:W-:Y:S08]  /*23f0*/  MUFU.EX2 R52, R52 ;  /* 0x0000003400347308 */ /* 0x000ff00000000800 */
[----:B------:R-:W4:Y:S01]  /*2400*/  MUFU.EX2 R53, R53 ;  /* 0x0000003500357308 */ /* 0x000f220000000800 */
[----:B---3--:R-:W-:-:S07]  /*2410*/  F2FP.F16.F32.PACK_AB R164, R49, R48 ;  /* 0x0000003031a4723e */ /* 0x008fce00000000ff */
[----:B------:R-:W-:Y:S01]  /*2420*/  MUFU.EX2 R56, R56 ;  /* 0x0000003800387308 */ /* 0x000fe20000000800 */
[----:B--2---:R-:W-:-:S04]  /*2430*/  FMNMX.FTZ R4, R5, R4, !PT ;  /* 0x0000000405047209 */ /* 0x004fc80007810000 */
[C---:B------:R-:W-:Y:S01]  /*2440*/  FSETP.NEU.FTZ.AND P1, PT, R4.reuse, -INF , PT ;  /* 0xff8000000400780b */ /* 0x040fe20003f3d000 */
[----:B------:R-:W-:Y:S02]  /*2450*/  FMUL.FTZ R5, R4, UR7 ;  /* 0x0000000704057c20 */ /* 0x000fe40008410000 */
[----:B------:R-:W-:Y:S01]  /*2460*/  MUFU.EX2 R57, R57 ;  /* 0x0000003900397308 */ /* 0x000fe20000000800 */
[----:B----4-:R-:W-:Y:S02]  /*2470*/  F2FP.F16.F32.PACK_AB R166, R53, R52 ;  /* 0x0000003435a6723e */ /* 0x010fe400000000ff */
[----:B------:R-:W-:Y:S01]  /*2480*/  FSEL R6, R5, RZ, P1 ;  /* 0x000000ff05067208 */ /* 0x000fe20000800000 */
[----:B------:R-:W-:Y:S01]  /*2490*/  FADD.FTZ R5, R24, R25 ;  /* 0x0000001918057221 */ /* 0x000fe20000010000 */
[----:B------:R-:W-:-:S03]  /*24a0*/  ISETP.NE.AND P1, PT, R12, RZ, PT ;  /* 0x000000ff0c00720c */ /* 0x000fc60003f25270 */
[----:B------:R-:W-:Y:S01]  /*24b0*/  MUFU.EX2 R60, R60 ;  /* 0x0000003c003c7308 */ /* 0x000fe20000000800 */
[--C-:B------:R-:W-:Y:S01]  /*24c0*/  FFMA.FTZ R26, R26, UR7, -R6.reuse ;  /* 0x000000071a1a7c23 */ /* 0x100fe20008010806 */
[--C-:B------:R-:W-:Y:S01]  /*24d0*/  FFMA.FTZ R27, R27, UR7, -R6.reuse ;  /* 0x000000071b1b7c23 */ /* 0x100fe20008010806 */
[--C-:B------:R-:W-:Y:S01]  /*24e0*/  FFMA.FTZ R30, R30, UR7, -R6.reuse ;  /* 0x000000071e1e7c23 */ /* 0x100fe20008010806 */
[--C-:B------:R-:W-:Y:S01]  /*24f0*/  FFMA.FTZ R31, R31, UR7, -R6.reuse ;  /* 0x000000071f1f7c23 */ /* 0x100fe20008010806 */
[--C-:B------:R-:W-:Y:S01]  /*2500*/  FFMA.FTZ R34, R34, UR7, -R6.reuse ;  /* 0x0000000722227c23 */ /* 0x100fe20008010806 */
[----:B------:R-:W-:Y:S01]  /*2510*/  FADD.FTZ R10, R28, R5 ;  /* 0x000000051c0a7221 */ /* 0x000fe20000010000 */
[--C-:B------:R-:W-:Y:S01]  /*2520*/  FFMA.FTZ R35, R35, UR7, -R6.reuse ;  /* 0x0000000723237c23 */ /* 0x100fe20008010806 */
[----:B------:R-:W-:Y:S01]  /*2530*/  MUFU.EX2 R26, R26 ;  /* 0x0000001a001a7308 */ /* 0x000fe20000000800 */
[----:B------:R-:W-:Y:S01]  /*2540*/  FFMA.FTZ R38, R38, UR7, -R6 ;  /* 0x0000000726267c23 */ /* 0x000fe20008010806 */
[----:B------:R-:W-:Y:S01]  /*2550*/  FADD.FTZ R5, R29, R10 ;  /* 0x0000000a1d057221 */ /* 0x000fe20000010000 */
[--C-:B------:R-:W-:Y:S01]  /*2560*/  FFMA.FTZ R39, R39, UR7, -R6.reuse ;  /* 0x0000000727277c23 */ /* 0x100fe20008010806 */
[--C-:B------:R-:W-:Y:S01]  /*2570*/  FFMA.FTZ R42, R42, UR7, -R6.reuse ;  /* 0x000000072a2a7c23 */ /* 0x100fe20008010806 */
[--C-:B------:R-:W-:Y:S01]  /*2580*/  FFMA.FTZ R43, R43, UR7, -R6.reuse ;  /* 0x000000072b2b7c23 */ /* 0x100fe20008010806 */
[----:B------:R-:W-:Y:S01]  /*2590*/  FADD.FTZ R10, R32, R5 ;  /* 0x00000005200a7221 */ /* 0x000fe20000010000 */
[--C-:B------:R-:W-:Y:S01]  /*25a0*/  FFMA.FTZ R46, R46, UR7, -R6.reuse ;  /* 0x000000072e2e7c23 */ /* 0x100fe20008010806 */
[----:B------:R-:W2:Y:S01]  /*25b0*/  MUFU.EX2 R27, R27 ;  /* 0x0000001b001b7308 */ /* 0x000ea20000000800 */
[----:B------:R-:W-:Y:S01]  /*25c0*/  FFMA.FTZ R47, R47, UR7, -R6 ;  /* 0x000000072f2f7c23 */ /* 0x000fe20008010806 */
[----:B------:R-:W-:Y:S01]  /*25d0*/  FADD.FTZ R9, R33, R10 ;  /* 0x0000000a21097221 */ /* 0x000fe20000010000 */
[--C-:B------:R-:W-:Y:S01]  /*25e0*/  FFMA.FTZ R50, R50, UR7, -R6.reuse ;  /* 0x0000000732327c23 */ /* 0x100fe20008010806 */
[--C-:B------:R-:W-:Y:S01]  /*25f0*/  FFMA.FTZ R51, R51, UR7, -R6.reuse ;  /* 0x0000000733337c23 */ /* 0x100fe20008010806 */
[--C-:B------:R-:W-:Y:S01]  /*2600*/  FFMA.FTZ R54, R54, UR7, -R6.reuse ;  /* 0x0000000736367c23 */ /* 0x100fe20008010806 */
[----:B------:R-:W-:Y:S01]  /*2610*/  FADD.FTZ R12, R36, R9 ;  /* 0x00000009240c7221 */ /* 0x000fe20000010000 */
[----:B------:R-:W-:Y:S01]  /*2620*/  IMAD.U32 R9, RZ, RZ, UR38 ;  /* 0x00000026ff097e24 */ /* 0x000fe2000f8e00ff */
[----:B------:R-:W3:Y:S01]  /*2630*/  MUFU.EX2 R30, R30 ;  /* 0x0000001e001e7308 */ /* 0x000ee20000000800 */
[----:B------:R-:W-:Y:S01]  /*2640*/  FFMA.FTZ R55, R55, UR7, -R6 ;  /* 0x0000000737377c23 */ /* 0x000fe20008010806 */
[----:B------:R-:W-:Y:S01]  /*2650*/  FADD.FTZ R15, R37, R12 ;  /* 0x0000000c250f7221 */ /* 0x000fe20000010000 */
[--C-:B------:R-:W-:Y:S01]  /*2660*/  FFMA.FTZ R58, R58, UR7, -R6.reuse ;  /* 0x000000073a3a7c23 */ /* 0x100fe20008010806 */
[--C-:B------:R-:W-:Y:S01]  /*2670*/  FFMA.FTZ R59, R59, UR7, -R6.reuse ;  /* 0x000000073b3b7c23 */ /* 0x100fe20008010806 */
[--C-:B------:R-:W-:Y:S01]  /*2680*/  FFMA.FTZ R62, R62, UR7, -R6.reuse ;  /* 0x000000073e3e7c23 */ /* 0x100fe20008010806 */
[----:B------:R-:W-:Y:S01]  /*2690*/  FADD.FTZ R12, R40, R15 ;  /* 0x0000000f280c7221 */ /* 0x000fe20000010000 */
[----:B------:R-:W-:Y:S01]  /*26a0*/  FFMA.FTZ R63, R63, UR7, -R6 ;  /* 0x000000073f3f7c23 */ /* 0x000fe20008010806 */
[----:B------:R-:W4:Y:S01]  /*26b0*/  MUFU.EX2 R31, R31 ;  /* 0x0000001f001f7308 */ /* 0x000f220000000800 */
[----:B--2---:R-:W-:Y:S01]  /*26c0*/  FADD.FTZ R5, R26, R27 ;  /* 0x0000001b1a057221 */ /* 0x004fe20000010000 */
[----:B------:R-:W-:Y:S01]  /*26d0*/  FADD.FTZ R15, R41, R12 ;  /* 0x0000000c290f7221 */ /* 0x000fe20000010000 */
[--C-:B------:R-:W-:Y:S01]  /*26e0*/  FFMA.FTZ R66, R66, UR7, -R6.reuse ;  /* 0x0000000742427c23 */ /* 0x100fe20008010806 */
[--C-:B------:R-:W-:Y:S01]  /*26f0*/  FFMA.FTZ R67, R67, UR7, -R6.reuse ;  /* 0x0000000743437c23 */ /* 0x100fe20008010806 */
[--C-:B------:R-:W-:Y:S01]  /*2700*/  FFMA.FTZ R70, R70, UR7, -R6.reuse ;  /* 0x0000000746467c23 */ /* 0x100fe20008010806 */
[----:B------:R-:W-:Y:S01]  /*2710*/  FADD.FTZ R12, R44, R15 ;  /* 0x0000000f2c0c7221 */ /* 0x000fe20000010000 */
[----:B------:R-:W-:Y:S01]  /*2720*/  FFMA.FTZ R6, R71, UR7, -R6 ;  /* 0x0000000747067c23 */ /* 0x000fe20008010806 */
[----:B------:R-:W2:Y:S01]  /*2730*/  MUFU.EX2 R34, R34 ;  /* 0x0000002200227308 */ /* 0x000ea20000000800 */
[----:B---3--:R-:W-:Y:S01]  /*2740*/  FADD.FTZ R10, R30, R5 ;  /* 0x000000051e0a7221 */ /* 0x008fe20000010000 */
[----:B------:R-:W-:-:S02]  /*2750*/  @!P1 VIADD R5, R9, 0x22840 ;  /* 0x0002284009059836 */ /* 0x000fc40000000000 */
[----:B------:R-:W-:Y:S01]  /*2760*/  FADD.FTZ R15, R45, R12 ;  /* 0x0000000c2d0f7221 */ /* 0x000fe20000010000 */
[----:B------:R-:W-:Y:S02]  /*2770*/  F2FP.F16.F32.PACK_AB R168, R57, R56 ;  /* 0x0000003839a8723e */ /* 0x000fe400000000ff */
[----:B------:R-:W-:Y:S01]  /*2780*/  F2FP.F16.F32.PACK_AB R153, R27, R26 ;  /* 0x0000001a1b99723e */ /* 0x000fe200000000ff */
[----:B------:R-:W-:Y:S01]  /*2790*/  FADD.FTZ R12, R48, R15 ;  /* 0x0000000f300c7221 */ /* 0x000fe20000010000 */
[----:B------:R-:W3:Y:S01]  /*27a0*/  MUFU.EX2 R35, R35 ;  /* 0x0000002300237308 */ /* 0x000ee20000000800 */
[C---:B----4-:R-:W-:Y:S01]  /*27b0*/  FADD.FTZ R13, R31.reuse, R10 ;  /* 0x0000000a1f0d7221 */ /* 0x050fe20000010000 */
[----:B------:R-:W-:Y:S02]  /*27c0*/  @!P1 PRMT R5, RZ, 0x654, R5 ;  /* 0x00000654ff059816 */ /* 0x000fe40000000005 */
[----:B------:R-:W-:Y:S02]  /*27d0*/  F2FP.F16.F32.PACK_AB R155, R31, R30 ;  /* 0x0000001e1f9b723e */ /* 0x000fe400000000ff */
[----:B------:R4:W-:Y:S02]  /*27e0*/  @!P1 SYNCS.ARRIVE.TRANS64.RED.A1T0 RZ, [R5+URZ], RZ ;  /* 0x000000ff05ff99a7 */ /* 0x0009e4000810043f */
[----:B------:R-:W5:Y:S01]  /*27f0*/  MUFU.EX2 R38, R38 ;  /* 0x0000002600267308 */ /* 0x000f620000000800 */
[----:B--2---:R-:W-:-:S07]  /*2800*/  FADD.FTZ R10, R34, R13 ;  /* 0x0000000d220a7221 */ /* 0x004fce0000010000 */
[----:B------:R-:W2:Y:S01]  /*2810*/  MUFU.EX2 R39, R39 ;  /* 0x0000002700277308 */ /* 0x000ea20000000800 */
[C---:B---3--:R-:W-:Y:S01]  /*2820*/  FADD.FTZ R13, R35.reuse, R10 ;  /* 0x0000000a230d7221 */ /* 0x048fe20000010000 */
[----:B------:R-:W-:-:S06]  /*2830*/  F2FP.F16.F32.PACK_AB R157, R35, R34 ;  /* 0x00000022239d723e */ /* 0x000fcc00000000ff */
[----:B------:R-:W3:Y:S01]  /*2840*/  MUFU.EX2 R42, R42 ;  /* 0x0000002a002a7308 */ /* 0x000ee20000000800 */
[----:B-----5:R-:W-:-:S07]  /*2850*/  FADD.FTZ R10, R38, R13 ;  /* 0x0000000d260a7221 */ /* 0x020fce0000010000 */
[----:B------:R-:W4:Y:S01]  /*2860*/  MUFU.EX2 R43, R43 ;  /* 0x0000002b002b7308 */ /* 0x000f220000000800 */
[C---:B--2---:R-:W-:Y:S01]  /*2870*/  FADD.FTZ R13, R39.reuse, R10 ;  /* 0x0000000a270d7221 */ /* 0x044fe20000010000 */
[----:B------:R-:W-:-:S06]  /*2880*/  F2FP.F16.F32.PACK_AB R159, R39, R38 ;  /* 0x00000026279f723e */ /* 0x000fcc00000000ff */
[----:B------:R-:W2:Y:S01]  /*2890*/  MUFU.EX2 R46, R46 ;  /* 0x0000002e002e7308 */ /* 0x000ea20000000800 */
[----:B---3--:R-:W-:Y:S01]  /*28a0*/  FADD.FTZ R10, R42, R13 ;  /* 0x0000000d2a0a7221 */ /* 0x008fe20000010000 */
[----:B------:R-:W-:-:S04]  /*28b0*/  FADD.FTZ R13, R49, R12 ;  /* 0x0000000c310d7221 */ /* 0x000fc80000010000 */
[----:B------:R-:W-:Y:S02]  /*28c0*/  FADD.FTZ R12, R52, R13 ;  /* 0x0000000d340c7221 */ /* 0x000fe40000010000 */
[----:B------:R-:W3:Y:S01]  /*28d0*/  MUFU.EX2 R47, R47 ;  /* 0x0000002f002f7308 */ /* 0x000ee20000000800 */
[----:B----4-:R-:W-:Y:S01]  /*28e0*/  FADD.FTZ R5, R43, R10 ;  /* 0x0000000a2b057221 */ /* 0x010fe20000010000 */
[----:B------:R-:W-:Y:S01]  /*28f0*/  FADD.FTZ R13, R53, R12 ;  /* 0x0000000c350d7221 */ /* 0x000fe20000010000 */
[----:B------:R-:W-:-:S03]  /*2900*/  F2FP.F16.F32.PACK_AB R161, R43, R42 ;  /* 0x0000002a2ba1723e */ /* 0x000fc600000000ff */
[----:B------:R-:W-:Y:S02]  /*2910*/  FADD.FTZ R12, R56, R13 ;  /* 0x0000000d380c7221 */ /* 0x000fe40000010000 */
[----:B------:R-:W4:Y:S01]  /*2920*/  MUFU.EX2 R50, R50 ;  /* 0x0000003200327308 */ /* 0x000f220000000800 */
[----:B--2---:R-:W-:Y:S01]  /*2930*/  FADD.FTZ R10, R46, R5 ;  /* 0x000000052e0a7221 */ /* 0x004fe20000010000 */
[----:B------:R-:W-:-:S04]  /*2940*/  FADD.FTZ R13, R57, R12 ;  /* 0x0000000c390d7221 */ /* 0x000fc80000010000 */
[----:B------:R-:W-:Y:S02]  /*2950*/  FADD.FTZ R12, R60, R13 ;  /* 0x0000000d3c0c7221 */ /* 0x000fe40000010000 */
[----:B------:R-:W2:Y:S01]  /*2960*/  MUFU.EX2 R51, R51 ;  /* 0x0000003300337308 */ /* 0x000ea20000000800 */
[C---:B---3--:R-:W-:Y:S01]  /*2970*/  FADD.FTZ R5, R47.reuse, R10 ;  /* 0x0000000a2f057221 */ /* 0x048fe20000010000 */
[----:B------:R-:W-:-:S06]  /*2980*/  F2FP.F16.F32.PACK_AB R163, R47, R46 ;  /* 0x0000002e2fa3723e */ /* 0x000fcc00000000ff */
[----:B------:R-:W3:Y:S01]  /*2990*/  MUFU.EX2 R54, R54 ;  /* 0x0000003600367308 */ /* 0x000ee20000000800 */
[----:B----4-:R-:W-:-:S07]  /*29a0*/  FADD.FTZ R10, R50, R5 ;  /* 0x00000005320a7221 */ /* 0x010fce0000010000 */
[----:B------:R-:W4:Y:S01]  /*29b0*/  MUFU.EX2 R55, R55 ;  /* 0x0000003700377308 */ /* 0x000f220000000800 */
[C---:B--2---:R-:W-:Y:S01]  /*29c0*/  FADD.FTZ R5, R51.reuse, R10 ;  /* 0x0000000a33057221 */ /* 0x044fe20000010000 */
[----:B------:R-:W-:-:S06]  /*29d0*/  F2FP.F16.F32.PACK_AB R165, R51, R50 ;  /* 0x0000003233a5723e */ /* 0x000fcc00000000ff */
[----:B------:R-:W2:Y:S01]  /*29e0*/  MUFU.EX2 R61, R61 ;  /* 0x0000003d003d7308 */ /* 0x000ea20000000800 */
[----:B---3--:R-:W-:-:S07]  /*29f0*/  FADD.FTZ R10, R54, R5 ;  /* 0x00000005360a7221 */ /* 0x008fce0000010000 */
[----:B------:R-:W3:Y:S01]  /*2a00*/  MUFU.EX2 R58, R58 ;  /* 0x0000003a003a7308 */ /* 0x000ee20000000800 */
[C---:B----4-:R-:W-:Y:S01]  /*2a10*/  FADD.FTZ R5, R55.reuse, R10 ;  /* 0x0000000a37057221 */ /* 0x050fe20000010000 */
[----:B------:R-:W-:-:S06]  /*2a20*/  F2FP.F16.F32.PACK_AB R167, R55, R54 ;  /* 0x0000003637a7723e */ /* 0x000fcc00000000ff */
[----:B------:R-:W4:Y:S01]  /*2a30*/  MUFU.EX2 R64, R64 ;  /* 0x0000004000407308 */ /* 0x000f220000000800 */
[C---:B--2---:R-:W-:Y:S01]  /*2a40*/  FADD.FTZ R13, R61.reuse, R12 ;  /* 0x0000000c3d0d7221 */ /* 0x044fe20000010000 */
[----:B------:R-:W-:-:S06]  /*2a50*/  F2FP.F16.F32.PACK_AB R170, R61, R60 ;  /* 0x0000003c3daa723e */ /* 0x000fcc00000000ff */
[----:B------:R-:W2:Y:S01]  /*2a60*/  MUFU.EX2 R59, R59 ;  /* 0x0000003b003b7308 */ /* 0x000ea20000000800 */
[----:B---3--:R-:W-:-:S07]  /*2a70*/  FADD.FTZ R10, R58, R5 ;  /* 0x000000053a0a7221 */ /* 0x008fce0000010000 */
[----:B------:R-:W3:Y:S01]  /*2a80*/  MUFU.EX2 R65, R65 ;  /* 0x0000004100417308 */ /* 0x000ee20000000800 */
[----:B----4-:R-:W-:-:S07]  /*2a90*/  FADD.FTZ R12, R64, R13 ;  /* 0x0000000d400c7221 */ /* 0x010fce0000010000 */
[----:B------:R-:W4:Y:S01]  /*2aa0*/  MUFU.EX2 R62, R62 ;  /* 0x0000003e003e7308 */ /* 0x000f220000000800 */
[C---:B--2---:R-:W-:Y:S01]  /*2ab0*/  FADD.FTZ R5, R59.reuse, R10 ;  /* 0x0000000a3b057221 */ /* 0x044fe20000010000 */
[----:B------:R-:W-:-:S06]  /*2ac0*/  F2FP.F16.F32.PACK_AB R169, R59, R58 ;  /* 0x0000003a3ba9723e */ /* 0x000fcc00000000ff */
[----:B------:R-:W2:Y:S01]  /*2ad0*/  MUFU.EX2 R68, R68 ;  /* 0x0000004400447308 */ /* 0x000ea20000000800 */
[C---:B---3--:R-:W-:Y:S01]  /*2ae0*/  FADD.FTZ R13, R65.reuse, R12 ;  /* 0x0000000c410d7221 */ /* 0x048fe20000010000 */
[----:B------:R-:W-:-:S06]  /*2af0*/  F2FP.F16.F32.PACK_AB R172, R65, R64 ;  /* 0x0000004041ac723e */ /* 0x000fcc00000000ff */
[----:B------:R-:W3:Y:S01]  /*2b00*/  MUFU.EX2 R63, R63 ;  /* 0x0000003f003f7308 */ /* 0x000ee20000000800 */
[----:B----4-:R-:W-:-:S07]  /*2b10*/  FADD.FTZ R10, R62, R5 ;  /* 0x000000053e0a7221 */ /* 0x010fce0000010000 */
[----:B------:R-:W4:Y:S01]  /*2b20*/  MUFU.EX2 R66, R66 ;  /* 0x0000004200427308 */ /* 0x000f220000000800 */
[----:B--2---:R-:W-:Y:S01]  /*2b30*/  FADD.FTZ R12, R68, R13 ;  /* 0x0000000d440c7221 */ /* 0x004fe20000010000 */
[----:B------:R-:W-:-:S03]  /*2b40*/  F2FP.F16.F32.PACK_AB R174, R11, R68 ;  /* 0x000000440bae723e */ /* 0x000fc600000000ff */
[----:B------:R-:W-:-:S03]  /*2b50*/  FADD.FTZ R5, R11, R12 ;  /* 0x0000000c0b057221 */ /* 0x000fc60000010000 */
[----:B------:R-:W2:Y:S01]  /*2b60*/  MUFU.EX2 R67, R67 ;  /* 0x0000004300437308 */ /* 0x000ea20000000800 */
[C---:B---3--:R-:W-:Y:S01]  /*2b70*/  FADD.FTZ R13, R63.reuse, R10 ;  /* 0x0000000a3f0d7221 */ /* 0x048fe20000010000 */
[----:B------:R-:W-:-:S06]  /*2b80*/  F2FP.F16.F32.PACK_AB R171, R63, R62 ;  /* 0x0000003e3fab723e */ /* 0x000fcc00000000ff */
[----:B------:R-:W3:Y:S01]  /*2b90*/  MUFU.EX2 R70, R70 ;  /* 0x0000004600467308 */ /* 0x000ee20000000800 */
[----:B----4-:R-:W-:-:S07]  /*2ba0*/  FADD.FTZ R10, R66, R13 ;  /* 0x0000000d420a7221 */ /* 0x010fce0000010000 */
[----:B------:R3:W4:Y:S01]  /*2bb0*/  MUFU.EX2 R175, R6 ;  /* 0x0000000600af7308 */ /* 0x0007220000000800 */
[C---:B--2---:R-:W-:Y:S01]  /*2bc0*/  FADD.FTZ R11, R67.reuse, R10 ;  /* 0x0000000a430b7221 */ /* 0x044fe20000010000 */
[----:B------:R-:W-:-:S03]  /*2bd0*/  F2FP.F16.F32.PACK_AB R173, R67, R66 ;  /* 0x0000004243ad723e */ /* 0x000fc600000000ff */
[----:B---3--:R-:W-:-:S04]  /*2be0*/  FADD.FTZ R6, R70, R11 ;  /* 0x0000000b46067221 */ /* 0x008fc80000010000 */
[C---:B----4-:R-:W-:Y:S01]  /*2bf0*/  FADD.FTZ R6, R175.reuse, R6 ;  /* 0x00000006af067221 */ /* 0x050fe20000010000 */
[----:B------:R-:W-:Y:S01]  /*2c00*/  F2FP.F16.F32.PACK_AB R175, R175, R70 ;  /* 0x00000046afaf723e */ /* 0x000fe200000000ff */
[----:B0-----:R-:W-:Y:S06]  /*2c10*/  @!P0 BRA `(.L_x_19) ;  /* 0x0000000000048947 */ /* 0x001fec0003800000 */
[----:B------:R-:W-:Y:S01]  /*2c20*/  BPT.TRAP 0x1 ;  /* 0x000000040000795c */ /* 0x000fe20000300000 */
.L_x_19:
[----:B------:R0:W2:Y:S01]  /*2c30*/  SYNCS.PHASECHK.TRANS64.TRYWAIT P2, [UR38+0x22850], R8 ;  /* 0x02285008ff0075a7 */ /* 0x0000a20008040166 */
[----:B------:R-:W-:Y:S05]  /*2c40*/  @!P0 BRA `(.L_x_20) ;  /* 0x0000000000048947 */ /* 0x000fea0003800000 */
[----:B------:R-:W-:Y:S01]  /*2c50*/  BPT.TRAP 0x1 ;  /* 0x000000040000795c */ /* 0x000fe20000300000 */
.L_x_20:
[----:B--2---:R-:W-:Y:S05]  /*2c60*/  @P2 BRA `(.L_x_21) ;  /* 0x0000000000082947 */ /* 0x004fea0003800000 */
[----:B------:R-:W2:Y:S02]  /*2c70*/  SYNCS.PHASECHK.TRANS64.TRYWAIT P2, [UR38+0x22850], R8 ;  /* 0x02285008ff0075a7 */ /* 0x000ea40008040166 */
[----:B--2---:R-:W-:Y:S05]  /*2c80*/  @!P2 BRA `(.L_x_22) ;  /* 0x0000008800dca947 */ /* 0x004fea0003800000 */
.L_x_21:
[----:B------:R3:W-:Y:S01]  /*2c90*/  BAR.SYNC.DEFER_BLOCKING R0, 0x100 ;  /* 0x000400000000751d */ /* 0x0007e20000010000 */
[----:B------:R-:W-:Y:S01]  /*2ca0*/  UIADD3 UR4, UR38, 0x400, URZ ;  /* 0x0000040026047890 */ /* 0x000fe2000fffe03f */
[----:B--2---:R-:W-:Y:S01]  /*2cb0*/  @!P1 VIADD R9, R9, 0x22860 ;  /* 0x0002286009099836 */ /* 0x004fe20000000000 */
[----:B------:R-:W-:Y:S02]  /*2cc0*/  UIADD3 UR40, UR40, -0x2, URZ ;  /* 0xfffffffe28287890 */ /* 0x000fe4000fffe03f */
[----:B------:R-:W-:Y:S01]  /*2cd0*/  USHF.R.U32.HI UR4, URZ, 0x4, UR4 ;  /* 0x000000043f047899 */ /* 0x000fe20008011604 */
[----:B------:R-:W-:Y:S01]  /*2ce0*/  UMOV UR11, 0x40000040 ;  /* 0x40000040000b7882 */ /* 0x000fe20000000000 */
[----:B------:R-:W-:Y:S01]  /*2cf0*/  UISETP.GE.AND UP0, UPT, UR40, UR37, UPT ;  /* 0x000000252800728c */ /* 0x000fe2000bf06270 */
[----:B------:R-:W-:Y:S01]  /*2d00*/  @!P1 PRMT R9, RZ, 0x654, R9 ;  /* 0x00000654ff099816 */ /* 0x000fe20000000009 */
[----:B------:R-:W-:-:S04]  /*2d10*/  ULOP3.LUT UR4, UR4, 0x3fff, URZ, 0xc0, !UPT ;  /* 0x00003fff04047892 */ /* 0x000fc8000f8ec03f */
[----:B------:R-:W-:Y:S01]  /*2d20*/  ULOP3.LUT UR24, UR4, 0x3000000, URZ, 0xfc, !UPT ;  /* 0x0300000004187892 */ /* 0x000fe2000f8efc3f */
[----:B------:R-:W-:-:S03]  /*2d30*/  PLOP3.LUT P2, PT, PT, PT, UP0, 0x80, 0x0 ;  /* 0x000000000000781c */ /* 0x000fc60003f4f008 */
[----:B------:R-:W-:-:S03]  /*2d40*/  UIADD3 UR4, UR24, 0x80, URZ ;  /* 0x0000008018047890 */ /* 0x000fc6000fffe03f */
[----:B------:R-:W-:Y:S01]  /*2d50*/  UMOV UR10, UR24 ;  /* 0x00000018000a7c82 */ /* 0x000fe20008000000 */
[----:B------:R-:W-:-:S06]  /*2d60*/  WARPGROUP.ARRIVE ;  /* 0x00000000000079c5 */ /* 0x000fcc0000000000 */
[----:B------:R-:W-:Y:S01]  /*2d70*/  HGMMA.64x256x16.F32 R24, R152, gdesc[UR8].tnspB, RZ, !UPT, gsb0 ;  /* 0x43e0000898187df0 */ /* 0x000fe2000c0008ff */
[----:B------:R-:W-:Y:S01]  /*2d80*/  UMOV UR10, UR4 ;  /* 0x00000004000a7c82 */ /* 0x000fe20008000000 */
[----:B------:R-:W-:Y:S01]  /*2d90*/  UMOV UR11, 0x40000040 ;  /* 0x40000040000b7882 */ /* 0x000fe20000000000 */
[----:B------:R-:W-:Y:S01]  /*2da0*/  UIADD3 UR4, UR24, 0x100, URZ ;  /* 0x0000010018047890 */ /* 0x000fe2000fffe03f */
[----:B------:R-:W-:Y:S02]  /*2db0*/  WARPGROUP.DEPBAR.LE gsb0, 0x0 ;  /* 0x00008000000079c5 */ /* 0x000fe40000010000 */
[----:B------:R-:W-:-:S15]  /*2dc0*/  WARPGROUP.ARRIVE ;  /* 0x00000000000079c5 */ /* 0x000fde0000000000 */
[----:B------:R-:W-:-:S07]  /*2dd0*/  NOP ;  /* 0x0000000000007918 */ /* 0x000fce0000000000 */
[----:B------:R-:W-:Y:S01]  /*2de0*/  HGMMA.64x256x16.F32 R24, R156, gdesc[UR8].tnspB, R24, gsb0 ;  /* 0x43e000089c187df0 */ /* 0x000fe20008000818 */
        /* <DEDUP_REMOVED lines=23> */
[----:B------:R-:W-:Y:S02]  /*2f60*/  WARPGROUP.DEPBAR.LE gsb0, 0x0 ;  /* 0x00008000000079c5 */ /* 0x000fe40000010000 */
[----:B------:R-:W-:-:S15]  /*2f70*/  WARPGROUP.ARRIVE ;  /* 0x00000000000079c5 */ /* 0x000fde0000000000 */
[----:B------:R-:W-:-:S08]  /*2f80*/  NOP ;  /* 0x0000000000007918 */ /* 0x000fd00000000000 */
[----:B------:R-:W-:Y:S03]  /*2f90*/  HGMMA.64x256x16.F32 R24, R172, gdesc[UR8].tnspB, R24, gsb0 ;  /* 0x43e00008ac187df0 */ /* 0x000fe60008000818 */
[----:B------:R-:W-:Y:S02]  /*2fa0*/  WARPGROUP.DEPBAR.LE gsb0, 0x0 ;  /* 0x00008000000079c5 */ /* 0x000fe40000010000 */
[----:B------:R3:W-:Y:S01]  /*2fb0*/  @!P1 SYNCS.ARRIVE.TRANS64.RED.A1T0 RZ, [R9+URZ], RZ ;  /* 0x000000ff09ff99a7 */ /* 0x0007e2000810043f */
[----:B------:R-:W-:Y:S05]  /*2fc0*/  @!P2 BRA `(.L_x_23) ;  /* 0x0000001c0044a947 */ /* 0x000fea0003800000 */
[----:B------:R-:W-:Y:S01]  /*2fd0*/  IMAD.MOV.U32 R13, RZ, RZ, R4 ;  /* 0x000000ffff0d7224 */ /* 0x000fe200078e0004 */
[----:B------:R-:W-:Y:S01]  /*2fe0*/  UMOV UR4, URZ ;  /* 0x0000003f00047c82 */ /* 0x000fe20008000000 */
[----:B01----:R-:W-:Y:S01]  /*2ff0*/  IMAD.MOV.U32 R8, RZ, RZ, R3 ;  /* 0x000000ffff087224 */ /* 0x003fe200078e0003 */
[----:B------:R-:W-:Y:S01]  /*3000*/  UMOV UR5, URZ ;  /* 0x0000003f00057c82 */ /* 0x000fe20008000000 */
[----:B------:R-:W-:-:S05]  /*3010*/  ULDC UR7, c[0x0][0x988] ;  /* 0x0002620000077ab9 */ /* 0x000fca0000000800 */
.L_x_32:
[----:B------:R-:W-:Y:S01]  /*3020*/  UIADD3 UR5, UR5, 0x1, URZ ;  /* 0x0000000105057890 */ /* 0x000fe2000fffe03f */
[----:B------:R-:W-:Y:S01]  /*3030*/  IMAD.U32 R3, RZ, RZ, UR40 ;  /* 0x00000028ff037e24 */ /* 0x000fe2000f8e00ff */
[----:B------:R-:W-:Y:S02]  /*3040*/  UIADD3 UR40, UR40, -0x1, URZ ;  /* 0xffffffff28287890 */ /* 0x000fe4000fffe03f */
[----:B------:R-:W-:Y:S02]  /*3050*/  UISETP.NE.AND UP0, UPT, UR5, 0x2, UPT ;  /* 0x000000020500788c */ /* 0x000fe4000bf05270 */
[----:B------:R-:W-:Y:S02]  /*3060*/  ISETP.GT.AND P2, PT, R3, UR37, PT ;  /* 0x0000002503007c0c */ /* 0x000fe4000bf44270 */
[----:B------:R-:W-:Y:S02]  /*3070*/  USEL UR10, URZ, 0x1, UP0 ;  /* 0x000000013f0a7887 */ /* 0x000fe40008000000 */
[----:B------:R-:W-:-:S02]  /*3080*/  USEL UR5, UR5, URZ, UP0 ;  /* 0x0000003f05057287 */ /* 0x000fc40008000000 */
[----:B------:R-:W-:Y:S01]  /*3090*/  ULOP3.LUT UR4, UR4, UR10, URZ, 0x3c, !UPT ;  /* 0x0000000a04047292 */ /* 0x000fe2000f8e3c3f */
[----:B--2---:R-:W-:Y:S11]  /*30a0*/  @!P0 BRA `(.L_x_24) ;  /* 0x0000000000048947 */ /* 0x004ff60003800000 */
[----:B------:R-:W-:Y:S01]  /*30b0*/  BPT.TRAP 0x1 ;  /* 0x000000040000795c */ /* 0x000fe20000300000 */
.L_x_24:
[----:B------:R-:W-:Y:S01]  /*30c0*/  IMAD.U32 R3, RZ, RZ, UR4 ;  /* 0x00000004ff037e24 */ /* 0x000fe2000f8e00ff */
[----:B------:R-:W-:-:S04]  /*30d0*/  ULEA UR26, UR5, UR38, 0x3 ;  /* 0x00000026051a7291 */ /* 0x000fc8000f8e183f */
[----:B------:R-:W-:-:S04]  /*30e0*/  SHF.L.U32 R3, R3, 0x1f, RZ ;  /* 0x0000001f03037819 */ /* 0x000fc800000006ff */
[----:B------:R-:W-:-:S13]  /*30f0*/  R2UR UR25, R3 ;  /* 0x00000000031972ca */ /* 0x000fda00000e0000 */
[----:B------:R-:W-:-:S04]  /*3100*/  IMAD.U32 R3, RZ, RZ, UR25 ;  /* 0x00000019ff037e24 */ /* 0x000fc8000f8e00ff */
[----:B------:R0:W1:Y:S01]  /*3110*/  SYNCS.PHASECHK.TRANS64.TRYWAIT P3, [UR26+0x22830], R3 ;  /* 0x02283003ff0075a7 */ /* 0x000062000806015a */
[----:B------:R-:W-:Y:S05]  /*3120*/  @!P0 BRA `(.L_x_25) ;  /* 0x0000000000048947 */ /* 0x000fea0003800000 */
[----:B------:R-:W-:Y:S01]  /*3130*/  BPT.TRAP 0x1 ;  /* 0x000000040000795c */ /* 0x000fe20000300000 */
.L_x_25:
[----:B-1----:R-:W-:Y:S05]  /*3140*/  @P3 BRA `(.L_x_26) ;  /* 0x00000000000c3947 */ /* 0x002fea0003800000 */
[----:B0-----:R-:W-:-:S04]  /*3150*/  MOV R3, UR25 ;  /* 0x0000001900037c02 */ /* 0x001fc80008000f00 */
[----:B------:R-:W0:Y:S02]  /*3160*/  SYNCS.PHASECHK.TRANS64.TRYWAIT P3, [UR26+0x22830], R3 ;  /* 0x02283003ff0075a7 */ /* 0x000e24000806015a */
[----:B0-----:R-:W-:Y:S05]  /*3170*/  @!P3 BRA `(.L_x_27) ;  /* 0x0000008400b4b947 */ /* 0x001fea0003800000 */
.L_x_26:
[----:B------:R-:W-:Y:S01]  /*3180*/  UIMAD UR10, UR5, 0x300, UR6 ;  /* 0x00000300050a78a4 */ /* 0x000fe2000f8e0206 */
[----:B------:R-:W-:Y:S01]  /*3190*/  WARPGROUP.ARRIVE ;  /* 0x00000000000079c5 */ /* 0x000fe20000000000 */
[----:B------:R-:W-:Y:S01]  /*31a0*/  UMOV UR11, 0x40000040 ;  /* 0x40000040000b7882 */ /* 0x000fe20000000000 */
[----:B------:R-:W-:Y:S01]  /*31b0*/  UMOV UR15, 0x40000040 ;  /* 0x40000040000f7882 */ /* 0x000fe20000000000 */
[----:B------:R-:W-:Y:S02]  /*31c0*/  UIADD3 UR14, UR10, 0x2, URZ ;  /* 0x000000020a0e7890 */ /* 0x000fe4000fffe03f */
[----:B------:R-:W-:Y:S01]  /*31d0*/  UIADD3 UR18, UR10, 0x4, URZ ;  /* 0x000000040a127890 */ /* 0x000fe2000fffe03f */
[----:B------:R-:W-:Y:S02]  /*31e0*/  UMOV UR19, 0x40000040 ;  /* 0x4000004000137882 */ /* 0x000fe40000000000 */
[----:B------:R-:W-:Y:S01]  /*31f0*/  HGMMA.64x96x16.F32 R152, gdesc[UR8], RZ, !UPT, gsb0 ;  /* 0x01600000089879f0 */ /* 0x000fe2000c0008ff */
[----:B------:R-:W-:Y:S01]  /*3200*/  UIADD3 UR22, UR10, 0x6, URZ ;  /* 0x000000060a167890 */ /* 0x000fe2000fffe03f */
[----:B------:R-:W-:Y:S01]  /*3210*/  UMOV UR23, 0x40000040 ;  /* 0x4000004000177882 */ /* 0x000fe20000000000 */
        /* <DEDUP_REMOVED lines=10> */
[----:B0-----:R-:W-:-:S04]  /*32c0*/  FMNMX.FTZ R4, R152, R8, !PT ;  /* 0x0000000898047209 */ /* 0x001fc80007810000 */
[----:B------:R-:W-:-:S04]  /*32d0*/  FMNMX.FTZ R3, R153, R4, !PT ;  /* 0x0000000499037209 */ /* 0x000fc80007810000 */
        /* <DEDUP_REMOVED lines=21> */
[----:B---3--:R-:W-:-:S05]  /*3430*/  FMNMX.FTZ R9, R197, R4, !PT ;  /* 0x00000004c5097209 */ /* 0x008fca0007810000 */
[----:B------:R-:W0:Y:S02]  /*3440*/  SHFL.BFLY PT, R4, R9, 0x2, 0x1f ;  /* 0x0c401f0009047f89 */ /* 0x000e2400000e0000 */
[----:B0-----:R-:W-:-:S05]  /*3450*/  FMNMX.FTZ R10, R9, R4, !PT ;  /* 0x00000004090a7209 */ /* 0x001fca0007810000 */
[----:B------:R-:W0:Y:S02]  /*3460*/  SHFL.BFLY PT, R3, R10, 0x1, 0x1f ;  /* 0x0c201f000a037f89 */ /* 0x000e2400000e0000 */
[----:B0-----:R-:W-:-:S05]  /*3470*/  FMNMX.FTZ R3, R10, R3, !PT ;  /* 0x000000030a037209 */ /* 0x001fca0007810000 */
[C---:B------:R-:W-:Y:S01]  /*3480*/  FADD.FTZ R4, -R3.reuse, R8 ;  /* 0x0000000803047221 */ /* 0x040fe20000010100 */
[----:B------:R-:W-:-:S03]  /*3490*/  FMUL.FTZ R7, R3, UR7 ;  /* 0x0000000703077c20 */ /* 0x000fc60008410000 */
[----:B------:R-:W-:Y:S01]  /*34a0*/  FMUL.FTZ R8, R4, UR7 ;  /* 0x0000000704087c20 */ /* 0x000fe20008410000 */
[----:B------:R-:W-:Y:S01]  /*34b0*/  FMNMX.FTZ R4, R154, R13, !PT ;  /* 0x0000000d9a047209 */ /* 0x000fe20007810000 */
[--C-:B------:R-:W-:Y:S01]  /*34c0*/  FFMA.FTZ R12, R152, UR7, -R7.reuse ;  /* 0x00000007980c7c23 */ /* 0x100fe20008010807 */
[--C-:B------:R-:W-:Y:S01]  /*34d0*/  FFMA.FTZ R10, R156, UR7, -R7.reuse ;  /* 0x000000079c0a7c23 */ /* 0x100fe20008010807 */
[--C-:B------:R-:W-:Y:S01]  /*34e0*/  FFMA.FTZ R156, R160, UR7, -R7.reuse ;  /* 0x00000007a09c7c23 */ /* 0x100fe20008010807 */
[----:B------:R-:W-:Y:S01]  /*34f0*/  FMNMX.FTZ R11, R155, R4, !PT ;  /* 0x000000049b0b7209 */ /* 0x000fe20007810000 */
[----:B------:R0:W-:Y:S01]  /*3500*/  MUFU.EX2 R9, R12 ;  /* 0x0000000c00097308 */ /* 0x0001e20000000800 */
[--C-:B------:R-:W-:Y:S01]  /*3510*/  FFMA.FTZ R152, R153, UR7, -R7.reuse ;  /* 0x0000000799987c23 */ /* 0x100fe20008010807 */
[--C-:B------:R-:W-:Y:S01]  /*3520*/  FFMA.FTZ R160, R168, UR7, -R7.reuse ;  /* 0x00000007a8a07c23 */ /* 0x100fe20008010807 */
[----:B------:R-:W-:Y:S01]  /*3530*/  FMNMX.FTZ R4, R158, R11, !PT ;  /* 0x0000000b9e047209 */ /* 0x000fe20007810000 */
[--C-:B------:R-:W-:Y:S01]  /*3540*/  FFMA.FTZ R14, R172, UR7, -R7.reuse ;  /* 0x00000007ac0e7c23 */ /* 0x100fe20008010807 */
[--C-:B------:R-:W-:Y:S01]  /*3550*/  FFMA.FTZ R23, R177, UR7, -R7.reuse ;  /* 0x00000007b1177c23 */ /* 0x100fe20008010807 */
[--C-:B------:R-:W-:Y:S01]  /*3560*/  FFMA.FTZ R16, R180, UR7, -R7.reuse ;  /* 0x00000007b4107c23 */ /* 0x100fe20008010807 */
[----:B------:R-:W-:Y:S01]  /*3570*/  FMNMX.FTZ R11, R159, R4, !PT ;  /* 0x000000049f0b7209 */ /* 0x000fe20007810000 */
[--C-:B------:R-:W-:Y:S01]  /*3580*/  FFMA.FTZ R153, R181, UR7, -R7.reuse ;  /* 0x00000007b5997c23 */ /* 0x100fe20008010807 */
[--C-:B0-----:R-:W-:Y:S01]  /*3590*/  FFMA.FTZ R12, R164, UR7, -R7.reuse ;  /* 0x00000007a40c7c23 */ /* 0x101fe20008010807 */
[--C-:B------:R-:W-:Y:S01]  /*35a0*/  FFMA.FTZ R164, R176, UR7, -R7.reuse ;  /* 0x00000007b0a47c23 */ /* 0x100fe20008010807 */
[----:B------:R-:W-:Y:S01]  /*35b0*/  FMNMX.FTZ R4, R162, R11, !PT ;  /* 0x0000000ba2047209 */ /* 0x000fe20007810000 */
[--C-:B------:R-:W-:Y:S01]  /*35c0*/  FFMA.FTZ R168, R184, UR7, -R7.reuse ;  /* 0x00000007b8a87c23 */ /* 0x100fe20008010807 */
[--C-:B------:R-:W-:Y:S01]  /*35d0*/  FFMA.FTZ R18, R188, UR7, -R7.reuse ;  /* 0x00000007bc127c23 */ /* 0x100fe20008010807 */
[--C-:B------:R-:W-:Y:S01]  /*35e0*/  FFMA.FTZ R172, R192, UR7, -R7.reuse ;  /* 0x00000007c0ac7c23 */ /* 0x100fe20008010807 */
[----:B------:R-:W-:Y:S01]  /*35f0*/  FMNMX.FTZ R11, R163, R4, !PT ;  /* 0x00000004a30b7209 */ /* 0x000fe20007810000 */
[--C-:B------:R-:W-:Y:S01]  /*3600*/  FFMA.FTZ R196, R196, UR7, -R7.reuse ;  /* 0x00000007c4c47c23 */ /* 0x100fe20008010807 */
[--C-:B------:R-:W-:Y:S01]  /*3610*/  FFMA.FTZ R197, R197, UR7, -R7.reuse ;  /* 0x00000007c5c57c23 */ /* 0x100fe20008010807 */
[----:B------:R-:W0:Y:S01]  /*3620*/  MUFU.EX2 R8, R8 ;  /* 0x0000000800087308 */ /* 0x000e220000000800 */
[----:B------:R-:W-:Y:S01]  /*3630*/  FMNMX.FTZ R4, R166, R11, !PT ;  /* 0x0000000ba6047209 */ /* 0x000fe20007810000 */
[----:B------:R-:W-:-:S03]  /*3640*/  FFMA.FTZ R11, R157, UR7, -R7 ;  /* 0x000000079d0b7c23 */ /* 0x000fc60008010807 */
[----:B------:R-:W-:-:S03]  /*3650*/  FMNMX.FTZ R15, R167, R4, !PT ;  /* 0x00000004a70f7209 */ /* 0x000fc60007810000 */
[----:B------:R-:W1:Y:S01]  /*3660*/  MUFU.EX2 R152, R152 ;  /* 0x0000009800987308 */ /* 0x000e620000000800 */
[----:B------:R-:W-:-:S04]  /*3670*/  FMNMX.FTZ R4, R170, R15, !PT ;  /* 0x0000000faa047209 */ /* 0x000fc80007810000 */
[----:B------:R-:W-:-:S03]  /*3680*/  FMNMX.FTZ R15, R171, R4, !PT ;  /* 0x00000004ab0f7209 */ /* 0x000fc60007810000 */
[----:B------:R-:W-:Y:S01]  /*3690*/  MUFU.EX2 R10, R10 ;  /* 0x0000000a000a7308 */ /* 0x000fe20000000800 */
[----:B------:R-:W-:Y:S01]  /*36a0*/  FMNMX.FTZ R4, R174, R15, !PT ;  /* 0x0000000fae047209 */ /* 0x000fe20007810000 */
[--C-:B------:R-:W-:Y:S01]  /*36b0*/  FFMA.FTZ R15, R161, UR7, -R7.reuse ;  /* 0x00000007a10f7c23 */ /* 0x100fe20008010807 */
[----:B------:R-:W-:Y:S01]  /*36c0*/  FFMA.FTZ R161, R189, UR7, -R7 ;  /* 0x00000007bda17c23 */ /* 0x000fe20008010807 */
[----:B0-----:R-:W-:Y:S01]  /*36d0*/  FFMA.FTZ R5, R8, R5, R9 ;  /* 0x0000000508057223 */ /* 0x001fe20000010009 */
[----:B------:R-:W-:Y:S01]  /*36e0*/  FMNMX.FTZ R17, R175, R4, !PT ;  /* 0x00000004af117209 */ /* 0x000fe20007810000 */
[-C--:B------:R-:W-:Y:S01]  /*36f0*/  FMUL.FTZ R24, R24, R8.reuse ;  /* 0x0000000818187220 */ /* 0x080fe20000410000 */
[-C--:B------:R-:W-:Y:S01]  /*3700*/  FMUL.FTZ R25, R25, R8.reuse ;  /* 0x0000000819197220 */ /* 0x080fe20000410000 */
[----:B------:R-:W-:Y:S01]  /*3710*/  MUFU.EX2 R11, R11 ;  /* 0x0000000b000b7308 */ /* 0x000fe20000000800 */
[----:B------:R-:W-:Y:S01]  /*3720*/  FMNMX.FTZ R4, R178, R17, !PT ;  /* 0x00000011b2047209 */ /* 0x000fe20007810000 */
[C---:B-1----:R-:W-:Y:S01]  /*3730*/  FADD.FTZ R5, R152.reuse, R5 ;  /* 0x0000000598057221 */ /* 0x042fe20000010000 */
[----:B------:R-:W-:Y:S01]  /*3740*/  F2FP.F16.F32.PACK_AB R152, R152, R9 ;  /* 0x000000099898723e */ /* 0x000fe200000000ff */
[----:B------:R-:W-:Y:S01]  /*3750*/  FMUL.FTZ R28, R28, R8 ;  /* 0x000000081c1c7220 */ /* 0x000fe20000410000 */
[----:B------:R-:W-:Y:S01]  /*3760*/  FMNMX.FTZ R17, R179, R4, !PT ;  /* 0x00000004b3117209 */ /* 0x000fe20007810000 */
[-C--:B------:R-:W-:Y:S01]  /*3770*/  FMUL.FTZ R29, R29, R8.reuse ;  /* 0x000000081d1d7220 */ /* 0x080fe20000410000 */
[-C--:B------:R-:W-:Y:S01]  /*3780*/  FMUL.FTZ R32, R32, R8.reuse ;  /* 0x0000000820207220 */ /* 0x080fe20000410000 */
[----:B------:R-:W-:Y:S01]  /*3790*/  MUFU.EX2 R156, R156 ;  /* 0x0000009c009c7308 */ /* 0x000fe20000000800 */
[----:B------:R-:W-:Y:S01]  /*37a0*/  FMNMX.FTZ R4, R182, R17, !PT ;  /* 0x00000011b6047209 */ /* 0x000fe20007810000 */
[--C-:B------:R-:W-:Y:S01]  /*37b0*/  FFMA.FTZ R17, R165, UR7, -R7.reuse ;  /* 0x00000007a5117c23 */ /* 0x100fe20008010807 */
[--C-:B------:R-:W-:Y:S01]  /*37c0*/  FFMA.FTZ R165, R193, UR7, -R7.reuse ;  /* 0x00000007c1a57c23 */ /* 0x100fe20008010807 */
[----:B------:R-:W-:Y:S01]  /*37d0*/  FMUL.FTZ R33, R33, R8 ;  /* 0x0000000821217220 */ /* 0x000fe20000410000 */
[----:B------:R-:W-:Y:S01]  /*37e0*/  FMNMX.FTZ R19, R183, R4, !PT ;  /* 0x00000004b7137209 */ /* 0x000fe20007810000 */
[-C--:B------:R-:W-:Y:S01]  /*37f0*/  FMUL.FTZ R36, R36, R8.reuse ;  /* 0x0000000824247220 */ /* 0x080fe20000410000 */
[-C--:B------:R-:W-:Y:S01]  /*3800*/  FMUL.FTZ R37, R37, R8.reuse ;  /* 0x0000000825257220 */ /* 0x080fe20000410000 */
[----:B------:R-:W-:Y:S01]  /*3810*/  MUFU.EX2 R15, R15 ;  /* 0x0000000f000f7308 */ /* 0x000fe20000000800 */
[----:B------:R-:W-:Y:S01]  /*3820*/  FMNMX.FTZ R4, R186, R19, !PT ;  /* 0x00000013ba047209 */ /* 0x000fe20007810000 */
[-C--:B------:R-:W-:Y:S01]  /*3830*/  FMUL.FTZ R40, R40, R8.reuse ;  /* 0x0000000828287220 */ /* 0x080fe20000410000 */
[-C--:B------:R-:W-:Y:S01]  /*3840*/  FMUL.FTZ R41, R41, R8.reuse ;  /* 0x0000000829297220 */ /* 0x080fe20000410000 */
[----:B------:R-:W-:Y:S01]  /*3850*/  FMUL.FTZ R44, R44, R8 ;  /* 0x000000082c2c7220 */ /* 0x000fe20000410000 */
[----:B------:R-:W-:Y:S01]  /*3860*/  FMNMX.FTZ R19, R187, R4, !PT ;  /* 0x00000004bb137209 */ /* 0x000fe20007810000 */
[-C--:B------:R-:W-:Y:S01]  /*3870*/  FMUL.FTZ R45, R45, R8.reuse ;  /* 0x000000082d2d7220 */ /* 0x080fe20000410000 */
[-C--:B------:R-:W-:Y:S01]  /*3880*/  FMUL.FTZ R48, R48, R8.reuse ;  /* 0x0000000830307220 */ /* 0x080fe20000410000 */
[----:B------:R-:W-:Y:S01]  /*3890*/  MUFU.EX2 R12, R12 ;  /* 0x0000000c000c7308 */ /* 0x000fe20000000800 */
[----:B------:R-:W-:Y:S01]  /*38a0*/  FMNMX.FTZ R4, R190, R19, !PT ;  /* 0x00000013be047209 */ /* 0x000fe20007810000 */
[--C-:B------:R-:W-:Y:S01]  /*38b0*/  FFMA.FTZ R19, R169, UR7, -R7.reuse ;  /* 0x00000007a9137c23 */ /* 0x100fe20008010807 */
[-C--:B------:R-:W-:Y:S01]  /*38c0*/  FMUL.FTZ R49, R49, R8.reuse ;  /* 0x0000000831317220 */ /* 0x080fe20000410000 */
        /* <DEDUP_REMOVED lines=21> */
[-C--:B------:R-:W-:Y:S01]  /*3a20*/  FMUL.FTZ R76, R76, R8.reuse ;  /* 0x000000084c4c7220 */ /* 0x080fe20000410000 */
[----:B------:R-:W0:Y:S01]  /*3a30*/  SHFL.BFLY PT, R157, R4, 0x2, 0x1f ;  /* 0x0c401f00049d7f89 */ /* 0x000e2200000e0000 */
[-C--:B------:R-:W-:Y:S01]  /*3a40*/  FMUL.FTZ R77, R77, R8.reuse ;  /* 0x000000084d4d7220 */ /* 0x080fe20000410000 */
[-C--:B------:R-:W-:Y:S01]  /*3a50*/  FMUL.FTZ R80, R80, R8.reuse ;  /* 0x0000000850507220 */ /* 0x080fe20000410000 */
[-C--:B------:R-:W-:Y:S01]  /*3a60*/  FMUL.FTZ R81, R81, R8.reuse ;  /* 0x0000000851517220 */ /* 0x080fe20000410000 */
[-C--:B------:R-:W-:Y:S01]  /*3a70*/  FMUL.FTZ R84, R84, R8.reuse ;  /* 0x0000000854547220 */ /* 0x080fe20000410000 */
[-C--:B------:R-:W-:Y:S01]  /*3a80*/  FMUL.FTZ R85, R85, R8.reuse ;  /* 0x0000000855557220 */ /* 0x080fe20000410000 */
[----:B------:R-:W-:Y:S01]  /*3a90*/  MUFU.EX2 R14, R14 ;  /* 0x0000000e000e7308 */ /* 0x000fe20000000800 */
[-C--:B------:R-:W-:Y:S01]  /*3aa0*/  FMUL.FTZ R88, R88, R8.reuse ;  /* 0x0000000858587220 */ /* 0x080fe20000410000 */
[-C--:B------:R-:W-:Y:S01]  /*3ab0*/  FMUL.FTZ R89, R89, R8.reuse ;  /* 0x0000000859597220 */ /* 0x080fe20000410000 */
        /* <DEDUP_REMOVED lines=15> */
[----:B0-----:R-:W-:Y:S01]  /*3bb0*/  FMNMX.FTZ R20, R4, R157, !PT ;  /* 0x0000009d04147209 */ /* 0x001fe20007810000 */
[----:B------:R-:W-:Y:S01]  /*3bc0*/  FFMA.FTZ R157, R185, UR7, -R7 ;  /* 0x00000007b99d7c23 */ /* 0x000fe20008010807 */
[-C--:B------:R-:W-:Y:S01]  /*3bd0*/  FMUL.FTZ R117, R117, R8.reuse ;  /* 0x0000000875757220 */ /* 0x080fe20000410000 */
[-C--:B------:R-:W-:Y:S01]  /*3be0*/  FMUL.FTZ R120, R120, R8.reuse ;  /* 0x0000000878787220 */ /* 0x080fe20000410000 */
[-C--:B------:R-:W-:Y:S01]  /*3bf0*/  FMUL.FTZ R121, R121, R8.reuse ;  /* 0x0000000879797220 */ /* 0x080fe20000410000 */
[----:B------:R-:W0:Y:S01]  /*3c00*/  SHFL.BFLY PT, R169, R20, 0x1, 0x1f ;  /* 0x0c201f0014a97f89 */ /* 0x000e2200000e0000 */
        /* <DEDUP_REMOVED lines=15> */
[----:B------:R-:W-:Y:S01]  /*3d00*/  FMUL.FTZ R149, R149, R8 ;  /* 0x0000000895957220 */ /* 0x000fe20000410000 */
[----:B------:R-:W-:Y:S01]  /*3d10*/  MUFU.EX2 R153, R153 ;  /* 0x0000009900997308 */ /* 0x000fe20000000800 */
[----:B0-----:R-:W-:-:S07]  /*3d20*/  FMNMX.FTZ R4, R20, R169, !PT ;  /* 0x000000a914047209 */ /* 0x001fce0007810000 */
[----:B------:R-:W-:Y:S01]  /*3d30*/  MUFU.EX2 R168, R168 ;  /* 0x000000a800a87308 */ /* 0x000fe20000000800 */
[C---:B------:R-:W-:Y:S01]  /*3d40*/  FMUL.FTZ R185, R4.reuse, UR7 ;  /* 0x0000000704b97c20 */ /* 0x040fe20008410000 */
[----:B------:R-:W-:-:S03]  /*3d50*/  FADD.FTZ R7, -R4, R13 ;  /* 0x0000000d04077221 */ /* 0x000fc60000010100 */
[--C-:B------:R-:W-:Y:S01]  /*3d60*/  FFMA.FTZ R22, R154, UR7, -R185.reuse ;  /* 0x000000079a167c23 */ /* 0x100fe200080108b9 */
[----:B------:R-:W-:Y:S01]  /*3d70*/  FMUL.FTZ R7, R7, UR7 ;  /* 0x0000000707077c20 */ /* 0x000fe20008410000 */
[--C-:B------:R-:W-:Y:S01]  /*3d80*/  FFMA.FTZ R155, R155, UR7, -R185.reuse ;  /* 0x000000079b9b7c23 */ /* 0x100fe200080108b9 */
[--C-:B------:R-:W-:Y:S01]  /*3d90*/  FFMA.FTZ R173, R158, UR7, -R185.reuse ;  /* 0x000000079ead7c23 */ /* 0x100fe200080108b9 */
[--C-:B------:R-:W-:Y:S01]  /*3da0*/  FFMA.FTZ R176, R159, UR7, -R185.reuse ;  /* 0x000000079fb07c23 */ /* 0x100fe200080108b9 */
[----:B------:R0:W-:Y:S01]  /*3db0*/  MUFU.EX2 R169, R7 ;  /* 0x0000000700a97308 */ /* 0x0001e20000000800 */
[--C-:B------:R-:W-:Y:S01]  /*3dc0*/  FFMA.FTZ R192, R175, UR7, -R185.reuse ;  /* 0x00000007afc07c23 */ /* 0x100fe200080108b9 */
[--C-:B------:R-:W-:Y:S01]  /*3dd0*/  FFMA.FTZ R175, R178, UR7, -R185.reuse ;  /* 0x00000007b2af7c23 */ /* 0x100fe200080108b9 */
[--C-:B------:R-:W-:Y:S01]  /*3de0*/  FFMA.FTZ R159, R162, UR7, -R185.reuse ;  /* 0x00000007a29f7c23 */ /* 0x100fe200080108b9 */
[----:B------:R-:W-:Y:S01]  /*3df0*/  FFMA.FTZ R178, R179, UR7, -R185 ;  /* 0x00000007b3b27c23 */ /* 0x000fe200080108b9 */
[----:B------:R-:W-:-:S02]  /*3e00*/  IMAD.U32 R179, RZ, RZ, UR26 ;  /* 0x0000001affb37e24 */ /* 0x000fc4000f8e00ff */
[--C-:B------:R-:W-:Y:S01]  /*3e10*/  FFMA.FTZ R180, R163, UR7, -R185.reuse ;  /* 0x00000007a3b47c23 */ /* 0x100fe200080108b9 */
[--C-:B------:R-:W-:Y:S01]  /*3e20*/  FFMA.FTZ R163, R166, UR7, -R185.reuse ;  /* 0x00000007a6a37c23 */ /* 0x100fe200080108b9 */
[----:B------:R-:W1:Y:S01]  /*3e30*/  MUFU.EX2 R22, R22 ;  /* 0x0000001600167308 */ /* 0x000e620000000800 */
[----:B------:R-:W-:Y:S01]  /*3e40*/  @!P1 VIADD R154, R179, 0x22840 ;  /* 0x00022840b39a9836 */ /* 0x000fe20000000000 */
[----:B0-----:R-:W-:Y:S01]  /*3e50*/  IADD3 R7, -R2, 0xb, RZ ;  /* 0x0000000b02077810 */ /* 0x001fe20007ffe1ff */
[--C-:B------:R-:W-:Y:S01]  /*3e60*/  FFMA.FTZ R184, R167, UR7, -R185.reuse ;  /* 0x00000007a7b87c23 */ /* 0x100fe200080108b9 */
[--C-:B------:R-:W-:Y:S01]  /*3e70*/  FFMA.FTZ R167, R170, UR7, -R185.reuse ;  /* 0x00000007aaa77c23 */ /* 0x100fe200080108b9 */
[--C-:B------:R-:W-:Y:S01]  /*3e80*/  FFMA.FTZ R188, R171, UR7, -R185.reuse ;  /* 0x00000007abbc7c23 */ /* 0x100fe200080108b9 */
[----:B------:R-:W-:Y:S01]  /*3e90*/  @!P1 PRMT R154, RZ, 0x654, R154 ;  /* 0x00000654ff9a9816 */ /* 0x000fe2000000009a */
[----:B------:R0:W-:Y:S06]  /*3ea0*/  BAR.ARV R7, 0x100 ;  /* 0x000400070000751d */ /* 0x0001ec0000002000 */
[----:B------:R-:W2:Y:S01]  /*3eb0*/  MUFU.EX2 R155, R155 ;  /* 0x0000009b009b7308 */ /* 0x000ea20000000800 */
[----:B------:R3:W-:Y:S01]  /*3ec0*/  @!P1 SYNCS.ARRIVE.TRANS64.RED.A1T0 RZ, [R154+URZ], RZ ;  /* 0x000000ff9aff99a7 */ /* 0x0007e2000810043f */
[--C-:B------:R-:W-:Y:S01]  /*3ed0*/  FFMA.FTZ R171, R174, UR7, -R185.reuse ;  /* 0x00000007aeab7c23 */ /* 0x100fe200080108b9 */
[--C-:B------:R-:W-:Y:S01]  /*3ee0*/  FFMA.FTZ R177, R182, UR7, -R185.reuse ;  /* 0x00000007b6b17c23 */ /* 0x100fe200080108b9 */
[----:B-1----:R-:W-:Y:S01]  /*3ef0*/  FFMA.FTZ R6, R169, R6, R22 ;  /* 0x00000006a9067223 */ /* 0x002fe20000010016 */
[--C-:B------:R-:W-:Y:S01]  /*3f00*/  FFMA.FTZ R182, R183, UR7, -R185.reuse ;  /* 0x00000007b7b67c23 */ /* 0x100fe200080108b9 */
[--C-:B------:R-:W-:Y:S01]  /*3f10*/  FFMA.FTZ R181, R186, UR7, -R185.reuse ;  /* 0x00000007bab57c23 */ /* 0x100fe200080108b9 */
[----:B------:R-:W-:Y:S01]  /*3f20*/  FFMA.FTZ R186, R187, UR7, -R185 ;  /* 0x00000007bbba7c23 */ /* 0x000fe200080108b9 */
[----:B------:R-:W1:Y:S01]  /*3f30*/  MUFU.EX2 R173, R173 ;  /* 0x000000ad00ad7308 */ /* 0x000e620000000800 */
[----:B---3--:R-:W-:Y:S01]  /*3f40*/  FADD.FTZ R154, R10, R5 ;  /* 0x000000050a9a7221 */ /* 0x008fe20000010000 */
[--C-:B------:R-:W-:Y:S01]  /*3f50*/  FFMA.FTZ R183, R190, UR7, -R185.reuse ;  /* 0x00000007beb77c23 */ /* 0x100fe200080108b9 */
[--C-:B------:R-:W-:Y:S01]  /*3f60*/  FFMA.FTZ R190, R191, UR7, -R185.reuse ;  /* 0x00000007bfbe7c23 */ /* 0x100fe200080108b9 */
[--C-:B------:R-:W-:Y:S01]  /*3f70*/  FFMA.FTZ R194, R194, UR7, -R185.reuse ;  /* 0x00000007c2c27c23 */ /* 0x100fe200080108b9 */
[----:B------:R-:W-:Y:S01]  /*3f80*/  FADD.FTZ R5, R11, R154 ;  /* 0x0000009a0b057221 */ /* 0x000fe20000010000 */
[--C-:B------:R-:W-:Y:S01]  /*3f90*/  FFMA.FTZ R195, R195, UR7, -R185.reuse ;  /* 0x00000007c3c37c23 */ /* 0x100fe200080108b9 */
[----:B------:R-:W-:Y:S01]  /*3fa0*/  FFMA.FTZ R198, R198, UR7, -R185 ;  /* 0x00000007c6c67c23 */ /* 0x000fe200080108b9 */
[----:B------:R-:W3:Y:S01]  /*3fb0*/  MUFU.EX2 R176, R176 ;  /* 0x000000b000b07308 */ /* 0x000ee20000000800 */
[----:B--2---:R-:W-:Y:S01]  /*3fc0*/  FADD.FTZ R6, R155, R6 ;  /* 0x000000069b067221 */ /* 0x004fe20000010000 */
[----:B------:R-:W-:Y:S01]  /*3fd0*/  FADD.FTZ R154, R156, R5 ;  /* 0x000000059c9a7221 */ /* 0x000fe20000010000 */
[----:B------:R-:W-:Y:S01]  /*3fe0*/  FFMA.FTZ R199, R199, UR7, -R185 ;  /* 0x00000007c7c77c23 */ /* 0x000fe200080108b9 */
[----:B------:R-:W-:Y:S01]  /*3ff0*/  F2FP.F16.F32.PACK_AB R166, R153, R16 ;  /* 0x0000001099a6723e */ /* 0x000fe200000000ff */
[-C--:B------:R-:W-:Y:S01]  /*4000*/  FMUL.FTZ R26, R26, R169.reuse ;  /* 0x000000a91a1a7220 */ /* 0x080fe20000410000 */
[----:B------:R-:W-:Y:S01]  /*4010*/  FADD.FTZ R5, R15, R154 ;  /* 0x0000009a0f057221 */ /* 0x000fe20000010000 */
[-C--:B------:R-:W-:Y:S01]  /*4020*/  FMUL.FTZ R27, R27, R169.reuse ;  /* 0x000000a91b1b7220 */ /* 0x080fe20000410000 */
[----:B------:R-:W2:Y:S01]  /*4030*/  MUFU.EX2 R159, R159 ;  /* 0x0000009f009f7308 */ /* 0x000ea20000000800 */
[----:B-1----:R-:W-:Y:S01]  /*4040*/  FADD.FTZ R9, R173, R6 ;  /* 0x00000006ad097221 */ /* 0x002fe20000010000 */
[----:B------:R-:W-:Y:S01]  /*4050*/  FADD.FTZ R154, R12, R5 ;  /* 0x000000050c9a7221 */ /* 0x000fe20000010000 */
[-C--:B------:R-:W-:Y:S01]  /*4060*/  FMUL.FTZ R30, R30, R169.reuse ;  /* 0x000000a91e1e7220 */ /* 0x080fe20000410000 */
[-C--:B------:R-:W-:Y:S01]  /*4070*/  FMUL.FTZ R31, R31, R169.reuse ;  /* 0x000000a91f1f7220 */ /* 0x080fe20000410000 */
[-C--:B------:R-:W-:Y:S01]  /*4080*/  FMUL.FTZ R34, R34, R169.reuse ;  /* 0x000000a922227220 */ /* 0x080fe20000410000 */
[----:B------:R-:W-:Y:S01]  /*4090*/  FADD.FTZ R5, R17, R154 ;  /* 0x0000009a11057221 */ /* 0x000fe20000010000 */
[-C--:B------:R-:W-:Y:S01]  /*40a0*/  FMUL.FTZ R35, R35, R169.reuse ;  /* 0x000000a923237220 */ /* 0x080fe20000410000 */
[----:B------:R-:W1:Y:S01]  /*40b0*/  MUFU.EX2 R180, R180 ;  /* 0x000000b400b47308 */ /* 0x000e620000000800 */
[----:B---3--:R-:W-:Y:S01]  /*40c0*/  FADD.FTZ R6, R176, R9 ;  /* 0x00000009b0067221 */ /* 0x008fe20000010000 */
[----:B------:R-:W-:Y:S01]  /*40d0*/  FADD.FTZ R154, R160, R5 ;  /* 0x00000005a09a7221 */ /* 0x000fe20000010000 */
[-C--:B------:R-:W-:Y:S01]  /*40e0*/  FMUL.FTZ R38, R38, R169.reuse ;  /* 0x000000a926267220 */ /* 0x080fe20000410000 */
[-C--:B------:R-:W-:Y:S01]  /*40f0*/  FMUL.FTZ R39, R39, R169.reuse ;  /* 0x000000a927277220 */ /* 0x080fe20000410000 */
[-C--:B------:R-:W-:Y:S01]  /*4100*/  FMUL.FTZ R42, R42, R169.reuse ;  /* 0x000000a92a2a7220 */ /* 0x080fe20000410000 */
[----:B------:R-:W-:Y:S01]  /*4110*/  FADD.FTZ R5, R19, R154 ;  /* 0x0000009a13057221 */ /* 0x000fe20000010000 */
[-C--:B------:R-:W-:Y:S01]  /*4120*/  FMUL.FTZ R43, R43, R169.reuse ;  /* 0x000000a92b2b7220 */ /* 0x080fe20000410000 */
[----:B------:R-:W3:Y:S01]  /*4130*/  MUFU.EX2 R163, R163 ;  /* 0x000000a300a37308 */ /* 0x000ee20000000800 */
[----:B--2---:R-:W-:Y:S01]  /*4140*/  FADD.FTZ R9, R159, R6 ;  /* 0x000000069f097221 */ /* 0x004fe20000010000 */
[----:B------:R-:W-:Y:S01]  /*4150*/  FADD.FTZ R154, R14, R5 ;  /* 0x000000050e9a7221 */ /* 0x000fe20000010000 */
[-C--:B------:R-:W-:Y:S01]  /*4160*/  FMUL.FTZ R46, R46, R169.reuse ;  /* 0x000000a92e2e7220 */ /* 0x080fe20000410000 */
[-C--:B------:R-:W-:Y:S01]  /*4170*/  FMUL.FTZ R47, R47, R169.reuse ;  /* 0x000000a92f2f7220 */ /* 0x080fe20000410000 */
        /* <DEDUP_REMOVED lines=18> */
[----:B------:R-:W-:Y:S01]  /*42a0*/  F2FP.F16.F32.PACK_AB R153, R155, R22 ;  /* 0x000000169b99723e */ /* 0x000fe200000000ff */
[----:B------:R-:W3:Y:S01]  /*42b0*/  MUFU.EX2 R188, R188 ;  /* 0x000000bc00bc7308 */ /* 0x000ee20000000800 */
[----:B--2---:R-:W-:Y:S01]  /*42c0*/  FADD.FTZ R6, R184, R9 ;  /* 0x00000009b8067221 */ /* 0x004fe20000010000 */
[----:B------:R-:W-:Y:S01]  /*42d0*/  FADD.FTZ R154, R168, R5 ;  /* 0x00000005a89a7221 */ /* 0x000fe20000010000 */
[-C--:B------:R-:W-:Y:S01]  /*42e0*/  FMUL.FTZ R67, R67, R169.reuse ;  /* 0x000000a943437220 */ /* 0x080fe20000410000 */
[-C--:B------:R-:W-:Y:S01]  /*42f0*/  FMUL.FTZ R70, R70, R169.reuse ;  /* 0x000000a946467220 */ /* 0x080fe20000410000 */
[-C--:B------:R-:W-:Y:S01]  /*4300*/  FMUL.FTZ R71, R71, R169.reuse ;  /* 0x000000a947477220 */ /* 0x080fe20000410000 */
[-C--:B------:R-:W-:Y:S01]  /*4310*/  FMUL.FTZ R74, R74, R169.reuse ;  /* 0x000000a94a4a7220 */ /* 0x080fe20000410000 */
[-C--:B------:R-:W-:Y:S01]  /*4320*/  FMUL.FTZ R75, R75, R169.reuse ;  /* 0x000000a94b4b7220 */ /* 0x080fe20000410000 */
[----:B------:R-:W2:Y:S01]  /*4330*/  MUFU.EX2 R171, R171 ;  /* 0x000000ab00ab7308 */ /* 0x000ea20000000800 */
[----:B-1----:R-:W-:Y:S01]  /*4340*/  FADD.FTZ R9, R167, R6 ;  /* 0x00000006a7097221 */ /* 0x002fe20000010000 */
[-C--:B------:R-:W-:Y:S01]  /*4350*/  FMUL.FTZ R78, R78, R169.reuse ;  /* 0x000000a94e4e7220 */ /* 0x080fe20000410000 */
[-C--:B------:R-:W-:Y:S01]  /*4360*/  FMUL.FTZ R79, R79, R169.reuse ;  /* 0x000000a94f4f7220 */ /* 0x080fe20000410000 */
[-C--:B------:R-:W-:Y:S01]  /*4370*/  FMUL.FTZ R82, R82, R169.reuse ;  /* 0x000000a952527220 */ /* 0x080fe20000410000 */
[-C--:B------:R-:W-:Y:S01]  /*4380*/  FMUL.FTZ R83, R83, R169.reuse ;  /* 0x000000a953537220 */ /* 0x080fe20000410000 */
[-C--:B------:R-:W-:Y:S01]  /*4390*/  FMUL.FTZ R86, R86, R169.reuse ;  /* 0x000000a956567220 */ /* 0x080fe20000410000 */
[-C--:B------:R-:W-:Y:S01]  /*43a0*/  FMUL.FTZ R87, R87, R169.reuse ;  /* 0x000000a957577220 */ /* 0x080fe20000410000 */
[----:B------:R-:W1:Y:S01]  /*43b0*/  MUFU.EX2 R192, R192 ;  /* 0x000000c000c07308 */ /* 0x000e620000000800 */
[----:B---3--:R-:W-:Y:S01]  /*43c0*/  FADD.FTZ R6, R188, R9 ;  /* 0x00000009bc067221 */ /* 0x008fe20000010000 */
[-C--:B------:R-:W-:Y:S01]  /*43d0*/  FMUL.FTZ R90, R90, R169.reuse ;  /* 0x000000a95a5a7220 */ /* 0x080fe20000410000 */
[-C--:B------:R-:W-:Y:S01]  /*43e0*/  FMUL.FTZ R91, R91, R169.reuse ;  /* 0x000000a95b5b7220 */ /* 0x080fe20000410000 */
[-C--:B------:R-:W-:Y:S01]  /*43f0*/  FMUL.FTZ R94, R94, R169.reuse ;  /* 0x000000a95e5e7220 */ /* 0x080fe20000410000 */
[-C--:B------:R-:W-:Y:S01]  /*4400*/  FMUL.FTZ R95, R95, R169.reuse ;  /* 0x000000a95f5f7220 */ /* 0x080fe20000410000 */
[-C--:B------:R-:W-:Y:S01]  /*4410*/  FMUL.FTZ R98, R98, R169.reuse ;  /* 0x000000a962627220 */ /* 0x080fe20000410000 */
[-C--:B------:R-:W-:Y:S01]  /*4420*/  FMUL.FTZ R99, R99, R169.reuse ;  /* 0x000000a963637220 */ /* 0x080fe20000410000 */
[----:B------:R-:W3:Y:S01]  /*4430*/  MUFU.EX2 R175, R175 ;  /* 0x000000af00af7308 */ /* 0x000ee20000000800 */
[----:B--2---:R-:W-:Y:S01]  /*4440*/  FADD.FTZ R9, R171, R6 ;  /* 0x00000006ab097221 */ /* 0x004fe20000010000 */
[-C--:B------:R-:W-:Y:S01]  /*4450*/  FMUL.FTZ R102, R102, R169.reuse ;  /* 0x000000a966667220 */ /* 0x080fe20000410000 */
        /* <DEDUP_REMOVED lines=32> */
[----:B------:R-:W-:Y:S01]  /*4660*/  FMUL.FTZ R151, R151, R169 ;  /* 0x000000a997977220 */ /* 0x000fe20000410000 */
[----:B------:R-:W-:-:S02]  /*4670*/  F2FP.F16.F32.PACK_AB R155, R176, R173 ;  /* 0x000000adb09b723e */ /* 0x000fc400000000ff */
[----:B------:R-:W-:Y:S02]  /*4680*/  F2FP.F16.F32.PACK_AB R156, R15, R156 ;  /* 0x0000009c0f9c723e */ /* 0x000fe400000000ff */
[----:B------:R-:W1:Y:S01]  /*4690*/  MUFU.EX2 R157, R157 ;  /* 0x0000009d009d7308 */ /* 0x000e620000000800 */
[----:B---3--:R-:W-:Y:S01]  /*46a0*/  FADD.FTZ R6, R182, R9 ;  /* 0x00000009b6067221 */ /* 0x008fe20000010000 */
[----:B------:R-:W-:Y:S02]  /*46b0*/  F2FP.F16.F32.PACK_AB R158, R17, R12 ;  /* 0x0000000c119e723e */ /* 0x000fe400000000ff */
[----:B------:R-:W-:Y:S02]  /*46c0*/  F2FP.F16.F32.PACK_AB R160, R19, R160 ;  /* 0x000000a013a0723e */ /* 0x000fe400000000ff */
[----:B------:R-:W-:Y:S02]  /*46d0*/  F2FP.F16.F32.PACK_AB R162, R21, R14 ;  /* 0x0000000e15a2723e */ /* 0x000fe400000000ff */
[----:B------:R-:W3:Y:S01]  /*46e0*/  MUFU.EX2 R186, R186 ;  /* 0x000000ba00ba7308 */ /* 0x000ee20000000800 */
[----:B--2---:R-:W-:Y:S01]  /*46f0*/  FADD.FTZ R9, R181, R6 ;  /* 0x00000006b5097221 */ /* 0x004fe20000010000 */
[----:B------:R-:W-:-:S06]  /*4700*/  F2FP.F16.F32.PACK_AB R164, R23, R164 ;  /* 0x000000a417a4723e */ /* 0x000fcc00000000ff */
[----:B------:R-:W2:Y:S01]  /*4710*/  MUFU.EX2 R18, R18 ;  /* 0x0000001200127308 */ /* 0x000ea20000000800 */
[C---:B-1----:R-:W-:Y:S01]  /*4720*/  FADD.FTZ R5, R157.reuse, R154 ;  /* 0x0000009a9d057221 */ /* 0x042fe20000010000 */
[----:B------:R-:W-:Y:S02]  /*4730*/  F2FP.F16.F32.PACK_AB R168, R157, R168 ;  /* 0x000000a89da8723e */ /* 0x000fe400000000ff */
[----:B------:R-:W-:Y:S02]  /*4740*/  F2FP.F16.F32.PACK_AB R157, R180, R159 ;  /* 0x0000009fb49d723e */ /* 0x000fe400000000ff */
[----:B------:R-:W-:Y:S02]  /*4750*/  F2FP.F16.F32.PACK_AB R159, R184, R163 ;  /* 0x000000a3b89f723e */ /* 0x000fe400000000ff */
[----:B------:R-:W1:Y:S01]  /*4760*/  MUFU.EX2 R183, R183 ;  /* 0x000000b700b77308 */ /* 0x000e620000000800 */
[----:B---3--:R-:W-:Y:S01]  /*4770*/  FADD.FTZ R6, R186, R9 ;  /* 0x00000009ba067221 */ /* 0x008fe20000010000 */
[----:B------:R-:W-:-:S02]  /*4780*/  F2FP.F16.F32.PACK_AB R163, R192, R171 ;  /* 0x000000abc0a3723e */ /* 0x000fc400000000ff */
[----:B------:R-:W-:-:S04]  /*4790*/  F2FP.F16.F32.PACK_AB R169, R186, R181 ;  /* 0x000000b5baa9723e */ /* 0x000fc800000000ff */
[----:B------:R-:W3:Y:S01]  /*47a0*/  MUFU.EX2 R161, R161 ;  /* 0x000000a100a17308 */ /* 0x000ee20000000800 */
[----:B--2---:R-:W-:-:S07]  /*47b0*/  FADD.FTZ R154, R18, R5 ;  /* 0x00000005129a7221 */ /* 0x004fce0000010000 */
[----:B------:R-:W2:Y:S01]  /*47c0*/  MUFU.EX2 R190, R190 ;  /* 0x000000be00be7308 */ /* 0x000ea20000000800 */
[----:B-1----:R-:W-:-:S07]  /*47d0*/  FADD.FTZ R9, R183, R6 ;  /* 0x00000006b7097221 */ /* 0x002fce0000010000 */
[----:B------:R-:W1:Y:S01]  /*47e0*/  MUFU.EX2 R172, R172 ;  /* 0x000000ac00ac7308 */ /* 0x000e620000000800 */
[----:B---3--:R-:W-:Y:S01]  /*47f0*/  FADD.FTZ R5, R161, R154 ;  /* 0x0000009aa1057221 */ /* 0x008fe20000010000 */
[----:B------:R-:W-:Y:S02]  /*4800*/  F2FP.F16.F32.PACK_AB R154, R11, R10 ;  /* 0x0000000a0b9a723e */ /* 0x000fe400000000ff */
[----:B------:R-:W-:Y:S02]  /*4810*/  F2FP.F16.F32.PACK_AB R170, R161, R18 ;  /* 0x00000012a1aa723e */ /* 0x000fe400000000ff */
[----:B------:R-:W-:Y:S02]  /*4820*/  F2FP.F16.F32.PACK_AB R161, R188, R167 ;  /* 0x000000a7bca1723e */ /* 0x000fe400000000ff */
[----:B------:R-:W3:Y:S01]  /*4830*/  MUFU.EX2 R185, R194 ;  /* 0x000000c200b97308 */ /* 0x000ee20000000800 */
[----:B--2---:R-:W-:Y:S01]  /*4840*/  FADD.FTZ R6, R190, R9 ;  /* 0x00000009be067221 */ /* 0x004fe20000010000 */
[----:B------:R-:W-:-:S02]  /*4850*/  F2FP.F16.F32.PACK_AB R167, R182, R177 ;  /* 0x000000b1b6a7723e */ /* 0x000fc400000000ff */
[----:B------:R-:W-:-:S04]  /*4860*/  F2FP.F16.F32.PACK_AB R171, R190, R183 ;  /* 0x000000b7beab723e */ /* 0x000fc800000000ff */
[----:B------:R-:W2:Y:S01]  /*4870*/  MUFU.EX2 R165, R165 ;  /* 0x000000a500a57308 */ /* 0x000ea20000000800 */
[----:B-1----:R-:W-:-:S07]  /*4880*/  FADD.FTZ R10, R172, R5 ;  /* 0x00000005ac0a7221 */ /* 0x002fce0000010000 */
[----:B------:R-:W1:Y:S01]  /*4890*/  MUFU.EX2 R8, R195 ;  /* 0x000000c300087308 */ /* 0x000e620000000800 */
[----:B---3--:R-:W-:-:S07]  /*48a0*/  FADD.FTZ R9, R185, R6 ;  /* 0x00000006b9097221 */ /* 0x008fce0000010000 */
[----:B------:R-:W3:Y:S01]  /*48b0*/  MUFU.EX2 R20, R196 ;  /* 0x000000c400147308 */ /* 0x000ee20000000800 */
[C---:B--2---:R-:W-:Y:S01]  /*48c0*/  FADD.FTZ R5, R165.reuse, R10 ;  /* 0x0000000aa5057221 */ /* 0x044fe20000010000 */
[----:B------:R-:W-:Y:S02]  /*48d0*/  F2FP.F16.F32.PACK_AB R172, R165, R172 ;  /* 0x000000aca5ac723e */ /* 0x000fe400000000ff */
[----:B------:R-:W-:-:S04]  /*48e0*/  F2FP.F16.F32.PACK_AB R165, R178, R175 ;  /* 0x000000afb2a5723e */ /* 0x000fc800000000ff */
[----:B------:R-:W2:Y:S01]  /*48f0*/  MUFU.EX2 R198, R198 ;  /* 0x000000c600c67308 */ /* 0x000ea20000000800 */
[C---:B-1----:R-:W-:Y:S01]  /*4900*/  FADD.FTZ R9, R8.reuse, R9 ;  /* 0x0000000908097221 */ /* 0x042fe20000010000 */
[----:B------:R-:W-:-:S06]  /*4910*/  F2FP.F16.F32.PACK_AB R173, R8, R185 ;  /* 0x000000b908ad723e */ /* 0x000fcc00000000ff */
[----:B------:R-:W1:Y:S01]  /*4920*/  MUFU.EX2 R13, R197 ;  /* 0x000000c5000d7308 */ /* 0x000e620000000800 */
[----:B---3--:R-:W-:-:S07]  /*4930*/  FADD.FTZ R10, R20, R5 ;  /* 0x00000005140a7221 */ /* 0x008fce0000010000 */
[----:B------:R-:W3:Y:S01]  /*4940*/  MUFU.EX2 R199, R199 ;  /* 0x000000c700c77308 */ /* 0x000ee20000000800 */
[----:B--2---:R-:W-:Y:S01]  /*4950*/  FADD.FTZ R6, R198, R9 ;  /* 0x00000009c6067221 */ /* 0x004fe20000010000 */
[C---:B-1----:R-:W-:Y:S01]  /*4960*/  FADD.FTZ R5, R13.reuse, R10 ;  /* 0x0000000a0d057221 */ /* 0x042fe20000010000 */
[----:B------:R-:W-:Y:S02]  /*4970*/  F2FP.F16.F32.PACK_AB R174, R13, R20 ;  /* 0x000000140dae723e */ /* 0x000fe400000000ff */
[C---:B---3--:R-:W-:Y:S01]  /*4980*/  FADD.FTZ R6, R199.reuse, R6 ;  /* 0x00000006c7067221 */ /* 0x048fe20000010000 */
[----:B------:R-:W-:Y:S01]  /*4990*/  F2FP.F16.F32.PACK_AB R175, R199, R198 ;  /* 0x000000c6c7af723e */ /* 0x000fe200000000ff */
[----:B0-----:R-:W-:Y:S06]  /*49a0*/  @!P0 BRA `(.L_x_28) ;  /* 0x0000000000048947 */ /* 0x001fec0003800000 */
[----:B------:R-:W-:Y:S01]  /*49b0*/  BPT.TRAP 0x1 ;  /* 0x000000040000795c */ /* 0x000fe20000300000 */
.L_x_28:
[----:B------:R-:W-:-:S04]  /*49c0*/  IMAD.U32 R8, RZ, RZ, UR25 ;  /* 0x00000019ff087e24 */ /* 0x000fc8000f8e00ff */
[----:B------:R0:W1:Y:S01]  /*49d0*/  SYNCS.PHASECHK.TRANS64.TRYWAIT P3, [UR26+0x22850], R8 ;  /* 0x02285008ff0075a7 */ /* 0x000062000806015a */
[----:B------:R-:W-:Y:S05]  /*49e0*/  @!P0 BRA `(.L_x_29) ;  /* 0x0000000000048947 */ /* 0x000fea0003800000 */
[----:B------:R-:W-:Y:S01]  /*49f0*/  BPT.TRAP 0x1 ;  /* 0x000000040000795c */ /* 0x000fe20000300000 */
.L_x_29:
[----:B-1----:R-:W-:Y:S05]  /*4a00*/  @P3 BRA `(.L_x_30) ;  /* 0x00000000000c3947 */ /* 0x002fea0003800000 */
[----:B0-----:R-:W-:-:S04]  /*4a10*/  IMAD.U32 R8, RZ, RZ, UR25 ;  /* 0x00000019ff087e24 */ /* 0x001fc8000f8e00ff */
[----:B------:R-:W0:Y:S02]  /*4a20*/  SYNCS.PHASECHK.TRANS64.TRYWAIT P3, [UR26+0x22850], R8 ;  /* 0x02285008ff0075a7 */ /* 0x000e24000806015a */
[----:B0-----:R-:W-:Y:S05]  /*4a30*/  @!P3 BRA `(.L_x_31) ;  /* 0x0000006c00a0b947 */ /* 0x001fea0003800000 */
.L_x_30:
[----:B------:R2:W-:Y:S01]  /*4a40*/  BAR.SYNC.DEFER_BLOCKING R0, 0x100 ;  /* 0x000400000000751d */ /* 0x0005e20000010000 */
[----:B------:R-:W-:Y:S01]  /*4a50*/  UIMAD UR10, UR5, 0xc00, UR24 ;  /* 0x00000c00050a78a4 */ /* 0x000fe2000f8e0218 */
[----:B0-----:R-:W-:Y:S02]  /*4a60*/  @!P1 VIADD R179, R179, 0x22860 ;  /* 0x00022860b3b39836 */ /* 0x001fe40000000000 */
[----:B------:R-:W-:Y:S01]  /*4a70*/  IMAD.MOV.U32 R13, RZ, RZ, R4 ;  /* 0x000000ffff0d7224 */ /* 0x000fe200078e0004 */
[----:B------:R-:W-:Y:S01]  /*4a80*/  UIADD3 UR14, UR10, 0x80, URZ ;  /* 0x000000800a0e7890 */ /* 0x000fe2000fffe03f */
[----:B------:R-:W-:Y:S01]  /*4a90*/  IMAD.MOV.U32 R8, RZ, RZ, R3 ;  /* 0x000000ffff087224 */ /* 0x000fe200078e0003 */
[----:B------:R-:W-:Y:S01]  /*4aa0*/  UMOV UR11, 0x40000040 ;  /* 0x40000040000b7882 */ /* 0x000fe20000000000 */
[----:B------:R-:W-:Y:S01]  /*4ab0*/  UMOV UR15, 0x40000040 ;  /* 0x40000040000f7882 */ /* 0x000fe20000000000 */
[----:B------:R-:W-:Y:S01]  /*4ac0*/  @!P1 PRMT R179, RZ, 0x654, R179 ;  /* 0x00000654ffb39816 */ /* 0x000fe200000000b3 */
[----:B------:R-:W-:-:S06]  /*4ad0*/  WARPGROUP.ARRIVE ;  /* 0x00000000000079c5 */ /* 0x000fcc0000000000 */
[----:B------:R-:W-:Y:S01]  /*4ae0*/  HGMMA.64x256x16.F32 R24, R152, gdesc[UR8].tnspB, R24, gsb0 ;  /* 0x43e0000898187df0 */ /* 0x000fe20008000818 */
[----:B------:R-:W-:Y:S02]  /*4af0*/  UMOV UR11, 0x40000040 ;  /* 0x40000040000b7882 */ /* 0x000fe40000000000 */
[----:B------:R-:W-:Y:S02]  /*4b00*/  WARPGROUP.DEPBAR.LE gsb0, 0x0 ;  /* 0x00008000000079c5 */ /* 0x000fe40000010000 */
[----:B------:R-:W-:-:S15]  /*4b10*/  WARPGROUP.ARRIVE ;  /* 0x00000000000079c5 */ /* 0x000fde0000000000 */
[----:B------:R-:W-:-:S08]  /*4b20*/  NOP ;  /* 0x0000000000007918 */ /* 0x000fd00000000000 */
[----:B------:R-:W-:Y:S01]  /*4b30*/  HGMMA.64x256x16.F32 R24, R156, gdesc[UR12].tnspB, R24, gsb0 ;  /* 0x43e0000c9c187df0 */ /* 0x000fe20008000818 */
[----:B------:R-:W-:Y:S01]  /*4b40*/  UIADD3 UR14, UR10, 0x100, URZ ;  /* 0x000001000a0e7890 */ /* 0x000fe2000fffe03f */
[----:B------:R-:W-:Y:S01]  /*4b50*/  UMOV UR15, 0x40000040 ;  /* 0x40000040000f7882 */ /* 0x000fe20000000000 */
        /* <DEDUP_REMOVED lines=12> */
[----:B------:R-:W-:Y:S01]  /*4c20*/  UIADD3 UR10, UR10, 0x280, URZ ;  /* 0x000002800a0a7890 */ /* 0x000fe2000fffe03f */
[----:B------:R-:W-:Y:S02]  /*4c30*/  WARPGROUP.DEPBAR.LE gsb0, 0x0 ;  /* 0x00008000000079c5 */ /* 0x000fe40000010000 */
[----:B------:R-:W-:-:S15]  /*4c40*/  WARPGROUP.ARRIVE ;  /* 0x00000000000079c5 */ /* 0x000fde0000000000 */
[----:B------:R-:W-:-:S07]  /*4c50*/  NOP ;  /* 0x0000000000007918 */ /* 0x000fce0000000000 */
[----:B------:R-:W-:Y:S03]  /*4c60*/  HGMMA.64x256x16.F32 R24, R168, gdesc[UR12].tnspB, R24, gsb0 ;  /* 0x43e0000ca8187df0 */ /* 0x000fe60008000818 */
[----:B------:R-:W-:Y:S02]  /*4c70*/  WARPGROUP.DEPBAR.LE gsb0, 0x0 ;  /* 0x00008000000079c5 */ /* 0x000fe40000010000 */
[----:B------:R-:W-:-:S15]  /*4c80*/  WARPGROUP.ARRIVE ;  /* 0x00000000000079c5 */ /* 0x000fde0000000000 */
[----:B------:R-:W-:-:S08]  /*4c90*/  NOP ;  /* 0x0000000000007918 */ /* 0x000fd00000000000 */
[----:B------:R-:W-:Y:S03]  /*4ca0*/  HGMMA.64x256x16.F32 R24, R172, gdesc[UR8].tnspB, R24, gsb0 ;  /* 0x43e00008ac187df0 */ /* 0x000fe60008000818 */
[----:B------:R-:W-:Y:S02]  /*4cb0*/  WARPGROUP.DEPBAR.LE gsb0, 0x0 ;  /* 0x00008000000079c5 */ /* 0x000fe40000010000 */
[----:B------:R2:W-:Y:S01]  /*4cc0*/  @!P1 SYNCS.ARRIVE.TRANS64.RED.A1T0 RZ, [R179+URZ], RZ ;  /* 0x000000ffb3ff99a7 */ /* 0x0005e2000810043f */
[----:B------:R-:W-:Y:S05]  /*4cd0*/  @P2 BRA `(.L_x_32) ;  /* 0xffffffe000d02947 */ /* 0x000fea000383ffff */
.L_x_23:
[----:B--23--:R-:W2:Y:S01]  /*4ce0*/  SHFL.BFLY PT, R0, R5, 0x2, 0x1f ;  /* 0x0c401f0005007f89 */ /* 0x00cea200000e0000 */
[----:B01----:R-:W-:Y:S01]  /*4cf0*/  IMAD.MOV.U32 R8, RZ, RZ, RZ ;  /* 0x000000ffff087224 */ /* 0x003fe200078e00ff */
[----:B------:R0:W-:Y:S08]  /*4d00*/  BAR.ARV R7, 0x100 ;  /* 0x000400070000751d */ /* 0x0001f00000002000 */
[----:B------:R-:W-:Y:S06]  /*4d10*/  BAR.ARV 0x8, 0x180 ;  /* 0x0206000000007b1d */ /* 0x000fec0000002000 */
[----:B------:R-:W-:Y:S01]  /*4d20*/  PLOP3.LUT P0, PT, PT, PT, PT, 0x8, 0x0 ;  /* 0x000000000000781c */ /* 0x000fe20003f0e170 */
[----:B------:R-:W1:Y:S01]  /*4d30*/  SHFL.BFLY PT, R11, R6, 0x2, 0x1f ;  /* 0x0c401f00060b7f89 */ /* 0x000e6200000e0000 */
[----:B--2---:R-:W-:Y:S01]  /*4d40*/  FADD.FTZ R2, R0, R5 ;  /* 0x0000000500027221 */ /* 0x004fe20000010000 */
[----:B------:R-:W-:-:S04]  /*4d50*/  IMAD.MOV.U32 R5, RZ, RZ, -0x800000 ;  /* 0xff800000ff057424 */ /* 0x000fc800078e00ff */
[----:B------:R-:W2:Y:S01]  /*4d60*/  SHFL.BFLY PT, R9, R2, 0x1, 0x1f ;  /* 0x0c201f0002097f89 */ /* 0x000ea200000e0000 */
[----:B-1----:R-:W-:Y:S01]  /*4d70*/  FADD.FTZ R11, R11, R6 ;  /* 0x000000060b0b7221 */ /* 0x002fe20000010000 */
[----:B------:R-:W-:-:S04]  /*4d80*/  MOV R6, 0xff800000 ;  /* 0xff80000000067802 */ /* 0x000fc80000000f00 */
[----:B------:R-:W1:Y:S01]  /*4d90*/  SHFL.BFLY PT, R0, R11, 0x1, 0x1f ;  /* 0x0c201f000b007f89 */ /* 0x000e6200000e0000 */
[----:B--2---:R-:W-:Y:S01]  /*4da0*/  FADD.FTZ R12, R2, R9 ;  /* 0x00000009020c7221 */ /* 0x004fe20000010000 */
[----:B------:R-:W-:-:S04]  /*4db0*/  IMAD.U32 R2, RZ, RZ, UR7 ;  /* 0x00000007ff027e24 */ /* 0x000fc8000f8e00ff */
[----:B------:R-:W-:-:S13]  /*4dc0*/  FSETP.NE.FTZ.AND P1, PT, R12, RZ, PT ;  /* 0x000000ff0c00720b */ /* 0x000fda0003f35000 */
[----:B------:R-:W2:Y:S01]  /*4dd0*/  @P1 MUFU.RCP R8, R12 ;  /* 0x0000000c00081308 */ /* 0x000ea20000001000 */
[----:B------:R-:W-:Y:S01]  /*4de0*/  @P1 FMUL.FTZ R2, R2, 0.69314718246459960938 ;  /* 0x3f31721802021820 */ /* 0x000fe20000410000 */
[----:B-1----:R-:W-:Y:S01]  /*4df0*/  FADD.FTZ R13, R11, R0 ;  /* 0x000000000b0d7221 */ /* 0x002fe20000010000 */
[----:B------:R-:W-:-:S04]  /*4e00*/  IMAD.MOV.U32 R0, RZ, RZ, RZ ;  /* 0x000000ffff007224 */ /* 0x000fc800078e00ff */
[----:B------:R-:W-:Y:S01]  /*4e10*/  FSETP.NE.FTZ.AND P2, PT, R13, RZ, PT ;  /* 0x000000ff0d00720b */ /* 0x000fe20003f55000 */
[----:B------:R-:W1:Y:S01]  /*4e20*/  @P1 MUFU.LG2 R9, R12 ;  /* 0x0000000c00091308 */ /* 0x000e620000000c00 */
[-C--:B--2---:R-:W-:Y:S01]  /*4e30*/  FMUL.FTZ R24, R24, R8.reuse ;  /* 0x0000000818187220 */ /* 0x084fe20000410000 */
[-C--:B------:R-:W-:Y:S01]  /*4e40*/  FMUL.FTZ R25, R25, R8.reuse ;  /* 0x0000000819197220 */ /* 0x080fe20000410000 */
[----:B------:R-:W-:-:S09]  /*4e50*/  FMUL.FTZ R28, R28, R8 ;  /* 0x000000081c1c7220 */ /* 0x000fd20000410000 */
[----:B------:R-:W0:Y:S01]  /*4e60*/  @P2 MUFU.LG2 R10, R13 ;  /* 0x0000000d000a2308 */ /* 0x000e220000000c00 */
[-C--:B------:R-:W-:Y:S01]  /*4e70*/  FMUL.FTZ R29, R29, R8.reuse ;  /* 0x000000081d1d7220 */ /* 0x080fe20000410000 */
[-C--:B------:R-:W-:Y:S01]  /*4e80*/  FMUL.FTZ R32, R32, R8.reuse ;  /* 0x0000000820207220 */ /* 0x080fe20000410000 */
[-C--:B------:R-:W-:Y:S01]  /*4e90*/  FMUL.FTZ R33, R33, R8.reuse ;  /* 0x0000000821217220 */ /* 0x080fe20000410000 */
[-C--:B------:R-:W-:Y:S01]  /*4ea0*/  FMUL.FTZ R36, R36, R8.reuse ;  /* 0x0000000824247220 */ /* 0x080fe20000410000 */
[-C--:B------:R-:W-:Y:S01]  /*4eb0*/  FMUL.FTZ R37, R37, R8.reuse ;  /* 0x0000000825257220 */ /* 0x080fe20000410000 */
[-C--:B------:R-:W-:Y:S01]  /*4ec0*/  FMUL.FTZ R40, R40, R8.reuse ;  /* 0x0000000828287220 */ /* 0x080fe20000410000 */
[-C--:B------:R-:W-:Y:S01]  /*4ed0*/  FMUL.FTZ R41, R41, R8.reuse ;  /* 0x0000000829297220 */ /* 0x080fe20000410000 */
[----:B------:R-:W2:Y:S01]  /*4ee0*/  @P2 MUFU.RCP R0, R13 ;  /* 0x0000000d00002308 */ /* 0x000ea20000001000 */
[-C--:B------:R-:W-:Y:S01]  /*4ef0*/  FMUL.FTZ R44, R44, R8.reuse ;  /* 0x000000082c2c7220 */ /* 0x080fe20000410000 */
        /* <DEDUP_REMOVED lines=52> */
[----:B------:R-:W-:Y:S01]  /*5240*/  FMUL.FTZ R149, R149, R8 ;  /* 0x0000000895957220 */ /* 0x000fe20000410000 */
[----:B------:R-:W-:-:S02]  /*5250*/  IMAD.U32 R8, RZ, RZ, UR7 ;  /* 0x00000007ff087e24 */ /* 0x000fc4000f8e00ff */
[----:B-1----:R-:W-:Y:S01]  /*5260*/  @P1 FMUL.FTZ R9, R9, 0.69314718246459960938 ;  /* 0x3f31721809091820 */ /* 0x002fe20000410000 */
[----:B0-----:R-:W-:Y:S01]  /*5270*/  @P2 FMUL.FTZ R7, R10, 0.69314718246459960938 ;  /* 0x3f3172180a072820 */ /* 0x001fe20000410000 */
[-C--:B--2---:R-:W-:Y:S01]  /*5280*/  FMUL.FTZ R26, R26, R0.reuse ;  /* 0x000000001a1a7220 */ /* 0x084fe20000410000 */
[----:B------:R-:W-:Y:S01]  /*5290*/  @P2 FMUL.FTZ R8, R8, 0.69314718246459960938 ;  /* 0x3f31721808082820 */ /* 0x000fe20000410000 */
        /* <DEDUP_REMOVED lines=63> */
[----:B------:R-:W-:Y:S01]  /*5690*/  @P1 FFMA.FTZ R6, R2, R3, R9 ;  /* 0x0000000302061223 */ /* 0x000fe20000010009 */
[----:B------:R-:W-:-:S07]  /*56a0*/  @P2 FFMA.FTZ R5, R8, R4, R7 ;  /* 0x0000000408052223 */ /* 0x000fce0000010007 */
.L_x_12:
[----:B------:R-:W-:Y:S05]  /*56b0*/  @P0 BRA `(.L_x_33) ;  /* 0x00000020004c0947 */ /* 0x000fea0003800000 */
[----:B------:R-:W0:Y:S01]  /*56c0*/  S2R R0, SR_TID.X ;  /* 0x0000000000007919 */ /* 0x000e220000002100 */
[----:B------:R-:W1:Y:S01]  /*56d0*/  LDC R8, c[0x0][0xbe8] ;  /* 0x0002fa00ff087b82 */ /* 0x000e620000000800 */
[----:B------:R-:W-:Y:S01]  /*56e0*/  USHF.R.S32.HI UR7, URZ, 0x1f, UR36 ;  /* 0x0000001f3f077899 */ /* 0x000fe20008011424 */
[----:B------:R-:W-:Y:S01]  /*56f0*/  BSSY B0, `(.L_x_34) ;  /* 0x000014b000007945 */ /* 0x000fe20003800000 */
[----:B------:R-:W2:Y:S01]  /*5700*/  S2R R16, SR_CTAID.X ;  /* 0x0000000000107919 */ /* 0x000ea20000002500 */
[----:B------:R-:W-:Y:S02]  /*5710*/  ULDC.64 UR8, c[0x0][0xbd0] ;  /* 0x0002f40000087ab9 */ /* 0x000fe40000000a00 */
[----:B------:R-:W-:Y:S02]  /*5720*/  UIMAD UR6, UR7, UR8, URZ ;  /* 0x00000008070672a4 */ /* 0x000fe4000f8e023f */
[----:B------:R-:W3:Y:S01]  /*5730*/  S2UR UR12, SR_CTAID.Z ;  /* 0x00000000000c79c3 */ /* 0x000ee20000002700 */
[----:B------:R-:W-:-:S02]  /*5740*/  UIMAD.WIDE.U32 UR4, UR36, UR8, URZ ;  /* 0x00000008240472a5 */ /* 0x000fc4000f8e003f */
[----:B------:R-:W-:-:S03]  /*5750*/  UIMAD UR6, UR36, UR9, UR6 ;  /* 0x00000009240672a4 */ /* 0x000fc6000f8e0206 */
[----:B------:R-:W-:Y:S01]  /*5760*/  ULDC.64 UR8, c[0x0][0xb38] ;  /* 0x0002ce0000087ab9 */ /* 0x000fe20000000a00 */
[----:B------:R-:W-:Y:S01]  /*5770*/  UIADD3 UR6, UR5, UR6, URZ ;  /* 0x0000000605067290 */ /* 0x000fe2000fffe03f */
[----:B------:R-:W4:Y:S01]  /*5780*/  LDC.64 R18, c[0x0][0xbd8] ;  /* 0x0002f600ff127b82 */ /* 0x000f220000000a00 */
[----:B------:R-:W-:-:S07]  /*5790*/  UIMAD UR7, UR7, UR8, URZ ;  /* 0x00000008070772a4 */ /* 0x000fce000f8e023f */
[----:B------:R-:W-:Y:S01]  /*57a0*/  BAR.SYNC.DEFER_BLOCKING 0x1, 0x100 ;  /* 0x0044000000007b1d */ /* 0x000fe20000010000 */
[----:B-1----:R-:W-:-:S07]  /*57b0*/  ISETP.NE.AND P0, PT, R8, 0x1, PT ;  /* 0x000000010800780c */ /* 0x002fce0003f05270 */
[----:B------:R-:W1:Y:S01]  /*57c0*/  S2UR UR11, SR_CTAID.Y ;  /* 0x00000000000b79c3 */ /* 0x000e620000002600 */
[----:B0-----:R-:W-:Y:S01]  /*57d0*/  VIADD R14, R0, 0xffffff80 ;  /* 0xffffff80000e7836 */ /* 0x001fe20000000000 */
[----:B---3--:R-:W-:-:S06]  /*57e0*/  USHF.R.S32.HI UR10, URZ, 0x1f, UR12 ;  /* 0x0000001f3f0a7899 */ /* 0x008fcc000801140c */
[----:B------:R-:W1:Y:S01]  /*57f0*/  LDC R23, c[0x0][0xc50] ;  /* 0x00031400ff177b82 */ /* 0x000e620000000800 */
[----:B------:R-:W-:-:S04]  /*5800*/  SHF.R.S32.HI R7, RZ, 0x1f, R14 ;  /* 0x0000001fff077819 */ /* 0x000fc8000001140e */
[----:B------:R-:W-:-:S03]  /*5810*/  LEA.HI R2, R7, R14, RZ, 0x7 ;  /* 0x0000000e07027211 */ /* 0x000fc600078f38ff */
[----:B------:R-:W0:Y:S01]  /*5820*/  LDC.64 R20, c[0x0][0xb40] ;  /* 0x0002d000ff147b82 */ /* 0x000e220000000a00 */
[----:B------:R-:W-:Y:S02]  /*5830*/  LEA.HI R7, R7, R14, RZ, 0x2 ;  /* 0x0000000e07077211 */ /* 0x000fe400078f10ff */
[----:B------:R-:W-:Y:S02]  /*5840*/  LOP3.LUT R3, R2, 0xffffff80, RZ, 0xc0, !PT ;  /* 0xffffff8002037812 */ /* 0x000fe400078ec0ff */
[----:B------:R-:W-:Y:S02]  /*5850*/  SHF.R.S32.HI R9, RZ, 0x7, R2 ;  /* 0x00000007ff097819 */ /* 0x000fe40000011402 */
[----:B------:R-:W-:Y:S01]  /*5860*/  LOP3.LUT R7, R7, 0xfffffffc, RZ, 0xc0, !PT ;  /* 0xfffffffc07077812 */ /* 0x000fe200078ec0ff */
[----:B------:R-:W-:Y:S01]  /*5870*/  IMAD.IADD R0, R14, 0x1, -R3 ;  /* 0x000000010e007824 */ /* 0x000fe200078e0a03 */
[----:B------:R-:W-:Y:S01]  /*5880*/  LEA.HI R2, R2, R9, RZ, 0x1 ;  /* 0x0000000902027211 */ /* 0x000fe200078f08ff */
[----:B------:R-:W3:Y:S02]  /*5890*/  @P0 LDC R17, c[0x0][0xbf0] ;  /* 0x0002fc00ff110b82 */ /* 0x000ee40000000800 */
[----:B------:R-:W-:Y:S01]  /*58a0*/  IMAD.IADD R7, R14, 0x1, -R7 ;  /* 0x000000010e077824 */ /* 0x000fe200078e0a07 */
[----:B------:R-:W-:-:S02]  /*58b0*/  SHF.R.S32.HI R11, RZ, 0x1f, R0 ;  /* 0x0000001fff0b7819 */ /* 0x000fc40000011400 */
[----:B------:R-:W-:Y:S02]  /*58c0*/  LOP3.LUT R2, R2, 0x3fffffe, RZ, 0xc0, !PT ;  /* 0x03fffffe02027812 */ /* 0x000fe400078ec0ff */
[----:B------:R-:W-:Y:S01]  /*58d0*/  LEA.HI R10, R11, R0, RZ, 0x2 ;  /* 0x000000000b0a7211 */ /* 0x000fe200078f10ff */
[----:B------:R-:W5:Y:S03]  /*58e0*/  @P0 LDC R14, c[0x0][0xbec] ;  /* 0x0002fb00ff0e0b82 */ /* 0x000f660000000800 */
[--C-:B------:R-:W-:Y:S02]  /*58f0*/  SHF.R.S32.HI R3, RZ, 0x2, R10.reuse ;  /* 0x00000002ff037819 */ /* 0x100fe4000001140a */
[----:B------:R-:W-:-:S03]  /*5900*/  SHF.R.S32.HI R4, RZ, 0x1f, R10 ;  /* 0x0000001fff047819 */ /* 0x000fc6000001140a */
[----:B------:R-:W3:Y:S01]  /*5910*/  @P0 LDC R22, c[0x0][0xbec] ;  /* 0x0002fb00ff160b82 */ /* 0x000ee20000000800 */
[----:B------:R-:W-:-:S04]  /*5920*/  LEA.HI R4, R4, R3, RZ, 0x3 ;  /* 0x0000000304047211 */ /* 0x000fc800078f18ff */
[----:B------:R-:W-:Y:S01]  /*5930*/  LOP3.LUT R12, R4, 0xfffffff8, RZ, 0xc0, !PT ;  /* 0xfffffff8040c7812 */ /* 0x000fe200078ec0ff */
[----:B------:R-:W-:Y:S01]  /*5940*/  IMAD.IADD R4, R9, 0x1, -R2 ;  /* 0x0000000109047824 */ /* 0x000fe200078e0a02 */
[----:B------:R-:W-:Y:S01]  /*5950*/  LEA.HI R9, R7, R7, RZ, 0x1 ;  /* 0x0000000707097211 */ /* 0x000fe200078f08ff */
[----:B------:R-:W3:Y:S01]  /*5960*/  @P0 LDC R153, c[0x0][0xbf0] ;  /* 0x0002fc00ff990b82 */ /* 0x000ee20000000800 */
[----:B------:R-:W-:Y:S01]  /*5970*/  LEA.HI R2, R11, R0, RZ, 0x5 ;  /* 0x000000000b027211 */ /* 0x000fe200078f28ff */
[----:B------:R-:W-:Y:S01]  /*5980*/  IMAD.IADD R3, R3, 0x1, -R12 ;  /* 0x0000000103037824 */ /* 0x000fe200078e0a0c */
[----:B------:R-:W-:Y:S02]  /*5990*/  LOP3.LUT R12, R9, 0x1ffffffe, RZ, 0xc0, !PT ;  /* 0x1ffffffe090c7812 */ /* 0x000fe400078ec0ff */
[----:B------:R-:W-:-:S03]  /*59a0*/  SHF.R.S32.HI R2, RZ, 0x5, R2 ;  /* 0x00000005ff027819 */ /* 0x000fc60000011402 */
[----:B------:R-:W-:Y:S02]  /*59b0*/  IMAD.IADD R12, R7, 0x1, -R12 ;  /* 0x00000001070c7824 */ /* 0x000fe400078e0a0c */
[----:B------:R-:W-:Y:S01]  /*59c0*/  IMAD R7, R2, 0x10, R3 ;  /* 0x0000001002077824 */ /* 0x000fe200078e0203 */
[----:B------:R-:W-:Y:S01]  /*59d0*/  MOV R3, UR5 ;  /* 0x0000000500037c02 */ /* 0x000fe20008000f00 */
[----:B------:R-:W-:Y:S01]  /*59e0*/  IMAD.U32 R2, RZ, RZ, UR4 ;  /* 0x00000004ff027e24 */ /* 0x000fe2000f8e00ff */
[----:B------:R-:W-:Y:S01]  /*59f0*/  UIMAD.WIDE.U32 UR4, UR36, UR8, URZ ;  /* 0x00000008240472a5 */ /* 0x000fe2000f8e003f */
[----:B------:R-:W-:Y:S02]  /*5a00*/  IMAD R9, R4, 0x40, R7 ;  /* 0x0000004004097824 */ /* 0x000fe400078e0207 */
[----:B------:R-:W-:Y:S01]  /*5a10*/  IMAD.U32 R3, RZ, RZ, UR6 ;  /* 0x00000006ff037e24 */ /* 0x000fe2000f8e00ff */
[----:B------:R-:W-:Y:S01]  /*5a20*/  UIMAD UR6, UR36, UR9, UR7 ;  /* 0x00000009240672a4 */ /* 0x000fe2000f8e0207 */
[----:B------:R-:W-:-:S02]  /*5a30*/  IMAD R12, R12, 0x8, R9 ;  /* 0x000000080c0c7824 */ /* 0x000fc400078e0209 */
[----:B----4-:R-:W-:Y:S01]  /*5a40*/  IMAD R4, R18, UR10, RZ ;  /* 0x0000000a12047c24 */ /* 0x010fe2000f8e02ff */
[----:B------:R-:W-:Y:S01]  /*5a50*/  UIADD3 UR6, UR5, UR6, URZ ;  /* 0x0000000605067290 */ /* 0x000fe2000fffe03f */
[----:B--2---:R-:W-:Y:S01]  /*5a60*/  IMAD R7, R16, 0x80, R12 ;  /* 0x0000008010077824 */ /* 0x004fe200078e020c */
[----:B------:R-:W-:Y:S01]  /*5a70*/  ULDC.64 UR8, c[0x0][0xb28] ;  /* 0x0002ca0000087ab9 */ /* 0x000fe20000000a00 */
[----:B------:R-:W-:-:S04]  /*5a80*/  IMAD.WIDE.U32 R2, R18, UR12, R2 ;  /* 0x0000000c12027c25 */ /* 0x000fc8000f8e0002 */
[----:B------:R-:W-:Y:S02]  /*5a90*/  IMAD R18, RZ, RZ, -UR36 ;  /* 0x80000024ff127e24 */ /* 0x000fe4000f8e02ff */
[----:B------:R-:W-:Y:S02]  /*5aa0*/  IMAD R15, R19, UR12, R4 ;  /* 0x0000000c130f7c24 */ /* 0x000fe4000f8e0204 */
[----:B-----5:R-:W-:-:S04]  /*5ab0*/  @P0 IMAD.HI.U32 R4, R7, R14, RZ ;  /* 0x0000000e07040227 */ /* 0x020fc800078e00ff */
[----:B------:R-:W-:Y:S02]  /*5ac0*/  IMAD.U32 R13, RZ, RZ, UR5 ;  /* 0x00000005ff0d7e24 */ /* 0x000fe4000f8e00ff */
[C---:B0-----:R-:W-:Y:S02]  /*5ad0*/  IMAD R14, R20.reuse, UR10, RZ ;  /* 0x0000000a140e7c24 */ /* 0x041fe4000f8e02ff */
[----:B-1----:R-:W-:Y:S02]  /*5ae0*/  IMAD R23, R23, R18, UR11 ;  /* 0x0000000b17177e24 */ /* 0x002fe4000f8e0212 */
[----:B------:R-:W-:Y:S01]  /*5af0*/  IMAD.U32 R12, RZ, RZ, UR4 ;  /* 0x00000004ff0c7e24 */ /* 0x000fe2000f8e00ff */
[----:B------:R-:W-:Y:S01]  /*5b00*/  ULDC.64 UR4, c[0x0][0xbe0] ;  /* 0x0002f80000047ab9 */ /* 0x000fe20000000a00 */
[----:B------:R-:W-:Y:S01]  /*5b10*/  IMAD.U32 R13, RZ, RZ, UR6 ;  /* 0x00000006ff0d7e24 */ /* 0x000fe2000f8e00ff */
[----:B------:R-:W-:Y:S01]  /*5b20*/  ULDC.64 UR6, c[0x0][0xb48] ;  /* 0x0002d20000067ab9 */ /* 0x000fe20000000a00 */
[----:B------:R-:W-:Y:S01]  /*5b30*/  IMAD.MOV.U32 R11, RZ, RZ, R7 ;  /* 0x000000ffff0b7224 */ /* 0x000fe200078e0007 */
[----:B---3--:R-:W-:Y:S01]  /*5b40*/  @P0 SHF.R.U32.HI R11, RZ, R17, R4 ;  /* 0x00000011ff0b0219 */ /* 0x008fe20000011604 */
[----:B------:R-:W-:Y:S01]  /*5b50*/  IMAD R17, R21, UR12, R14 ;  /* 0x0000000c15117c24 */ /* 0x000fe2000f8e020e */
[----:B------:R-:W-:Y:S01]  /*5b60*/  SHF.R.S32.HI R14, RZ, 0x1f, R23 ;  /* 0x0000001fff0e7819 */ /* 0x000fe20000011417 */
[----:B------:R-:W-:-:S04]  /*5b70*/  IMAD.WIDE.U32 R12, R20, UR12, R12 ;  /* 0x0000000c140c7c25 */ /* 0x000fc8000f8e000c */
[----:B------:R-:W-:Y:S01]  /*5b80*/  IMAD.IADD R3, R3, 0x1, R15 ;  /* 0x0000000103037824 */ /* 0x000fe200078e020f */
[----:B------:R-:W-:Y:S01]  /*5b90*/  MOV R15, R7 ;  /* 0x00000007000f7202 */ /* 0x000fe20000000f00 */
[----:B------:R-:W-:-:S04]  /*5ba0*/  @P0 IMAD.HI.U32 R22, R7, R22, RZ ;  /* 0x0000001607160227 */ /* 0x000fc800078e00ff */
[----:B------:R-:W-:Y:S01]  /*5bb0*/  IMAD.IADD R13, R13, 0x1, R17 ;  /* 0x000000010d0d7824 */ /* 0x000fe200078e0211 */
[----:B------:R-:W-:Y:S01]  /*5bc0*/  @P0 SHF.R.U32.HI R15, RZ, R153, R22 ;  /* 0x00000099ff0f0219 */ /* 0x000fe20000011616 */
[C---:B------:R-:W-:Y:S02]  /*5bd0*/  IMAD R4, R14.reuse, UR4, RZ ;  /* 0x000000040e047c24 */ /* 0x040fe4000f8e02ff */
[----:B------:R-:W-:Y:S02]  /*5be0*/  IMAD R17, R14, UR6, RZ ;  /* 0x000000060e117c24 */ /* 0x000fe4000f8e02ff */
[----:B------:R-:W-:-:S04]  /*5bf0*/  IMAD.WIDE.U32 R2, R23, UR4, R2 ;  /* 0x0000000417027c25 */ /* 0x000fc8000f8e0002 */
[----:B------:R-:W-:Y:S01]  /*5c00*/  IMAD R14, R23, UR5, R4 ;  /* 0x00000005170e7c24 */ /* 0x000fe2000f8e0204 */
[----:B------:R-:W-:Y:S01]  /*5c10*/  IADD3 R2, P0, R11, R2, RZ ;  /* 0x000000020b027210 */ /* 0x000fe20007f1e0ff */
[----:B------:R-:W-:Y:S01]  /*5c20*/  IMAD R19, R23, UR7, R17 ;  /* 0x0000000717137c24 */ /* 0x000fe2000f8e0211 */
[--C-:B------:R-:W-:Y:S01]  /*5c30*/  SHF.R.S32.HI R17, RZ, 0x1f, R11.reuse ;  /* 0x0000001fff117819 */ /* 0x100fe2000001140b */
[----:B------:R-:W-:Y:S01]  /*5c40*/  IMAD.MOV R11, RZ, RZ, -R11 ;  /* 0x000000ffff0b7224 */ /* 0x000fe200078e0a0b */
[--C-:B------:R-:W-:Y:S01]  /*5c50*/  SHF.R.S32.HI R4, RZ, 0x1f, R15.reuse ;  /* 0x0000001fff047819 */ /* 0x100fe2000001140f */
[----:B------:R-:W-:Y:S01]  /*5c60*/  ULDC.64 UR4, c[0x0][0xb30] ;  /* 0x0002cc0000047ab9 */ /* 0x000fe20000000a00 */
[----:B------:R-:W-:Y:S01]  /*5c70*/  IMAD.MOV R18, RZ, RZ, -R15 ;  /* 0x000000ffff127224 */ /* 0x000fe200078e0a0f */
[----:B------:R-:W-:Y:S01]  /*5c80*/  IADD3.X R3, R17, R3, R14, P0, !PT ;  /* 0x0000000311037210 */ /* 0x000fe200007fe40e */
[----:B------:R-:W-:Y:S02]  /*5c90*/  IMAD R11, R8, R11, R7 ;  /* 0x0000000b080b7224 */ /* 0x000fe400078e0207 */
[----:B------:R-:W-:-:S02]  /*5ca0*/  IMAD R4, R4, UR4, RZ ;  /* 0x0000000404047c24 */ /* 0x000fc4000f8e02ff */
[----:B------:R-:W-:Y:S01]  /*5cb0*/  IMAD.WIDE.U32 R12, R23, UR6, R12 ;  /* 0x00000006170c7c25 */ /* 0x000fe2000f8e000c */
[----:B------:R-:W-:-:S03]  /*5cc0*/  ULDC.64 UR6, c[0x0][0xbc8] ;  /* 0x0002f20000067ab9 */ /* 0x000fc60000000a00 */
[----:B------:R-:W-:Y:S02]  /*5cd0*/  IMAD R7, R8, R18, R7 ;  /* 0x0000001208077224 */ /* 0x000fe400078e0207 */
[----:B------:R-:W-:Y:S01]  /*5ce0*/  IMAD R17, R15, UR5, R4 ;  /* 0x000000050f117c24 */ /* 0x000fe2000f8e0204 */
[----:B------:R-:W-:Y:S01]  /*5cf0*/  SHF.R.S32.HI R4, RZ, 0x1f, R11 ;  /* 0x0000001fff047819 */ /* 0x000fe2000001140b */
[----:B------:R-:W-:Y:S01]  /*5d00*/  IMAD.IADD R13, R13, 0x1, R19 ;  /* 0x000000010d0d7824 */ /* 0x000fe200078e0213 */
[----:B------:R-:W-:Y:S01]  /*5d10*/  SHF.R.S32.HI R14, RZ, 0x1f, R7 ;  /* 0x0000001fff0e7819 */ /* 0x000fe20000011407 */
[----:B------:R-:W0:Y:S01]  /*5d20*/  S2UR UR5, SR_CgaCtaId ;  /* 0x00000000000579c3 */ /* 0x000e220000008800 */
[----:B------:R-:W-:-:S04]  /*5d30*/  IMAD.WIDE.U32 R2, R11, UR6, R2 ;  /* 0x000000060b027c25 */ /* 0x000fc8000f8e0002 */
[----:B------:R-:W-:Y:S01]  /*5d40*/  IMAD.WIDE.U32 R12, R15, UR4, R12 ;  /* 0x000000040f0c7c25 */ /* 0x000fe2000f8e000c */
[----:B------:R-:W-:-:S03]  /*5d50*/  UMOV UR4, 0x400 ;  /* 0x0000040000047882 */ /* 0x000fc60000000000 */
[----:B------:R-:W-:Y:S02]  /*5d60*/  IMAD R4, R4, UR6, RZ ;  /* 0x0000000604047c24 */ /* 0x000fe4000f8e02ff */
[----:B------:R-:W-:Y:S02]  /*5d70*/  IMAD.IADD R13, R13, 0x1, R17 ;  /* 0x000000010d0d7824 */ /* 0x000fe400078e0211 */
[----:B------:R-:W-:Y:S02]  /*5d80*/  IMAD R14, R14, UR8, RZ ;  /* 0x000000080e0e7c24 */ /* 0x000fe4000f8e02ff */
[----:B------:R-:W-:Y:S01]  /*5d90*/  IMAD R15, R11, UR7, R4 ;  /* 0x000000070b0f7c24 */ /* 0x000fe2000f8e0204 */
[----:B------:R-:W-:Y:S01]  /*5da0*/  ULDC.64 UR6, c[0x0][0xba8] ;  /* 0x0002ea0000067ab9 */ /* 0x000fe20000000a00 */
[C---:B------:R-:W-:Y:S01]  /*5db0*/  IMAD R11, R7.reuse, UR9, R14 ;  /* 0x00000009070b7c24 */ /* 0x040fe2000f8e020e */
[----:B------:R-:W-:Y:S01]  /*5dc0*/  LEA R17, P0, R2, UR6, 0x2 ;  /* 0x0000000602117c11 */ /* 0x000fe2000f8010ff */
[----:B------:R-:W-:Y:S01]  /*5dd0*/  IMAD.WIDE.U32 R12, R7, UR8, R12 ;  /* 0x00000008070c7c25 */ /* 0x000fe2000f8e000c */
[----:B------:R-:W-:Y:S01]  /*5de0*/  ULDC.64 UR8, c[0x0][0xb00] ;  /* 0x0002c00000087ab9 */ /* 0x000fe20000000a00 */
[----:B------:R-:W-:-:S02]  /*5df0*/  ULDC UR6, c[0x0][0xa88] ;  /* 0x0002a20000067ab9 */ /* 0x000fc40000000800 */
[----:B------:R-:W-:Y:S01]  /*5e00*/  IMAD.IADD R3, R3, 0x1, R15 ;  /* 0x0000000103037824 */ /* 0x000fe200078e020f */
[----:B------:R-:W-:Y:S01]  /*5e10*/  LEA R4, P1, R12, UR8, 0x2 ;  /* 0x000000080c047c11 */ /* 0x000fe2000f8210ff */
[----:B------:R-:W-:Y:S01]  /*5e20*/  IMAD.IADD R7, R13, 0x1, R11 ;  /* 0x000000010d077824 */ /* 0x000fe200078e020b */
[----:B------:R-:W-:Y:S01]  /*5e30*/  SHFL.IDX PT, R14, R17, 0x1, 0x1c1f ;  /* 0x003c1f00110e7f89 */ /* 0x000fe200000e0000 */
[----:B------:R-:W-:Y:S01]  /*5e40*/  IMAD R11, R16, 0x80, R9 ;  /* 0x00000080100b7824 */ /* 0x000fe200078e0209 */
[----:B------:R-:W-:Y:S01]  /*5e50*/  LEA.HI.X R18, R2, UR7, R3, 0x2, P0 ;  /* 0x0000000702127c11 */ /* 0x000fe200080f1403 */
[----:B0-----:R-:W-:Y:S01]  /*5e60*/  ULEA UR4, UR5, UR4, 0x18 ;  /* 0x0000000405047291 */ /* 0x001fe2000f8ec03f */
[----:B------:R-:W-:Y:S01]  /*5e70*/  LEA.HI.X R7, R12, UR9, R7, 0x2, P1 ;  /* 0x000000090c077c11 */ /* 0x000fe200088f1407 */
[----:B------:R-:W-:Y:S01]  /*5e80*/  IMAD R8, R8, UR6, RZ ;  /* 0x0000000608087c24 */ /* 0x000fe2000f8e02ff */
[----:B------:R0:W-:Y:S01]  /*5e90*/  SHFL.IDX PT, R12, R17, RZ, 0x1c1f ;  /* 0x001c1fff110c7589 */ /* 0x0001e200000e0000 */
[----:B------:R-:W-:Y:S01]  /*5ea0*/  LOP3.LUT P0, RZ, R0, 0x3, RZ, 0xc0, !PT ;  /* 0x0000000300ff7812 */ /* 0x000fe2000780c0ff */
[C---:B------:R-:W-:Y:S01]  /*5eb0*/  VIADD R9, R11.reuse, 0x8 ;  /* 0x000000080b097836 */ /* 0x040fe20000000000 */
[----:B------:R-:W-:Y:S01]  /*5ec0*/  UIADD3 UR4, UR4, 0x22820, URZ ;  /* 0x0002282004047890 */ /* 0x000fe2000fffe03f */
[----:B------:R-:W1:Y:S01]  /*5ed0*/  SHFL.IDX PT, R13, R18, RZ, 0x1c1f ;  /* 0x001c1fff120d7589 */ /* 0x000e6200000e0000 */
[----:B------:R-:W-:-:S02]  /*5ee0*/  ISETP.GE.OR P1, PT, R11, R8, P0 ;  /* 0x000000080b00720c */ /* 0x000fc40000726670 */
[-C--:B------:R-:W-:Y:S01]  /*5ef0*/  ISETP.GE.OR P0, PT, R9, R8.reuse, P0 ;  /* 0x000000080900720c */ /* 0x080fe20000706670 */
[----:B------:R-:W2:Y:S01]  /*5f00*/  SHFL.IDX PT, R15, R18, 0x1, 0x1c1f ;  /* 0x003c1f00120f7f89 */ /* 0x000ea200000e0000 */
[----:B------:R-:W-:Y:S01]  /*5f10*/  UPRMT UR4, URZ, 0x654, UR4 ;  /* 0x000006543f047896 */ /* 0x000fe20008000004 */
[----:B------:R-:W-:Y:S02]  /*5f20*/  ISETP.GE.AND P2, PT, R11, R8, PT ;  /* 0x000000080b00720c */ /* 0x000fe40003f46270 */
[----:B0-----:R-:W-:Y:S01]  /*5f30*/  LOP3.LUT R17, R10, 0x7ffffffc, RZ, 0xc0, !PT ;  /* 0x7ffffffc0a117812 */ /* 0x001fe200078ec0ff */
[----:B------:R0:W3:Y:S04]  /*5f40*/  SHFL.IDX PT, R2, R4, RZ, 0x1c1f ;  /* 0x001c1fff04027589 */ /* 0x0000e800000e0000 */
[----:B------:R-:W-:Y:S01]  /*5f50*/  IMAD.IADD R0, R0, 0x1, -R17 ;  /* 0x0000000100007824 */ /* 0x000fe200078e0a11 */
[----:B------:R-:W-:Y:S01]  /*5f60*/  SYNCS.ARRIVE.TRANS64.RED.A1T0 RZ, [UR4], RZ ;  /* 0x000000ffffff79a7 */ /* 0x000fe20008100404 */
[----:B------:R0:W4:Y:S03]  /*5f70*/  SHFL.IDX PT, R3, R7, RZ, 0x1c1f ;  /* 0x001c1fff07037589 */ /* 0x00012600000e0000 */
[----:B------:R-:W-:Y:S01]  /*5f80*/  SHF.L.U32 R0, R0, 0x1, RZ ;  /* 0x0000000100007819 */ /* 0x000fe200000006ff */
[----:B-1----:R0:W-:Y:S04]  /*5f90*/  @!P1 ST.E desc[UR44][R12.64], R6 ;  /* 0x000000060c009985 */ /* 0x0021e8000c10192c */
[----:B--2---:R0:W-:Y:S01]  /*5fa0*/  @!P0 ST.E desc[UR44][R14.64], R5 ;  /* 0x000000050e008985 */ /* 0x0041e2000c10192c */
[----:B------:R-:W-:Y:S05]  /*5fb0*/  @P2 BRA `(.L_x_35) ;  /* 0x0000000800f82947 */ /* 0x000fea0003800000 */
[C---:B0-----:R-:W-:Y:S01]  /*5fc0*/  VIADD R5, R0.reuse, 0x8 ;  /* 0x0000000800057836 */ /* 0x041fe20000000000 */
[----:B------:R-:W-:Y:S01]  /*5fd0*/  ULDC UR4, c[0x0][0xac8] ;  /* 0x0002b20000047ab9 */ /* 0x000fe20000000800 */
[C---:B------:R-:W-:Y:S01]  /*5fe0*/  VIADD R6, R0.reuse, 0x10 ;  /* 0x0000001000067836 */ /* 0x040fe20000000000 */
[C---:B------:R-:W-:Y:S01]  /*5ff0*/  ISETP.GE.AND P2, PT, R0.reuse, UR4, PT ;  /* 0x0000000400007c0c */ /* 0x040fe2000bf46270 */
[C---:B------:R-:W-:Y:S01]  /*6000*/  VIADD R10, R0.reuse, 0x18 ;  /* 0x00000018000a7836 */ /* 0x040fe20000000000 */
[----:B------:R-:W-:Y:S01]  /*6010*/  ISETP.GE.AND P3, PT, R5, UR4, PT ;  /* 0x0000000405007c0c */ /* 0x000fe2000bf66270 */
[----:B------:R-:W-:Y:S01]  /*6020*/  VIADD R18, R0, 0x20 ;  /* 0x0000002000127836 */ /* 0x000fe20000000000 */
[----:B------:R-:W-:Y:S01]  /*6030*/  ISETP.GE.AND P4, PT, R6, UR4, PT ;  /* 0x0000000406007c0c */ /* 0x000fe2000bf86270 */
[----:B------:R-:W-:Y:S01]  /*6040*/  VIADD R19, R0, 0x28 ;  /* 0x0000002800137836 */ /* 0x000fe20000000000 */
[----:B------:R-:W-:Y:S01]  /*6050*/  ISETP.GE.AND P5, PT, R10, UR4, PT ;  /* 0x000000040a007c0c */ /* 0x000fe2000bfa6270 */
[----:B------:R-:W-:Y:S01]  /*6060*/  VIADD R20, R0, 0x40 ;  /* 0x0000004000147836 */ /* 0x000fe20000000000 */
[----:B------:R-:W-:Y:S01]  /*6070*/  ISETP.GE.AND P0, PT, R18, UR4, PT ;  /* 0x0000000412007c0c */ /* 0x000fe2000bf06270 */
[C---:B------:R-:W-:Y:S01]  /*6080*/  VIADD R21, R0.reuse, 0x48 ;  /* 0x0000004800157836 */ /* 0x040fe20000000000 */
[----:B------:R-:W-:Y:S01]  /*6090*/  ISETP.GE.AND P1, PT, R19, UR4, PT ;  /* 0x0000000413007c0c */ /* 0x000fe2000bf26270 */
[C---:B------:R-:W-:Y:S01]  /*60a0*/  VIADD R22, R0.reuse, 0x50 ;  /* 0x0000005000167836 */ /* 0x040fe20000000000 */
[----:B------:R-:W-:-:S03]  /*60b0*/  IADD3 R23, R0, 0x58, RZ ;  /* 0x0000005800177810 */ /* 0x000fc60007ffe0ff */
[----:B------:R-:W-:Y:S02]  /*60c0*/  @!P3 LEA.HI R5, R5, R5, RZ, 0x1 ;  /* 0x000000050505b211 */ /* 0x000fe400078f08ff */
[----:B------:R-:W-:Y:S02]  /*60d0*/  @!P4 LEA.HI R6, R6, R6, RZ, 0x1 ;  /* 0x000000060606c211 */ /* 0x000fe400078f08ff */
[----:B------:R-:W-:Y:S02]  /*60e0*/  @!P5 LEA.HI R10, R10, R10, RZ, 0x1 ;  /* 0x0000000a0a0ad211 */ /* 0x000fe400078f08ff */
[----:B------:R-:W-:Y:S02]  /*60f0*/  @!P3 LOP3.LUT R5, R5, 0xfffffffe, RZ, 0xc0, !PT ;  /* 0xfffffffe0505b812 */ /* 0x000fe400078ec0ff */
[----:B------:R-:W-:Y:S01]  /*6100*/  @!P4 LOP3.LUT R15, R6, 0xfffffffe, RZ, 0xc0, !PT ;  /* 0xfffffffe060fc812 */ /* 0x000fe200078ec0ff */
[----:B------:R-:W-:Y:S01]  /*6110*/  VIADD R6, R0, 0x38 ;  /* 0x0000003800067836 */ /* 0x000fe20000000000 */
[----:B------:R-:W-:Y:S01]  /*6120*/  @!P5 LOP3.LUT R17, R10, 0xfffffffe, RZ, 0xc0, !PT ;  /* 0xfffffffe0a11d812 */ /* 0x000fe200078ec0ff */
[----:B---34-:R-:W-:Y:S01]  /*6130*/  @!P2 IMAD.WIDE R10, R0, 0x4, R2 ;  /* 0x00000004000aa825 */ /* 0x018fe200078e0202 */
[----:B------:R-:W-:-:S02]  /*6140*/  ISETP.GE.AND P6, PT, R22, UR4, PT ;  /* 0x0000000416007c0c */ /* 0x000fc4000bfc6270 */
[----:B------:R-:W-:Y:S01]  /*6150*/  @!P0 LEA.HI R18, R18, R18, RZ, 0x1 ;  /* 0x0000001212128211 */ /* 0x000fe200078f08ff */
[--C-:B------:R-:W-:Y:S01]  /*6160*/  @!P3 IMAD.WIDE R12, R5, 0x4, R2.reuse ;  /* 0x00000004050cb825 */ /* 0x100fe200078e0202 */
[----:B------:R0:W-:Y:S01]  /*6170*/  @!P2 ST.E.64 desc[UR44][R10.64], R24 ;  /* 0x000000180a00a985 */ /* 0x0001e2000c101b2c */
[----:B------:R-:W-:Y:S02]  /*6180*/  @!P1 LEA.HI R19, R19, R19, RZ, 0x1 ;  /* 0x0000001313139211 */ /* 0x000fe400078f08ff */
[----:B------:R-:W-:Y:S01]  /*6190*/  VIADD R5, R0, 0x30 ;  /* 0x0000003000057836 */ /* 0x000fe20000000000 */
[----:B------:R1:W-:Y:S01]  /*61a0*/  @!P3 ST.E.64 desc[UR44][R12.64], R28 ;  /* 0x0000001c0c00b985 */ /* 0x0003e2000c101b2c */
[--C-:B------:R-:W-:Y:S01]  /*61b0*/  @!P4 IMAD.WIDE R14, R15, 0x4, R2.reuse ;  /* 0x000000040f0ec825 */ /* 0x100fe200078e0202 */
[----:B------:R-:W-:Y:S02]  /*61c0*/  ISETP.GE.AND P3, PT, R6, UR4, PT ;  /* 0x0000000406007c0c */ /* 0x000fe4000bf66270 */
[----:B------:R-:W-:Y:S01]  /*61d0*/  ISETP.GE.AND P2, PT, R5, UR4, PT ;  /* 0x0000000405007c0c */ /* 0x000fe2000bf46270 */
[----:B------:R-:W-:Y:S01]  /*61e0*/  @!P5 IMAD.WIDE R16, R17, 0x4, R2 ;  /* 0x000000041110d825 */ /* 0x000fe200078e0202 */
[----:B------:R2:W-:Y:S01]  /*61f0*/  @!P4 ST.E.64 desc[UR44][R14.64], R32 ;  /* 0x000000200e00c985 */ /* 0x0005e2000c101b2c */
[----:B------:R-:W-:-:S02]  /*6200*/  ISETP.GE.AND P4, PT, R20, UR4, PT ;  /* 0x0000000414007c0c */ /* 0x000fc4000bf86270 */
[----:B------:R-:W-:Y:S01]  /*6210*/  @!P6 LEA.HI R22, R22, R22, RZ, 0x1 ;  /* 0x000000161616e211 */ /* 0x000fe200078f08ff */
[----:B------:R3:W-:Y:S01]  /*6220*/  @!P5 ST.E.64 desc[UR44][R16.64], R36 ;  /* 0x000000241000d985 */ /* 0x0007e2000c101b2c */
[----:B------:R-:W-:Y:S01]  /*6230*/  ISETP.GE.AND P5, PT, R21, UR4, PT ;  /* 0x0000000415007c0c */ /* 0x000fe2000bfa6270 */
[----:B0-----:R-:W-:Y:S01]  /*6240*/  VIADD R24, R0, 0x60 ;  /* 0x0000006000187836 */ /* 0x001fe20000000000 */
[----:B------:R-:W-:Y:S02]  /*6250*/  @!P0 LOP3.LUT R11, R18, 0xfffffffe, RZ, 0xc0, !PT ;  /* 0xfffffffe120b8812 */ /* 0x000fe400078ec0ff */
[----:B-1----:R-:W-:Y:S02]  /*6260*/  @!P1 LOP3.LUT R13, R19, 0xfffffffe, RZ, 0xc0, !PT ;  /* 0xfffffffe130d9812 */ /* 0x002fe400078ec0ff */
[----:B------:R-:W-:Y:S01]  /*6270*/  @!P2 LEA.HI R5, R5, R5, RZ, 0x1 ;  /* 0x000000050505a211 */ /* 0x000fe200078f08ff */
[----:B------:R-:W-:Y:S01]  /*6280*/  @!P0 IMAD.WIDE R10, R11, 0x4, R2 ;  /* 0x000000040b0a8825 */ /* 0x000fe200078e0202 */
[----:B------:R-:W-:-:S02]  /*6290*/  @!P3 LEA.HI R6, R6, R6, RZ, 0x1 ;  /* 0x000000060606b211 */ /* 0x000fc400078f08ff */
[----:B------:R-:W-:Y:S01]  /*62a0*/  @!P4 LEA.HI R20, R20, R20, RZ, 0x1 ;  /* 0x000000141414c211 */ /* 0x000fe200078f08ff */
[----:B------:R-:W-:Y:S01]  /*62b0*/  @!P1 IMAD.WIDE R12, R13, 0x4, R2 ;  /* 0x000000040d0c9825 */ /* 0x000fe200078e0202 */
[----:B------:R-:W-:Y:S01]  /*62c0*/  @!P2 LOP3.LUT R5, R5, 0xfffffffe, RZ, 0xc0, !PT ;  /* 0xfffffffe0505a812 */ /* 0x000fe200078ec0ff */
[----:B------:R0:W-:Y:S01]  /*62d0*/  @!P0 ST.E.64 desc[UR44][R10.64], R40 ;  /* 0x000000280a008985 */ /* 0x0001e2000c101b2c */
[----:B------:R-:W-:Y:S02]  /*62e0*/  @!P5 LEA.HI R21, R21, R21, RZ, 0x1 ;  /* 0x000000151515d211 */ /* 0x000fe400078f08ff */
[----:B--2---:R-:W-:Y:S01]  /*62f0*/  @!P3 LOP3.LUT R15, R6, 0xfffffffe, RZ, 0xc0, !PT ;  /* 0xfffffffe060fb812 */ /* 0x004fe200078ec0ff */
[----:B------:R1:W-:Y:S01]  /*6300*/  @!P1 ST.E.64 desc[UR44][R12.64], R44 ;  /* 0x0000002c0c009985 */ /* 0x0003e2000c101b2c */
[----:B---3--:R-:W-:Y:S01]  /*6310*/  @!P4 LOP3.LUT R17, R20, 0xfffffffe, RZ, 0xc0, !PT ;  /* 0xfffffffe1411c812 */ /* 0x008fe200078ec0ff */
[C---:B------:R-:W-:Y:S01]  /*6320*/  VIADD R6, R0.reuse, 0x70 ;  /* 0x0000007000067836 */ /* 0x040fe20000000000 */
[----:B------:R-:W-:Y:S01]  /*6330*/  @!P5 LOP3.LUT R21, R21, 0xfffffffe, RZ, 0xc0, !PT ;  /* 0xfffffffe1515d812 */ /* 0x000fe200078ec0ff */
[----:B------:R-:W-:Y:S01]  /*6340*/  VIADD R20, R0, 0x78 ;  /* 0x0000007800147836 */ /* 0x000fe20000000000 */
[----:B------:R-:W-:Y:S01]  /*6350*/  @!P6 LOP3.LUT R19, R22, 0xfffffffe, RZ, 0xc0, !PT ;  /* 0xfffffffe1613e812 */ /* 0x000fe200078ec0ff */
[----:B------:R-:W-:Y:S01]  /*6360*/  VIADD R22, R0, 0x88 ;  /* 0x0000008800167836 */ /* 0x000fe20000000000 */
[----:B------:R-:W-:-:S02]  /*6370*/  ISETP.GE.AND P1, PT, R23, UR4, PT ;  /* 0x0000000417007c0c */ /* 0x000fc4000bf26270 */
[----:B------:R-:W-:Y:S01]  /*6380*/  ISETP.GE.AND P0, PT, R24, UR4, PT ;  /* 0x0000000418007c0c */ /* 0x000fe2000bf06270 */
[----:B0-----:R-:W-:-:S04]  /*6390*/  @!P2 IMAD.WIDE R10, R5, 0x4, R2 ;  /* 0x00000004050aa825 */ /* 0x001fc800078e0202 */
[--C-:B-1----:R-:W-:Y:S01]  /*63a0*/  @!P3 IMAD.WIDE R12, R15, 0x4, R2.reuse ;  /* 0x000000040f0cb825 */ /* 0x102fe200078e0202 */
[----:B------:R0:W-:Y:S03]  /*63b0*/  @!P2 ST.E.64 desc[UR44][R10.64], R48 ;  /* 0x000000300a00a985 */ /* 0x0001e6000c101b2c */
[--C-:B------:R-:W-:Y:S01]  /*63c0*/  @!P4 IMAD.WIDE R14, R17, 0x4, R2.reuse ;  /* 0x00000004110ec825 */ /* 0x100fe200078e0202 */
[----:B------:R1:W-:Y:S01]  /*63d0*/  @!P3 ST.E.64 desc[UR44][R12.64], R52 ;  /* 0x000000340c00b985 */ /* 0x0003e2000c101b2c */
[----:B------:R-:W-:Y:S02]  /*63e0*/  ISETP.GE.AND P3, PT, R22, UR4, PT ;  /* 0x0000000416007c0c */ /* 0x000fe4000bf66270 */
[----:B------:R-:W-:Y:S01]  /*63f0*/  @!P5 IMAD.WIDE R16, R21, 0x4, R2 ;  /* 0x000000041510d825 */ /* 0x000fe200078e0202 */
[----:B------:R2:W-:Y:S01]  /*6400*/  @!P4 ST.E.64 desc[UR44][R14.64], R56 ;  /* 0x000000380e00c985 */ /* 0x0005e2000c101b2c */
[----:B------:R-:W-:-:S02]  /*6410*/  @!P1 LEA.HI R23, R23, R23, RZ, 0x1 ;  /* 0x0000001717179211 */ /* 0x000fc400078f08ff */
[----:B------:R-:W-:Y:S01]  /*6420*/  VIADD R5, R0, 0x68 ;  /* 0x0000006800057836 */ /* 0x000fe20000000000 */
[----:B------:R3:W-:Y:S01]  /*6430*/  @!P5 ST.E.64 desc[UR44][R16.64], R60 ;  /* 0x0000003c1000d985 */ /* 0x0007e2000c101b2c */
[----:B------:R-:W-:Y:S01]  /*6440*/  @!P6 IMAD.WIDE R18, R19, 0x4, R2 ;  /* 0x000000041312e825 */ /* 0x000fe200078e0202 */
[----:B------:R-:W-:Y:S02]  /*6450*/  ISETP.GE.AND P5, PT, R20, UR4, PT ;  /* 0x0000000414007c0c */ /* 0x000fe4000bfa6270 */
[----:B------:R-:W-:Y:S01]  /*6460*/  ISETP.GE.AND P2, PT, R5, UR4, PT ;  /* 0x0000000405007c0c */ /* 0x000fe2000bf46270 */
[----:B------:R-:W-:Y:S01]  /*6470*/  VIADD R21, R0, 0x80 ;  /* 0x0000008000157836 */ /* 0x000fe20000000000 */
[----:B------:R4:W-:Y:S01]  /*6480*/  @!P6 ST.E.64 desc[UR44][R18.64], R64 ;  /* 0x000000401200e985 */ /* 0x0009e2000c101b2c */
[----:B------:R-:W-:Y:S02]  /*6490*/  ISETP.GE.AND P6, PT, R6, UR4, PT ;  /* 0x0000000406007c0c */ /* 0x000fe4000bfc6270 */
[----:B------:R-:W-:-:S02]  /*64a0*/  @!P0 LEA.HI R24, R24, R24, RZ, 0x1 ;  /* 0x0000001818188211 */ /* 0x000fc400078f08ff */
[----:B------:R-:W-:Y:S02]  /*64b0*/  ISETP.GE.AND P4, PT, R21, UR4, PT ;  /* 0x0000000415007c0c */ /* 0x000fe4000bf86270 */
[----:B0-----:R-:W-:Y:S01]  /*64c0*/  @!P1 LOP3.LUT R11, R23, 0xfffffffe, RZ, 0xc0, !PT ;  /* 0xfffffffe170b9812 */ /* 0x001fe200078ec0ff */
[----:B------:R-:W-:Y:S01]  /*64d0*/  VIADD R23, R0, 0x90 ;  /* 0x0000009000177836 */ /* 0x000fe20000000000 */
[----:B-1----:R-:W-:Y:S01]  /*64e0*/  @!P0 LOP3.LUT R13, R24, 0xfffffffe, RZ, 0xc0, !PT ;  /* 0xfffffffe180d8812 */ /* 0x002fe200078ec0ff */
[----:B------:R-:W-:Y:S01]  /*64f0*/  VIADD R24, R0, 0x98 ;  /* 0x0000009800187836 */ /* 0x000fe20000000000 */
[----:B------:R-:W-:Y:S01]  /*6500*/  @!P2 LEA.HI R5, R5, R5, RZ, 0x1 ;  /* 0x000000050505a211 */ /* 0x000fe200078f08ff */
[--C-:B------:R-:W-:Y:S01]  /*6510*/  @!P1 IMAD.WIDE R10, R11, 0x4, R2.reuse ;  /* 0x000000040b0a9825 */ /* 0x100fe200078e0202 */
[----:B------:R-:W-:Y:S02]  /*6520*/  @!P5 LEA.HI R20, R20, R20, RZ, 0x1 ;  /* 0x000000141414d211 */ /* 0x000fe400078f08ff */
[----:B------:R-:W-:Y:S01]  /*6530*/  @!P6 LEA.HI R6, R6, R6, RZ, 0x1 ;  /* 0x000000060606e211 */ /* 0x000fe200078f08ff */
[----:B------:R-:W-:Y:S01]  /*6540*/  @!P0 IMAD.WIDE R12, R13, 0x4, R2 ;  /* 0x000000040d0c8825 */ /* 0x000fe200078e0202 */
[----:B------:R-:W-:Y:S01]  /*6550*/  @!P2 LOP3.LUT R5, R5, 0xfffffffe, RZ, 0xc0, !PT ;  /* 0xfffffffe0505a812 */ /* 0x000fe200078ec0ff */
[----:B------:R0:W-:Y:S01]  /*6560*/  @!P1 ST.E.64 desc[UR44][R10.64], R68 ;  /* 0x000000440a009985 */ /* 0x0001e2000c101b2c */
[----:B------:R-:W-:-:S02]  /*6570*/  @!P4 LEA.HI R21, R21, R21, RZ, 0x1 ;  /* 0x000000151515c211 */ /* 0x000fc400078f08ff */
[----:B------:R-:W-:Y:S01]  /*6580*/  @!P3 LEA.HI R22, R22, R22, RZ, 0x1 ;  /* 0x000000161616b211 */ /* 0x000fe200078f08ff */
[----:B------:R1:W-:Y:S01]  /*6590*/  @!P0 ST.E.64 desc[UR44][R12.64], R72 ;  /* 0x000000480c008985 */ /* 0x0003e2000c101b2c */
[----:B--2---:R-:W-:Y:S01]  /*65a0*/  @!P6 LOP3.LUT R15, R6, 0xfffffffe, RZ, 0xc0, !PT ;  /* 0xfffffffe060fe812 */ /* 0x004fe200078ec0ff */
[----:B------:R-:W-:Y:S01]  /*65b0*/  VIADD R6, R0, 0xa8 ;  /* 0x000000a800067836 */ /* 0x000fe20000000000 */
[----:B---3--:R-:W-:Y:S02]  /*65c0*/  @!P5 LOP3.LUT R17, R20, 0xfffffffe, RZ, 0xc0, !PT ;  /* 0xfffffffe1411d812 */ /* 0x008fe400078ec0ff */
[----:B------:R-:W-:Y:S02]  /*65d0*/  @!P4 LOP3.LUT R21, R21, 0xfffffffe, RZ, 0xc0, !PT ;  /* 0xfffffffe1515c812 */ /* 0x000fe400078ec0ff */
[----:B----4-:R-:W-:Y:S01]  /*65e0*/  @!P3 LOP3.LUT R19, R22, 0xfffffffe, RZ, 0xc0, !PT ;  /* 0xfffffffe1613b812 */ /* 0x010fe200078ec0ff */
[----:B------:R-:W-:Y:S01]  /*65f0*/  VIADD R22, R0, 0xc0 ;  /* 0x000000c000167836 */ /* 0x000fe20000000000 */
[----:B------:R-:W-:Y:S01]  /*6600*/  ISETP.GE.AND P0, PT, R23, UR4, PT ;  /* 0x0000000417007c0c */ /* 0x000fe2000bf06270 */
[----:B0-----:R-:W-:Y:S01]  /*6610*/  @!P2 IMAD.WIDE R10, R5, 0x4, R2 ;  /* 0x00000004050aa825 */ /* 0x001fe200078e0202 */
[----:B------:R-:W-:-:S02]  /*6620*/  ISETP.GE.AND P1, PT, R24, UR4, PT ;  /* 0x0000000418007c0c */ /* 0x000fc4000bf26270 */
[C---:B------:R-:W-:Y:S01]  /*6630*/  IADD3 R20, R0.reuse, 0xb0, RZ ;  /* 0x000000b000147810 */ /* 0x040fe20007ffe0ff */
[----:B------:R-:W-:Y:S01]  /*6640*/  VIADD R5, R0, 0xa0 ;  /* 0x000000a000057836 */ /* 0x000fe20000000000 */
[----:B------:R0:W-:Y:S01]  /*6650*/  @!P2 ST.E.64 desc[UR44][R10.64], R76 ;  /* 0x0000004c0a00a985 */ /* 0x0001e2000c101b2c */
[----:B-1----:R-:W-:-:S03]  /*6660*/  @!P6 IMAD.WIDE R12, R15, 0x4, R2 ;  /* 0x000000040f0ce825 */ /* 0x002fc600078e0202 */
[----:B------:R-:W-:Y:S01]  /*6670*/  ISETP.GE.AND P2, PT, R5, UR4, PT ;  /* 0x0000000405007c0c */ /* 0x000fe2000bf46270 */
[--C-:B------:R-:W-:Y:S01]  /*6680*/  @!P5 IMAD.WIDE R14, R17, 0x4, R2.reuse ;  /* 0x00000004110ed825 */ /* 0x100fe200078e0202 */
[----:B------:R1:W-:Y:S01]  /*6690*/  @!P6 ST.E.64 desc[UR44][R12.64], R80 ;  /* 0x000000500c00e985 */ /* 0x0003e2000c101b2c */
[----:B------:R-:W-:Y:S02]  /*66a0*/  ISETP.GE.AND P6, PT, R22, UR4, PT ;  /* 0x0000000416007c0c */ /* 0x000fe4000bfc6270 */
[--C-:B------:R-:W-:Y:S01]  /*66b0*/  @!P4 IMAD.WIDE R16, R21, 0x4, R2.reuse ;  /* 0x000000041510c825 */ /* 0x100fe200078e0202 */
[----:B------:R2:W-:Y:S01]  /*66c0*/  @!P5 ST.E.64 desc[UR44][R14.64], R84 ;  /* 0x000000540e00d985 */ /* 0x0005e2000c101b2c */
[----:B------:R-:W-:Y:S02]  /*66d0*/  @!P0 LEA.HI R23, R23, R23, RZ, 0x1 ;  /* 0x0000001717178211 */ /* 0x000fe400078f08ff */
[----:B------:R-:W-:Y:S01]  /*66e0*/  @!P3 IMAD.WIDE R18, R19, 0x4, R2 ;  /* 0x000000041312b825 */ /* 0x000fe200078e0202 */
[----:B------:R3:W-:Y:S01]  /*66f0*/  @!P4 ST.E.64 desc[UR44][R16.64], R88 ;  /* 0x000000581000c985 */ /* 0x0007e2000c101b2c */
[----:B------:R-:W-:-:S02]  /*6700*/  ISETP.GE.AND P4, PT, R20, UR4, PT ;  /* 0x0000000414007c0c */ /* 0x000fc4000bf86270 */
[----:B------:R-:W-:Y:S01]  /*6710*/  VIADD R21, R0, 0xb8 ;  /* 0x000000b800157836 */ /* 0x000fe20000000000 */
[----:B------:R4:W-:Y:S01]  /*6720*/  @!P3 ST.E.64 desc[UR44][R18.64], R92 ;  /* 0x0000005c1200b985 */ /* 0x0009e2000c101b2c */
[----:B------:R-:W-:Y:S02]  /*6730*/  ISETP.GE.AND P3, PT, R6, UR4, PT ;  /* 0x0000000406007c0c */ /* 0x000fe4000bf66270 */
[----:B------:R-:W-:Y:S02]  /*6740*/  @!P1 LEA.HI R24, R24, R24, RZ, 0x1 ;  /* 0x0000001818189211 */ /* 0x000fe400078f08ff */
[----:B------:R-:W-:Y:S02]  /*6750*/  ISETP.GE.AND P5, PT, R21, UR4, PT ;  /* 0x0000000415007c0c */ /* 0x000fe4000bfa6270 */
[----:B------:R-:W-:Y:S02]  /*6760*/  @!P2 LEA.HI R5, R5, R5, RZ, 0x1 ;  /* 0x000000050505a211 */ /* 0x000fe400078f08ff */
[----:B0-----:R-:W-:-:S02]  /*6770*/  @!P0 LOP3.LUT R11, R23, 0xfffffffe, RZ, 0xc0, !PT ;  /* 0xfffffffe170b8812 */ /* 0x001fc400078ec0ff */
[----:B-1----:R-:W-:Y:S02]  /*6780*/  @!P1 LOP3.LUT R13, R24, 0xfffffffe, RZ, 0xc0, !PT ;  /* 0xfffffffe180d9812 */ /* 0x002fe400078ec0ff */
[----:B------:R-:W-:Y:S01]  /*6790*/  @!P2 LOP3.LUT R5, R5, 0xfffffffe, RZ, 0xc0, !PT ;  /* 0xfffffffe0505a812 */ /* 0x000fe200078ec0ff */
[--C-:B------:R-:W-:Y:S01]  /*67a0*/  @!P0 IMAD.WIDE R10, R11, 0x4, R2.reuse ;  /* 0x000000040b0a8825 */ /* 0x100fe200078e0202 */
[----:B------:R-:W-:Y:S02]  /*67b0*/  @!P3 LEA.HI R6, R6, R6, RZ, 0x1 ;  /* 0x000000060606b211 */ /* 0x000fe400078f08ff */
[----:B------:R-:W-:Y:S01]  /*67c0*/  @!P4 LEA.HI R20, R20, R20, RZ, 0x1 ;  /* 0x000000141414c211 */ /* 0x000fe200078f08ff */
[--C-:B------:R-:W-:Y:S01]  /*67d0*/  @!P1 IMAD.WIDE R12, R13, 0x4, R2.reuse ;  /* 0x000000040d0c9825 */ /* 0x100fe200078e0202 */
[----:B------:R-:W-:Y:S01]  /*67e0*/  @!P6 LEA.HI R22, R22, R22, RZ, 0x1 ;  /* 0x000000161616e211 */ /* 0x000fe200078f08ff */
[----:B------:R0:W-:Y:S01]  /*67f0*/  @!P0 ST.E.64 desc[UR44][R10.64], R96 ;  /* 0x000000600a008985 */ /* 0x0001e2000c101b2c */
[----:B------:R-:W-:Y:S01]  /*6800*/  @!P5 LEA.HI R21, R21, R21, RZ, 0x1 ;  /* 0x000000151515d211 */ /* 0x000fe200078f08ff */
[--C-:B--2---:R-:W-:Y:S01]  /*6810*/  @!P2 IMAD.WIDE R14, R5, 0x4, R2.reuse ;  /* 0x00000004050ea825 */ /* 0x104fe200078e0202 */
[----:B---3--:R-:W-:Y:S01]  /*6820*/  @!P3 LOP3.LUT R17, R6, 0xfffffffe, RZ, 0xc0, !PT ;  /* 0xfffffffe0611b812 */ /* 0x008fe200078ec0ff */
[----:B------:R1:W-:Y:S01]  /*6830*/  @!P1 ST.E.64 desc[UR44][R12.64], R100 ;  /* 0x000000640c009985 */ /* 0x0003e2000c101b2c */
[----:B----4-:R-:W-:Y:S01]  /*6840*/  @!P4 LOP3.LUT R19, R20, 0xfffffffe, RZ, 0xc0, !PT ;  /* 0xfffffffe1413c812 */ /* 0x010fe200078ec0ff */
[----:B------:R-:W-:Y:S01]  /*6850*/  VIADD R6, R0, 0xd0 ;  /* 0x000000d000067836 */ /* 0x000fe20000000000 */
[----:B------:R-:W-:Y:S01]  /*6860*/  @!P6 LOP3.LUT R5, R22, 0xfffffffe, RZ, 0xc0, !PT ;  /* 0xfffffffe1605e812 */ /* 0x000fe200078ec0ff */
[----:B------:R2:W-:Y:S01]  /*6870*/  @!P2 ST.E.64 desc[UR44][R14.64], R104 ;  /* 0x000000680e00a985 */ /* 0x0005e2000c101b2c */
[----:B------:R-:W-:Y:S01]  /*6880*/  @!P5 LOP3.LUT R21, R21, 0xfffffffe, RZ, 0xc0, !PT ;  /* 0xfffffffe1515d812 */ /* 0x000fe200078ec0ff */
[----:B------:R-:W-:Y:S01]  /*6890*/  VIADD R20, R0, 0xd8 ;  /* 0x000000d800147836 */ /* 0x000fe20000000000 */
[----:B------:R-:W-:Y:S01]  /*68a0*/  ISETP.GE.AND P1, PT, R6, UR4, PT ;  /* 0x0000000406007c0c */ /* 0x000fe2000bf26270 */
[----:B0-----:R-:W-:-:S03]  /*68b0*/  @!P3 IMAD.WIDE R10, R17, 0x4, R2 ;  /* 0x00000004110ab825 */ /* 0x001fc600078e0202 */
[----:B------:R-:W-:Y:S01]  /*68c0*/  ISETP.GE.AND P2, PT, R20, UR4, PT ;  /* 0x0000000414007c0c */ /* 0x000fe2000bf46270 */
[--C-:B-1----:R-:W-:Y:S01]  /*68d0*/  @!P4 IMAD.WIDE R12, R19, 0x4, R2.reuse ;  /* 0x00000004130cc825 */ /* 0x102fe200078e0202 */
[----:B------:R0:W-:Y:S03]  /*68e0*/  @!P3 ST.E.64 desc[UR44][R10.64], R108 ;  /* 0x0000006c0a00b985 */ /* 0x0001e6000c101b2c */
[----:B------:R-:W-:Y:S01]  /*68f0*/  @!P6 IMAD.WIDE R18, R5, 0x4, R2 ;  /* 0x000000040512e825 */ /* 0x000fe200078e0202 */
[----:B------:R1:W-:Y:S03]  /*6900*/  @!P4 ST.E.64 desc[UR44][R12.64], R112 ;  /* 0x000000700c00c985 */ /* 0x0003e6000c101b2c */
[----:B------:R-:W-:Y:S01]  /*6910*/  @!P1 LEA.HI R6, R6, R6, RZ, 0x1 ;  /* 0x0000000606069211 */ /* 0x000fe200078f08ff */
[----:B------:R-:W-:-:S02]  /*6920*/  VIADD R5, R0, 0xc8 ;  /* 0x000000c800057836 */ /* 0x000fc40000000000 */
[----:B------:R-:W-:Y:S01]  /*6930*/  @!P5 IMAD.WIDE R16, R21, 0x4, R2 ;  /* 0x000000041510d825 */ /* 0x000fe200078e0202 */
[----:B------:R-:W-:Y:S02]  /*6940*/  @!P2 LEA.HI R20, R20, R20, RZ, 0x1 ;  /* 0x000000141414a211 */ /* 0x000fe400078f08ff */
[----:B------:R-:W-:Y:S01]  /*6950*/  ISETP.GE.AND P0, PT, R5, UR4, PT ;  /* 0x0000000405007c0c */ /* 0x000fe2000bf06270 */
[C---:B------:R-:W-:Y:S01]  /*6960*/  VIADD R21, R0.reuse, 0xe0 ;  /* 0x000000e000157836 */ /* 0x040fe20000000000 */
[----:B------:R3:W-:Y:S01]  /*6970*/  @!P5 ST.E.64 desc[UR44][R16.64], R116 ;  /* 0x000000741000d985 */ /* 0x0007e2000c101b2c */
[C---:B--2---:R-:W-:Y:S02]  /*6980*/  VIADD R14, R0.reuse, 0xe8 ;  /* 0x000000e8000e7836 */ /* 0x044fe40000000000 */
[C---:B------:R-:W-:Y:S01]  /*6990*/  VIADD R15, R0.reuse, 0xf0 ;  /* 0x000000f0000f7836 */ /* 0x040fe20000000000 */
[----:B------:R2:W-:Y:S01]  /*69a0*/  @!P6 ST.E.64 desc[UR44][R18.64], R120 ;  /* 0x000000781200e985 */ /* 0x0005e2000c101b2c */
[----:B0-----:R-:W-:Y:S01]  /*69b0*/  VIADD R11, R0, 0xf8 ;  /* 0x000000f8000b7836 */ /* 0x001fe20000000000 */
[----:B------:R-:W-:-:S02]  /*69c0*/  ISETP.GE.AND P3, PT, R21, UR4, PT ;  /* 0x0000000415007c0c */ /* 0x000fc4000bf66270 */
[----:B------:R-:W-:Y:S02]  /*69d0*/  ISETP.GE.AND P4, PT, R14, UR4, PT ;  /* 0x000000040e007c0c */ /* 0x000fe4000bf86270 */
[----:B------:R-:W-:Y:S02]  /*69e0*/  ISETP.GE.AND P5, PT, R15, UR4, PT ;  /* 0x000000040f007c0c */ /* 0x000fe4000bfa6270 */
[----:B------:R-:W-:Y:S02]  /*69f0*/  ISETP.GE.AND P6, PT, R11, UR4, PT ;  /* 0x000000040b007c0c */ /* 0x000fe4000bfc6270 */
[----:B------:R-:W-:Y:S02]  /*6a00*/  @!P0 LEA.HI R5, R5, R5, RZ, 0x1 ;  /* 0x0000000505058211 */ /* 0x000fe400078f08ff */
[----:B-1----:R-:W-:Y:S02]  /*6a10*/  @!P1 LOP3.LUT R13, R6, 0xfffffffe, RZ, 0xc0, !PT ;  /* 0xfffffffe060d9812 */ /* 0x002fe400078ec0ff */
[----:B------:R-:W-:-:S02]  /*6a20*/  @!P0 LOP3.LUT R5, R5, 0xfffffffe, RZ, 0xc0, !PT ;  /* 0xfffffffe05058812 */ /* 0x000fc400078ec0ff */
[----:B------:R-:W-:Y:S01]  /*6a30*/  @!P3 LEA.HI R21, R21, R21, RZ, 0x1 ;  /* 0x000000151515b211 */ /* 0x000fe200078f08ff */
[----:B------:R-:W-:Y:S01]  /*6a40*/  @!P1 IMAD.WIDE R12, R13, 0x4, R2 ;  /* 0x000000040d0c9825 */ /* 0x000fe200078e0202 */
[----:B------:R-:W-:Y:S02]  /*6a50*/  @!P4 LEA.HI R14, R14, R14, RZ, 0x1 ;  /* 0x0000000e0e0ec211 */ /* 0x000fe400078f08ff */
[----:B------:R-:W-:Y:S02]  /*6a60*/  @!P5 LEA.HI R10, R15, R15, RZ, 0x1 ;  /* 0x0000000f0f0ad211 */ /* 0x000fe400078f08ff */
[----:B------:R-:W-:Y:S02]  /*6a70*/  @!P6 LEA.HI R11, R11, R11, RZ, 0x1 ;  /* 0x0000000b0b0be211 */ /* 0x000fe400078f08ff */
[----:B------:R-:W-:Y:S02]  /*6a80*/  @!P2 LOP3.LUT R15, R20, 0xfffffffe, RZ, 0xc0, !PT ;  /* 0xfffffffe140fa812 */ /* 0x000fe400078ec0ff */
[----:B---3--:R-:W-:-:S02]  /*6a90*/  @!P3 LOP3.LUT R17, R21, 0xfffffffe, RZ, 0xc0, !PT ;  /* 0xfffffffe1511b812 */ /* 0x008fc400078ec0ff */
[----:B--2---:R-:W-:Y:S01]  /*6aa0*/  @!P4 LOP3.LUT R19, R14, 0xfffffffe, RZ, 0xc0, !PT ;  /* 0xfffffffe0e13c812 */ /* 0x004fe200078ec0ff */
[--C-:B------:R-:W-:Y:S01]  /*6ab0*/  @!P2 IMAD.WIDE R14, R15, 0x4, R2.reuse ;  /* 0x000000040f0ea825 */ /* 0x100fe200078e0202 */
[----:B------:R-:W-:Y:S02]  /*6ac0*/  @!P5 LOP3.LUT R21, R10, 0xfffffffe, RZ, 0xc0, !PT ;  /* 0xfffffffe0a15d812 */ /* 0x000fe400078ec0ff */
[----:B------:R-:W-:Y:S01]  /*6ad0*/  @!P6 LOP3.LUT R23, R11, 0xfffffffe, RZ, 0xc0, !PT ;  /* 0xfffffffe0b17e812 */ /* 0x000fe200078ec0ff */
[----:B------:R-:W-:-:S04]  /*6ae0*/  @!P0 IMAD.WIDE R10, R5, 0x4, R2 ;  /* 0x00000004050a8825 */ /* 0x000fc800078e0202 */
[--C-:B------:R-:W-:Y:S01]  /*6af0*/  @!P3 IMAD.WIDE R16, R17, 0x4, R2.reuse ;  /* 0x000000041110b825 */ /* 0x100fe200078e0202 */
[----:B------:R1:W-:Y:S03]  /*6b00*/  @!P0 ST.E.64 desc[UR44][R10.64], R124 ;  /* 0x0000007c0a008985 */ /* 0x0003e6000c101b2c */
[--C-:B------:R-:W-:Y:S01]  /*6b10*/  @!P4 IMAD.WIDE R18, R19, 0x4, R2.reuse ;  /* 0x000000041312c825 */ /* 0x100fe200078e0202 */
[----:B------:R1:W-:Y:S03]  /*6b20*/  @!P1 ST.E.64 desc[UR44][R12.64], R128 ;  /* 0x000000800c009985 */ /* 0x0003e6000c101b2c */
[--C-:B------:R-:W-:Y:S01]  /*6b30*/  @!P5 IMAD.WIDE R20, R21, 0x4, R2.reuse ;  /* 0x000000041514d825 */ /* 0x100fe200078e0202 */
[----:B------:R1:W-:Y:S03]  /*6b40*/  @!P2 ST.E.64 desc[UR44][R14.64], R132 ;  /* 0x000000840e00a985 */ /* 0x0003e6000c101b2c */
[----:B------:R-:W-:Y:S01]  /*6b50*/  @!P6 IMAD.WIDE R2, R23, 0x4, R2 ;  /* 0x000000041702e825 */ /* 0x000fe200078e0202 */
[----:B------:R1:W-:Y:S04]  /*6b60*/  @!P3 ST.E.64 desc[UR44][R16.64], R136 ;  /* 0x000000881000b985 */ /* 0x0003e8000c101b2c */
[----:B------:R1:W-:Y:S04]  /*6b70*/  @!P4 ST.E.64 desc[UR44][R18.64], R140 ;  /* 0x0000008c1200c985 */ /* 0x0003e8000c101b2c */
[----:B------:R1:W-:Y:S04]  /*6b80*/  @!P5 ST.E.64 desc[UR44][R20.64], R144 ;  /* 0x000000901400d985 */ /* 0x0003e8000c101b2c */
[----:B------:R1:W-:Y:S02]  /*6b90*/  @!P6 ST.E.64 desc[UR44][R2.64], R148 ;  /* 0x000000940200e985 */ /* 0x0003e4000c101b2c */
.L_x_35:
[----:B------:R-:W-:Y:S05]  /*6ba0*/  BSYNC B0 ;  /* 0x0000000000007941 */ /* 0x000fea0003800000 */
.L_x_34:
[----:B------:R-:W-:Y:S01]  /*6bb0*/  ISETP.GE.AND P0, PT, R9, R8, PT ;  /* 0x000000080900720c */ /* 0x000fe20003f06270 */
[----:B-1--4-:R1:W2:Y:S04]  /*6bc0*/  SHFL.IDX PT, R3, R7, 0x1, 0x1c1f ;  /* 0x003c1f0007037f89 */ /* 0x0122a800000e0000 */
[----:B---3--:R1:W3:Y:S08]  /*6bd0*/  SHFL.IDX PT, R2, R4, 0x1, 0x1c1f ;  /* 0x003c1f0004027f89 */ /* 0x0082f000000e0000 */
[----:B-1----:R-:W-:Y:S05]  /*6be0*/  @P0 BRA `(.L_x_10) ;  /* 0x0000004800cc0947 */ /* 0x002fea0003800000 */
[C---:B0-----:R-:W-:Y:S01]  /*6bf0*/  VIADD R4, R0.reuse, 0x8 ;  /* 0x0000000800047836 */ /* 0x041fe20000000000 */
[C---:B------:R-:W-:Y:S01]  /*6c00*/  IADD3 R5, R0.reuse, 0x10, RZ ;  /* 0x0000001000057810 */ /* 0x040fe20007ffe0ff */
[----:B------:R-:W-:Y:S01]  /*6c10*/  ULDC UR4, c[0x0][0xac8] ;  /* 0x0002b20000047ab9 */ /* 0x000fe20000000800 */
[C---:B------:R-:W-:Y:S01]  /*6c20*/  VIADD R10, R0.reuse, 0x18 ;  /* 0x00000018000a7836 */ /* 0x040fe20000000000 */
[C---:B------:R-:W-:Y:S01]  /*6c30*/  ISETP.GE.AND P0, PT, R0.reuse, UR4, PT ;  /* 0x0000000400007c0c */ /* 0x040fe2000bf06270 */
[----:B------:R-:W-:Y:S01]  /*6c40*/  VIADD R11, R0, 0x20 ;  /* 0x00000020000b7836 */ /* 0x000fe20000000000 */
[----:B------:R-:W-:Y:S01]  /*6c50*/  ISETP.GE.AND P1, PT, R4, UR4, PT ;  /* 0x0000000404007c0c */ /* 0x000fe2000bf26270 */
[C---:B------:R-:W-:Y:S01]  /*6c60*/  VIADD R12, R0.reuse, 0x28 ;  /* 0x00000028000c7836 */ /* 0x040fe20000000000 */
[----:B------:R-:W-:Y:S01]  /*6c70*/  ISETP.GE.AND P2, PT, R5, UR4, PT ;  /* 0x0000000405007c0c */ /* 0x000fe2000bf46270 */
[----:B------:R-:W-:Y:S01]  /*6c80*/  VIADD R13, R0, 0x30 ;  /* 0x00000030000d7836 */ /* 0x000fe20000000000 */
[----:B------:R-:W-:Y:S01]  /*6c90*/  ISETP.GE.AND P5, PT, R10, UR4, PT ;  /* 0x000000040a007c0c */ /* 0x000fe2000bfa6270 */
[C---:B------:R-:W-:Y:S01]  /*6ca0*/  VIADD R14, R0.reuse, 0x38 ;  /* 0x00000038000e7836 */ /* 0x040fe20000000000 */
[----:B------:R-:W-:Y:S01]  /*6cb0*/  ISETP.GE.AND P6, PT, R11, UR4, PT ;  /* 0x000000040b007c0c */ /* 0x000fe2000bfc6270 */
[----:B------:R-:W-:-:S02]  /*6cc0*/  VIADD R15, R0, 0x40 ;  /* 0x00000040000f7836 */ /* 0x000fc40000000000 */
[C---:B------:R-:W-:Y:S02]  /*6cd0*/  VIADD R16, R0.reuse, 0x48 ;  /* 0x0000004800107836 */ /* 0x040fe40000000000 */
[C---:B------:R-:W-:Y:S01]  /*6ce0*/  VIADD R18, R0.reuse, 0x50 ;  /* 0x0000005000127836 */ /* 0x040fe20000000000 */
[----:B------:R-:W-:Y:S01]  /*6cf0*/  ISETP.GE.AND P3, PT, R15, UR4, PT ;  /* 0x000000040f007c0c */ /* 0x000fe2000bf66270 */
[----:B------:R-:W-:Y:S01]  /*6d00*/  VIADD R19, R0, 0x58 ;  /* 0x0000005800137836 */ /* 0x000fe20000000000 */
[----:B------:R-:W-:Y:S01]  /*6d10*/  @!P1 LEA.HI R4, R4, R4, RZ, 0x1 ;  /* 0x0000000404049211 */ /* 0x000fe200078f08ff */
[----:B------:R-:W-:Y:S01]  /*6d20*/  VIADD R20, R0, 0x80 ;  /* 0x0000008000147836 */ /* 0x000fe20000000000 */
[----:B------:R-:W-:Y:S02]  /*6d30*/  @!P2 LEA.HI R5, R5, R5, RZ, 0x1 ;  /* 0x000000050505a211 */ /* 0x000fe400078f08ff */
[----:B------:R-:W-:Y:S02]  /*6d40*/  @!P1 LOP3.LUT R7, R4, 0xfffffffe, RZ, 0xc0, !PT ;  /* 0xfffffffe04079812 */ /* 0x000fe400078ec0ff */
[----:B------:R-:W-:Y:S01]  /*6d50*/  @!P2 LOP3.LUT R9, R5, 0xfffffffe, RZ, 0xc0, !PT ;  /* 0xfffffffe0509a812 */ /* 0x000fe200078ec0ff */
[----:B--23--:R-:W-:Y:S01]  /*6d60*/  @!P0 IMAD.WIDE R4, R0, 0x4, R2 ;  /* 0x0000000400048825 */ /* 0x00cfe200078e0202 */
[----:B------:R-:W-:-:S02]  /*6d70*/  ISETP.GE.AND P4, PT, R16, UR4, PT ;  /* 0x0000000410007c0c */ /* 0x000fc4000bf86270 */
[----:B------:R-:W-:Y:S01]  /*6d80*/  @!P5 LEA.HI R10, R10, R10, RZ, 0x1 ;  /* 0x0000000a0a0ad211 */ /* 0x000fe200078f08ff */
[--C-:B------:R-:W-:Y:S01]  /*6d90*/  @!P1 IMAD.WIDE R6, R7, 0x4, R2.reuse ;  /* 0x0000000407069825 */ /* 0x100fe200078e0202 */
[----:B------:R0:W-:Y:S01]  /*6da0*/  @!P0 ST.E.64 desc[UR44][R4.64], R26 ;  /* 0x0000001a04008985 */ /* 0x0001e2000c101b2c */
[----:B------:R-:W-:Y:S02]  /*6db0*/  ISETP.GE.AND P0, PT, R12, UR4, PT ;  /* 0x000000040c007c0c */ /* 0x000fe4000bf06270 */
[----:B------:R-:W-:Y:S01]  /*6dc0*/  @!P2 IMAD.WIDE R8, R9, 0x4, R2 ;  /* 0x000000040908a825 */ /* 0x000fe200078e0202 */
[----:B------:R1:W-:Y:S01]  /*6dd0*/  @!P1 ST.E.64 desc[UR44][R6.64], R30 ;  /* 0x0000001e06009985 */ /* 0x0003e2000c101b2c */
[----:B------:R-:W-:Y:S02]  /*6de0*/  ISETP.GE.AND P1, PT, R13, UR4, PT ;  /* 0x000000040d007c0c */ /* 0x000fe4000bf26270 */
[----:B------:R-:W-:Y:S01]  /*6df0*/  @!P6 LEA.HI R11, R11, R11, RZ, 0x1 ;  /* 0x0000000b0b0be211 */ /* 0x000fe200078f08ff */
[----:B------:R2:W-:Y:S01]  /*6e00*/  @!P2 ST.E.64 desc[UR44][R8.64], R34 ;  /* 0x000000220800a985 */ /* 0x0005e2000c101b2c */
[----:B------:R-:W-:-:S02]  /*6e10*/  ISETP.GE.AND P2, PT, R14, UR4, PT ;  /* 0x000000040e007c0c */ /* 0x000fc4000bf46270 */
[----:B------:R-:W-:Y:S02]  /*6e20*/  @!P3 LEA.HI R15, R15, R15, RZ, 0x1 ;  /* 0x0000000f0f0fb211 */ /* 0x000fe400078f08ff */
[----:B------:R-:W-:Y:S02]  /*6e30*/  @!P4 LEA.HI R16, R16, R16, RZ, 0x1 ;  /* 0x000000101010c211 */ /* 0x000fe400078f08ff */
[----:B0-----:R-:W-:Y:S02]  /*6e40*/  @!P5 LOP3.LUT R5, R10, 0xfffffffe, RZ, 0xc0, !PT ;  /* 0xfffffffe0a05d812 */ /* 0x001fe400078ec0ff */
[----:B------:R-:W-:Y:S02]  /*6e50*/  @!P0 LEA.HI R12, R12, R12, RZ, 0x1 ;  /* 0x0000000c0c0c8211 */ /* 0x000fe400078f08ff */
[----:B-1----:R-:W-:Y:S01]  /*6e60*/  @!P6 LOP3.LUT R7, R11, 0xfffffffe, RZ, 0xc0, !PT ;  /* 0xfffffffe0b07e812 */ /* 0x002fe200078ec0ff */
[----:B------:R-:W-:Y:S01]  /*6e70*/  @!P5 IMAD.WIDE R4, R5, 0x4, R2 ;  /* 0x000000040504d825 */ /* 0x000fe200078e0202 */
[----:B------:R-:W-:-:S02]  /*6e80*/  @!P1 LEA.HI R13, R13, R13, RZ, 0x1 ;  /* 0x0000000d0d0d9211 */ /* 0x000fc400078f08ff */
[----:B------:R-:W-:Y:S01]  /*6e90*/  @!P2 LEA.HI R14, R14, R14, RZ, 0x1 ;  /* 0x0000000e0e0ea211 */ /* 0x000fe200078f08ff */
[----:B------:R-:W-:Y:S01]  /*6ea0*/  @!P6 IMAD.WIDE R6, R7, 0x4, R2 ;  /* 0x000000040706e825 */ /* 0x000fe200078e0202 */
[----:B--2---:R-:W-:Y:S01]  /*6eb0*/  @!P0 LOP3.LUT R9, R12, 0xfffffffe, RZ, 0xc0, !PT ;  /* 0xfffffffe0c098812 */ /* 0x004fe200078ec0ff */
[----:B------:R0:W-:Y:S01]  /*6ec0*/  @!P5 ST.E.64 desc[UR44][R4.64], R38 ;  /* 0x000000260400d985 */ /* 0x0001e2000c101b2c */
[----:B------:R-:W-:Y:S02]  /*6ed0*/  @!P1 LOP3.LUT R13, R13, 0xfffffffe, RZ, 0xc0, !PT ;  /* 0xfffffffe0d0d9812 */ /* 0x000fe400078ec0ff */
[----:B------:R-:W-:Y:S01]  /*6ee0*/  @!P2 LOP3.LUT R11, R14, 0xfffffffe, RZ, 0xc0, !PT ;  /* 0xfffffffe0e0ba812 */ /* 0x000fe200078ec0ff */
[----:B------:R1:W-:Y:S01]  /*6ef0*/  @!P6 ST.E.64 desc[UR44][R6.64], R42 ;  /* 0x0000002a0600e985 */ /* 0x0003e2000c101b2c */
        /* <DEDUP_REMOVED lines=8> */
[----:B------:R0:W-:Y:S01]  /*6f80*/  @!P0 ST.E.64 desc[UR44][R4.64], R46 ;  /* 0x0000002e04008985 */ /* 0x0001e2000c101b2c */
[----:B------:R-:W-:Y:S02]  /*6f90*/  ISETP.GE.AND P0, PT, R20, UR4, PT ;  /* 0x0000000414007c0c */ /* 0x000fe4000bf06270 */
[--C-:B------:R-:W-:Y:S01]  /*6fa0*/  @!P2 IMAD.WIDE R8, R11, 0x4, R2.reuse ;  /* 0x000000040b08a825 */ /* 0x100fe200078e0202 */
[----:B------:R1:W-:Y:S01]  /*6fb0*/  @!P1 ST.E.64 desc[UR44][R6.64], R50 ;  /* 0x0000003206009985 */ /* 0x0003e2000c101b2c */
[----:B------:R-:W-:Y:S02]  /*6fc0*/  @!P5 LEA.HI R18, R18, R18, RZ, 0x1 ;  /* 0x000000121212d211 */ /* 0x000fe400078f08ff */
[----:B------:R-:W-:Y:S01]  /*6fd0*/  @!P3 IMAD.WIDE R10, R15, 0x4, R2 ;  /* 0x000000040f0ab825 */ /* 0x000fe200078e0202 */
[----:B------:R2:W-:Y:S01]  /*6fe0*/  @!P2 ST.E.64 desc[UR44][R8.64], R54 ;  /* 0x000000360800a985 */ /* 0x0005e2000c101b2c */
[----:B------:R-:W-:-:S02]  /*6ff0*/  IADD3 R15, R0, 0x68, RZ ;  /* 0x00000068000f7810 */ /* 0x000fc40007ffe0ff */
[----:B------:R-:W-:Y:S01]  /*7000*/  @!P4 IMAD.WIDE R12, R17, 0x4, R2 ;  /* 0x00000004110cc825 */ /* 0x000fe200078e0202 */
[----:B------:R3:W-:Y:S01]  /*7010*/  @!P3 ST.E.64 desc[UR44][R10.64], R58 ;  /* 0x0000003a0a00b985 */ /* 0x0007e2000c101b2c */
[----:B------:R-:W-:Y:S02]  /*7020*/  ISETP.GE.AND P3, PT, R15, UR4, PT ;  /* 0x000000040f007c0c */ /* 0x000fe4000bf66270 */
[----:B------:R-:W-:Y:S01]  /*7030*/  VIADD R17, R0, 0x78 ;  /* 0x0000007800117836 */ /* 0x000fe20000000000 */
[----:B------:R4:W-:Y:S01]  /*7040*/  @!P4 ST.E.64 desc[UR44][R12.64], R62 ;  /* 0x0000003e0c00c985 */ /* 0x0009e2000c101b2c */
[----:B------:R-:W-:Y:S02]  /*7050*/  ISETP.GE.AND P4, PT, R14, UR4, PT ;  /* 0x000000040e007c0c */ /* 0x000fe4000bf86270 */
[----:B------:R-:W-:Y:S02]  /*7060*/  ISETP.GE.AND P2, PT, R16, UR4, PT ;  /* 0x0000000410007c0c */ /* 0x000fe4000bf46270 */
[----:B------:R-:W-:-:S02]  /*7070*/  ISETP.GE.AND P1, PT, R17, UR4, PT ;  /* 0x0000000411007c0c */ /* 0x000fc4000bf26270 */
[----:B------:R-:W-:Y:S02]  /*7080*/  @!P6 LEA.HI R19, R19, R19, RZ, 0x1 ;  /* 0x000000131313e211 */ /* 0x000fe400078f08ff */
[----:B0-----:R-:W-:Y:S01]  /*7090*/  @!P5 LOP3.LUT R5, R18, 0xfffffffe, RZ, 0xc0, !PT ;  /* 0xfffffffe1205d812 */ /* 0x001fe200078ec0ff */
[C---:B------:R-:W-:Y:S01]  /*70a0*/  VIADD R18, R0.reuse, 0x88 ;  /* 0x0000008800127836 */ /* 0x040fe20000000000 */
[----:B-1----:R-:W-:Y:S01]  /*70b0*/  @!P6 LOP3.LUT R7, R19, 0xfffffffe, RZ, 0xc0, !PT ;  /* 0xfffffffe1307e812 */ /* 0x002fe200078ec0ff */
[----:B------:R-:W-:Y:S01]  /*70c0*/  VIADD R19, R0, 0x90 ;  /* 0x0000009000137836 */ /* 0x000fe20000000000 */
[----:B------:R-:W-:Y:S01]  /*70d0*/  @!P3 LEA.HI R15, R15, R15, RZ, 0x1 ;  /* 0x0000000f0f0fb211 */ /* 0x000fe200078f08ff */
[--C-:B------:R-:W-:Y:S01]  /*70e0*/  @!P5 IMAD.WIDE R4, R5, 0x4, R2.reuse ;  /* 0x000000040504d825 */ /* 0x100fe200078e0202 */
[----:B------:R-:W-:Y:S02]  /*70f0*/  @!P4 LEA.HI R14, R14, R14, RZ, 0x1 ;  /* 0x0000000e0e0ec211 */ /* 0x000fe400078f08ff */
[----:B------:R-:W-:Y:S01]  /*7100*/  @!P2 LEA.HI R16, R16, R16, RZ, 0x1 ;  /* 0x000000101010a211 */ /* 0x000fe200078f08ff */
[----:B------:R-:W-:Y:S01]  /*7110*/  @!P6 IMAD.WIDE R6, R7, 0x4, R2 ;  /* 0x000000040706e825 */ /* 0x000fe200078e0202 */
[----:B------:R-:W-:Y:S01]  /*7120*/  @!P1 LEA.HI R17, R17, R17, RZ, 0x1 ;  /* 0x0000001111119211 */ /* 0x000fe200078f08ff */
[----:B------:R0:W-:Y:S01]  /*7130*/  @!P5 ST.E.64 desc[UR44][R4.64], R66 ;  /* 0x000000420400d985 */ /* 0x0001e2000c101b2c */
[----:B------:R-:W-:-:S02]  /*7140*/  @!P0 LEA.HI R20, R20, R20, RZ, 0x1 ;  /* 0x0000001414148211 */ /* 0x000fc400078f08ff */
[----:B--2---:R-:W-:Y:S01]  /*7150*/  @!P4 LOP3.LUT R9, R14, 0xfffffffe, RZ, 0xc0, !PT ;  /* 0xfffffffe0e09c812 */ /* 0x004fe200078ec0ff */
[----:B------:R1:W-:Y:S01]  /*7160*/  @!P6 ST.E.64 desc[UR44][R6.64], R70 ;  /* 0x000000460600e985 */ /* 0x0003e2000c101b2c */
[----:B------:R-:W-:Y:S01]  /*7170*/  @!P3 LOP3.LUT R15, R15, 0xfffffffe, RZ, 0xc0, !PT ;  /* 0xfffffffe0f0fb812 */ /* 0x000fe200078ec0ff */
[----:B------:R-:W-:Y:S01]  /*7180*/  VIADD R14, R0, 0x98 ;  /* 0x00000098000e7836 */ /* 0x000fe20000000000 */
[----:B---3--:R-:W-:Y:S01]  /*7190*/  @!P2 LOP3.LUT R11, R16, 0xfffffffe, RZ, 0xc0, !PT ;  /* 0xfffffffe100ba812 */ /* 0x008fe200078ec0ff */
[----:B------:R-:W-:Y:S01]  /*71a0*/  VIADD R16, R0, 0xa8 ;  /* 0x000000a800107836 */ /* 0x000fe20000000000 */
[----:B------:R-:W-:Y:S02]  /*71b0*/  @!P1 LOP3.LUT R17, R17, 0xfffffffe, RZ, 0xc0, !PT ;  /* 0xfffffffe11119812 */ /* 0x000fe400078ec0ff */
[----:B----4-:R-:W-:Y:S01]  /*71c0*/  @!P0 LOP3.LUT R13, R20, 0xfffffffe, RZ, 0xc0, !PT ;  /* 0xfffffffe140d8812 */ /* 0x010fe200078ec0ff */
[----:B------:R-:W-:Y:S01]  /*71d0*/  VIADD R20, R0, 0xb8 ;  /* 0x000000b800147836 */ /* 0x000fe20000000000 */
[----:B------:R-:W-:Y:S01]  /*71e0*/  ISETP.GE.AND P6, PT, R18, UR4, PT ;  /* 0x0000000412007c0c */ /* 0x000fe2000bfc6270 */
[----:B0-----:R-:W-:Y:S01]  /*71f0*/  @!P4 IMAD.WIDE R4, R9, 0x4, R2 ;  /* 0x000000040904c825 */ /* 0x001fe200078e0202 */
[----:B------:R-:W-:-:S03]  /*7200*/  ISETP.GE.AND P5, PT, R19, UR4, PT ;  /* 0x0000000413007c0c */ /* 0x000fc6000bfa6270 */
        /* <DEDUP_REMOVED lines=8> */
[----:B------:R-:W-:Y:S01]  /*7290*/  @!P0 IMAD.WIDE R12, R13, 0x4, R2 ;  /* 0x000000040d0c8825 */ /* 0x000fe200078e0202 */
[----:B------:R3:W-:Y:S01]  /*72a0*/  @!P1 ST.E.64 desc[UR44][R10.64], R86 ;  /* 0x000000560a009985 */ /* 0x0007e2000c101b2c */
[----:B------:R-:W-:Y:S02]  /*72b0*/  ISETP.GE.AND P1, PT, R20, UR4, PT ;  /* 0x0000000414007c0c */ /* 0x000fe4000bf26270 */
[C---:B------:R-:W-:Y:S01]  /*72c0*/  VIADD R15, R0.reuse, 0xa0 ;  /* 0x000000a0000f7836 */ /* 0x040fe20000000000 */
[----:B------:R4:W-:Y:S01]  /*72d0*/  @!P0 ST.E.64 desc[UR44][R12.64], R90 ;  /* 0x0000005a0c008985 */ /* 0x0009e2000c101b2c */
[----:B------:R-:W-:Y:S01]  /*72e0*/  VIADD R17, R0, 0xb0 ;  /* 0x000000b000117836 */ /* 0x000fe20000000000 */
[----:B------:R-:W-:Y:S02]  /*72f0*/  ISETP.GE.AND P0, PT, R14, UR4, PT ;  /* 0x000000040e007c0c */ /* 0x000fe4000bf06270 */
[----:B------:R-:W-:Y:S02]  /*7300*/  ISETP.GE.AND P4, PT, R15, UR4, PT ;  /* 0x000000040f007c0c */ /* 0x000fe4000bf86270 */
[----:B------:R-:W-:-:S02]  /*7310*/  ISETP.GE.AND P2, PT, R17, UR4, PT ;  /* 0x0000000411007c0c */ /* 0x000fc4000bf46270 */
[----:B------:R-:W-:Y:S02]  /*7320*/  @!P5 LEA.HI R19, R19, R19, RZ, 0x1 ;  /* 0x000000131313d211 */ /* 0x000fe400078f08ff */
[----:B0-----:R-:W-:Y:S02]  /*7330*/  @!P6 LOP3.LUT R5, R18, 0xfffffffe, RZ, 0xc0, !PT ;  /* 0xfffffffe1205e812 */ /* 0x001fe400078ec0ff */
        /* <DEDUP_REMOVED lines=15> */
[C---:B------:R-:W-:Y:S01]  /*7430*/  VIADD R16, R0.reuse, 0xe0 ;  /* 0x000000e000107836 */ /* 0x040fe20000000000 */
[----:B------:R-:W-:Y:S02]  /*7440*/  @!P2 LOP3.LUT R17, R17, 0xfffffffe, RZ, 0xc0, !PT ;  /* 0xfffffffe1111a812 */ /* 0x000fe400078ec0ff */
[----:B------:R-:W-:Y:S02]  /*7450*/  IADD3 R18, R0, 0xc0, RZ ;  /* 0x000000c000127810 */ /* 0x000fe40007ffe0ff */
[----:B----4-:R-:W-:Y:S01]  /*7460*/  @!P1 LOP3.LUT R13, R20, 0xfffffffe, RZ, 0xc0, !PT ;  /* 0xfffffffe140d9812 */ /* 0x010fe200078ec0ff */
[----:B0-----:R-:W-:Y:S01]  /*7470*/  @!P0 IMAD.WIDE R4, R9, 0x4, R2 ;  /* 0x0000000409048825 */ /* 0x001fe200078e0202 */
[----:B------:R-:W-:-:S02]  /*7480*/  ISETP.GE.AND P5, PT, R18, UR4, PT ;  /* 0x0000000412007c0c */ /* 0x000fc4000bfa6270 */
[----:B------:R-:W-:Y:S01]  /*7490*/  ISETP.GE.AND P6, PT, R19, UR4, PT ;  /* 0x0000000413007c0c */ /* 0x000fe2000bfc6270 */
[--C-:B-1----:R-:W-:Y:S01]  /*74a0*/  @!P4 IMAD.WIDE R6, R15, 0x4, R2.reuse ;  /* 0x000000040f06c825 */ /* 0x102fe200078e0202 */
[----:B------:R0:W-:Y:S01]  /*74b0*/  @!P0 ST.E.64 desc[UR44][R4.64], R102 ;  /* 0x0000006604008985 */ /* 0x0001e2000c101b2c */
[----:B------:R-:W-:Y:S02]  /*74c0*/  ISETP.GE.AND P0, PT, R14, UR4, PT ;  /* 0x000000040e007c0c */ /* 0x000fe4000bf06270 */
[--C-:B------:R-:W-:Y:S01]  /*74d0*/  @!P3 IMAD.WIDE R8, R11, 0x4, R2.reuse ;  /* 0x000000040b08b825 */ /* 0x100fe200078e0202 */
[----:B------:R1:W-:Y:S03]  /*74e0*/  @!P4 ST.E.64 desc[UR44][R6.64], R106 ;  /* 0x0000006a0600c985 */ /* 0x0003e6000c101b2c */
        /* <DEDUP_REMOVED lines=8> */
[C---:B------:R-:W-:Y:S01]  /*7570*/  VIADD R17, R0.reuse, 0xe8 ;  /* 0x000000e800117836 */ /* 0x040fe20000000000 */
[----:B------:R-:W-:Y:S01]  /*7580*/  @!P6 LEA.HI R19, R19, R19, RZ, 0x1 ;  /* 0x000000131313e211 */ /* 0x000fe200078f08ff */
[C---:B------:R-:W-:Y:S01]  /*7590*/  VIADD R20, R0.reuse, 0xf0 ;  /* 0x000000f000147836 */ /* 0x040fe20000000000 */
[----:B------:R-:W-:Y:S01]  /*75a0*/  ISETP.GE.AND P1, PT, R15, UR4, PT ;  /* 0x000000040f007c0c */ /* 0x000fe2000bf26270 */
[----:B------:R-:W-:Y:S01]  /*75b0*/  VIADD R0, R0, 0xf8 ;  /* 0x000000f800007836 */ /* 0x000fe20000000000 */
[----:B------:R-:W-:-:S02]  /*75c0*/  ISETP.GE.AND P3, PT, R17, UR4, PT ;  /* 0x0000000411007c0c */ /* 0x000fc4000bf66270 */
[----:B------:R-:W-:Y:S02]  /*75d0*/  ISETP.GE.AND P4, PT, R20, UR4, PT ;  /* 0x0000000414007c0c */ /* 0x000fe4000bf86270 */
[----:B0-----:R-:W-:Y:S02]  /*75e0*/  @!P5 LOP3.LUT R5, R18, 0xfffffffe, RZ, 0xc0, !PT ;  /* 0xfffffffe1205d812 */ /* 0x001fe400078ec0ff */
[----:B-1----:R-:W-:Y:S02]  /*75f0*/  @!P6 LOP3.LUT R7, R19, 0xfffffffe, RZ, 0xc0, !PT ;  /* 0xfffffffe1307e812 */ /* 0x002fe400078ec0ff */
        /* <DEDUP_REMOVED lines=10> */
[----:B------:R-:W-:Y:S02]  /*76a0*/  @!P1 LOP3.LUT R15, R15, 0xfffffffe, RZ, 0xc0, !PT ;  /* 0xfffffffe0f0f9812 */ /* 0x000fe400078ec0ff */
[----:B---3--:R-:W-:Y:S02]  /*76b0*/  @!P2 LOP3.LUT R11, R16, 0xfffffffe, RZ, 0xc0, !PT ;  /* 0xfffffffe100ba812 */ /* 0x008fe400078ec0ff */
[----:B------:R-:W-:Y:S02]  /*76c0*/  @!P3 LOP3.LUT R17, R17, 0xfffffffe, RZ, 0xc0, !PT ;  /* 0xfffffffe1111b812 */ /* 0x000fe400078ec0ff */
[----:B----4-:R-:W-:Y:S01]  /*76d0*/  @!P4 LOP3.LUT R13, R20, 0xfffffffe, RZ, 0xc0, !PT ;  /* 0xfffffffe140dc812 */ /* 0x010fe200078ec0ff */
[----:B0-----:R-:W-:-:S04]  /*76e0*/  @!P0 IMAD.WIDE R4, R9, 0x4, R2 ;  /* 0x0000000409048825 */ /* 0x001fc800078e0202 */
[--C-:B-1----:R-:W-:Y:S01]  /*76f0*/  @!P1 IMAD.WIDE R6, R15, 0x4, R2.reuse ;  /* 0x000000040f069825 */ /* 0x102fe200078e0202 */
[----:B------:R0:W-:Y:S01]  /*7700*/  @!P0 ST.E.64 desc[UR44][R4.64], R130 ;  /* 0x0000008204008985 */ /* 0x0001e2000c101b2c */
[----:B------:R-:W-:Y:S02]  /*7710*/  ISETP.GE.AND P0, PT, R0, UR4, PT ;  /* 0x0000000400007c0c */ /* 0x000fe4000bf06270 */
[--C-:B------:R-:W-:Y:S01]  /*7720*/  @!P2 IMAD.WIDE R8, R11, 0x4, R2.reuse ;  /* 0x000000040b08a825 */ /* 0x100fe200078e0202 */
[----:B------:R0:W-:Y:S03]  /*7730*/  @!P1 ST.E.64 desc[UR44][R6.64], R134 ;  /* 0x0000008606009985 */ /* 0x0001e6000c101b2c */
[--C-:B------:R-:W-:Y:S01]  /*7740*/  @!P3 IMAD.WIDE R10, R17, 0x4, R2.reuse ;  /* 0x00000004110ab825 */ /* 0x100fe200078e0202 */
[----:B------:R0:W-:Y:S03]  /*7750*/  @!P2 ST.E.64 desc[UR44][R8.64], R138 ;  /* 0x0000008a0800a985 */ /* 0x0001e6000c101b2c */
[----:B------:R-:W-:Y:S01]  /*7760*/  @!P4 IMAD.WIDE R12, R13, 0x4, R2 ;  /* 0x000000040d0cc825 */ /* 0x000fe200078e0202 */
[----:B------:R0:W-:Y:S04]  /*7770*/  @!P3 ST.E.64 desc[UR44][R10.64], R142 ;  /* 0x0000008e0a00b985 */ /* 0x0001e8000c101b2c */
[----:B------:R0:W-:Y:S01]  /*7780*/  @!P4 ST.E.64 desc[UR44][R12.64], R146 ;  /* 0x000000920c00c985 */ /* 0x0001e2000c101b2c */
[----:B------:R-:W-:Y:S05]  /*7790*/  @P0 BRA `(.L_x_10) ;  /* 0x0000003c00e00947 */ /* 0x000fea0003800000 */
[----:B------:R-:W-:-:S04]  /*77a0*/  LEA.HI R0, R0, R0, RZ, 0x1 ;  /* 0x0000000000007211 */ /* 0x000fc800078f08ff */
[----:B0-----:R-:W-:-:S05]  /*77b0*/  LOP3.LUT R5, R0, 0xfffffffe, RZ, 0xc0, !PT ;  /* 0xfffffffe00057812 */ /* 0x001fca00078ec0ff */
[----:B------:R-:W-:-:S05]  /*77c0*/  IMAD.WIDE R2, R5, 0x4, R2 ;  /* 0x0000000405027825 */ /* 0x000fca00078e0202 */
[----:B------:R0:W-:Y:S01]  /*77d0*/  ST.E.64 desc[UR44][R2.64], R150 ;  /* 0x0000009602007985 */ /* 0x0001e2000c101b2c */
[----:B------:R-:W-:Y:S05]  /*77e0*/  BRA `(.L_x_10) ;  /* 0x0000003c00cc7947 */ /* 0x000fea0003800000 */
.L_x_33:
[----:B------:R-:W0:Y:S02]  /*77f0*/  S2R R0, SR_TID.X ;  /* 0x0000000000007919 */ /* 0x000e240000002100 */
[----:B0-----:R-:W-:-:S05]  /*7800*/  VIADD R2, R0, 0xffffff80 ;  /* 0xffffff8000027836 */ /* 0x001fca0000000000 */
[----:B------:R-:W-:-:S13]  /*7810*/  ISETP.GT.AND P0, PT, R2, 0x7f, PT ;  /* 0x0000007f0200780c */ /* 0x000fda0003f04270 */
[----:B------:R-:W-:Y:S05]  /*7820*/  @P0 BRA `(.L_x_10) ;  /* 0x0000003c00bc0947 */ /* 0x000fea0003800000 */
[----:B------:R-:W0:Y:S01]  /*7830*/  S2R R3, SR_CTAID.X ;  /* 0x0000000000037919 */ /* 0x000e220000002500 */
[----:B------:R-:W1:Y:S01]  /*7840*/  LDC R6, c[0x0][0xbe8] ;  /* 0x0002fa00ff067b82 */ /* 0x000e620000000800 */
[----:B------:R-:W-:Y:S01]  /*7850*/  ULDC UR4, c[0x0][0xa88] ;  /* 0x0002a20000047ab9 */ /* 0x000fe20000000800 */
[----:B0-----:R-:W-:Y:S02]  /*7860*/  IMAD R0, R3, 0x80, R0 ;  /* 0x0000008003007824 */ /* 0x001fe400078e0200 */
[----:B-1----:R-:W-:Y:S02]  /*7870*/  IMAD R3, R6, UR4, RZ ;  /* 0x0000000406037c24 */ /* 0x002fe4000f8e02ff */
[----:B------:R-:W-:-:S05]  /*7880*/  VIADD R0, R0, 0xffffff80 ;  /* 0xffffff8000007836 */ /* 0x000fca0000000000 */
[----:B------:R-:W-:-:S13]  /*7890*/  ISETP.GE.AND P0, PT, R0, R3, PT ;  /* 0x000000030000720c */ /* 0x000fda0003f06270 */
[----:B------:R-:W-:Y:S05]  /*78a0*/  @P0 BRA `(.L_x_10) ;  /* 0x0000003c009c0947 */ /* 0x000fea0003800000 */
[----:B------:R-:W-:Y:S01]  /*78b0*/  ISETP.NE.AND P0, PT, R6, 0x1, PT ;  /* 0x000000010600780c */ /* 0x000fe20003f05270 */
[----:B------:R-:W0:Y:S01]  /*78c0*/  S2UR UR7, SR_CTAID.Z ;  /* 0x00000000000779c3 */ /* 0x000e220000002700 */
[----:B------:R-:W-:Y:S01]  /*78d0*/  USHF.R.S32.HI UR6, URZ, 0x1f, UR36 ;  /* 0x0000001f3f067899 */ /* 0x000fe20008011424 */
[----:B------:R-:W-:Y:S01]  /*78e0*/  MOV R5, R0 ;  /* 0x0000000000057202 */ /* 0x000fe20000000f00 */
[----:B------:R-:W-:Y:S02]  /*78f0*/  ULDC.64 UR8, c[0x0][0xbd0] ;  /* 0x0002f40000087ab9 */ /* 0x000fe40000000a00 */
[----:B------:R-:W-:Y:S02]  /*7900*/  UIMAD UR6, UR6, UR8, URZ ;  /* 0x00000008060672a4 */ /* 0x000fe4000f8e023f */
[----:B------:R-:W-:Y:S01]  /*7910*/  UIMAD.WIDE.U32 UR4, UR36, UR8, URZ ;  /* 0x00000008240472a5 */ /* 0x000fe2000f8e003f */
[----:B------:R-:W1:Y:S01]  /*7920*/  LDC.64 R10, c[0x0][0xbd8] ;  /* 0x0002f600ff0a7b82 */ /* 0x000e620000000a00 */
[----:B------:R-:W-:-:S04]  /*7930*/  UIMAD UR6, UR36, UR9, UR6 ;  /* 0x00000009240672a4 */ /* 0x000fc8000f8e0206 */
[----:B------:R-:W-:Y:S02]  /*7940*/  UIADD3 UR6, UR5, UR6, URZ ;  /* 0x0000000605067290 */ /* 0x000fe4000fffe03f */
[----:B------:R-:W-:Y:S01]  /*7950*/  IMAD.U32 R3, RZ, RZ, UR5 ;  /* 0x00000005ff037e24 */ /* 0x000fe2000f8e00ff */
[----:B------:R-:W2:Y:S01]  /*7960*/  @P0 LDC R7, c[0x0][0xbec] ;  /* 0x0002fb00ff070b82 */ /* 0x000ea20000000800 */
[----:B------:R-:W-:Y:S01]  /*7970*/  IMAD.U32 R2, RZ, RZ, UR4 ;  /* 0x00000004ff027e24 */ /* 0x000fe2000f8e00ff */
[----:B------:R-:W-:Y:S01]  /*7980*/  ULDC.64 UR4, c[0x0][0xbe0] ;  /* 0x0002f80000047ab9 */ /* 0x000fe20000000a00 */
[----:B------:R-:W-:-:S05]  /*7990*/  IMAD.U32 R3, RZ, RZ, UR6 ;  /* 0x00000006ff037e24 */ /* 0x000fca000f8e00ff */
[----:B------:R-:W3:Y:S01]  /*79a0*/  @P0 LDC R9, c[0x0][0xbf0] ;  /* 0x0002fc00ff090b82 */ /* 0x000ee20000000800 */
[----:B0-----:R-:W-:-:S07]  /*79b0*/  USHF.R.S32.HI UR8, URZ, 0x1f, UR7 ;  /* 0x0000001f3f087899 */ /* 0x001fce0008011407 */
[----:B------:R-:W0:Y:S01]  /*79c0*/  S2UR UR10, SR_CTAID.Y ;  /* 0x00000000000a79c3 */ /* 0x000e220000002600 */
[C---:B-1----:R-:W-:Y:S02]  /*79d0*/  IMAD R12, R10.reuse, UR8, RZ ;  /* 0x000000080a0c7c24 */ /* 0x042fe4000f8e02ff */
[----:B------:R-:W-:-:S04]  /*79e0*/  IMAD.WIDE.U32 R2, R10, UR7, R2 ;  /* 0x000000070a027c25 */ /* 0x000fc8000f8e0002 */
[----:B------:R-:W-:Y:S01]  /*79f0*/  IMAD R11, R11, UR7, R12 ;  /* 0x000000070b0b7c24 */ /* 0x000fe2000f8e020c */
[----:B------:R-:W0:Y:S01]  /*7a00*/  LDC R8, c[0x0][0xc50] ;  /* 0x00031400ff087b82 */ /* 0x000e220000000800 */
[----:B--2---:R-:W-:-:S04]  /*7a10*/  @P0 IMAD.HI.U32 R4, R0, R7, RZ ;  /* 0x0000000700040227 */ /* 0x004fc800078e00ff */
[----:B------:R-:W-:Y:S02]  /*7a20*/  IMAD R7, RZ, RZ, -UR36 ;  /* 0x80000024ff077e24 */ /* 0x000fe4000f8e02ff */
[----:B------:R-:W-:Y:S01]  /*7a30*/  IMAD.IADD R3, R11, 0x1, R3 ;  /* 0x000000010b037824 */ /* 0x000fe200078e0203 */
[----:B---3--:R-:W-:Y:S01]  /*7a40*/  @P0 SHF.R.U32.HI R5, RZ, R9, R4 ;  /* 0x00000009ff050219 */ /* 0x008fe20000011604 */
[----:B0-----:R-:W-:-:S04]  /*7a50*/  IMAD R9, R8, R7, UR10 ;  /* 0x0000000a08097e24 */ /* 0x001fc8000f8e0207 */
[----:B------:R-:W-:Y:S02]  /*7a60*/  IMAD.MOV R7, RZ, RZ, -R5 ;  /* 0x000000ffff077224 */ /* 0x000fe400078e0a05 */
[----:B------:R-:W-:Y:S01]  /*7a70*/  IMAD.WIDE.U32 R2, R9, UR4, R2 ;  /* 0x0000000409027c25 */ /* 0x000fe2000f8e0002 */
[----:B------:R-:W-:-:S03]  /*7a80*/  SHF.R.S32.HI R4, RZ, 0x1f, R9 ;  /* 0x0000001fff047819 */ /* 0x000fc60000011409 */
[----:B------:R-:W-:Y:S01]  /*7a90*/  IMAD R7, R6, R7, R0 ;  /* 0x0000000706077224 */ /* 0x000fe200078e0200 */
[----:B------:R-:W-:Y:S01]  /*7aa0*/  IADD3 R2, P0, R5, R2, RZ ;  /* 0x0000000205027210 */ /* 0x000fe20007f1e0ff */
[----:B------:R-:W-:-:S03]  /*7ab0*/  IMAD R4, R4, UR4, RZ ;  /* 0x0000000404047c24 */ /* 0x000fc6000f8e02ff */
[----:B------:R-:W-:Y:S01]  /*7ac0*/  SHF.R.S32.HI R0, RZ, 0x1f, R7 ;  /* 0x0000001fff007819 */ /* 0x000fe20000011407 */
[----:B------:R-:W-:Y:S01]  /*7ad0*/  IMAD R4, R9, UR5, R4 ;  /* 0x0000000509047c24 */ /* 0x000fe2000f8e0204 */
[----:B------:R-:W-:Y:S01]  /*7ae0*/  SHF.R.S32.HI R9, RZ, 0x1f, R5 ;  /* 0x0000001fff097819 */ /* 0x000fe20000011405 */
[----:B------:R-:W-:Y:S02]  /*7af0*/  ULDC.64 UR4, c[0x0][0xbc8] ;  /* 0x0002f20000047ab9 */ /* 0x000fe40000000a00 */
[----:B------:R-:W-:Y:S01]  /*7b00*/  IMAD R0, R0, UR4, RZ ;  /* 0x0000000400007c24 */ /* 0x000fe2000f8e02ff */
[----:B------:R-:W-:-:S03]  /*7b10*/  IADD3.X R3, R9, R3, R4, P0, !PT ;  /* 0x0000000309037210 */ /* 0x000fc600007fe404 */
[C---:B------:R-:W-:Y:S02]  /*7b20*/  IMAD R5, R7.reuse, UR5, R0 ;  /* 0x0000000507057c24 */ /* 0x040fe4000f8e0200 */
[----:B------:R-:W-:Y:S01]  /*7b30*/  IMAD.WIDE.U32 R2, R7, UR4, R2 ;  /* 0x0000000407027c25 */ /* 0x000fe2000f8e0002 */
[----:B------:R-:W-:-:S03]  /*7b40*/  ULDC.64 UR4, c[0x0][0xba8] ;  /* 0x0002ea0000047ab9 */ /* 0x000fc60000000a00 */
[----:B------:R-:W-:Y:S01]  /*7b50*/  IMAD.IADD R3, R3, 0x1, R5 ;  /* 0x0000000103037824 */ /* 0x000fe200078e0205 */
[----:B------:R-:W-:-:S04]  /*7b60*/  LEA R4, P0, R2, UR4, 0x2 ;  /* 0x0000000402047c11 */ /* 0x000fc8000f8010ff */
[----:B------:R-:W-:Y:S01]  /*7b70*/  LEA.HI.X R5, R2, UR5, R3, 0x2, P0 ;  /* 0x0000000502057c11 */ /* 0x000fe200080f1403 */
[----:B------:R-:W-:-:S05]  /*7b80*/  IMAD.MOV.U32 R3, RZ, RZ, -0x800000 ;  /* 0xff800000ff037424 */ /* 0x000fca00078e00ff */
[----:B------:R4:W-:Y:S01]  /*7b90*/  STG.E desc[UR44][R4.64], R3 ;  /* 0x0000000304007986 */ /* 0x0009e2000c10192c */
[----:B------:R-:W-:Y:S05]  /*7ba0*/  BRA `(.L_x_10) ;  /* 0x0000003800dc7947 */ /* 0x000fea0003800000 */
.L_x_8:
[----:B------:R-:W-:-:S08]  /*7bb0*/  NOP ;  /* 0x0000000000007918 */ /* 0x000fd00000000000 */
[----:B------:R-:W0:-:S00]  /*7bc0*/  USETMAXREG.DEALLOC.CTAPOOL 0x18 ;  /* 0x00000018000079c8 */ /* 0x000e0000080e0500 */
[----:B0-----:R-:W-:Y:S01]  /*7bd0*/  LOP3.LUT R19, R0, 0x3, RZ, 0xc0, !PT ;  /* 0x0000000300137812 */ /* 0x001fe200078ec0ff */
[----:B------:R-:W0:Y:S05]  /*7be0*/  S2R R17, SR_CTAID.Z ;  /* 0x0000000000117919 */ /* 0x000e2a0000002700 */
[----:B------:R-:W1:Y:S01]  /*7bf0*/  S2UR UR6, SR_CTAID.Y ;  /* 0x00000000000679c3 */ /* 0x000e620000002600 */
[----:B------:R-:W2:Y:S02]  /*7c00*/  SHFL.IDX PT, R0, R19, RZ, 0x1f ;  /* 0x00001fff13007589 */ /* 0x000ea400000e0000 */
[----:B--2---:R-:W-:-:S13]  /*7c10*/  ISETP.NE.AND P0, PT, R0, RZ, PT ;  /* 0x000000ff0000720c */ /* 0x004fda0003f05270 */
[----:B01----:R-:W-:Y:S05]  /*7c20*/  @!P0 BRA `(.L_x_36) ;  /* 0x0000000000288947 */ /* 0x003fea0003800000 */
[----:B------:R-:W-:Y:S01]  /*7c30*/  ULDC UR7, c[0x0][0xc50] ;  /* 0x0003140000077ab9 */ /* 0x000fe20000000800 */
[----:B------:R-:W-:Y:S01]  /*7c40*/  UMOV UR36, UR6 ;  /* 0x0000000600247c82 */ /* 0x000fe20008000000 */
[----:B------:R-:W-:-:S06]  /*7c50*/  UISETP.NE.AND UP0, UPT, UR7, 0x1, UPT ;  /* 0x000000010700788c */ /* 0x000fcc000bf05270 */
[----:B------:R-:W-:-:S13]  /*7c60*/  PLOP3.LUT P0, PT, PT, PT, UP0, 0x80, 0x0 ;  /* 0x000000000000781c */ /* 0x000fda0003f0f008 */
[----:B------:R-:W-:Y:S05]  /*7c70*/  @!P0 BRA `(.L_x_37) ;  /* 0x0000000000308947 */ /* 0x000fea0003800000 */
[----:B------:R-:W-:Y:S01]  /*7c80*/  ULDC UR4, c[0x0][0xc54] ;  /* 0x0003150000047ab9 */ /* 0x000fe20000000800 */
[----:B------:R-:W-:Y:S01]  /*7c90*/  ULDC UR36, c[0x0][0xc58] ;  /* 0x0003160000247ab9 */ /* 0x000fe20000000800 */
[----:B------:R-:W-:-:S04]  /*7ca0*/  UIMAD.WIDE.U32 UR4, UR6, UR4, URZ ;  /* 0x00000004060472a5 */ /* 0x000fc8000f8e003f */
[----:B------:R-:W-:Y:S01]  /*7cb0*/  USHF.R.U32.HI UR36, URZ, UR36, UR5 ;  /* 0x000000243f247299 */ /* 0x000fe20008011605 */
[----:B------:R-:W-:Y:S11]  /*7cc0*/  BRA `(.L_x_37) ;  /* 0x00000000001c7947 */ /* 0x000ff60003800000 */
.L_x_36:
[----:B------:R-:W-:Y:S01]  /*7cd0*/  ULDC UR7, c[0x0][0xc50] ;  /* 0x0003140000077ab9 */ /* 0x000fe20000000800 */
[----:B------:R-:W-:Y:S01]  /*7ce0*/  UMOV UR36, UR6 ;  /* 0x0000000600247c82 */ /* 0x000fe20008000000 */
[----:B------:R-:W-:-:S11]  /*7cf0*/  UISETP.NE.AND UP0, UPT, UR7, 0x1, UPT ;  /* 0x000000010700788c */ /* 0x000fd6000bf05270 */
[----:B------:R-:W-:Y:S01]  /*7d00*/  @UP0 ULDC UR4, c[0x0][0xc54] ;  /* 0x0003150000040ab9 */ /* 0x000fe20000000800 */
[----:B------:R-:W-:Y:S01]  /*7d10*/  @UP0 ULDC UR8, c[0x0][0xc58] ;  /* 0x0003160000080ab9 */ /* 0x000fe20000000800 */
[----:B------:R-:W-:-:S04]  /*7d20*/  UIMAD.WIDE.U32 UR4, UR6, UR4, URZ ;  /* 0x00000004060472a5 */ /* 0x000fc8000f8e003f */
[----:B------:R-:W-:-:S12]  /*7d30*/  @UP0 USHF.R.U32.HI UR36, URZ, UR8, UR5 ;  /* 0x000000083f240299 */ /* 0x000fd80008011605 */
.L_x_37:
[----:B------:R-:W-:Y:S01]  /*7d40*/  ISETP.GE.AND P0, PT, R17, RZ, PT ;  /* 0x000000ff1100720c */ /* 0x000fe20003f06270 */
[----:B------:R-:W-:Y:S01]  /*7d50*/  UIADD3 UR4, -UR36, URZ, URZ ;  /* 0x0000003f24047290 */ /* 0x000fe2000fffe13f */
[----:B------:R-:W-:Y:S01]  /*7d60*/  IMAD.MOV.U32 R0, RZ, RZ, 0x1 ;  /* 0x00000001ff007424 */ /* 0x000fe200078e00ff */
[----:B------:R-:W-:Y:S01]  /*7d70*/  MOV R9, 0x1 ;  /* 0x0000000100097802 */ /* 0x000fe20000000f00 */
[----:B------:R-:W-:Y:S01]  /*7d80*/  IMAD.MOV.U32 R6, RZ, RZ, RZ ;  /* 0x000000ffff067224 */ /* 0x000fe200078e00ff */
[----:B------:R-:W-:-:S08]  /*7d90*/  UIMAD UR6, UR7, UR4, UR6 ;  /* 0x00000004070672a4 */ /* 0x000fd0000f8e0206 */
[----:B------:R-:W-:Y:S05]  /*7da0*/  @!P0 BRA `(.L_x_38) ;  /* 0x00000034009c8947 */ /* 0x000fea0003800000 */
[----:B------:R-:W-:Y:S01]  /*7db0*/  ULDC.64 UR4, c[0x0][0x418] ;  /* 0x0001060000047ab9 */ /* 0x000fe20000000a00 */
[----:B------:R-:W-:Y:S02]  /*7dc0*/  ULOP3.LUT UR41, UR6, 0xffff, URZ, 0xc0, !UPT ;  /* 0x0000ffff06297892 */ /* 0x000fe4000f8ec03f */
[----:B------:R-:W-:Y:S01]  /*7dd0*/  UISETP.NE.U32.AND UP0, UPT, UR4, URZ, UPT ;  /* 0x0000003f0400728c */ /* 0x000fe2000bf05070 */
[----:B------:R-:W-:Y:S02]  /*7de0*/  UMOV UR43, URZ ;  /* 0x0000003f002b7c82 */ /* 0x000fe40008000000 */
[----:B------:R-:W-:Y:S01]  /*7df0*/  ULDC UR4, c[0x0][0x424] ;  /* 0x0001090000047ab9 */ /* 0x000fe20000000800 */
[----:B------:R-:W-:-:S03]  /*7e00*/  UISETP.NE.AND.EX UP0, UPT, UR5, URZ, UPT, UP0 ;  /* 0x0000003f0500728c */ /* 0x000fc6000bf05300 */
[----:B------:R-:W-:Y:S01]  /*7e10*/  ULDC UR5, c[0x0][0x2f0] ;  /* 0x0000bc0000057ab9 */ /* 0x000fe20000000800 */
[----:B------:R-:W-:-:S04]  /*7e20*/  USEL UR4, UR4, 0x1, UP0 ;  /* 0x0000000104047887 */ /* 0x000fc80008000000 */
[----:B------:R-:W-:-:S04]  /*7e30*/  UIMAD UR4, UR4, UR5, URZ ;  /* 0x00000005040472a4 */ /* 0x000fc8000f8e023f */
[----:B------:R-:W-:Y:S02]  /*7e40*/  UISETP.GE.AND UP0, UPT, UR4, 0x1, UPT ;  /* 0x000000010400788c */ /* 0x000fe4000bf06270 */
[----:B------:R-:W-:-:S04]  /*7e50*/  UIADD3 UR5, UR4, 0x5f, URZ ;  /* 0x0000005f04057890 */ /* 0x000fc8000fffe03f */
[----:B------:R-:W-:Y:S01]  /*7e60*/  PLOP3.LUT P0, PT, PT, PT, UP0, 0x80, 0x0 ;  /* 0x000000000000781c */ /* 0x000fe20003f0f008 */
[----:B------:R-:W-:-:S04]  /*7e70*/  UIMAD.WIDE UR4, UR5, 0x2aaaaaab, URZ ;  /* 0x2aaaaaab050478a5 */ /* 0x000fc8000f8e023f */
[----:B------:R-:W-:-:S04]  /*7e80*/  USHF.R.U32.HI UR39, URZ, 0x1f, UR5 ;  /* 0x0000001f3f277899 */ /* 0x000fc80008011605 */
        /* <DEDUP_REMOVED lines=9> */
[----:B------:R-:W-:Y:S01]  /*7f20*/  IABS R5, R4 ;  /* 0x0000000400057213 */ /* 0x000fe20000000000 */
[----:B------:R-:W-:Y:S01]  /*7f30*/  IMAD.U32 R4, RZ, RZ, UR7 ;  /* 0x00000007ff047e24 */ /* 0x000fe2000f8e00ff */
[----:B------:R-:W-:Y:S01]  /*7f40*/  R2UR UR11, R2 ;  /* 0x00000000020b72ca */ /* 0x000fe200000e0000 */
[----:B------:R-:W-:Y:S02]  /*7f50*/  ULOP3.LUT UR7, UR7, UR6, URZ, 0x3c, !UPT ;  /* 0x0000000607077292 */ /* 0x000fe4000f8e3c3f */
[----:B------:R-:W-:-:S10]  /*7f60*/  IMAD.MOV R5, RZ, RZ, -R5 ;  /* 0x000000ffff057224 */ /* 0x000fd400078e0a05 */
[----:B------:R-:W0:Y:S08]  /*7f70*/  I2F.RP R2, UR11 ;  /* 0x0000000b00027d06 */ /* 0x000e300008209400 */
[----:B0-----:R-:W0:Y:S02]  /*7f80*/  MUFU.RCP R2, R2 ;  /* 0x0000000200027308 */ /* 0x001e240000001000 */
[----:B0-----:R-:W-:Y:S01]  /*7f90*/  VIADD R3, R2, 0xffffffe ;  /* 0x0ffffffe02037836 */ /* 0x001fe20000000000 */
[----:B------:R-:W-:Y:S01]  /*7fa0*/  IABS R2, R4 ;  /* 0x0000000400027213 */ /* 0x000fe20000000000 */
[----:B------:R-:W-:-:S03]  /*7fb0*/  IMAD.MOV.U32 R4, RZ, RZ, R5 ;  /* 0x000000ffff047224 */ /* 0x000fc600078e0005 */
[----:B------:R-:W-:Y:S01]  /*7fc0*/  R2UR UR9, R2 ;  /* 0x00000000020972ca */ /* 0x000fe200000e0000 */
[----:B------:R-:W0:Y:S01]  /*7fd0*/  F2I.FTZ.U32.TRUNC.NTZ R3, R3 ;  /* 0x0000000300037305 */ /* 0x000e22000021f000 */
[----:B------:R-:W-:Y:S02]  /*7fe0*/  R2UR UR10, R4 ;  /* 0x00000000040a72ca */ /* 0x000fe400000e0000 */
[----:B0-----:R-:W-:-:S13]  /*7ff0*/  R2UR UR5, R3 ;  /* 0x00000000030572ca */ /* 0x001fda00000e0000 */
[----:B------:R-:W-:-:S04]  /*8000*/  UIADD3 UR8, URZ, -UR5, URZ ;  /* 0x800000053f087290 */ /* 0x000fc8000fffe03f */
[----:B------:R-:W-:-:S04]  /*8010*/  UIMAD UR8, UR8, UR11, URZ ;  /* 0x0000000b080872a4 */ /* 0x000fc8000f8e023f */
[----:B------:R-:W-:-:S04]  /*8020*/  UIMAD.WIDE.U32 UR4, UR5, UR8, UR4 ;  /* 0x00000008050472a5 */ /* 0x000fc8000f8e0004 */
[----:B------:R-:W-:-:S04]  /*8030*/  UIMAD.WIDE.U32 UR4, UR5, UR9, URZ ;  /* 0x00000009050472a5 */ /* 0x000fc8000f8e003f */
[----:B------:R-:W-:-:S04]  /*8040*/  UIMAD UR4, UR5, UR10, UR9 ;  /* 0x0000000a050472a4 */ /* 0x000fc8000f8e0209 */
[----:B------:R-:W-:-:S11]  /*8050*/  UISETP.GT.U32.AND UP1, UPT, UR11, UR4, UPT ;  /* 0x000000040b00728c */ /* 0x000fd6000bf24070 */
[----:B------:R-:W-:Y:S02]  /*8060*/  @!UP1 UIADD3 UR4, UR4, -UR11, URZ ;  /* 0x8000000b04049290 */ /* 0x000fe4000fffe03f */
[----:B------:R-:W-:Y:S02]  /*8070*/  @!UP1 UIADD3 UR5, UR5, 0x1, URZ ;  /* 0x0000000105059890 */ /* 0x000fe4000fffe03f */
[----:B------:R-:W-:Y:S02]  /*8080*/  UISETP.GE.U32.AND UP0, UPT, UR4, UR11, UPT ;  /* 0x0000000b0400728c */ /* 0x000fe4000bf06070 */
[----:B------:R-:W-:-:S09]  /*8090*/  UISETP.GE.AND UP1, UPT, UR7, URZ, UPT ;  /* 0x0000003f0700728c */ /* 0x000fd2000bf26270 */
[----:B------:R-:W-:Y:S02]  /*80a0*/  @UP0 UIADD3 UR5, UR5, 0x1, URZ ;  /* 0x0000000105050890 */ /* 0x000fe4000fffe03f */
[----:B------:R-:W-:Y:S02]  /*80b0*/  UISETP.NE.AND UP0, UPT, UR6, URZ, UPT ;  /* 0x0000003f0600728c */ /* 0x000fe4000bf05270 */
[----:B------:R-:W-:-:S09]  /*80c0*/  @!UP1 UIADD3 UR5, -UR5, URZ, URZ ;  /* 0x0000003f05059290 */ /* 0x000fd2000fffe13f */
[----:B------:R-:W-:-:S07]  /*80d0*/  @!UP0 ULOP3.LUT UR5, URZ, UR6, URZ, 0x33, !UPT ;  /* 0x000000063f058292 */ /* 0x000fce000f8e333f */
[----:B------:R-:W-:-:S05]  /*80e0*/  UMOV UR43, UR5 ;  /* 0x00000005002b7c82 */ /* 0x000fca0008000000 */
.L_x_39:
[----:B------:R-:W-:Y:S01]  /*80f0*/  UIMAD UR40, UR41, UR43, URZ ;  /* 0x0000002b292872a4 */ /* 0x000fe2000f8e023f */
[----:B------:R-:W-:Y:S02]  /*8100*/  IMAD.U32 R2, RZ, RZ, UR39 ;  /* 0x00000027ff027e24 */ /* 0x000fe4000f8e00ff */
[----:B------:R-:W-:Y:S02]  /*8110*/  IMAD.MOV.U32 R6, RZ, RZ, RZ ;  /* 0x000000ffff067224 */ /* 0x000fe400078e00ff */
[----:B------:R-:W-:Y:S02]  /*8120*/  IMAD.MOV.U32 R9, RZ, RZ, 0x1 ;  /* 0x00000001ff097424 */ /* 0x000fe400078e00ff */
[----:B------:R-:W-:-:S05]  /*8130*/  IMAD.U32 R3, RZ, RZ, UR40 ;  /* 0x00000028ff037e24 */ /* 0x000fca000f8e00ff */
[----:B------:R-:W-:-:S04]  /*8140*/  VIADDMNMX R18, R3, UR43, R2, PT ;  /* 0x0000002b03127c46 */ /* 0x000fc8000b800102 */
[----:B------:R-:W-:Y:S01]  /*8150*/  ISETP.GT.AND P0, PT, R18, UR40, PT ;  /* 0x0000002812007c0c */ /* 0x000fe2000bf04270 */
[----:B------:R0:W-:-:S12]  /*8160*/  STL [R1+0x8], R18 ;  /* 0x0000081201007387 */ /* 0x0001d80000100800 */
[----:B0-----:R-:W-:Y:S05]  /*8170*/  @!P0 BRA `(.L_x_38) ;  /* 0x0000003000a88947 */ /* 0x001fea0003800000 */
[----:B------:R-:W0:Y:S01]  /*8180*/  S2UR UR4, SR_CgaCtaId ;  /* 0x00000000000479c3 */ /* 0x000e220000008800 */
[----:B------:R-:W-:Y:S02]  /*8190*/  UMOV UR38, 0x400 ;  /* 0x0000040000267882 */ /* 0x000fe40000000000 */
[----:B0-----:R-:W-:-:S04]  /*81a0*/  ULEA UR38, UR4, UR38, 0x18 ;  /* 0x0000002604267291 */ /* 0x001fc8000f8ec03f */
[----:B------:R-:W-:-:S04]  /*81b0*/  UIADD3 UR4, UR38, 0x1c400, URZ ;  /* 0x0001c40026047890 */ /* 0x000fc8000fffe03f */
[----:B------:R-:W-:-:S06]  /*81c0*/  ULOP3.LUT UP0, URZ, UR4, 0x3ff, URZ, 0xc0, !UPT ;  /* 0x000003ff043f7892 */ /* 0x000fcc000f80c03f */
[----:B------:R-:W-:-:S13]  /*81d0*/  PLOP3.LUT P0, PT, PT, PT, UP0, 0x80, 0x0 ;  /* 0x000000000000781c */ /* 0x000fda0003f0f008 */
[----:B------:R-:W-:Y:S05]  /*81e0*/  @!P0 BRA `(.L_x_40) ;  /* 0x0000000000408947 */ /* 0x000fea0003800000 */
[----:B------:R-:W-:Y:S01]  /*81f0*/  MOV R2, 0x0 ;  /* 0x0000000000027802 */ /* 0x000fe20000000f00 */
[----:B------:R-:W-:Y:S01]  /*8200*/  ULDC.64 UR6, c[0x4][0x98] ;  /* 0x0100260000067ab9 */ /* 0x000fe20000000a00 */
[----:B------:R-:W-:Y:S01]  /*8210*/  ULDC.64 UR8, c[0x4][0xa0] ;  /* 0x0100280000087ab9 */ /* 0x000fe20000000a00 */
[----:B------:R-:W-:Y:S01]  /*8220*/  ULDC.64 UR4, c[0x4][0x8] ;  /* 0x0100020000047ab9 */ /* 0x000fe20000000a00 */
[----:B------:R-:W-:Y:S01]  /*8230*/  MOV R4, UR6 ;  /* 0x0000000600047c02 */ /* 0x000fe20008000f00 */
[----:B------:R-:W-:Y:S01]  /*8240*/  IMAD.U32 R5, RZ, RZ, UR7 ;  /* 0x00000007ff057e24 */ /* 0x000fe2000f8e00ff */
[----:B------:R-:W0:Y:S01]  /*8250*/  LDC.64 R2, c[0x4][R2] ;  /* 0x0100000002027b82 */ /* 0x000e220000000a00 */
[----:B------:R-:W-:Y:S02]  /*8260*/  IMAD.U32 R6, RZ, RZ, UR8 ;  /* 0x00000008ff067e24 */ /* 0x000fe4000f8e00ff */
[----:B------:R-:W-:Y:S02]  /*8270*/  IMAD.U32 R7, RZ, RZ, UR9 ;  /* 0x00000009ff077e24 */ /* 0x000fe4000f8e00ff */
[----:B------:R-:W-:-:S02]  /*8280*/  IMAD.U32 R10, RZ, RZ, UR4 ;  /* 0x00000004ff0a7e24 */ /* 0x000fc4000f8e00ff */
[----:B------:R-:W-:Y:S02]  /*8290*/  IMAD.U32 R11, RZ, RZ, UR5 ;  /* 0x00000005ff0b7e24 */ /* 0x000fe4000f8e00ff */
[----:B------:R-:W-:Y:S02]  /*82a0*/  IMAD.MOV.U32 R8, RZ, RZ, 0x70 ;  /* 0x00000070ff087424 */ /* 0x000fe400078e00ff */
[----:B------:R-:W-:Y:S02]  /*82b0*/  IMAD.MOV.U32 R12, RZ, RZ, 0x1 ;  /* 0x00000001ff0c7424 */ /* 0x000fe400078e00ff */
[----:B------:R-:W-:-:S07]  /*82c0*/  IMAD.MOV.U32 R13, RZ, RZ, RZ ;  /* 0x000000ffff0d7224 */ /* 0x000fce00078e00ff */
[----:B------:R-:W-:-:S07]  /*82d0*/  LEPC R20, `(.L_x_40) ;  /* 0x000000001014794e */ /* 0x000fce0000000000 */
[----:B0-----:R-:W-:Y:S05]  /*82e0*/  CALL.ABS.NOINC R2 ;  /* 0x0000000002007343 */ /* 0x001fea0003c00000 */
.L_x_40:
        /* <DEDUP_REMOVED lines=8> */
[----:B------:R0:W1:Y:S01]  /*8370*/  LDC.64 R2, c[0x4][R16] ;  /* 0x0100000010027b82 */ /* 0x0000620000000a00 */
[----:B------:R-:W-:Y:S01]  /*8380*/  IMAD.U32 R4, RZ, RZ, UR6 ;  /* 0x00000006ff047e24 */ /* 0x000fe2000f8e00ff */
[----:B------:R-:W-:Y:S01]  /*8390*/  MOV R5, UR7 ;  /* 0x0000000700057c02 */ /* 0x000fe20008000f00 */
        /* <DEDUP_REMOVED lines=9> */
.L_x_42:
[----:B------:R0:W1:Y:S01]  /*8430*/  LDC.64 R2, c[0x4][R16] ;  /* 0x0100000010027b82 */ /* 0x0000620000000a00 */
[----:B------:R-:W-:Y:S01]  /*8440*/  ULDC.64 UR6, c[0x4][0x98] ;  /* 0x0100260000067ab9 */ /* 0x000fe20000000a00 */
[----:B------:R-:W-:Y:S01]  /*8450*/  ULDC.64 UR8, c[0x4][0xa0] ;  /* 0x0100280000087ab9 */ /* 0x000fe20000000a00 */
[----:B------:R-:W-:Y:S01]  /*8460*/  ULDC.64 UR4, c[0x4][0x18] ;  /* 0x0100060000047ab9 */ /* 0x000fe20000000a00 */
        /* <DEDUP_REMOVED lines=11> */
.L_x_41:
[----:B------:R-:W0:Y:S02]  /*8520*/  LDC.64 R2, c[0x0][0x9f8] ;  /* 0x00027e00ff027b82 */ /* 0x000e240000000a00 */
[----:B0-----:R-:W-:-:S04]  /*8530*/  ISETP.NE.U32.AND P0, PT, R2, RZ, PT ;  /* 0x000000ff0200720c */ /* 0x001fc80003f05070 */
[----:B------:R-:W-:-:S13]  /*8540*/  ISETP.NE.AND.EX P0, PT, R3, RZ, PT, P0 ;  /* 0x000000ff0300720c */ /* 0x000fda0003f05300 */
[----:B------:R-:W0:Y:S02]  /*8550*/  @P0 LDC.64 R2, c[0x0][0x9f8] ;  /* 0x00027e00ff020b82 */ /* 0x000e240000000a00 */
[----:B0-----:R-:W-:-:S05]  /*8560*/  @P0 IMAD.WIDE R2, R17, 0x4, R2 ;  /* 0x0000000411020825 */ /* 0x001fca00078e0202 */
[----:B------:R0:W2:Y:S01]  /*8570*/  @P0 LDG.E R17, desc[UR44][R2.64] ;  /* 0x0000002c02110981 */ /* 0x0000a2000c1e1900 */
[----:B------:R-:W-:Y:S01]  /*8580*/  UMOV UR4, 0xffffffff ;  /* 0xffffffff00047882 */ /* 0x000fe20000000000 */
[----:B------:R-:W-:Y:S01]  /*8590*/  VIADD R0, R18, 0xffffffff ;  /* 0xffffffff12007836 */ /* 0x000fe20000000000 */
[----:B0-----:R-:W0:Y:S02]  /*85a0*/  LDC.64 R2, c[0x0][0x418] ;  /* 0x00010600ff027b82 */ /* 0x001e240000000a00 */
[----:B0-----:R-:W-:-:S04]  /*85b0*/  ISETP.NE.U32.AND P0, PT, R2, RZ, PT ;  /* 0x000000ff0200720c */ /* 0x001fc80003f05070 */
[----:B------:R-:W-:-:S04]  /*85c0*/  ISETP.NE.AND.EX P1, PT, R3, RZ, PT, P0 ;  /* 0x000000ff0300720c */ /* 0x000fc80003f25300 */
[----:B------:R-:W-:-:S05]  /*85d0*/  P2R R4, PR, RZ, 0x2 ;  /* 0x00000002ff047803 */ /* 0x000fca0000000000 */
[----:B------:R0:W-:Y:S01]  /*85e0*/  STL [R1], R4 ;  /* 0x0000000401007387 */ /* 0x0001e20000100800 */
[----:B--2---:R-:W-:Y:S02]  /*85f0*/  SHF.R.S32.HI R18, RZ, 0x1f, R17 ;  /* 0x0000001fff127819 */ /* 0x004fe40000011411 */
[----:B------:R-:W-:Y:S01]  /*8600*/  SEL R16, R17, RZ, !P1 ;  /* 0x000000ff11107207 */ /* 0x000fe20004800000 */
[----:B0-----:R-:W-:Y:S06]  /*8610*/  BRA.DIV UR4, `(.L_x_43) ;  /* 0x0000003204c07947 */ /* 0x001fec000b800000 */
[----:B------:R0:W1:Y:S02]  /*8620*/  SHFL.IDX PT, R14, R19, RZ, 0x1f ;  /* 0x00001fff130e7589 */ /* 0x00006400000e0000 */
.L_x_122:
[----:B------:R2:W-:Y:S01]  /*8630*/  STL [R1+0x4], R0 ;  /* 0x0000040001007387 */ /* 0x0005e20000100800 */
[----:B-1----:R-:W-:Y:S02]  /*8640*/  ISETP.NE.AND P0, PT, R14, RZ, PT ;  /* 0x000000ff0e00720c */ /* 0x002fe40003f05270 */
[----:B------:R-:W-:-:S04]  /*8650*/  PLOP3.LUT P2, PT, PT, PT, PT, 0x8, 0x0 ;  /* 0x000000000000781c */ /* 0x000fc80003f4e170 */
[----:B0-----:R-:W-:-:S07]  /*8660*/  P2R R19, PR, RZ, 0x4 ;  /* 0x00000004ff137803 */ /* 0x001fce0000000000 */
[----:B--2---:R-:W-:Y:S05]  /*8670*/  @P0 BRA `(.L_x_44) ;  /* 0x0000000000e40947 */ /* 0x004fea0003800000 */
[----:B------:R-:W-:-:S03]  /*8680*/  UMOV UR4, 0xffffffff ;  /* 0xffffffff00047882 */ /* 0x000fc60000000000 */
[----:B------:R-:W-:Y:S05]  /*8690*/  BRA.DIV UR4, `(.L_x_45) ;  /* 0x0000003204c07947 */ /* 0x000fea000b800000 */
[----:B------:R-:W-:-:S13]  /*86a0*/  ELECT P6, URZ, PT ;  /* 0x00000000003f782f */ /* 0x000fda00038c0000 */
.L_x_125:
[----:B------:R-:W-:Y:S05]  /*86b0*/  @!P6 BRA `(.L_x_44) ;  /* 0x0000000000d4e947 */ /* 0x000fea0003800000 */
[----:B------:R-:W-:Y:S01]  /*86c0*/  IMAD.MOV.U32 R16, RZ, RZ, R17 ;  /* 0x000000ffff107224 */ /* 0x000fe200078e0011 */
[----:B------:R-:W-:Y:S06]  /*86d0*/  @!P1 BRA `(.L_x_46) ;  /* 0x0000000000509947 */ /* 0x000fec0003800000 */
[----:B------:R-:W-:Y:S01]  /*86e0*/  IMAD.MOV.U32 R9, RZ, RZ, R0 ;  /* 0x000000ffff097224 */ /* 0x000fe200078e0000 */
[----:B------:R-:W-:Y:S01]  /*86f0*/  ULDC.64 UR4, c[0x0][0x428] ;  /* 0x00010a0000047ab9 */ /* 0x000fe20000000a00 */
[----:B------:R-:W0:Y:S01]  /*8700*/  LDC R0, c[0x0][0x43c] ;  /* 0x00010f00ff007b82 */ /* 0x000e220000000800 */
[----:B------:R-:W-:Y:S02]  /*8710*/  IMAD R8, R18, UR4, RZ ;  /* 0x0000000412087c24 */ /* 0x000fe4000f8e02ff */
[----:B------:R-:W-:Y:S02]  /*8720*/  MOV R6, R9 ;  /* 0x0000000900067202 */ /* 0x000fe40000000f00 */
[----:B------:R-:W-:Y:S01]  /*8730*/  IMAD R7, R17, UR5, R8 ;  /* 0x0000000511077c24 */ /* 0x000fe2000f8e0208 */
[----:B0-----:R-:W-:-:S13]  /*8740*/  ISETP.NE.AND P0, PT, R0, 0x1, PT ;  /* 0x000000010000780c */ /* 0x001fda0003f05270 */
[----:B------:R-:W0:Y:S02]  /*8750*/  @P0 LDC.64 R4, c[0x0][0x440] ;  /* 0x00011000ff040b82 */ /* 0x000e240000000a00 */
[----:B0-----:R-:W-:-:S05]  /*8760*/  @P0 IMAD.HI.U32 R4, R9, R4, RZ ;  /* 0x0000000409040227 */ /* 0x001fca00078e00ff */
[----:B------:R-:W-:-:S04]  /*8770*/  @P0 SHF.R.U32.HI R6, RZ, R5, R4 ;  /* 0x00000005ff060219 */ /* 0x000fc80000011604 */
[--C-:B------:R-:W-:Y:S01]  /*8780*/  SHF.R.S32.HI R5, RZ, 0x1f, R6.reuse ;  /* 0x0000001fff057819 */ /* 0x100fe20000011406 */
[----:B------:R-:W-:-:S04]  /*8790*/  IMAD.MOV.U32 R4, RZ, RZ, R6 ;  /* 0x000000ffff047224 */ /* 0x000fc800078e0006 */
[----:B------:R-:W-:-:S04]  /*87a0*/  IMAD.WIDE.U32 R4, R17, UR4, R4 ;  /* 0x0000000411047c25 */ /* 0x000fc8000f8e0004 */
[----:B------:R-:W-:Y:S01]  /*87b0*/  IMAD.IADD R5, R5, 0x1, R7 ;  /* 0x0000000105057824 */ /* 0x000fe200078e0207 */
[----:B------:R-:W-:-:S04]  /*87c0*/  LEA R2, P0, R4, R2, 0x2 ;  /* 0x0000000204027211 */ /* 0x000fc800078010ff */
[----:B------:R-:W-:-:S05]  /*87d0*/  LEA.HI.X R3, R4, R3, R5, 0x2, P0 ;  /* 0x0000000304037211 */ /* 0x000fca00000f1405 */
[----:B------:R0:W5:Y:S01]  /*87e0*/  LDG.E R16, desc[UR44][R2.64] ;  /* 0x0000002c02107981 */ /* 0x000162000c1e1900 */
[----:B------:R-:W-:-:S04]  /*87f0*/  IMAD.MOV R5, RZ, RZ, -R6 ;  /* 0x000000ffff057224 */ /* 0x000fc800078e0a06 */
[----:B------:R-:W-:-:S05]  /*8800*/  IMAD R9, R0, R5, R9 ;  /* 0x0000000500097224 */ /* 0x000fca00078e0209 */
[----:B------:R0:W-:Y:S02]  /*8810*/  STL [R1+0x4], R9 ;  /* 0x0000040901007387 */ /* 0x0001e40000100800 */
.L_x_46:
[----:B------:R-:W-:Y:S01]  /*8820*/  IMAD.MOV.U32 R0, RZ, RZ, 0x1 ;  /* 0x00000001ff007424 */ /* 0x000fe200078e00ff */
[----:B0-----:R-:W0:Y:S04]  /*8830*/  S2R R9, SR_TID.X ;  /* 0x0000000000097919 */ /* 0x001e280000002100 */
[----:B------:R-:W-:-:S04]  /*8840*/  SHF.L.U32 R0, R0, 0x1f, RZ ;  /* 0x0000001f00007819 */ /* 0x000fc800000006ff */
[----:B------:R-:W1:Y:S01]  /*8850*/  SYNCS.PHASECHK.TRANS64.TRYWAIT P0, [UR38+0x22840], R0 ;  /* 0x02284000ff0075a7 */ /* 0x000e620008000166 */
[----:B0-----:R-:W-:-:S04]  /*8860*/  LOP3.LUT R2, R9, 0x7f, RZ, 0xc0, !PT ;  /* 0x0000007f09027812 */ /* 0x001fc800078ec0ff */
[----:B------:R-:W-:Y:S01]  /*8870*/  ISETP.NE.AND P1, PT, R2, RZ, PT ;  /* 0x000000ff0200720c */ /* 0x000fe20003f25270 */
[----:B-1----:R-:W-:-:S12]  /*8880*/  @!P0 BRA `(.L_x_47) ;  /* 0x0000003000648947 */ /* 0x002fd80003800000 */
.L_x_126:
[----:B------:R-:W-:Y:S05]  /*8890*/  @P1 BRA `(.L_x_48) ;  /* 0x0000000000181947 */ /* 0x000fea0003800000 */
[----:B------:R-:W1:Y:S01]  /*88a0*/  S2R R2, SR_TID.X ;  /* 0x0000000000027919 */ /* 0x000e620000002100 */
[----:B0-----:R-:W-:-:S04]  /*88b0*/  IMAD.MOV.U32 R0, RZ, RZ, 0x3000 ;  /* 0x00003000ff007424 */ /* 0x001fc800078e00ff */
[----:B------:R2:W-:Y:S01]  /*88c0*/  SYNCS.ARRIVE.TRANS64 RZ, [UR38+0x22830], R0 ;  /* 0x02283000ffff79a7 */ /* 0x0005e20008000026 */
[----:B-1----:R-:W-:-:S13]  /*88d0*/  LOP3.LUT P0, RZ, R2, 0x1f, RZ, 0xc0, !PT ;  /* 0x0000001f02ff7812 */ /* 0x002fda000780c0ff */
[----:B--2---:R-:W-:Y:S05]  /*88e0*/  @!P0 BRA `(.L_x_48) ;  /* 0x0000000000048947 */ /* 0x004fea0003800000 */
[----:B------:R-:W-:Y:S01]  /*88f0*/  BPT.TRAP 0x1 ;  /* 0x000000040000795c */ /* 0x000fe20000300000 */
.L_x_48:
[----:B0-----:R-:W2:Y:S01]  /*8900*/  LDL R0, [R1+0x4] ;  /* 0x0000040001007983 */ /* 0x001ea20000100800 */
[----:B------:R-:W-:Y:S01]  /*8910*/  ULDC.64 UR4, c[0x0][0x198] ;  /* 0x0000660000047ab9 */ /* 0x000fe20000000a00 */
[----:B-----5:R-:W-:Y:S01]  /*8920*/  R2UR UR13, R16 ;  /* 0x00000000100d72ca */ /* 0x020fe200000e0000 */
[----:B------:R-:W-:Y:S01]  /*8930*/  UIADD3 UR4, UP0, UR4, 0x370, URZ ;  /* 0x0000037004047890 */ /* 0x000fe2000ff1e03f */
[----:B------:R-:W-:Y:S01]  /*8940*/  PLOP3.LUT P0, PT, PT, PT, PT, 0x80, 0x0 ;  /* 0x000000000000781c */ /* 0x000fe20003f0f070 */
[----:B------:R-:W-:Y:S02]  /*8950*/  UIADD3 UR8, UR38, 0x1c400, URZ ;  /* 0x0001c40026087890 */ /* 0x000fe4000fffe03f */
[----:B------:R-:W-:Y:S01]  /*8960*/  UIADD3 UR9, UR38, 0x22830, URZ ;  /* 0x0002283026097890 */ /* 0x000fe2000fffe03f */
[----:B------:R-:W-:Y:S01]  /*8970*/  P2R R19, PR, RZ, 0x1 ;  /* 0x00000001ff137803 */ /* 0x000fe20000000000 */
[----:B------:R-:W-:Y:S01]  /*8980*/  UIADD3.X UR5, URZ, UR5, URZ, UP0, !UPT ;  /* 0x000000053f057290 */ /* 0x000fe200087fe43f */
[----:B------:R-:W-:Y:S01]  /*8990*/  UMOV UR6, 0x0 ;  /* 0x0000000000067882 */ /* 0x000fe20000000000 */
[----:B------:R-:W-:Y:S01]  /*89a0*/  UMOV UR7, 0x14f00000 ;  /* 0x14f0000000077882 */ /* 0x000fe20000000000 */
[----:B------:R-:W-:Y:S01]  /*89b0*/  UMOV UR10, URZ ;  /* 0x0000003f000a7c82 */ /* 0x000fe20008000000 */
[----:B------:R-:W-:Y:S01]  /*89c0*/  UMOV UR12, UR36 ;  /* 0x00000024000c7c82 */ /* 0x000fe20008000000 */
[----:B--2---:R-:W-:-:S13]  /*89d0*/  R2UR UR11, R0 ;  /* 0x00000000000b72ca */ /* 0x004fda00000e0000 */
[----:B------:R-:W-:-:S09]  /*89e0*/  UIMAD UR11, UR11, 0x60, URZ ;  /* 0x000000600b0b78a4 */ /* 0x000fd2000f8e023f */
[----:B------:R0:W-:Y:S02]  /*89f0*/  UTMALDG.4D [UR8], [UR4], desc[UR6] ;  /* 0x00000608040075b4 */ /* 0x0001e40008019000 */
[----:B0-----:R-:W-:Y:S01]  /*8a00*/  NOP ;  /* 0x0000000000007918 */ /* 0x001fe20000000000 */
.L_x_44:
[----:B------:R-:W-:Y:S05]  /*8a10*/  WARPSYNC.ALL ;  /* 0x0000000000007948 */ /* 0x000fea0003800000 */
[----:B------:R-:W-:Y:S01]  /*8a20*/  UIADD3 UR4, UR38, 0x18400, URZ ;  /* 0x0001840026047890 */ /* 0x000fe2000fffe03f */
[----:B------:R-:W-:Y:S03]  /*8a30*/  BAR.SYNC.DEFER_BLOCKING 0x8, 0x180 ;  /* 0x0206000000007b1d */ /* 0x000fe60000010000 */
[----:B------:R-:W-:-:S06]  /*8a40*/  ULOP3.LUT UP0, URZ, UR4, 0x3ff, URZ, 0xc0, !UPT ;  /* 0x000003ff043f7892 */ /* 0x000fcc000f80c03f */
[----:B------:R-:W-:-:S13]  /*8a50*/  PLOP3.LUT P0, PT, PT, PT, UP0, 0x80, 0x0 ;  /* 0x000000000000781c */ /* 0x000fda0003f0f008 */
[----:B------:R-:W-:Y:S05]  /*8a60*/  @!P0 BRA `(.L_x_49) ;  /* 0x0000000000408947 */ /* 0x000fea0003800000 */
[----:B------:R-:W-:Y:S01]  /*8a70*/  MOV R2, 0x0 ;  /* 0x0000000000027802 */ /* 0x000fe20000000f00 */
[----:B------:R-:W-:Y:S01]  /*8a80*/  ULDC.64 UR6, c[0x4][0x98] ;  /* 0x0100260000067ab9 */ /* 0x000fe20000000a00 */
[----:B------:R-:W-:Y:S01]  /*8a90*/  ULDC.64 UR8, c[0x4][0xa0] ;  /* 0x0100280000087ab9 */ /* 0x000fe20000000a00 */
[----:B------:R-:W-:Y:S01]  /*8aa0*/  ULDC.64 UR4, c[0x4][0x20] ;  /* 0x0100080000047ab9 */ /* 0x000fe20000000a00 */
[----:B------:R-:W-:Y:S01]  /*8ab0*/  IMAD.U32 R4, RZ, RZ, UR6 ;  /* 0x00000006ff047e24 */ /* 0x000fe2000f8e00ff */
[----:B------:R-:W-:Y:S01]  /*8ac0*/  MOV R10, UR4 ;  /* 0x00000004000a7c02 */ /* 0x000fe20008000f00 */
        /* <DEDUP_REMOVED lines=10> */
.L_x_49:
[----:B------:R-:W0:Y:S01]  /*8b70*/  LDC R4, c[0x0][0x448] ;  /* 0x00011200ff047b82 */ /* 0x000e220000000800 */
[----:B------:R-:W1:Y:S01]  /*8b80*/  S2R R12, SR_TID.X ;  /* 0x00000000000c7919 */ /* 0x000e620000002100 */
[----:B------:R-:W-:Y:S01]  /*8b90*/  USHF.R.S32.HI UR6, URZ, 0x1f, UR36 ;  /* 0x0000001f3f067899 */ /* 0x000fe20008011424 */
[----:B------:R-:W-:Y:S01]  /*8ba0*/  ULDC.64 UR8, c[0x0][0x2d8] ;  /* 0x0000b60000087ab9 */ /* 0x000fe20000000a00 */
[----:B------:R-:W2:Y:S02]  /*8bb0*/  S2R R13, SR_CTAID.Z ;  /* 0x00000000000d7919 */ /* 0x000ea40000002700 */
[----:B------:R-:W-:Y:S02]  /*8bc0*/  UIMAD UR6, UR6, UR8, URZ ;  /* 0x00000008060672a4 */ /* 0x000fe4000f8e023f */
[----:B------:R-:W3:Y:S01]  /*8bd0*/  LDC.64 R2, c[0x0][0x2e0] ;  /* 0x0000b800ff027b82 */ /* 0x000ee20000000a00 */
[----:B------:R-:W4:Y:S01]  /*8be0*/  S2R R10, SR_CTAID.X ;  /* 0x00000000000a7919 */ /* 0x000f220000002500 */
[----:B------:R-:W-:-:S02]  /*8bf0*/  UIMAD.WIDE.U32 UR4, UR36, UR8, URZ ;  /* 0x00000008240472a5 */ /* 0x000fc4000f8e003f */
[----:B------:R-:W-:-:S04]  /*8c00*/  UIMAD UR6, UR36, UR9, UR6 ;  /* 0x00000009240672a4 */ /* 0x000fc8000f8e0206 */
[----:B------:R-:W-:Y:S01]  /*8c10*/  UIADD3 UR5, UR5, UR6, URZ ;  /* 0x0000000605057290 */ /* 0x000fe2000fffe03f */
[----:B0-----:R-:W-:Y:S02]  /*8c20*/  ISETP.NE.AND P0, PT, R4, 0x1, PT ;  /* 0x000000010400780c */ /* 0x001fe40003f05270 */
[C---:B-1----:R-:W-:Y:S01]  /*8c30*/  LOP3.LUT R11, R12.reuse, 0x7f, RZ, 0xc0, !PT ;  /* 0x0000007f0c0b7812 */ /* 0x042fe200078ec0ff */
[----:B------:R-:W-:-:S10]  /*8c40*/  IMAD.SHL.U32 R0, R12, 0x10, RZ ;  /* 0x000000100c007824 */ /* 0x000fd400078e00ff */
[----:B------:R-:W0:Y:S01]  /*8c50*/  @P0 LDC R5, c[0x0][0x44c] ;  /* 0x00011300ff050b82 */ /* 0x000e220000000800 */
[----:B------:R-:W-:Y:S02]  /*8c60*/  SHF.R.U32.HI R7, RZ, 0x3, R11 ;  /* 0x00000003ff077819 */ /* 0x000fe4000001160b */
[----:B--2---:R-:W-:Y:S02]  /*8c70*/  SHF.R.S32.HI R9, RZ, 0x1f, R13 ;  /* 0x0000001fff097819 */ /* 0x004fe4000001140d */
[----:B------:R-:W-:-:S03]  /*8c80*/  LOP3.LUT R0, R7, 0x70, R0, 0xf8, !PT ;  /* 0x0000007007007812 */ /* 0x000fc600078ef800 */
[----:B------:R-:W1:Y:S01]  /*8c90*/  @P0 LDC R6, c[0x0][0x450] ;  /* 0x00011400ff060b82 */ /* 0x000e620000000800 */
[----:B---3--:R-:W-:Y:S02]  /*8ca0*/  IMAD R8, R9, R2, RZ ;  /* 0x0000000209087224 */ /* 0x008fe400078e02ff */
[----:B----4-:R-:W-:Y:S02]  /*8cb0*/  IMAD R0, R10, 0x80, R0 ;  /* 0x000000800a007824 */ /* 0x010fe400078e0200 */
[----:B------:R-:W-:Y:S02]  /*8cc0*/  IMAD R9, R13, R3, R8 ;  /* 0x000000030d097224 */ /* 0x000fe400078e0208 */
[----:B0-----:R-:W-:-:S04]  /*8cd0*/  @P0 IMAD.HI.U32 R3, R0, R5, RZ ;  /* 0x0000000500030227 */ /* 0x001fc800078e00ff */
[----:B------:R-:W-:Y:S01]  /*8ce0*/  IMAD.MOV.U32 R5, RZ, RZ, R0 ;  /* 0x000000ffff057224 */ /* 0x000fe200078e0000 */
[----:B-1----:R-:W-:Y:S01]  /*8cf0*/  @P0 SHF.R.U32.HI R5, RZ, R6, R3 ;  /* 0x00000006ff050219 */ /* 0x002fe20000011603 */
[----:B------:R-:W-:Y:S01]  /*8d00*/  IMAD.WIDE.U32 R2, R13, R2, UR4 ;  /* 0x000000040d027e25 */ /* 0x000fe2000f8e0002 */
[----:B------:R-:W-:Y:S02]  /*8d10*/  ULDC.64 UR4, c[0x0][0x2d0] ;  /* 0x0000b40000047ab9 */ /* 0x000fe40000000a00 */
[----:B------:R-:W-:Y:S01]  /*8d20*/  SHF.R.S32.HI R6, RZ, 0x1f, R5 ;  /* 0x0000001fff067819 */ /* 0x000fe20000011405 */
[----:B------:R-:W-:Y:S02]  /*8d30*/  IMAD.IADD R3, R3, 0x1, R9 ;  /* 0x0000000103037824 */ /* 0x000fe400078e0209 */
[----:B------:R-:W-:Y:S02]  /*8d40*/  IMAD.MOV R9, RZ, RZ, -R5 ;  /* 0x000000ffff097224 */ /* 0x000fe400078e0a05 */
[----:B------:R-:W-:-:S02]  /*8d50*/  IMAD R6, R6, UR4, RZ ;  /* 0x0000000406067c24 */ /* 0x000fc4000f8e02ff */
[----:B------:R-:W-:Y:S02]  /*8d60*/  IMAD R0, R4, R9, R0 ;  /* 0x0000000904007224 */ /* 0x000fe400078e0200 */
[C---:B------:R-:W-:Y:S02]  /*8d70*/  IMAD R9, R5.reuse, UR5, R6 ;  /* 0x0000000505097c24 */ /* 0x040fe4000f8e0206 */
[----:B------:R-:W-:Y:S01]  /*8d80*/  IMAD.WIDE.U32 R2, R5, UR4, R2 ;  /* 0x0000000405027c25 */ /* 0x000fe2000f8e0002 */
[----:B------:R-:W-:Y:S01]  /*8d90*/  SHF.R.S32.HI R5, RZ, 0x1f, R0 ;  /* 0x0000001fff057819 */ /* 0x000fe20000011400 */
[----:B------:R-:W-:Y:S02]  /*8da0*/  ULDC.64 UR4, c[0x0][0x2c8] ;  /* 0x0000b20000047ab9 */ /* 0x000fe40000000a00 */
[----:B------:R-:W-:Y:S01]  /*8db0*/  IMAD.SHL.U32 R6, R11, 0x8, RZ ;  /* 0x000000080b067824 */ /* 0x000fe200078e00ff */
[----:B------:R-:W-:Y:S01]  /*8dc0*/  IADD3 R3, R3, R9, RZ ;  /* 0x0000000903037210 */ /* 0x000fe20007ffe0ff */
[----:B------:R-:W-:-:S04]  /*8dd0*/  IMAD R5, R5, UR4, RZ ;  /* 0x0000000405057c24 */ /* 0x000fc8000f8e02ff */
[C---:B------:R-:W-:Y:S02]  /*8de0*/  IMAD R5, R0.reuse, UR5, R5 ;  /* 0x0000000500057c24 */ /* 0x040fe4000f8e0205 */
[----:B------:R-:W-:Y:S01]  /*8df0*/  IMAD.WIDE.U32 R2, R0, UR4, R2 ;  /* 0x0000000400027c25 */ /* 0x000fe2000f8e0002 */
[----:B------:R-:W-:-:S03]  /*8e00*/  ULDC.64 UR4, c[0x0][0x280] ;  /* 0x0000a00000047ab9 */ /* 0x000fc60000000a00 */
[----:B------:R-:W-:Y:S01]  /*8e10*/  IMAD.IADD R5, R3, 0x1, R5 ;  /* 0x0000000103057824 */ /* 0x000fe200078e0205 */
[----:B------:R-:W-:Y:S01]  /*8e20*/  LEA R0, P0, R2, UR4, 0x1 ;  /* 0x0000000402007c11 */ /* 0x000fe2000f8008ff */
[----:B------:R-:W-:-:S03]  /*8e30*/  ULDC UR4, c[0x0][0x2b8] ;  /* 0x0000ae0000047ab9 */ /* 0x000fc60000000800 */
[----:B------:R-:W-:Y:S01]  /*8e40*/  LEA.HI.X R5, R2, UR5, R5, 0x1, P0 ;  /* 0x0000000502057c11 */ /* 0x000fe200080f0c05 */
[----:B------:R-:W-:-:S05]  /*8e50*/  IMAD.SHL.U32 R2, R12, 0x8, RZ ;  /* 0x000000080c027824 */ /* 0x000fca00078e00ff */
[C---:B------:R-:W-:Y:S02]  /*8e60*/  LOP3.LUT R8, R2.reuse, 0x38, RZ, 0xc0, !PT ;  /* 0x0000003802087812 */ /* 0x040fe400078ec0ff */
[----:B------:R-:W-:Y:S02]  /*8e70*/  LOP3.LUT R2, R2, 0x1f8, RZ, 0xc0, !PT ;  /* 0x000001f802027812 */ /* 0x000fe400078ec0ff */
[----:B------:R-:W-:Y:S01]  /*8e80*/  ISETP.GE.AND P0, PT, R8, UR4, PT ;  /* 0x0000000408007c0c */ /* 0x000fe2000bf06270 */
[----:B------:R-:W-:Y:S01]  /*8e90*/  UMOV UR4, 0xffffffff ;  /* 0xffffffff00047882 */ /* 0x000fe20000000000 */
[----:B------:R-:W-:-:S04]  /*8ea0*/  LOP3.LUT R3, R2, 0x38, R12, 0x78, !PT ;  /* 0x0000003802037812 */ /* 0x000fc800078e780c */
[----:B------:R-:W-:Y:S01]  /*8eb0*/  LOP3.LUT R6, R3, 0x200, R6, 0xf8, !PT ;  /* 0x0000020003067812 */ /* 0x000fe200078ef806 */
[----:B------:R-:W-:Y:S06]  /*8ec0*/  BRA.DIV UR4, `(.L_x_50) ;  /* 0x0000002a04ec7947 */ /* 0x000fec000b800000 */
[----:B------:R-:W0:Y:S01]  /*8ed0*/  SHFL.IDX PT, R14, R0, RZ, 0x181f ;  /* 0x00181fff000e7589 */ /* 0x000e2200000e0000 */
[----:B------:R-:W-:Y:S01]  /*8ee0*/  ULDC UR4, c[0x0][0x288] ;  /* 0x0000a20000047ab9 */ /* 0x000fe20000000800 */
[----:B------:R-:W-:Y:S02]  /*8ef0*/  IMAD R7, R10, 0x80, R7 ;  /* 0x000000800a077824 */ /* 0x000fe400078e0207 */
[----:B------:R-:W1:Y:S01]  /*8f00*/  SHFL.IDX PT, R2, R5, RZ, 0x181f ;  /* 0x00181fff05027589 */ /* 0x000e6200000e0000 */
[----:B------:R-:W-:Y:S02]  /*8f10*/  IMAD R4, R4, UR4, RZ ;  /* 0x0000000404047c24 */ /* 0x000fe4000f8e02ff */
[----:B------:R-:W-:-:S03]  /*8f20*/  VIADD R11, R7, 0x10 ;  /* 0x00000010070b7836 */ /* 0x000fc60000000000 */
[----:B------:R-:W-:-:S13]  /*8f30*/  ISETP.GE.AND P1, PT, R7, R4, PT ;  /* 0x000000040700720c */ /* 0x000fda0003f26270 */
[----:B------:R-:W-:Y:S02]  /*8f40*/  @!P1 LEA R9, R6, UR38, 0x1 ;  /* 0x0000002606099c11 */ /* 0x000fe4000f8e08ff */
[----:B0-----:R-:W-:-:S05]  /*8f50*/  @!P1 LEA R14, P2, R8, R14, 0x1 ;  /* 0x0000000e080e9211 */ /* 0x001fca00078408ff */
[----:B-1----:R-:W-:Y:S02]  /*8f60*/  @!P1 IMAD.X R3, RZ, RZ, R2, P2 ;  /* 0x000000ffff039224 */ /* 0x002fe400010e0602 */
[----:B------:R-:W-:Y:S02]  /*8f70*/  @!P1 IMAD.MOV.U32 R2, RZ, RZ, R14 ;  /* 0x000000ffff029224 */ /* 0x000fe400078e000e */
[----:B------:R-:W0:Y:S04]  /*8f80*/  SHFL.IDX PT, R14, R0, 0x1, 0x181f ;  /* 0x00381f00000e7f89 */ /* 0x000e2800000e0000 */
[----:B------:R1:W-:Y:S01]  /*8f90*/  @!P1 LDGSTS.E.BYPASS.LTC128B.128 [R9+0x18400], desc[UR44][R2.64], !P0 ;  /* 0x1840000002099fae */ /* 0x0003e2000c101d6c */
[----:B------:R-:W-:Y:S01]  /*8fa0*/  ISETP.GE.AND P1, PT, R11, R4, PT ;  /* 0x000000040b00720c */ /* 0x000fe20003f26270 */
[----:B------:R-:W-:-:S02]  /*8fb0*/  VIADD R11, R7, 0x30 ;  /* 0x00000030070b7836 */ /* 0x000fc40000000000 */
[----:B-1----:R-:W1:Y:S01]  /*8fc0*/  SHFL.IDX PT, R2, R5, 0x1, 0x181f ;  /* 0x00381f0005027f89 */ /* 0x002e6200000e0000 */
[----:B------:R-:W-:-:S09]  /*8fd0*/  IADD3 R9, R7, 0x20, RZ ;  /* 0x0000002007097810 */ /* 0x000fd20007ffe0ff */
[----:B------:R-:W-:Y:S02]  /*8fe0*/  @!P1 LEA R21, R6, UR38, 0x1 ;  /* 0x0000002606159c11 */ /* 0x000fe4000f8e08ff */
[----:B0-----:R-:W-:-:S05]  /*8ff0*/  @!P1 LEA R14, P2, R8, R14, 0x1 ;  /* 0x0000000e080e9211 */ /* 0x001fca00078408ff */
[----:B-1----:R-:W-:Y:S02]  /*9000*/  @!P1 IMAD.X R3, RZ, RZ, R2, P2 ;  /* 0x000000ffff039224 */ /* 0x002fe400010e0602 */
[----:B------:R-:W-:Y:S02]  /*9010*/  @!P1 IMAD.MOV.U32 R2, RZ, RZ, R14 ;  /* 0x000000ffff029224 */ /* 0x000fe400078e000e */
[----:B------:R-:W0:Y:S04]  /*9020*/  SHFL.IDX PT, R14, R0, 0x2, 0x181f ;  /* 0x00581f00000e7f89 */ /* 0x000e2800000e0000 */
[----:B------:R1:W-:Y:S01]  /*9030*/  @!P1 LDGSTS.E.BYPASS.LTC128B.128 [R21+0x18c00], desc[UR44][R2.64], !P0 ;  /* 0x18c0000002159fae */ /* 0x0003e2000c101d6c */
[----:B------:R-:W-:-:S03]  /*9040*/  ISETP.GE.AND P1, PT, R9, R4, PT ;  /* 0x000000040900720c */ /* 0x000fc60003f26270 */
[----:B-1----:R-:W1:Y:S10]  /*9050*/  SHFL.IDX PT, R2, R5, 0x2, 0x181f ;  /* 0x00581f0005027f89 */ /* 0x002e7400000e0000 */
[----:B------:R-:W-:-:S02]  /*9060*/  @!P1 LEA R9, R6, UR38, 0x1 ;  /* 0x0000002606099c11 */ /* 0x000fc4000f8e08ff */
        /* <DEDUP_REMOVED lines=8> */
[----:B------:R-:W-:-:S09]  /*90f0*/  VIADD R9, R7, 0x40 ;  /* 0x0000004007097836 */ /* 0x000fd20000000000 */
        /* <DEDUP_REMOVED lines=14> */
[----:B------:R-:W-:-:S03]  /*91e0*/  ISETP.GE.AND P1, PT, R11, R4, PT ;  /* 0x000000040b00720c */ /* 0x000fc60003f26270 */
[----:B-1----:R-:W1:Y:S01]  /*91f0*/  SHFL.IDX PT, R2, R5, 0x5, 0x181f ;  /* 0x00b81f0005027f89 */ /* 0x002e6200000e0000 */
[----:B------:R-:W-:-:S09]  /*9200*/  VIADD R9, R7, 0x60 ;  /* 0x0000006007097836 */ /* 0x000fd20000000000 */
[----:B------:R-:W-:Y:S02]  /*9210*/  @!P1 LEA R21, R6, UR38, 0x1 ;  /* 0x0000002606159c11 */ /* 0x000fe4000f8e08ff */
[----:B0-----:R-:W-:-:S04]  /*9220*/  @!P1 LEA R14, P2, R8, R14, 0x1 ;  /* 0x0000000e080e9211 */ /* 0x001fc800078408ff */
[----:B-1----:R-:W-:Y:S01]  /*9230*/  @!P1 IADD3.X R3, RZ, R2, RZ, P2, !PT ;  /* 0x00000002ff039210 */ /* 0x002fe200017fe4ff */
[----:B------:R-:W-:Y:S02]  /*9240*/  @!P1 IMAD.MOV.U32 R2, RZ, RZ, R14 ;  /* 0x000000ffff029224 */ /* 0x000fe400078e000e */
[----:B------:R-:W0:Y:S04]  /*9250*/  SHFL.IDX PT, R14, R0, 0x6, 0x181f ;  /* 0x00d81f00000e7f89 */ /* 0x000e2800000e0000 */
[----:B------:R1:W-:Y:S01]  /*9260*/  @!P1 LDGSTS.E.BYPASS.LTC128B.128 [R21+0x1ac00], desc[UR44][R2.64], !P0 ;  /* 0x1ac0000002159fae */ /* 0x0003e2000c101d6c */
[----:B------:R-:W-:-:S03]  /*9270*/  ISETP.GE.AND P1, PT, R9, R4, PT ;  /* 0x000000040900720c */ /* 0x000fc60003f26270 */
[----:B-1----:R-:W1:Y:S10]  /*9280*/  SHFL.IDX PT, R2, R5, 0x6, 0x181f ;  /* 0x00d81f0005027f89 */ /* 0x002e7400000e0000 */
[----:B------:R-:W-:Y:S01]  /*9290*/  @!P1 LEA R9, R6, UR38, 0x1 ;  /* 0x0000002606099c11 */ /* 0x000fe2000f8e08ff */
[----:B------:R-:W2:Y:S01]  /*92a0*/  SHFL.IDX PT, R5, R5, 0x7, 0x181f ;  /* 0x00f81f0005057f89 */ /* 0x000ea200000e0000 */
[----:B0-----:R-:W-:-:S05]  /*92b0*/  @!P1 LEA R14, P2, R8, R14, 0x1 ;  /* 0x0000000e080e9211 */ /* 0x001fca00078408ff */
[----:B-1----:R-:W-:Y:S02]  /*92c0*/  @!P1 IMAD.X R3, RZ, RZ, R2, P2 ;  /* 0x000000ffff039224 */ /* 0x002fe400010e0602 */
[----:B------:R-:W-:Y:S02]  /*92d0*/  @!P1 IMAD.MOV.U32 R2, RZ, RZ, R14 ;  /* 0x000000ffff029224 */ /* 0x000fe400078e000e */
[----:B------:R0:W1:Y:S04]  /*92e0*/  SHFL.IDX PT, R14, R0, 0x7, 0x181f ;  /* 0x00f81f00000e7f89 */ /* 0x00006800000e0000 */
[----:B--2---:R0:W-:Y:S02]  /*92f0*/  @!P1 LDGSTS.E.BYPASS.LTC128B.128 [R9+0x1b400], desc[UR44][R2.64], !P0 ;  /* 0x1b40000002099fae */ /* 0x0041e4000c101d6c */
.L_x_143:
[----:B------:R-:W-:-:S05]  /*9300*/  VIADD R7, R7, 0x70 ;  /* 0x0000007007077836 */ /* 0x000fca0000000000 */
[----:B------:R-:W-:Y:S01]  /*9310*/  ISETP.GE.AND P1, PT, R7, R4, PT ;  /* 0x000000040700720c */ /* 0x000fe20003f26270 */
[----:B------:R-:W-:-:S05]  /*9320*/  IMAD.MOV.U32 R4, RZ, RZ, 0x1 ;  /* 0x00000001ff047424 */ /* 0x000fca00078e00ff */
[----:B------:R-:W-:-:S07]  /*9330*/  SHF.L.U32 R4, R4, 0x1f, RZ ;  /* 0x0000001f04047819 */ /* 0x000fce00000006ff */
[----:B01----:R-:W-:-:S05]  /*9340*/  @!P1 LEA R2, P2, R8, R14, 0x1 ;  /* 0x0000000e08029211 */ /* 0x003fca00078408ff */
[----:B------:R-:W-:Y:S01]  /*9350*/  @!P1 IMAD.X R3, RZ, RZ, R5, P2 ;  /* 0x000000ffff039224 */ /* 0x000fe200010e0605 */
[----:B------:R-:W-:-:S05]  /*9360*/  @!P1 LEA R5, R6, UR38, 0x1 ;  /* 0x0000002606059c11 */ /* 0x000fca000f8e08ff */
[----:B------:R-:W-:Y:S01]  /*9370*/  @!PT LDS RZ, [RZ] ;  /* 0x00000000fffff984 */ /* 0x000fe20000000800 */
[----:B------:R-:W-:Y:S01]  /*9380*/  @!PT LDS RZ, [RZ] ;  /* 0x00000000fffff984 */ /* 0x000fe20000000800 */
[----:B------:R-:W-:Y:S01]  /*9390*/  @!PT LDS RZ, [RZ] ;  /* 0x00000000fffff984 */ /* 0x000fe20000000800 */
[----:B------:R0:W-:Y:S01]  /*93a0*/  @!P1 LDGSTS.E.BYPASS.LTC128B.128 [R5+0x1bc00], desc[UR44][R2.64], !P0 ;  /* 0x1bc0000002059fae */ /* 0x0001e2000c101d6c */
[----:B------:R-:W-:Y:S01]  /*93b0*/  NOP ;  /* 0x0000000000007918 */ /* 0x000fe20000000000 */
[----:B------:R-:W-:Y:S02]  /*93c0*/  SYNCS.ARRIVE.TRANS64.RED.A0T1 RZ, [UR38+0x22800], RZ ;  /* 0x022800ffffff79a7 */ /* 0x000fe40008200426 */
[----:B------:R-:W-:Y:S01]  /*93d0*/  ARRIVES.LDGSTSBAR.64.TRANSCNT [UR38+0x22800] ;  /* 0x02280000ff0079b0 */ /* 0x000fe20008000aa6 */
[----:B------:R-:W-:Y:S01]  /*93e0*/  NOP ;  /* 0x0000000000007918 */ /* 0x000fe20000000000 */
[----:B------:R-:W-:Y:S01]  /*93f0*/  SYNCS.ARRIVE.TRANS64.A1T0 RZ, [UR38+0x22800], RZ ;  /* 0x022800ffffff79a7 */ /* 0x000fe20008100026 */
[----:B------:R-:W1:Y:S02]  /*9400*/  SYNCS.PHASECHK.TRANS64.TRYWAIT P0, [UR38+0x22820], R4 ;  /* 0x02282004ff0075a7 */ /* 0x000e640008000166 */
[----:B01----:R-:W-:Y:S05]  /*9410*/  @!P0 BRA `(.L_x_51) ;  /* 0x0000003000048947 */ /* 0x003fea0003800000 */
.L_x_144:
[----:B------:R-:W-:Y:S01]  /*9420*/  ISETP.NE.AND P0, PT, R19, RZ, PT ;  /* 0x000000ff1300720c */ /* 0x000fe20003f05270 */
[----:B------:R-:W-:Y:S01]  /*9430*/  BSSY B0, `(.L_x_52) ;  /* 0x000004b000007945 */ /* 0x000fe20003800000 */
[----:B------:R-:W-:-:S11]  /*9440*/  IMAD.MOV.U32 R0, RZ, RZ, 0x1 ;  /* 0x00000001ff007424 */ /* 0x000fd600078e00ff */
[----:B------:R-:W-:Y:S05]  /*9450*/  @!P0 BRA `(.L_x_53) ;  /* 0x0000000400208947 */ /* 0x000fea0003800000 */
[----:B------:R-:W1:Y:S01]  /*9460*/  SYNCS.PHASECHK.TRANS64.TRYWAIT P0, [UR38+0x22860], R4 ;  /* 0x02286004ff0075a7 */ /* 0x000e620008000166 */
[----:B------:R-:W2:Y:S02]  /*9470*/  S2R R2, SR_TID.X ;  /* 0x0000000000027919 */ /* 0x000ea40000002100 */
[----:B--2---:R-:W-:-:S04]  /*9480*/  LOP3.LUT R2, R2, 0x7f, RZ, 0xc0, !PT ;  /* 0x0000007f02027812 */ /* 0x004fc800078ec0ff */
[----:B------:R-:W-:Y:S01]  /*9490*/  ISETP.NE.AND P1, PT, R2, RZ, PT ;  /* 0x000000ff0200720c */ /* 0x000fe20003f25270 */
[----:B-1----:R-:W-:-:S12]  /*94a0*/  @!P0 BRA `(.L_x_54) ;  /* 0x0000002c00f88947 */ /* 0x002fd80003800000 */
.L_x_145:
[----:B------:R-:W-:Y:S04]  /*94b0*/  BSSY B1, `(.L_x_55) ;  /* 0x0000008000017945 */ /* 0x000fe80003800000 */
[----:B------:R-:W-:Y:S05]  /*94c0*/  @P1 BRA `(.L_x_56) ;  /* 0x0000000000181947 */ /* 0x000fea0003800000 */
[----:B0-----:R-:W0:Y:S01]  /*94d0*/  S2R R3, SR_TID.X ;  /* 0x0000000000037919 */ /* 0x001e220000002100 */
[----:B------:R-:W-:-:S04]  /*94e0*/  IMAD.MOV.U32 R2, RZ, RZ, 0xc000 ;  /* 0x0000c000ff027424 */ /* 0x000fc800078e00ff */
[----:B------:R1:W-:Y:S01]  /*94f0*/  SYNCS.ARRIVE.TRANS64 RZ, [UR38+0x22850], R2 ;  /* 0x02285002ffff79a7 */ /* 0x0003e20008000026 */
[----:B0-----:R-:W-:-:S13]  /*9500*/  LOP3.LUT P0, RZ, R3, 0x1f, RZ, 0xc0, !PT ;  /* 0x0000001f03ff7812 */ /* 0x001fda000780c0ff */
[----:B-1----:R-:W-:Y:S05]  /*9510*/  @!P0 BRA `(.L_x_56) ;  /* 0x0000000000048947 */ /* 0x002fea0003800000 */
[----:B------:R-:W-:Y:S01]  /*9520*/  BPT.TRAP 0x1 ;  /* 0x000000040000795c */ /* 0x000fe20000300000 */
.L_x_56:
[----:B------:R-:W-:Y:S05]  /*9530*/  BSYNC B1 ;  /* 0x0000000000017941 */ /* 0x000fea0003800000 */
.L_x_55:
[----:B------:R-:W2:Y:S01]  /*9540*/  LDL.LU R2, [R1+0x4] ;  /* 0x0000040001027983 */ /* 0x000ea20000300800 */
[----:B------:R-:W-:Y:S01]  /*9550*/  ULDC.64 UR4, c[0x0][0x198] ;  /* 0x0000660000047ab9 */ /* 0x000fe20000000a00 */
[----:B------:R-:W-:Y:S01]  /*9560*/  PLOP3.LUT P0, PT, PT, PT, PT, 0x80, 0x0 ;  /* 0x000000000000781c */ /* 0x000fe20003f0f070 */
[----:B------:R-:W-:Y:S02]  /*9570*/  UIADD3 UR4, UP0, UR4, 0x470, URZ ;  /* 0x0000047004047890 */ /* 0x000fe4000ff1e03f */
[----:B------:R-:W-:Y:S02]  /*9580*/  UIADD3 UR8, UR38, 0x400, URZ ;  /* 0x0000040026087890 */ /* 0x000fe4000fffe03f */
[----:B------:R-:W-:Y:S02]  /*9590*/  UIADD3 UR9, UR38, 0x22850, URZ ;  /* 0x0002285026097890 */ /* 0x000fe4000fffe03f */
[----:B------:R-:W-:Y:S01]  /*95a0*/  UIADD3.X UR5, URZ, UR5, URZ, UP0, !UPT ;  /* 0x000000053f057290 */ /* 0x000fe200087fe43f */
[----:B------:R-:W-:Y:S01]  /*95b0*/  UMOV UR6, 0x0 ;  /* 0x0000000000067882 */ /* 0x000fe20000000000 */
[----:B------:R-:W-:Y:S01]  /*95c0*/  UMOV UR7, 0x14f00000 ;  /* 0x14f0000000077882 */ /* 0x000fe20000000000 */
[----:B------:R-:W-:Y:S01]  /*95d0*/  UMOV UR10, URZ ;  /* 0x0000003f000a7c82 */ /* 0x000fe20008000000 */
[----:B--2---:R-:W-:-:S08]  /*95e0*/  IMAD R2, R2, 0x60, RZ ;  /* 0x0000006002027824 */ /* 0x004fd000078e02ff */
.L_x_57:
[----:B------:R-:W-:-:S13]  /*95f0*/  @P0 ELECT P1, URZ, PT ;  /* 0x00000000003f082f */ /* 0x000fda0003820000 */
[----:B------:R-:W-:Y:S01]  /*9600*/  @P1 R2UR UR13, R16 ;  /* 0x00000000100d12ca */ /* 0x000fe200000e0000 */
[----:B------:R-:W-:Y:S01]  /*9610*/  UMOV UR12, UR36 ;  /* 0x00000024000c7c82 */ /* 0x000fe20008000000 */
[----:B------:R-:W-:Y:S02]  /*9620*/  @P1 R2UR UR11, R2 ;  /* 0x00000000020b12ca */ /* 0x000fe400000e0000 */
[----:B------:R-:W-:Y:S02]  /*9630*/  @P1 PLOP3.LUT P0, PT, P1, PT, PT, 0x8, 0x0 ;  /* 0x000000000000181c */ /* 0x000fe40000f0e170 */
[----:B------:R-:W-:-:S09]  /*9640*/  PLOP3.LUT P1, PT, PT, PT, PT, 0x8, 0x0 ;  /* 0x000000000000781c */ /* 0x000fd20003f2e170 */
[----:B------:R1:W-:Y:S02]  /*9650*/  UTMALDG.4D [UR8], [UR4], desc[UR6] ;  /* 0x00000608040075b4 */ /* 0x0003e40008019000 */
[----:B-1----:R-:W-:Y:S05]  /*9660*/  @P0 BRA.U.ANY `(.L_x_57) ;  /* 0xfffffffd00e00947 */ /* 0x002fea000393ffff */
[----:B------:R-:W-:Y:S01]  /*9670*/  PLOP3.LUT P0, PT, PT, PT, PT, 0x80, 0x0 ;  /* 0x000000000000781c */ /* 0x000fe20003f0f070 */
[----:B------:R-:W-:Y:S01]  /*9680*/  UIADD3 UR8, UR38, 0x3400, URZ ;  /* 0x0000340026087890 */ /* 0x000fe2000fffe03f */
[----:B------:R-:W-:Y:S01]  /*9690*/  UMOV UR6, 0x0 ;  /* 0x0000000000067882 */ /* 0x000fe20000000000 */
[----:B------:R-:W-:Y:S01]  /*96a0*/  UMOV UR7, 0x14f00000 ;  /* 0x14f0000000077882 */ /* 0x000fe20000000000 */
[----:B------:R-:W-:-:S09]  /*96b0*/  UMOV UR10, 0x40 ;  /* 0x00000040000a7882 */ /* 0x000fd20000000000 */
.L_x_58:
        /* <DEDUP_REMOVED lines=13> */
.L_x_59:
        /* <DEDUP_REMOVED lines=13> */
.L_x_60:
        /* <DEDUP_REMOVED lines=8> */
.L_x_53:
[----:B------:R-:W-:Y:S05]  /*98e0*/  BSYNC B0 ;  /* 0x0000000000007941 */ /* 0x000fea0003800000 */
.L_x_52:
[----:B0-----:R-:W2:Y:S01]  /*98f0*/  LDL.LU R3, [R1+0x8] ;  /* 0x0000080001037983 */ /* 0x001ea20000300800 */
[----:B------:R-:W-:Y:S02]  /*9900*/  IMAD.MOV.U32 R9, RZ, RZ, RZ ;  /* 0x000000ffff097224 */ /* 0x000fe400078e00ff */
[----:B------:R-:W-:Y:S01]  /*9910*/  IMAD.MOV.U32 R6, RZ, RZ, 0x1 ;  /* 0x00000001ff067424 */ /* 0x000fe200078e00ff */
[----:B--2---:R-:W-:-:S04]  /*9920*/  IADD3 R7, R3, -0x2, RZ ;  /* 0xfffffffe03077810 */ /* 0x004fc80007ffe0ff */
[----:B------:R-:W-:-:S13]  /*9930*/  ISETP.GE.AND P0, PT, R7, UR40, PT ;  /* 0x0000002807007c0c */ /* 0x000fda000bf06270 */
[----:B------:R-:W-:Y:S05]  /*9940*/  @!P0 BRA `(.L_x_38) ;  /* 0x0000001800b48947 */ /* 0x000fea0003800000 */
[----:B------:R-:W-:Y:S01]  /*9950*/  UIADD3 UR4, UR41, 0x1, URZ ;  /* 0x0000000129047890 */ /* 0x000fe2000fffe03f */
[----:B------:R-:W-:Y:S01]  /*9960*/  LOP3.LUT R0, RZ, UR40, RZ, 0x33, !PT ;  /* 0x00000028ff007c12 */ /* 0x000fe2000f8e33ff */
[----:B------:R-:W0:Y:S01]  /*9970*/  S2R R4, SR_TID.X ;  /* 0x0000000000047919 */ /* 0x000e220000002100 */
[----:B------:R-:W-:Y:S01]  /*9980*/  IMAD.MOV.U32 R6, RZ, RZ, 0x1 ;  /* 0x00000001ff067424 */ /* 0x000fe200078e00ff */
[----:B------:R-:W-:-:S04]  /*9990*/  UIMAD UR4, UR4, UR43, URZ ;  /* 0x0000002b040472a4 */ /* 0x000fc8000f8e023f */
[----:B------:R-:W-:-:S04]  /*99a0*/  UISETP.LT.AND UP0, UPT, UR39, UR4, UPT ;  /* 0x000000042700728c */ /* 0x000fc8000bf01270 */
[----:B------:R-:W-:-:S06]  /*99b0*/  USEL UR4, UR39, UR4, UP0 ;  /* 0x0000000427047287 */ /* 0x000fcc0008000000 */
[----:B------:R-:W-:-:S05]  /*99c0*/  IMAD R3, RZ, RZ, -UR4 ;  /* 0x80000004ff037e24 */ /* 0x000fca000f8e02ff */
[----:B------:R-:W-:-:S04]  /*99d0*/  VIADDMNMX R0, R3, 0x1, R0, !PT ;  /* 0x0000000103007846 */ /* 0x000fc80007800100 */
[----:B------:R-:W-:Y:S02]  /*99e0*/  R2UR UR5, R0 ;  /* 0x00000000000572ca */ /* 0x000fe400000e0000 */
[----:B------:R-:W-:Y:S02]  /*99f0*/  LOP3.LUT R0, RZ, UR4, RZ, 0x33, !PT ;  /* 0x00000004ff007c12 */ /* 0x000fe4000f8e33ff */
[----:B0-----:R-:W-:-:S09]  /*9a00*/  LOP3.LUT R10, R4, 0x1f, RZ, 0xc0, !PT ;  /* 0x0000001f040a7812 */ /* 0x001fd200078ec0ff */
[----:B------:R-:W-:Y:S02]  /*9a10*/  UIADD3 UR6, UR5, -0x2, URZ ;  /* 0xfffffffe05067890 */ /* 0x000fe4000fffe03f */
[----:B------:R-:W-:-:S04]  /*9a20*/  UIADD3 UR5, UR4, UR5, URZ ;  /* 0x0000000504057290 */ /* 0x000fc8000fffe03f */
[----:B------:R-:W-:Y:S01]  /*9a30*/  ISETP.NE.AND P0, PT, R0, UR6, PT ;  /* 0x0000000600007c0c */ /* 0x000fe2000bf05270 */
[----:B------:R-:W-:Y:S02]  /*9a40*/  IMAD.MOV.U32 R0, RZ, RZ, 0x1 ;  /* 0x00000001ff007424 */ /* 0x000fe400078e00ff */
[----:B------:R-:W-:-:S05]  /*9a50*/  IMAD.U32 R11, RZ, RZ, UR5 ;  /* 0x00000005ff0b7e24 */ /* 0x000fca000f8e00ff */
[----:B------:R-:W-:-:S05]  /*9a60*/  LOP3.LUT R11, R11, 0x1, RZ, 0xc0, !PT ;  /* 0x000000010b0b7812 */ /* 0x000fca00078ec0ff */
[----:B------:R-:W-:Y:S05]  /*9a70*/  @!P0 BRA `(.L_x_61) ;  /* 0x0000001000488947 */ /* 0x000fea0003800000 */
[----:B------:R-:W-:Y:S01]  /*9a80*/  R2UR UR4, R11 ;  /* 0x000000000b0472ca */ /* 0x000fe200000e0000 */
[----:B------:R-:W-:Y:S01]  /*9a90*/  BSSY B0, `(.L_x_61) ;  /* 0x0000110000007945 */ /* 0x000fe20003800000 */
[----:B------:R-:W-:-:S11]  /*9aa0*/  IMAD.MOV.U32 R0, RZ, RZ, 0x1 ;  /* 0x00000001ff007424 */ /* 0x000fd600078e00ff */
[----:B------:R-:W-:-:S06]  /*9ab0*/  UIADD3 UR4, UR5, -UR4, URZ ;  /* 0x8000000405047290 */ /* 0x000fcc000fffe03f */
[----:B------:R-:W-:-:S07]  /*9ac0*/  IMAD.U32 R8, RZ, RZ, UR4 ;  /* 0x00000004ff087e24 */ /* 0x000fce000f8e00ff */
.L_x_94:
[----:B------:R-:W-:Y:S01]  /*9ad0*/  ISETP.NE.AND P0, PT, R19, RZ, PT ;  /* 0x000000ff1300720c */ /* 0x000fe20003f05270 */
[----:B------:R-:W-:Y:S01]  /*9ae0*/  VIADD R8, R8, 0xfffffffe ;  /* 0xfffffffe08087836 */ /* 0x000fe20000000000 */
[----:B------:R-:W-:Y:S04]  /*9af0*/  BSSY B1, `(.L_x_62) ;  /* 0x0000082000017945 */ /* 0x000fe80003800000 */
[----:B------:R-:W-:-:S07]  /*9b00*/  ISETP.NE.AND P1, PT, R8, RZ, PT ;  /* 0x000000ff0800720c */ /* 0x000fce0003f25270 */
[----:B------:R-:W-:Y:S06]  /*9b10*/  @!P0 BRA `(.L_x_63) ;  /* 0x0000000400fc8947 */ /* 0x000fec0003800000 */
[----:B------:R-:W2:Y:S01]  /*9b20*/  LDL R2, [R1] ;  /* 0x0000000001027983 */ /* 0x000ea20000100800 */
[----:B------:R-:W-:Y:S02]  /*9b30*/  MOV R13, R7 ;  /* 0x00000007000d7202 */ /* 0x000fe40000000f00 */
[----:B--2---:R-:W-:-:S13]  /*9b40*/  ISETP.NE.AND P0, PT, R2, RZ, PT ;  /* 0x000000ff0200720c */ /* 0x004fda0003f05270 */
[----:B------:R-:W-:Y:S05]  /*9b50*/  @!P0 BRA `(.L_x_64) ;  /* 0x00000000004c8947 */ /* 0x000fea0003800000 */
[----:B------:R-:W0:Y:S01]  /*9b60*/  LDC R13, c[0x0][0x43c] ;  /* 0x00010f00ff0d7b82 */ /* 0x000e220000000800 */
[----:B------:R-:W-:Y:S01]  /*9b70*/  IMAD.MOV.U32 R12, RZ, RZ, R7 ;  /* 0x000000ffff0c7224 */ /* 0x000fe200078e0007 */
[----:B------:R-:W-:Y:S01]  /*9b80*/  ULDC.64 UR4, c[0x0][0x428] ;  /* 0x00010a0000047ab9 */ /* 0x000fe20000000a00 */
[----:B0-----:R-:W-:-:S13]  /*9b90*/  ISETP.NE.AND P0, PT, R13, 0x1, PT ;  /* 0x000000010d00780c */ /* 0x001fda0003f05270 */
[----:B------:R-:W0:Y:S02]  /*9ba0*/  @P0 LDC.64 R2, c[0x0][0x440] ;  /* 0x00011000ff020b82 */ /* 0x000e240000000a00 */
[----:B0-----:R-:W-:-:S05]  /*9bb0*/  @P0 IMAD.HI.U32 R2, R7, R2, RZ ;  /* 0x0000000207020227 */ /* 0x001fca00078e00ff */
[----:B------:R-:W-:Y:S01]  /*9bc0*/  @P0 SHF.R.U32.HI R12, RZ, R3, R2 ;  /* 0x00000003ff0c0219 */ /* 0x000fe20000011602 */
[----:B------:R-:W-:-:S03]  /*9bd0*/  IMAD R2, R18, UR4, RZ ;  /* 0x0000000412027c24 */ /* 0x000fc6000f8e02ff */
[----:B------:R-:W-:Y:S01]  /*9be0*/  SHF.R.S32.HI R3, RZ, 0x1f, R12 ;  /* 0x0000001fff037819 */ /* 0x000fe2000001140c */
[----:B------:R-:W-:Y:S02]  /*9bf0*/  IMAD R5, R17, UR5, R2 ;  /* 0x0000000511057c24 */ /* 0x000fe4000f8e0202 */
[----:B------:R-:W-:-:S04]  /*9c00*/  IMAD.MOV.U32 R2, RZ, RZ, R12 ;  /* 0x000000ffff027224 */ /* 0x000fc800078e000c */
[----:B------:R-:W-:Y:S01]  /*9c10*/  IMAD.WIDE.U32 R2, R17, UR4, R2 ;  /* 0x0000000411027c25 */ /* 0x000fe2000f8e0002 */
[----:B------:R-:W-:-:S03]  /*9c20*/  ULDC.64 UR4, c[0x0][0x418] ;  /* 0x0001060000047ab9 */ /* 0x000fc60000000a00 */
[----:B------:R-:W-:Y:S01]  /*9c30*/  IMAD.IADD R3, R5, 0x1, R3 ;  /* 0x0000000105037824 */ /* 0x000fe200078e0203 */
[----:B------:R-:W-:-:S04]  /*9c40*/  LEA R4, P0, R2, UR4, 0x2 ;  /* 0x0000000402047c11 */ /* 0x000fc8000f8010ff */
[----:B------:R-:W-:-:S05]  /*9c50*/  LEA.HI.X R5, R2, UR5, R3, 0x2, P0 ;  /* 0x0000000502057c11 */ /* 0x000fca00080f1403 */
[----:B------:R0:W5:Y:S01]  /*9c60*/  LDG.E R16, desc[UR44][R4.64] ;  /* 0x0000002c04107981 */ /* 0x000162000c1e1900 */
[----:B------:R-:W-:-:S04]  /*9c70*/  IMAD.MOV R2, RZ, RZ, -R12 ;  /* 0x000000ffff027224 */ /* 0x000fc800078e0a0c */
[----:B------:R-:W-:-:S07]  /*9c80*/  IMAD R13, R13, R2, R7 ;  /* 0x000000020d0d7224 */ /* 0x000fce00078e0207 */
.L_x_64:
[----:B------:R-:W1:Y:S01]  /*9c90*/  S2R R2, SR_TID.X ;  /* 0x0000000000027919 */ /* 0x000e620000002100 */
[----:B------:R-:W-:Y:S01]  /*9ca0*/  BSSY B2, `(.L_x_65) ;  /* 0x0000006000027945 */ /* 0x000fe20003800000 */
[----:B-1----:R-:W-:Y:S02]  /*9cb0*/  LOP3.LUT R3, R2, 0x7f, RZ, 0xc0, !PT ;  /* 0x0000007f02037812 */ /* 0x002fe400078ec0ff */
[----:B------:R-:W-:Y:S02]  /*9cc0*/  SHF.L.U32 R2, R0, 0x1f, RZ ;  /* 0x0000001f00027819 */ /* 0x000fe400000006ff */
[----:B------:R-:W-:Y:S02]  /*9cd0*/  ISETP.NE.AND P2, PT, R3, RZ, PT ;  /* 0x000000ff0300720c */ /* 0x000fe40003f45270 */
[----:B------:R-:W1:Y:S02]  /*9ce0*/  SYNCS.PHASECHK.TRANS64.TRYWAIT P0, [UR38+0x22848], R2 ;  /* 0x02284802ff0075a7 */ /* 0x000e640008000166 */
[----:B-1----:R-:W-:Y:S09]  /*9cf0*/  @!P0 BRA `(.L_x_66) ;  /* 0x0000002400fc8947 */ /* 0x002ff20003800000 */
.L_x_146:
[----:B------:R-:W-:Y:S05]  /*9d00*/  BSYNC B2 ;  /* 0x0000000000027941 */ /* 0x000fea0003800000 */
.L_x_65:
[----:B------:R-:W-:Y:S04]  /*9d10*/  BSSY B2, `(.L_x_67) ;  /* 0x0000007000027945 */ /* 0x000fe80003800000 */
[----:B------:R-:W-:Y:S05]  /*9d20*/  @P2 BRA `(.L_x_68) ;  /* 0x0000000000142947 */ /* 0x000fea0003800000 */
[----:B------:R-:W-:Y:S01]  /*9d30*/  ISETP.NE.AND P0, PT, R10, RZ, PT ;  /* 0x000000ff0a00720c */ /* 0x000fe20003f05270 */
[----:B-1----:R-:W-:-:S04]  /*9d40*/  IMAD.MOV.U32 R3, RZ, RZ, 0x3000 ;  /* 0x00003000ff037424 */ /* 0x002fc800078e00ff */
[----:B------:R2:W-:Y:S08]  /*9d50*/  SYNCS.ARRIVE.TRANS64 RZ, [UR38+0x22838], R3 ;  /* 0x02283803ffff79a7 */ /* 0x0005f00008000026 */
[----:B--2---:R-:W-:Y:S05]  /*9d60*/  @!P0 BRA `(.L_x_68) ;  /* 0x0000000000048947 */ /* 0x004fea0003800000 */
[----:B------:R-:W-:Y:S01]  /*9d70*/  BPT.TRAP 0x1 ;  /* 0x000000040000795c */ /* 0x000fe20000300000 */
.L_x_68:
[----:B------:R-:W-:Y:S05]  /*9d80*/  BSYNC B2 ;  /* 0x0000000000027941 */ /* 0x000fea0003800000 */
.L_x_67:
[----:B0-----:R-:W-:Y:S01]  /*9d90*/  IMAD.MOV.U32 R4, RZ, RZ, RZ ;  /* 0x000000ffff047224 */ /* 0x001fe200078e00ff */
[----:B------:R-:W-:Y:S01]  /*9da0*/  ULDC.64 UR4, c[0x0][0x198] ;  /* 0x0000660000047ab9 */ /* 0x000fe20000000a00 */
[----:B------:R-:W-:Y:S01]  /*9db0*/  PLOP3.LUT P0, PT, PT, PT, PT, 0x80, 0x0 ;  /* 0x000000000000781c */ /* 0x000fe20003f0f070 */
[----:B------:R-:W-:Y:S01]  /*9dc0*/  UIADD3 UR4, UP0, UR4, 0x370, URZ ;  /* 0x0000037004047890 */ /* 0x000fe2000ff1e03f */
[----:B------:R-:W-:Y:S01]  /*9dd0*/  IMAD R5, R13, 0x60, RZ ;  /* 0x000000600d057824 */ /* 0x000fe200078e02ff */
[----:B------:R-:W-:Y:S01]  /*9de0*/  R2UR UR34, R4 ;  /* 0x00000000042272ca */ /* 0x000fe200000e0000 */
[----:B------:R-:W-:Y:S02]  /*9df0*/  UIADD3 UR32, UR38, 0x1f400, URZ ;  /* 0x0001f40026207890 */ /* 0x000fe4000fffe03f */
[----:B------:R-:W-:Y:S02]  /*9e00*/  UIADD3 UR33, UR38, 0x22838, URZ ;  /* 0x0002283826217890 */ /* 0x000fe4000fffe03f */
[----:B------:R-:W-:Y:S01]  /*9e10*/  UIADD3.X UR5, URZ, UR5, URZ, UP0, !UPT ;  /* 0x000000053f057290 */ /* 0x000fe200087fe43f */
[----:B------:R-:W-:Y:S01]  /*9e20*/  UMOV UR6, 0x0 ;  /* 0x0000000000067882 */ /* 0x000fe20000000000 */
[----:B------:R-:W-:-:S10]  /*9e30*/  UMOV UR7, 0x14f00000 ;  /* 0x14f0000000077882 */ /* 0x000fd40000000000 */
.L_x_69:
[----:B------:R-:W-:-:S13]  /*9e40*/  @P0 ELECT P3, URZ, PT ;  /* 0x00000000003f082f */ /* 0x000fda0003860000 */
[----:B-----5:R-:W-:Y:S02]  /*9e50*/  @P3 R2UR UR37, R16 ;  /* 0x00000000102532ca */ /* 0x020fe400000e0000 */
[----:B------:R-:W-:Y:S02]  /*9e60*/  @P3 R2UR UR35, R5 ;  /* 0x00000000052332ca */ /* 0x000fe400000e0000 */
[----:B------:R-:W-:Y:S02]  /*9e70*/  @P3 PLOP3.LUT P0, PT, P3, PT, PT, 0x8, 0x0 ;  /* 0x000000000000381c */ /* 0x000fe40001f0e170 */
[----:B------:R-:W-:-:S09]  /*9e80*/  PLOP3.LUT P3, PT, PT, PT, PT, 0x8, 0x0 ;  /* 0x000000000000781c */ /* 0x000fd20003f6e170 */
[----:B------:R0:W-:Y:S02]  /*9e90*/  UTMALDG.4D [UR32], [UR4], desc[UR6] ;  /* 0x00000620040075b4 */ /* 0x0001e40008019000 */
[----:B0-----:R-:W-:Y:S05]  /*9ea0*/  @P0 BRA.U.ANY `(.L_x_69) ;  /* 0xfffffffd00e40947 */ /* 0x001fea000393ffff */
[----:B------:R-:W0:Y:S01]  /*9eb0*/  SYNCS.PHASECHK.TRANS64.TRYWAIT P0, [UR38+0x22868], R2 ;  /* 0x02286802ff0075a7 */ /* 0x000e220008000166 */
[----:B------:R-:W-:Y:S04]  /*9ec0*/  BSSY B2, `(.L_x_70) ;  /* 0x0000002000027945 */ /* 0x000fe80003800000 */
[----:B0-----:R-:W-:Y:S05]  /*9ed0*/  @!P0 BRA `(.L_x_71) ;  /* 0x00000024009c8947 */ /* 0x001fea0003800000 */
.L_x_147:
[----:B------:R-:W-:Y:S05]  /*9ee0*/  BSYNC B2 ;  /* 0x0000000000027941 */ /* 0x000fea0003800000 */
.L_x_70:
[----:B------:R-:W-:Y:S01]  /*9ef0*/  BSSY B2, `(.L_x_72) ;  /* 0x0000009000027945 */ /* 0x000fe20003800000 */
[----:B01----:R-:W-:Y:S02]  /*9f00*/  IMAD.MOV.U32 R2, RZ, RZ, 0x0 ;  /* 0x00000000ff027424 */ /* 0x003fe400078e00ff */
[----:B------:R-:W-:Y:S01]  /*9f10*/  IMAD.MOV.U32 R3, RZ, RZ, 0x14f00000 ;  /* 0x14f00000ff037424 */ /* 0x000fe200078e00ff */
[----:B------:R-:W-:Y:S06]  /*9f20*/  @P2 BRA `(.L_x_73) ;  /* 0x0000000000142947 */ /* 0x000fec0003800000 */
[----:B------:R-:W-:Y:S01]  /*9f30*/  ISETP.NE.AND P0, PT, R10, RZ, PT ;  /* 0x000000ff0a00720c */ /* 0x000fe20003f05270 */
[----:B------:R-:W-:-:S04]  /*9f40*/  IMAD.MOV.U32 R12, RZ, RZ, 0xc000 ;  /* 0x0000c000ff0c7424 */ /* 0x000fc800078e00ff */
[----:B------:R0:W-:Y:S08]  /*9f50*/  SYNCS.ARRIVE.TRANS64 RZ, [UR38+0x22858], R12 ;  /* 0x0228580cffff79a7 */ /* 0x0001f00008000026 */
[----:B0-----:R-:W-:Y:S05]  /*9f60*/  @!P0 BRA `(.L_x_73) ;  /* 0x0000000000048947 */ /* 0x001fea0003800000 */
[----:B------:R-:W-:Y:S01]  /*9f70*/  BPT.TRAP 0x1 ;  /* 0x000000040000795c */ /* 0x000fe20000300000 */
.L_x_73:
[----:B------:R-:W-:Y:S05]  /*9f80*/  BSYNC B2 ;  /* 0x0000000000027941 */ /* 0x000fea0003800000 */
.L_x_72:
[----:B------:R-:W-:Y:S01]  /*9f90*/  R2UR UR10, R4 ;  /* 0x00000000040a72ca */ /* 0x000fe200000e0000 */
[----:B------:R-:W-:Y:S01]  /*9fa0*/  ULDC.64 UR4, c[0x0][0x198] ;  /* 0x0000660000047ab9 */ /* 0x000fe20000000a00 */
[----:B------:R-:W-:Y:S01]  /*9fb0*/  R2UR UR6, R2 ;  /* 0x00000000020672ca */ /* 0x000fe200000e0000 */
[----:B------:R-:W-:Y:S01]  /*9fc0*/  UIADD3 UR4, UP0, UR4, 0x470, URZ ;  /* 0x0000047004047890 */ /* 0x000fe2000ff1e03f */
[----:B------:R-:W-:Y:S01]  /*9fd0*/  R2UR UR7, R3 ;  /* 0x00000000030772ca */ /* 0x000fe200000e0000 */
[----:B------:R-:W-:Y:S01]  /*9fe0*/  UIADD3 UR8, UR38, 0xc400, URZ ;  /* 0x0000c40026087890 */ /* 0x000fe2000fffe03f */
[----:B------:R-:W-:Y:S01]  /*9ff0*/  PLOP3.LUT P0, PT, PT, PT, PT, 0x80, 0x0 ;  /* 0x000000000000781c */ /* 0x000fe20003f0f070 */
[----:B------:R-:W-:Y:S02]  /*a000*/  UIADD3 UR9, UR38, 0x22858, URZ ;  /* 0x0002285826097890 */ /* 0x000fe4000fffe03f */
[----:B------:R-:W-:-:S12]  /*a010*/  UIADD3.X UR5, URZ, UR5, URZ, UP0, !UPT ;  /* 0x000000053f057290 */ /* 0x000fd800087fe43f */
.L_x_74:
[----:B------:R-:W-:-:S13]  /*a020*/  @P0 ELECT P2, URZ, PT ;  /* 0x00000000003f082f */ /* 0x000fda0003840000 */
[----:B------:R-:W-:Y:S01]  /*a030*/  @P2 R2UR UR13, R16 ;  /* 0x00000000100d22ca */ /* 0x000fe200000e0000 */
[----:B------:R-:W-:Y:S01]  /*a040*/  UMOV UR12, UR36 ;  /* 0x00000024000c7c82 */ /* 0x000fe20008000000 */
[----:B------:R-:W-:Y:S02]  /*a050*/  @P2 R2UR UR11, R5 ;  /* 0x00000000050b22ca */ /* 0x000fe400000e0000 */
[----:B------:R-:W-:Y:S02]  /*a060*/  @P2 PLOP3.LUT P0, PT, P2, PT, PT, 0x8, 0x0 ;  /* 0x000000000000281c */ /* 0x000fe4000170e170 */
[----:B------:R-:W-:-:S09]  /*a070*/  PLOP3.LUT P2, PT, PT, PT, PT, 0x8, 0x0 ;  /* 0x000000000000781c */ /* 0x000fd20003f4e170 */
[----:B------:R0:W-:Y:S02]  /*a080*/  UTMALDG.4D [UR8], [UR4], desc[UR6] ;  /* 0x00000608040075b4 */ /* 0x0001e40008019000 */
[----:B0-----:R-:W-:Y:S05]  /*a090*/  @P0 BRA.U.ANY `(.L_x_74) ;  /* 0xfffffffd00e00947 */ /* 0x001fea000393ffff */
[----:B------:R-:W-:Y:S01]  /*a0a0*/  R2UR UR6, R2 ;  /* 0x00000000020672ca */ /* 0x000fe200000e0000 */
[----:B------:R-:W-:Y:S01]  /*a0b0*/  UIADD3 UR8, UR38, 0xf400, URZ ;  /* 0x0000f40026087890 */ /* 0x000fe2000fffe03f */
[----:B------:R-:W-:Y:S01]  /*a0c0*/  R2UR UR7, R3 ;  /* 0x00000000030772ca */ /* 0x000fe200000e0000 */
[----:B------:R-:W-:Y:S01]  /*a0d0*/  UMOV UR10, 0x40 ;  /* 0x00000040000a7882 */ /* 0x000fe20000000000 */
[----:B------:R-:W-:-:S13]  /*a0e0*/  PLOP3.LUT P0, PT, PT, PT, PT, 0x80, 0x0 ;  /* 0x000000000000781c */ /* 0x000fda0003f0f070 */
.L_x_75:
        /* <DEDUP_REMOVED lines=13> */
.L_x_76:
        /* <DEDUP_REMOVED lines=13> */
.L_x_77:
        /* <DEDUP_REMOVED lines=8> */
.L_x_63:
[----:B------:R-:W-:Y:S05]  /*a310*/  BSYNC B1 ;  /* 0x0000000000017941 */ /* 0x000fea0003800000 */
.L_x_62:
[----:B------:R-:W-:Y:S01]  /*a320*/  ISETP.NE.AND P3, PT, R19, RZ, PT ;  /* 0x000000ff1300720c */ /* 0x000fe20003f65270 */
[----:B------:R-:W-:Y:S01]  /*a330*/  BSSY B1, `(.L_x_78) ;  /* 0x0000083000017945 */ /* 0x000fe20003800000 */
[----:B------:R-:W-:-:S11]  /*a340*/  LOP3.LUT R0, R0, 0x1, RZ, 0x3c, !PT ;  /* 0x0000000100007812 */ /* 0x000fd600078e3cff */
[----:B------:R-:W-:Y:S05]  /*a350*/  @!P3 BRA `(.L_x_79) ;  /* 0x000000080000b947 */ /* 0x000fea0003800000 */
[----:B------:R-:W2:Y:S01]  /*a360*/  LDL R2, [R1] ;  /* 0x0000000001027983 */ /* 0x000ea20000100800 */
[----:B------:R-:W-:Y:S02]  /*a370*/  IADD3 R12, R7, -0x1, RZ ;  /* 0xffffffff070c7810 */ /* 0x000fe40007ffe0ff */
        /* <DEDUP_REMOVED lines=10> */
[--C-:B------:R-:W-:Y:S01]  /*a420*/  SHF.R.S32.HI R3, RZ, 0x1f, R13.reuse ;  /* 0x0000001fff037819 */ /* 0x100fe2000001140d */
        /* <DEDUP_REMOVED lines=10> */
.L_x_80:
[----:B------:R-:W1:Y:S01]  /*a4d0*/  S2R R2, SR_TID.X ;  /* 0x0000000000027919 */ /* 0x000e620000002100 */
[----:B------:R-:W-:Y:S01]  /*a4e0*/  BSSY B2, `(.L_x_81) ;  /* 0x0000006000027945 */ /* 0x000fe20003800000 */
[----:B-1----:R-:W-:Y:S02]  /*a4f0*/  LOP3.LUT R3, R2, 0x7f, RZ, 0xc0, !PT ;  /* 0x0000007f02037812 */ /* 0x002fe400078ec0ff */
[----:B------:R-:W-:Y:S02]  /*a500*/  SHF.L.U32 R2, R0, 0x1f, RZ ;  /* 0x0000001f00027819 */ /* 0x000fe400000006ff */
[----:B------:R-:W-:Y:S02]  /*a510*/  ISETP.NE.AND P2, PT, R3, RZ, PT ;  /* 0x000000ff0300720c */ /* 0x000fe40003f45270 */
[----:B------:R-:W1:Y:S02]  /*a520*/  SYNCS.PHASECHK.TRANS64.TRYWAIT P0, [UR38+0x22840], R2 ;  /* 0x02284002ff0075a7 */ /* 0x000e640008000166 */
[----:B-1----:R-:W-:Y:S09]  /*a530*/  @!P0 BRA `(.L_x_82) ;  /* 0x00000020001c8947 */ /* 0x002ff20003800000 */
.L_x_148:
[----:B------:R-:W-:Y:S05]  /*a540*/  BSYNC B2 ;  /* 0x0000000000027941 */ /* 0x000fea0003800000 */
.L_x_81:
[----:B------:R-:W-:Y:S04]  /*a550*/  BSSY B2, `(.L_x_83) ;  /* 0x0000007000027945 */ /* 0x000fe80003800000 */
[----:B------:R-:W-:Y:S05]  /*a560*/  @P2 BRA `(.L_x_84) ;  /* 0x0000000000142947 */ /* 0x000fea0003800000 */
[----:B------:R-:W-:Y:S01]  /*a570*/  ISETP.NE.AND P0, PT, R10, RZ, PT ;  /* 0x000000ff0a00720c */ /* 0x000fe20003f05270 */
[----:B-1----:R-:W-:-:S04]  /*a580*/  IMAD.MOV.U32 R3, RZ, RZ, 0x3000 ;  /* 0x00003000ff037424 */ /* 0x002fc800078e00ff */
[----:B------:R2:W-:Y:S08]  /*a590*/  SYNCS.ARRIVE.TRANS64 RZ, [UR38+0x22830], R3 ;  /* 0x02283003ffff79a7 */ /* 0x0005f00008000026 */
[----:B--2---:R-:W-:Y:S05]  /*a5a0*/  @!P0 BRA `(.L_x_84) ;  /* 0x0000000000048947 */ /* 0x004fea0003800000 */
[----:B------:R-:W-:Y:S01]  /*a5b0*/  BPT.TRAP 0x1 ;  /* 0x000000040000795c */ /* 0x000fe20000300000 */
.L_x_84:
[----:B------:R-:W-:Y:S05]  /*a5c0*/  BSYNC B2 ;  /* 0x0000000000027941 */ /* 0x000fea0003800000 */
.L_x_83:
        /* <DEDUP_REMOVED lines=11> */
.L_x_85:
[----:B------:R-:W-:-:S13]  /*a680*/  @P0 ELECT P3, URZ, PT ;  /* 0x00000000003f082f */ /* 0x000fda0003860000 */
[----:B-----5:R-:W-:Y:S01]  /*a690*/  @P3 R2UR UR13, R16 ;  /* 0x00000000100d32ca */ /* 0x020fe200000e0000 */
[----:B------:R-:W-:Y:S01]  /*a6a0*/  UMOV UR12, UR36 ;  /* 0x00000024000c7c82 */ /* 0x000fe20008000000 */
        /* <DEDUP_REMOVED lines=8> */
.L_x_149:
[----:B------:R-:W-:Y:S05]  /*a730*/  BSYNC B2 ;  /* 0x0000000000027941 */ /* 0x000fea0003800000 */
.L_x_86:
        /* <DEDUP_REMOVED lines=9> */
.L_x_89:
[----:B------:R-:W-:Y:S05]  /*a7d0*/  BSYNC B2 ;  /* 0x0000000000027941 */ /* 0x000fea0003800000 */
.L_x_88:
        /* <DEDUP_REMOVED lines=9> */
.L_x_90:
        /* <DEDUP_REMOVED lines=13> */
.L_x_91:
        /* <DEDUP_REMOVED lines=13> */
.L_x_92:
        /* <DEDUP_REMOVED lines=13> */
.L_x_93:
        /* <DEDUP_REMOVED lines=8> */
.L_x_79:
[----:B------:R-:W-:Y:S05]  /*ab60*/  BSYNC B1 ;  /* 0x0000000000017941 */ /* 0x000fea0003800000 */
.L_x_78:
[----:B------:R-:W-:Y:S01]  /*ab70*/  IADD3 R7, R7, -0x2, RZ ;  /* 0xfffffffe07077810 */ /* 0x000fe20007ffe0ff */
[----:B------:R-:W-:Y:S06]  /*ab80*/  @P1 BRA `(.L_x_94) ;  /* 0xffffffec00d01947 */ /* 0x000fec000383ffff */
[----:B------:R-:W-:Y:S05]  /*ab90*/  BSYNC B0 ;  /* 0x0000000000007941 */ /* 0x000fea0003800000 */
.L_x_61:
[----:B------:R-:W-:-:S13]  /*aba0*/  ISETP.NE.AND P0, PT, R11, RZ, PT ;  /* 0x000000ff0b00720c */ /* 0x000fda0003f05270 */
[----:B------:R-:W-:Y:S05]  /*abb0*/  @!P0 BRA `(.L_x_38) ;  /* 0x0000000800188947 */ /* 0x000fea0003800000 */
[----:B------:R-:W-:Y:S01]  /*abc0*/  ISETP.NE.AND P1, PT, R19, RZ, PT ;  /* 0x000000ff1300720c */ /* 0x000fe20003f25270 */
[----:B------:R-:W-:-:S12]  /*abd0*/  BSSY B0, `(.L_x_95) ;  /* 0x0000081000007945 */ /* 0x000fd80003800000 */
[----:B------:R-:W-:Y:S05]  /*abe0*/  @!P1 BRA `(.L_x_96) ;  /* 0x0000000400fc9947 */ /* 0x000fea0003800000 */
[----:B------:R-:W2:Y:S02]  /*abf0*/  LDL.LU R2, [R1] ;  /* 0x0000000001027983 */ /* 0x000ea40000300800 */
[----:B--2---:R-:W-:-:S13]  /*ac00*/  ISETP.NE.AND P1, PT, R2, RZ, PT ;  /* 0x000000ff0200720c */ /* 0x004fda0003f25270 */
[----:B------:R-:W-:Y:S05]  /*ac10*/  @!P1 BRA `(.L_x_97) ;  /* 0x00000000004c9947 */ /* 0x000fea0003800000 */
[----:B------:R-:W0:Y:S01]  /*ac20*/  LDC R4, c[0x0][0x43c] ;  /* 0x00010f00ff047b82 */ /* 0x000e220000000800 */
[----:B------:R-:W-:Y:S01]  /*ac30*/  IMAD.MOV.U32 R5, RZ, RZ, R7 ;  /* 0x000000ffff057224 */ /* 0x000fe200078e0007 */
[----:B------:R-:W-:Y:S02]  /*ac40*/  ULDC.64 UR4, c[0x0][0x428] ;  /* 0x00010a0000047ab9 */ /* 0x000fe40000000a00 */
[----:B------:R-:W-:-:S04]  /*ac50*/  IMAD R18, R18, UR4, RZ ;  /* 0x0000000412127c24 */ /* 0x000fc8000f8e02ff */
[----:B------:R-:W-:Y:S01]  /*ac60*/  IMAD R9, R17, UR5, R18 ;  /* 0x0000000511097c24 */ /* 0x000fe2000f8e0212 */
[----:B0-----:R-:W-:-:S13]  /*ac70*/  ISETP.NE.AND P0, PT, R4, 0x1, PT ;  /* 0x000000010400780c */ /* 0x001fda0003f05270 */
[----:B------:R-:W0:Y:S02]  /*ac80*/  @P0 LDC.64 R2, c[0x0][0x440] ;  /* 0x00011000ff020b82 */ /* 0x000e240000000a00 */
[----:B0-----:R-:W-:-:S05]  /*ac90*/  @P0 IMAD.HI.U32 R2, R7, R2, RZ ;  /* 0x0000000207020227 */ /* 0x001fca00078e00ff */
[----:B------:R-:W-:-:S04]  /*aca0*/  @P0 SHF.R.U32.HI R5, RZ, R3, R2 ;  /* 0x00000003ff050219 */ /* 0x000fc80000011602 */
[--C-:B------:R-:W-:Y:S01]  /*acb0*/  SHF.R.S32.HI R3, RZ, 0x1f, R5.reuse ;  /* 0x0000001fff037819 */ /* 0x100fe20000011405 */
        /* <DEDUP_REMOVED lines=9> */
.L_x_97:
[----:B------:R-:W1:Y:S01]  /*ad50*/  S2R R2, SR_TID.X ;  /* 0x0000000000027919 */ /* 0x000e620000002100 */
[----:B------:R-:W-:Y:S01]  /*ad60*/  BSSY B1, `(.L_x_98) ;  /* 0x0000006000017945 */ /* 0x000fe20003800000 */
[----:B-1----:R-:W-:Y:S02]  /*ad70*/  LOP3.LUT R3, R2, 0x7f, RZ, 0xc0, !PT ;  /* 0x0000007f02037812 */ /* 0x002fe400078ec0ff */
[----:B------:R-:W-:Y:S02]  /*ad80*/  SHF.L.U32 R2, R0, 0x1f, RZ ;  /* 0x0000001f00027819 */ /* 0x000fe400000006ff */
[----:B------:R-:W-:Y:S02]  /*ad90*/  ISETP.NE.AND P1, PT, R3, RZ, PT ;  /* 0x000000ff0300720c */ /* 0x000fe40003f25270 */
[----:B------:R-:W1:Y:S02]  /*ada0*/  SYNCS.PHASECHK.TRANS64.TRYWAIT P0, [UR38+0x22848], R2 ;  /* 0x02284802ff0075a7 */ /* 0x000e640008000166 */
[----:B-1----:R-:W-:Y:S09]  /*adb0*/  @!P0 BRA `(.L_x_99) ;  /* 0x00000018002c8947 */ /* 0x002ff20003800000 */
.L_x_150:
[----:B------:R-:W-:Y:S05]  /*adc0*/  BSYNC B1 ;  /* 0x0000000000017941 */ /* 0x000fea0003800000 */
.L_x_98:
[----:B------:R-:W-:Y:S04]  /*add0*/  BSSY B1, `(.L_x_100) ;  /* 0x0000007000017945 */ /* 0x000fe80003800000 */
[----:B------:R-:W-:Y:S05]  /*ade0*/  @P1 BRA `(.L_x_101) ;  /* 0x0000000000141947 */ /* 0x000fea0003800000 */
[----:B------:R-:W-:Y:S01]  /*adf0*/  ISETP.NE.AND P0, PT, R10, RZ, PT ;  /* 0x000000ff0a00720c */ /* 0x000fe20003f05270 */
[----:B-1----:R-:W-:-:S04]  /*ae00*/  IMAD.MOV.U32 R3, RZ, RZ, 0x3000 ;  /* 0x00003000ff037424 */ /* 0x002fc800078e00ff */
[----:B------:R2:W-:Y:S08]  /*ae10*/  SYNCS.ARRIVE.TRANS64 RZ, [UR38+0x22838], R3 ;  /* 0x02283803ffff79a7 */ /* 0x0005f00008000026 */
[----:B--2---:R-:W-:Y:S05]  /*ae20*/  @!P0 BRA `(.L_x_101) ;  /* 0x0000000000048947 */ /* 0x004fea0003800000 */
[----:B------:R-:W-:Y:S01]  /*ae30*/  BPT.TRAP 0x1 ;  /* 0x000000040000795c */ /* 0x000fe20000300000 */
.L_x_101:
[----:B------:R-:W-:Y:S05]  /*ae40*/  BSYNC B1 ;  /* 0x0000000000017941 */ /* 0x000fea0003800000 */
.L_x_100:
[----:B------:R-:W-:Y:S01]  /*ae50*/  IMAD.MOV.U32 R4, RZ, RZ, RZ ;  /* 0x000000ffff047224 */ /* 0x000fe200078e00ff */
        /* <DEDUP_REMOVED lines=10> */
.L_x_102:
[----:B------:R-:W-:-:S13]  /*af00*/  @P0 ELECT P2, URZ, PT ;  /* 0x00000000003f082f */ /* 0x000fda0003840000 */
[----:B-----5:R-:W-:Y:S01]  /*af10*/  @P2 R2UR UR13, R16 ;  /* 0x00000000100d22ca */ /* 0x020fe200000e0000 */
[----:B------:R-:W-:Y:S01]  /*af20*/  UMOV UR12, UR36 ;  /* 0x00000024000c7c82 */ /* 0x000fe20008000000 */
[----:B------:R-:W-:Y:S02]  /*af30*/  @P2 R2UR UR11, R7 ;  /* 0x00000000070b22ca */ /* 0x000fe400000e0000 */
[----:B------:R-:W-:Y:S02]  /*af40*/  @P2 PLOP3.LUT P0, PT, P2, PT, PT, 0x8, 0x0 ;  /* 0x000000000000281c */ /* 0x000fe4000170e170 */
[----:B------:R-:W-:-:S09]  /*af50*/  PLOP3.LUT P2, PT, PT, PT, PT, 0x8, 0x0 ;  /* 0x000000000000781c */ /* 0x000fd20003f4e170 */
[----:B------:R2:W-:Y:S02]  /*af60*/  UTMALDG.4D [UR8], [UR4], desc[UR6] ;  /* 0x00000608040075b4 */ /* 0x0005e40008019000 */
[----:B--2---:R-:W-:Y:S05]  /*af70*/  @P0 BRA.U.ANY `(.L_x_102) ;  /* 0xfffffffd00e00947 */ /* 0x004fea000393ffff */
[----:B------:R-:W2:Y:S01]  /*af80*/  SYNCS.PHASECHK.TRANS64.TRYWAIT P0, [UR38+0x22868], R2 ;  /* 0x02286802ff0075a7 */ /* 0x000ea20008000166 */
[----:B------:R-:W-:Y:S04]  /*af90*/  BSSY B1, `(.L_x_103) ;  /* 0x0000002000017945 */ /* 0x000fe80003800000 */
[----:B--2---:R-:W-:Y:S05]  /*afa0*/  @!P0 BRA `(.L_x_104) ;  /* 0x0000001400c88947 */ /* 0x004fea0003800000 */
.L_x_151:
[----:B------:R-:W-:Y:S05]  /*afb0*/  BSYNC B1 ;  /* 0x0000000000017941 */ /* 0x000fea0003800000 */
.L_x_103:
[----:B------:R-:W-:Y:S01]  /*afc0*/  BSSY B1, `(.L_x_105) ;  /* 0x0000009000017945 */ /* 0x000fe20003800000 */
[----:B-1----:R-:W-:Y:S02]  /*afd0*/  IMAD.MOV.U32 R2, RZ, RZ, 0x0 ;  /* 0x00000000ff027424 */ /* 0x002fe400078e00ff */
[----:B------:R-:W-:Y:S01]  /*afe0*/  IMAD.MOV.U32 R3, RZ, RZ, 0x14f00000 ;  /* 0x14f00000ff037424 */ /* 0x000fe200078e00ff */
[----:B------:R-:W-:Y:S06]  /*aff0*/  @P1 BRA `(.L_x_106) ;  /* 0x0000000000141947 */ /* 0x000fec0003800000 */
[----:B------:R-:W-:Y:S01]  /*b000*/  ISETP.NE.AND P0, PT, R10, RZ, PT ;  /* 0x000000ff0a00720c */ /* 0x000fe20003f05270 */
[----:B------:R-:W-:-:S04]  /*b010*/  IMAD.MOV.U32 R5, RZ, RZ, 0xc000 ;  /* 0x0000c000ff057424 */ /* 0x000fc800078e00ff */
[----:B------:R1:W-:Y:S08]  /*b020*/  SYNCS.ARRIVE.TRANS64 RZ, [UR38+0x22858], R5 ;  /* 0x02285805ffff79a7 */ /* 0x0003f00008000026 */
[----:B-1----:R-:W-:Y:S05]  /*b030*/  @!P0 BRA `(.L_x_106) ;  /* 0x0000000000048947 */ /* 0x002fea0003800000 */
[----:B------:R-:W-:Y:S01]  /*b040*/  BPT.TRAP 0x1 ;  /* 0x000000040000795c */ /* 0x000fe20000300000 */
.L_x_106:
[----:B------:R-:W-:Y:S05]  /*b050*/  BSYNC B1 ;  /* 0x0000000000017941 */ /* 0x000fea0003800000 */
.L_x_105:
        /* <DEDUP_REMOVED lines=9> */
.L_x_107:
        /* <DEDUP_REMOVED lines=8> */
[----:B------:R-:W-:Y:S01]  /*b170*/  R2UR UR6, R2 ;  /* 0x00000000020672ca */ /* 0x000fe200000e0000 */
[----:B------:R-:W-:Y:S01]  /*b180*/  UIADD3 UR8, UR38, 0xf400, URZ ;  /* 0x0000f40026087890 */ /* 0x000fe2000fffe03f */
[----:B------:R-:W-:Y:S01]  /*b190*/  R2UR UR7, R3 ;  /* 0x00000000030772ca */ /* 0x000fe200000e0000 */
[----:B------:R-:W-:Y:S01]  /*b1a0*/  UMOV UR10, 0x40 ;  /* 0x00000040000a7882 */ /* 0x000fe20000000000 */
[----:B------:R-:W-:-:S13]  /*b1b0*/  PLOP3.LUT P0, PT, PT, PT, PT, 0x80, 0x0 ;  /* 0x000000000000781c */ /* 0x000fda0003f0f070 */
.L_x_108:
        /* <DEDUP_REMOVED lines=13> */
.L_x_109:
        /* <DEDUP_REMOVED lines=13> */
.L_x_110:
        /* <DEDUP_REMOVED lines=8> */
.L_x_96:
[----:B------:R-:W-:Y:S05]  /*b3e0*/  BSYNC B0 ;  /* 0x0000000000007941 */ /* 0x000fea0003800000 */
.L_x_95:
[----:B------:R-:W-:Y:S01]  /*b3f0*/  LOP3.LUT R0, R0, 0x1, RZ, 0x3c, !PT ;  /* 0x0000000100007812 */ /* 0x000fe200078e3cff */
[----:B------:R-:W-:Y:S01]  /*b400*/  IMAD.MOV.U32 R9, RZ, RZ, RZ ;  /* 0x000000ffff097224 */ /* 0x000fe200078e00ff */
[----:B------:R-:W-:-:S07]  /*b410*/  MOV R6, RZ ;  /* 0x000000ff00067202 */ /* 0x000fce0000000f00 */
.L_x_38:
[----:B------:R-:W1:Y:S01]  /*b420*/  S2R R3, SR_CgaCtaId ;  /* 0x0000000000037919 */ /* 0x000e620000008800 */
[----:B------:R-:W-:Y:S02]  /*b430*/  MOV R2, 0x400 ;  /* 0x0000040000027802 */ /* 0x000fe40000000f00 */
[----:B------:R-:W-:Y:S02]  /*b440*/  SHF.L.U32 R9, R9, 0x1f, RZ ;  /* 0x0000001f09097819 */ /* 0x000fe400000006ff */
[----:B-1----:R-:W-:-:S04]  /*b450*/  LEA R2, R3, R2, 0x18 ;  /* 0x0000000203027211 */ /* 0x002fc800078ec0ff */
[----:B------:R-:W1:Y:S02]  /*b460*/  SYNCS.PHASECHK.TRANS64.TRYWAIT P0, [R2+URZ+0x22820], R9 ;  /* 0x02282009020075a7 */ /* 0x000e64000800017f */
[----:B-1----:R-:W-:Y:S05]  /*b470*/  @!P0 BRA `(.L_x_111) ;  /* 0x0000001000ac8947 */ /* 0x002fea0003800000 */
.L_x_152:
[----:B------:R-:W-:-:S03]  /*b480*/  UMOV UR4, 0xffffffff ;  /* 0xffffffff00047882 */ /* 0x000fc60000000000 */
[----:B------:R-:W-:Y:S05]  /*b490*/  BRA.DIV UR4, `(.L_x_112) ;  /* 0x0000001204b87947 */ /* 0x000fea000b800000 */
[----:B------:R-:W2:Y:S02]  /*b4a0*/  S2R R3, SR_TID.X ;  /* 0x0000000000037919 */ /* 0x000ea40000002100 */
[----:B--2---:R-:W-:-:S04]  /*b4b0*/  SHF.R.U32.HI R3, RZ, 0x5, R3 ;  /* 0x00000005ff037819 */ /* 0x004fc80000011603 */
[----:B------:R-:W-:-:S05]  /*b4c0*/  LOP3.LUT R3, R3, 0x3, RZ, 0xc0, !PT ;  /* 0x0000000303037812 */ /* 0x000fca00078ec0ff */
[----:B------:R2:W3:Y:S02]  /*b4d0*/  SHFL.IDX PT, R14, R3, RZ, 0x1f ;  /* 0x00001fff030e7589 */ /* 0x0004e400000e0000 */
.L_x_155:
[----:B---3--:R-:W-:-:S13]  /*b4e0*/  ISETP.NE.AND P0, PT, R14, RZ, PT ;  /* 0x000000ff0e00720c */ /* 0x008fda0003f05270 */
[----:B------:R-:W-:Y:S05]  /*b4f0*/  @P0 BRA `(.L_x_10) ;  /* 0x0000000000880947 */ /* 0x000fea0003800000 */
[----:B------:R-:W-:-:S03]  /*b500*/  UMOV UR4, 0xffffffff ;  /* 0xffffffff00047882 */ /* 0x000fc60000000000 */
[----:B------:R-:W-:Y:S05]  /*b510*/  BRA.DIV UR4, `(.L_x_113) ;  /* 0x0000001204cc7947 */ /* 0x000fea000b800000 */
[----:B------:R-:W-:-:S13]  /*b520*/  ELECT P6, URZ, PT ;  /* 0x00000000003f782f */ /* 0x000fda00038c0000 */
.L_x_158:
[----:B------:R-:W-:Y:S05]  /*b530*/  @!P6 BRA `(.L_x_10) ;  /* 0x000000000078e947 */ /* 0x000fea0003800000 */
[----:B------:R-:W-:-:S06]  /*b540*/  ULOP3.LUT UR4, UR42, 0x2, URZ, 0xfc, !UPT ;  /* 0x000000022a047892 */ /* 0x000fcc000f8efc3f */
[----:B--2---:R-:W-:-:S05]  /*b550*/  IMAD.U32 R3, RZ, RZ, UR4 ;  /* 0x00000004ff037e24 */ /* 0x004fca000f8e00ff */
[----:B------:R-:W-:-:S13]  /*b560*/  ISETP.NE.AND P2, PT, R3, 0x3, PT ;  /* 0x000000030300780c */ /* 0x000fda0003f45270 */
[----:B------:R-:W-:Y:S05]  /*b570*/  @!P2 BRA `(.L_x_114) ;  /* 0x000000000004a947 */ /* 0x000fea0003800000 */
[----:B------:R-:W-:Y:S01]  /*b580*/  BPT.TRAP 0x1 ;  /* 0x000000040000795c */ /* 0x000fe20000300000 */
.L_x_114:
[----:B------:R-:W-:Y:S01]  /*b590*/  VIADD R8, R2, 0x22840 ;  /* 0x0002284002087836 */ /* 0x000fe20000000000 */
[----:B------:R-:W-:Y:S01]  /*b5a0*/  SHF.L.U32 R4, R0, 0x1f, RZ ;  /* 0x0000001f00047819 */ /* 0x000fe200000006ff */
[C---:B------:R-:W-:Y:S02]  /*b5b0*/  VIADD R3, R6.reuse, 0x1 ;  /* 0x0000000106037836 */ /* 0x040fe40000000000 */
[----:B------:R-:W-:-:S03]  /*b5c0*/  IMAD R7, R6, 0x8, R8 ;  /* 0x0000000806077824 */ /* 0x000fc600078e0208 */
[C---:B------:R-:W-:Y:S01]  /*b5d0*/  ISETP.NE.AND P1, PT, R3.reuse, 0x2, PT ;  /* 0x000000020300780c */ /* 0x040fe20003f25270 */
[----:B------:R-:W2:Y:S03]  /*b5e0*/  SYNCS.PHASECHK.TRANS64.TRYWAIT P0, [R7+URZ], R4 ;  /* 0x00000004070075a7 */ /* 0x000ea6000800017f */
[----:B------:R-:W-:Y:S02]  /*b5f0*/  SEL R5, RZ, 0x1, P1 ;  /* 0x00000001ff057807 */ /* 0x000fe40000800000 */
[----:B------:R-:W-:Y:S02]  /*b600*/  SEL R3, R3, RZ, P1 ;  /* 0x000000ff03037207 */ /* 0x000fe40000800000 */
[----:B------:R-:W-:-:S03]  /*b610*/  LOP3.LUT R0, R0, R5, RZ, 0x3c, !PT ;  /* 0x0000000500007212 */ /* 0x000fc600078e3cff */
[----:B------:R-:W-:Y:S01]  /*b620*/  IMAD R5, R3, 0x8, R8 ;  /* 0x0000000803057824 */ /* 0x000fe200078e0208 */
[----:B------:R-:W-:Y:S01]  /*b630*/  SHF.L.U32 R0, R0, 0x1f, RZ ;  /* 0x0000001f00007819 */ /* 0x000fe200000006ff */
[----:B--2---:R-:W-:Y:S06]  /*b640*/  @!P0 BRA `(.L_x_115) ;  /* 0x0000001000a08947 */ /* 0x004fec0003800000 */
.L_x_159:
[----:B------:R-:W3:Y:S02]  /*b650*/  SYNCS.PHASECHK.TRANS64.TRYWAIT P0, [R5+URZ], R0 ;  /* 0x00000000050075a7 */ /* 0x000ee4000800017f */
[----:B---3--:R-:W-:Y:S05]  /*b660*/  @!P0 BRA `(.L_x_116) ;  /* 0x0000001000ac8947 */ /* 0x008fea0003800000 */
.L_x_160:
[----:B------:R-:W-:Y:S05]  /*b670*/  @!P2 BRA `(.L_x_117) ;  /* 0x000000000004a947 */ /* 0x000fea0003800000 */
[----:B------:R-:W-:Y:S01]  /*b680*/  BPT.TRAP 0x1 ;  /* 0x000000040000795c */ /* 0x000fe20000300000 */
.L_x_117:
[----:B-1----:R-:W-:-:S04]  /*b690*/  VIADD R2, R2, 0x22860 ;  /* 0x0002286002027836 */ /* 0x002fc80000000000 */
[----:B---3--:R-:W-:-:S04]  /*b6a0*/  IMAD R5, R6, 0x8, R2 ;  /* 0x0000000806057824 */ /* 0x008fc800078e0202 */
[----:B------:R-:W1:Y:S02]  /*b6b0*/  SYNCS.PHASECHK.TRANS64.TRYWAIT P0, [R5+URZ], R4 ;  /* 0x00000004050075a7 */ /* 0x000e64000800017f */
[----:B-1----:R-:W-:Y:S05]  /*b6c0*/  @!P0 BRA `(.L_x_118) ;  /* 0x0000001000a88947 */ /* 0x002fea0003800000 */
.L_x_161:
[----:B------:R-:W-:-:S07]  /*b6d0*/  IMAD R3, R3, 0x8, R2 ;  /* 0x0000000803037824 */ /* 0x000fce00078e0202 */
.L_x_119:
[----:B---3--:R3:W4:Y:S02]  /*b6e0*/  SYNCS.PHASECHK.TRANS64.TRYWAIT P0, [R3+URZ], R0 ;  /* 0x00000000030075a7 */ /* 0x008724000800017f */
[----:B----4-:R-:W-:Y:S05]  /*b6f0*/  @!P0 NANOSLEEP.SYNCS 0x989680 ;  /* 0x009896800000895d */ /* 0x010fea0003900000 */
[----:B------:R-:W4:Y:S02]  /*b700*/  @!P0 SYNCS.PHASECHK.TRANS64 P0, [R3+URZ], R0 ;  /* 0x00000000030085a7 */ /* 0x000f24000800007f */
[----:B----4-:R-:W-:Y:S05]  /*b710*/  @!P0 BRA `(.L_x_119) ;  /* 0xfffffffc00f08947 */ /* 0x010fea000383ffff */
.L_x_10:
[----:B------:R-:W-:Y:S05]  /*b720*/  BSYNC B6 ;  /* 0x0000000000067941 */ /* 0x000fea0003800000 */
.L_x_7:
[----:B------:R-:W-:Y:S05]  /*b730*/  EXIT ;  /* 0x000000000000794d */ /* 0x000fea0003800000 */
.L_x_14:
[----:B0-----:R-:W-:-:S04]  /*b740*/  MOV R3, UR38 ;  /* 0x0000002600037c02 */ /* 0x001fc80008000f00 */
[----:B------:R0:W1:Y:S03]  /*b750*/  SYNCS.PHASECHK.TRANS64.TRYWAIT P0, [R3+URZ+0x22800], R8 ;  /* 0x02280008030075a7 */ /* 0x000066000800017f */
[----:B-1----:R-:W-:Y:S05]  /*b760*/  @!P0 NANOSLEEP.SYNCS 0x989680 ;  /* 0x009896800000895d */ /* 0x002fea0003900000 */
[----:B------:R-:W1:Y:S02]  /*b770*/  @!P0 SYNCS.PHASECHK.TRANS64 P0, [R3+URZ+0x22800], R8 ;  /* 0x02280008030085a7 */ /* 0x000e64000800007f */
[----:B-1----:R-:W-:Y:S05]  /*b780*/  @!P0 BRA `(.L_x_14) ;  /* 0xfffffffc00ec8947 */ /* 0x002fea000383ffff */
[----:B------:R-:W-:Y:S05]  /*b790*/  BRA `(.L_x_120) ;  /* 0xffffff5c00647947 */ /* 0x000fea000383ffff */
.L_x_18:
[----:B0-----:R-:W-:-:S04]  /*b7a0*/  IMAD.U32 R3, RZ, RZ, UR38 ;  /* 0x00000026ff037e24 */ /* 0x001fc8000f8e00ff */
[----:B------:R0:W2:Y:S03]  /*b7b0*/  SYNCS.PHASECHK.TRANS64.TRYWAIT P1, [R3+URZ+0x22830], R8 ;  /* 0x02283008030075a7 */ /* 0x0000a6000802017f */
[----:B--2---:R-:W-:Y:S05]  /*b7c0*/  @!P1 NANOSLEEP.SYNCS 0x989680 ;  /* 0x009896800000995d */ /* 0x004fea0003900000 */
[----:B------:R-:W2:Y:S02]  /*b7d0*/  @!P1 SYNCS.PHASECHK.TRANS64 P1, [R3+URZ+0x22830], R8 ;  /* 0x02283008030095a7 */ /* 0x000ea4000802007f */
[----:B--2---:R-:W-:Y:S05]  /*b7e0*/  @!P1 BRA `(.L_x_18) ;  /* 0xfffffffc00ec9947 */ /* 0x004fea000383ffff */
[----:B------:R-:W-:Y:S05]  /*b7f0*/  BRA `(.L_x_17) ;  /* 0xffffff5c00807947 */ /* 0x000fea000383ffff */
.L_x_22:
[----:B--2---:R2:W3:Y:S02]  /*b800*/  SYNCS.PHASECHK.TRANS64.TRYWAIT P2, [R9+URZ+0x22850], R8 ;  /* 0x02285008090075a7 */ /* 0x0044e4000804017f */
[----:B---3--:R-:W-:Y:S05]  /*b810*/  @!P2 NANOSLEEP.SYNCS 0x989680 ;  /* 0x009896800000a95d */ /* 0x008fea0003900000 */
[----:B------:R-:W3:Y:S02]  /*b820*/  @!P2 SYNCS.PHASECHK.TRANS64 P2, [R9+URZ+0x22850], R8 ;  /* 0x022850080900a5a7 */ /* 0x000ee4000804007f */
[----:B---3--:R-:W-:Y:S05]  /*b830*/  @!P2 BRA `(.L_x_22) ;  /* 0xfffffffc00f0a947 */ /* 0x008fea000383ffff */
[----:B------:R-:W-:Y:S05]  /*b840*/  BRA `(.L_x_21) ;  /* 0xffffff7400107947 */ /* 0x000fea000383ffff */
.L_x_27:
[----:B0-----:R-:W-:Y:S02]  /*b850*/  IMAD.U32 R3, RZ, RZ, UR26 ;  /* 0x0000001aff037e24 */ /* 0x001fe4000f8e00ff */
[----:B------:R-:W-:-:S04]  /*b860*/  IMAD.U32 R4, RZ, RZ, UR25 ;  /* 0x00000019ff047e24 */ /* 0x000fc8000f8e00ff */
[----:B------:R0:W1:Y:S03]  /*b870*/  SYNCS.PHASECHK.TRANS64.TRYWAIT P3, [R3+URZ+0x22830], R4 ;  /* 0x02283004030075a7 */ /* 0x000066000806017f */
[----:B-1----:R-:W-:Y:S05]  /*b880*/  @!P3 NANOSLEEP.SYNCS 0x989680 ;  /* 0x009896800000b95d */ /* 0x002fea0003900000 */
[----:B------:R-:W1:Y:S02]  /*b890*/  @!P3 SYNCS.PHASECHK.TRANS64 P3, [R3+URZ+0x22830], R4 ;  /* 0x022830040300b5a7 */ /* 0x000e64000806007f */
[----:B-1----:R-:W-:Y:S05]  /*b8a0*/  @!P3 BRA `(.L_x_27) ;  /* 0xfffffffc00e8b947 */ /* 0x002fea000383ffff */
[----:B------:R-:W-:Y:S05]  /*b8b0*/  BRA `(.L_x_26) ;  /* 0xffffff7800307947 */ /* 0x000fea000383ffff */
.L_x_31:
[----:B0-----:R-:W-:-:S04]  /*b8c0*/  IMAD.U32 R8, RZ, RZ, UR25 ;  /* 0x00000019ff087e24 */ /* 0x001fc8000f8e00ff */
[----:B------:R0:W1:Y:S03]  /*b8d0*/  SYNCS.PHASECHK.TRANS64.TRYWAIT P3, [R179+URZ+0x22850], R8 ;  /* 0x02285008b30075a7 */ /* 0x000066000806017f */
[----:B-1----:R-:W-:Y:S05]  /*b8e0*/  @!P3 NANOSLEEP.SYNCS 0x989680 ;  /* 0x009896800000b95d */ /* 0x002fea0003900000 */
[----:B------:R-:W1:Y:S02]  /*b8f0*/  @!P3 SYNCS.PHASECHK.TRANS64 P3, [R179+URZ+0x22850], R8 ;  /* 0x02285008b300b5a7 */ /* 0x000e64000806007f */
[----:B-1----:R-:W-:Y:S05]  /*b900*/  @!P3 BRA `(.L_x_31) ;  /* 0xfffffffc00ecb947 */ /* 0x002fea000383ffff */
[----:B------:R-:W-:Y:S05]  /*b910*/  BRA `(.L_x_30) ;  /* 0xffffff9000487947 */ /* 0x000fea000383ffff */
.L_x_43:
[----:B------:R-:W-:Y:S02]  /*b920*/  IMAD.MOV.U32 R13, RZ, RZ, R19 ;  /* 0x000000ffff0d7224 */ /* 0x000fe400078e0013 */
[----:B------:R-:W-:Y:S02]  /*b930*/  IMAD.MOV.U32 R12, RZ, RZ, RZ ;  /* 0x000000ffff0c7224 */ /* 0x000fe400078e00ff */
[----:B------:R-:W-:Y:S02]  /*b940*/  IMAD.MOV.U32 R11, RZ, RZ, 0x1f ;  /* 0x0000001fff0b7424 */ /* 0x000fe400078e00ff */
[----:B------:R-:W-:-:S07]  /*b950*/  IMAD.MOV.U32 R15, RZ, RZ, -0x1 ;  /* 0xffffffffff0f7424 */ /* 0x000fce00078e00ff */
[----:B------:R-:W-:Y:S05]  /*b960*/  WARPSYNC.COLLECTIVE R15, `(.L_x_121) ;  /* 0x000000000f087348 */ /* 0x000fea0003c00000 */
[----:B------:R0:W1:Y:S02]  /*b970*/  SHFL.IDX P6, R14, R13, R12, R11 ;  /* 0x0000000c0d0e7389 */ /* 0x00006400000c000b */
[----:B01----:R-:W-:Y:S01]  /*b980*/  ENDCOLLECTIVE ;  /* 0x000000000000791b */ /* 0x003fe20003800000 */
.L_x_121:
[----:B------:R-:W-:Y:S05]  /*b990*/  BRA `(.L_x_122) ;  /* 0xffffffcc00247947 */ /* 0x000fea000383ffff */
.L_x_45:
[----:B------:R-:W-:Y:S01]  /*b9a0*/  BSSY B0, `(.L_x_123) ;  /* 0x0000006000007945 */ /* 0x000fe20003800000 */
[----:B------:R-:W-:-:S07]  /*b9b0*/  IMAD.MOV.U32 R15, RZ, RZ, -0x1 ;  /* 0xffffffffff0f7424 */ /* 0x000fce00078e00ff */
[----:B------:R-:W-:Y:S05]  /*b9c0*/  WARPSYNC.COLLECTIVE R15, `(.L_x_124) ;  /* 0x000000000f0c7348 */ /* 0x000fea0003c00000 */
[----:B------:R-:W-:Y:S02]  /*b9d0*/  ELECT P6, UR62, PT ;  /* 0x00000000003e782f */ /* 0x000fe400038c0000 */
[----:B------:R-:W-:Y:S01]  /*b9e0*/  MOV R14, UR62 ;  /* 0x0000003e000e7c02 */ /* 0x000fe20008000f00 */
[----:B------:R-:W-:Y:S10]  /*b9f0*/  ENDCOLLECTIVE ;  /* 0x000000000000791b */ /* 0x000ff40003800000 */
.L_x_124:
[----:B------:R-:W-:Y:S05]  /*ba00*/  BSYNC B0 ;  /* 0x0000000000007941 */ /* 0x000fea0003800000 */
.L_x_123:
[----:B------:R-:W-:Y:S05]  /*ba10*/  BRA `(.L_x_125) ;  /* 0xffffffcc00247947 */ /* 0x000fea000383ffff */
.L_x_47:
[----:B0-----:R-:W-:-:S04]  /*ba20*/  MOV R3, UR38 ;  /* 0x0000002600037c02 */ /* 0x001fc80008000f00 */
[----:B------:R0:W1:Y:S03]  /*ba30*/  SYNCS.PHASECHK.TRANS64.TRYWAIT P0, [R3+URZ+0x22840], R0 ;  /* 0x02284000030075a7 */ /* 0x000066000800017f */
[----:B-1----:R-:W-:Y:S05]  /*ba40*/  @!P0 NANOSLEEP.SYNCS 0x989680 ;  /* 0x009896800000895d */ /* 0x002fea0003900000 */
[----:B------:R-:W1:Y:S02]  /*ba50*/  @!P0 SYNCS.PHASECHK.TRANS64 P0, [R3+URZ+0x22840], R0 ;  /* 0x02284000030085a7 */ /* 0x000e64000800007f */
[----:B-1----:R-:W-:Y:S05]  /*ba60*/  @!P0 BRA `(.L_x_47) ;  /* 0xfffffffc00ec8947 */ /* 0x002fea000383ffff */
[----:B------:R-:W-:Y:S05]  /*ba70*/  BRA `(.L_x_126) ;  /* 0xffffffcc00847947 */ /* 0x000fea000383ffff */
.L_x_50:
[----:B------:R-:W-:Y:S02]  /*ba80*/  IMAD.MOV.U32 R13, RZ, RZ, R5 ;  /* 0x000000ffff0d7224 */ /* 0x000fe400078e0005 */
[----:B------:R-:W-:Y:S02]  /*ba90*/  IMAD.MOV.U32 R12, RZ, RZ, RZ ;  /* 0x000000ffff0c7224 */ /* 0x000fe400078e00ff */
[----:B------:R-:W-:Y:S02]  /*baa0*/  IMAD.MOV.U32 R11, RZ, RZ, 0x181f ;  /* 0x0000181fff0b7424 */ /* 0x000fe400078e00ff */
[----:B------:R-:W-:Y:S02]  /*bab0*/  IMAD.MOV.U32 R15, RZ, RZ, -0x1 ;  /* 0xffffffffff0f7424 */ /* 0x000fe400078e00ff */
[----:B------:R-:W-:-:S07]  /*bac0*/  IMAD R7, R10, 0x80, R7 ;  /* 0x000000800a077824 */ /* 0x000fce00078e0207 */
[----:B------:R-:W-:Y:S05]  /*bad0*/  WARPSYNC.COLLECTIVE R15, `(.L_x_127) ;  /* 0x000000000f087348 */ /* 0x000fea0003c00000 */
[----:B------:R0:W1:Y:S02]  /*bae0*/  SHFL.IDX P6, R14, R13, R12, R11 ;  /* 0x0000000c0d0e7389 */ /* 0x00006400000c000b */
[----:B01----:R-:W-:Y:S01]  /*baf0*/  ENDCOLLECTIVE ;  /* 0x000000000000791b */ /* 0x003fe20003800000 */
.L_x_127:
[----:B------:R-:W-:Y:S01]  /*bb00*/  IADD3 R21, R7, 0x10, RZ ;  /* 0x0000001007157810 */ /* 0x000fe20007ffe0ff */
[----:B------:R-:W-:Y:S02]  /*bb10*/  IMAD.MOV.U32 R13, RZ, RZ, R0 ;  /* 0x000000ffff0d7224 */ /* 0x000fe400078e0000 */
[----:B------:R-:W-:-:S07]  /*bb20*/  IMAD.MOV.U32 R2, RZ, RZ, R14 ;  /* 0x000000ffff027224 */ /* 0x000fce00078e000e */
[----:B------:R-:W-:Y:S05]  /*bb30*/  WARPSYNC.COLLECTIVE R15, `(.L_x_128) ;  /* 0x000000000f087348 */ /* 0x000fea0003c00000 */
[----:B------:R0:W1:Y:S02]  /*bb40*/  SHFL.IDX P6, R14, R13, R12, R11 ;  /* 0x0000000c0d0e7389 */ /* 0x00006400000c000b */
[----:B01----:R-:W-:Y:S01]  /*bb50*/  ENDCOLLECTIVE ;  /* 0x000000000000791b */ /* 0x003fe20003800000 */
.L_x_128:
[----:B------:R-:W-:Y:S02]  /*bb60*/  ULDC UR4, c[0x0][0x288] ;  /* 0x0000a20000047ab9 */ /* 0x000fe40000000800 */
[----:B------:R-:W-:-:S05]  /*bb70*/  IMAD R4, R4, UR4, RZ ;  /* 0x0000000404047c24 */ /* 0x000fca000f8e02ff */
[----:B------:R-:W-:Y:S01]  /*bb80*/  ISETP.GE.AND P1, PT, R7, R4, PT ;  /* 0x000000040700720c */ /* 0x000fe20003f26270 */
[----:B------:R-:W-:Y:S02]  /*bb90*/  IMAD.MOV.U32 R13, RZ, RZ, R5 ;  /* 0x000000ffff0d7224 */ /* 0x000fe400078e0005 */
[----:B------:R-:W-:-:S10]  /*bba0*/  IMAD.MOV.U32 R12, RZ, RZ, 0x1 ;  /* 0x00000001ff0c7424 */ /* 0x000fd400078e00ff */
[----:B------:R-:W-:Y:S02]  /*bbb0*/  @!P1 LEA R9, R6, UR38, 0x1 ;  /* 0x0000002606099c11 */ /* 0x000fe4000f8e08ff */
[----:B------:R-:W-:-:S05]  /*bbc0*/  @!P1 LEA R14, P2, R8, R14, 0x1 ;  /* 0x0000000e080e9211 */ /* 0x000fca00078408ff */
[----:B------:R-:W-:Y:S02]  /*bbd0*/  @!P1 IMAD.X R3, RZ, RZ, R2, P2 ;  /* 0x000000ffff039224 */ /* 0x000fe400010e0602 */
[----:B------:R-:W-:-:S07]  /*bbe0*/  @!P1 IMAD.MOV.U32 R2, RZ, RZ, R14 ;  /* 0x000000ffff029224 */ /* 0x000fce00078e000e */
[----:B------:R-:W-:Y:S05]  /*bbf0*/  WARPSYNC.COLLECTIVE R15, `(.L_x_129) ;  /* 0x000000000f087348 */ /* 0x000fea0003c00000 */
[----:B------:R0:W1:Y:S02]  /*bc00*/  SHFL.IDX P6, R14, R13, R12, R11 ;  /* 0x0000000c0d0e7389 */ /* 0x00006400000c000b */
[----:B01----:R-:W-:Y:S01]  /*bc10*/  ENDCOLLECTIVE ;  /* 0x000000000000791b */ /* 0x003fe20003800000 */
.L_x_129:
[----:B------:R-:W-:Y:S01]  /*bc20*/  @!PT LDS RZ, [RZ] ;  /* 0x00000000fffff984 */ /* 0x000fe20000000800 */
[----:B------:R-:W-:Y:S01]  /*bc30*/  @!PT LDS RZ, [RZ] ;  /* 0x00000000fffff984 */ /* 0x000fe20000000800 */
[----:B------:R-:W-:Y:S01]  /*bc40*/  @!PT LDS RZ, [RZ] ;  /* 0x00000000fffff984 */ /* 0x000fe20000000800 */
[----:B------:R0:W-:Y:S01]  /*bc50*/  @!P1 LDGSTS.E.BYPASS.LTC128B.128 [R9+0x18400], desc[UR44][R2.64], !P0 ;  /* 0x1840000002099fae */ /* 0x0001e2000c101d6c */
[----:B------:R-:W-:Y:S01]  /*bc60*/  ISETP.GE.AND P1, PT, R21, R4, PT ;  /* 0x000000041500720c */ /* 0x000fe20003f26270 */
[----:B------:R-:W-:Y:S02]  /*bc70*/  IMAD.MOV.U32 R13, RZ, RZ, R0 ;  /* 0x000000ffff0d7224 */ /* 0x000fe400078e0000 */
[----:B0-----:R-:W-:-:S10]  /*bc80*/  VIADD R9, R7, 0x20 ;  /* 0x0000002007097836 */ /* 0x001fd40000000000 */
[----:B------:R-:W-:Y:S01]  /*bc90*/  @!P1 LEA R21, R6, UR38, 0x1 ;  /* 0x0000002606159c11 */ /* 0x000fe2000f8e08ff */
[----:B------:R-:W-:-:S07]  /*bca0*/  IMAD.MOV.U32 R2, RZ, RZ, R14 ;  /* 0x000000ffff027224 */ /* 0x000fce00078e000e */
[----:B------:R-:W-:Y:S05]  /*bcb0*/  WARPSYNC.COLLECTIVE R15, `(.L_x_130) ;  /* 0x000000000f087348 */ /* 0x000fea0003c00000 */
[----:B------:R0:W1:Y:S02]  /*bcc0*/  SHFL.IDX P6, R14, R13, R12, R11 ;  /* 0x0000000c0d0e7389 */ /* 0x00006400000c000b */
[----:B01----:R-:W-:Y:S01]  /*bcd0*/  ENDCOLLECTIVE ;  /* 0x000000000000791b */ /* 0x003fe20003800000 */
.L_x_130:
[----:B------:R-:W-:Y:S02]  /*bce0*/  IMAD.MOV.U32 R13, RZ, RZ, R5 ;  /* 0x000000ffff0d7224 */ /* 0x000fe400078e0005 */
[----:B------:R-:W-:Y:S01]  /*bcf0*/  IMAD.MOV.U32 R12, RZ, RZ, 0x2 ;  /* 0x00000002ff0c7424 */ /* 0x000fe200078e00ff */
[----:B------:R-:W-:-:S05]  /*bd00*/  @!P1 LEA R14, P2, R8, R14, 0x1 ;  /* 0x0000000e080e9211 */ /* 0x000fca00078408ff */
[----:B------:R-:W-:Y:S02]  /*bd10*/  @!P1 IMAD.X R3, RZ, RZ, R2, P2 ;  /* 0x000000ffff039224 */ /* 0x000fe400010e0602 */
[----:B------:R-:W-:-:S07]  /*bd20*/  @!P1 IMAD.MOV.U32 R2, RZ, RZ, R14 ;  /* 0x000000ffff029224 */ /* 0x000fce00078e000e */
[----:B------:R-:W-:Y:S05]  /*bd30*/  WARPSYNC.COLLECTIVE R15, `(.L_x_131) ;  /* 0x000000000f087348 */ /* 0x000fea0003c00000 */
[----:B------:R0:W1:Y:S02]  /*bd40*/  SHFL.IDX P6, R14, R13, R12, R11 ;  /* 0x0000000c0d0e7389 */ /* 0x00006400000c000b */
[----:B01----:R-:W-:Y:S01]  /*bd50*/  ENDCOLLECTIVE ;  /* 0x000000000000791b */ /* 0x003fe20003800000 */
.L_x_131:
[----:B------:R-:W-:Y:S01]  /*bd60*/  @!PT LDS RZ, [RZ] ;  /* 0x00000000fffff984 */ /* 0x000fe20000000800 */
[----:B------:R-:W-:Y:S01]  /*bd70*/  @!PT LDS RZ, [RZ] ;  /* 0x00000000fffff984 */ /* 0x000fe20000000800 */
[----:B------:R-:W-:Y:S01]  /*bd80*/  @!PT LDS RZ, [RZ] ;  /* 0x00000000fffff984 */ /* 0x000fe20000000800 */
[----:B------:R0:W-:Y:S01]  /*bd90*/  @!P1 LDGSTS.E.BYPASS.LTC128B.128 [R21+0x18c00], desc[UR44][R2.64], !P0 ;  /* 0x18c0000002159fae */ /* 0x0001e2000c101d6c */
[----:B------:R-:W-:Y:S01]  /*bda0*/  ISETP.GE.AND P1, PT, R9, R4, PT ;  /* 0x000000040900720c */ /* 0x000fe20003f26270 */
[----:B------:R-:W-:Y:S02]  /*bdb0*/  IMAD.MOV.U32 R13, RZ, RZ, R0 ;  /* 0x000000ffff0d7224 */ /* 0x000fe400078e0000 */
[----:B0-----:R-:W-:-:S10]  /*bdc0*/  VIADD R21, R7, 0x30 ;  /* 0x0000003007157836 */ /* 0x001fd40000000000 */
[----:B------:R-:W-:Y:S02]  /*bdd0*/  @!P1 LEA R9, R6, UR38, 0x1 ;  /* 0x0000002606099c11 */ /* 0x000fe4000f8e08ff */
[----:B------:R-:W-:-:S07]  /*bde0*/  MOV R2, R14 ;  /* 0x0000000e00027202 */ /* 0x000fce0000000f00 */
[----:B------:R-:W-:Y:S05]  /*bdf0*/  WARPSYNC.COLLECTIVE R15, `(.L_x_132) ;  /* 0x000000000f087348 */ /* 0x000fea0003c00000 */
[----:B------:R0:W1:Y:S02]  /*be00*/  SHFL.IDX P6, R14, R13, R12, R11 ;  /* 0x0000000c0d0e7389 */ /* 0x00006400000c000b */
[----:B01----:R-:W-:Y:S01]  /*be10*/  ENDCOLLECTIVE ;  /* 0x000000000000791b */ /* 0x003fe20003800000 */
.L_x_132:
        /* <DEDUP_REMOVED lines=8> */
.L_x_133:
        /* <DEDUP_REMOVED lines=12> */
.L_x_134:
[----:B------:R-:W-:Y:S02]  /*bf60*/  IMAD.MOV.U32 R13, RZ, RZ, R5 ;  /* 0x000000ffff0d7224 */ /* 0x000fe400078e0005 */
[----:B------:R-:W-:Y:S01]  /*bf70*/  IMAD.MOV.U32 R12, RZ, RZ, 0x4 ;  /* 0x00000004ff0c7424 */ /* 0x000fe200078e00ff */
[----:B------:R-:W-:-:S05]  /*bf80*/  @!P1 LEA R14, P2, R8, R14, 0x1 ;  /* 0x0000000e080e9211 */ /* 0x000fca00078408ff */
[----:B------:R-:W-:Y:S01]  /*bf90*/  @!P1 IMAD.X R3, RZ, RZ, R2, P2 ;  /* 0x000000ffff039224 */ /* 0x000fe200010e0602 */
[----:B------:R-:W-:-:S07]  /*bfa0*/  @!P1 MOV R2, R14 ;  /* 0x0000000e00029202 */ /* 0x000fce0000000f00 */
[----:B------:R-:W-:Y:S05]  /*bfb0*/  WARPSYNC.COLLECTIVE R15, `(.L_x_135) ;  /* 0x000000000f087348 */ /* 0x000fea0003c00000 */
[----:B------:R0:W1:Y:S02]  /*bfc0*/  SHFL.IDX P6, R14, R13, R12, R11 ;  /* 0x0000000c0d0e7389 */ /* 0x00006400000c000b */
[----:B01----:R-:W-:Y:S01]  /*bfd0*/  ENDCOLLECTIVE ;  /* 0x000000000000791b */ /* 0x003fe20003800000 */
.L_x_135:
        /* <DEDUP_REMOVED lines=12> */
.L_x_136:
[----:B------:R-:W-:Y:S01]  /*c0a0*/  IMAD.MOV.U32 R13, RZ, RZ, R5 ;  /* 0x000000ffff0d7224 */ /* 0x000fe200078e0005 */
[----:B------:R-:W-:Y:S02]  /*c0b0*/  MOV R12, 0x5 ;  /* 0x00000005000c7802 */ /* 0x000fe40000000f00 */
[----:B------:R-:W-:-:S05]  /*c0c0*/  @!P1 LEA R14, P2, R8, R14, 0x1 ;  /* 0x0000000e080e9211 */ /* 0x000fca00078408ff */
[----:B------:R-:W-:Y:S02]  /*c0d0*/  @!P1 IMAD.X R3, RZ, RZ, R2, P2 ;  /* 0x000000ffff039224 */ /* 0x000fe400010e0602 */
[----:B------:R-:W-:-:S07]  /*c0e0*/  @!P1 IMAD.MOV.U32 R2, RZ, RZ, R14 ;  /* 0x000000ffff029224 */ /* 0x000fce00078e000e */
[----:B------:R-:W-:Y:S05]  /*c0f0*/  WARPSYNC.COLLECTIVE R15, `(.L_x_137) ;  /* 0x000000000f087348 */ /* 0x000fea0003c00000 */
[----:B------:R0:W1:Y:S02]  /*c100*/  SHFL.IDX P6, R14, R13, R12, R11 ;  /* 0x0000000c0d0e7389 */ /* 0x00006400000c000b */
[----:B01----:R-:W-:Y:S01]  /*c110*/  ENDCOLLECTIVE ;  /* 0x000000000000791b */ /* 0x003fe20003800000 */
.L_x_137:
[----:B------:R-:W-:Y:S01]  /*c120*/  @!PT LDS RZ, [RZ] ;  /* 0x00000000fffff984 */ /* 0x000fe20000000800 */
[----:B------:R-:W-:Y:S01]  /*c130*/  @!PT LDS RZ, [RZ] ;  /* 0x00000000fffff984 */ /* 0x000fe20000000800 */
[----:B------:R-:W-:Y:S01]  /*c140*/  @!PT LDS RZ, [RZ] ;  /* 0x00000000fffff984 */ /* 0x000fe20000000800 */
[----:B------:R0:W-:Y:S01]  /*c150*/  @!P1 LDGSTS.E.BYPASS.LTC128B.128 [R9+0x1a400], desc[UR44][R2.64], !P0 ;  /* 0x1a40000002099fae */ /* 0x0001e2000c101d6c */
[----:B------:R-:W-:Y:S01]  /*c160*/  ISETP.GE.AND P1, PT, R21, R4, PT ;  /* 0x000000041500720c */ /* 0x000fe20003f26270 */
[----:B------:R-:W-:-:S12]  /*c170*/  IMAD.MOV.U32 R13, RZ, RZ, R0 ;  /* 0x000000ffff0d7224 */ /* 0x000fd800078e0000 */
[----:B------:R-:W-:Y:S01]  /*c180*/  @!P1 LEA R21, R6, UR38, 0x1 ;  /* 0x0000002606159c11 */ /* 0x000fe2000f8e08ff */
[----:B0-----:R-:W-:-:S07]  /*c190*/  IMAD.MOV.U32 R2, RZ, RZ, R14 ;  /* 0x000000ffff027224 */ /* 0x001fce00078e000e */
[----:B------:R-:W-:Y:S05]  /*c1a0*/  WARPSYNC.COLLECTIVE R15, `(.L_x_138) ;  /* 0x000000000f087348 */ /* 0x000fea0003c00000 */
[----:B------:R0:W1:Y:S02]  /*c1b0*/  SHFL.IDX P6, R14, R13, R12, R11 ;  /* 0x0000000c0d0e7389 */ /* 0x00006400000c000b */
[----:B01----:R-:W-:Y:S01]  /*c1c0*/  ENDCOLLECTIVE ;  /* 0x000000000000791b */ /* 0x003fe20003800000 */
.L_x_138:
        /* <DEDUP_REMOVED lines=8> */
.L_x_139:
[----:B------:R-:W-:Y:S01]  /*c250*/  @!PT LDS RZ, [RZ] ;  /* 0x00000000fffff984 */ /* 0x000fe20000000800 */
[----:B------:R-:W-:Y:S01]  /*c260*/  @!PT LDS RZ, [RZ] ;  /* 0x00000000fffff984 */ /* 0x000fe20000000800 */
[----:B------:R-:W-:Y:S01]  /*c270*/  @!PT LDS RZ, [RZ] ;  /* 0x00000000fffff984 */ /* 0x000fe20000000800 */
[----:B------:R0:W-:Y:S01]  /*c280*/  @!P1 LDGSTS.E.BYPASS.LTC128B.128 [R21+0x1ac00], desc[UR44][R2.64], !P0 ;  /* 0x1ac0000002159fae */ /* 0x0001e2000c101d6c */
[----:B------:R-:W-:Y:S02]  /*c290*/  IMAD.MOV.U32 R13, RZ, RZ, R0 ;  /* 0x000000ffff0d7224 */ /* 0x000fe400078e0000 */
[----:B0-----:R-:W-:-:S05]  /*c2a0*/  VIADD R3, R7, 0x60 ;  /* 0x0000006007037836 */ /* 0x001fca0000000000 */
[----:B------:R-:W-:Y:S01]  /*c2b0*/  ISETP.GE.AND P1, PT, R3, R4, PT ;  /* 0x000000040300720c */ /* 0x000fe20003f26270 */
[----:B------:R-:W-:-:S12]  /*c2c0*/  IMAD.MOV.U32 R2, RZ, RZ, R14 ;  /* 0x000000ffff027224 */ /* 0x000fd800078e000e */
[----:B------:R-:W-:Y:S05]  /*c2d0*/  WARPSYNC.COLLECTIVE R15, `(.L_x_140) ;  /* 0x000000000f087348 */ /* 0x000fea0003c00000 */
[----:B------:R0:W1:Y:S02]  /*c2e0*/  SHFL.IDX P6, R14, R13, R12, R11 ;  /* 0x0000000c0d0e7389 */ /* 0x00006400000c000b */
[----:B01----:R-:W-:Y:S01]  /*c2f0*/  ENDCOLLECTIVE ;  /* 0x000000000000791b */ /* 0x003fe20003800000 */
.L_x_140:
[----:B------:R-:W-:Y:S01]  /*c300*/  @!P1 LEA R9, R6, UR38, 0x1 ;  /* 0x0000002606099c11 */ /* 0x000fe2000f8e08ff */
[----:B------:R-:W-:Y:S02]  /*c310*/  IMAD.MOV.U32 R13, RZ, RZ, R5 ;  /* 0x000000ffff0d7224 */ /* 0x000fe400078e0005 */
[----:B------:R-:W-:Y:S01]  /*c320*/  IMAD.MOV.U32 R12, RZ, RZ, 0x7 ;  /* 0x00000007ff0c7424 */ /* 0x000fe200078e00ff */
[----:B------:R-:W-:-:S04]  /*c330*/  @!P1 LEA R14, P2, R8, R14, 0x1 ;  /* 0x0000000e080e9211 */ /* 0x000fc800078408ff */
[----:B------:R-:W-:Y:S01]  /*c340*/  @!P1 IADD3.X R3, RZ, R2, RZ, P2, !PT ;  /* 0x00000002ff039210 */ /* 0x000fe200017fe4ff */
[----:B------:R-:W-:-:S08]  /*c350*/  @!P1 IMAD.MOV.U32 R2, RZ, RZ, R14 ;  /* 0x000000ffff029224 */ /* 0x000fd000078e000e */
[----:B------:R-:W-:Y:S05]  /*c360*/  WARPSYNC.COLLECTIVE R15, `(.L_x_141) ;  /* 0x000000000f087348 */ /* 0x000fea0003c00000 */
[----:B------:R0:W1:Y:S02]  /*c370*/  SHFL.IDX P6, R14, R13, R12, R11 ;  /* 0x0000000c0d0e7389 */ /* 0x00006400000c000b */
[----:B01----:R-:W-:Y:S01]  /*c380*/  ENDCOLLECTIVE ;  /* 0x000000000000791b */ /* 0x003fe20003800000 */
.L_x_141:
[----:B------:R-:W-:Y:S01]  /*c390*/  @!PT LDS RZ, [RZ] ;  /* 0x00000000fffff984 */ /* 0x000fe20000000800 */
[----:B------:R-:W-:Y:S01]  /*c3a0*/  @!PT LDS RZ, [RZ] ;  /* 0x00000000fffff984 */ /* 0x000fe20000000800 */
[----:B------:R-:W-:Y:S01]  /*c3b0*/  @!PT LDS RZ, [RZ] ;  /* 0x00000000fffff984 */ /* 0x000fe20000000800 */
[----:B------:R0:W-:Y:S01]  /*c3c0*/  @!P1 LDGSTS.E.BYPASS.LTC128B.128 [R9+0x1b400], desc[UR44][R2.64], !P0 ;  /* 0x1b40000002099fae */ /* 0x0001e2000c101d6c */
[----:B------:R-:W-:Y:S02]  /*c3d0*/  IMAD.MOV.U32 R13, RZ, RZ, R0 ;  /* 0x000000ffff0d7224 */ /* 0x000fe400078e0000 */
[----:B------:R-:W-:-:S07]  /*c3e0*/  IMAD.MOV.U32 R5, RZ, RZ, R14 ;  /* 0x000000ffff057224 */ /* 0x000fce00078e000e */
[----:B0-----:R-:W-:Y:S05]  /*c3f0*/  WARPSYNC.COLLECTIVE R15, `(.L_x_142) ;  /* 0x000000000f087348 */ /* 0x001fea0003c00000 */
[----:B------:R1:W2:Y:S02]  /*c400*/  SHFL.IDX P6, R14, R13, R12, R11 ;  /* 0x0000000c0d0e7389 */ /* 0x0002a400000c000b */
[----:B012---:R-:W-:Y:S01]  /*c410*/  ENDCOLLECTIVE ;  /* 0x000000000000791b */ /* 0x007fe20003800000 */
.L_x_142:
[----:B------:R-:W-:Y:S05]  /*c420*/  BRA `(.L_x_143) ;  /* 0xffffffcc00b47947 */ /* 0x000fea000383ffff */
.L_x_51:
[----:B0-----:R-:W-:-:S04]  /*c430*/  IMAD.U32 R3, RZ, RZ, UR38 ;  /* 0x00000026ff037e24 */ /* 0x001fc8000f8e00ff */
[----:B------:R0:W1:Y:S03]  /*c440*/  SYNCS.PHASECHK.TRANS64.TRYWAIT P0, [R3+URZ+0x22820], R4 ;  /* 0x02282004030075a7 */ /* 0x000066000800017f */
[----:B-1----:R-:W-:Y:S05]  /*c450*/  @!P0 NANOSLEEP.SYNCS 0x989680 ;  /* 0x009896800000895d */ /* 0x002fea0003900000 */
[----:B------:R-:W1:Y:S02]  /*c460*/  @!P0 SYNCS.PHASECHK.TRANS64 P0, [R3+URZ+0x22820], R4 ;  /* 0x02282004030085a7 */ /* 0x000e64000800007f */
[----:B-1----:R-:W-:Y:S05]  /*c470*/  @!P0 BRA `(.L_x_51) ;  /* 0xfffffffc00ec8947 */ /* 0x002fea000383ffff */
[----:B------:R-:W-:Y:S05]  /*c480*/  BRA `(.L_x_144) ;  /* 0xffffffcc00e47947 */ /* 0x000fea000383ffff */
.L_x_54:
[----:B0-----:R-:W-:-:S04]  /*c490*/  IMAD.U32 R3, RZ, RZ, UR38 ;  /* 0x00000026ff037e24 */ /* 0x001fc8000f8e00ff */
[----:B------:R0:W1:Y:S03]  /*c4a0*/  SYNCS.PHASECHK.TRANS64.TRYWAIT P0, [R3+URZ+0x22860], R4 ;  /* 0x02286004030075a7 */ /* 0x000066000800017f */
[----:B-1----:R-:W-:Y:S05]  /*c4b0*/  @!P0 NANOSLEEP.SYNCS 0x989680 ;  /* 0x009896800000895d */ /* 0x002fea0003900000 */
[----:B------:R-:W1:Y:S02]  /*c4c0*/  @!P0 SYNCS.PHASECHK.TRANS64 P0, [R3+URZ+0x22860], R4 ;  /* 0x02286004030085a7 */ /* 0x000e64000800007f */
[----:B-1----:R-:W-:Y:S05]  /*c4d0*/  @!P0 BRA `(.L_x_54) ;  /* 0xfffffffc00ec8947 */ /* 0x002fea000383ffff */
[----:B------:R-:W-:Y:S05]  /*c4e0*/  BRA `(.L_x_145) ;  /* 0xffffffcc00f07947 */ /* 0x000fea000383ffff */
.L_x_66:
[----:B-1----:R-:W-:-:S04]  /*c4f0*/  IMAD.U32 R3, RZ, RZ, UR38 ;  /* 0x00000026ff037e24 */ /* 0x002fc8000f8e00ff */
[----:B------:R1:W2:Y:S03]  /*c500*/  SYNCS.PHASECHK.TRANS64.TRYWAIT P0, [R3+URZ+0x22848], R2 ;  /* 0x02284802030075a7 */ /* 0x0002a6000800017f */
[----:B--2---:R-:W-:Y:S05]  /*c510*/  @!P0 NANOSLEEP.SYNCS 0x989680 ;  /* 0x009896800000895d */ /* 0x004fea0003900000 */
[----:B------:R-:W2:Y:S02]  /*c520*/  @!P0 SYNCS.PHASECHK.TRANS64 P0, [R3+URZ+0x22848], R2 ;  /* 0x02284802030085a7 */ /* 0x000ea4000800007f */
[----:B--2---:R-:W-:Y:S05]  /*c530*/  @!P0 BRA `(.L_x_66) ;  /* 0xfffffffc00ec8947 */ /* 0x004fea000383ffff */
[----:B------:R-:W-:Y:S05]  /*c540*/  BRA `(.L_x_146) ;  /* 0xffffffd400ec7947 */ /* 0x000fea000383ffff */
.L_x_71:
[----:B01----:R-:W-:-:S04]  /*c550*/  IMAD.U32 R3, RZ, RZ, UR38 ;  /* 0x00000026ff037e24 */ /* 0x003fc8000f8e00ff */
[----:B------:R0:W1:Y:S03]  /*c560*/  SYNCS.PHASECHK.TRANS64.TRYWAIT P0, [R3+URZ+0x22868], R2 ;  /* 0x02286802030075a7 */ /* 0x000066000800017f */
[----:B-1----:R-:W-:Y:S05]  /*c570*/  @!P0 NANOSLEEP.SYNCS 0x989680 ;  /* 0x009896800000895d */ /* 0x002fea0003900000 */
[----:B------:R-:W1:Y:S02]  /*c580*/  @!P0 SYNCS.PHASECHK.TRANS64 P0, [R3+URZ+0x22868], R2 ;  /* 0x02286802030085a7 */ /* 0x000e64000800007f */
[----:B-1----:R-:W-:Y:S05]  /*c590*/  @!P0 BRA `(.L_x_71) ;  /* 0xfffffffc00ec8947 */ /* 0x002fea000383ffff */
[----:B------:R-:W-:Y:S05]  /*c5a0*/  BRA `(.L_x_147) ;  /* 0xffffffd8004c7947 */ /* 0x000fea000383ffff */
.L_x_82:
[----:B-1----:R-:W-:-:S04]  /*c5b0*/  MOV R3, UR38 ;  /* 0x0000002600037c02 */ /* 0x002fc80008000f00 */
[----:B------:R1:W2:Y:S03]  /*c5c0*/  SYNCS.PHASECHK.TRANS64.TRYWAIT P0, [R3+URZ+0x22840], R2 ;  /* 0x02284002030075a7 */ /* 0x0002a6000800017f */
[----:B--2---:R-:W-:Y:S05]  /*c5d0*/  @!P0 NANOSLEEP.SYNCS 0x989680 ;  /* 0x009896800000895d */ /* 0x004fea0003900000 */
[----:B------:R-:W2:Y:S02]  /*c5e0*/  @!P0 SYNCS.PHASECHK.TRANS64 P0, [R3+URZ+0x22840], R2 ;  /* 0x02284002030085a7 */ /* 0x000ea4000800007f */
[----:B--2---:R-:W-:Y:S05]  /*c5f0*/  @!P0 BRA `(.L_x_82) ;  /* 0xfffffffc00ec8947 */ /* 0x004fea000383ffff */
[----:B------:R-:W-:Y:S05]  /*c600*/  BRA `(.L_x_148) ;  /* 0xffffffdc00cc7947 */ /* 0x000fea000383ffff */
.L_x_87:
[----:B01----:R-:W-:-:S04]  /*c610*/  IMAD.U32 R3, RZ, RZ, UR38 ;  /* 0x00000026ff037e24 */ /* 0x003fc8000f8e00ff */
[----:B------:R0:W1:Y:S03]  /*c620*/  SYNCS.PHASECHK.TRANS64.TRYWAIT P0, [R3+URZ+0x22860], R2 ;  /* 0x02286002030075a7 */ /* 0x000066000800017f */
[----:B-1----:R-:W-:Y:S05]  /*c630*/  @!P0 NANOSLEEP.SYNCS 0x989680 ;  /* 0x009896800000895d */ /* 0x002fea0003900000 */
[----:B------:R-:W1:Y:S02]  /*c640*/  @!P0 SYNCS.PHASECHK.TRANS64 P0, [R3+URZ+0x22860], R2 ;  /* 0x02286002030085a7 */ /* 0x000e64000800007f */
[----:B-1----:R-:W-:Y:S05]  /*c650*/  @!P0 BRA `(.L_x_87) ;  /* 0xfffffffc00ec8947 */ /* 0x002fea000383ffff */
[----:B------:R-:W-:Y:S05]  /*c660*/  BRA `(.L_x_149) ;  /* 0xffffffe000307947 */ /* 0x000fea000383ffff */
.L_x_99:
[----:B-1----:R-:W-:-:S04]  /*c670*/  IMAD.U32 R3, RZ, RZ, UR38 ;  /* 0x00000026ff037e24 */ /* 0x002fc8000f8e00ff */
[----:B------:R1:W2:Y:S03]  /*c680*/  SYNCS.PHASECHK.TRANS64.TRYWAIT P0, [R3+URZ+0x22848], R2 ;  /* 0x02284802030075a7 */ /* 0x0002a6000800017f */
[----:B--2---:R-:W-:Y:S05]  /*c690*/  @!P0 NANOSLEEP.SYNCS 0x989680 ;  /* 0x009896800000895d */ /* 0x004fea0003900000 */
[----:B------:R-:W2:Y:S02]  /*c6a0*/  @!P0 SYNCS.PHASECHK.TRANS64 P0, [R3+URZ+0x22848], R2 ;  /* 0x02284802030085a7 */ /* 0x000ea4000800007f */
[----:B--2---:R-:W-:Y:S05]  /*c6b0*/  @!P0 BRA `(.L_x_99) ;  /* 0xfffffffc00ec8947 */ /* 0x004fea000383ffff */
[----:B------:R-:W-:Y:S05]  /*c6c0*/  BRA `(.L_x_150) ;  /* 0xffffffe400bc7947 */ /* 0x000fea000383ffff */
.L_x_104:
[----:B-1----:R-:W-:-:S04]  /*c6d0*/  IMAD.U32 R3, RZ, RZ, UR38 ;  /* 0x00000026ff037e24 */ /* 0x002fc8000f8e00ff */
[----:B------:R1:W2:Y:S03]  /*c6e0*/  SYNCS.PHASECHK.TRANS64.TRYWAIT P0, [R3+URZ+0x22868], R2 ;  /* 0x02286802030075a7 */ /* 0x0002a6000800017f */
[----:B--2---:R-:W-:Y:S05]  /*c6f0*/  @!P0 NANOSLEEP.SYNCS 0x989680 ;  /* 0x009896800000895d */ /* 0x004fea0003900000 */
[----:B------:R-:W2:Y:S02]  /*c700*/  @!P0 SYNCS.PHASECHK.TRANS64 P0, [R3+URZ+0x22868], R2 ;  /* 0x02286802030085a7 */ /* 0x000ea4000800007f */
[----:B--2---:R-:W-:Y:S05]  /*c710*/  @!P0 BRA `(.L_x_104) ;  /* 0xfffffffc00ec8947 */ /* 0x004fea000383ffff */
[----:B------:R-:W-:Y:S05]  /*c720*/  BRA `(.L_x_151) ;  /* 0xffffffe800207947 */ /* 0x000fea000383ffff */
.L_x_111:
[----:B-1----:R1:W2:Y:S02]  /*c730*/  SYNCS.PHASECHK.TRANS64.TRYWAIT P0, [R2+URZ+0x22820], R9 ;  /* 0x02282009020075a7 */ /* 0x0022a4000800017f */
[----:B--2---:R-:W-:Y:S05]  /*c740*/  @!P0 NANOSLEEP.SYNCS 0x989680 ;  /* 0x009896800000895d */ /* 0x004fea0003900000 */
[----:B------:R-:W2:Y:S02]  /*c750*/  @!P0 SYNCS.PHASECHK.TRANS64 P0, [R2+URZ+0x22820], R9 ;  /* 0x02282009020085a7 */ /* 0x000ea4000800007f */
[----:B--2---:R-:W-:Y:S05]  /*c760*/  @!P0 BRA `(.L_x_111) ;  /* 0xfffffffc00f08947 */ /* 0x004fea000383ffff */
[----:B------:R-:W-:Y:S05]  /*c770*/  BRA `(.L_x_152) ;  /* 0xffffffec00407947 */ /* 0x000fea000383ffff */
.L_x_112:
[----:B------:R-:W2:Y:S01]  /*c780*/  S2R R3, SR_TID.X ;  /* 0x0000000000037919 */ /* 0x000ea20000002100 */
[----:B------:R-:W-:Y:S01]  /*c790*/  BSSY B0, `(.L_x_153) ;  /* 0x000000a000007945 */ /* 0x000fe20003800000 */
[----:B------:R-:W-:Y:S02]  /*c7a0*/  IMAD.MOV.U32 R12, RZ, RZ, RZ ;  /* 0x000000ffff0c7224 */ /* 0x000fe400078e00ff */
[----:B------:R-:W-:Y:S02]  /*c7b0*/  IMAD.MOV.U32 R11, RZ, RZ, 0x1f ;  /* 0x0000001fff0b7424 */ /* 0x000fe400078e00ff */
[----:B------:R-:W-:Y:S01]  /*c7c0*/  IMAD.MOV.U32 R15, RZ, RZ, -0x1 ;  /* 0xffffffffff0f7424 */ /* 0x000fe200078e00ff */
[----:B--2---:R-:W-:-:S04]  /*c7d0*/  SHF.R.U32.HI R3, RZ, 0x5, R3 ;  /* 0x00000005ff037819 */ /* 0x004fc80000011603 */
[----:B------:R-:W-:-:S05]  /*c7e0*/  LOP3.LUT R3, R3, 0x3, RZ, 0xc0, !PT ;  /* 0x0000000303037812 */ /* 0x000fca00078ec0ff */
[----:B------:R-:W-:-:S07]  /*c7f0*/  IMAD.MOV.U32 R13, RZ, RZ, R3 ;  /* 0x000000ffff0d7224 */ /* 0x000fce00078e0003 */
[----:B01----:R-:W-:Y:S05]  /*c800*/  WARPSYNC.COLLECTIVE R15, `(.L_x_154) ;  /* 0x000000000f087348 */ /* 0x003fea0003c00000 */
[----:B------:R2:W3:Y:S02]  /*c810*/  SHFL.IDX P6, R14, R13, R12, R11 ;  /* 0x0000000c0d0e7389 */ /* 0x0004e400000c000b */
[----:B0123--:R-:W-:Y:S01]  /*c820*/  ENDCOLLECTIVE ;  /* 0x000000000000791b */ /* 0x00ffe20003800000 */
.L_x_154:
[----:B------:R-:W-:Y:S05]  /*c830*/  BSYNC B0 ;  /* 0x0000000000007941 */ /* 0x000fea0003800000 */
.L_x_153:
[----:B------:R-:W-:Y:S05]  /*c840*/  BRA `(.L_x_155) ;  /* 0xffffffec00247947 */ /* 0x000fea000383ffff */
.L_x_113:
[----:B------:R-:W-:Y:S01]  /*c850*/  BSSY B0, `(.L_x_156) ;  /* 0x0000006000007945 */ /* 0x000fe20003800000 */
[----:B------:R-:W-:-:S07]  /*c860*/  IMAD.MOV.U32 R15, RZ, RZ, -0x1 ;  /* 0xffffffffff0f7424 */ /* 0x000fce00078e00ff */
[----:B012---:R-:W-:Y:S05]  /*c870*/  WARPSYNC.COLLECTIVE R15, `(.L_x_157) ;  /* 0x000000000f0c7348 */ /* 0x007fea0003c00000 */
[----:B------:R-:W-:Y:S02]  /*c880*/  ELECT P6, UR62, PT ;  /* 0x00000000003e782f */ /* 0x000fe400038c0000 */
[----:B------:R-:W-:Y:S01]  /*c890*/  MOV R14, UR62 ;  /* 0x0000003e000e7c02 */ /* 0x000fe20008000f00 */
[----:B012---:R-:W-:Y:S10]  /*c8a0*/  ENDCOLLECTIVE ;  /* 0x000000000000791b */ /* 0x007ff40003800000 */
.L_x_157:
[----:B------:R-:W-:Y:S05]  /*c8b0*/  BSYNC B0 ;  /* 0x0000000000007941 */ /* 0x000fea0003800000 */
.L_x_156:
[----:B------:R-:W-:Y:S05]  /*c8c0*/  BRA `(.L_x_158) ;  /* 0xffffffec00187947 */ /* 0x000fea000383ffff */
.L_x_115:
[----:B--2---:R2:W3:Y:S02]  /*c8d0*/  SYNCS.PHASECHK.TRANS64.TRYWAIT P0, [R7+URZ], R4 ;  /* 0x00000004070075a7 */ /* 0x0044e4000800017f */
[----:B---3--:R-:W-:Y:S05]  /*c8e0*/  @!P0 NANOSLEEP.SYNCS 0x989680 ;  /* 0x009896800000895d */ /* 0x008fea0003900000 */
[----:B------:R-:W3:Y:S02]  /*c8f0*/  @!P0 SYNCS.PHASECHK.TRANS64 P0, [R7+URZ], R4 ;  /* 0x00000004070085a7 */ /* 0x000ee4000800007f */
[----:B---3--:R-:W-:Y:S05]  /*c900*/  @!P0 BRA `(.L_x_115) ;  /* 0xfffffffc00f08947 */ /* 0x008fea000383ffff */
[----:B------:R-:W-:Y:S05]  /*c910*/  BRA `(.L_x_159) ;  /* 0xffffffec004c7947 */ /* 0x000fea000383ffff */
.L_x_116:
[----:B---3--:R3:W4:Y:S02]  /*c920*/  SYNCS.PHASECHK.TRANS64.TRYWAIT P0, [R5+URZ], R0 ;  /* 0x00000000050075a7 */ /* 0x008724000800017f */
[----:B----4-:R-:W-:Y:S05]  /*c930*/  @!P0 NANOSLEEP.SYNCS 0x989680 ;  /* 0x009896800000895d */ /* 0x010fea0003900000 */
[----:B------:R-:W4:Y:S02]  /*c940*/  @!P0 SYNCS.PHASECHK.TRANS64 P0, [R5+URZ], R0 ;  /* 0x00000000050085a7 */ /* 0x000f24000800007f */
[----:B----4-:R-:W-:Y:S05]  /*c950*/  @!P0 BRA `(.L_x_116) ;  /* 0xfffffffc00f08947 */ /* 0x010fea000383ffff */
[----:B------:R-:W-:Y:S05]  /*c960*/  BRA `(.L_x_160) ;  /* 0xffffffec00407947 */ /* 0x000fea000383ffff */
.L_x_118:
[----:B-1----:R1:W3:Y:S02]  /*c970*/  SYNCS.PHASECHK.TRANS64.TRYWAIT P0, [R5+URZ], R4 ;  /* 0x00000004050075a7 */ /* 0x0022e4000800017f */
[----:B---3--:R-:W-:Y:S05]  /*c980*/  @!P0 NANOSLEEP.SYNCS 0x989680 ;  /* 0x009896800000895d */ /* 0x008fea0003900000 */
[----:B------:R-:W3:Y:S02]  /*c990*/  @!P0 SYNCS.PHASECHK.TRANS64 P0, [R5+URZ], R4 ;  /* 0x00000004050085a7 */ /* 0x000ee4000800007f */
[----:B---3--:R-:W-:Y:S05]  /*c9a0*/  @!P0 BRA `(.L_x_118) ;  /* 0xfffffffc00f08947 */ /* 0x008fea000383ffff */
[----:B------:R-:W-:Y:S05]  /*c9b0*/  BRA `(.L_x_161) ;  /* 0xffffffec00447947 */ /* 0x000fea000383ffff */
.L_x_162:
[----:B------:R-:W-:-:S00]  /*c9c0*/  BRA `(.L_x_162) ;  /* 0xfffffffc00fc7947 */ /* 0x000fc0000383ffff */
[----:B------:R-:W-:-:S00]  /*c9d0*/  NOP ;  /* 0x0000000000007918 */ /* 0x000fc00000000000 */
        /* <DEDUP_REMOVED lines=10> */
.L_x_6128:


//--------------------- .text._ZN7cutlass13device_kernelIN5flash11enable_sm90INS1_16FlashAttnFwdSm90INS1_25CollectiveMainloopFwdSm90ILi2EN4cute5tupleIJNS5_1CILi1EEES8_S8_EEENS6_IJNS7_ILi128EEENS7_ILi96EEENS7_ILi64EEEEEELi256ENS_6half_tEfNS_4arch4Sm90ELb0ELb0ELb0ELb0ELb0ELb0ELb1ELb1ELb0ELb1ELb1ELb0EEENS1_21CollectiveEpilogueFwdINS6_IJSA_NS7_ILi256EEESB_EEES9_SE_SG_Li256ELb0ELb1ELb1ELb0EEENS1_19SingleTileSchedulerILb0ELb1ELb1ELi128EEEEEEEEEvNT_6ParamsE --------------------------
	.section	.text._ZN7cutlass13device_kernelIN5flash11enable_sm90INS1_16FlashAttnFwdSm90INS1_25CollectiveMainloopFwdSm90ILi2EN4cute5tupleIJNS5_1CILi1EEES8_S8_EEENS6_IJNS7_ILi128EEENS7_ILi96EEENS7_ILi64EEEEEELi256ENS_6half_tEfNS_4arch4Sm90ELb0ELb0ELb0ELb0ELb0ELb0ELb1ELb1ELb0ELb1ELb1ELb0EEENS1_21CollectiveEpilogueFwdINS6_IJSA_NS7_ILi256EEESB_EEES9_SE_SG_Li256ELb0ELb1ELb1ELb0EEENS1_19SingleTileSchedulerILb0ELb1ELb1ELi128EEEEEEEEEvNT_6ParamsE,"ax",@progbits
	.align	128
.text._ZN7cutlass13device_kernelIN5flash11enable_sm90INS1_16FlashAttnFwdSm90INS1_25CollectiveMainloopFwdSm90ILi2EN4cute5tupleIJNS5_1CILi1EEES8_S8_EEENS6_IJNS7_ILi128EEENS7_ILi96EEENS7_ILi64EEEEEELi256ENS_6half_tEfNS_4arch4Sm90ELb0ELb0ELb0ELb0ELb0ELb0ELb1ELb1ELb0ELb1ELb1ELb0EEENS1_21CollectiveEpilogueFwdINS6_IJSA_NS7_ILi256EEESB_EEES9_SE_SG_Li256ELb0ELb1ELb1ELb0EEENS1_19SingleTileSchedulerILb0ELb1ELb1ELi128EEEEEEEEEvNT_6ParamsE:
        .type           _ZN7cutlass13device_kernelIN5flash11enable_sm90INS1_16FlashAttnFwdSm90INS1_25CollectiveMainloopFwdSm90ILi2EN4cute5tupleIJNS5_1CILi1EEES8_S8_EEENS6_IJNS7_ILi128EEENS7_ILi96EEENS7_ILi64EEEEEELi256ENS_6half_tEfNS_4arch4Sm90ELb0ELb0ELb0ELb0ELb0ELb0ELb1ELb1ELb0ELb1ELb1ELb0EEENS1_21CollectiveEpilogueFwdINS6_IJSA_NS7_ILi256EEESB_EEES9_SE_SG_Li256ELb0ELb1ELb1ELb0EEENS1_19SingleTileSchedulerILb0ELb1ELb1ELi128EEEEEEEEEvNT_6ParamsE,@function
        .size           _ZN7cutlass13device_kernelIN5flash11enable_sm90INS1_16FlashAttnFwdSm90INS1_25CollectiveMainloopFwdSm90ILi2EN4cute5tupleIJNS5_1CILi1EEES8_S8_EEENS6_IJNS7_ILi128EEENS7_ILi96EEENS7_ILi64EEEEEELi256ENS_6half_tEfNS_4arch4Sm90ELb0ELb0ELb0ELb0ELb0ELb0ELb1ELb1ELb0ELb1ELb1ELb0EEENS1_21CollectiveEpilogueFwdINS6_IJSA_NS7_ILi256EEESB_EEES9_SE_SG_Li256ELb0ELb1ELb1ELb0EEENS1_19SingleTileSchedulerILb0ELb1ELb1ELi128EEEEEEEEEvNT_6ParamsE,(.L_x_6129 - _ZN7cutlass13device_kernelIN5flash11enable_sm90INS1_16FlashAttnFwdSm90INS1_25CollectiveMainloopFwdSm90ILi2EN4cute5tupleIJNS5_1CILi1EEES8_S8_EEENS6_IJNS7_ILi128EEENS7_ILi96EEENS7_ILi64EEEEEELi256ENS_6half_tEfNS_4arch4Sm90ELb0ELb0ELb0ELb0ELb0ELb0ELb1ELb1ELb0ELb1ELb1ELb0EEENS1_21CollectiveEpilogueFwdINS6_IJSA_NS7_ILi256EEESB_EEES9_SE_SG_Li256ELb0ELb1ELb1ELb0EEENS1_19SingleTileSchedulerILb0ELb1ELb1ELi128EEEEEEEEEvNT_6ParamsE)
        .other          _ZN7cutlass13device_kernelIN5flash11enable_sm90INS1_16FlashAttnFwdSm90INS1_25CollectiveMainloopFwdSm90ILi2EN4cute5tupleIJNS5_1CILi1EEES8_S8_EEENS6_IJNS7_ILi128EEENS7_ILi96EEENS7_ILi64EEEEEELi256ENS_6half_tEfNS_4arch4Sm90ELb0ELb0ELb0ELb0ELb0ELb0ELb1ELb1ELb0ELb1ELb1ELb0EEENS1_21CollectiveEpilogueFwdINS6_IJSA_NS7_ILi256EEESB_EEES9_SE_SG_Li256ELb0ELb1ELb1ELb0EEENS1_19SingleTileSchedulerILb0ELb1ELb1ELi128EEEEEEEEEvNT_6ParamsE,@"STO_CUDA_ENTRY STV_DEFAULT"
_ZN7cutlass13device_kernelIN5flash11enable_sm90INS1_16FlashAttnFwdSm90INS1_25CollectiveMainloopFwdSm90ILi2EN4cute5tupleIJNS5_1CILi1EEES8_S8_EEENS6_IJNS7_ILi128EEENS7_ILi96EEENS7_ILi64EEEEEELi256ENS_6half_tEfNS_4arch4Sm90ELb0ELb0ELb0ELb0ELb0ELb0ELb1ELb1ELb0ELb1ELb1ELb0EEENS1_21CollectiveEpilogueFwdINS6_IJSA_NS7_ILi256EEESB_EEES9_SE_SG_Li256ELb0ELb1ELb1ELb0EEENS1_19SingleTileSchedulerILb0ELb1ELb1ELi128EEEEEEEEEvNT_6ParamsE:
[----:B------:R-:W0:Y:S02]  /*0000*/  LDC R1, c[0x0][0x28] ;  /* 0x00000a00ff017b82 */ /* 0x000e240000000800 */
[----:B0-----:R-:W-:Y:S01]  /*0010*/  VIADD R1, R1, 0xffffffc8 ;  /* 0xffffffc801017836 */ /* 0x001fe20000000000 */
[----:B------:R-:W0:Y:S01]  /*0020*/  S2R R3, SR_TID.X ;  /* 0x0000000000037919 */ /* 0x000e220000002100 */
[----:B------:R-:W-:Y:S01]  /*0030*/  ELECT P0, URZ, PT ;  /* 0x00000000003f782f */ /* 0x000fe20003800000 */
[----:B------:R-:W-:Y:S01]  /*0040*/  BSSY B0, `(.L_x_163) ;  /* 0x000000e000007945 */ /* 0x000fe20003800000 */
[--C-:B0-----:R-:W-:Y:S02]  /*0050*/  SHF.R.U32.HI R0, RZ, 0x5, R3.reuse ;  /* 0x00000005ff007819 */ /* 0x101fe40000011603 */
[----:B------:R-:W-:-:S03]  /*0060*/  SHF.R.U32.HI R19, RZ, 0x7, R3 ;  /* 0x00000007ff137819 */ /* 0x000fc60000011603 */
[----:B------:R-:W0:Y:S02]  /*0070*/  SHFL.IDX PT, R2, R0, RZ, 0x1f ;  /* 0x00001fff00027589 */ /* 0x000e2400000e0000 */
[----:B0-----:R-:W-:-:S13]  /*0080*/  ISETP.EQ.AND P0, PT, R2, RZ, P0 ;  /* 0x000000ff0200720c */ /* 0x001fda0000702270 */
        /* <DEDUP_REMOVED lines=9> */
.L_x_164:
[----:B------:R-:W-:Y:S05]  /*0120*/  BSYNC B0 ;  /* 0x0000000000007941 */ /* 0x000fea0003800000 */
.L_x_163:
        /* <DEDUP_REMOVED lines=21> */
[----:B0-----:R0:W1:Y:S01]  /*0280*/  @UP1 SYNCS.EXCH.64 URZ, [UR8+0x32400], UR4 ;  /* 0x03240004083f15b2 */ /* 0x0010620008000100 */
[----:B------:R0:W2:Y:S04]  /*0290*/  @UP2 SYNCS.EXCH.64 URZ, [UR8+0x32410], UR4 ;  /* 0x03241004083f25b2 */ /* 0x0000a80008000100 */
[----:B------:R0:W3:Y:S01]  /*02a0*/  @UP3 SYNCS.EXCH.64 URZ, [UR8+0x32420], UR6 ;  /* 0x03242006083f35b2 */ /* 0x0000e20008000100 */
        /* <DEDUP_REMOVED lines=18> */
[----:B----4-:R-:W-:Y:S01]  /*03d0*/  NOP ;  /* 0x0000000000007918 */ /* 0x010fe20000000000 */
.L_x_165:
[----:B------:R-:W4:Y:S01]  /*03e0*/  SHFL.IDX PT, R2, R0, RZ, 0x1f ;  /* 0x00001fff00027589 */ /* 0x000f2200000e0000 */
[----:B------:R-:W-:Y:S01]  /*03f0*/  NOP ;  /* 0x0000000000007918 */ /* 0x000fe20000000000 */
[----:B----4-:R-:W-:-:S13]  /*0400*/  ISETP.NE.AND P0, PT, R2, RZ, PT ;  /* 0x000000ff0200720c */ /* 0x010fda0003f05270 */
        /* <DEDUP_REMOVED lines=19> */
.L_x_166:
[----:B------:R-:W4:Y:S01]  /*0540*/  SHFL.IDX PT, R2, R0, RZ, 0x1f ;  /* 0x00001fff00027589 */ /* 0x000f2200000e0000 */
[----:B------:R-:W-:Y:S01]  /*0550*/  NOP ;  /* 0x0000000000007918 */ /* 0x000fe20000000000 */
[----:B----4-:R-:W-:-:S13]  /*0560*/  ISETP.NE.AND P0, PT, R2, RZ, PT ;  /* 0x000000ff0200720c */ /* 0x010fda0003f05270 */
        /* <DEDUP_REMOVED lines=14> */
[----:B----4-:R-:W-:Y:S01]  /*0650*/  NOP ;  /* 0x0000000000007918 */ /* 0x010fe20000000000 */
.L_x_167:
        /* <DEDUP_REMOVED lines=22> */
.L_x_168:
        /* <DEDUP_REMOVED lines=22> */
.L_x_169:
[----:B0-----:R-:W-:Y:S01]  /*0920*/  UMOV UR4, 0x1 ;  /* 0x0000000100047882 */ /* 0x001fe20000000000 */
[----:B------:R-:W-:Y:S01]  /*0930*/  PLOP3.LUT P0, PT, PT, PT, UP0, 0x80, 0x0 ;  /* 0x000000000000781c */ /* 0x000fe20003f0f008 */
[----:B------:R-:W-:Y:S01]  /*0940*/  USEL UR4, UR4, 0x2, !UP0 ;  /* 0x0000000204047887 */ /* 0x000fe2000c000000 */
[----:B------:R-:W-:Y:S01]  /*0950*/  NOP ;  /* 0x0000000000007918 */ /* 0x000fe20000000000 */
[----:B------:R-:W-:Y:S04]  /*0960*/  BSSY B6, `(.L_x_170) ;  /* 0x0000cfb000067945 */ /* 0x000fe80003800000 */
[----:B------:R-:W-:-:S05]  /*0970*/  IMAD.U32 R2, RZ, RZ, UR4 ;  /* 0x00000004ff027e24 */ /* 0x000fca000f8e00ff */
[----:B------:R0:W-:Y:S01]  /*0980*/  STL [R1+0x30], R2 ;  /* 0x0000300201007387 */ /* 0x0001e20000100800 */
[----:B-123--:R-:W-:Y:S06]  /*0990*/  BAR.SYNC.DEFER_BLOCKING 0x0 ;  /* 0x0000000000007b1d */ /* 0x00efec0000010000 */
[----:B------:R-:W-:Y:S05]  /*09a0*/  @!P0 BRA `(.L_x_171) ;  /* 0x0000008000ec8947 */ /* 0x000fea0003800000 */
.L_x_172:
[----:B------:R-:W-:-:S08]  /*09b0*/  NOP ;  /* 0x0000000000007918 */ /* 0x000fd00000000000 */
[----:B------:R-:W1:Y:S02]  /*09c0*/  USETMAXREG.TRY_ALLOC.CTAPOOL UP0, 0xf0 ;  /* 0x000000f0000079c8 */ /* 0x000e640008000600 */
[----:B-1----:R-:W-:-:S13]  /*09d0*/  PLOP3.LUT P0, PT, PT, PT, UP0, 0x80, 0x0 ;  /* 0x000000000000781c */ /* 0x002fda0003f0f008 */
[----:B------:R-:W-:Y:S05]  /*09e0*/  @!P0 BRA `(.L_x_172) ;  /* 0xfffffffc00f08947 */ /* 0x000fea000383ffff */
[----:B------:R-:W1:Y:S01]  /*09f0*/  S2UR UR6, SR_CTAID.Y ;  /* 0x00000000000679c3 */ /* 0x000e620000002600 */
[----:B------:R-:W-:-:S07]  /*0a00*/  ULDC UR7, c[0x0][0xd50] ;  /* 0x0003540000077ab9 */ /* 0x000fce0000000800 */
[----:B------:R-:W-:Y:S08]  /*0a10*/  BAR.ARV 0x8, 0x180 ;  /* 0x0206000000007b1d */ /* 0x000ff00000002000 */
[----:B------:R-:W2:Y:S01]  /*0a20*/  S2UR UR8, SR_CTAID.Z ;  /* 0x00000000000879c3 */ /* 0x000ea20000002700 */
[----:B------:R-:W-:Y:S01]  /*0a30*/  ISETP.NE.AND P0, PT, R19, 0x1, PT ;  /* 0x000000011300780c */ /* 0x000fe20003f05270 */
[----:B------:R-:W-:-:S11]  /*0a40*/  UISETP.NE.AND UP0, UPT, UR7, 0x1, UPT ;  /* 0x000000010700788c */ /* 0x000fd6000bf05270 */
[----:B------:R-:W-:Y:S01]  /*0a50*/  @UP0 ULDC UR4, c[0x0][0xd54] ;  /* 0x0003550000040ab9 */ /* 0x000fe20000000800 */
[----:B------:R-:W-:Y:S06]  /*0a60*/  @!P0 BAR.ARV 0x9, 0x100 ;  /* 0x0244000000008b1d */ /* 0x000fec0000002000 */
[----:B-1----:R-:W-:Y:S01]  /*0a70*/  UIMAD.WIDE.U32 UR4, UR6, UR4, URZ ;  /* 0x00000004060472a5 */ /* 0x002fe2000f8e003f */
[----:B------:R-:W-:Y:S01]  /*0a80*/  @UP0 ULDC UR9, c[0x0][0xd58] ;  /* 0x0003560000090ab9 */ /* 0x000fe20000000800 */
[----:B------:R-:W-:Y:S01]  /*0a90*/  UMOV UR10, UR6 ;  /* 0x00000006000a7c82 */ /* 0x000fe20008000000 */
[----:B--2---:R-:W-:Y:S01]  /*0aa0*/  ISETP.LE.AND P0, PT, RZ, UR8, PT ;  /* 0x00000008ff007c0c */ /* 0x004fe2000bf03270 */
[----:B------:R-:W-:-:S04]  /*0ab0*/  @UP0 USHF.R.U32.HI UR10, URZ, UR9, UR5 ;  /* 0x000000093f0a0299 */ /* 0x000fc80008011605 */
[----:B------:R-:W-:Y:S02]  /*0ac0*/  UIADD3 UR4, -UR10, URZ, URZ ;  /* 0x0000003f0a047290 */ /* 0x000fe4000fffe13f */
[----:B------:R-:W-:Y:S02]  /*0ad0*/  IMAD.U32 R18, RZ, RZ, UR10 ;  /* 0x0000000aff127e24 */ /* 0x000fe4000f8e00ff */
        /* <DEDUP_REMOVED lines=32> */
[----:B------:R-:W1:Y:S08]  /*0ce0*/  I2F.RP R0, UR12 ;  /* 0x0000000c00007d06 */ /* 0x000e700008209400 */
[----:B-1----:R-:W0:Y:S02]  /*0cf0*/  MUFU.RCP R0, R0 ;  /* 0x0000000000007308 */ /* 0x002e240000001000 */
        /* <DEDUP_REMOVED lines=20> */
.L_x_174:
[----:B------:R-:W-:Y:S01]  /*0e40*/  UIMAD UR5, UR9, UR4, URZ ;  /* 0x00000004090572a4 */ /* 0x000fe2000f8e023f */
[----:B------:R-:W-:Y:S01]  /*0e50*/  IMAD.U32 R0, RZ, RZ, UR6 ;  /* 0x00000006ff007e24 */ /* 0x000fe2000f8e00ff */
[----:B0-----:R-:W0:Y:S01]  /*0e60*/  S2R R2, SR_TID.X ;  /* 0x0000000000027919 */ /* 0x001e220000002100 */
[----:B------:R-:W-:Y:S01]  /*0e70*/  IMAD.U32 R3, RZ, RZ, UR4 ;  /* 0x00000004ff037e24 */ /* 0x000fe2000f8e00ff */
[----:B------:R-:W-:Y:S02]  /*0e80*/  PLOP3.LUT P0, PT, PT, PT, PT, 0x80, 0x0 ;  /* 0x000000000000781c */ /* 0x000fe40003f0f070 */
[----:B------:R-:W-:Y:S01]  /*0e90*/  CS2R R150, SRZ ;  /* 0x0000000000967805 */ /* 0x000fe2000001ff00 */
[----:B------:R-:W-:Y:S01]  /*0ea0*/  IMAD.U32 R17, RZ, RZ, UR5 ;  /* 0x00000005ff117e24 */ /* 0x000fe2000f8e00ff */
        /* <DEDUP_REMOVED lines=77> */
[----:B------:R-:W-:Y:S02]  /*1380*/  UIADD3 UR6, UR7, 0x18400, URZ ;  /* 0x0001840007067890 */ /* 0x000fe4000fffe03f */
[----:B------:R-:W-:Y:S02]  /*1390*/  IMAD.U32 R16, RZ, RZ, UR7 ;  /* 0x00000007ff107e24 */ /* 0x000fe4000f8e00ff */
[----:B------:R-:W-:Y:S01]  /*13a0*/  ULOP3.LUT UP0, URZ, UR6, 0x1bf, URZ, 0xc0, !UPT ;  /* 0x000001bf063f7892 */ /* 0x000fe2000f80c03f */
[----:B-1----:R-:W-:-:S05]  /*13b0*/  R2UR UR4, R0 ;  /* 0x00000000000472ca */ /* 0x002fca00000e0000 */
[----:B------:R-:W-:-:S08]  /*13c0*/  PLOP3.LUT P0, PT, PT, PT, UP0, 0x80, 0x0 ;  /* 0x000000000000781c */ /* 0x000fd00003f0f008 */
[----:B------:R-:W-:-:S04]  /*13d0*/  ULEA.HI UR5, UR4, UR4, URZ, 0x1 ;  /* 0x0000000404057291 */ /* 0x000fc8000f8f083f */
[----:B------:R-:W-:-:S04]  /*13e0*/  ULOP3.LUT UR5, UR5, 0xffffe, URZ, 0xc0, !UPT ;  /* 0x000ffffe05057892 */ /* 0x000fc8000f8ec03f */
[----:B------:R-:W-:Y:S01]  /*13f0*/  UIADD3 UR36, UR4, -UR5, URZ ;  /* 0x8000000504247290 */ /* 0x000fe2000fffe03f */
        /* <DEDUP_REMOVED lines=17> */
.L_x_176:
[----:B------:R-:W-:Y:S01]  /*1510*/  R2UR UR4, R16 ;  /* 0x00000000100472ca */ /* 0x000fe200000e0000 */
[----:B------:R-:W-:Y:S01]  /*1520*/  VIADD R15, R19, 0x8 ;  /* 0x00000008130f7836 */ /* 0x000fe20000000000 */
[----:B------:R-:W-:-:S11]  /*1530*/  SHF.L.U32 R10, RZ, 0x1f, RZ ;  /* 0x0000001fff0a7819 */ /* 0x000fd600000006ff */
[----:B------:R-:W0:Y:S02]  /*1540*/  SYNCS.PHASECHK.TRANS64.TRYWAIT P0, [UR4+0x32400], R10 ;  /* 0x0324000aff0075a7 */ /* 0x000e240008000144 */
[----:B0-----:R-:W-:Y:S05]  /*1550*/  @!P0 BRA `(.L_x_177) ;  /* 0x000000c000f48947 */ /* 0x001fea0003800000 */
.L_x_288:
[----:B------:R-:W-:Y:S05]  /*1560*/  WARPSYNC.ALL ;  /* 0x0000000000007948 */ /* 0x000fea0003800000 */
[----:B------:R-:W2:Y:S01]  /*1570*/  LDL R0, [R1+0x30] ;  /* 0x0000300001007983 */ /* 0x000ea20000100800 */
[----:B------:R1:W-:Y:S01]  /*1580*/  BAR.SYNC.DEFER_BLOCKING R15, 0x100 ;  /* 0x0004000f0000751d */ /* 0x0003e20000010000 */
[----:B--2---:R-:W-:-:S13]  /*1590*/  R2UR UR4, R0 ;  /* 0x00000000000472ca */ /* 0x004fda00000e0000 */
[----:B------:R-:W-:-:S04]  /*15a0*/  ULOP3.LUT UR4, UR4, 0x1, URZ, 0xfc, !UPT ;  /* 0x0000000104047892 */ /* 0x000fc8000f8efc3f */
[----:B------:R-:W-:-:S06]  /*15b0*/  UISETP.NE.AND UP0, UPT, UR4, 0x3, UPT ;  /* 0x000000030400788c */ /* 0x000fcc000bf05270 */
[----:B------:R-:W-:-:S13]  /*15c0*/  PLOP3.LUT P0, PT, PT, PT, UP0, 0x80, 0x0 ;  /* 0x000000000000781c */ /* 0x000fda0003f0f008 */
[----:B-1----:R-:W-:Y:S05]  /*15d0*/  @!P0 BRA `(.L_x_178) ;  /* 0x0000000000048947 */ /* 0x002fea0003800000 */
[----:B------:R-:W-:Y:S01]  /*15e0*/  BPT.TRAP 0x1 ;  /* 0x000000040000795c */ /* 0x000fe20000300000 */
.L_x_178:
[----:B------:R-:W-:-:S13]  /*15f0*/  R2UR UR4, R16 ;  /* 0x00000000100472ca */ /* 0x000fda00000e0000 */
[----:B------:R1:W2:Y:S01]  /*1600*/  SYNCS.PHASECHK.TRANS64.TRYWAIT P1, [UR4+0x32430], R10 ;  /* 0x0324300aff0075a7 */ /* 0x0002a20008020144 */
[----:B------:R-:W-:Y:S05]  /*1610*/  @!P0 BRA `(.L_x_179) ;  /* 0x0000000000048947 */ /* 0x000fea0003800000 */
[----:B------:R-:W-:Y:S01]  /*1620*/  BPT.TRAP 0x1 ;  /* 0x000000040000795c */ /* 0x000fe20000300000 */
.L_x_179:
[----:B--2---:R-:W-:Y:S05]  /*1630*/  @P1 BRA `(.L_x_180) ;  /* 0x00000000000c1947 */ /* 0x004fea0003800000 */
[----:B------:R-:W-:-:S13]  /*1640*/  R2UR UR4, R16 ;  /* 0x00000000100472ca */ /* 0x000fda00000e0000 */
[----:B------:R-:W2:Y:S02]  /*1650*/  SYNCS.PHASECHK.TRANS64.TRYWAIT P1, [UR4+0x32430], R10 ;  /* 0x0324300aff0075a7 */ /* 0x000ea40008020144 */
[----:B--2---:R-:W-:Y:S05]  /*1660*/  @!P1 BRA `(.L_x_181) ;  /* 0x000000c000cc9947 */ /* 0x004fea0003800000 */
.L_x_180:
[----:B------:R-:W-:Y:S01]  /*1670*/  R2UR UR9, R16 ;  /* 0x00000000100972ca */ /* 0x000fe200000e0000 */
[----:B------:R-:W-:Y:S01]  /*1680*/  WARPGROUP.ARRIVE ;  /* 0x00000000000079c5 */ /* 0x000fe20000000000 */
[----:B------:R-:W-:Y:S01]  /*1690*/  UMOV UR7, 0x40000040 ;  /* 0x4000004000077882 */ /* 0x000fe20000000000 */
[----:B------:R-:W-:Y:S01]  /*16a0*/  UMOV UR13, 0x40000040 ;  /* 0x40000040000d7882 */ /* 0x000fe20000000000 */
[----:B0-----:R-:W-:Y:S02]  /*16b0*/  IMAD.U32 R3, RZ, RZ, UR7 ;  /* 0x00000007ff037e24 */ /* 0x001fe4000f8e00ff */
[----:B------:R-:W-:-:S07]  /*16c0*/  IMAD.U32 R5, RZ, RZ, UR13 ;  /* 0x0000000dff057e24 */ /* 0x000fce000f8e00ff */
[----:B------:R-:W-:Y:S02]  /*16d0*/  ULEA UR36, UR36, UR9, 0xd ;  /* 0x0000000924247291 */ /* 0x000fe4000f8e683f */
[----:B------:R-:W-:Y:S02]  /*16e0*/  UIADD3 UR5, UR9, 0x1c400, URZ ;  /* 0x0001c40009057890 */ /* 0x000fe4000fffe03f */
[----:B------:R-:W-:Y:S02]  /*16f0*/  UIADD3 UR4, UR36, 0x18400, URZ ;  /* 0x0001840024047890 */ /* 0x000fe4000fffe03f */
[----:B------:R-:W-:Y:S02]  /*1700*/  USHF.R.U32.HI UR5, URZ, 0x4, UR5 ;  /* 0x000000043f057899 */ /* 0x000fe40008011605 */
[----:B------:R-:W-:Y:S02]  /*1710*/  USHF.R.U32.HI UR4, URZ, 0x4, UR4 ;  /* 0x000000043f047899 */ /* 0x000fe40008011604 */
[----:B------:R-:W-:-:S02]  /*1720*/  ULOP3.LUT UR5, UR5, 0x3fff, URZ, 0xc0, !UPT ;  /* 0x00003fff05057892 */ /* 0x000fc4000f8ec03f */
[----:B------:R-:W-:Y:S02]  /*1730*/  ULOP3.LUT UR4, UR4, 0x3fff, URZ, 0xc0, !UPT ;  /* 0x00003fff04047892 */ /* 0x000fe4000f8ec03f */
[----:B------:R-:W-:Y:S02]  /*1740*/  ULOP3.LUT UR10, UR5, 0x10000, URZ, 0xfc, !UPT ;  /* 0x00010000050a7892 */ /* 0x000fe4000f8efc3f */
[----:B------:R-:W-:Y:S01]  /*1750*/  ULOP3.LUT UR8, UR4, 0x10000, URZ, 0xfc, !UPT ;  /* 0x0001000004087892 */ /* 0x000fe2000f8efc3f */
[----:B------:R-:W-:-:S03]  /*1760*/  UMOV UR5, UR7 ;  /* 0x0000000700057c82 */ /* 0x000fc60008000000 */
[----:B------:R-:W-:-:S03]  /*1770*/  IMAD.U32 R0, RZ, RZ, UR10 ;  /* 0x0000000aff007e24 */ /* 0x000fc6000f8e00ff */
[----:B------:R-:W-:Y:S02]  /*1780*/  UMOV UR6, UR8 ;  /* 0x0000000800067c82 */ /* 0x000fe40008000000 */
[----:B------:R-:W-:Y:S01]  /*1790*/  IMAD.U32 R2, RZ, RZ, UR6 ;  /* 0x00000006ff027e24 */ /* 0x000fe2000f8e00ff */
[----:B------:R-:W-:Y:S01]  /*17a0*/  UMOV UR4, UR6 ;  /* 0x0000000600047c82 */ /* 0x000fe20008000000 */
[----:B------:R-:W-:Y:S02]  /*17b0*/  UMOV UR6, UR10 ;  /* 0x0000000a00067c82 */ /* 0x000fe40008000000 */
[----:B------:R-:W-:Y:S01]  /*17c0*/  HGMMA.64x96x16.F32 R24, gdesc[UR4], RZ, !UPT, gsb0 ;  /* 0x01600000041879f0 */ /* 0x000fe2000c0008ff */
[----:B------:R-:W-:Y:S02]  /*17d0*/  UIADD3 UR4, UR8, 0x2, URZ ;  /* 0x0000000208047890 */ /* 0x000fe4000fffe03f */
[----:B------:R-:W-:Y:S01]  /*17e0*/  UIADD3 UR6, UR10, 0x2, URZ ;  /* 0x000000020a067890 */ /* 0x000fe2000fffe03f */
[----:B------:R-:W-:Y:S01]  /*17f0*/  UMOV UR5, UR13 ;  /* 0x0000000d00057c82 */ /* 0x000fe20008000000 */
[----:B------:R-:W-:Y:S01]  /*1800*/  UMOV UR7, 0x40000040 ;  /* 0x4000004000077882 */ /* 0x000fe20000000000 */
[----:B------:R-:W-:-:S02]  /*1810*/  UMOV UR13, 0x40000040 ;  /* 0x40000040000d7882 */ /* 0x000fc40000000000 */
[----:B------:R-:W-:Y:S01]  /*1820*/  UMOV UR12, UR4 ;  /* 0x00000004000c7c82 */ /* 0x000fe20008000000 */
[----:B------:R-:W-:Y:S01]  /*1830*/  IMAD.U32 R7, RZ, RZ, UR13 ;  /* 0x0000000dff077e24 */ /* 0x000fe2000f8e00ff */
[----:B------:R-:W-:Y:S01]  /*1840*/  UMOV UR4, UR12 ;  /* 0x0000000c00047c82 */ /* 0x000fe20008000000 */
[----:B------:R-:W-:Y:S01]  /*1850*/  IMAD.U32 R4, RZ, RZ, UR12 ;  /* 0x0000000cff047e24 */ /* 0x000fe2000f8e00ff */
[----:B------:R-:W-:Y:S02]  /*1860*/  WARPGROUP.DEPBAR.LE gsb0, 0x0 ;  /* 0x00008000000079c5 */ /* 0x000fe40000010000 */
[----:B------:R-:W-:-:S06]  /*1870*/  WARPGROUP.ARRIVE ;  /* 0x00000000000079c5 */ /* 0x000fcc0000000000 */
[----:B------:R-:W-:Y:S01]  /*1880*/  HGMMA.64x96x16.F32 R24, gdesc[UR4], R24, gsb0 ;  /* 0x01600000041879f0 */ /* 0x000fe20008000818 */
[----:B------:R-:W-:Y:S02]  /*1890*/  UIADD3 UR4, UR8, 0x4, URZ ;  /* 0x0000000408047890 */ /* 0x000fe4000fffe03f */
[----:B------:R-:W-:Y:S01]  /*18a0*/  UIADD3 UR6, UR10, 0x4, URZ ;  /* 0x000000040a067890 */ /* 0x000fe2000fffe03f */
[----:B------:R-:W-:Y:S01]  /*18b0*/  UMOV UR5, UR13 ;  /* 0x0000000d00057c82 */ /* 0x000fe20008000000 */
[----:B------:R-:W-:-:S03]  /*18c0*/  UMOV UR7, 0x40000040 ;  /* 0x4000004000077882 */ /* 0x000fc60000000000 */
[----:B------:R-:W-:Y:S02]  /*18d0*/  UMOV UR12, UR4 ;  /* 0x00000004000c7c82 */ /* 0x000fe40008000000 */
[----:B------:R-:W-:Y:S01]  /*18e0*/  UMOV UR4, UR12 ;  /* 0x0000000c00047c82 */ /* 0x000fe20008000000 */
[----:B------:R-:W-:Y:S01]  /*18f0*/  IMAD.U32 R6, RZ, RZ, UR12 ;  /* 0x0000000cff067e24 */ /* 0x000fe2000f8e00ff */
[----:B------:R-:W-:Y:S02]  /*1900*/  WARPGROUP.DEPBAR.LE gsb0, 0x0 ;  /* 0x00008000000079c5 */ /* 0x000fe40000010000 */
[----:B------:R-:W-:-:S06]  /*1910*/  WARPGROUP.ARRIVE ;  /* 0x00000000000079c5 */ /* 0x000fcc0000000000 */
[----:B------:R-:W-:Y:S01]  /*1920*/  HGMMA.64x96x16.F32 R24, gdesc[UR4], R24, gsb0 ;  /* 0x01600000041879f0 */ /* 0x000fe20008000818 */
[----:B------:R-:W-:Y:S02]  /*1930*/  UIADD3 UR4, UR8, 0x6, URZ ;  /* 0x0000000608047890 */ /* 0x000fe4000fffe03f */
[----:B------:R-:W-:Y:S01]  /*1940*/  UIADD3 UR6, UR10, 0x6, URZ ;  /* 0x000000060a067890 */ /* 0x000fe2000fffe03f */
[----:B------:R-:W-:Y:S01]  /*1950*/  UMOV UR5, 0x40000040 ;  /* 0x4000004000057882 */ /* 0x000fe20000000000 */
[----:B------:R-:W-:Y:S02]  /*1960*/  UMOV UR7, 0x40000040 ;  /* 0x4000004000077882 */ /* 0x000fe40000000000 */
[----:B------:R-:W-:Y:S02]  /*1970*/  IMAD.U32 R8, RZ, RZ, UR4 ;  /* 0x00000004ff087e24 */ /* 0x000fe4000f8e00ff */
[----:B------:R-:W-:Y:S01]  /*1980*/  IMAD.U32 R9, RZ, RZ, UR5 ;  /* 0x00000005ff097e24 */ /* 0x000fe2000f8e00ff */
[----:B------:R-:W-:-:S02]  /*1990*/  WARPGROUP.DEPBAR.LE gsb0, 0x0 ;  /* 0x00008000000079c5 */ /* 0x000fc40000010000 */
[----:B------:R-:W-:-:S06]  /*19a0*/  WARPGROUP.ARRIVE ;  /* 0x00000000000079c5 */ /* 0x000fcc0000000000 */
[----:B------:R-:W-:Y:S03]  /*19b0*/  HGMMA.64x96x16.F32 R24, gdesc[UR4], R24, gsb0 ;  /* 0x01600000041879f0 */ /* 0x000fe60008000818 */
[----:B------:R-:W-:Y:S02]  /*19c0*/  WARPGROUP.DEPBAR.LE gsb0, 0x0 ;  /* 0x00008000000079c5 */ /* 0x000fe40000010000 */
[----:B------:R-:W0:Y:S02]  /*19d0*/  SYNCS.PHASECHK.TRANS64.TRYWAIT P1, [UR9+0x32410], R10 ;  /* 0x0324100aff0075a7 */ /* 0x000e240008020149 */
[----:B0-----:R-:W-:Y:S05]  /*19e0*/  @!P1 BRA `(.L_x_182) ;  /* 0x000000c000089947 */ /* 0x001fea0003800000 */
.L_x_289:
[----:B------:R-:W-:Y:S05]  /*19f0*/  @!P0 BRA `(.L_x_183) ;  /* 0x0000000000048947 */ /* 0x000fea0003800000 */
[----:B------:R-:W-:Y:S01]  /*1a00*/  BPT.TRAP 0x1 ;  /* 0x000000040000795c */ /* 0x000fe20000300000 */
.L_x_183:
[----:B------:R-:W-:-:S13]  /*1a10*/  R2UR UR4, R16 ;  /* 0x00000000100472ca */ /* 0x000fda00000e0000 */
[----:B------:R2:W3:Y:S01]  /*1a20*/  SYNCS.PHASECHK.TRANS64.TRYWAIT P1, [UR4+0x32450], R10 ;  /* 0x0324500aff0075a7 */ /* 0x0004e20008020144 */
[----:B------:R-:W-:Y:S05]  /*1a30*/  @!P0 BRA `(.L_x_184) ;  /* 0x0000000000048947 */ /* 0x000fea0003800000 */
[----:B------:R-:W-:Y:S01]  /*1a40*/  BPT.TRAP 0x1 ;  /* 0x000000040000795c */ /* 0x000fe20000300000 */
.L_x_184:
[----:B---3--:R-:W-:Y:S05]  /*1a50*/  @P1 BRA `(.L_x_185) ;  /* 0x00000000000c1947 */ /* 0x008fea0003800000 */
[----:B------:R-:W-:-:S13]  /*1a60*/  R2UR UR4, R16 ;  /* 0x00000000100472ca */ /* 0x000fda00000e0000 */
[----:B------:R-:W3:Y:S02]  /*1a70*/  SYNCS.PHASECHK.TRANS64.TRYWAIT P1, [UR4+0x32450], R10 ;  /* 0x0324500aff0075a7 */ /* 0x000ee40008020144 */
[----:B---3--:R-:W-:Y:S05]  /*1a80*/  @!P1 BRA `(.L_x_186) ;  /* 0x000000bc00fc9947 */ /* 0x008fea0003800000 */
.L_x_185:
[----:B------:R-:W-:Y:S01]  /*1a90*/  R2UR UR57, R16 ;  /* 0x00000000103972ca */ /* 0x000fe200000e0000 */
[----:B------:R-:W-:Y:S01]  /*1aa0*/  UIADD3 UR36, UR36, 0x22400, URZ ;  /* 0x0002240024247890 */ /* 0x000fe2000fffe03f */
[----:B------:R-:W-:Y:S01]  /*1ab0*/  WARPGROUP.ARRIVE ;  /* 0x00000000000079c5 */ /* 0x000fe20000000000 */
[----:B------:R-:W-:Y:S01]  /*1ac0*/  UMOV UR9, 0x40000040 ;  /* 0x4000004000097882 */ /* 0x000fe20000000000 */
[----:B------:R-:W-:Y:S01]  /*1ad0*/  UMOV UR11, 0x40000040 ;  /* 0x40000040000b7882 */ /* 0x000fe20000000000 */
[----:B------:R-:W-:Y:S01]  /*1ae0*/  USHF.R.U32.HI UR36, URZ, 0x4, UR36 ;  /* 0x000000043f247899 */ /* 0x000fe20008011624 */
[----:B0-----:R-:W-:Y:S01]  /*1af0*/  IMAD.U32 R11, RZ, RZ, UR9 ;  /* 0x00000009ff0b7e24 */ /* 0x001fe2000f8e00ff */
[----:B------:R-:W-:Y:S01]  /*1b00*/  UMOV UR13, 0x40000040 ;  /* 0x40000040000d7882 */ /* 0x000fe20000000000 */
[----:B------:R-:W-:Y:S01]  /*1b10*/  UMOV UR5, 0x40000040 ;  /* 0x4000004000057882 */ /* 0x000fe20000000000 */
[----:B------:R-:W-:Y:S01]  /*1b20*/  ULOP3.LUT UR6, UR36, 0x3fff, URZ, 0xc0, !UPT ;  /* 0x00003fff24067892 */ /* 0x000fe2000f8ec03f */
[----:B------:R-:W-:Y:S01]  /*1b30*/  IMAD.U32 R13, RZ, RZ, UR13 ;  /* 0x0000000dff0d7e24 */ /* 0x000fe2000f8e00ff */
[----:B------:R-:W-:Y:S01]  /*1b40*/  UMOV UR15, 0x40000040 ;  /* 0x40000040000f7882 */ /* 0x000fe20000000000 */
[----:B------:R-:W-:Y:S01]  /*1b50*/  UMOV UR17, 0x40000040 ;  /* 0x4000004000117882 */ /* 0x000fe20000000000 */
[----:B------:R-:W-:Y:S01]  /*1b60*/  UIADD3 UR4, UR57, 0x400, URZ ;  /* 0x0000040039047890 */ /* 0x000fe2000fffe03f */
[----:B------:R-:W-:Y:S01]  /*1b70*/  LOP3.LUT R23, R23, 0xffffff80, RZ, 0xc0, !PT ;  /* 0xffffff8017177812 */ /* 0x000fe200078ec0ff */
[----:B------:R-:W-:Y:S01]  /*1b80*/  ULOP3.LUT UR6, UR6, 0x10000, URZ, 0xfc, !UPT ;  /* 0x0001000006067892 */ /* 0x000fe2000f8efc3f */
[----:B------:R-:W0:Y:S01]  /*1b90*/  S2R R72, SR_TID.X ;  /* 0x0000000000487919 */ /* 0x000e220000002100 */
[----:B------:R-:W-:-:S02]  /*1ba0*/  USHF.R.U32.HI UR4, URZ, 0x4, UR4 ;  /* 0x000000043f047899 */ /* 0x000fc40008011604 */
[----:B------:R-:W-:Y:S01]  /*1bb0*/  UIADD3 UR16, UR6, 0x402, URZ ;  /* 0x0000040206107890 */ /* 0x000fe2000fffe03f */
[----:B------:R-:W-:Y:S01]  /*1bc0*/  IMAD.IADD R23, R22, 0x1, -R23 ;  /* 0x0000000116177824 */ /* 0x000fe200078e0a17 */
[----:B------:R-:W-:Y:S01]  /*1bd0*/  ULOP3.LUT UR7, UR4, 0x3fff, URZ, 0xc0, !UPT ;  /* 0x00003fff04077892 */ /* 0x000fe2000f8ec03f */
[----:B------:R-:W-:Y:S01]  /*1be0*/  UMOV UR8, UR6 ;  /* 0x0000000600087c82 */ /* 0x000fe20008000000 */
[----:B------:R-:W-:Y:S01]  /*1bf0*/  UIADD3 UR4, UR6, 0x2, URZ ;  /* 0x0000000206047890 */ /* 0x000fe2000fffe03f */
[----:B-12---:R-:W-:Y:S01]  /*1c00*/  IMAD.U32 R10, RZ, RZ, UR8 ;  /* 0x00000008ff0a7e24 */ /* 0x006fe2000f8e00ff */
[----:B------:R-:W-:Y:S01]  /*1c10*/  ULOP3.LUT UR58, UR7, 0x10000, URZ, 0xfc, !UPT ;  /* 0x00010000073a7892 */ /* 0x000fe2000f8efc3f */
[----:B------:R-:W-:Y:S01]  /*1c20*/  SHF.R.S32.HI R20, RZ, 0x1f, R23 ;  /* 0x0000001fff147819 */ /* 0x000fe20000011417 */
[----:B------:R-:W-:Y:S01]  /*1c30*/  UMOV UR19, 0x40000040 ;  /* 0x4000004000137882 */ /* 0x000fe20000000000 */
[----:B------:R-:W-:Y:S02]  /*1c40*/  UIADD3 UR20, UR6, 0x404, URZ ;  /* 0x0000040406147890 */ /* 0x000fe4000fffe03f */
[----:B------:R-:W-:Y:S01]  /*1c50*/  UMOV UR12, UR4 ;  /* 0x00000004000c7c82 */ /* 0x000fe20008000000 */
[----:B------:R-:W-:Y:S01]  /*1c60*/  UIADD3 UR4, UR6, 0x4, URZ ;  /* 0x0000000406047890 */ /* 0x000fe2000fffe03f */
[----:B------:R-:W-:Y:S01]  /*1c70*/  IMAD.U32 R12, RZ, RZ, UR12 ;  /* 0x0000000cff0c7e24 */ /* 0x000fe2000f8e00ff */
[----:B------:R-:W-:Y:S01]  /*1c80*/  UMOV UR10, UR58 ;  /* 0x0000003a000a7c82 */ /* 0x000fe20008000000 */
[----:B------:R-:W-:Y:S01]  /*1c90*/  UIADD3 UR14, UR58, 0x300, URZ ;  /* 0x000003003a0e7890 */ /* 0x000fe2000fffe03f */
[----:B------:R-:W-:Y:S01]  /*1ca0*/  HGMMA.64x96x16.F32 R24, gdesc[UR8], R24, gsb0 ;  /* 0x01600000081879f0 */ /* 0x000fe20008000818 */
[----:B------:R-:W-:-:S02]  /*1cb0*/  UIADD3 UR10, UR58, 0x2, URZ ;  /* 0x000000023a0a7890 */ /* 0x000fc4000fffe03f */
[----:B------:R-:W-:Y:S01]  /*1cc0*/  IMAD.U32 R14, RZ, RZ, UR58 ;  /* 0x0000003aff0e7e24 */ /* 0x000fe2000f8e00ff */
[----:B------:R-:W-:Y:S01]  /*1cd0*/  UMOV UR8, UR12 ;  /* 0x0000000c00087c82 */ /* 0x000fe20008000000 */
[----:B------:R-:W-:Y:S01]  /*1ce0*/  UMOV UR9, UR13 ;  /* 0x0000000d00097c82 */ /* 0x000fe20008000000 */
[----:B------:R-:W-:Y:S01]  /*1cf0*/  UMOV UR11, 0x40000040 ;  /* 0x40000040000b7882 */ /* 0x000fe20000000000 */
[----:B------:R-:W-:Y:S01]  /*1d00*/  UIADD3 UR12, UR6, 0x400, URZ ;  /* 0x00000400060c7890 */ /* 0x000fe2000fffe03f */
[----:B------:R-:W-:Y:S01]  /*1d10*/  LEA.HI R20, R20, R23, RZ, 0x2 ;  /* 0x0000001714147211 */ /* 0x000fe200078f10ff */
[----:B------:R-:W-:Y:S01]  /*1d20*/  UMOV UR13, 0x40000040 ;  /* 0x40000040000d7882 */ /* 0x000fe20000000000 */
[----:B------:R-:W-:Y:S02]  /*1d30*/  UIADD3 UR18, UR58, 0x302, URZ ;  /* 0x000003023a127890 */ /* 0x000fe4000fffe03f */
[----:B------:R-:W-:Y:S01]  /*1d40*/  UIADD3 UR22, UR58, 0x304, URZ ;  /* 0x000003043a167890 */ /* 0x000fe2000fffe03f */
[----:B------:R-:W-:Y:S01]  /*1d50*/  LOP3.LUT R20, R20, 0x7ffffffc, RZ, 0xc0, !PT ;  /* 0x7ffffffc14147812 */ /* 0x000fe200078ec0ff */
[----:B------:R-:W-:Y:S01]  /*1d60*/  UMOV UR21, 0x40000040 ;  /* 0x4000004000157882 */ /* 0x000fe20000000000 */
[----:B------:R-:W-:Y:S01]  /*1d70*/  UMOV UR23, 0x40000040 ;  /* 0x4000004000177882 */ /* 0x000fe20000000000 */
[----:B------:R-:W-:Y:S01]  /*1d80*/  UIADD3 UR24, UR6, 0x406, URZ ;  /* 0x0000040606187890 */ /* 0x000fe2000fffe03f */
[----:B0-----:R-:W-:Y:S01]  /*1d90*/  LOP3.LUT R72, R72, 0x7f, RZ, 0xc0, !PT ;  /* 0x0000007f48487812 */ /* 0x001fe200078ec0ff */
[----:B------:R-:W-:Y:S01]  /*1da0*/  UIADD3 UR26, UR58, 0x306, URZ ;  /* 0x000003063a1a7890 */ /* 0x000fe2000fffe03f */
[----:B------:R-:W-:Y:S01]  /*1db0*/  IMAD.IADD R20, R23, 0x1, -R20 ;  /* 0x0000000117147824 */ /* 0x000fe200078e0a14 */
[----:B------:R-:W-:Y:S01]  /*1dc0*/  UMOV UR25, 0x40000040 ;  /* 0x4000004000197882 */ /* 0x000fe20000000000 */
[----:B------:R-:W-:Y:S01]  /*1dd0*/  UMOV UR27, 0x40000040 ;  /* 0x40000040001b7882 */ /* 0x000fe20000000000 */
[----:B------:R-:W-:-:S02]  /*1de0*/  UIADD3 UR28, UR6, 0x800, URZ ;  /* 0x00000800061c7890 */ /* 0x000fc4000fffe03f */
[----:B------:R-:W-:Y:S01]  /*1df0*/  UIADD3 UR30, UR58, 0x600, URZ ;  /* 0x000006003a1e7890 */ /* 0x000fe2000fffe03f */
[----:B------:R-:W-:Y:S01]  /*1e00*/  UMOV UR29, 0x40000040 ;  /* 0x40000040001d7882 */ /* 0x000fe20000000000 */
[----:B------:R-:W-:Y:S01]  /*1e10*/  UMOV UR31, 0x40000040 ;  /* 0x40000040001f7882 */ /* 0x000fe20000000000 */
[----:B------:R-:W-:Y:S02]  /*1e20*/  UIADD3 UR32, UR6, 0x802, URZ ;  /* 0x0000080206207890 */ /* 0x000fe4000fffe03f */
[----:B------:R-:W-:Y:S01]  /*1e30*/  UIADD3 UR34, UR58, 0x602, URZ ;  /* 0x000006023a227890 */ /* 0x000fe2000fffe03f */
[----:B------:R-:W-:Y:S01]  /*1e40*/  UMOV UR33, 0x40000040 ;  /* 0x4000004000217882 */ /* 0x000fe20000000000 */
[----:B------:R-:W-:Y:S01]  /*1e50*/  UMOV UR35, 0x40000040 ;  /* 0x4000004000237882 */ /* 0x000fe20000000000 */
[----:B------:R-:W-:Y:S02]  /*1e60*/  UIADD3 UR36, UR6, 0x804, URZ ;  /* 0x0000080406247890 */ /* 0x000fe4000fffe03f */
[----:B------:R-:W-:Y:S01]  /*1e70*/  UIADD3 UR38, UR58, 0x604, URZ ;  /* 0x000006043a267890 */ /* 0x000fe2000fffe03f */
        /* <DEDUP_REMOVED lines=18> */
[----:B------:R-:W-:Y:S01]  /*1fa0*/  UIADD3 UR56, UR6, 0xc06, URZ ;  /* 0x00000c0606387890 */ /* 0x000fe2000fffe03f */
[----:B------:R-:W-:Y:S01]  /*1fb0*/  UMOV UR59, 0x40000040 ;  /* 0x40000040003b7882 */ /* 0x000fe20000000000 */
[----:B------:R-:W-:Y:S02]  /*1fc0*/  UIMAD UR61, UR60, -0x60, UR61 ;  /* 0xffffffa03c3d78a4 */ /* 0x000fe4000f8e023d */
[----:B------:R-:W-:Y:S02]  /*1fd0*/  ULOP3.LUT UR7, UR7, 0x3000000, URZ, 0xfc, !UPT ;  /* 0x0300000007077892 */ /* 0x000fe4000f8efc3f */
[----:B------:R-:W-:Y:S02]  /*1fe0*/  UIADD3 UR61, UR61, 0x60, URZ ;  /* 0x000000603d3d7890 */ /* 0x000fe4000fffe03f */
[----:B------:R-:W-:-:S02]  /*1ff0*/  UIADD3 UR60, UR60, -0x2, URZ ;  /* 0xfffffffe3c3c7890 */ /* 0x000fc4000fffe03f */
[----:B------:R-:W-:Y:S02]  /*2000*/  IMAD.U32 R206, RZ, RZ, UR7 ;  /* 0x00000007ffce7e24 */ /* 0x000fe4000f8e00ff */
[----:B------:R-:W-:-:S04]  /*2010*/  IMAD.U32 R21, RZ, RZ, UR61 ;  /* 0x0000003dff157e24 */ /* 0x000fc8000f8e00ff */
        /* <DEDUP_REMOVED lines=9> */
[----:B------:R-:W-:Y:S01]  /*20b0*/  HGMMA.64x96x16.F32 R24, gdesc[UR8], R24, gsb0 ;  /* 0x01600000081879f0 */ /* 0x000fe20008000818 */
[----:B------:R-:W-:Y:S01]  /*20c0*/  UIADD3 UR10, UR58, 0x4, URZ ;  /* 0x000000043a0a7890 */ /* 0x000fe2000fffe03f */
[----:B------:R-:W-:Y:S01]  /*20d0*/  UMOV UR8, UR4 ;  /* 0x0000000400087c82 */ /* 0x000fe20008000000 */
[----:B------:R-:W-:Y:S01]  /*20e0*/  UMOV UR9, UR5 ;  /* 0x0000000500097c82 */ /* 0x000fe20008000000 */
[----:B------:R-:W-:Y:S01]  /*20f0*/  UMOV UR11, 0x40000040 ;  /* 0x40000040000b7882 */ /* 0x000fe20000000000 */
[----:B------:R-:W-:Y:S02]  /*2100*/  WARPGROUP.DEPBAR.LE gsb0, 0x0 ;  /* 0x00008000000079c5 */ /* 0x000fe40000010000 */
[----:B------:R-:W-:-:S06]  /*2110*/  WARPGROUP.ARRIVE ;  /* 0x00000000000079c5 */ /* 0x000fcc0000000000 */
[----:B------:R-:W-:Y:S01]  /*2120*/  HGMMA.64x96x16.F32 R24, gdesc[UR8], R24, gsb0 ;  /* 0x01600000081879f0 */ /* 0x000fe20008000818 */
[----:B------:R-:W-:Y:S02]  /*2130*/  UIADD3 UR8, UR6, 0x6, URZ ;  /* 0x0000000606087890 */ /* 0x000fe4000fffe03f */
[----:B------:R-:W-:Y:S01]  /*2140*/  UIADD3 UR10, UR58, 0x6, URZ ;  /* 0x000000063a0a7890 */ /* 0x000fe2000fffe03f */
[----:B------:R-:W-:Y:S01]  /*2150*/  UMOV UR9, 0x40000040 ;  /* 0x4000004000097882 */ /* 0x000fe20000000000 */
[----:B------:R-:W-:Y:S01]  /*2160*/  UMOV UR11, 0x40000040 ;  /* 0x40000040000b7882 */ /* 0x000fe20000000000 */
[----:B------:R-:W-:Y:S01]  /*2170*/  UIADD3 UR58, UR58, 0x906, URZ ;  /* 0x000009063a3a7890 */ /* 0x000fe2000fffe03f */
[----:B------:R-:W-:Y:S01]  /*2180*/  ULDC UR6, c[0x0][0xa80] ;  /* 0x0002a00000067ab9 */ /* 0x000fe20000000800 */
[----:B------:R-:W-:Y:S02]  /*2190*/  WARPGROUP.DEPBAR.LE gsb0, 0x0 ;  /* 0x00008000000079c5 */ /* 0x000fe40000010000 */
[----:B------:R-:W-:-:S06]  /*21a0*/  WARPGROUP.ARRIVE ;  /* 0x00000000000079c5 */ /* 0x000fcc0000000000 */
[----:B------:R-:W-:Y:S01]  /*21b0*/  HGMMA.64x96x16.F32 R24, gdesc[UR8], R24, gsb0 ;  /* 0x01600000081879f0 */ /* 0x000fe20008000818 */
[----:B------:R-:W-:Y:S01]  /*21c0*/  UMOV UR11, UR57 ;  /* 0x00000039000b7c82 */ /* 0x000fe20008000000 */
[----:B------:R-:W-:Y:S01]  /*21d0*/  UMOV UR57, 0x40000040 ;  /* 0x4000004000397882 */ /* 0x000fe20000000000 */
[----:B------:R-:W-:Y:S01]  /*21e0*/  IMAD.U32 R198, RZ, RZ, UR11 ;  /* 0x0000000bffc67e24 */ /* 0x000fe2000f8e00ff */
[----:B------:R-:W-:Y:S01]  /*21f0*/  UMOV UR10, UR7 ;  /* 0x00000007000a7c82 */ /* 0x000fe20008000000 */
[----:B------:R-:W-:Y:S01]  /*2200*/  UMOV UR11, 0x40000040 ;  /* 0x40000040000b7882 */ /* 0x000fe20000000000 */
[----:B------:R-:W-:Y:S02]  /*2210*/  WARPGROUP.DEPBAR.LE gsb0, 0x0 ;  /* 0x00008000000079c5 */ /* 0x000fe40000010000 */
        /* <DEDUP_REMOVED lines=41> */
[----:B------:R-:W-:Y:S02]  /*24b0*/  FSEL R26, R29, -INF , P5 ;  /* 0xff8000001d1a7808 */ /* 0x000fe40002800000 */
[----:B------:R-:W-:Y:S02]  /*24c0*/  FMNMX.FTZ R21, R28, R21, !PT ;  /* 0x000000151c157209 */ /* 0x000fe40007810000 */
[----:B------:R-:W-:Y:S02]  /*24d0*/  FSEL R156, R32, -INF , P4 ;  /* 0xff800000209c7808 */ /* 0x000fe40002000000 */
[----:B------:R-:W-:Y:S02]  /*24e0*/  FMNMX.FTZ R21, R26, R21, !PT ;  /* 0x000000151a157209 */ /* 0x000fe40007810000 */
[----:B------:R-:W-:-:S02]  /*24f0*/  ISETP.GT.AND P2, PT, R20, 0x18, PT ;  /* 0x000000181400780c */ /* 0x000fc40003f44270 */
[----:B------:R-:W-:Y:S02]  /*2500*/  FSEL R158, R33, -INF , P3 ;  /* 0xff800000219e7808 */ /* 0x000fe40001800000 */
[----:B------:R-:W-:Y:S02]  /*2510*/  FMNMX.FTZ R21, R156, R21, !PT ;  /* 0x000000159c157209 */ /* 0x000fe40007810000 */
[----:B------:R-:W-:Y:S02]  /*2520*/  FSEL R27, R27, -INF , P1 ;  /* 0xff8000001b1b7808 */ /* 0x000fe40000800000 */
[----:B------:R-:W-:Y:S02]  /*2530*/  ISETP.GT.AND P1, PT, R20, 0x19, PT ;  /* 0x000000191400780c */ /* 0x000fe40003f24270 */
[----:B------:R-:W-:Y:S02]  /*2540*/  FSEL R25, R30, -INF , P6 ;  /* 0xff8000001e197808 */ /* 0x000fe40003000000 */
[----:B------:R-:W-:-:S02]  /*2550*/  FSEL R161, R36, -INF , P2 ;  /* 0xff80000024a17808 */ /* 0x000fc40001000000 */
[----:B------:R-:W-:Y:S02]  /*2560*/  FMNMX.FTZ R32, R158, R21, !PT ;  /* 0x000000159e207209 */ /* 0x000fe40007810000 */
[----:B------:R-:W-:Y:S02]  /*2570*/  FMNMX.FTZ R30, R73, R27, !PT ;  /* 0x0000001b491e7209 */ /* 0x000fe40007810000 */
[----:B------:R-:W-:Y:S02]  /*2580*/  ISETP.GT.AND P6, PT, R20, 0x20, PT ;  /* 0x000000201400780c */ /* 0x000fe40003fc4270 */
[----:B------:R-:W-:Y:S02]  /*2590*/  FSEL R165, R37, -INF , P1 ;  /* 0xff80000025a57808 */ /* 0x000fe40000800000 */
[----:B------:R-:W-:Y:S02]  /*25a0*/  FMNMX.FTZ R32, R161, R32, !PT ;  /* 0x00000020a1207209 */ /* 0x000fe40007810000 */
[----:B------:R-:W-:-:S02]  /*25b0*/  FSEL R31, R31, -INF , P5 ;  /* 0xff8000001f1f7808 */ /* 0x000fc40002800000 */
[----:B------:R-:W-:Y:S02]  /*25c0*/  FMNMX.FTZ R30, R25, R30, !PT ;  /* 0x0000001e191e7209 */ /* 0x000fe40007810000 */
[----:B------:R-:W-:Y:S02]  /*25d0*/  ISETP.GT.AND P5, PT, R20, 0x21, PT ;  /* 0x000000211400780c */ /* 0x000fe40003fa4270 */
[----:B------:R-:W-:Y:S02]  /*25e0*/  FSEL R162, R40, -INF , P6 ;  /* 0xff80000028a27808 */ /* 0x000fe40003000000 */
[----:B------:R-:W-:Y:S02]  /*25f0*/  FMNMX.FTZ R21, R165, R32, !PT ;  /* 0x00000020a5157209 */ /* 0x000fe40007810000 */
[----:B------:R-:W-:Y:S02]  /*2600*/  FSEL R23, R34, -INF , P4 ;  /* 0xff80000022177808 */ /* 0x000fe40002000000 */
[----:B------:R-:W-:-:S02]  /*2610*/  FMNMX.FTZ R30, R31, R30, !PT ;  /* 0x0000001e1f1e7209 */ /* 0x000fc40007810000 */
[----:B------:R-:W-:Y:S02]  /*2620*/  ISETP.GT.AND P4, PT, R20, 0x28, PT ;  /* 0x000000281400780c */ /* 0x000fe40003f84270 */
        /* <DEDUP_REMOVED lines=8> */
[----:B------:R-:W-:Y:S02]  /*26b0*/  FMNMX.FTZ R30, R157, R30, !PT ;  /* 0x0000001e9d1e7209 */ /* 0x000fe40007810000 */
[----:B------:R-:W-:Y:S02]  /*26c0*/  ISETP.GT.AND P2, PT, R20, 0x30, PT ;  /* 0x000000301400780c */ /* 0x000fe40003f44270 */
[----:B------:R-:W-:-:S02]  /*26d0*/  FSEL R173, R45, -INF , P3 ;  /* 0xff8000002dad7808 */ /* 0x000fc40001800000 */
[----:B------:R-:W-:Y:S02]  /*26e0*/  FMNMX.FTZ R32, R169, R32, !PT ;  /* 0x00000020a9207209 */ /* 0x000fe40007810000 */
[----:B------:R-:W-:Y:S02]  /*26f0*/  FSEL R163, R39, -INF , P1 ;  /* 0xff80000027a37808 */ /* 0x000fe40000800000 */
[----:B------:R-:W-:Y:S02]  /*2700*/  FMNMX.FTZ R30, R159, R30, !PT ;  /* 0x0000001e9f1e7209 */ /* 0x000fe40007810000 */
[----:B------:R-:W-:Y:S02]  /*2710*/  ISETP.GT.AND P1, PT, R20, 0x31, PT ;  /* 0x000000311400780c */ /* 0x000fe40003f24270 */
[----:B------:R-:W-:Y:S02]  /*2720*/  FSEL R170, R48, -INF , P2 ;  /* 0xff80000030aa7808 */ /* 0x000fe40001000000 */
[----:B------:R-:W-:-:S02]  /*2730*/  FMNMX.FTZ R29, R173, R32, !PT ;  /* 0x00000020ad1d7209 */ /* 0x000fc40007810000 */
[----:B------:R-:W-:Y:S02]  /*2740*/  FSEL R160, R42, -INF , P6 ;  /* 0xff8000002aa07808 */ /* 0x000fe40003000000 */
        /* <DEDUP_REMOVED lines=11> */
[C---:B------:R-:W-:Y:S02]  /*2800*/  ISETP.GT.AND P4, PT, R20.reuse, 0x40, PT ;  /* 0x000000401400780c */ /* 0x040fe40003f84270 */
        /* <DEDUP_REMOVED lines=14> */
[----:B------:R-:W-:Y:S02]  /*28f0*/  FSEL R176, R54, -INF , P6 ;  /* 0xff80000036b07808 */ /* 0x000fe40003000000 */
[----:B------:R-:W-:Y:S02]  /*2900*/  ISETP.GT.AND P6, PT, R20, 0x49, PT ;  /* 0x000000491400780c */ /* 0x000fe40003fc4270 */
        /* <DEDUP_REMOVED lines=13> */
[----:B------:R-:W-:Y:S02]  /*29e0*/  FSEL R187, R59, -INF , P3 ;  /* 0xff8000003bbb7808 */ /* 0x000fe40001800000 */
[C---:B------:R-:W-:Y:S02]  /*29f0*/  ISETP.GT.AND P4, PT, R20.reuse, 0x58, PT ;  /* 0x000000581400780c */ /* 0x040fe40003f84270 */
[----:B------:R-:W-:Y:S02]  /*2a00*/  FSEL R183, R65, -INF , P5 ;  /* 0xff80000041b77808 */ /* 0x000fe40002800000 */
[----:B------:R-:W-:Y:S02]  /*2a10*/  FMNMX.FTZ R30, R179, R30, !PT ;  /* 0x0000001eb31e7209 */ /* 0x000fe40007810000 */
[----:B------:R-:W-:Y:S02]  /*2a20*/  ISETP.GT.AND P3, PT, R20, 0x59, PT ;  /* 0x000000591400780c */ /* 0x000fe40003f64270 */
[----:B------:R-:W-:-:S02]  /*2a30*/  FMNMX.FTZ R20, R182, R21, !PT ;  /* 0x00000015b6147209 */ /* 0x000fc40007810000 */
[----:B------:R-:W-:Y:S02]  /*2a40*/  FSEL R186, R68, -INF , P4 ;  /* 0xff80000044ba7808 */ /* 0x000fe40002000000 */
[----:B------:R-:W-:Y:S02]  /*2a50*/  FMNMX.FTZ R21, R183, R30, !PT ;  /* 0x0000001eb7157209 */ /* 0x000fe40007810000 */
[----:B------:R-:W-:Y:S02]  /*2a60*/  FSEL R199, R62, -INF , P2 ;  /* 0xff8000003ec77808 */ /* 0x000fe40001000000 */
[----:B------:R-:W-:Y:S02]  /*2a70*/  FMNMX.FTZ R20, R187, R20, !PT ;  /* 0x00000014bb147209 */ /* 0x000fe40007810000 */
[----:B------:R-:W-:Y:S02]  /*2a80*/  FMNMX.FTZ R29, R186, R21, !PT ;  /* 0x00000015ba1d7209 */ /* 0x000fe40007810000 */
[----:B------:R-:W-:-:S02]  /*2a90*/  FSEL R202, R63, -INF , P6 ;  /* 0xff8000003fca7808 */ /* 0x000fc40003000000 */
[----:B------:R-:W-:Y:S02]  /*2aa0*/  FMNMX.FTZ R21, R199, R20, !PT ;  /* 0x00000014c7157209 */ /* 0x000fe40007810000 */
[----:B------:R-:W-:Y:S02]  /*2ab0*/  FSEL R197, R66, -INF , P1 ;  /* 0xff80000042c57808 */ /* 0x000fe40000800000 */
[----:B------:R-:W-:Y:S02]  /*2ac0*/  FMNMX.FTZ R20, R202, R21, !PT ;  /* 0x00000015ca147209 */ /* 0x000fe40007810000 */
[----:B------:R-:W-:Y:S02]  /*2ad0*/  FSEL R200, R67, -INF , P5 ;  /* 0xff80000043c87808 */ /* 0x000fe40002800000 */
[----:B------:R-:W-:Y:S02]  /*2ae0*/  FMNMX.FTZ R21, R197, R20, !PT ;  /* 0x00000014c5157209 */ /* 0x000fe40007810000 */
[----:B------:R-:W-:-:S02]  /*2af0*/  FSEL R188, R69, -INF , P3 ;  /* 0xff80000045bc7808 */ /* 0x000fc40001800000 */
[----:B------:R-:W-:Y:S02]  /*2b00*/  FSEL R201, R70, -INF , P4 ;  /* 0xff80000046c97808 */ /* 0x000fe40002000000 */
[----:B------:R-:W-:Y:S02]  /*2b10*/  FMNMX.FTZ R20, R200, R21, !PT ;  /* 0x00000015c8147209 */ /* 0x000fe40007810000 */
[----:B------:R-:W-:Y:S02]  /*2b20*/  FMNMX.FTZ R29, R188, R29, !PT ;  /* 0x0000001dbc1d7209 */ /* 0x000fe40007810000 */
[----:B------:R-:W-:Y:S02]  /*2b30*/  FSEL R205, R71, -INF , P3 ;  /* 0xff80000047cd7808 */ /* 0x000fe40001800000 */
[----:B------:R-:W-:Y:S01]  /*2b40*/  FMNMX.FTZ R20, R201, R20, !PT ;  /* 0x00000014c9147209 */ /* 0x000fe20007810000 */
[----:B------:R-:W0:Y:S03]  /*2b50*/  SHFL.BFLY PT, R30, R29, 0x2, 0x1f ;  /* 0x0c401f001d1e7f89 */ /* 0x000e2600000e0000 */
[----:B------:R-:W-:-:S05]  /*2b60*/  FMNMX.FTZ R21, R205, R20, !PT ;  /* 0x00000014cd157209 */ /* 0x000fca0007810000 */
[----:B------:R-:W1:Y:S01]  /*2b70*/  SHFL.BFLY PT, R20, R21, 0x2, 0x1f ;  /* 0x0c401f0015147f89 */ /* 0x000e6200000e0000 */
[----:B0-----:R-:W-:-:S05]  /*2b80*/  FMNMX.FTZ R30, R29, R30, !PT ;  /* 0x0000001e1d1e7209 */ /* 0x001fca0007810000 */
[----:B------:R-:W0:Y:S01]  /*2b90*/  SHFL.BFLY PT, R33, R30, 0x1, 0x1f ;  /* 0x0c201f001e217f89 */ /* 0x000e2200000e0000 */
[----:B-1----:R-:W-:-:S05]  /*2ba0*/  FMNMX.FTZ R29, R21, R20, !PT ;  /* 0x00000014151d7209 */ /* 0x002fca0007810000 */
[----:B------:R-:W1:Y:S01]  /*2bb0*/  SHFL.BFLY PT, R32, R29, 0x1, 0x1f ;  /* 0x0c201f001d207f89 */ /* 0x000e6200000e0000 */
[----:B0-----:R-:W-:-:S04]  /*2bc0*/  FMNMX.FTZ R20, R30, R33, !PT ;  /* 0x000000211e147209 */ /* 0x001fc80007810000 */
[C---:B------:R-:W-:Y:S01]  /*2bd0*/  FSETP.NEU.FTZ.AND P1, PT, R20.reuse, -INF , PT ;  /* 0xff8000001400780b */ /* 0x040fe20003f3d000 */
[----:B------:R-:W-:Y:S01]  /*2be0*/  FMUL.FTZ R203, R20, UR6 ;  /* 0x0000000614cb7c20 */ /* 0x000fe20008410000 */
[----:B-1----:R-:W-:-:S04]  /*2bf0*/  FMNMX.FTZ R21, R29, R32, !PT ;  /* 0x000000201d157209 */ /* 0x002fc80007810000 */
[----:B------:R-:W-:Y:S02]  /*2c00*/  FSEL R203, R203, RZ, P1 ;  /* 0x000000ffcbcb7208 */ /* 0x000fe40000800000 */
[C---:B------:R-:W-:Y:S01]  /*2c10*/  FSETP.NEU.FTZ.AND P1, PT, R21.reuse, -INF , PT ;  /* 0xff8000001500780b */ /* 0x040fe20003f3d000 */
[----:B------:R-:W-:Y:S02]  /*2c20*/  FMUL.FTZ R204, R21, UR6 ;  /* 0x0000000615cc7c20 */ /* 0x000fe40008410000 */
[--C-:B------:R-:W-:Y:S01]  /*2c30*/  FFMA.FTZ R190, R24, UR6, -R203.reuse ;  /* 0x0000000618be7c23 */ /* 0x100fe200080108cb */
[--C-:B------:R-:W-:Y:S01]  /*2c40*/  FFMA.FTZ R189, R22, UR6, -R203.reuse ;  /* 0x0000000616bd7c23 */ /* 0x100fe200080108cb */
[----:B------:R-:W-:Y:S01]  /*2c50*/  IADD3 R22, -R19, 0xb, RZ ;  /* 0x0000000b13167810 */ /* 0x000fe20007ffe1ff */
[--C-:B------:R-:W-:Y:S01]  /*2c60*/  FFMA.FTZ R192, R28, UR6, -R203.reuse ;  /* 0x000000061cc07c23 */ /* 0x100fe200080108cb */
[----:B------:R-:W-:Y:S01]  /*2c70*/  FSEL R204, R204, RZ, P1 ;  /* 0x000000ffcccc7208 */ /* 0x000fe20000800000 */
[--C-:B------:R-:W-:Y:S01]  /*2c80*/  FFMA.FTZ R193, R26, UR6, -R203.reuse ;  /* 0x000000061ac17c23 */ /* 0x100fe200080108cb */
[----:B------:R-:W-:Y:S01]  /*2c90*/  ISETP.NE.AND P1, PT, R72, RZ, PT ;  /* 0x000000ff4800720c */ /* 0x000fe20003f25270 */
[----:B------:R-:W-:Y:S01]  /*2ca0*/  MUFU.EX2 R190, R190 ;  /* 0x000000be00be7308 */ /* 0x000fe20000000800 */
[--C-:B------:R-:W-:Y:S01]  /*2cb0*/  FFMA.FTZ R207, R158, UR6, -R203.reuse ;  /* 0x000000069ecf7c23 */ /* 0x100fe200080108cb */
[--C-:B------:R-:W-:Y:S01]  /*2cc0*/  FFMA.FTZ R191, R73, UR6, -R204.reuse ;  /* 0x0000000649bf7c23 */ /* 0x100fe200080108cc */
[--C-:B------:R-:W-:Y:S01]  /*2cd0*/  FFMA.FTZ R196, R27, UR6, -R204.reuse ;  /* 0x000000061bc47c23 */ /* 0x100fe200080108cc */
[--C-:B------:R-:W-:Y:S01]  /*2ce0*/  FFMA.FTZ R194, R25, UR6, -R204.reuse ;  /* 0x0000000619c27c23 */ /* 0x100fe200080108cc */
[--C-:B------:R-:W-:Y:S01]  /*2cf0*/  FFMA.FTZ R195, R31, UR6, -R204.reuse ;  /* 0x000000061fc37c23 */ /* 0x100fe200080108cc */
[--C-:B------:R-:W-:Y:S01]  /*2d00*/  FFMA.FTZ R158, R161, UR6, -R203.reuse ;  /* 0x00000006a19e7c23 */ /* 0x100fe200080108cb */
[--C-:B------:R-:W-:Y:S01]  /*2d10*/  FFMA.FTZ R208, R157, UR6, -R204.reuse ;  /* 0x000000069dd07c23 */ /* 0x100fe200080108cc */
[----:B------:R-:W0:Y:S01]  /*2d20*/  MUFU.EX2 R189, R189 ;  /* 0x000000bd00bd7308 */ /* 0x000e220000000800 */
[--C-:B------:R-:W-:Y:S01]  /*2d30*/  FFMA.FTZ R156, R156, UR6, -R203.reuse ;  /* 0x000000069c9c7c23 */ /* 0x100fe200080108cb */
[----:B------:R-:W-:Y:S01]  /*2d40*/  FFMA.FTZ R161, R165, UR6, -R203 ;  /* 0x00000006a5a17c23 */ /* 0x000fe200080108cb */
[----:B------:R-:W-:Y:S01]  /*2d50*/  FFMA.FTZ R23, R23, UR6, -R204 ;  /* 0x0000000617177c23 */ /* 0x000fe200080108cc */
[----:B------:R-:W-:-:S02]  /*2d60*/  @!P1 VIADD R24, R198, 0x32440 ;  /* 0x00032440c6189836 */ /* 0x000fc40000000000 */
[--C-:B------:R-:W-:Y:S01]  /*2d70*/  FFMA.FTZ R157, R159, UR6, -R204.reuse ;  /* 0x000000069f9d7c23 */ /* 0x100fe200080108cc */
[----:B------:R-:W-:Y:S01]  /*2d80*/  FFMA.FTZ R210, R163, UR6, -R204 ;  /* 0x00000006a3d27c23 */ /* 0x000fe200080108cc */
[--C-:B------:R-:W-:Y:S01]  /*2d90*/  FFMA.FTZ R159, R162, UR6, -R203.reuse ;  /* 0x00000006a29f7c23 */ /* 0x100fe200080108cb */
[----:B------:R-:W-:Y:S01]  /*2da0*/  MUFU.EX2 R192, R192 ;  /* 0x000000c000c07308 */ /* 0x000fe20000000800 */
[----:B------:R-:W-:Y:S01]  /*2db0*/  @!P1 PRMT R24, RZ, 0x654, R24 ;  /* 0x00000654ff189816 */ /* 0x000fe20000000018 */
[----:B------:R1:W-:Y:S06]  /*2dc0*/  BAR.ARV R22, 0x100 ;  /* 0x000400160000751d */ /* 0x0003ec0000002000 */
[----:B------:R2:W-:Y:S01]  /*2dd0*/  @!P1 SYNCS.ARRIVE.TRANS64.RED.A1T0 RZ, [R24+URZ], RZ ;  /* 0x000000ff18ff99a7 */ /* 0x0005e2000810043f */
[----:B------:R-:W3:Y:S01]  /*2de0*/  MUFU.EX2 R193, R193 ;  /* 0x000000c100c17308 */ /* 0x000ee20000000800 */
[----:B0-----:R-:W-:Y:S01]  /*2df0*/  F2FP.F16.F32.PACK_AB R152, R189, R190 ;  /* 0x000000bebd98723e */ /* 0x001fe200000000ff */
[--C-:B------:R-:W-:Y:S01]  /*2e00*/  FFMA.FTZ R165, R164, UR6, -R204.reuse ;  /* 0x00000006a4a57c23 */ /* 0x100fe200080108cc */
[--C-:B------:R-:W-:Y:S01]  /*2e10*/  FFMA.FTZ R162, R166, UR6, -R203.reuse ;  /* 0x00000006a6a27c23 */ /* 0x100fe200080108cb */
[--C-:B------:R-:W-:Y:S01]  /*2e20*/  FFMA.FTZ R164, R167, UR6, -R204.reuse ;  /* 0x00000006a7a47c23 */ /* 0x100fe200080108cc */
[--C-:B------:R-:W-:Y:S01]  /*2e30*/  FFMA.FTZ R163, R169, UR6, -R203.reuse ;  /* 0x00000006a9a37c23 */ /* 0x100fe200080108cb */
[--C-:B------:R-:W-:Y:S01]  /*2e40*/  FFMA.FTZ R166, R173, UR6, -R203.reuse ;  /* 0x00000006ada67c23 */ /* 0x100fe200080108cb */
[--C-:B------:R-:W-:Y:S01]  /*2e50*/  FFMA.FTZ R160, R160, UR6, -R204.reuse ;  /* 0x00000006a0a07c23 */ /* 0x100fe200080108cc */
        /* <DEDUP_REMOVED lines=9> */
[----:B---3--:R-:W-:Y:S01]  /*2ef0*/  F2FP.F16.F32.PACK_AB R154, R193, R192 ;  /* 0x000000c0c19a723e */ /* 0x008fe200000000ff */
        /* <DEDUP_REMOVED lines=14> */
[----:B------:R-:W3:Y:S01]  /*2fe0*/  MUFU.EX2 R195, R195 ;  /* 0x000000c300c37308 */ /* 0x000ee20000000800 */
[----:B0-----:R-:W-:Y:S01]  /*2ff0*/  F2FP.F16.F32.PACK_AB R153, R196, R191 ;  /* 0x000000bfc499723e */ /* 0x001fe200000000ff */
[--C-:B------:R-:W-:Y:S01]  /*3000*/  FFMA.FTZ R188, R197, UR6, -R204.reuse ;  /* 0x00000006c5bc7c23 */ /* 0x100fe200080108cc */
[--C-:B------:R-:W-:Y:S01]  /*3010*/  FFMA.FTZ R197, R200, UR6, -R204.reuse ;  /* 0x00000006c8c57c23 */ /* 0x100fe200080108cc */
[----:B------:R-:W-:Y:S01]  /*3020*/  FFMA.FTZ R179, R179, UR6, -R203 ;  /* 0x00000006b3b37c23 */ /* 0x000fe200080108cb */
[--C-:B------:R-:W-:Y:S01]  /*3030*/  FFMA.FTZ R199, R201, UR6, -R204.reuse ;  /* 0x00000006c9c77c23 */ /* 0x100fe200080108cc */
[----:B------:R-:W-:Y:S01]  /*3040*/  FFMA.FTZ R200, R205, UR6, -R204 ;  /* 0x00000006cdc87c23 */ /* 0x000fe200080108cc */
[----:B------:R-:W-:Y:S01]  /*3050*/  FADD.FTZ R189, R190, R189 ;  /* 0x000000bdbebd7221 */ /* 0x000fe20000010000 */
[----:B------:R-:W-:Y:S01]  /*3060*/  MUFU.EX2 R156, R156 ;  /* 0x0000009c009c7308 */ /* 0x000fe20000000800 */
[----:B------:R-:W-:Y:S01]  /*3070*/  FADD.FTZ R191, R191, R196 ;  /* 0x000000c4bfbf7221 */ /* 0x000fe20000010000 */
[----:B------:R-:W-:-:S02]  /*3080*/  @!P1 VIADD R198, R198, 0x32460 ;  /* 0x00032460c6c69836 */ /* 0x000fc40000000000 */
[----:B------:R-:W-:-:S04]  /*3090*/  FADD.FTZ R192, R192, R189 ;  /* 0x000000bdc0c07221 */ /* 0x000fc80000010000 */
[----:B------:R-:W-:Y:S01]  /*30a0*/  FADD.FTZ R193, R193, R192 ;  /* 0x000000c0c1c17221 */ /* 0x000fe20000010000 */
[----:B------:R-:W0:Y:S01]  /*30b0*/  MUFU.EX2 R207, R207 ;  /* 0x000000cf00cf7308 */ /* 0x000e220000000800 */
[----:B---3--:R-:W-:Y:S01]  /*30c0*/  F2FP.F16.F32.PACK_AB R155, R195, R194 ;  /* 0x000000c2c39b723e */ /* 0x008fe200000000ff */
[----:B------:R1:W-:Y:S01]  /*30d0*/  BAR.SYNC.DEFER_BLOCKING R15, 0x100 ;  /* 0x0004000f0000751d */ /* 0x0003e20000010000 */
[----:B------:R-:W-:Y:S01]  /*30e0*/  FADD.FTZ R194, R194, R191 ;  /* 0x000000bfc2c27221 */ /* 0x000fe20000010000 */
[----:B------:R-:W-:-:S03]  /*30f0*/  @!P1 PRMT R198, RZ, 0x654, R198 ;  /* 0x00000654ffc69816 */ /* 0x000fc600000000c6 */
[----:B------:R-:W-:Y:S01]  /*3100*/  FADD.FTZ R194, R195, R194 ;  /* 0x000000c2c3c27221 */ /* 0x000fe20000010000 */
[----:B------:R-:W-:Y:S08]  /*3110*/  MUFU.EX2 R158, R158 ;  /* 0x0000009e009e7308 */ /* 0x000ff00000000800 */
[----:B------:R-:W-:Y:S08]  /*3120*/  MUFU.EX2 R161, R161 ;  /* 0x000000a100a17308 */ /* 0x000ff00000000800 */
[----:B------:R-:W-:Y:S01]  /*3130*/  MUFU.EX2 R23, R23 ;  /* 0x0000001700177308 */ /* 0x000fe20000000800 */
[----:B--2---:R-:W-:-:S06]  /*3140*/  WARPGROUP.ARRIVE ;  /* 0x00000000000079c5 */ /* 0x004fcc0000000000 */
[----:B------:R-:W-:Y:S01]  /*3150*/  HGMMA.64x256x16.F32 R24, R152, gdesc[UR8].tnspB, RZ, !UPT, gsb0 ;  /* 0x43e0000898187df0 */ /* 0x000fe2000c0008ff */
[----:B------:R-:W2:Y:S01]  /*3160*/  MUFU.EX2 R208, R208 ;  /* 0x000000d000d07308 */ /* 0x000ea20000000800 */
[----:B------:R-:W-:Y:S01]  /*3170*/  UIADD3 UR10, UR7, 0x80, URZ ;  /* 0x00000080070a7890 */ /* 0x000fe2000fffe03f */
[----:B------:R-:W-:-:S06]  /*3180*/  UMOV UR11, 0x40000040 ;  /* 0x40000040000b7882 */ /* 0x000fcc0000000000 */
[----:B------:R-:W-:Y:S08]  /*3190*/  MUFU.EX2 R157, R157 ;  /* 0x0000009d009d7308 */ /* 0x000ff00000000800 */
[----:B------:R-:W3:Y:S08]  /*31a0*/  MUFU.EX2 R210, R210 ;  /* 0x000000d200d27308 */ /* 0x000ef00000000800 */
[----:B------:R-:W-:Y:S08]  /*31b0*/  MUFU.EX2 R159, R159 ;  /* 0x0000009f009f7308 */ /* 0x000ff00000000800 */
[----:B------:R-:W4:Y:S08]  /*31c0*/  MUFU.EX2 R162, R162 ;  /* 0x000000a200a27308 */ /* 0x000f300000000800 */
[----:B------:R-:W-:Y:S08]  /*31d0*/  MUFU.EX2 R163, R163 ;  /* 0x000000a300a37308 */ /* 0x000ff00000000800 */
[----:B------:R-:W-:Y:S08]  /*31e0*/  MUFU.EX2 R166, R166 ;  /* 0x000000a600a67308 */ /* 0x000ff00000000800 */
[----:B------:R-:W-:Y:S08]  /*31f0*/  MUFU.EX2 R160, R160 ;  /* 0x000000a000a07308 */ /* 0x000ff00000000800 */
[----:B------:R-:W5:Y:S08]  /*3200*/  MUFU.EX2 R165, R165 ;  /* 0x000000a500a57308 */ /* 0x000f700000000800 */
[----:B------:R-:W-:Y:S08]  /*3210*/  MUFU.EX2 R164, R164 ;  /* 0x000000a400a47308 */ /* 0x000ff00000000800 */
[----:B------:R-:W1:Y:S08]  /*3220*/  MUFU.EX2 R167, R167 ;  /* 0x000000a700a77308 */ /* 0x000e700000000800 */
[----:B------:R-:W-:Y:S08]  /*3230*/  MUFU.EX2 R169, R169 ;  /* 0x000000a900a97308 */ /* 0x000ff00000000800 */
[----:B------:R-:W1:Y:S08]  /*3240*/  MUFU.EX2 R170, R170 ;  /* 0x000000aa00aa7308 */ /* 0x000e700000000800 */
[----:B------:R-:W-:Y:S08]  /*3250*/  MUFU.EX2 R171, R171 ;  /* 0x000000ab00ab7308 */ /* 0x000ff00000000800 */
[----:B------:R-:W-:Y:S08]  /*3260*/  MUFU.EX2 R174, R174 ;  /* 0x000000ae00ae7308 */ /* 0x000ff00000000800 */
[----:B------:R-:W-:Y:S08]  /*3270*/  MUFU.EX2 R168, R168 ;  /* 0x000000a800a87308 */ /* 0x000ff00000000800 */
[----:B------:R-:W1:Y:S08]  /*3280*/  MUFU.EX2 R173, R173 ;  /* 0x000000ad00ad7308 */ /* 0x000e700000000800 */
        /* <DEDUP_REMOVED lines=16> */
[----:B------:R-:W-:Y:S01]  /*3390*/  MUFU.EX2 R199, R199 ;  /* 0x000000c700c77308 */ /* 0x000fe20000000800 */
[----:B------:R-:W-:-:S02]  /*33a0*/  WARPGROUP.DEPBAR.LE gsb0, 0x0 ;  /* 0x00008000000079c5 */ /* 0x000fc40000010000 */
[----:B0-----:R-:W-:-:S05]  /*33b0*/  F2FP.F16.F32.PACK_AB R152, R207, R156 ;  /* 0x0000009ccf98723e */ /* 0x001fca00000000ff */
[----:B------:R-:W0:Y:S01]  /*33c0*/  MUFU.EX2 R200, R200 ;  /* 0x000000c800c87308 */ /* 0x000e220000000800 */
[----:B--2---:R-:W-:Y:S01]  /*33d0*/  F2FP.F16.F32.PACK_AB R153, R208, R23 ;  /* 0x00000017d099723e */ /* 0x004fe200000000ff */
[----:B------:R-:W-:Y:S01]  /*33e0*/  FADD.FTZ R156, R156, R193 ;  /* 0x000000c19c9c7221 */ /* 0x000fe20000010000 */
[----:B------:R-:W-:Y:S01]  /*33f0*/  F2FP.F16.F32.PACK_AB R154, R161, R158 ;  /* 0x0000009ea19a723e */ /* 0x000fe200000000ff */
[----:B------:R-:W-:Y:S01]  /*3400*/  FADD.FTZ R23, R23, R194 ;  /* 0x000000c217177221 */ /* 0x000fe20000010000 */
[----:B---3--:R-:W-:Y:S01]  /*3410*/  F2FP.F16.F32.PACK_AB R155, R210, R157 ;  /* 0x0000009dd29b723e */ /* 0x008fe200000000ff */
[----:B------:R-:W-:Y:S02]  /*3420*/  FADD.FTZ R207, R207, R156 ;  /* 0x0000009ccfcf7221 */ /* 0x000fe40000010000 */
[----:B------:R-:W-:Y:S01]  /*3430*/  FADD.FTZ R208, R208, R23 ;  /* 0x00000017d0d07221 */ /* 0x000fe20000010000 */
[----:B------:R-:W-:Y:S01]  /*3440*/  WARPGROUP.ARRIVE ;  /* 0x00000000000079c5 */ /* 0x000fe20000000000 */
[----:B------:R-:W-:-:S02]  /*3450*/  FADD.FTZ R158, R158, R207 ;  /* 0x000000cf9e9e7221 */ /* 0x000fc40000010000 */
[----:B------:R-:W-:Y:S02]  /*3460*/  FADD.FTZ R157, R157, R208 ;  /* 0x000000d09d9d7221 */ /* 0x000fe40000010000 */
[----:B------:R-:W-:Y:S01]  /*3470*/  FADD.FTZ R158, R161, R158 ;  /* 0x0000009ea19e7221 */ /* 0x000fe20000010000 */
[----:B------:R-:W-:Y:S01]  /*3480*/  HGMMA.64x256x16.F32 R24, R152, gdesc[UR8].tnspB, R24, gsb0 ;  /* 0x43e0000898187df0 */ /* 0x000fe20008000818 */
[----:B------:R-:W-:Y:S01]  /*3490*/  UIADD3 UR10, UR7, 0x100, URZ ;  /* 0x00000100070a7890 */ /* 0x000fe2000fffe03f */
[----:B------:R-:W-:Y:S01]  /*34a0*/  FADD.FTZ R157, R210, R157 ;  /* 0x0000009dd29d7221 */ /* 0x000fe20000010000 */
[----:B------:R-:W-:Y:S01]  /*34b0*/  UMOV UR11, 0x40000040 ;  /* 0x40000040000b7882 */ /* 0x000fe20000000000 */
[----:B------:R-:W-:Y:S02]  /*34c0*/  WARPGROUP.DEPBAR.LE gsb0, 0x0 ;  /* 0x00008000000079c5 */ /* 0x000fe40000010000 */
[----:B----4-:R-:W-:Y:S01]  /*34d0*/  F2FP.F16.F32.PACK_AB R152, R162, R159 ;  /* 0x0000009fa298723e */ /* 0x010fe200000000ff */
[----:B------:R-:W-:Y:S01]  /*34e0*/  FADD.FTZ R159, R159, R158 ;  /* 0x0000009e9f9f7221 */ /* 0x000fe20000010000 */
[----:B-----5:R-:W-:Y:S01]  /*34f0*/  F2FP.F16.F32.PACK_AB R153, R165, R160 ;  /* 0x000000a0a599723e */ /* 0x020fe200000000ff */
[----:B------:R-:W-:Y:S01]  /*3500*/  FADD.FTZ R160, R160, R157 ;  /* 0x0000009da0a07221 */ /* 0x000fe20000010000 */
[----:B------:R-:W-:Y:S01]  /*3510*/  F2FP.F16.F32.PACK_AB R154, R166, R163 ;  /* 0x000000a3a69a723e */ /* 0x000fe200000000ff */
[----:B------:R-:W-:Y:S01]  /*3520*/  FADD.FTZ R162, R162, R159 ;  /* 0x0000009fa2a27221 */ /* 0x000fe20000010000 */
[----:B-1----:R-:W-:Y:S01]  /*3530*/  F2FP.F16.F32.PACK_AB R155, R167, R164 ;  /* 0x000000a4a79b723e */ /* 0x002fe200000000ff */
[----:B------:R-:W-:-:S02]  /*3540*/  FADD.FTZ R165, R165, R160 ;  /* 0x000000a0a5a57221 */ /* 0x000fc40000010000 */
[----:B------:R-:W-:Y:S01]  /*3550*/  FADD.FTZ R163, R163, R162 ;  /* 0x000000a2a3a37221 */ /* 0x000fe20000010000 */
[----:B------:R-:W-:Y:S01]  /*3560*/  WARPGROUP.ARRIVE ;  /* 0x00000000000079c5 */ /* 0x000fe20000000000 */
[----:B------:R-:W-:Y:S02]  /*3570*/  FADD.FTZ R164, R164, R165 ;  /* 0x000000a5a4a47221 */ /* 0x000fe40000010000 */
[----:B------:R-:W-:Y:S02]  /*3580*/  FADD.FTZ R166, R166, R163 ;  /* 0x000000a3a6a67221 */ /* 0x000fe40000010000 */
[----:B------:R-:W-:-:S07]  /*3590*/  FADD.FTZ R167, R167, R164 ;  /* 0x000000a4a7a77221 */ /* 0x000fce0000010000 */
[----:B------:R-:W-:Y:S01]  /*35a0*/  HGMMA.64x256x16.F32 R24, R152, gdesc[UR8].tnspB, R24, gsb0 ;  /* 0x43e0000898187df0 */ /* 0x000fe20008000818 */
[----:B------:R-:W-:Y:S01]  /*35b0*/  UIADD3 UR10, UR7, 0x180, URZ ;  /* 0x00000180070a7890 */ /* 0x000fe2000fffe03f */
[----:B------:R-:W-:Y:S01]  /*35c0*/  UMOV UR11, 0x40000040 ;  /* 0x40000040000b7882 */ /* 0x000fe20000000000 */
[----:B------:R-:W-:Y:S02]  /*35d0*/  WARPGROUP.DEPBAR.LE gsb0, 0x0 ;  /* 0x00008000000079c5 */ /* 0x000fe40000010000 */
[----:B------:R-:W-:Y:S01]  /*35e0*/  F2FP.F16.F32.PACK_AB R152, R170, R169 ;  /* 0x000000a9aa98723e */ /* 0x000fe200000000ff */
[----:B------:R-:W-:Y:S01]  /*35f0*/  FADD.FTZ R169, R169, R166 ;  /* 0x000000a6a9a97221 */ /* 0x000fe20000010000 */
[----:B------:R-:W-:Y:S01]  /*3600*/  F2FP.F16.F32.PACK_AB R153, R173, R168 ;  /* 0x000000a8ad99723e */ /* 0x000fe200000000ff */
[----:B------:R-:W-:Y:S01]  /*3610*/  FADD.FTZ R168, R168, R167 ;  /* 0x000000a7a8a87221 */ /* 0x000fe20000010000 */
[----:B------:R-:W-:Y:S01]  /*3620*/  F2FP.F16.F32.PACK_AB R154, R174, R171 ;  /* 0x000000abae9a723e */ /* 0x000fe200000000ff */
[----:B------:R-:W-:Y:S01]  /*3630*/  FADD.FTZ R170, R170, R169 ;  /* 0x000000a9aaaa7221 */ /* 0x000fe20000010000 */
[----:B------:R-:W-:Y:S01]  /*3640*/  F2FP.F16.F32.PACK_AB R155, R177, R172 ;  /* 0x000000acb19b723e */ /* 0x000fe200000000ff */
[----:B------:R-:W-:-:S02]  /*3650*/  FADD.FTZ R173, R173, R168 ;  /* 0x000000a8adad7221 */ /* 0x000fc40000010000 */
[----:B------:R-:W-:Y:S01]  /*3660*/  FADD.FTZ R171, R171, R170 ;  /* 0x000000aaabab7221 */ /* 0x000fe20000010000 */
[----:B------:R-:W-:Y:S01]  /*3670*/  WARPGROUP.ARRIVE ;  /* 0x00000000000079c5 */ /* 0x000fe20000000000 */
[----:B------:R-:W-:Y:S02]  /*3680*/  FADD.FTZ R172, R172, R173 ;  /* 0x000000adacac7221 */ /* 0x000fe40000010000 */
[----:B------:R-:W-:Y:S02]  /*3690*/  FADD.FTZ R174, R174, R171 ;  /* 0x000000abaeae7221 */ /* 0x000fe40000010000 */
[----:B------:R-:W-:-:S08]  /*36a0*/  FADD.FTZ R177, R177, R172 ;  /* 0x000000acb1b17221 */ /* 0x000fd00000010000 */
        /* <DEDUP_REMOVED lines=19> */
[----:B------:R-:W-:Y:S01]  /*37e0*/  R2UR UR7, R17 ;  /* 0x00000000110772ca */ /* 0x000fe200000e0000 */
[----:B------:R-:W-:-:S12]  /*37f0*/  UMOV UR11, 0x40000040 ;  /* 0x40000040000b7882 */ /* 0x000fd80000000000 */
[----:B------:R-:W-:-:S06]  /*3800*/  UISETP.GE.AND UP0, UPT, UR60, UR7, UPT ;  /* 0x000000073c00728c */ /* 0x000fcc000bf06270 */
[----:B------:R-:W-:Y:S01]  /*3810*/  PLOP3.LUT P2, PT, PT, PT, UP0, 0x80, 0x0 ;  /* 0x000000000000781c */ /* 0x000fe20003f4f008 */
[----:B------:R-:W-:Y:S02]  /*3820*/  WARPGROUP.DEPBAR.LE gsb0, 0x0 ;  /* 0x00008000000079c5 */ /* 0x000fe40000010000 */
[----:B------:R-:W-:Y:S01]  /*3830*/  F2FP.F16.F32.PACK_AB R152, R184, R179 ;  /* 0x000000b3b898723e */ /* 0x000fe200000000ff */
[----:B------:R-:W-:Y:S01]  /*3840*/  FADD.FTZ R179, R179, R178 ;  /* 0x000000b2b3b37221 */ /* 0x000fe20000010000 */
[C---:B------:R-:W-:Y:S01]  /*3850*/  F2FP.F16.F32.PACK_AB R153, R197.reuse, R188 ;  /* 0x000000bcc599723e */ /* 0x040fe200000000ff */
[----:B------:R-:W-:Y:S01]  /*3860*/  FADD.FTZ R188, R188, R187 ;  /* 0x000000bbbcbc7221 */ /* 0x000fe20000010000 */
[----:B------:R-:W-:Y:S01]  /*3870*/  F2FP.F16.F32.PACK_AB R154, R186, R183 ;  /* 0x000000b7ba9a723e */ /* 0x000fe200000000ff */
[----:B------:R-:W-:Y:S01]  /*3880*/  FADD.FTZ R184, R184, R179 ;  /* 0x000000b3b8b87221 */ /* 0x000fe20000010000 */
[----:B0-----:R-:W-:Y:S01]  /*3890*/  F2FP.F16.F32.PACK_AB R155, R200, R199 ;  /* 0x000000c7c89b723e */ /* 0x001fe200000000ff */
[----:B------:R-:W-:-:S02]  /*38a0*/  FADD.FTZ R188, R197, R188 ;  /* 0x000000bcc5bc7221 */ /* 0x000fc40000010000 */
[----:B------:R-:W-:Y:S01]  /*38b0*/  FADD.FTZ R23, R183, R184 ;  /* 0x000000b8b7177221 */ /* 0x000fe20000010000 */
[----:B------:R-:W-:Y:S01]  /*38c0*/  WARPGROUP.ARRIVE ;  /* 0x00000000000079c5 */ /* 0x000fe20000000000 */
[----:B------:R-:W-:Y:S02]  /*38d0*/  FADD.FTZ R199, R199, R188 ;  /* 0x000000bcc7c77221 */ /* 0x000fe40000010000 */
[----:B------:R-:W-:Y:S02]  /*38e0*/  FADD.FTZ R23, R186, R23 ;  /* 0x00000017ba177221 */ /* 0x000fe40000010000 */
[----:B------:R-:W-:Y:S01]  /*38f0*/  FADD.FTZ R201, R200, R199 ;  /* 0x000000c7c8c97221 */ /* 0x000fe20000010000 */
[----:B------:R-:W-:Y:S03]  /*3900*/  HGMMA.64x256x16.F32 R24, R152, gdesc[UR8].tnspB, R24, gsb0 ;  /* 0x43e0000898187df0 */ /* 0x000fe60008000818 */
[----:B------:R-:W-:-:S02]  /*3910*/  WARPGROUP.DEPBAR.LE gsb0, 0x0 ;  /* 0x00008000000079c5 */ /* 0x000fc40000010000 */
[----:B------:R0:W-:Y:S01]  /*3920*/  @!P1 SYNCS.ARRIVE.TRANS64.RED.A1T0 RZ, [R198+URZ], RZ ;  /* 0x000000ffc6ff99a7 */ /* 0x0001e2000810043f */
[----:B------:R-:W-:Y:S05]  /*3930*/  @!P2 BRA `(.L_x_187) ;  /* 0x000000240038a947 */ /* 0x000fea0003800000 */
[----:B------:R-:W-:Y:S01]  /*3940*/  UMOV UR6, URZ ;  /* 0x0000003f00067c82 */ /* 0x000fe20008000000 */
[----:B------:R-:W-:Y:S02]  /*3950*/  IMAD.MOV.U32 R204, RZ, RZ, R21 ;  /* 0x000000ffffcc7224 */ /* 0x000fe400078e0015 */
[----:B------:R-:W-:Y:S02]  /*3960*/  IMAD.MOV.U32 R203, RZ, RZ, R20 ;  /* 0x000000ffffcb7224 */ /* 0x000fe400078e0014 */
[----:B------:R-:W-:Y:S02]  /*3970*/  IMAD.U32 R210, RZ, RZ, UR6 ;  /* 0x00000006ffd27e24 */ /* 0x000fe4000f8e00ff */
[----:B------:R-:W-:Y:S01]  /*3980*/  IMAD.U32 R209, RZ, RZ, UR60 ;  /* 0x0000003cffd17e24 */ /* 0x000fe2000f8e00ff */
[----:B------:R-:W-:-:S06]  /*3990*/  UMOV UR60, URZ ;  /* 0x0000003f003c7c82 */ /* 0x000fcc0008000000 */
.L_x_196:
[----:B------:R-:W-:Y:S01]  /*39a0*/  R2UR UR6, R209 ;  /* 0x00000000d10672ca */ /* 0x000fe200000e0000 */
[----:B------:R-:W-:Y:S01]  /*39b0*/  UIADD3 UR60, UR60, 0x1, URZ ;  /* 0x000000013c3c7890 */ /* 0x000fe2000fffe03f */
[----:B------:R-:W-:Y:S02]  /*39c0*/  R2UR UR7, R210 ;  /* 0x00000000d20772ca */ /* 0x000fe400000e0000 */
[----:B------:R-:W-:Y:S01]  /*39d0*/  R2UR UR10, R17 ;  /* 0x00000000110a72ca */ /* 0x000fe200000e0000 */
[----:B------:R-:W-:-:S04]  /*39e0*/  UISETP.NE.AND UP0, UPT, UR60, 0x2, UPT ;  /* 0x000000023c00788c */ /* 0x000fc8000bf05270 */
[----:B------:R-:W-:-:S04]  /*39f0*/  USEL UR60, UR60, URZ, UP0 ;  /* 0x0000003f3c3c7287 */ /* 0x000fc80008000000 */
[----:B------:R-:W-:Y:S01]  /*3a00*/  IMAD.U32 R20, RZ, RZ, UR6 ;  /* 0x00000006ff147e24 */ /* 0x000fe2000f8e00ff */
[----:B------:R-:W-:-:S04]  /*3a10*/  UIADD3 UR6, UR6, -0x1, URZ ;  /* 0xffffffff06067890 */ /* 0x000fc8000fffe03f */
[----:B------:R-:W-:Y:S02]  /*3a20*/  ISETP.GT.AND P2, PT, R20, UR10, PT ;  /* 0x0000000a14007c0c */ /* 0x000fe4000bf44270 */
[----:B------:R-:W-:Y:S01]  /*3a30*/  IMAD.U32 R209, RZ, RZ, UR6 ;  /* 0x00000006ffd17e24 */ /* 0x000fe2000f8e00ff */
[----:B------:R-:W-:-:S04]  /*3a40*/  USEL UR6, URZ, 0x1, UP0 ;  /* 0x000000013f067887 */ /* 0x000fc80008000000 */
[----:B------:R-:W-:-:S06]  /*3a50*/  ULOP3.LUT UR7, UR7, UR6, URZ, 0x3c, !UPT ;  /* 0x0000000607077292 */ /* 0x000fcc000f8e3c3f */
[----:B------:R-:W-:Y:S01]  /*3a60*/  IMAD.U32 R210, RZ, RZ, UR7 ;  /* 0x00000007ffd27e24 */ /* 0x000fe2000f8e00ff */
[----:B-1----:R-:W-:Y:S06]  /*3a70*/  @!P0 BRA `(.L_x_188) ;  /* 0x0000000000048947 */ /* 0x002fec0003800000 */
[----:B------:R-:W-:Y:S01]  /*3a80*/  BPT.TRAP 0x1 ;  /* 0x000000040000795c */ /* 0x000fe20000300000 */
.L_x_188:
[----:B------:R-:W-:Y:S02]  /*3a90*/  R2UR UR7, R16 ;  /* 0x00000000100772ca */ /* 0x000fe400000e0000 */
[----:B------:R-:W-:-:S11]  /*3aa0*/  R2UR UR6, R210 ;  /* 0x00000000d20672ca */ /* 0x000fd600000e0000 */
[----:B------:R-:W-:Y:S02]  /*3ab0*/  ULEA UR61, UR60, UR7, 0x3 ;  /* 0x000000073c3d7291 */ /* 0x000fe4000f8e183f */
[----:B------:R-:W-:-:S05]  /*3ac0*/  IMAD.U32 R20, RZ, RZ, UR6 ;  /* 0x00000006ff147e24 */ /* 0x000fca000f8e00ff */
[----:B------:R-:W-:-:S04]  /*3ad0*/  SHF.L.U32 R20, R20, 0x1f, RZ ;  /* 0x0000001f14147819 */ /* 0x000fc800000006ff */
[----:B------:R1:W2:Y:S01]  /*3ae0*/  SYNCS.PHASECHK.TRANS64.TRYWAIT P3, [UR61+0x32430], R20 ;  /* 0x03243014ff0075a7 */ /* 0x0002a2000806017d */
[----:B------:R-:W-:Y:S05]  /*3af0*/  @!P0 BRA `(.L_x_189) ;  /* 0x0000000000048947 */ /* 0x000fea0003800000 */
[----:B------:R-:W-:Y:S01]  /*3b00*/  BPT.TRAP 0x1 ;  /* 0x000000040000795c */ /* 0x000fe20000300000 */
.L_x_189:
[----:B--2---:R-:W-:Y:S05]  /*3b10*/  @P3 BRA `(.L_x_190) ;  /* 0x0000000000083947 */ /* 0x004fea0003800000 */
[----:B------:R-:W2:Y:S02]  /*3b20*/  SYNCS.PHASECHK.TRANS64.TRYWAIT P3, [UR61+0x32430], R20 ;  /* 0x03243014ff0075a7 */ /* 0x000ea4000806017d */
[----:B--2---:R-:W-:Y:S05]  /*3b30*/  @!P3 BRA `(.L_x_191) ;  /* 0x0000009c00ecb947 */ /* 0x004fea0003800000 */
.L_x_190:
[----:B------:R-:W-:Y:S01]  /*3b40*/  R2UR UR6, R0 ;  /* 0x00000000000672ca */ /* 0x000fe200000e0000 */
[----:B0-----:R-:W-:Y:S01]  /*3b50*/  WARPGROUP.ARRIVE ;  /* 0x00000000000079c5 */ /* 0x001fe20000000000 */
[----:B--2---:R-:W-:Y:S01]  /*3b60*/  MOV R21, UR21 ;  /* 0x0000001500157c02 */ /* 0x004fe20008000f00 */
[----:B------:R-:W-:Y:S01]  /*3b70*/  UMOV UR23, 0x40000040 ;  /* 0x4000004000177882 */ /* 0x000fe20000000000 */
[----:B------:R-:W-:Y:S01]  /*3b80*/  MOV R22, UR20 ;  /* 0x0000001400167c02 */ /* 0x000fe20008000f00 */
[----:B------:R-:W-:Y:S01]  /*3b90*/  UMOV UR19, 0x40000040 ;  /* 0x4000004000137882 */ /* 0x000fe20000000000 */
[----:B------:R-:W-:Y:S01]  /*3ba0*/  R2UR UR20, R2 ;  /* 0x00000000021472ca */ /* 0x000fe200000e0000 */
[----:B------:R-:W-:Y:S01]  /*3bb0*/  UMOV UR15, 0x40000040 ;  /* 0x40000040000f7882 */ /* 0x000fe20000000000 */
[----:B------:R-:W-:Y:S01]  /*3bc0*/  R2UR UR21, R3 ;  /* 0x00000000031572ca */ /* 0x000fe200000e0000 */
[----:B------:R-:W-:Y:S01]  /*3bd0*/  UMOV UR11, 0x40000040 ;  /* 0x40000040000b7882 */ /* 0x000fe20000000000 */
[----:B------:R-:W-:-:S02]  /*3be0*/  MOV R200, UR17 ;  /* 0x0000001100c87c02 */ /* 0x000fc40008000f00 */
[----:B------:R-:W-:Y:S01]  /*3bf0*/  MOV R202, UR16 ;  /* 0x0000001000ca7c02 */ /* 0x000fe20008000f00 */
[----:B------:R-:W-:Y:S01]  /*3c00*/  UIMAD UR6, UR60, 0x300, UR6 ;  /* 0x000003003c0678a4 */ /* 0x000fe2000f8e0206 */
[----:B------:R-:W-:Y:S02]  /*3c10*/  R2UR UR16, R4 ;  /* 0x00000000041072ca */ /* 0x000fe400000e0000 */
[----:B------:R-:W-:Y:S01]  /*3c20*/  R2UR UR17, R5 ;  /* 0x00000000051172ca */ /* 0x000fe200000e0000 */
[----:B------:R-:W-:Y:S01]  /*3c30*/  UIADD3 UR7, UR6, 0x2, URZ ;  /* 0x0000000206077890 */ /* 0x000fe2000fffe03f */
[----:B------:R-:W-:Y:S02]  /*3c40*/  MOV R205, UR13 ;  /* 0x0000000d00cd7c02 */ /* 0x000fe40008000f00 */
[----:B------:R-:W-:Y:S01]  /*3c50*/  UMOV UR22, UR6 ;  /* 0x0000000600167c82 */ /* 0x000fe20008000000 */
[----:B------:R-:W-:Y:S01]  /*3c60*/  MOV R207, UR12 ;  /* 0x0000000c00cf7c02 */ /* 0x000fe20008000f00 */
[----:B------:R-:W-:Y:S01]  /*3c70*/  HGMMA.64x96x16.F32 R152, gdesc[UR20], RZ, !UPT, gsb0 ;  /* 0x01600000149879f0 */ /* 0x000fe2000c0008ff */
[----:B------:R-:W-:Y:S01]  /*3c80*/  R2UR UR12, R6 ;  /* 0x00000000060c72ca */ /* 0x000fe200000e0000 */
[----:B------:R-:W-:Y:S01]  /*3c90*/  UMOV UR18, UR7 ;  /* 0x0000000700127c82 */ /* 0x000fe20008000000 */
[----:B------:R-:W-:Y:S01]  /*3ca0*/  R2UR UR13, R7 ;  /* 0x00000000070d72ca */ /* 0x000fe200000e0000 */
[----:B------:R-:W-:Y:S01]  /*3cb0*/  UIADD3 UR7, UR6, 0x4, URZ ;  /* 0x0000000406077890 */ /* 0x000fe2000fffe03f */
[----:B------:R-:W-:Y:S01]  /*3cc0*/  MOV R208, UR9 ;  /* 0x0000000900d07c02 */ /* 0x000fe20008000f00 */
[----:B------:R-:W-:Y:S01]  /*3cd0*/  UIADD3 UR6, UR6, 0x6, URZ ;  /* 0x0000000606067890 */ /* 0x000fe2000fffe03f */
[----:B------:R-:W-:-:S02]  /*3ce0*/  MOV R211, UR8 ;  /* 0x0000000800d37c02 */ /* 0x000fc40008000f00 */
[----:B------:R-:W-:Y:S02]  /*3cf0*/  R2UR UR8, R8 ;  /* 0x00000000080872ca */ /* 0x000fe400000e0000 */
[----:B------:R-:W-:Y:S01]  /*3d00*/  UMOV UR14, UR7 ;  /* 0x00000007000e7c82 */ /* 0x000fe20008000000 */
[----:B------:R-:W-:Y:S01]  /*3d10*/  R2UR UR9, R9 ;  /* 0x00000000090972ca */ /* 0x000fe200000e0000 */
[----:B------:R-:W-:Y:S01]  /*3d20*/  UMOV UR10, UR6 ;  /* 0x00000006000a7c82 */ /* 0x000fe20008000000 */
[----:B------:R-:W-:Y:S02]  /*3d30*/  R2UR UR21, R21 ;  /* 0x00000000151572ca */ /* 0x000fe400000e0000 */
[----:B------:R-:W-:Y:S01]  /*3d40*/  R2UR UR20, R22 ;  /* 0x00000000161472ca */ /* 0x000fe200000e0000 */
[----:B------:R-:W-:Y:S02]  /*3d50*/  WARPGROUP.DEPBAR.LE gsb0, 0x0 ;  /* 0x00008000000079c5 */ /* 0x000fe40000010000 */
[----:B------:R-:W-:-:S06]  /*3d60*/  WARPGROUP.ARRIVE ;  /* 0x00000000000079c5 */ /* 0x000fcc0000000000 */
[----:B------:R-:W-:Y:S01]  /*3d70*/  HGMMA.64x96x16.F32 R152, gdesc[UR16], R152, gsb0 ;  /* 0x01600000109879f0 */ /* 0x000fe20008000898 */
        /* <DEDUP_REMOVED lines=13> */
[----:B------:R-:W-:-:S12]  /*3e50*/  @!P0 BRA `(.L_x_192) ;  /* 0x0000000000048947 */ /* 0x000fd80003800000 */
[----:B------:R-:W-:Y:S01]  /*3e60*/  BPT.TRAP 0x1 ;  /* 0x000000040000795c */ /* 0x000fe20000300000 */
.L_x_192:
[----:B------:R0:W2:Y:S01]  /*3e70*/  SYNCS.PHASECHK.TRANS64.TRYWAIT P3, [UR61+0x32450], R20 ;  /* 0x03245014ff0075a7 */ /* 0x0000a2000806017d */
[----:B------:R-:W-:Y:S05]  /*3e80*/  @!P0 BRA `(.L_x_193) ;  /* 0x0000000000048947 */ /* 0x000fea0003800000 */
[----:B------:R-:W-:Y:S01]  /*3e90*/  BPT.TRAP 0x1 ;  /* 0x000000040000795c */ /* 0x000fe20000300000 */
.L_x_193:
[----:B--2---:R-:W-:Y:S05]  /*3ea0*/  @P3 BRA `(.L_x_194) ;  /* 0x0000000000083947 */ /* 0x004fea0003800000 */
[----:B------:R-:W2:Y:S02]  /*3eb0*/  SYNCS.PHASECHK.TRANS64.TRYWAIT P3, [UR61+0x32450], R20 ;  /* 0x03245014ff0075a7 */ /* 0x000ea4000806017d */
[----:B--2---:R-:W-:Y:S05]  /*3ec0*/  @!P3 BRA `(.L_x_195) ;  /* 0x0000009c0020b947 */ /* 0x004fea0003800000 */
.L_x_194:
[----:B------:R-:W-:Y:S01]  /*3ed0*/  R2UR UR6, R14 ;  /* 0x000000000e0672ca */ /* 0x000fe200000e0000 */
[----:B------:R-:W-:Y:S01]  /*3ee0*/  WARPGROUP.ARRIVE ;  /* 0x00000000000079c5 */ /* 0x000fe20000000000 */
[----:B012---:R-:W-:Y:S01]  /*3ef0*/  MOV R20, UR49 ;  /* 0x0000003100147c02 */ /* 0x007fe20008000f00 */
[----:B------:R-:W-:Y:S01]  /*3f00*/  UMOV UR51, 0x40000040 ;  /* 0x4000004000337882 */ /* 0x000fe20000000000 */
[----:B------:R-:W-:Y:S01]  /*3f10*/  MOV R21, UR48 ;  /* 0x0000003000157c02 */ /* 0x000fe20008000f00 */
[----:B------:R-:W-:Y:S01]  /*3f20*/  UMOV UR55, 0x40000040 ;  /* 0x4000004000377882 */ /* 0x000fe20000000000 */
[----:B------:R-:W-:Y:S01]  /*3f30*/  R2UR UR48, R10 ;  /* 0x000000000a3072ca */ /* 0x000fe200000e0000 */
[----:B------:R-:W-:Y:S01]  /*3f40*/  UMOV UR7, 0x40000040 ;  /* 0x4000004000077882 */ /* 0x000fe20000000000 */
[----:B------:R-:W-:Y:S01]  /*3f50*/  R2UR UR49, R11 ;  /* 0x000000000b3172ca */ /* 0x000fe200000e0000 */
[----:B------:R-:W-:Y:S01]  /*3f60*/  UMOV UR11, 0x40000040 ;  /* 0x40000040000b7882 */ /* 0x000fe20000000000 */
[----:B------:R-:W-:Y:S01]  /*3f70*/  MOV R22, UR53 ;  /* 0x0000003500167c02 */ /* 0x000fe20008000f00 */
[----:B------:R-:W-:Y:S01]  /*3f80*/  UMOV UR15, 0x40000040 ;  /* 0x40000040000f7882 */ /* 0x000fe20000000000 */
[----:B------:R-:W-:Y:S01]  /*3f90*/  MOV R200, UR52 ;  /* 0x0000003400c87c02 */ /* 0x000fe20008000f00 */
[----:B------:R-:W-:Y:S01]  /*3fa0*/  UIMAD UR58, UR60, 0xc00, UR6 ;  /* 0x00000c003c3a78a4 */ /* 0x000fe2000f8e0206 */
[----:B------:R-:W-:Y:S01]  /*3fb0*/  R2UR UR52, R12 ;  /* 0x000000000c3472ca */ /* 0x000fe200000e0000 */
[----:B------:R-:W-:Y:S01]  /*3fc0*/  UMOV UR19, 0x40000040 ;  /* 0x4000004000137882 */ /* 0x000fe20000000000 */
[----:B------:R-:W-:Y:S01]  /*3fd0*/  R2UR UR53, R13 ;  /* 0x000000000d3572ca */ /* 0x000fe200000e0000 */
[----:B------:R-:W-:Y:S01]  /*3fe0*/  UIADD3 UR6, UR58, 0x2, URZ ;  /* 0x000000023a067890 */ /* 0x000fe2000fffe03f */
[----:B------:R-:W-:Y:S01]  /*3ff0*/  IMAD.U32 R211, RZ, RZ, UR61 ;  /* 0x0000003dffd37e24 */ /* 0x000fe2000f8e00ff */
[----:B------:R-:W-:-:S02]  /*4000*/  UIADD3 UR10, UR58, 0x6, URZ ;  /* 0x000000063a0a7890 */ /* 0x000fc4000fffe03f */
[----:B------:R-:W-:Y:S01]  /*4010*/  UMOV UR50, UR58 ;  /* 0x0000003a00327c82 */ /* 0x000fe20008000000 */
[----:B------:R-:W-:Y:S01]  /*4020*/  UIADD3 UR14, UR58, 0x300, URZ ;  /* 0x000003003a0e7890 */ /* 0x000fe2000fffe03f */
[----:B------:R-:W-:Y:S01]  /*4030*/  HGMMA.64x96x16.F32 R152, gdesc[UR48], R152, gsb0 ;  /* 0x01600000309879f0 */ /* 0x000fe20008000898 */
[----:B------:R-:W-:Y:S01]  /*4040*/  UMOV UR54, UR6 ;  /* 0x0000000600367c82 */ /* 0x000fe20008000000 */
[----:B------:R-:W-:Y:S01]  /*4050*/  UIADD3 UR6, UR58, 0x4, URZ ;  /* 0x000000043a067890 */ /* 0x000fe2000fffe03f */
[----:B------:R-:W-:Y:S01]  /*4060*/  R2UR UR49, R20 ;  /* 0x00000000143172ca */ /* 0x000fe200000e0000 */
[----:B------:R-:W-:Y:S01]  /*4070*/  UIADD3 UR18, UR58, 0x302, URZ ;  /* 0x000003023a127890 */ /* 0x000fe2000fffe03f */
[----:B------:R-:W-:Y:S01]  /*4080*/  R2UR UR48, R21 ;  /* 0x00000000153072ca */ /* 0x000fe200000e0000 */
[----:B------:R-:W-:Y:S01]  /*4090*/  UIADD3 UR22, UR58, 0x304, URZ ;  /* 0x000003043a167890 */ /* 0x000fe2000fffe03f */
[----:B------:R-:W-:Y:S01]  /*40a0*/  UMOV UR23, 0x40000040 ;  /* 0x4000004000177882 */ /* 0x000fe20000000000 */
        /* <DEDUP_REMOVED lines=14> */
[----:B------:R-:W-:Y:S01]  /*4190*/  UMOV UR59, 0x40000040 ;  /* 0x40000040003b7882 */ /* 0x000fe20000000000 */
[----:B------:R-:W-:-:S02]  /*41a0*/  WARPGROUP.DEPBAR.LE gsb0, 0x0 ;  /* 0x00008000000079c5 */ /* 0x000fc40000010000 */
[----:B------:R-:W-:-:S06]  /*41b0*/  WARPGROUP.ARRIVE ;  /* 0x00000000000079c5 */ /* 0x000fcc0000000000 */
[----:B------:R-:W-:Y:S01]  /*41c0*/  HGMMA.64x96x16.F32 R152, gdesc[UR52], R152, gsb0 ;  /* 0x01600000349879f0 */ /* 0x000fe20008000898 */
[----:B------:R-:W-:Y:S01]  /*41d0*/  R2UR UR53, R22 ;  /* 0x00000000163572ca */ /* 0x000fe200000e0000 */
[----:B------:R-:W-:Y:S01]  /*41e0*/  UIADD3 UR54, UR58, 0x904, URZ ;  /* 0x000009043a367890 */ /* 0x000fe2000fffe03f */
[----:B------:R-:W-:Y:S01]  /*41f0*/  R2UR UR52, R200 ;  /* 0x00000000c83472ca */ /* 0x000fe200000e0000 */
[----:B------:R-:W-:Y:S01]  /*4200*/  UMOV UR55, 0x40000040 ;  /* 0x4000004000377882 */ /* 0x000fe20000000000 */
[----:B------:R-:W-:Y:S01]  /*4210*/  UIADD3 UR58, UR58, 0x906, URZ ;  /* 0x000009063a3a7890 */ /* 0x000fe2000fffe03f */
[----:B------:R-:W-:Y:S02]  /*4220*/  WARPGROUP.DEPBAR.LE gsb0, 0x0 ;  /* 0x00008000000079c5 */ /* 0x000fe40000010000 */
[----:B------:R-:W-:-:S06]  /*4230*/  WARPGROUP.ARRIVE ;  /* 0x00000000000079c5 */ /* 0x000fcc0000000000 */
[----:B------:R-:W-:Y:S01]  /*4240*/  HGMMA.64x96x16.F32 R152, gdesc[UR4], R152, gsb0 ;  /* 0x01600000049879f0 */ /* 0x000fe20008000898 */
[----:B------:R-:W-:Y:S01]  /*4250*/  ULDC UR6, c[0x0][0xa80] ;  /* 0x0002a00000067ab9 */ /* 0x000fe20000000800 */
[----:B------:R-:W-:-:S13]  /*4260*/  R2UR UR7, R206 ;  /* 0x00000000ce0772ca */ /* 0x000fda00000e0000 */
[----:B------:R-:W-:Y:S01]  /*4270*/  UIMAD UR7, UR60, 0xc00, UR7 ;  /* 0x00000c003c0778a4 */ /* 0x000fe2000f8e0207 */
[----:B------:R-:W-:Y:S02]  /*4280*/  WARPGROUP.DEPBAR.LE gsb0, 0x0 ;  /* 0x00008000000079c5 */ /* 0x000fe40000010000 */
[----:B------:R-:W-:-:S06]  /*4290*/  WARPGROUP.ARRIVE ;  /* 0x00000000000079c5 */ /* 0x000fcc0000000000 */
[----:B------:R-:W-:Y:S01]  /*42a0*/  HGMMA.64x96x16.F32 R152, gdesc[UR8], R152, gsb0 ;  /* 0x01600000089879f0 */ /* 0x000fe20008000898 */
        /* <DEDUP_REMOVED lines=39> */
[----:B------:R-:W-:-:S04]  /*4520*/  FMNMX.FTZ R20, R152, R203, !PT ;  /* 0x000000cb98147209 */ /* 0x000fc80007810000 */
[----:B------:R-:W-:-:S04]  /*4530*/  FMNMX.FTZ R21, R153, R20, !PT ;  /* 0x0000001499157209 */ /* 0x000fc80007810000 */
[----:B------:R-:W-:-:S04]  /*4540*/  FMNMX.FTZ R20, R156, R21, !PT ;  /* 0x000000159c147209 */ /* 0x000fc80007810000 */
[----:B------:R-:W-:-:S04]  /*4550*/  FMNMX.FTZ R21, R157, R20, !PT ;  /* 0x000000149d157209 */ /* 0x000fc80007810000 */
[----:B------:R-:W-:-:S04]  /*4560*/  FMNMX.FTZ R20, R160, R21, !PT ;  /* 0x00000015a0147209 */ /* 0x000fc80007810000 */
[----:B------:R-:W-:Y:S02]  /*4570*/  FMNMX.FTZ R21, R161, R20, !PT ;  /* 0x00000014a1157209 */ /* 0x000fe40007810000 */
[----:B------:R-:W-:Y:S02]  /*4580*/  FMNMX.FTZ R20, R154, R204, !PT ;  /* 0x000000cc9a147209 */ /* 0x000fe40007810000 */
[----:B------:R-:W-:Y:S02]  /*4590*/  FMNMX.FTZ R22, R164, R21, !PT ;  /* 0x00000015a4167209 */ /* 0x000fe40007810000 */
[----:B------:R-:W-:Y:S02]  /*45a0*/  FMNMX.FTZ R21, R155, R20, !PT ;  /* 0x000000149b157209 */ /* 0x000fe40007810000 */
[----:B------:R-:W-:Y:S02]  /*45b0*/  FMNMX.FTZ R205, R165, R22, !PT ;  /* 0x00000016a5cd7209 */ /* 0x000fe40007810000 */
[----:B------:R-:W-:-:S02]  /*45c0*/  FMNMX.FTZ R20, R158, R21, !PT ;  /* 0x000000159e147209 */ /* 0x000fc40007810000 */
        /* <DEDUP_REMOVED lines=31> */
[----:B------:R-:W-:-:S03]  /*47c0*/  FMNMX.FTZ R20, R190, R21, !PT ;  /* 0x00000015be147209 */ /* 0x000fc60007810000 */
[----:B------:R-:W0:Y:S01]  /*47d0*/  SHFL.BFLY PT, R205, R22, 0x2, 0x1f ;  /* 0x0c401f0016cd7f89 */ /* 0x000e2200000e0000 */
[----:B------:R-:W-:-:S04]  /*47e0*/  FMNMX.FTZ R21, R191, R20, !PT ;  /* 0x00000014bf157209 */ /* 0x000fc80007810000 */
[----:B------:R-:W-:-:S04]  /*47f0*/  FMNMX.FTZ R20, R194, R21, !PT ;  /* 0x00000015c2147209 */ /* 0x000fc80007810000 */
[----:B------:R-:W-:-:S04]  /*4800*/  FMNMX.FTZ R21, R195, R20, !PT ;  /* 0x00000014c3157209 */ /* 0x000fc80007810000 */
[----:B------:R-:W-:-:S04]  /*4810*/  FMNMX.FTZ R20, R198, R21, !PT ;  /* 0x00000015c6147209 */ /* 0x000fc80007810000 */
[----:B------:R-:W-:-:S05]  /*4820*/  FMNMX.FTZ R21, R199, R20, !PT ;  /* 0x00000014c7157209 */ /* 0x000fca0007810000 */
[----:B------:R-:W1:Y:S01]  /*4830*/  SHFL.BFLY PT, R20, R21, 0x2, 0x1f ;  /* 0x0c401f0015147f89 */ /* 0x000e6200000e0000 */
[----:B0-----:R-:W-:-:S05]  /*4840*/  FMNMX.FTZ R202, R22, R205, !PT ;  /* 0x000000cd16ca7209 */ /* 0x001fca0007810000 */
[----:B------:R-:W0:Y:S01]  /*4850*/  SHFL.BFLY PT, R205, R202, 0x1, 0x1f ;  /* 0x0c201f00cacd7f89 */ /* 0x000e2200000e0000 */
[----:B-1----:R-:W-:-:S05]  /*4860*/  FMNMX.FTZ R207, R21, R20, !PT ;  /* 0x0000001415cf7209 */ /* 0x002fca0007810000 */
[----:B------:R-:W1:Y:S01]  /*4870*/  SHFL.BFLY PT, R22, R207, 0x1, 0x1f ;  /* 0x0c201f00cf167f89 */ /* 0x000e6200000e0000 */
[----:B0-----:R-:W-:-:S05]  /*4880*/  FMNMX.FTZ R20, R202, R205, !PT ;  /* 0x000000cdca147209 */ /* 0x001fca0007810000 */
[C---:B------:R-:W-:Y:S01]  /*4890*/  FMUL.FTZ R205, R20.reuse, UR6 ;  /* 0x0000000614cd7c20 */ /* 0x040fe20008410000 */
[----:B------:R-:W-:-:S03]  /*48a0*/  FADD.FTZ R200, -R20, R203 ;  /* 0x000000cb14c87221 */ /* 0x000fc60000010100 */
[--C-:B------:R-:W-:Y:S01]  /*48b0*/  FFMA.FTZ R203, R152, UR6, -R205.reuse ;  /* 0x0000000698cb7c23 */ /* 0x100fe200080108cd */
[----:B------:R-:W-:Y:S02]  /*48c0*/  @!P1 VIADD R152, R211, 0x32440 ;  /* 0x00032440d3989836 */ /* 0x000fe40000000000 */
[----:B------:R-:W-:Y:S01]  /*48d0*/  FMUL.FTZ R200, R200, UR6 ;  /* 0x00000006c8c87c20 */ /* 0x000fe20008410000 */
[--C-:B------:R-:W-:Y:S01]  /*48e0*/  FFMA.FTZ R202, R153, UR6, -R205.reuse ;  /* 0x0000000699ca7c23 */ /* 0x100fe200080108cd */
[--C-:B------:R-:W-:Y:S01]  /*48f0*/  FFMA.FTZ R156, R156, UR6, -R205.reuse ;  /* 0x000000069c9c7c23 */ /* 0x100fe200080108cd */
[--C-:B------:R-:W-:Y:S01]  /*4900*/  FFMA.FTZ R157, R157, UR6, -R205.reuse ;  /* 0x000000069d9d7c23 */ /* 0x100fe200080108cd */
[----:B------:R-:W-:Y:S01]  /*4910*/  @!P1 PRMT R152, RZ, 0x654, R152 ;  /* 0x00000654ff989816 */ /* 0x000fe20000000098 */
[----:B------:R-:W-:Y:S01]  /*4920*/  MUFU.EX2 R203, R203 ;  /* 0x000000cb00cb7308 */ /* 0x000fe20000000800 */
[--C-:B------:R-:W-:Y:S01]  /*4930*/  FFMA.FTZ R160, R160, UR6, -R205.reuse ;  /* 0x00000006a0a07c23 */ /* 0x100fe200080108cd */
[--C-:B------:R-:W-:Y:S01]  /*4940*/  FFMA.FTZ R161, R161, UR6, -R205.reuse ;  /* 0x00000006a1a17c23 */ /* 0x100fe200080108cd */
[--C-:B------:R-:W-:Y:S01]  /*4950*/  FFMA.FTZ R164, R164, UR6, -R205.reuse ;  /* 0x00000006a4a47c23 */ /* 0x100fe200080108cd */
[--C-:B------:R-:W-:Y:S01]  /*4960*/  FFMA.FTZ R165, R165, UR6, -R205.reuse ;  /* 0x00000006a5a57c23 */ /* 0x100fe200080108cd */
[--C-:B------:R-:W-:Y:S01]  /*4970*/  FFMA.FTZ R168, R168, UR6, -R205.reuse ;  /* 0x00000006a8a87c23 */ /* 0x100fe200080108cd */
[----:B-1----:R-:W-:Y:S01]  /*4980*/  FMNMX.FTZ R21, R207, R22, !PT ;  /* 0x00000016cf157209 */ /* 0x002fe20007810000 */
[--C-:B------:R-:W-:Y:S01]  /*4990*/  FFMA.FTZ R169, R169, UR6, -R205.reuse ;  /* 0x00000006a9a97c23 */ /* 0x100fe200080108cd */
[----:B------:R-:W0:Y:S01]  /*49a0*/  MUFU.EX2 R200, R200 ;  /* 0x000000c800c87308 */ /* 0x000e220000000800 */
[--C-:B------:R-:W-:Y:S01]  /*49b0*/  FFMA.FTZ R172, R172, UR6, -R205.reuse ;  /* 0x00000006acac7c23 */ /* 0x100fe200080108cd */
[--C-:B------:R-:W-:Y:S01]  /*49c0*/  FFMA.FTZ R173, R173, UR6, -R205.reuse ;  /* 0x00000006adad7c23 */ /* 0x100fe200080108cd */
[C---:B------:R-:W-:Y:S01]  /*49d0*/  FADD.FTZ R22, -R21.reuse, R204 ;  /* 0x000000cc15167221 */ /* 0x040fe20000010100 */
[----:B------:R-:W-:Y:S01]  /*49e0*/  FMUL.FTZ R212, R21, UR6 ;  /* 0x0000000615d47c20 */ /* 0x000fe20008410000 */
[--C-:B------:R-:W-:Y:S01]  /*49f0*/  FFMA.FTZ R176, R176, UR6, -R205.reuse ;  /* 0x00000006b0b07c23 */ /* 0x100fe200080108cd */
[--C-:B------:R-:W-:Y:S01]  /*4a00*/  FFMA.FTZ R177, R177, UR6, -R205.reuse ;  /* 0x00000006b1b17c23 */ /* 0x100fe200080108cd */
[----:B------:R-:W-:Y:S01]  /*4a10*/  FMUL.FTZ R204, R22, UR6 ;  /* 0x0000000616cc7c20 */ /* 0x000fe20008410000 */
[----:B------:R-:W-:Y:S01]  /*4a20*/  IADD3 R22, -R19, 0xb, RZ ;  /* 0x0000000b13167810 */ /* 0x000fe20007ffe1ff */
[--C-:B------:R-:W-:Y:S01]  /*4a30*/  FFMA.FTZ R207, R154, UR6, -R212.reuse ;  /* 0x000000069acf7c23 */ /* 0x100fe200080108d4 */
[--C-:B------:R-:W-:Y:S01]  /*4a40*/  FFMA.FTZ R208, R155, UR6, -R212.reuse ;  /* 0x000000069bd07c23 */ /* 0x100fe200080108d4 */
[--C-:B------:R-:W-:Y:S01]  /*4a50*/  FFMA.FTZ R158, R158, UR6, -R212.reuse ;  /* 0x000000069e9e7c23 */ /* 0x100fe200080108d4 */
[--C-:B------:R-:W-:Y:S01]  /*4a60*/  FFMA.FTZ R159, R159, UR6, -R212.reuse ;  /* 0x000000069f9f7c23 */ /* 0x100fe200080108d4 */
[----:B------:R1:W-:Y:S06]  /*4a70*/  BAR.ARV R22, 0x100 ;  /* 0x000400160000751d */ /* 0x0003ec0000002000 */
[----:B------:R2:W-:Y:S01]  /*4a80*/  @!P1 SYNCS.ARRIVE.TRANS64.RED.A1T0 RZ, [R152+URZ], RZ ;  /* 0x000000ff98ff99a7 */ /* 0x0005e2000810043f */
[----:B------:R-:W3:Y:S01]  /*4a90*/  MUFU.EX2 R204, R204 ;  /* 0x000000cc00cc7308 */ /* 0x000ee20000000800 */
[-C--:B0-----:R-:W-:Y:S01]  /*4aa0*/  FMUL.FTZ R24, R24, R200.reuse ;  /* 0x000000c818187220 */ /* 0x081fe20000410000 */
[-C--:B------:R-:W-:Y:S01]  /*4ab0*/  FMUL.FTZ R25, R25, R200.reuse ;  /* 0x000000c819197220 */ /* 0x080fe20000410000 */
[-C--:B------:R-:W-:Y:S01]  /*4ac0*/  FMUL.FTZ R28, R28, R200.reuse ;  /* 0x000000c81c1c7220 */ /* 0x080fe20000410000 */
[-C--:B------:R-:W-:Y:S01]  /*4ad0*/  FMUL.FTZ R29, R29, R200.reuse ;  /* 0x000000c81d1d7220 */ /* 0x080fe20000410000 */
[-C--:B------:R-:W-:Y:S01]  /*4ae0*/  FMUL.FTZ R32, R32, R200.reuse ;  /* 0x000000c820207220 */ /* 0x080fe20000410000 */
[-C--:B------:R-:W-:Y:S01]  /*4af0*/  FMUL.FTZ R33, R33, R200.reuse ;  /* 0x000000c821217220 */ /* 0x080fe20000410000 */
[-C--:B------:R-:W-:Y:S01]  /*4b00*/  FMUL.FTZ R36, R36, R200.reuse ;  /* 0x000000c824247220 */ /* 0x080fe20000410000 */
[----:B------:R-:W2:Y:S01]  /*4b10*/  MUFU.EX2 R202, R202 ;  /* 0x000000ca00ca7308 */ /* 0x000ea20000000800 */
        /* <DEDUP_REMOVED lines=15> */
[----:B------:R-:W0:Y:S01]  /*4c10*/  MUFU.EX2 R157, R157 ;  /* 0x0000009d009d7308 */ /* 0x000e220000000800 */
        /* <DEDUP_REMOVED lines=15> */
[----:B------:R-:W4:Y:S01]  /*4d10*/  MUFU.EX2 R208, R208 ;  /* 0x000000d000d07308 */ /* 0x000f220000000800 */
        /* <DEDUP_REMOVED lines=15> */
[----:B------:R-:W5:Y:S01]  /*4e10*/  MUFU.EX2 R159, R159 ;  /* 0x0000009f009f7308 */ /* 0x000f620000000800 */
        /* <DEDUP_REMOVED lines=15> */
[-C--:B---3--:R-:W-:Y:S01]  /*4f10*/  FMUL.FTZ R26, R26, R204.reuse ;  /* 0x000000cc1a1a7220 */ /* 0x088fe20000410000 */
        /* <DEDUP_REMOVED lines=63> */
[----:B--2---:R-:W-:Y:S01]  /*5310*/  F2FP.F16.F32.PACK_AB R152, R202, R203 ;  /* 0x000000cbca98723e */ /* 0x004fe200000000ff */
[--C-:B------:R-:W-:Y:S01]  /*5320*/  FFMA.FTZ R162, R162, UR6, -R212.reuse ;  /* 0x00000006a2a27c23 */ /* 0x100fe200080108d4 */
[----:B0-----:R-:W-:Y:S01]  /*5330*/  F2FP.F16.F32.PACK_AB R154, R157, R156 ;  /* 0x0000009c9d9a723e */ /* 0x001fe200000000ff */
[--C-:B------:R-:W-:Y:S01]  /*5340*/  FFMA.FTZ R163, R163, UR6, -R212.reuse ;  /* 0x00000006a3a37c23 */ /* 0x100fe200080108d4 */
[----:B----4-:R-:W-:Y:S01]  /*5350*/  F2FP.F16.F32.PACK_AB R153, R208, R207 ;  /* 0x000000cfd099723e */ /* 0x010fe200000000ff */
[--C-:B------:R-:W-:Y:S01]  /*5360*/  FFMA.FTZ R166, R166, UR6, -R212.reuse ;  /* 0x00000006a6a67c23 */ /* 0x100fe200080108d4 */
[----:B-----5:R-:W-:Y:S01]  /*5370*/  F2FP.F16.F32.PACK_AB R155, R159, R158 ;  /* 0x0000009e9f9b723e */ /* 0x020fe200000000ff */
[----:B------:R1:W-:Y:S01]  /*5380*/  BAR.SYNC.DEFER_BLOCKING R15, 0x100 ;  /* 0x0004000f0000751d */ /* 0x0003e20000010000 */
        /* <DEDUP_REMOVED lines=23> */
[----:B------:R-:W-:Y:S01]  /*5500*/  WARPGROUP.ARRIVE ;  /* 0x00000000000079c5 */ /* 0x000fe20000000000 */
[--C-:B------:R-:W-:Y:S01]  /*5510*/  FFMA.FTZ R193, R193, UR6, -R205.reuse ;  /* 0x00000006c1c17c23 */ /* 0x100fe200080108cd */
[--C-:B------:R-:W-:Y:S01]  /*5520*/  FFMA.FTZ R196, R196, UR6, -R205.reuse ;  /* 0x00000006c4c47c23 */ /* 0x100fe200080108cd */
[----:B------:R-:W-:Y:S01]  /*5530*/  FFMA.FTZ R197, R197, UR6, -R205 ;  /* 0x00000006c5c57c23 */ /* 0x000fe200080108cd */
[--C-:B------:R-:W-:Y:S01]  /*5540*/  FFMA.FTZ R194, R194, UR6, -R212.reuse ;  /* 0x00000006c2c27c23 */ /* 0x100fe200080108d4 */
[--C-:B------:R-:W-:Y:S01]  /*5550*/  FFMA.FTZ R195, R195, UR6, -R212.reuse ;  /* 0x00000006c3c37c23 */ /* 0x100fe200080108d4 */
[----:B------:R-:W-:Y:S01]  /*5560*/  HGMMA.64x256x16.F32 R24, R152, gdesc[UR8].tnspB, R24, gsb0 ;  /* 0x43e0000898187df0 */ /* 0x000fe20008000818 */
[----:B------:R-:W-:Y:S01]  /*5570*/  MUFU.EX2 R165, R165 ;  /* 0x000000a500a57308 */ /* 0x000fe20000000800 */
[----:B------:R-:W-:Y:S01]  /*5580*/  UIADD3 UR10, UR7, 0x80, URZ ;  /* 0x00000080070a7890 */ /* 0x000fe2000fffe03f */
[--C-:B------:R-:W-:Y:S01]  /*5590*/  FFMA.FTZ R198, R198, UR6, -R212.reuse ;  /* 0x00000006c6c67c23 */ /* 0x100fe200080108d4 */
[----:B------:R-:W-:Y:S01]  /*55a0*/  UMOV UR11, 0x40000040 ;  /* 0x40000040000b7882 */ /* 0x000fe20000000000 */
[----:B------:R-:W-:Y:S01]  /*55b0*/  FFMA.FTZ R199, R199, UR6, -R212 ;  /* 0x00000006c7c77c23 */ /* 0x000fe200080108d4 */
[----:B------:R-:W-:Y:S01]  /*55c0*/  FFMA.FTZ R23, R200, R23, R203 ;  /* 0x00000017c8177223 */ /* 0x000fe200000100cb */
[----:B------:R-:W-:Y:S01]  /*55d0*/  FFMA.FTZ R201, R204, R201, R207 ;  /* 0x000000c9ccc97223 */ /* 0x000fe200000100cf */
[----:B------:R-:W-:Y:S01]  /*55e0*/  @!P1 VIADD R211, R211, 0x32460 ;  /* 0x00032460d3d39836 */ /* 0x000fe20000000000 */
[----:B------:R-:W-:Y:S01]  /*55f0*/  MUFU.EX2 R162, R162 ;  /* 0x000000a200a27308 */ /* 0x000fe20000000800 */
[----:B------:R-:W-:Y:S01]  /*5600*/  FADD.FTZ R23, R202, R23 ;  /* 0x00000017ca177221 */ /* 0x000fe20000010000 */
[----:B------:R-:W-:Y:S01]  /*5610*/  FADD.FTZ R201, R208, R201 ;  /* 0x000000c9d0c97221 */ /* 0x000fe20000010000 */
[----:B------:R-:W-:Y:S01]  /*5620*/  IMAD.MOV.U32 R204, RZ, RZ, R21 ;  /* 0x000000ffffcc7224 */ /* 0x000fe200078e0015 */
[----:B------:R-:W-:Y:S01]  /*5630*/  @!P1 PRMT R211, RZ, 0x654, R211 ;  /* 0x00000654ffd39816 */ /* 0x000fe200000000d3 */
[----:B------:R-:W-:Y:S01]  /*5640*/  FADD.FTZ R156, R156, R23 ;  /* 0x000000179c9c7221 */ /* 0x000fe20000010000 */
[----:B------:R-:W-:Y:S01]  /*5650*/  FADD.FTZ R158, R158, R201 ;  /* 0x000000c99e9e7221 */ /* 0x000fe20000010000 */
[----:B------:R-:W-:Y:S01]  /*5660*/  IMAD.MOV.U32 R203, RZ, RZ, R20 ;  /* 0x000000ffffcb7224 */ /* 0x000fe200078e0014 */
[----:B------:R-:W2:Y:S01]  /*5670*/  MUFU.EX2 R163, R163 ;  /* 0x000000a300a37308 */ /* 0x000ea20000000800 */
[----:B------:R-:W-:Y:S01]  /*5680*/  FADD.FTZ R157, R157, R156 ;  /* 0x0000009c9d9d7221 */ /* 0x000fe20000010000 */
[----:B------:R-:W-:-:S06]  /*5690*/  FADD.FTZ R159, R159, R158 ;  /* 0x0000009e9f9f7221 */ /* 0x000fcc0000010000 */
        /* <DEDUP_REMOVED lines=40> */
[----:B------:R-:W-:Y:S01]  /*5920*/  MUFU.EX2 R198, R198 ;  /* 0x000000c600c67308 */ /* 0x000fe20000000800 */
[----:B------:R-:W-:Y:S01]  /*5930*/  WARPGROUP.ARRIVE ;  /* 0x00000000000079c5 */ /* 0x000fe20000000000 */
[----:B------:R-:W-:Y:S01]  /*5940*/  FADD.FTZ R163, R163, R162 ;  /* 0x000000a2a3a37221 */ /* 0x000fe20000010000 */
[----:B------:R-:W-:-:S03]  /*5950*/  FADD.FTZ R164, R164, R161 ;  /* 0x000000a1a4a47221 */ /* 0x000fc60000010000 */
[----:B------:R-:W-:Y:S01]  /*5960*/  FADD.FTZ R166, R166, R163 ;  /* 0x000000a3a6a67221 */ /* 0x000fe20000010000 */
[----:B------:R-:W-:Y:S01]  /*5970*/  HGMMA.64x256x16.F32 R24, R152, gdesc[UR8].tnspB, R24, gsb0 ;  /* 0x43e0000898187df0 */ /* 0x000fe20008000818 */
[----:B------:R-:W-:Y:S01]  /*5980*/  UIADD3 UR10, UR7, 0x100, URZ ;  /* 0x00000100070a7890 */ /* 0x000fe2000fffe03f */
[----:B------:R-:W2:Y:S01]  /*5990*/  MUFU.EX2 R199, R199 ;  /* 0x000000c700c77308 */ /* 0x000ea20000000800 */
[----:B------:R-:W-:Y:S01]  /*59a0*/  UMOV UR11, 0x40000040 ;  /* 0x40000040000b7882 */ /* 0x000fe20000000000 */
[----:B------:R-:W-:Y:S01]  /*59b0*/  FADD.FTZ R165, R165, R164 ;  /* 0x000000a4a5a57221 */ /* 0x000fe20000010000 */
[----:B------:R-:W-:Y:S01]  /*59c0*/  FADD.FTZ R167, R167, R166 ;  /* 0x000000a6a7a77221 */ /* 0x000fe20000010000 */
        /* <DEDUP_REMOVED lines=13> */
[----:B------:R-:W-:-:S05]  /*5aa0*/  FADD.FTZ R175, R175, R174 ;  /* 0x000000aeafaf7221 */ /* 0x000fca0000010000 */
        /* <DEDUP_REMOVED lines=40> */
[----:B0-----:R-:W-:Y:S01]  /*5d30*/  F2FP.F16.F32.PACK_AB R153, R195, R194 ;  /* 0x000000c2c399723e */ /* 0x001fe200000000ff */
[----:B------:R-:W-:Y:S01]  /*5d40*/  FADD.FTZ R194, R194, R191 ;  /* 0x000000bfc2c27221 */ /* 0x000fe20000010000 */
[----:B------:R-:W-:Y:S01]  /*5d50*/  F2FP.F16.F32.PACK_AB R154, R197, R196 ;  /* 0x000000c4c59a723e */ /* 0x000fe200000000ff */
[----:B------:R-:W-:Y:S01]  /*5d60*/  FADD.FTZ R193, R193, R192 ;  /* 0x000000c0c1c17221 */ /* 0x000fe20000010000 */
[----:B--2---:R-:W-:Y:S01]  /*5d70*/  F2FP.F16.F32.PACK_AB R155, R199, R198 ;  /* 0x000000c6c79b723e */ /* 0x004fe200000000ff */
[----:B------:R-:W-:-:S02]  /*5d80*/  FADD.FTZ R195, R195, R194 ;  /* 0x000000c2c3c37221 */ /* 0x000fc40000010000 */
[----:B------:R-:W-:Y:S01]  /*5d90*/  FADD.FTZ R196, R196, R193 ;  /* 0x000000c1c4c47221 */ /* 0x000fe20000010000 */
[----:B------:R-:W-:Y:S01]  /*5da0*/  WARPGROUP.ARRIVE ;  /* 0x00000000000079c5 */ /* 0x000fe20000000000 */
[----:B------:R-:W-:Y:S02]  /*5db0*/  FADD.FTZ R198, R198, R195 ;  /* 0x000000c3c6c67221 */ /* 0x000fe40000010000 */
[----:B------:R-:W-:Y:S02]  /*5dc0*/  FADD.FTZ R23, R197, R196 ;  /* 0x000000c4c5177221 */ /* 0x000fe40000010000 */
[----:B------:R-:W-:-:S08]  /*5dd0*/  FADD.FTZ R201, R199, R198 ;  /* 0x000000c6c7c97221 */ /* 0x000fd00000010000 */
[----:B------:R-:W-:Y:S03]  /*5de0*/  HGMMA.64x256x16.F32 R24, R152, gdesc[UR8].tnspB, R24, gsb0 ;  /* 0x43e0000898187df0 */ /* 0x000fe60008000818 */
[----:B------:R-:W-:Y:S02]  /*5df0*/  WARPGROUP.DEPBAR.LE gsb0, 0x0 ;  /* 0x00008000000079c5 */ /* 0x000fe40000010000 */
[----:B------:R1:W-:Y:S01]  /*5e00*/  @!P1 SYNCS.ARRIVE.TRANS64.RED.A1T0 RZ, [R211+URZ], RZ ;  /* 0x000000ffd3ff99a7 */ /* 0x0003e2000810043f */
[----:B------:R-:W-:Y:S05]  /*5e10*/  @P2 BRA `(.L_x_196) ;  /* 0xffffffd800e02947 */ /* 0x000fea000383ffff */
.L_x_187:
[----:B------:R-:W2:Y:S01]  /*5e20*/  SHFL.BFLY PT, R0, R23, 0x2, 0x1f ;  /* 0x0c401f0017007f89 */ /* 0x000ea200000e0000 */
[----:B------:R3:W-:Y:S08]  /*5e30*/  BAR.ARV R22, 0x100 ;  /* 0x000400160000751d */ /* 0x0007f00000002000 */
[----:B------:R-:W-:Y:S06]  /*5e40*/  BAR.ARV 0x8, 0x180 ;  /* 0x0206000000007b1d */ /* 0x000fec0000002000 */
[----:B------:R-:W-:Y:S01]  /*5e50*/  PLOP3.LUT P0, PT, PT, PT, PT, 0x8, 0x0 ;  /* 0x000000000000781c */ /* 0x000fe20003f0e170 */
[----:B------:R-:W4:Y:S01]  /*5e60*/  SHFL.BFLY PT, R4, R201, 0x2, 0x1f ;  /* 0x0c401f00c9047f89 */ /* 0x000f2200000e0000 */
[----:B--2---:R-:W-:Y:S01]  /*5e70*/  FADD.FTZ R2, R0, R23 ;  /* 0x0000001700027221 */ /* 0x004fe20000010000 */
[----:B------:R-:W-:-:S04]  /*5e80*/  IMAD.MOV.U32 R0, RZ, RZ, RZ ;  /* 0x000000ffff007224 */ /* 0x000fc800078e00ff */
[----:B------:R-:W2:Y:S01]  /*5e90*/  SHFL.BFLY PT, R3, R2, 0x1, 0x1f ;  /* 0x0c201f0002037f89 */ /* 0x000ea200000e0000 */
[----:B----4-:R-:W-:-:S05]  /*5ea0*/  FADD.FTZ R4, R4, R201 ;  /* 0x000000c904047221 */ /* 0x010fca0000010000 */
[----:B------:R-:W4:Y:S01]  /*5eb0*/  SHFL.BFLY PT, R5, R4, 0x1, 0x1f ;  /* 0x0c201f0004057f89 */ /* 0x000f2200000e0000 */
[----:B--2---:R-:W-:Y:S01]  /*5ec0*/  FADD.FTZ R7, R2, R3 ;  /* 0x0000000302077221 */ /* 0x004fe20000010000 */
[----:B------:R-:W-:Y:S02]  /*5ed0*/  IMAD.MOV.U32 R3, RZ, RZ, RZ ;  /* 0x000000ffff037224 */ /* 0x000fe400078e00ff */
[----:B------:R-:W-:Y:S02]  /*5ee0*/  IMAD.MOV.U32 R2, RZ, RZ, -0x800000 ;  /* 0xff800000ff027424 */ /* 0x000fe400078e00ff */
[----:B------:R-:W-:-:S13]  /*5ef0*/  FSETP.NE.FTZ.AND P1, PT, R7, RZ, PT ;  /* 0x000000ff0700720b */ /* 0x000fda0003f35000 */
[----:B------:R-:W2:Y:S01]  /*5f00*/  @P1 MUFU.LG2 R6, R7 ;  /* 0x0000000700061308 */ /* 0x000ea20000000c00 */
[----:B----4-:R-:W-:-:S05]  /*5f10*/  FADD.FTZ R5, R4, R5 ;  /* 0x0000000504057221 */ /* 0x010fca0000010000 */
[----:B------:R-:W-:Y:S02]  /*5f20*/  FSETP.NE.FTZ.AND P2, PT, R5, RZ, PT ;  /* 0x000000ff0500720b */ /* 0x000fe40003f55000 */
[----:B------:R4:W5:Y:S02]  /*5f30*/  @P1 MUFU.RCP R3, R7 ;  /* 0x0000000700031308 */ /* 0x0009640000001000 */
[----:B----4-:R-:W-:Y:S02]  /*5f40*/  IMAD.U32 R7, RZ, RZ, UR6 ;  /* 0x00000006ff077e24 */ /* 0x010fe4000f8e00ff */
[----:B--2---:R-:W-:-:S07]  /*5f50*/  @P1 FMUL.FTZ R6, R6, 0.69314718246459960938 ;  /* 0x3f31721806061820 */ /* 0x004fce0000410000 */
[----:B------:R-:W2:Y:S01]  /*5f60*/  @P2 MUFU.LG2 R4, R5 ;  /* 0x0000000500042308 */ /* 0x000ea20000000c00 */
[----:B------:R-:W-:Y:S01]  /*5f70*/  @P2 FMUL.FTZ R7, R7, 0.69314718246459960938 ;  /* 0x3f31721807072820 */ /* 0x000fe20000410000 */
[-C--:B-----5:R-:W-:Y:S01]  /*5f80*/  FMUL.FTZ R24, R24, R3.reuse ;  /* 0x0000000318187220 */ /* 0x0a0fe20000410000 */
[-C--:B------:R-:W-:Y:S01]  /*5f90*/  FMUL.FTZ R25, R25, R3.reuse ;  /* 0x0000000319197220 */ /* 0x080fe20000410000 */
[----:B------:R-:W-:-:S04]  /*5fa0*/  FMUL.FTZ R28, R28, R3 ;  /* 0x000000031c1c7220 */ /* 0x000fc80000410000 */
[----:B------:R4:W5:Y:S01]  /*5fb0*/  @P2 MUFU.RCP R0, R5 ;  /* 0x0000000500002308 */ /* 0x0009620000001000 */
        /* <DEDUP_REMOVED lines=8> */
[----:B----4-:R-:W-:Y:S02]  /*6040*/  IMAD.U32 R5, RZ, RZ, UR6 ;  /* 0x00000006ff057e24 */ /* 0x010fe4000f8e00ff */
[----:B--2---:R-:W-:Y:S01]  /*6050*/  @P2 FMUL.FTZ R4, R4, 0.69314718246459960938 ;  /* 0x3f31721804042820 */ /* 0x004fe20000410000 */
[-C--:B------:R-:W-:Y:S01]  /*6060*/  FMUL.FTZ R45, R45, R3.reuse ;  /* 0x000000032d2d7220 */ /* 0x080fe20000410000 */
[-C--:B------:R-:W-:Y:S01]  /*6070*/  FMUL.FTZ R48, R48, R3.reuse ;  /* 0x0000000330307220 */ /* 0x080fe20000410000 */
        /* <DEDUP_REMOVED lines=52> */
[----:B------:R-:W-:-:S02]  /*63c0*/  IMAD.MOV.U32 R3, RZ, RZ, -0x800000 ;  /* 0xff800000ff037424 */ /* 0x000fc400078e00ff */
[-C--:B-----5:R-:W-:Y:S01]  /*63d0*/  FMUL.FTZ R26, R26, R0.reuse ;  /* 0x000000001a1a7220 */ /* 0x0a0fe20000410000 */
        /* <DEDUP_REMOVED lines=64> */
[----:B---3--:R-:W-:-:S07]  /*67e0*/  @P2 FFMA.FTZ R2, R7, R21, R4 ;  /* 0x0000001507022223 */ /* 0x008fce0000010004 */
.L_x_175:
[----:B------:R-:W-:Y:S05]  /*67f0*/  @P0 BRA `(.L_x_197) ;  /* 0x0000002000600947 */ /* 0x000fea0003800000 */
[----:B------:R-:W2:Y:S01]  /*6800*/  S2R R0, SR_TID.X ;  /* 0x0000000000007919 */ /* 0x000ea20000002100 */
[----:B------:R-:W3:Y:S01]  /*6810*/  LDC R8, c[0x0][0xce8] ;  /* 0x00033a00ff087b82 */ /* 0x000ee20000000800 */
[----:B------:R-:W-:Y:S01]  /*6820*/  R2UR UR13, R18 ;  /* 0x00000000120d72ca */ /* 0x000fe200000e0000 */
[----:B------:R-:W-:Y:S01]  /*6830*/  ULDC.64 UR8, c[0x0][0xcd0] ;  /* 0x0003340000087ab9 */ /* 0x000fe20000000a00 */
[----:B------:R-:W4:Y:S01]  /*6840*/  S2R R16, SR_CTAID.X ;  /* 0x0000000000107919 */ /* 0x000f220000002500 */
[----:B------:R-:W-:Y:S01]  /*6850*/  ULDC.64 UR14, c[0x0][0x208] ;  /* 0x00008200000e7ab9 */ /* 0x000fe20000000a00 */
[----:B------:R-:W-:Y:S03]  /*6860*/  BSSY B0, `(.L_x_198) ;  /* 0x000014b000007945 */ /* 0x000fe60003800000 */
[----:B------:R-:W5:Y:S06]  /*6870*/  S2UR UR12, SR_CTAID.Z ;  /* 0x00000000000c79c3 */ /* 0x000f6c0000002700 */
[----:B------:R-:W-:-:S02]  /*6880*/  USHF.R.S32.HI UR7, URZ, 0x1f, UR13 ;  /* 0x0000001f3f077899 */ /* 0x000fc4000801140d */
[----:B------:R-:W-:Y:S01]  /*6890*/  IMAD R19, RZ, RZ, -UR13 ;  /* 0x8000000dff137e24 */ /* 0x000fe2000f8e02ff */
[----:B------:R-:W0:Y:S01]  /*68a0*/  LDC.64 R20, c[0x0][0xcd8] ;  /* 0x00033600ff147b82 */ /* 0x000e220000000a00 */
[----:B------:R-:W-:Y:S02]  /*68b0*/  UIMAD.WIDE.U32 UR4, UR13, UR8, URZ ;  /* 0x000000080d0472a5 */ /* 0x000fe4000f8e003f */
[----:B------:R-:W-:-:S04]  /*68c0*/  UIMAD UR6, UR7, UR8, URZ ;  /* 0x00000008070672a4 */ /* 0x000fc8000f8e023f */
[----:B------:R-:W-:Y:S01]  /*68d0*/  UIMAD UR6, UR13, UR9, UR6 ;  /* 0x000000090d0672a4 */ /* 0x000fe2000f8e0206 */
[----:B---3--:R-:W-:Y:S01]  /*68e0*/  ISETP.NE.AND P0, PT, R8, 0x1, PT ;  /* 0x000000010800780c */ /* 0x008fe20003f05270 */
[----:B------:R-:W3:Y:S01]  /*68f0*/  S2UR UR11, SR_CTAID.Y ;  /* 0x00000000000b79c3 */ /* 0x000ee20000002600 */
[----:B------:R-:W-:Y:S01]  /*6900*/  ULDC.64 UR8, c[0x0][0xc38] ;  /* 0x00030e0000087ab9 */ /* 0x000fe20000000a00 */
[----:B------:R-:W-:Y:S02]  /*6910*/  UIADD3 UR6, UR5, UR6, URZ ;  /* 0x0000000605067290 */ /* 0x000fe4000fffe03f */
[----:B------:R-:W-:Y:S01]  /*6920*/  UIMAD UR7, UR7, UR8, URZ ;  /* 0x00000008070772a4 */ /* 0x000fe2000f8e023f */
[----:B--2---:R-:W-:Y:S01]  /*6930*/  VIADD R14, R0, 0xffffff80 ;  /* 0xffffff80000e7836 */ /* 0x004fe20000000000 */
[----:B-----5:R-:W-:Y:S02]  /*6940*/  USHF.R.S32.HI UR10, URZ, 0x1f, UR12 ;  /* 0x0000001f3f0a7899 */ /* 0x020fe4000801140c */
[----:B------:R-:W3:Y:S02]  /*6950*/  LDC R152, c[0x0][0xd50] ;  /* 0x00035400ff987b82 */ /* 0x000ee40000000800 */
[----:B------:R-:W-:-:S04]  /*6960*/  SHF.R.S32.HI R7, RZ, 0x1f, R14 ;  /* 0x0000001fff077819 */ /* 0x000fc8000001140e */
[CC--:B------:R-:W-:Y:S02]  /*6970*/  LEA.HI R4, R7.reuse, R14.reuse, RZ, 0x7 ;  /* 0x0000000e07047211 */ /* 0x0c0fe400078f38ff */
[----:B------:R-:W2:Y:S01]  /*6980*/  LDC.64 R22, c[0x0][0xc40] ;  /* 0x00031000ff167b82 */ /* 0x000ea20000000a00 */
[----:B------:R-:W-:Y:S02]  /*6990*/  LEA.HI R7, R7, R14, RZ, 0x2 ;  /* 0x0000000e07077211 */ /* 0x000fe400078f10ff */
[----:B------:R-:W-:Y:S02]  /*69a0*/  LOP3.LUT R5, R4, 0xffffff80, RZ, 0xc0, !PT ;  /* 0xffffff8004057812 */ /* 0x000fe400078ec0ff */
[----:B------:R-:W-:Y:S02]  /*69b0*/  SHF.R.S32.HI R9, RZ, 0x7, R4 ;  /* 0x00000007ff097819 */ /* 0x000fe40000011404 */
[----:B------:R-:W-:Y:S01]  /*69c0*/  LOP3.LUT R7, R7, 0xfffffffc, RZ, 0xc0, !PT ;  /* 0xfffffffc07077812 */ /* 0x000fe200078ec0ff */
[----:B------:R-:W-:Y:S01]  /*69d0*/  IMAD.IADD R0, R14, 0x1, -R5 ;  /* 0x000000010e007824 */ /* 0x000fe200078e0a05 */
[----:B------:R-:W-:Y:S01]  /*69e0*/  LEA.HI R4, R4, R9, RZ, 0x1 ;  /* 0x0000000904047211 */ /* 0x000fe200078f08ff */
[----:B------:R-:W5:Y:S02]  /*69f0*/  @P0 LDC R17, c[0x0][0xcf0] ;  /* 0x00033c00ff110b82 */ /* 0x000f640000000800 */
[----:B------:R-:W-:Y:S01]  /*6a00*/  IMAD.IADD R7, R14, 0x1, -R7 ;  /* 0x000000010e077824 */ /* 0x000fe200078e0a07 */
[----:B------:R-:W-:-:S02]  /*6a10*/  SHF.R.S32.HI R11, RZ, 0x1f, R0 ;  /* 0x0000001fff0b7819 */ /* 0x000fc40000011400 */
[----:B------:R-:W-:Y:S02]  /*6a20*/  LOP3.LUT R4, R4, 0x3fffffe, RZ, 0xc0, !PT ;  /* 0x03fffffe04047812 */ /* 0x000fe400078ec0ff */
[----:B------:R-:W-:Y:S01]  /*6a30*/  LEA.HI R10, R11, R0, RZ, 0x2 ;  /* 0x000000000b0a7211 */ /* 0x000fe200078f10ff */
[----:B------:R-:W1:Y:S03]  /*6a40*/  @P0 LDC R14, c[0x0][0xcec] ;  /* 0x00033b00ff0e0b82 */ /* 0x000e660000000800 */
[--C-:B------:R-:W-:Y:S02]  /*6a50*/  SHF.R.S32.HI R5, RZ, 0x2, R10.reuse ;  /* 0x00000002ff057819 */ /* 0x100fe4000001140a */
[----:B------:R-:W-:-:S03]  /*6a60*/  SHF.R.S32.HI R6, RZ, 0x1f, R10 ;  /* 0x0000001fff067819 */ /* 0x000fc6000001140a */
[----:B------:R-:W5:Y:S01]  /*6a70*/  @P0 LDC R154, c[0x0][0xcec] ;  /* 0x00033b00ff9a0b82 */ /* 0x000f620000000800 */
[----:B------:R-:W-:-:S04]  /*6a80*/  LEA.HI R6, R6, R5, RZ, 0x3 ;  /* 0x0000000506067211 */ /* 0x000fc800078f18ff */
[----:B------:R-:W-:Y:S01]  /*6a90*/  LOP3.LUT R12, R6, 0xfffffff8, RZ, 0xc0, !PT ;  /* 0xfffffff8060c7812 */ /* 0x000fe200078ec0ff */
[----:B------:R-:W-:Y:S01]  /*6aa0*/  IMAD.IADD R6, R9, 0x1, -R4 ;  /* 0x0000000109067824 */ /* 0x000fe200078e0a04 */
[----:B------:R-:W-:Y:S01]  /*6ab0*/  LEA.HI R9, R7, R7, RZ, 0x1 ;  /* 0x0000000707097211 */ /* 0x000fe200078f08ff */
[----:B------:R-:W5:Y:S01]  /*6ac0*/  @P0 LDC R153, c[0x0][0xcf0] ;  /* 0x00033c00ff990b82 */ /* 0x000f620000000800 */
[----:B------:R-:W-:Y:S01]  /*6ad0*/  LEA.HI R4, R11, R0, RZ, 0x5 ;  /* 0x000000000b047211 */ /* 0x000fe200078f28ff */
[----:B------:R-:W-:Y:S01]  /*6ae0*/  IMAD.IADD R5, R5, 0x1, -R12 ;  /* 0x0000000105057824 */ /* 0x000fe200078e0a0c */
[----:B------:R-:W-:Y:S02]  /*6af0*/  LOP3.LUT R12, R9, 0x1ffffffe, RZ, 0xc0, !PT ;  /* 0x1ffffffe090c7812 */ /* 0x000fe400078ec0ff */
[----:B------:R-:W-:-:S03]  /*6b00*/  SHF.R.S32.HI R4, RZ, 0x5, R4 ;  /* 0x00000005ff047819 */ /* 0x000fc60000011404 */
[----:B------:R-:W-:Y:S02]  /*6b10*/  IMAD.IADD R12, R7, 0x1, -R12 ;  /* 0x00000001070c7824 */ /* 0x000fe400078e0a0c */
[----:B------:R-:W-:Y:S02]  /*6b20*/  IMAD R7, R4, 0x10, R5 ;  /* 0x0000001004077824 */ /* 0x000fe400078e0205 */
[----:B------:R-:W-:Y:S02]  /*6b30*/  IMAD.U32 R5, RZ, RZ, UR5 ;  /* 0x00000005ff057e24 */ /* 0x000fe4000f8e00ff */
[----:B------:R-:W-:Y:S02]  /*6b40*/  IMAD R9, R6, 0x40, R7 ;  /* 0x0000004006097824 */ /* 0x000fe400078e0207 */
[----:B------:R-:W-:Y:S01]  /*6b50*/  IMAD.U32 R4, RZ, RZ, UR4 ;  /* 0x00000004ff047e24 */ /* 0x000fe2000f8e00ff */
[----:B------:R-:W-:Y:S01]  /*6b60*/  UIMAD.WIDE.U32 UR4, UR13, UR8, URZ ;  /* 0x000000080d0472a5 */ /* 0x000fe2000f8e003f */
[----:B------:R-:W-:Y:S01]  /*6b70*/  IMAD.U32 R5, RZ, RZ, UR6 ;  /* 0x00000006ff057e24 */ /* 0x000fe2000f8e00ff */
[----:B------:R-:W-:Y:S01]  /*6b80*/  UIMAD UR6, UR13, UR9, UR7 ;  /* 0x000000090d0672a4 */ /* 0x000fe2000f8e0207 */
[----:B------:R-:W-:-:S02]  /*6b90*/  IMAD R12, R12, 0x8, R9 ;  /* 0x000000080c0c7824 */ /* 0x000fc400078e0209 */
[----:B0-----:R-:W-:Y:S01]  /*6ba0*/  IMAD R6, R20, UR10, RZ ;  /* 0x0000000a14067c24 */ /* 0x001fe2000f8e02ff */
[----:B------:R-:W-:Y:S01]  /*6bb0*/  UIADD3 UR6, UR5, UR6, URZ ;  /* 0x0000000605067290 */ /* 0x000fe2000fffe03f */
[----:B----4-:R-:W-:Y:S01]  /*6bc0*/  IMAD R11, R16, 0x80, R12 ;  /* 0x00000080100b7824 */ /* 0x010fe200078e020c */
[----:B------:R-:W-:Y:S01]  /*6bd0*/  ULDC.64 UR8, c[0x0][0xc28] ;  /* 0x00030a0000087ab9 */ /* 0x000fe20000000a00 */
[----:B------:R-:W-:Y:S02]  /*6be0*/  IMAD R15, R21, UR12, R6 ;  /* 0x0000000c150f7c24 */ /* 0x000fe4000f8e0206 */
[----:B-1----:R-:W-:-:S04]  /*6bf0*/  @P0 IMAD.HI.U32 R12, R11, R14, RZ ;  /* 0x0000000e0b0c0227 */ /* 0x002fc800078e00ff */
[----:B------:R-:W-:Y:S02]  /*6c00*/  IMAD.U32 R7, RZ, RZ, UR5 ;  /* 0x00000005ff077e24 */ /* 0x000fe4000f8e00ff */
[----:B--2---:R-:W-:Y:S02]  /*6c10*/  IMAD R14, R22, UR10, RZ ;  /* 0x0000000a160e7c24 */ /* 0x004fe4000f8e02ff */
[----:B---3--:R-:W-:Y:S02]  /*6c20*/  IMAD R21, R152, R19, UR11 ;  /* 0x0000000b98157e24 */ /* 0x008fe4000f8e0213 */
[----:B------:R-:W-:Y:S01]  /*6c30*/  IMAD.U32 R6, RZ, RZ, UR4 ;  /* 0x00000004ff067e24 */ /* 0x000fe2000f8e00ff */
[----:B------:R-:W-:Y:S01]  /*6c40*/  ULDC.64 UR4, c[0x0][0xce0] ;  /* 0x0003380000047ab9 */ /* 0x000fe20000000a00 */
[----:B------:R-:W-:Y:S01]  /*6c50*/  IMAD.U32 R7, RZ, RZ, UR6 ;  /* 0x00000006ff077e24 */ /* 0x000fe2000f8e00ff */
[----:B------:R-:W-:Y:S01]  /*6c60*/  ULDC.64 UR6, c[0x0][0xc48] ;  /* 0x0003120000067ab9 */ /* 0x000fe20000000a00 */
[----:B------:R-:W-:-:S04]  /*6c70*/  IMAD.WIDE.U32 R4, R20, UR12, R4 ;  /* 0x0000000c14047c25 */ /* 0x000fc8000f8e0004 */
[----:B------:R-:W-:Y:S01]  /*6c80*/  IMAD.MOV.U32 R13, RZ, RZ, R11 ;  /* 0x000000ffff0d7224 */ /* 0x000fe200078e000b */
[----:B-----5:R-:W-:Y:S01]  /*6c90*/  @P0 SHF.R.U32.HI R13, RZ, R17, R12 ;  /* 0x00000011ff0d0219 */ /* 0x020fe2000001160c */
[----:B------:R-:W-:Y:S01]  /*6ca0*/  IMAD R17, R23, UR12, R14 ;  /* 0x0000000c17117c24 */ /* 0x000fe2000f8e020e */
[----:B------:R-:W-:Y:S01]  /*6cb0*/  SHF.R.S32.HI R14, RZ, 0x1f, R21 ;  /* 0x0000001fff0e7819 */ /* 0x000fe20000011415 */
[----:B------:R-:W-:-:S04]  /*6cc0*/  IMAD.WIDE.U32 R6, R22, UR12, R6 ;  /* 0x0000000c16067c25 */ /* 0x000fc8000f8e0006 */
[----:B------:R-:W-:Y:S02]  /*6cd0*/  IMAD.IADD R5, R5, 0x1, R15 ;  /* 0x0000000105057824 */ /* 0x000fe400078e020f */
[----:B------:R-:W-:-:S04]  /*6ce0*/  @P0 IMAD.HI.U32 R154, R11, R154, RZ ;  /* 0x0000009a0b9a0227 */ /* 0x000fc800078e00ff */
[----:B------:R-:W-:Y:S02]  /*6cf0*/  IMAD.IADD R7, R7, 0x1, R17 ;  /* 0x0000000107077824 */ /* 0x000fe400078e0211 */
[----:B------:R-:W-:Y:S01]  /*6d00*/  IMAD.MOV.U32 R15, RZ, RZ, R11 ;  /* 0x000000ffff0f7224 */ /* 0x000fe200078e000b */
[----:B------:R-:W-:Y:S01]  /*6d10*/  @P0 SHF.R.U32.HI R15, RZ, R153, R154 ;  /* 0x00000099ff0f0219 */ /* 0x000fe2000001169a */
[C---:B------:R-:W-:Y:S02]  /*6d20*/  IMAD R12, R14.reuse, UR4, RZ ;  /* 0x000000040e0c7c24 */ /* 0x040fe4000f8e02ff */
[----:B------:R-:W-:Y:S02]  /*6d30*/  IMAD R17, R14, UR6, RZ ;  /* 0x000000060e117c24 */ /* 0x000fe4000f8e02ff */
[----:B------:R-:W-:-:S04]  /*6d40*/  IMAD.WIDE.U32 R4, R21, UR4, R4 ;  /* 0x0000000415047c25 */ /* 0x000fc8000f8e0004 */
[C---:B------:R-:W-:Y:S01]  /*6d50*/  IMAD R14, R21.reuse, UR5, R12 ;  /* 0x00000005150e7c24 */ /* 0x040fe2000f8e020c */
[----:B------:R-:W-:Y:S01]  /*6d60*/  BAR.SYNC.DEFER_BLOCKING 0x1, 0x100 ;  /* 0x0044000000007b1d */ /* 0x000fe20000010000 */
[----:B------:R-:W-:Y:S01]  /*6d70*/  IMAD R19, R21, UR7, R17 ;  /* 0x0000000715137c24 */ /* 0x000fe2000f8e0211 */
[----:B------:R-:W-:Y:S01]  /*6d80*/  SHF.R.S32.HI R17, RZ, 0x1f, R13 ;  /* 0x0000001fff117819 */ /* 0x000fe2000001140d */
[----:B------:R-:W-:Y:S01]  /*6d90*/  IMAD.MOV R20, RZ, RZ, -R15 ;  /* 0x000000ffff147224 */ /* 0x000fe200078e0a0f */
[----:B------:R-:W-:Y:S01]  /*6da0*/  IADD3 R4, P0, R13, R4, RZ ;  /* 0x000000040d047210 */ /* 0x000fe20007f1e0ff */
[----:B------:R-:W-:Y:S01]  /*6db0*/  IMAD.MOV R13, RZ, RZ, -R13 ;  /* 0x000000ffff0d7224 */ /* 0x000fe200078e0a0d */
[----:B------:R-:W-:Y:S01]  /*6dc0*/  SHF.R.S32.HI R12, RZ, 0x1f, R15 ;  /* 0x0000001fff0c7819 */ /* 0x000fe2000001140f */
[----:B------:R-:W-:Y:S01]  /*6dd0*/  ULDC.64 UR4, c[0x0][0xc30] ;  /* 0x00030c0000047ab9 */ /* 0x000fe20000000a00 */
[----:B------:R-:W-:Y:S01]  /*6de0*/  IMAD.WIDE.U32 R6, R21, UR6, R6 ;  /* 0x0000000615067c25 */ /* 0x000fe2000f8e0006 */
[----:B------:R-:W-:Y:S01]  /*6df0*/  IADD3.X R5, R17, R5, R14, P0, !PT ;  /* 0x0000000511057210 */ /* 0x000fe200007fe40e */
[----:B------:R-:W-:-:S02]  /*6e00*/  ULDC.64 UR6, c[0x0][0xcc8] ;  /* 0x0003320000067ab9 */ /* 0x000fc40000000a00 */
[----:B------:R-:W-:Y:S02]  /*6e10*/  IMAD R12, R12, UR4, RZ ;  /* 0x000000040c0c7c24 */ /* 0x000fe4000f8e02ff */
[C-C-:B------:R-:W-:Y:S02]  /*6e20*/  IMAD R13, R8.reuse, R13, R11.reuse ;  /* 0x0000000d080d7224 */ /* 0x140fe400078e020b */
        /* <DEDUP_REMOVED lines=28> */
[----:B------:R-:W-:Y:S01]  /*6ff0*/  SHFL.IDX PT, R12, R19, RZ, 0x1c1f ;  /* 0x001c1fff130c7589 */ /* 0x000fe200000e0000 */
[----:B------:R-:W-:Y:S01]  /*7000*/  LOP3.LUT P0, RZ, R0, 0x3, RZ, 0xc0, !PT ;  /* 0x0000000300ff7812 */ /* 0x000fe2000780c0ff */
[C---:B------:R-:W-:Y:S01]  /*7010*/  VIADD R9, R11.reuse, 0x8 ;  /* 0x000000080b097836 */ /* 0x040fe20000000000 */
[----:B------:R-:W-:Y:S01]  /*7020*/  UIADD3 UR4, UR4, 0x32420, URZ ;  /* 0x0003242004047890 */ /* 0x000fe2000fffe03f */
[----:B------:R-:W0:Y:S01]  /*7030*/  SHFL.IDX PT, R13, R17, RZ, 0x1c1f ;  /* 0x001c1fff110d7589 */ /* 0x000e2200000e0000 */
[----:B------:R-:W-:-:S02]  /*7040*/  ISETP.GE.OR P1, PT, R11, R8, P0 ;  /* 0x000000080b00720c */ /* 0x000fc40000726670 */
[-C--:B------:R-:W-:Y:S01]  /*7050*/  ISETP.GE.OR P0, PT, R9, R8.reuse, P0 ;  /* 0x000000080900720c */ /* 0x080fe20000706670 */
[----:B------:R1:W2:Y:S01]  /*7060*/  SHFL.IDX PT, R15, R17, 0x1, 0x1c1f ;  /* 0x003c1f00110f7f89 */ /* 0x0002a200000e0000 */
[----:B------:R-:W-:Y:S01]  /*7070*/  ISETP.GE.AND P2, PT, R11, R8, PT ;  /* 0x000000080b00720c */ /* 0x000fe20003f46270 */
[----:B------:R-:W-:Y:S02]  /*7080*/  UPRMT UR4, URZ, 0x654, UR4 ;  /* 0x000006543f047896 */ /* 0x000fe40008000004 */
[----:B------:R3:W4:Y:S01]  /*7090*/  SHFL.IDX PT, R4, R6, RZ, 0x1c1f ;  /* 0x001c1fff06047589 */ /* 0x00072200000e0000 */
[----:B-1----:R-:W-:-:S03]  /*70a0*/  LOP3.LUT R17, R10, 0x7ffffffc, RZ, 0xc0, !PT ;  /* 0x7ffffffc0a117812 */ /* 0x002fc600078ec0ff */
[----:B------:R3:W1:Y:S03]  /*70b0*/  SHFL.IDX PT, R5, R7, RZ, 0x1c1f ;  /* 0x001c1fff07057589 */ /* 0x00066600000e0000 */
[----:B------:R-:W-:Y:S01]  /*70c0*/  SYNCS.ARRIVE.TRANS64.RED.A1T0 RZ, [UR4], RZ ;  /* 0x000000ffffff79a7 */ /* 0x000fe20008100404 */
[----:B------:R-:W-:-:S04]  /*70d0*/  IMAD.IADD R0, R0, 0x1, -R17 ;  /* 0x0000000100007824 */ /* 0x000fc800078e0a11 */
[----:B------:R-:W-:Y:S01]  /*70e0*/  IMAD.SHL.U32 R0, R0, 0x2, RZ ;  /* 0x0000000200007824 */ /* 0x000fe200078e00ff */
[----:B0-----:R3:W-:Y:S04]  /*70f0*/  @!P1 ST.E desc[UR14][R12.64], R3 ;  /* 0x000000030c009985 */ /* 0x0017e8000c10190e */
[----:B--2---:R3:W-:Y:S01]  /*7100*/  @!P0 ST.E desc[UR14][R14.64], R2 ;  /* 0x000000020e008985 */ /* 0x0047e2000c10190e */
[----:B------:R-:W-:Y:S05]  /*7110*/  @P2 BRA `(.L_x_199) ;  /* 0x0000000800fc2947 */ /* 0x000fea0003800000 */
[C---:B---3--:R-:W-:Y:S01]  /*7120*/  VIADD R2, R0.reuse, 0x8 ;  /* 0x0000000800027836 */ /* 0x048fe20000000000 */
        /* <DEDUP_REMOVED lines=9> */
[----:B------:R-:W-:Y:S01]  /*71c0*/  VIADD R19, R0, 0x30 ;  /* 0x0000003000137836 */ /* 0x000fe20000000000 */
[----:B------:R-:W-:Y:S01]  /*71d0*/  ISETP.GE.AND P0, PT, R16, UR4, PT ;  /* 0x0000000410007c0c */ /* 0x000fe2000bf06270 */
[C---:B------:R-:W-:Y:S01]  /*71e0*/  VIADD R20, R0.reuse, 0x38 ;  /* 0x0000003800147836 */ /* 0x040fe20000000000 */
[----:B------:R-:W-:Y:S01]  /*71f0*/  ISETP.GE.AND P1, PT, R17, UR4, PT ;  /* 0x0000000411007c0c */ /* 0x000fe2000bf26270 */
[----:B------:R-:W-:Y:S01]  /*7200*/  ULDC.64 UR6, c[0x0][0x208] ;  /* 0x0000820000067ab9 */ /* 0x000fe20000000a00 */
[----:B------:R-:W-:-:S02]  /*7210*/  VIADD R21, R0, 0x40 ;  /* 0x0000004000157836 */ /* 0x000fc40000000000 */
[----:B------:R-:W-:Y:S01]  /*7220*/  VIADD R22, R0, 0x48 ;  /* 0x0000004800167836 */ /* 0x000fe20000000000 */
[----:B------:R-:W-:Y:S01]  /*7230*/  @!P3 LEA.HI R2, R2, R2, RZ, 0x1 ;  /* 0x000000020202b211 */ /* 0x000fe200078f08ff */
[----:B------:R-:W-:Y:S01]  /*7240*/  VIADD R23, R0, 0x50 ;  /* 0x0000005000177836 */ /* 0x000fe20000000000 */
[----:B------:R-:W-:Y:S02]  /*7250*/  @!P4 LEA.HI R3, R3, R3, RZ, 0x1 ;  /* 0x000000030303c211 */ /* 0x000fe400078f08ff */
[----:B------:R-:W-:Y:S02]  /*7260*/  @!P5 LEA.HI R10, R10, R10, RZ, 0x1 ;  /* 0x0000000a0a0ad211 */ /* 0x000fe400078f08ff */
[----:B------:R-:W-:Y:S02]  /*7270*/  @!P3 LOP3.LUT R11, R2, 0xfffffffe, RZ, 0xc0, !PT ;  /* 0xfffffffe020bb812 */ /* 0x000fe400078ec0ff */
[----:B------:R-:W-:Y:S01]  /*7280*/  @!P4 LOP3.LUT R13, R3, 0xfffffffe, RZ, 0xc0, !PT ;  /* 0xfffffffe030dc812 */ /* 0x000fe200078ec0ff */
[----:B-1--4-:R-:W-:Y:S01]  /*7290*/  @!P2 IMAD.WIDE R2, R0, 0x4, R4 ;  /* 0x000000040002a825 */ /* 0x012fe200078e0204 */
[----:B------:R-:W-:-:S02]  /*72a0*/  @!P5 LOP3.LUT R15, R10, 0xfffffffe, RZ, 0xc0, !PT ;  /* 0xfffffffe0a0fd812 */ /* 0x000fc400078ec0ff */
[----:B------:R-:W-:Y:S01]  /*72b0*/  ISETP.GE.AND P6, PT, R23, UR4, PT ;  /* 0x0000000417007c0c */ /* 0x000fe2000bfc6270 */
[--C-:B------:R-:W-:Y:S01]  /*72c0*/  @!P3 IMAD.WIDE R10, R11, 0x4, R4.reuse ;  /* 0x000000040b0ab825 */ /* 0x100fe200078e0204 */
[----:B------:R0:W-:Y:S01]  /*72d0*/  @!P2 ST.E.64 desc[UR6][R2.64], R24 ;  /* 0x000000180200a985 */ /* 0x0001e2000c101b06 */
[----:B------:R-:W-:Y:S02]  /*72e0*/  ISETP.GE.AND P2, PT, R19, UR4, PT ;  /* 0x0000000413007c0c */ /* 0x000fe4000bf46270 */
[--C-:B------:R-:W-:Y:S01]  /*72f0*/  @!P4 IMAD.WIDE R12, R13, 0x4, R4.reuse ;  /* 0x000000040d0cc825 */ /* 0x100fe200078e0204 */
[----:B------:R1:W-:Y:S01]  /*7300*/  @!P3 ST.E.64 desc[UR6][R10.64], R28 ;  /* 0x0000001c0a00b985 */ /* 0x0003e2000c101b06 */
[----:B------:R-:W-:Y:S02]  /*7310*/  ISETP.GE.AND P3, PT, R20, UR4, PT ;  /* 0x0000000414007c0c */ /* 0x000fe4000bf66270 */
[----:B------:R-:W-:Y:S01]  /*7320*/  @!P5 IMAD.WIDE R14, R15, 0x4, R4 ;  /* 0x000000040f0ed825 */ /* 0x000fe200078e0204 */
[----:B------:R2:W-:Y:S01]  /*7330*/  @!P4 ST.E.64 desc[UR6][R12.64], R32 ;  /* 0x000000200c00c985 */ /* 0x0005e2000c101b06 */
[----:B------:R-:W-:-:S02]  /*7340*/  ISETP.GE.AND P4, PT, R21, UR4, PT ;  /* 0x0000000415007c0c */ /* 0x000fc4000bf86270 */
[----:B------:R-:W-:Y:S01]  /*7350*/  @!P0 LEA.HI R16, R16, R16, RZ, 0x1 ;  /* 0x0000001010108211 */ /* 0x000fe200078f08ff */
[----:B------:R3:W-:Y:S01]  /*7360*/  @!P5 ST.E.64 desc[UR6][R14.64], R36 ;  /* 0x000000240e00d985 */ /* 0x0007e2000c101b06 */
[----:B------:R-:W-:Y:S01]  /*7370*/  ISETP.GE.AND P5, PT, R22, UR4, PT ;  /* 0x0000000416007c0c */ /* 0x000fe2000bfa6270 */
[C---:B0-----:R-:W-:Y:S01]  /*7380*/  VIADD R24, R0.reuse, 0x58 ;  /* 0x0000005800187836 */ /* 0x041fe20000000000 */
[----:B------:R-:W-:Y:S01]  /*7390*/  @!P1 LEA.HI R17, R17, R17, RZ, 0x1 ;  /* 0x0000001111119211 */ /* 0x000fe200078f08ff */
[----:B------:R-:W-:Y:S01]  /*73a0*/  VIADD R25, R0, 0x60 ;  /* 0x0000006000197836 */ /* 0x000fe20000000000 */
[----:B------:R-:W-:Y:S02]  /*73b0*/  @!P0 LOP3.LUT R3, R16, 0xfffffffe, RZ, 0xc0, !PT ;  /* 0xfffffffe10038812 */ /* 0x000fe400078ec0ff */
[----:B-1----:R-:W-:Y:S02]  /*73c0*/  @!P1 LOP3.LUT R11, R17, 0xfffffffe, RZ, 0xc0, !PT ;  /* 0xfffffffe110b9812 */ /* 0x002fe400078ec0ff */
[----:B------:R-:W-:Y:S01]  /*73d0*/  @!P2 LEA.HI R19, R19, R19, RZ, 0x1 ;  /* 0x000000131313a211 */ /* 0x000fe200078f08ff */
[----:B------:R-:W-:Y:S01]  /*73e0*/  @!P0 IMAD.WIDE R2, R3, 0x4, R4 ;  /* 0x0000000403028825 */ /* 0x000fe200078e0204 */
[----:B------:R-:W-:-:S02]  /*73f0*/  @!P3 LEA.HI R20, R20, R20, RZ, 0x1 ;  /* 0x000000141414b211 */ /* 0x000fc400078f08ff */
[----:B------:R-:W-:Y:S01]  /*7400*/  @!P4 LEA.HI R21, R21, R21, RZ, 0x1 ;  /* 0x000000151515c211 */ /* 0x000fe200078f08ff */
[----:B------:R-:W-:Y:S01]  /*7410*/  @!P1 IMAD.WIDE R10, R11, 0x4, R4 ;  /* 0x000000040b0a9825 */ /* 0x000fe200078e0204 */
[----:B------:R-:W-:Y:S01]  /*7420*/  @!P5 LEA.HI R22, R22, R22, RZ, 0x1 ;  /* 0x000000161616d211 */ /* 0x000fe200078f08ff */
[----:B------:R0:W-:Y:S01]  /*7430*/  @!P0 ST.E.64 desc[UR6][R2.64], R40 ;  /* 0x0000002802008985 */ /* 0x0001e2000c101b06 */
[----:B------:R-:W-:Y:S02]  /*7440*/  @!P6 LEA.HI R23, R23, R23, RZ, 0x1 ;  /* 0x000000171717e211 */ /* 0x000fe400078f08ff */
[----:B------:R-:W-:Y:S01]  /*7450*/  @!P2 LOP3.LUT R19, R19, 0xfffffffe, RZ, 0xc0, !PT ;  /* 0xfffffffe1313a812 */ /* 0x000fe200078ec0ff */
[----:B------:R1:W-:Y:S01]  /*7460*/  @!P1 ST.E.64 desc[UR6][R10.64], R44 ;  /* 0x0000002c0a009985 */ /* 0x0003e2000c101b06 */
[----:B--2---:R-:W-:Y:S01]  /*7470*/  @!P3 LOP3.LUT R13, R20, 0xfffffffe, RZ, 0xc0, !PT ;  /* 0xfffffffe140db812 */ /* 0x004fe200078ec0ff */
[----:B------:R-:W-:Y:S01]  /*7480*/  VIADD R20, R0, 0x70 ;  /* 0x0000007000147836 */ /* 0x000fe20000000000 */
[----:B------:R-:W-:-:S02]  /*7490*/  @!P4 LOP3.LUT R21, R21, 0xfffffffe, RZ, 0xc0, !PT ;  /* 0xfffffffe1515c812 */ /* 0x000fc400078ec0ff */
[----:B---3--:R-:W-:Y:S01]  /*74a0*/  @!P5 LOP3.LUT R15, R22, 0xfffffffe, RZ, 0xc0, !PT ;  /* 0xfffffffe160fd812 */ /* 0x008fe200078ec0ff */
[C---:B------:R-:W-:Y:S01]  /*74b0*/  VIADD R22, R0.reuse, 0x80 ;  /* 0x0000008000167836 */ /* 0x040fe20000000000 */
[----:B------:R-:W-:Y:S01]  /*74c0*/  @!P6 LOP3.LUT R17, R23, 0xfffffffe, RZ, 0xc0, !PT ;  /* 0xfffffffe1711e812 */ /* 0x000fe200078ec0ff */
        /* <DEDUP_REMOVED lines=11> */
[----:B------:R-:W-:-:S02]  /*7580*/  ISETP.GE.AND P4, PT, R22, UR4, PT ;  /* 0x0000000416007c0c */ /* 0x000fc4000bf86270 */
[----:B------:R-:W-:Y:S01]  /*7590*/  @!P6 IMAD.WIDE R16, R17, 0x4, R4 ;  /* 0x000000041110e825 */ /* 0x000fe200078e0204 */
[----:B------:R3:W-:Y:S01]  /*75a0*/  @!P5 ST.E.64 desc[UR6][R14.64], R60 ;  /* 0x0000003c0e00d985 */ /* 0x0007e2000c101b06 */
[----:B------:R-:W-:Y:S02]  /*75b0*/  @!P1 LEA.HI R24, R24, R24, RZ, 0x1 ;  /* 0x0000001818189211 */ /* 0x000fe400078f08ff */
[C---:B------:R-:W-:Y:S01]  /*75c0*/  VIADD R19, R0.reuse, 0x68 ;  /* 0x0000006800137836 */ /* 0x040fe20000000000 */
[----:B------:R4:W-:Y:S01]  /*75d0*/  @!P6 ST.E.64 desc[UR6][R16.64], R64 ;  /* 0x000000401000e985 */ /* 0x0009e2000c101b06 */
[----:B------:R-:W-:Y:S01]  /*75e0*/  VIADD R21, R0, 0x78 ;  /* 0x0000007800157836 */ /* 0x000fe20000000000 */
        /* <DEDUP_REMOVED lines=16> */
[----:B------:R-:W-:Y:S01]  /*76f0*/  @!P2 LOP3.LUT R19, R19, 0xfffffffe, RZ, 0xc0, !PT ;  /* 0xfffffffe1313a812 */ /* 0x000fe200078ec0ff */
[----:B------:R1:W-:Y:S01]  /*7700*/  @!P0 ST.E.64 desc[UR6][R10.64], R72 ;  /* 0x000000480a008985 */ /* 0x0003e2000c101b06 */
[----:B--2---:R-:W-:Y:S01]  /*7710*/  @!P6 LOP3.LUT R13, R20, 0xfffffffe, RZ, 0xc0, !PT ;  /* 0xfffffffe140de812 */ /* 0x004fe200078ec0ff */
[----:B------:R-:W-:Y:S01]  /*7720*/  VIADD R20, R0, 0xa8 ;  /* 0x000000a800147836 */ /* 0x000fe20000000000 */
[----:B------:R-:W-:Y:S02]  /*7730*/  @!P5 LOP3.LUT R21, R21, 0xfffffffe, RZ, 0xc0, !PT ;  /* 0xfffffffe1515d812 */ /* 0x000fe400078ec0ff */
[----:B---3--:R-:W-:Y:S01]  /*7740*/  @!P4 LOP3.LUT R15, R22, 0xfffffffe, RZ, 0xc0, !PT ;  /* 0xfffffffe160fc812 */ /* 0x008fe200078ec0ff */
[C---:B------:R-:W-:Y:S01]  /*7750*/  VIADD R22, R0.reuse, 0xb8 ;  /* 0x000000b800167836 */ /* 0x040fe20000000000 */
        /* <DEDUP_REMOVED lines=24> */
[----:B-1----:R-:W-:Y:S02]  /*78e0*/  @!P1 LOP3.LUT R11, R25, 0xfffffffe, RZ, 0xc0, !PT ;  /* 0xfffffffe190b9812 */ /* 0x002fe400078ec0ff */
[----:B------:R-:W-:Y:S01]  /*78f0*/  @!P5 LEA.HI R22, R22, R22, RZ, 0x1 ;  /* 0x000000161616d211 */ /* 0x000fe200078f08ff */
[--C-:B------:R-:W-:Y:S01]  /*7900*/  @!P0 IMAD.WIDE R2, R3, 0x4, R4.reuse ;  /* 0x0000000403028825 */ /* 0x100fe200078e0204 */
[----:B------:R-:W-:Y:S02]  /*7910*/  @!P3 LEA.HI R20, R20, R20, RZ, 0x1 ;  /* 0x000000141414b211 */ /* 0x000fe400078f08ff */
[----:B------:R-:W-:Y:S01]  /*7920*/  @!P2 LEA.HI R19, R19, R19, RZ, 0x1 ;  /* 0x000000131313a211 */ /* 0x000fe200078f08ff */
[--C-:B------:R-:W-:Y:S01]  /*7930*/  @!P1 IMAD.WIDE R10, R11, 0x4, R4.reuse ;  /* 0x000000040b0a9825 */ /* 0x100fe200078e0204 */
[----:B------:R-:W-:Y:S01]  /*7940*/  @!P4 LEA.HI R21, R21, R21, RZ, 0x1 ;  /* 0x000000151515c211 */ /* 0x000fe200078f08ff */
[----:B------:R0:W-:Y:S01]  /*7950*/  @!P0 ST.E.64 desc[UR6][R2.64], R96 ;  /* 0x0000006002008985 */ /* 0x0001e2000c101b06 */
[----:B--2---:R-:W-:Y:S01]  /*7960*/  @!P2 LOP3.LUT R13, R19, 0xfffffffe, RZ, 0xc0, !PT ;  /* 0xfffffffe130da812 */ /* 0x004fe200078ec0ff */
[----:B------:R-:W-:Y:S01]  /*7970*/  VIADD R19, R0, 0xc8 ;  /* 0x000000c800137836 */ /* 0x000fe20000000000 */
[----:B---3--:R-:W-:Y:S01]  /*7980*/  @!P3 LOP3.LUT R15, R20, 0xfffffffe, RZ, 0xc0, !PT ;  /* 0xfffffffe140fb812 */ /* 0x008fe200078ec0ff */
[----:B------:R1:W-:Y:S01]  /*7990*/  @!P1 ST.E.64 desc[UR6][R10.64], R100 ;  /* 0x000000640a009985 */ /* 0x0003e2000c101b06 */
[----:B------:R-:W-:Y:S01]  /*79a0*/  @!P6 LEA.HI R23, R23, R23, RZ, 0x1 ;  /* 0x000000171717e211 */ /* 0x000fe200078f08ff */
[----:B------:R-:W-:Y:S01]  /*79b0*/  @!P2 IMAD.WIDE R12, R13, 0x4, R4 ;  /* 0x000000040d0ca825 */ /* 0x000fe200078e0204 */
[----:B------:R-:W-:-:S02]  /*79c0*/  @!P4 LOP3.LUT R21, R21, 0xfffffffe, RZ, 0xc0, !PT ;  /* 0xfffffffe1515c812 */ /* 0x000fc400078ec0ff */
[----:B----4-:R-:W-:Y:S01]  /*79d0*/  @!P5 LOP3.LUT R17, R22, 0xfffffffe, RZ, 0xc0, !PT ;  /* 0xfffffffe1611d812 */ /* 0x010fe200078ec0ff */
[C---:B------:R-:W-:Y:S01]  /*79e0*/  VIADD R20, R0.reuse, 0xd0 ;  /* 0x000000d000147836 */ /* 0x040fe20000000000 */
[----:B------:R-:W-:Y:S01]  /*79f0*/  @!P6 LOP3.LUT R23, R23, 0xfffffffe, RZ, 0xc0, !PT ;  /* 0xfffffffe1717e812 */ /* 0x000fe200078ec0ff */
[----:B------:R2:W-:Y:S01]  /*7a00*/  @!P2 ST.E.64 desc[UR6][R12.64], R104 ;  /* 0x000000680c00a985 */ /* 0x0005e2000c101b06 */
[----:B------:R-:W-:Y:S01]  /*7a10*/  VIADD R22, R0, 0xe0 ;  /* 0x000000e000167836 */ /* 0x000fe20000000000 */
[----:B------:R-:W-:Y:S01]  /*7a20*/  ISETP.GE.AND P0, PT, R19, UR4, PT ;  /* 0x0000000413007c0c */ /* 0x000fe2000bf06270 */
[----:B0-----:R-:W-:Y:S01]  /*7a30*/  @!P3 IMAD.WIDE R2, R15, 0x4, R4 ;  /* 0x000000040f02b825 */ /* 0x001fe200078e0204 */
[----:B------:R-:W-:-:S03]  /*7a40*/  ISETP.GE.AND P1, PT, R20, UR4, PT ;  /* 0x0000000414007c0c */ /* 0x000fc6000bf26270 */
        /* <DEDUP_REMOVED lines=8> */
[C---:B------:R-:W-:Y:S01]  /*7ad0*/  VIADD R21, R0.reuse, 0xd8 ;  /* 0x000000d800157836 */ /* 0x040fe20000000000 */
[----:B------:R4:W-:Y:S01]  /*7ae0*/  @!P6 ST.E.64 desc[UR6][R16.64], R120 ;  /* 0x000000781000e985 */ /* 0x0009e2000c101b06 */
[----:B--2---:R-:W-:Y:S01]  /*7af0*/  VIADD R12, R0, 0xe8 ;  /* 0x000000e8000c7836 */ /* 0x004fe20000000000 */
[----:B------:R-:W-:Y:S01]  /*7b00*/  @!P1 LEA.HI R20, R20, R20, RZ, 0x1 ;  /* 0x0000001414149211 */ /* 0x000fe200078f08ff */
[C---:B0-----:R-:W-:Y:S01]  /*7b10*/  VIADD R3, R0.reuse, 0xf8 ;  /* 0x000000f800037836 */ /* 0x041fe20000000000 */
[----:B------:R-:W-:Y:S01]  /*7b20*/  ISETP.GE.AND P2, PT, R21, UR4, PT ;  /* 0x0000000415007c0c */ /* 0x000fe2000bf46270 */
[----:B------:R-:W-:Y:S01]  /*7b30*/  VIADD R13, R0, 0xf0 ;  /* 0x000000f0000d7836 */ /* 0x000fe20000000000 */
[----:B------:R-:W-:Y:S02]  /*7b40*/  ISETP.GE.AND P4, PT, R12, UR4, PT ;  /* 0x000000040c007c0c */ /* 0x000fe4000bf86270 */
[----:B------:R-:W-:Y:S02]  /*7b50*/  ISETP.GE.AND P6, PT, R3, UR4, PT ;  /* 0x0000000403007c0c */ /* 0x000fe4000bfc6270 */
[----:B------:R-:W-:-:S02]  /*7b60*/  ISETP.GE.AND P5, PT, R13, UR4, PT ;  /* 0x000000040d007c0c */ /* 0x000fc4000bfa6270 */
[----:B------:R-:W-:Y:S02]  /*7b70*/  @!P3 LEA.HI R22, R22, R22, RZ, 0x1 ;  /* 0x000000161616b211 */ /* 0x000fe400078f08ff */
[----:B-1----:R-:W-:Y:S02]  /*7b80*/  @!P1 LOP3.LUT R11, R20, 0xfffffffe, RZ, 0xc0, !PT ;  /* 0xfffffffe140b9812 */ /* 0x002fe400078ec0ff */
[----:B---3--:R-:W-:Y:S02]  /*7b90*/  @!P3 LOP3.LUT R15, R22, 0xfffffffe, RZ, 0xc0, !PT ;  /* 0xfffffffe160fb812 */ /* 0x008fe400078ec0ff */
[----:B------:R-:W-:Y:S02]  /*7ba0*/  @!P2 LEA.HI R21, R21, R21, RZ, 0x1 ;  /* 0x000000151515a211 */ /* 0x000fe400078f08ff */
[----:B------:R-:W-:Y:S01]  /*7bb0*/  @!P4 LEA.HI R12, R12, R12, RZ, 0x1 ;  /* 0x0000000c0c0cc211 */ /* 0x000fe200078f08ff */
[----:B------:R-:W-:Y:S01]  /*7bc0*/  @!P3 IMAD.WIDE R14, R15, 0x4, R4 ;  /* 0x000000040f0eb825 */ /* 0x000fe200078e0204 */
[----:B------:R-:W-:-:S02]  /*7bd0*/  @!P6 LEA.HI R10, R3, R3, RZ, 0x1 ;  /* 0x00000003030ae211 */ /* 0x000fc400078f08ff */
[----:B------:R-:W-:Y:S02]  /*7be0*/  @!P5 LEA.HI R2, R13, R13, RZ, 0x1 ;  /* 0x0000000d0d02d211 */ /* 0x000fe400078f08ff */
[----:B------:R-:W-:Y:S02]  /*7bf0*/  @!P0 LOP3.LUT R3, R19, 0xfffffffe, RZ, 0xc0, !PT ;  /* 0xfffffffe13038812 */ /* 0x000fe400078ec0ff */
[----:B------:R-:W-:Y:S02]  /*7c00*/  @!P2 LOP3.LUT R13, R21, 0xfffffffe, RZ, 0xc0, !PT ;  /* 0xfffffffe150da812 */ /* 0x000fe400078ec0ff */
[----:B----4-:R-:W-:Y:S02]  /*7c10*/  @!P4 LOP3.LUT R17, R12, 0xfffffffe, RZ, 0xc0, !PT ;  /* 0xfffffffe0c11c812 */ /* 0x010fe400078ec0ff */
[----:B------:R-:W-:Y:S01]  /*7c20*/  @!P5 LOP3.LUT R21, R2, 0xfffffffe, RZ, 0xc0, !PT ;  /* 0xfffffffe0215d812 */ /* 0x000fe200078ec0ff */
[----:B------:R-:W-:Y:S01]  /*7c30*/  @!P0 IMAD.WIDE R2, R3, 0x4, R4 ;  /* 0x0000000403028825 */ /* 0x000fe200078e0204 */
[----:B------:R-:W-:-:S03]  /*7c40*/  @!P6 LOP3.LUT R19, R10, 0xfffffffe, RZ, 0xc0, !PT ;  /* 0xfffffffe0a13e812 */ /* 0x000fc600078ec0ff */
[--C-:B------:R-:W-:Y:S01]  /*7c50*/  @!P1 IMAD.WIDE R10, R11, 0x4, R4.reuse ;  /* 0x000000040b0a9825 */ /* 0x100fe200078e0204 */
[----:B------:R0:W-:Y:S03]  /*7c60*/  @!P0 ST.E.64 desc[UR6][R2.64], R124 ;  /* 0x0000007c02008985 */ /* 0x0001e6000c101b06 */
        /* <DEDUP_REMOVED lines=9> */
[----:B------:R0:W-:Y:S02]  /*7d00*/  @!P6 ST.E.64 desc[UR6][R4.64], R148 ;  /* 0x000000940400e985 */ /* 0x0001e4000c101b06 */
.L_x_199:
[----:B------:R-:W-:Y:S05]  /*7d10*/  BSYNC B0 ;  /* 0x0000000000007941 */ /* 0x000fea0003800000 */
.L_x_198:
[----:B------:R-:W-:Y:S01]  /*7d20*/  ISETP.GE.AND P0, PT, R9, R8, PT ;  /* 0x000000080900720c */ /* 0x000fe20003f06270 */
[----:B0--3--:R2:W3:Y:S04]  /*7d30*/  SHFL.IDX PT, R3, R7, 0x1, 0x1c1f ;  /* 0x003c1f0007037f89 */ /* 0x0094e800000e0000 */
[----:B------:R2:W0:Y:S08]  /*7d40*/  SHFL.IDX PT, R2, R6, 0x1, 0x1c1f ;  /* 0x003c1f0006027f89 */ /* 0x00043000000e0000 */
[----:B--2---:R-:W-:Y:S05]  /*7d50*/  @P0 BRA `(.L_x_173) ;  /* 0x0000005800ec0947 */ /* 0x004fea0003800000 */
[C---:B----4-:R-:W-:Y:S01]  /*7d60*/  VIADD R4, R0.reuse, 0x8 ;  /* 0x0000000800047836 */ /* 0x050fe20000000000 */
[----:B------:R-:W-:Y:S01]  /*7d70*/  ULDC UR4, c[0x0][0xbc8] ;  /* 0x0002f20000047ab9 */ /* 0x000fe20000000800 */
[C---:B-1----:R-:W-:Y:S01]  /*7d80*/  VIADD R5, R0.reuse, 0x10 ;  /* 0x0000001000057836 */ /* 0x042fe20000000000 */
        /* <DEDUP_REMOVED lines=9> */
[----:B------:R-:W-:Y:S01]  /*7e20*/  ULDC.64 UR6, c[0x0][0x208] ;  /* 0x0000820000067ab9 */ /* 0x000fe20000000a00 */
[----:B------:R-:W-:-:S02]  /*7e30*/  VIADD R14, R0, 0x38 ;  /* 0x00000038000e7836 */ /* 0x000fc40000000000 */
[C---:B------:R-:W-:Y:S02]  /*7e40*/  VIADD R15, R0.reuse, 0x40 ;  /* 0x00000040000f7836 */ /* 0x040fe40000000000 */
[----:B------:R-:W-:Y:S01]  /*7e50*/  VIADD R16, R0, 0x48 ;  /* 0x0000004800107836 */ /* 0x000fe20000000000 */
[----:B------:R-:W-:Y:S01]  /*7e60*/  @!P1 LEA.HI R4, R4, R4, RZ, 0x1 ;  /* 0x0000000404049211 */ /* 0x000fe200078f08ff */
[C---:B------:R-:W-:Y:S01]  /*7e70*/  VIADD R19, R0.reuse, 0x50 ;  /* 0x0000005000137836 */ /* 0x040fe20000000000 */
[----:B------:R-:W-:Y:S01]  /*7e80*/  @!P2 LEA.HI R5, R5, R5, RZ, 0x1 ;  /* 0x000000050505a211 */ /* 0x000fe200078f08ff */
[----:B------:R-:W-:Y:S01]  /*7e90*/  VIADD R20, R0, 0x58 ;  /* 0x0000005800147836 */ /* 0x000fe20000000000 */
[----:B------:R-:W-:Y:S01]  /*7ea0*/  @!P1 LOP3.LUT R7, R4, 0xfffffffe, RZ, 0xc0, !PT ;  /* 0xfffffffe04079812 */ /* 0x000fe200078ec0ff */
[C---:B------:R-:W-:Y:S01]  /*7eb0*/  VIADD R21, R0.reuse, 0x80 ;  /* 0x0000008000157836 */ /* 0x040fe20000000000 */
[----:B------:R-:W-:Y:S01]  /*7ec0*/  @!P2 LOP3.LUT R9, R5, 0xfffffffe, RZ, 0xc0, !PT ;  /* 0xfffffffe0509a812 */ /* 0x000fe200078ec0ff */
[----:B0--3--:R-:W-:Y:S01]  /*7ed0*/  @!P0 IMAD.WIDE R4, R0, 0x4, R2 ;  /* 0x0000000400048825 */ /* 0x009fe200078e0202 */
[----:B------:R-:W-:-:S02]  /*7ee0*/  ISETP.GE.AND P3, PT, R15, UR4, PT ;  /* 0x000000040f007c0c */ /* 0x000fc4000bf66270 */
[----:B------:R-:W-:Y:S01]  /*7ef0*/  ISETP.GE.AND P4, PT, R16, UR4, PT ;  /* 0x0000000410007c0c */ /* 0x000fe2000bf86270 */
        /* <DEDUP_REMOVED lines=18> */
[----:B------:R-:W-:Y:S01]  /*8020*/  @!P4 LEA.HI R16, R16, R16, RZ, 0x1 ;  /* 0x000000101010c211 */ /* 0x000fe200078f08ff */
[----:B------:R0:W-:Y:S01]  /*8030*/  @!P5 ST.E.64 desc[UR6][R4.64], R38 ;  /* 0x000000260400d985 */ /* 0x0001e2000c101b06 */
[----:B--2---:R-:W-:Y:S02]  /*8040*/  @!P0 LOP3.LUT R9, R12, 0xfffffffe, RZ, 0xc0, !PT ;  /* 0xfffffffe0c098812 */ /* 0x004fe400078ec0ff */
[----:B------:R-:W-:Y:S01]  /*8050*/  @!P1 LOP3.LUT R13, R13, 0xfffffffe, RZ, 0xc0, !PT ;  /* 0xfffffffe0d0d9812 */ /* 0x000fe200078ec0ff */
[----:B------:R1:W-:Y:S01]  /*8060*/  @!P6 ST.E.64 desc[UR6][R6.64], R42 ;  /* 0x0000002a0600e985 */ /* 0x0003e2000c101b06 */
[----:B------:R-:W-:Y:S01]  /*8070*/  @!P2 LOP3.LUT R11, R14, 0xfffffffe, RZ, 0xc0, !PT ;  /* 0xfffffffe0e0ba812 */ /* 0x000fe200078ec0ff */
[----:B------:R-:W-:Y:S01]  /*8080*/  VIADD R14, R0, 0x60 ;  /* 0x00000060000e7836 */ /* 0x000fe20000000000 */
[----:B------:R-:W-:-:S02]  /*8090*/  @!P3 LOP3.LUT R15, R15, 0xfffffffe, RZ, 0xc0, !PT ;  /* 0xfffffffe0f0fb812 */ /* 0x000fc400078ec0ff */
[----:B------:R-:W-:Y:S01]  /*80a0*/  @!P4 LOP3.LUT R17, R16, 0xfffffffe, RZ, 0xc0, !PT ;  /* 0xfffffffe1011c812 */ /* 0x000fe200078ec0ff */
[----:B------:R-:W-:Y:S01]  /*80b0*/  VIADD R16, R0, 0x70 ;  /* 0x0000007000107836 */ /* 0x000fe20000000000 */
[----:B------:R-:W-:Y:S02]  /*80c0*/  ISETP.GE.AND P5, PT, R19, UR4, PT ;  /* 0x0000000413007c0c */ /* 0x000fe4000bfa6270 */
        /* <DEDUP_REMOVED lines=53> */
[----:B------:R-:W-:Y:S01]  /*8420*/  @!P1 ST.E.64 desc[UR6][R10.64], R86 ;  /* 0x000000560a009985 */ /* 0x000fe2000c101b06 */
[----:B------:R-:W-:Y:S02]  /*8430*/  @!P5 LEA.HI R20, R20, R20, RZ, 0x1 ;  /* 0x000000141414d211 */ /* 0x000fe400078f08ff */
[----:B------:R-:W-:Y:S01]  /*8440*/  VIADD R15, R0, 0xa0 ;  /* 0x000000a0000f7836 */ /* 0x000fe20000000000 */
[----:B------:R-:W-:Y:S01]  /*8450*/  @!P0 ST.E.64 desc[UR6][R12.64], R90 ;  /* 0x0000005a0c008985 */ /* 0x000fe2000c101b06 */
[----:B------:R-:W-:Y:S01]  /*8460*/  ISETP.GE.AND P0, PT, R14, UR4, PT ;  /* 0x000000040e007c0c */ /* 0x000fe2000bf06270 */
[C---:B------:R-:W-:Y:S01]  /*8470*/  VIADD R17, R0.reuse, 0xb0 ;  /* 0x000000b000117836 */ /* 0x040fe20000000000 */
[----:B0-----:R-:W-:Y:S01]  /*8480*/  @!P6 LOP3.LUT R5, R19, 0xfffffffe, RZ, 0xc0, !PT ;  /* 0xfffffffe1305e812 */ /* 0x001fe200078ec0ff */
[----:B------:R-:W-:Y:S01]  /*8490*/  VIADD R19, R0, 0xc0 ;  /* 0x000000c000137836 */ /* 0x000fe20000000000 */
[----:B------:R-:W-:-:S02]  /*84a0*/  ISETP.GE.AND P4, PT, R15, UR4, PT ;  /* 0x000000040f007c0c */ /* 0x000fc4000bf86270 */
[----:B------:R-:W-:Y:S01]  /*84b0*/  ISETP.GE.AND P2, PT, R17, UR4, PT ;  /* 0x0000000411007c0c */ /* 0x000fe2000bf46270 */
[--C-:B------:R-:W-:Y:S01]  /*84c0*/  @!P6 IMAD.WIDE R4, R5, 0x4, R2.reuse ;  /* 0x000000040504e825 */ /* 0x100fe200078e0202 */
[----:B------:R-:W-:Y:S02]  /*84d0*/  ISETP.GE.AND P1, PT, R21, UR4, PT ;  /* 0x0000000415007c0c */ /* 0x000fe4000bf26270 */
[----:B-1----:R-:W-:Y:S01]  /*84e0*/  @!P5 LOP3.LUT R7, R20, 0xfffffffe, RZ, 0xc0, !PT ;  /* 0xfffffffe1407d812 */ /* 0x002fe200078ec0ff */
[----:B------:R-:W-:Y:S01]  /*84f0*/  VIADD R20, R0, 0xc8 ;  /* 0x000000c800147836 */ /* 0x000fe20000000000 */
[----:B------:R0:W-:Y:S01]  /*8500*/  @!P6 ST.E.64 desc[UR6][R4.64], R94 ;  /* 0x0000005e0400e985 */ /* 0x0001e2000c101b06 */
[----:B------:R-:W-:Y:S02]  /*8510*/  @!P0 LEA.HI R14, R14, R14, RZ, 0x1 ;  /* 0x0000000e0e0e8211 */ /* 0x000fe400078f08ff */
[----:B------:R-:W-:Y:S01]  /*8520*/  @!P5 IMAD.WIDE R6, R7, 0x4, R2 ;  /* 0x000000040706d825 */ /* 0x000fe200078e0202 */
[----:B------:R-:W-:-:S02]  /*8530*/  @!P3 LEA.HI R16, R16, R16, RZ, 0x1 ;  /* 0x000000101010b211 */ /* 0x000fc400078f08ff */
[----:B--2---:R-:W-:Y:S01]  /*8540*/  @!P0 LOP3.LUT R9, R14, 0xfffffffe, RZ, 0xc0, !PT ;  /* 0xfffffffe0e098812 */ /* 0x004fe200078ec0ff */
[----:B------:R-:W-:Y:S01]  /*8550*/  VIADD R14, R0, 0xd0 ;  /* 0x000000d0000e7836 */ /* 0x000fe20000000000 */
[----:B------:R-:W-:Y:S01]  /*8560*/  @!P4 LEA.HI R15, R15, R15, RZ, 0x1 ;  /* 0x0000000f0f0fc211 */ /* 0x000fe200078f08ff */
[----:B------:R1:W-:Y:S01]  /*8570*/  @!P5 ST.E.64 desc[UR6][R6.64], R98 ;  /* 0x000000620600d985 */ /* 0x0003e2000c101b06 */
[----:B------:R-:W-:Y:S02]  /*8580*/  ISETP.GE.AND P5, PT, R19, UR4, PT ;  /* 0x0000000413007c0c */ /* 0x000fe4000bfa6270 */
[----:B------:R-:W-:Y:S01]  /*8590*/  @!P2 LEA.HI R17, R17, R17, RZ, 0x1 ;  /* 0x000000111111a211 */ /* 0x000fe200078f08ff */
[----:B0-----:R-:W-:Y:S01]  /*85a0*/  @!P0 IMAD.WIDE R4, R9, 0x4, R2 ;  /* 0x0000000409048825 */ /* 0x001fe200078e0202 */
[----:B------:R-:W-:Y:S02]  /*85b0*/  @!P1 LEA.HI R21, R21, R21, RZ, 0x1 ;  /* 0x0000001515159211 */ /* 0x000fe400078f08ff */
[----:B------:R-:W-:-:S02]  /*85c0*/  @!P4 LOP3.LUT R15, R15, 0xfffffffe, RZ, 0xc0, !PT ;  /* 0xfffffffe0f0fc812 */ /* 0x000fc400078ec0ff */
[----:B------:R-:W-:Y:S01]  /*85d0*/  @!P3 LOP3.LUT R11, R16, 0xfffffffe, RZ, 0xc0, !PT ;  /* 0xfffffffe100bb812 */ /* 0x000fe200078ec0ff */
[----:B------:R0:W-:Y:S01]  /*85e0*/  @!P0 ST.E.64 desc[UR6][R4.64], R102 ;  /* 0x0000006604008985 */ /* 0x0001e2000c101b06 */
[----:B------:R-:W-:Y:S01]  /*85f0*/  @!P2 LOP3.LUT R17, R17, 0xfffffffe, RZ, 0xc0, !PT ;  /* 0xfffffffe1111a812 */ /* 0x000fe200078ec0ff */
[----:B------:R-:W-:Y:S01]  /*8600*/  VIADD R16, R0, 0xe0 ;  /* 0x000000e000107836 */ /* 0x000fe20000000000 */
[----:B------:R-:W-:Y:S01]  /*8610*/  ISETP.GE.AND P6, PT, R20, UR4, PT ;  /* 0x0000000414007c0c */ /* 0x000fe2000bfc6270 */
[--C-:B-1----:R-:W-:Y:S01]  /*8620*/  @!P4 IMAD.WIDE R6, R15, 0x4, R2.reuse ;  /* 0x000000040f06c825 */ /* 0x102fe200078e0202 */
[----:B------:R-:W-:Y:S02]  /*8630*/  @!P1 LOP3.LUT R13, R21, 0xfffffffe, RZ, 0xc0, !PT ;  /* 0xfffffffe150d9812 */ /* 0x000fe400078ec0ff */
[----:B------:R-:W-:Y:S01]  /*8640*/  ISETP.GE.AND P0, PT, R14, UR4, PT ;  /* 0x000000040e007c0c */ /* 0x000fe2000bf06270 */
[----:B------:R-:W-:Y:S01]  /*8650*/  @!P3 IMAD.WIDE R8, R11, 0x4, R2 ;  /* 0x000000040b08b825 */ /* 0x000fe200078e0202 */
[----:B------:R1:W-:Y:S01]  /*8660*/  @!P4 ST.E.64 desc[UR6][R6.64], R106 ;  /* 0x0000006a0600c985 */ /* 0x0003e2000c101b06 */
[----:B------:R-:W-:-:S02]  /*8670*/  @!P5 LEA.HI R19, R19, R19, RZ, 0x1 ;  /* 0x000000131313d211 */ /* 0x000fc400078f08ff */
[--C-:B------:R-:W-:Y:S01]  /*8680*/  @!P2 IMAD.WIDE R10, R17, 0x4, R2.reuse ;  /* 0x00000004110aa825 */ /* 0x100fe200078e0202 */
[----:B------:R2:W-:Y:S01]  /*8690*/  @!P3 ST.E.64 desc[UR6][R8.64], R110 ;  /* 0x0000006e0800b985 */ /* 0x0005e2000c101b06 */
[----:B0-----:R-:W-:Y:S02]  /*86a0*/  @!P5 LOP3.LUT R5, R19, 0xfffffffe, RZ, 0xc0, !PT ;  /* 0xfffffffe1305d812 */ /* 0x001fe400078ec0ff */
[--C-:B------:R-:W-:Y:S01]  /*86b0*/  @!P1 IMAD.WIDE R12, R13, 0x4, R2.reuse ;  /* 0x000000040d0c9825 */ /* 0x100fe200078e0202 */
[----:B------:R-:W-:Y:S01]  /*86c0*/  @!P2 ST.E.64 desc[UR6][R10.64], R114 ;  /* 0x000000720a00a985 */ /* 0x000fe2000c101b06 */
[----:B------:R-:W-:Y:S02]  /*86d0*/  ISETP.GE.AND P2, PT, R16, UR4, PT ;  /* 0x0000000410007c0c */ /* 0x000fe4000bf46270 */
[C---:B------:R-:W-:Y:S01]  /*86e0*/  VIADD R15, R0.reuse, 0xd8 ;  /* 0x000000d8000f7836 */ /* 0x040fe20000000000 */
[----:B------:R-:W-:Y:S01]  /*86f0*/  @!P1 ST.E.64 desc[UR6][R12.64], R118 ;  /* 0x000000760c009985 */ /* 0x000fe2000c101b06 */
[----:B------:R-:W-:Y:S01]  /*8700*/  VIADD R17, R0, 0xe8 ;  /* 0x000000e800117836 */ /* 0x000fe20000000000 */
[----:B------:R-:W-:Y:S01]  /*8710*/  @!P6 LEA.HI R20, R20, R20, RZ, 0x1 ;  /* 0x000000141414e211 */ /* 0x000fe200078f08ff */
[----:B------:R-:W-:Y:S01]  /*8720*/  VIADD R21, R0, 0xf0 ;  /* 0x000000f000157836 */ /* 0x000fe20000000000 */
[----:B------:R-:W-:Y:S01]  /*8730*/  ISETP.GE.AND P1, PT, R15, UR4, PT ;  /* 0x000000040f007c0c */ /* 0x000fe2000bf26270 */
[----:B------:R-:W-:Y:S01]  /*8740*/  @!P5 IMAD.WIDE R4, R5, 0x4, R2 ;  /* 0x000000040504d825 */ /* 0x000fe200078e0202 */
[----:B------:R-:W-:-:S02]  /*8750*/  ISETP.GE.AND P3, PT, R17, UR4, PT ;  /* 0x0000000411007c0c */ /* 0x000fc4000bf66270 */
[----:B------:R-:W-:Y:S01]  /*8760*/  ISETP.GE.AND P4, PT, R21, UR4, PT ;  /* 0x0000000415007c0c */ /* 0x000fe2000bf86270 */
[----:B------:R-:W-:Y:S01]  /*8770*/  VIADD R0, R0, 0xf8 ;  /* 0x000000f800007836 */ /* 0x000fe20000000000 */
[----:B------:R-:W-:Y:S01]  /*8780*/  @!P0 LEA.HI R14, R14, R14, RZ, 0x1 ;  /* 0x0000000e0e0e8211 */ /* 0x000fe200078f08ff */
[----:B------:R0:W-:Y:S01]  /*8790*/  @!P5 ST.E.64 desc[UR6][R4.64], R122 ;  /* 0x0000007a0400d985 */ /* 0x0001e2000c101b06 */
[----:B-1----:R-:W-:Y:S02]  /*87a0*/  @!P6 LOP3.LUT R7, R20, 0xfffffffe, RZ, 0xc0, !PT ;  /* 0xfffffffe1407e812 */ /* 0x002fe400078ec0ff */
[----:B--2---:R-:W-:Y:S02]  /*87b0*/  @!P0 LOP3.LUT R9, R14, 0xfffffffe, RZ, 0xc0, !PT ;  /* 0xfffffffe0e098812 */ /* 0x004fe400078ec0ff */
[----:B------:R-:W-:Y:S01]  /*87c0*/  @!P2 LEA.HI R16, R16, R16, RZ, 0x1 ;  /* 0x000000101010a211 */ /* 0x000fe200078f08ff */
[----:B------:R-:W-:Y:S01]  /*87d0*/  @!P6 IMAD.WIDE R6, R7, 0x4, R2 ;  /* 0x000000040706e825 */ /* 0x000fe200078e0202 */
[----:B------:R-:W-:-:S02]  /*87e0*/  @!P1 LEA.HI R15, R15, R15, RZ, 0x1 ;  /* 0x0000000f0f0f9211 */ /* 0x000fc400078f08ff */
[----:B------:R-:W-:Y:S02]  /*87f0*/  @!P3 LEA.HI R17, R17, R17, RZ, 0x1 ;  /* 0x000000111111b211 */ /* 0x000fe400078f08ff */
[----:B------:R1:W-:Y:S01]  /*8800*/  @!P6 ST.E.64 desc[UR6][R6.64], R126 ;  /* 0x0000007e0600e985 */ /* 0x0003e2000c101b06 */
[----:B------:R-:W-:Y:S01]  /*8810*/  @!P4 LEA.HI R21, R21, R21, RZ, 0x1 ;  /* 0x000000151515c211 */ /* 0x000fe200078f08ff */
[----:B0-----:R-:W-:Y:S01]  /*8820*/  @!P0 IMAD.WIDE R4, R9, 0x4, R2 ;  /* 0x0000000409048825 */ /* 0x001fe200078e0202 */
[----:B------:R-:W-:Y:S02]  /*8830*/  @!P1 LOP3.LUT R15, R15, 0xfffffffe, RZ, 0xc0, !PT ;  /* 0xfffffffe0f0f9812 */ /* 0x000fe400078ec0ff */
[----:B------:R-:W-:Y:S02]  /*8840*/  @!P2 LOP3.LUT R11, R16, 0xfffffffe, RZ, 0xc0, !PT ;  /* 0xfffffffe100ba812 */ /* 0x000fe400078ec0ff */
[----:B------:R2:W-:Y:S01]  /*8850*/  @!P0 ST.E.64 desc[UR6][R4.64], R130 ;  /* 0x0000008204008985 */ /* 0x0005e2000c101b06 */
[----:B------:R-:W-:-:S02]  /*8860*/  ISETP.GE.AND P0, PT, R0, UR4, PT ;  /* 0x0000000400007c0c */ /* 0x000fc4000bf06270 */
[----:B------:R-:W-:Y:S01]  /*8870*/  @!P3 LOP3.LUT R17, R17, 0xfffffffe, RZ, 0xc0, !PT ;  /* 0xfffffffe1111b812 */ /* 0x000fe200078ec0ff */
[----:B------:R-:W-:Y:S01]  /*8880*/  @!P2 IMAD.WIDE R8, R11, 0x4, R2 ;  /* 0x000000040b08a825 */ /* 0x000fe200078e0202 */
[----:B------:R-:W-:-:S03]  /*8890*/  @!P4 LOP3.LUT R13, R21, 0xfffffffe, RZ, 0xc0, !PT ;  /* 0xfffffffe150dc812 */ /* 0x000fc600078ec0ff */
[----:B-1----:R-:W-:-:S04]  /*88a0*/  @!P1 IMAD.WIDE R6, R15, 0x4, R2 ;  /* 0x000000040f069825 */ /* 0x002fc800078e0202 */
[--C-:B------:R-:W-:Y:S01]  /*88b0*/  @!P3 IMAD.WIDE R10, R17, 0x4, R2.reuse ;  /* 0x00000004110ab825 */ /* 0x100fe200078e0202 */
[----:B------:R2:W-:Y:S03]  /*88c0*/  @!P1 ST.E.64 desc[UR6][R6.64], R134 ;  /* 0x0000008606009985 */ /* 0x0005e6000c101b06 */
[----:B------:R-:W-:Y:S01]  /*88d0*/  @!P4 IMAD.WIDE R12, R13, 0x4, R2 ;  /* 0x000000040d0cc825 */ /* 0x000fe200078e0202 */
[----:B------:R2:W-:Y:S04]  /*88e0*/  @!P2 ST.E.64 desc[UR6][R8.64], R138 ;  /* 0x0000008a0800a985 */ /* 0x0005e8000c101b06 */
[----:B------:R2:W-:Y:S04]  /*88f0*/  @!P3 ST.E.64 desc[UR6][R10.64], R142 ;  /* 0x0000008e0a00b985 */ /* 0x0005e8000c101b06 */
[----:B------:R2:W-:Y:S01]  /*8900*/  @!P4 ST.E.64 desc[UR6][R12.64], R146 ;  /* 0x000000920c00c985 */ /* 0x0005e2000c101b06 */
[----:B------:R-:W-:Y:S05]  /*8910*/  @P0 BRA `(.L_x_173) ;  /* 0x0000004c00fc0947 */ /* 0x000fea0003800000 */
[----:B------:R-:W-:Y:S01]  /*8920*/  LEA.HI R0, R0, R0, RZ, 0x1 ;  /* 0x0000000000007211 */ /* 0x000fe200078f08ff */
[----:B------:R-:W-:-:S03]  /*8930*/  ULDC.64 UR4, c[0x0][0x208] ;  /* 0x0000820000047ab9 */ /* 0x000fc60000000a00 */
[----:B--2---:R-:W-:-:S05]  /*8940*/  LOP3.LUT R5, R0, 0xfffffffe, RZ, 0xc0, !PT ;  /* 0xfffffffe00057812 */ /* 0x004fca00078ec0ff */
[----:B------:R-:W-:-:S05]  /*8950*/  IMAD.WIDE R2, R5, 0x4, R2 ;  /* 0x0000000405027825 */ /* 0x000fca00078e0202 */
[----:B------:R0:W-:Y:S01]  /*8960*/  ST.E.64 desc[UR4][R2.64], R150 ;  /* 0x0000009602007985 */ /* 0x0001e2000c101b04 */
[----:B------:R-:W-:Y:S05]  /*8970*/  BRA `(.L_x_173) ;  /* 0x0000004c00e47947 */ /* 0x000fea0003800000 */
.L_x_197:
[----:B------:R-:W2:Y:S02]  /*8980*/  S2R R0, SR_TID.X ;  /* 0x0000000000007919 */ /* 0x000ea40000002100 */
[----:B--2---:R-:W-:-:S05]  /*8990*/  VIADD R2, R0, 0xffffff80 ;  /* 0xffffff8000027836 */ /* 0x004fca0000000000 */
[----:B------:R-:W-:-:S13]  /*89a0*/  ISETP.GT.AND P0, PT, R2, 0x7f, PT ;  /* 0x0000007f0200780c */ /* 0x000fda0003f04270 */
[----:B------:R-:W-:Y:S05]  /*89b0*/  @P0 BRA `(.L_x_173) ;  /* 0x0000004c00d40947 */ /* 0x000fea0003800000 */
[----:B------:R-:W2:Y:S01]  /*89c0*/  S2R R3, SR_CTAID.X ;  /* 0x0000000000037919 */ /* 0x000ea20000002500 */
[----:B------:R-:W3:Y:S01]  /*89d0*/  LDC R6, c[0x0][0xce8] ;  /* 0x00033a00ff067b82 */ /* 0x000ee20000000800 */
[----:B------:R-:W-:Y:S01]  /*89e0*/  ULDC UR4, c[0x0][0xb88] ;  /* 0x0002e20000047ab9 */ /* 0x000fe20000000800 */
[----:B--2---:R-:W-:Y:S02]  /*89f0*/  IMAD R0, R3, 0x80, R0 ;  /* 0x0000008003007824 */ /* 0x004fe400078e0200 */
[----:B---3--:R-:W-:Y:S02]  /*8a00*/  IMAD R3, R6, UR4, RZ ;  /* 0x0000000406037c24 */ /* 0x008fe4000f8e02ff */
[----:B------:R-:W-:-:S05]  /*8a10*/  VIADD R0, R0, 0xffffff80 ;  /* 0xffffff8000007836 */ /* 0x000fca0000000000 */
[----:B------:R-:W-:-:S13]  /*8a20*/  ISETP.GE.AND P0, PT, R0, R3, PT ;  /* 0x000000030000720c */ /* 0x000fda0003f06270 */
[----:B------:R-:W-:Y:S05]  /*8a30*/  @P0 BRA `(.L_x_173) ;  /* 0x0000004c00b40947 */ /* 0x000fea0003800000 */
[----:B------:R-:W-:Y:S01]  /*8a40*/  ISETP.NE.AND P0, PT, R6, 0x1, PT ;  /* 0x000000010600780c */ /* 0x000fe20003f05270 */
[----:B------:R-:W2:Y:S01]  /*8a50*/  S2UR UR7, SR_CTAID.Z ;  /* 0x00000000000779c3 */ /* 0x000ea20000002700 */
[----:B------:R-:W-:Y:S01]  /*8a60*/  R2UR UR11, R18 ;  /* 0x00000000120b72ca */ /* 0x000fe200000e0000 */
[----:B------:R-:W-:Y:S01]  /*8a70*/  ULDC.64 UR8, c[0x0][0xcd0] ;  /* 0x0003340000087ab9 */ /* 0x000fe20000000a00 */
[----:B------:R-:W-:Y:S01]  /*8a80*/  IMAD.MOV.U32 R5, RZ, RZ, R0 ;  /* 0x000000ffff057224 */ /* 0x000fe200078e0000 */
[----:B------:R-:W-:-:S04]  /*8a90*/  ULDC.64 UR12, c[0x0][0x208] ;  /* 0x00008200000c7ab9 */ /* 0x000fc80000000a00 */
[----:B------:R-:W3:Y:S06]  /*8aa0*/  LDC.64 R10, c[0x0][0xcd8] ;  /* 0x00033600ff0a7b82 */ /* 0x000eec0000000a00 */
[----:B------:R-:W-:Y:S02]  /*8ab0*/  USHF.R.S32.HI UR6, URZ, 0x1f, UR11 ;  /* 0x0000001f3f067899 */ /* 0x000fe4000801140b */
[----:B------:R-:W4:Y:S01]  /*8ac0*/  @P0 LDC R7, c[0x0][0xcec] ;  /* 0x00033b00ff070b82 */ /* 0x000f220000000800 */
[----:B------:R-:W-:Y:S02]  /*8ad0*/  UIMAD.WIDE.U32 UR4, UR11, UR8, URZ ;  /* 0x000000080b0472a5 */ /* 0x000fe4000f8e003f */
[----:B------:R-:W-:-:S04]  /*8ae0*/  UIMAD UR6, UR6, UR8, URZ ;  /* 0x00000008060672a4 */ /* 0x000fc8000f8e023f */
[----:B------:R-:W-:Y:S01]  /*8af0*/  UIMAD UR6, UR11, UR9, UR6 ;  /* 0x000000090b0672a4 */ /* 0x000fe2000f8e0206 */
[----:B------:R-:W5:Y:S01]  /*8b00*/  @P0 LDC R9, c[0x0][0xcf0] ;  /* 0x00033c00ff090b82 */ /* 0x000f620000000800 */
[----:B--2---:R-:W-:Y:S01]  /*8b10*/  USHF.R.S32.HI UR8, URZ, 0x1f, UR7 ;  /* 0x0000001f3f087899 */ /* 0x004fe20008011407 */
[----:B------:R-:W-:Y:S01]  /*8b20*/  IMAD.U32 R3, RZ, RZ, UR5 ;  /* 0x00000005ff037e24 */ /* 0x000fe2000f8e00ff */
[----:B------:R-:W-:Y:S01]  /*8b30*/  UIADD3 UR6, UR5, UR6, URZ ;  /* 0x0000000605067290 */ /* 0x000fe2000fffe03f */
[----:B------:R-:W-:Y:S02]  /*8b40*/  IMAD.U32 R2, RZ, RZ, UR4 ;  /* 0x00000004ff027e24 */ /* 0x000fe4000f8e00ff */
[----:B------:R-:W-:Y:S02]  /*8b50*/  ULDC.64 UR4, c[0x0][0xce0] ;  /* 0x0003380000047ab9 */ /* 0x000fe40000000a00 */
[----:B------:R-:W2:Y:S01]  /*8b60*/  S2UR UR10, SR_CTAID.Y ;  /* 0x00000000000a79c3 */ /* 0x000ea20000002600 */
[----:B------:R-:W-:-:S02]  /*8b70*/  IMAD.U32 R3, RZ, RZ, UR6 ;  /* 0x00000006ff037e24 */ /* 0x000fc4000f8e00ff */
[C---:B---3--:R-:W-:Y:S02]  /*8b80*/  IMAD R12, R10.reuse, UR8, RZ ;  /* 0x000000080a0c7c24 */ /* 0x048fe4000f8e02ff */
[----:B------:R-:W-:-:S03]  /*8b90*/  IMAD.WIDE.U32 R2, R10, UR7, R2 ;  /* 0x000000070a027c25 */ /* 0x000fc6000f8e0002 */
[----:B------:R-:W2:Y:S01]  /*8ba0*/  LDC R8, c[0x0][0xd50] ;  /* 0x00035400ff087b82 */ /* 0x000ea20000000800 */
[----:B----4-:R-:W-:-:S04]  /*8bb0*/  @P0 IMAD.HI.U32 R4, R0, R7, RZ ;  /* 0x0000000700040227 */ /* 0x010fc800078e00ff */
[----:B------:R-:W-:Y:S02]  /*8bc0*/  IMAD R7, RZ, RZ, -UR11 ;  /* 0x8000000bff077e24 */ /* 0x000fe4000f8e02ff */
[----:B------:R-:W-:Y:S01]  /*8bd0*/  IMAD R11, R11, UR7, R12 ;  /* 0x000000070b0b7c24 */ /* 0x000fe2000f8e020c */
[----:B-----5:R-:W-:-:S03]  /*8be0*/  @P0 SHF.R.U32.HI R5, RZ, R9, R4 ;  /* 0x00000009ff050219 */ /* 0x020fc60000011604 */
[----:B------:R-:W-:Y:S02]  /*8bf0*/  IMAD.IADD R3, R11, 0x1, R3 ;  /* 0x000000010b037824 */ /* 0x000fe400078e0203 */
[----:B--2---:R-:W-:Y:S02]  /*8c00*/  IMAD R9, R8, R7, UR10 ;  /* 0x0000000a08097e24 */ /* 0x004fe4000f8e0207 */
        /* <DEDUP_REMOVED lines=21> */
.L_x_171:
[----:B------:R-:W-:-:S08]  /*8d60*/  NOP ;  /* 0x0000000000007918 */ /* 0x000fd00000000000 */
[----:B0-----:R-:W0:-:S00]  /*8d70*/  USETMAXREG.DEALLOC.CTAPOOL 0x18 ;  /* 0x00000018000079c8 */ /* 0x001e0000080e0500 */
[----:B0-----:R-:W-:-:S06]  /*8d80*/  LOP3.LUT R0, R0, 0x3, RZ, 0xc0, !PT ;  /* 0x0000000300007812 */ /* 0x001fcc00078ec0ff */
[----:B------:R-:W0:Y:S01]  /*8d90*/  S2UR UR6, SR_CTAID.Y ;  /* 0x00000000000679c3 */ /* 0x000e220000002600 */
[----:B------:R-:W1:Y:S07]  /*8da0*/  SHFL.IDX PT, R0, R0, RZ, 0x1f ;  /* 0x00001fff00007589 */ /* 0x000e6e00000e0000 */
[----:B------:R-:W2:Y:S01]  /*8db0*/  S2UR UR45, SR_CTAID.Z ;  /* 0x00000000002d79c3 */ /* 0x000ea20000002700 */
[----:B-1----:R-:W-:-:S13]  /*8dc0*/  ISETP.NE.AND P0, PT, R0, RZ, PT ;  /* 0x000000ff0000720c */ /* 0x002fda0003f05270 */
[----:B0-2---:R-:W-:Y:S05]  /*8dd0*/  @!P0 BRA `(.L_x_200) ;  /* 0x0000000000288947 */ /* 0x005fea0003800000 */
        /* <DEDUP_REMOVED lines=10> */
.L_x_200:
[----:B------:R-:W-:Y:S01]  /*8e80*/  ULDC UR7, c[0x0][0xd50] ;  /* 0x0003540000077ab9 */ /* 0x000fe20000000800 */
[----:B------:R-:W-:Y:S01]  /*8e90*/  UMOV UR36, UR6 ;  /* 0x0000000600247c82 */ /* 0x000fe20008000000 */
[----:B------:R-:W-:-:S11]  /*8ea0*/  UISETP.NE.AND UP0, UPT, UR7, 0x1, UPT ;  /* 0x000000010700788c */ /* 0x000fd6000bf05270 */
[----:B------:R-:W-:Y:S01]  /*8eb0*/  @UP0 ULDC UR4, c[0x0][0xd54] ;  /* 0x0003550000040ab9 */ /* 0x000fe20000000800 */
[----:B------:R-:W-:Y:S01]  /*8ec0*/  @UP0 ULDC UR8, c[0x0][0xd58] ;  /* 0x0003560000080ab9 */ /* 0x000fe20000000800 */
[----:B------:R-:W-:-:S04]  /*8ed0*/  UIMAD.WIDE.U32 UR4, UR6, UR4, URZ ;  /* 0x00000004060472a5 */ /* 0x000fc8000f8e003f */
[----:B------:R-:W-:-:S12]  /*8ee0*/  @UP0 USHF.R.U32.HI UR36, URZ, UR8, UR5 ;  /* 0x000000083f240299 */ /* 0x000fd80008011605 */
.L_x_201:
[----:B------:R-:W-:Y:S01]  /*8ef0*/  ISETP.LE.AND P0, PT, RZ, UR45, PT ;  /* 0x0000002dff007c0c */ /* 0x000fe2000bf03270 */
[----:B------:R-:W-:Y:S01]  /*8f00*/  UIADD3 UR4, -UR36, URZ, URZ ;  /* 0x0000003f24047290 */ /* 0x000fe2000fffe13f */
[----:B------:R-:W-:Y:S02]  /*8f10*/  IMAD.MOV.U32 R0, RZ, RZ, 0x1 ;  /* 0x00000001ff007424 */ /* 0x000fe400078e00ff */
[----:B------:R-:W-:Y:S01]  /*8f20*/  IMAD.MOV.U32 R6, RZ, RZ, RZ ;  /* 0x000000ffff067224 */ /* 0x000fe200078e00ff */
[----:B------:R-:W-:Y:S01]  /*8f30*/  UIMAD UR6, UR7, UR4, UR6 ;  /* 0x00000004070672a4 */ /* 0x000fe2000f8e0206 */
[----:B------:R-:W-:-:S07]  /*8f40*/  IMAD.MOV.U32 R7, RZ, RZ, 0x1 ;  /* 0x00000001ff077424 */ /* 0x000fce00078e00ff */
        /* <DEDUP_REMOVED lines=53> */
.L_x_203:
[----:B------:R-:W-:Y:S01]  /*92a0*/  UIMAD UR39, UR44, UR42, URZ ;  /* 0x0000002a2c2772a4 */ /* 0x000fe2000f8e023f */
[----:B------:R-:W-:Y:S02]  /*92b0*/  IMAD.U32 R2, RZ, RZ, UR41 ;  /* 0x00000029ff027e24 */ /* 0x000fe4000f8e00ff */
[----:B------:R-:W-:Y:S02]  /*92c0*/  IMAD.MOV.U32 R6, RZ, RZ, RZ ;  /* 0x000000ffff067224 */ /* 0x000fe400078e00ff */
[----:B------:R-:W-:Y:S02]  /*92d0*/  IMAD.MOV.U32 R7, RZ, RZ, 0x1 ;  /* 0x00000001ff077424 */ /* 0x000fe400078e00ff */
[----:B------:R-:W-:-:S05]  /*92e0*/  IMAD.U32 R3, RZ, RZ, UR39 ;  /* 0x00000027ff037e24 */ /* 0x000fca000f8e00ff */
[----:B------:R-:W-:-:S04]  /*92f0*/  VIADDMNMX R2, R3, UR42, R2, PT ;  /* 0x0000002a03027c46 */ /* 0x000fc8000b800102 */
[----:B------:R-:W-:-:S13]  /*9300*/  R2UR UR40, R2 ;  /* 0x00000000022872ca */ /* 0x000fda00000e0000 */
[----:B------:R-:W-:-:S06]  /*9310*/  UISETP.GT.AND UP0, UPT, UR40, UR39, UPT ;  /* 0x000000272800728c */ /* 0x000fcc000bf04270 */
[----:B------:R-:W-:-:S13]  /*9320*/  PLOP3.LUT P0, PT, PT, PT, UP0, 0x80, 0x0 ;  /* 0x000000000000781c */ /* 0x000fda0003f0f008 */
[----:B------:R-:W-:Y:S05]  /*9330*/  @!P0 BRA `(.L_x_202) ;  /* 0x0000004000ac8947 */ /* 0x000fea0003800000 */
        /* <DEDUP_REMOVED lines=11> */
[----:B------:R-:W-:Y:S02]  /*93f0*/  IMAD.U32 R4, RZ, RZ, UR6 ;  /* 0x00000006ff047e24 */ /* 0x000fe4000f8e00ff */
[----:B------:R-:W0:Y:S01]  /*9400*/  LDC.64 R2, c[0x4][R2] ;  /* 0x0100000002027b82 */ /* 0x000e220000000a00 */
[----:B------:R-:W-:Y:S02]  /*9410*/  IMAD.U32 R5, RZ, RZ, UR7 ;  /* 0x00000007ff057e24 */ /* 0x000fe4000f8e00ff */
[----:B------:R-:W-:Y:S02]  /*9420*/  IMAD.U32 R6, RZ, RZ, UR8 ;  /* 0x00000008ff067e24 */ /* 0x000fe4000f8e00ff */
[----:B------:R-:W-:-:S02]  /*9430*/  IMAD.U32 R7, RZ, RZ, UR9 ;  /* 0x00000009ff077e24 */ /* 0x000fc4000f8e00ff */
[----:B------:R-:W-:Y:S02]  /*9440*/  IMAD.U32 R10, RZ, RZ, UR4 ;  /* 0x00000004ff0a7e24 */ /* 0x000fe4000f8e00ff */
[----:B------:R-:W-:Y:S02]  /*9450*/  IMAD.U32 R11, RZ, RZ, UR5 ;  /* 0x00000005ff0b7e24 */ /* 0x000fe4000f8e00ff */
[----:B------:R-:W-:Y:S02]  /*9460*/  IMAD.MOV.U32 R8, RZ, RZ, 0x70 ;  /* 0x00000070ff087424 */ /* 0x000fe400078e00ff */
[----:B------:R-:W-:Y:S02]  /*9470*/  IMAD.MOV.U32 R12, RZ, RZ, 0x1 ;  /* 0x00000001ff0c7424 */ /* 0x000fe400078e00ff */
[----:B------:R-:W-:-:S07]  /*9480*/  IMAD.MOV.U32 R13, RZ, RZ, RZ ;  /* 0x000000ffff0d7224 */ /* 0x000fce00078e00ff */
[----:B------:R-:W-:-:S07]  /*9490*/  LEPC R20, `(.L_x_204) ;  /* 0x000000001014794e */ /* 0x000fce0000000000 */
[----:B0-----:R-:W-:Y:S05]  /*94a0*/  CALL.ABS.NOINC R2 ;  /* 0x0000000002007343 */ /* 0x001fea0003c00000 */
.L_x_204:
        /* <DEDUP_REMOVED lines=9> */
[----:B------:R-:W-:Y:S02]  /*9540*/  IMAD.U32 R4, RZ, RZ, UR6 ;  /* 0x00000006ff047e24 */ /* 0x000fe4000f8e00ff */
[----:B------:R-:W-:Y:S02]  /*9550*/  IMAD.U32 R5, RZ, RZ, UR7 ;  /* 0x00000007ff057e24 */ /* 0x000fe4000f8e00ff */
[----:B------:R-:W-:Y:S02]  /*9560*/  IMAD.U32 R6, RZ, RZ, UR8 ;  /* 0x00000008ff067e24 */ /* 0x000fe4000f8e00ff */
[----:B------:R-:W-:-:S02]  /*9570*/  IMAD.U32 R7, RZ, RZ, UR9 ;  /* 0x00000009ff077e24 */ /* 0x000fc4000f8e00ff */
[----:B------:R-:W-:Y:S02]  /*9580*/  IMAD.U32 R10, RZ, RZ, UR4 ;  /* 0x00000004ff0a7e24 */ /* 0x000fe4000f8e00ff */
[----:B------:R-:W-:Y:S02]  /*9590*/  IMAD.U32 R11, RZ, RZ, UR5 ;  /* 0x00000005ff0b7e24 */ /* 0x000fe4000f8e00ff */
[----:B------:R-:W-:Y:S02]  /*95a0*/  IMAD.MOV.U32 R8, RZ, RZ, 0x70 ;  /* 0x00000070ff087424 */ /* 0x000fe400078e00ff */
[----:B------:R-:W-:Y:S02]  /*95b0*/  IMAD.MOV.U32 R12, RZ, RZ, 0x1 ;  /* 0x00000001ff0c7424 */ /* 0x000fe400078e00ff */
[----:B0-----:R-:W-:-:S07]  /*95c0*/  IMAD.MOV.U32 R13, RZ, RZ, RZ ;  /* 0x000000ffff0d7224 */ /* 0x001fce00078e00ff */
[----:B------:R-:W-:-:S07]  /*95d0*/  LEPC R20, `(.L_x_206) ;  /* 0x000000001014794e */ /* 0x000fce0000000000 */
[----:B-1----:R-:W-:Y:S05]  /*95e0*/  CALL.ABS.NOINC R2 ;  /* 0x0000000002007343 */ /* 0x002fea0003c00000 */
.L_x_206:
[----:B------:R0:W1:Y:S01]  /*95f0*/  LDC.64 R2, c[0x4][R16] ;  /* 0x0100000010027b82 */ /* 0x0000620000000a00 */
[----:B------:R-:W-:Y:S01]  /*9600*/  ULDC.64 UR6, c[0x4][0x98] ;  /* 0x0100260000067ab9 */ /* 0x000fe20000000a00 */
[----:B------:R-:W-:Y:S01]  /*9610*/  ULDC.64 UR8, c[0x4][0xa0] ;  /* 0x0100280000087ab9 */ /* 0x000fe20000000a00 */
[----:B------:R-:W-:Y:S01]  /*9620*/  ULDC.64 UR4, c[0x4][0x18] ;  /* 0x0100060000047ab9 */ /* 0x000fe20000000a00 */
        /* <DEDUP_REMOVED lines=11> */
.L_x_205:
[----:B------:R-:W-:Y:S01]  /*96e0*/  ULDC.64 UR4, c[0x0][0xaf0] ;  /* 0x0002bc0000047ab9 */ /* 0x000fe20000000a00 */
[----:B------:R-:W-:Y:S01]  /*96f0*/  IMAD.U32 R18, RZ, RZ, UR45 ;  /* 0x0000002dff127e24 */ /* 0x000fe2000f8e00ff */
[----:B------:R-:W-:Y:S01]  /*9700*/  UISETP.NE.U32.AND UP0, UPT, UR4, URZ, UPT ;  /* 0x0000003f0400728c */ /* 0x000fe2000bf05070 */
[----:B------:R-:W0:Y:S01]  /*9710*/  LDC.64 R4, c[0x0][0x418] ;  /* 0x00010600ff047b82 */ /* 0x000e220000000a00 */
[----:B------:R-:W-:Y:S02]  /*9720*/  ULDC.64 UR6, c[0x0][0x208] ;  /* 0x0000820000067ab9 */ /* 0x000fe40000000a00 */
[----:B------:R-:W-:-:S06]  /*9730*/  UISETP.NE.AND.EX UP0, UPT, UR5, URZ, UPT, UP0 ;  /* 0x0000003f0500728c */ /* 0x000fcc000bf05300 */
[----:B------:R-:W-:-:S05]  /*9740*/  PLOP3.LUT P0, PT, PT, PT, UP0, 0x80, 0x0 ;  /* 0x000000000000781c */ /* 0x000fca0003f0f008 */
[----:B------:R-:W-:Y:S02]  /*9750*/  @UP0 ULDC.64 UR4, c[0x0][0xaf0] ;  /* 0x0002bc0000040ab9 */ /* 0x000fe40000000a00 */
[----:B------:R-:W-:-:S06]  /*9760*/  @UP0 UIMAD.WIDE UR4, UR45, 0x4, UR4 ;  /* 0x000000042d0408a5 */ /* 0x000fcc000f8e0204 */
[----:B------:R-:W-:Y:S02]  /*9770*/  IMAD.U32 R2, RZ, RZ, UR4 ;  /* 0x00000004ff027e24 */ /* 0x000fe4000f8e00ff */
[----:B------:R-:W-:-:S05]  /*9780*/  IMAD.U32 R3, RZ, RZ, UR5 ;  /* 0x00000005ff037e24 */ /* 0x000fca000f8e00ff */
[----:B------:R-:W2:Y:S01]  /*9790*/  @P0 LDG.E R18, desc[UR6][R2.64] ;  /* 0x0000000602120981 */ /* 0x000ea2000c1e1900 */
[----:B0-----:R-:W-:Y:S01]  /*97a0*/  ISETP.NE.U32.AND P0, PT, R4, RZ, PT ;  /* 0x000000ff0400720c */ /* 0x001fe20003f05070 */
[----:B------:R-:W-:Y:S01]  /*97b0*/  UMOV UR4, 0xffffffff ;  /* 0xffffffff00047882 */ /* 0x000fe20000000000 */
[----:B------:R-:W-:Y:S01]  /*97c0*/  IMAD.U32 R0, RZ, RZ, UR40 ;  /* 0x00000028ff007e24 */ /* 0x000fe2000f8e00ff */
[----:B------:R-:W0:Y:S01]  /*97d0*/  S2R R16, SR_TID.X ;  /* 0x0000000000107919 */ /* 0x000e220000002100 */
[----:B------:R-:W-:Y:S02]  /*97e0*/  ISETP.NE.AND.EX P1, PT, R5, RZ, PT, P0 ;  /* 0x000000ff0500720c */ /* 0x000fe40003f25300 */
[----:B------:R-:W-:Y:S01]  /*97f0*/  LOP3.LUT R17, R17, 0xfffffffe, RZ, 0xc0, !PT ;  /* 0xfffffffe11117812 */ /* 0x000fe200078ec0ff */
[----:B------:R-:W-:-:S10]  /*9800*/  VIADD R0, R0, 0xffffffff ;  /* 0xffffffff00007836 */ /* 0x000fd40000000000 */
[----:B------:R-:W-:Y:S02]  /*9810*/  @P1 LOP3.LUT R17, R17, 0x1, RZ, 0xfc, !PT ;  /* 0x0000000111111812 */ /* 0x000fe400078efcff */
[----:B0-----:R-:W-:-:S04]  /*9820*/  SHF.R.U32.HI R6, RZ, 0x5, R16 ;  /* 0x00000005ff067819 */ /* 0x001fc80000011610 */
[----:B------:R-:W-:Y:S02]  /*9830*/  LOP3.LUT R6, R6, 0x3, RZ, 0xc0, !PT ;  /* 0x0000000306067812 */ /* 0x000fe400078ec0ff */
[----:B--2---:R-:W-:Y:S02]  /*9840*/  SHF.R.S32.HI R19, RZ, 0x1f, R18 ;  /* 0x0000001fff137819 */ /* 0x004fe40000011412 */
[----:B------:R-:W-:Y:S01]  /*9850*/  SEL R16, R18, RZ, !P1 ;  /* 0x000000ff12107207 */ /* 0x000fe20004800000 */
[----:B------:R-:W-:Y:S06]  /*9860*/  BRA.DIV UR4, `(.L_x_207) ;  /* 0x0000004204d07947 */ /* 0x000fec000b800000 */
[----:B------:R0:W1:Y:S02]  /*9870*/  SHFL.IDX PT, R14, R6, RZ, 0x1f ;  /* 0x00001fff060e7589 */ /* 0x00006400000e0000 */
.L_x_291:
[----:B------:R2:W-:Y:S01]  /*9880*/  STL [R1+0x8], R0 ;  /* 0x0000080001007387 */ /* 0x0005e20000100800 */
[----:B-1----:R-:W-:Y:S02]  /*9890*/  ISETP.NE.AND P0, PT, R14, RZ, PT ;  /* 0x000000ff0e00720c */ /* 0x002fe40003f05270 */
[----:B------:R-:W-:Y:S02]  /*98a0*/  PLOP3.LUT P2, PT, PT, PT, PT, 0x8, 0x0 ;  /* 0x000000000000781c */ /* 0x000fe40003f4e170 */
[----:B------:R-:W-:-:S11]  /*98b0*/  LOP3.LUT R17, R17, 0xfffffffd, RZ, 0xc0, !PT ;  /* 0xfffffffd11117812 */ /* 0x000fd600078ec0ff */
[----:B------:R-:W-:Y:S01]  /*98c0*/  @P2 LOP3.LUT R17, R17, 0x2, RZ, 0xfc, !PT ;  /* 0x0000000211112812 */ /* 0x000fe200078efcff */
[----:B--2---:R-:W-:Y:S06]  /*98d0*/  @P0 BRA `(.L_x_208) ;  /* 0x0000000000ec0947 */ /* 0x004fec0003800000 */
[----:B------:R-:W-:-:S03]  /*98e0*/  UMOV UR4, 0xffffffff ;  /* 0xffffffff00047882 */ /* 0x000fc60000000000 */
[----:B------:R-:W-:Y:S05]  /*98f0*/  BRA.DIV UR4, `(.L_x_209) ;  /* 0x0000004204cc7947 */ /* 0x000fea000b800000 */
[----:B------:R-:W-:-:S13]  /*9900*/  ELECT P6, URZ, PT ;  /* 0x00000000003f782f */ /* 0x000fda00038c0000 */
.L_x_294:
[----:B------:R-:W-:Y:S05]  /*9910*/  @!P6 BRA `(.L_x_208) ;  /* 0x0000000000dce947 */ /* 0x000fea0003800000 */
[----:B------:R-:W-:Y:S01]  /*9920*/  IMAD.MOV.U32 R16, RZ, RZ, R18 ;  /* 0x000000ffff107224 */ /* 0x000fe200078e0012 */
[----:B------:R-:W-:Y:S06]  /*9930*/  @!P1 BRA `(.L_x_210) ;  /* 0x0000000000549947 */ /* 0x000fec0003800000 */
[----:B0-----:R-:W-:Y:S01]  /*9940*/  IMAD.MOV.U32 R6, RZ, RZ, R0 ;  /* 0x000000ffff067224 */ /* 0x001fe200078e0000 */
[----:B------:R-:W-:Y:S01]  /*9950*/  ULDC.64 UR4, c[0x0][0x428] ;  /* 0x00010a0000047ab9 */ /* 0x000fe20000000a00 */
[----:B------:R-:W0:Y:S01]  /*9960*/  LDC R0, c[0x0][0x43c] ;  /* 0x00010f00ff007b82 */ /* 0x000e220000000800 */
[----:B------:R-:W-:Y:S01]  /*9970*/  IMAD R9, R19, UR4, RZ ;  /* 0x0000000413097c24 */ /* 0x000fe2000f8e02ff */
[----:B------:R-:W-:Y:S01]  /*9980*/  ULDC.64 UR6, c[0x0][0x208] ;  /* 0x0000820000067ab9 */ /* 0x000fe20000000a00 */
[----:B------:R-:W-:Y:S02]  /*9990*/  IMAD.MOV.U32 R7, RZ, RZ, R6 ;  /* 0x000000ffff077224 */ /* 0x000fe400078e0006 */
        /* <DEDUP_REMOVED lines=15> */
.L_x_210:
[----:B------:R-:W-:Y:S01]  /*9a90*/  IMAD.MOV.U32 R0, RZ, RZ, 0x1 ;  /* 0x00000001ff007424 */ /* 0x000fe200078e00ff */
[----:B01----:R-:W0:Y:S04]  /*9aa0*/  S2R R6, SR_TID.X ;  /* 0x0000000000067919 */ /* 0x003e280000002100 */
[----:B------:R-:W-:-:S04]  /*9ab0*/  SHF.L.U32 R0, R0, 0x1f, RZ ;  /* 0x0000001f00007819 */ /* 0x000fc800000006ff */
[----:B------:R-:W1:Y:S01]  /*9ac0*/  SYNCS.PHASECHK.TRANS64.TRYWAIT P0, [UR38+0x32440], R0 ;  /* 0x03244000ff0075a7 */ /* 0x000e620008000166 */
[----:B0-----:R-:W-:-:S04]  /*9ad0*/  LOP3.LUT R2, R6, 0x7f, RZ, 0xc0, !PT ;  /* 0x0000007f06027812 */ /* 0x001fc800078ec0ff */
[----:B------:R-:W-:Y:S01]  /*9ae0*/  ISETP.NE.AND P1, PT, R2, RZ, PT ;  /* 0x000000ff0200720c */ /* 0x000fe20003f25270 */
[----:B-1----:R-:W-:-:S12]  /*9af0*/  @!P0 BRA `(.L_x_211) ;  /* 0x00000040006c8947 */ /* 0x002fd80003800000 */
.L_x_295:
[----:B------:R-:W-:Y:S05]  /*9b00*/  @P1 BRA `(.L_x_212) ;  /* 0x0000000000181947 */ /* 0x000fea0003800000 */
[----:B------:R-:W1:Y:S01]  /*9b10*/  S2R R2, SR_TID.X ;  /* 0x0000000000027919 */ /* 0x000e620000002100 */
[----:B0-----:R-:W-:-:S04]  /*9b20*/  IMAD.MOV.U32 R0, RZ, RZ, 0x3000 ;  /* 0x00003000ff007424 */ /* 0x001fc800078e00ff */
[----:B------:R2:W-:Y:S01]  /*9b30*/  SYNCS.ARRIVE.TRANS64 RZ, [UR38+0x32430], R0 ;  /* 0x03243000ffff79a7 */ /* 0x0005e20008000026 */
[----:B-1----:R-:W-:-:S13]  /*9b40*/  LOP3.LUT P0, RZ, R2, 0x1f, RZ, 0xc0, !PT ;  /* 0x0000001f02ff7812 */ /* 0x002fda000780c0ff */
[----:B--2---:R-:W-:Y:S05]  /*9b50*/  @!P0 BRA `(.L_x_212) ;  /* 0x0000000000048947 */ /* 0x004fea0003800000 */
[----:B------:R-:W-:Y:S01]  /*9b60*/  BPT.TRAP 0x1 ;  /* 0x000000040000795c */ /* 0x000fe20000300000 */
.L_x_212:
[----:B0-----:R-:W2:Y:S01]  /*9b70*/  LDL R0, [R1+0x8] ;  /* 0x0000080001007983 */ /* 0x001ea20000100800 */
[----:B------:R-:W-:Y:S01]  /*9b80*/  ULDC.64 UR4, c[0x0][0x198] ;  /* 0x0000660000047ab9 */ /* 0x000fe20000000a00 */
[----:B-----5:R-:W-:Y:S01]  /*9b90*/  R2UR UR13, R16 ;  /* 0x00000000100d72ca */ /* 0x020fe200000e0000 */
[----:B------:R-:W-:Y:S01]  /*9ba0*/  UIADD3 UR4, UP0, UR4, 0x370, URZ ;  /* 0x0000037004047890 */ /* 0x000fe2000ff1e03f */
[----:B------:R-:W-:Y:S01]  /*9bb0*/  PLOP3.LUT P0, PT, PT, PT, PT, 0x80, 0x0 ;  /* 0x000000000000781c */ /* 0x000fe20003f0f070 */
[----:B------:R-:W-:Y:S01]  /*9bc0*/  UIADD3 UR8, UR38, 0x1c400, URZ ;  /* 0x0001c40026087890 */ /* 0x000fe2000fffe03f */
[----:B------:R-:W-:Y:S01]  /*9bd0*/  LOP3.LUT R17, R17, 0xfffffffd, RZ, 0xc0, !PT ;  /* 0xfffffffd11117812 */ /* 0x000fe200078ec0ff */
[----:B------:R-:W-:Y:S02]  /*9be0*/  UIADD3 UR9, UR38, 0x32430, URZ ;  /* 0x0003243026097890 */ /* 0x000fe4000fffe03f */
[----:B------:R-:W-:Y:S01]  /*9bf0*/  UIADD3.X UR5, URZ, UR5, URZ, UP0, !UPT ;  /* 0x000000053f057290 */ /* 0x000fe200087fe43f */
[----:B------:R-:W-:Y:S01]  /*9c00*/  UMOV UR6, 0x0 ;  /* 0x0000000000067882 */ /* 0x000fe20000000000 */
[----:B------:R-:W-:Y:S01]  /*9c10*/  UMOV UR7, 0x14f00000 ;  /* 0x14f0000000077882 */ /* 0x000fe20000000000 */
[----:B------:R-:W-:Y:S01]  /*9c20*/  UMOV UR10, URZ ;  /* 0x0000003f000a7c82 */ /* 0x000fe20008000000 */
[----:B------:R-:W-:-:S04]  /*9c30*/  UMOV UR12, UR36 ;  /* 0x00000024000c7c82 */ /* 0x000fc80008000000 */
[----:B------:R-:W-:Y:S02]  /*9c40*/  @P0 LOP3.LUT R17, R17, 0x2, RZ, 0xfc, !PT ;  /* 0x0000000211110812 */ /* 0x000fe400078efcff */
[----:B--2---:R-:W-:-:S13]  /*9c50*/  R2UR UR11, R0 ;  /* 0x00000000000b72ca */ /* 0x004fda00000e0000 */
[----:B------:R-:W-:-:S09]  /*9c60*/  UIMAD UR11, UR11, 0x60, URZ ;  /* 0x000000600b0b78a4 */ /* 0x000fd2000f8e023f */
[----:B------:R1:W-:Y:S02]  /*9c70*/  UTMALDG.4D [UR8], [UR4], desc[UR6] ;  /* 0x00000608040075b4 */ /* 0x0003e40008019000 */
[----:B-1----:R-:W-:Y:S01]  /*9c80*/  NOP ;  /* 0x0000000000007918 */ /* 0x002fe20000000000 */
.L_x_208:
[----:B------:R-:W-:Y:S05]  /*9c90*/  WARPSYNC.ALL ;  /* 0x0000000000007948 */ /* 0x000fea0003800000 */
[----:B------:R-:W-:Y:S01]  /*9ca0*/  UIADD3 UR4, UR38, 0x18400, URZ ;  /* 0x0001840026047890 */ /* 0x000fe2000fffe03f */
[----:B------:R-:W-:Y:S01]  /*9cb0*/  BAR.SYNC.DEFER_BLOCKING 0x8, 0x180 ;  /* 0x0206000000007b1d */ /* 0x000fe20000010000 */
[----:B------:R-:W-:Y:S02]  /*9cc0*/  USHF.R.S32.HI UR43, URZ, 0x1f, UR36 ;  /* 0x0000001f3f2b7899 */ /* 0x000fe40008011424 */
[----:B------:R-:W-:Y:S02]  /*9cd0*/  ULOP3.LUT UP0, URZ, UR4, 0x3ff, URZ, 0xc0, !UPT ;  /* 0x000003ff043f7892 */ /* 0x000fe4000f80c03f */
[----:B------:R-:W-:-:S04]  /*9ce0*/  USHF.R.S32.HI UR46, URZ, 0x1f, UR45 ;  /* 0x0000001f3f2e7899 */ /* 0x000fc8000801142d */
[----:B------:R-:W-:-:S13]  /*9cf0*/  PLOP3.LUT P0, PT, PT, PT, UP0, 0x80, 0x0 ;  /* 0x000000000000781c */ /* 0x000fda0003f0f008 */
[----:B------:R-:W-:Y:S05]  /*9d00*/  @!P0 BRA `(.L_x_213) ;  /* 0x0000000000408947 */ /* 0x000fea0003800000 */
[----:B------:R-:W-:Y:S01]  /*9d10*/  MOV R2, 0x0 ;  /* 0x0000000000027802 */ /* 0x000fe20000000f00 */
[----:B------:R-:W-:Y:S01]  /*9d20*/  ULDC.64 UR6, c[0x4][0x98] ;  /* 0x0100260000067ab9 */ /* 0x000fe20000000a00 */
[----:B------:R-:W-:Y:S01]  /*9d30*/  ULDC.64 UR8, c[0x4][0xa0] ;  /* 0x0100280000087ab9 */ /* 0x000fe20000000a00 */
[----:B------:R-:W-:Y:S01]  /*9d40*/  ULDC.64 UR4, c[0x4][0x20] ;  /* 0x0100080000047ab9 */ /* 0x000fe20000000a00 */
[----:B------:R-:W-:Y:S02]  /*9d50*/  IMAD.U32 R4, RZ, RZ, UR6 ;  /* 0x00000006ff047e24 */ /* 0x000fe4000f8e00ff */
[----:B------:R-:W1:Y:S01]  /*9d60*/  LDC.64 R2, c[0x4][R2] ;  /* 0x0100000002027b82 */ /* 0x000e620000000a00 */
[----:B------:R-:W-:Y:S02]  /*9d70*/  IMAD.U32 R5, RZ, RZ, UR7 ;  /* 0x00000007ff057e24 */ /* 0x000fe4000f8e00ff */
[----:B0-----:R-:W-:Y:S02]  /*9d80*/  IMAD.U32 R6, RZ, RZ, UR8 ;  /* 0x00000008ff067e24 */ /* 0x001fe4000f8e00ff */
[----:B------:R-:W-:-:S02]  /*9d90*/  IMAD.U32 R7, RZ, RZ, UR9 ;  /* 0x00000009ff077e24 */ /* 0x000fc4000f8e00ff */
[----:B------:R-:W-:Y:S02]  /*9da0*/  IMAD.U32 R10, RZ, RZ, UR4 ;  /* 0x00000004ff0a7e24 */ /* 0x000fe4000f8e00ff */
[----:B------:R-:W-:Y:S02]  /*9db0*/  IMAD.U32 R11, RZ, RZ, UR5 ;  /* 0x00000005ff0b7e24 */ /* 0x000fe4000f8e00ff */
[----:B------:R-:W-:Y:S02]  /*9dc0*/  IMAD.MOV.U32 R8, RZ, RZ, 0x70 ;  /* 0x00000070ff087424 */ /* 0x000fe400078e00ff */
[----:B------:R-:W-:Y:S02]  /*9dd0*/  IMAD.MOV.U32 R12, RZ, RZ, 0x1 ;  /* 0x00000001ff0c7424 */ /* 0x000fe400078e00ff */
[----:B------:R-:W-:-:S07]  /*9de0*/  IMAD.MOV.U32 R13, RZ, RZ, RZ ;  /* 0x000000ffff0d7224 */ /* 0x000fce00078e00ff */
[----:B------:R-:W-:-:S07]  /*9df0*/  LEPC R20, `(.L_x_213) ;  /* 0x000000001014794e */ /* 0x000fce0000000000 */
[----:B-1----:R-:W-:Y:S05]  /*9e00*/  CALL.ABS.NOINC R2 ;  /* 0x0000000002007343 */ /* 0x002fea0003c00000 */
.L_x_213:
[----:B------:R-:W1:Y:S01]  /*9e10*/  LDC R7, c[0x0][0x448] ;  /* 0x00011200ff077b82 */ /* 0x000e620000000800 */
[----:B------:R-:W2:Y:S01]  /*9e20*/  S2R R3, SR_TID.X ;  /* 0x0000000000037919 */ /* 0x000ea20000002100 */
[----:B------:R-:W-:Y:S02]  /*9e30*/  ULDC.64 UR8, c[0x0][0x2d8] ;  /* 0x0000b60000087ab9 */ /* 0x000fe40000000a00 */
[----:B------:R-:W-:Y:S01]  /*9e40*/  UIMAD UR6, UR43, UR8, URZ ;  /* 0x000000082b0672a4 */ /* 0x000fe2000f8e023f */
[----:B------:R-:W3:Y:S01]  /*9e50*/  S2R R12, SR_CTAID.X ;  /* 0x00000000000c7919 */ /* 0x000ee20000002500 */
[----:B------:R-:W-:Y:S02]  /*9e60*/  UIMAD.WIDE.U32 UR4, UR36, UR8, URZ ;  /* 0x00000008240472a5 */ /* 0x000fe4000f8e003f */
[----:B------:R-:W-:-:S03]  /*9e70*/  UIMAD UR6, UR36, UR9, UR6 ;  /* 0x00000009240672a4 */ /* 0x000fc6000f8e0206 */
[----:B------:R-:W-:Y:S01]  /*9e80*/  ULDC.64 UR8, c[0x0][0x2e0] ;  /* 0x0000b80000087ab9 */ /* 0x000fe20000000a00 */
[----:B------:R-:W-:Y:S02]  /*9e90*/  UIADD3 UR5, UR5, UR6, URZ ;  /* 0x0000000605057290 */ /* 0x000fe4000fffe03f */
[----:B------:R-:W-:Y:S02]  /*9ea0*/  UIMAD UR7, UR46, UR8, URZ ;  /* 0x000000082e0772a4 */ /* 0x000fe4000f8e023f */
[----:B------:R-:W-:Y:S02]  /*9eb0*/  UIMAD.WIDE.U32 UR4, UR45, UR8, UR4 ;  /* 0x000000082d0472a5 */ /* 0x000fe4000f8e0004 */
[----:B------:R-:W-:-:S04]  /*9ec0*/  UIMAD UR6, UR45, UR9, UR7 ;  /* 0x000000092d0672a4 */ /* 0x000fc8000f8e0207 */
[----:B------:R-:W-:Y:S01]  /*9ed0*/  IMAD.U32 R4, RZ, RZ, UR4 ;  /* 0x00000004ff047e24 */ /* 0x000fe2000f8e00ff */
[----:B------:R-:W-:Y:S01]  /*9ee0*/  UIADD3 UR6, UR5, UR6, URZ ;  /* 0x0000000605067290 */ /* 0x000fe2000fffe03f */
[----:B-1----:R-:W-:Y:S02]  /*9ef0*/  ISETP.NE.AND P0, PT, R7, 0x1, PT ;  /* 0x000000010700780c */ /* 0x002fe40003f05270 */
[----:B------:R-:W-:Y:S01]  /*9f00*/  IMAD.MOV.U32 R2, RZ, RZ, R4 ;  /* 0x000000ffff027224 */ /* 0x000fe200078e0004 */
[C---:B--2---:R-:W-:Y:S01]  /*9f10*/  LOP3.LUT R10, R3.reuse, 0x7f, RZ, 0xc0, !PT ;  /* 0x0000007f030a7812 */ /* 0x044fe200078ec0ff */
[----:B------:R-:W-:-:S09]  /*9f20*/  IMAD.SHL.U32 R3, R3, 0x10, RZ ;  /* 0x0000001003037824 */ /* 0x000fd200078e00ff */
[----:B------:R-:W1:Y:S01]  /*9f30*/  @P0 LDC R0, c[0x0][0x44c] ;  /* 0x00011300ff000b82 */ /* 0x000e620000000800 */
[----:B0-----:R-:W-:-:S04]  /*9f40*/  SHF.R.U32.HI R6, RZ, 0x3, R10 ;  /* 0x00000003ff067819 */ /* 0x001fc8000001160a */
[----:B------:R-:W-:-:S03]  /*9f50*/  LOP3.LUT R3, R6, 0x70, R3, 0xf8, !PT ;  /* 0x0000007006037812 */ /* 0x000fc600078ef803 */
[----:B------:R-:W0:Y:S02]  /*9f60*/  @P0 LDC R5, c[0x0][0x450] ;  /* 0x00011400ff050b82 */ /* 0x000e240000000800 */
[----:B---3--:R-:W-:Y:S02]  /*9f70*/  IMAD R8, R12, 0x80, R3 ;  /* 0x000000800c087824 */ /* 0x008fe400078e0203 */
[----:B------:R-:W-:Y:S02]  /*9f80*/  IMAD.U32 R3, RZ, RZ, UR6 ;  /* 0x00000006ff037e24 */ /* 0x000fe4000f8e00ff */
[----:B------:R-:W-:Y:S02]  /*9f90*/  IMAD.MOV.U32 R9, RZ, RZ, R8 ;  /* 0x000000ffff097224 */ /* 0x000fe400078e0008 */
[----:B-1----:R-:W-:-:S05]  /*9fa0*/  @P0 IMAD.HI.U32 R0, R8, R0, RZ ;  /* 0x0000000008000227 */ /* 0x002fca00078e00ff */
[----:B0-----:R-:W-:Y:S01]  /*9fb0*/  @P0 SHF.R.U32.HI R9, RZ, R5, R0 ;  /* 0x00000005ff090219 */ /* 0x001fe20000011600 */
[----:B------:R-:W-:Y:S01]  /*9fc0*/  IMAD.U32 R5, RZ, RZ, UR5 ;  /* 0x00000005ff057e24 */ /* 0x000fe2000f8e00ff */
[----:B------:R-:W-:Y:S02]  /*9fd0*/  ULDC.64 UR4, c[0x0][0x2d0] ;  /* 0x0000b40000047ab9 */ /* 0x000fe40000000a00 */
[--C-:B------:R-:W-:Y:S01]  /*9fe0*/  SHF.R.S32.HI R0, RZ, 0x1f, R9.reuse ;  /* 0x0000001fff007819 */ /* 0x100fe20000011409 */
[----:B------:R-:W-:Y:S02]  /*9ff0*/  IMAD.MOV R4, RZ, RZ, -R9 ;  /* 0x000000ffff047224 */ /* 0x000fe400078e0a09 */
[----:B------:R-:W-:-:S04]  /*a000*/  IMAD.WIDE.U32 R2, R9, UR4, R2 ;  /* 0x0000000409027c25 */ /* 0x000fc8000f8e0002 */
[----:B------:R-:W-:Y:S02]  /*a010*/  IMAD R0, R0, UR4, RZ ;  /* 0x0000000400007c24 */ /* 0x000fe4000f8e02ff */
[----:B------:R-:W-:Y:S02]  /*a020*/  IMAD R5, R7, R4, R8 ;  /* 0x0000000407057224 */ /* 0x000fe400078e0208 */
[----:B------:R-:W-:Y:S01]  /*a030*/  IMAD R11, R9, UR5, R0 ;  /* 0x00000005090b7c24 */ /* 0x000fe2000f8e0200 */
[----:B------:R-:W-:Y:S02]  /*a040*/  ULDC.64 UR4, c[0x0][0x2c8] ;  /* 0x0000b20000047ab9 */ /* 0x000fe40000000a00 */
[----:B------:R-:W-:Y:S01]  /*a050*/  SHF.R.S32.HI R0, RZ, 0x1f, R5 ;  /* 0x0000001fff007819 */ /* 0x000fe20000011405 */
[----:B------:R-:W-:-:S04]  /*a060*/  IMAD.IADD R3, R3, 0x1, R11 ;  /* 0x0000000103037824 */ /* 0x000fc800078e020b */
[----:B------:R-:W-:Y:S02]  /*a070*/  IMAD R0, R0, UR4, RZ ;  /* 0x0000000400007c24 */ /* 0x000fe4000f8e02ff */
[----:B------:R-:W-:-:S04]  /*a080*/  IMAD.WIDE.U32 R2, R5, UR4, R2 ;  /* 0x0000000405027c25 */ /* 0x000fc8000f8e0002 */
[----:B------:R-:W-:Y:S01]  /*a090*/  IMAD R9, R5, UR5, R0 ;  /* 0x0000000505097c24 */ /* 0x000fe2000f8e0200 */
[----:B------:R-:W-:Y:S02]  /*a0a0*/  ULDC.64 UR4, c[0x0][0x280] ;  /* 0x0000a00000047ab9 */ /* 0x000fe40000000a00 */
[C---:B------:R-:W-:Y:S01]  /*a0b0*/  LEA R0, P0, R2.reuse, UR4, 0x1 ;  /* 0x0000000402007c11 */ /* 0x040fe2000f8008ff */
[----:B------:R-:W-:Y:S01]  /*a0c0*/  IMAD.IADD R3, R3, 0x1, R9 ;  /* 0x0000000103037824 */ /* 0x000fe200078e0209 */
[----:B------:R-:W-:Y:S01]  /*a0d0*/  ULDC UR4, c[0x0][0x2b8] ;  /* 0x0000ae0000047ab9 */ /* 0x000fe20000000800 */
[----:B------:R-:W0:Y:S03]  /*a0e0*/  S2R R9, SR_TID.X ;  /* 0x0000000000097919 */ /* 0x000e260000002100 */
[----:B------:R-:W-:Y:S01]  /*a0f0*/  LEA.HI.X R3, R2, UR5, R3, 0x1, P0 ;  /* 0x0000000502037c11 */ /* 0x000fe200080f0c03 */
[----:B0-----:R-:W-:-:S05]  /*a100*/  IMAD.SHL.U32 R2, R9, 0x8, RZ ;  /* 0x0000000809027824 */ /* 0x001fca00078e00ff */
[C---:B------:R-:W-:Y:S02]  /*a110*/  LOP3.LUT R8, R2.reuse, 0x38, RZ, 0xc0, !PT ;  /* 0x0000003802087812 */ /* 0x040fe400078ec0ff */
[----:B------:R-:W-:Y:S02]  /*a120*/  LOP3.LUT R2, R2, 0x1f8, RZ, 0xc0, !PT ;  /* 0x000001f802027812 */ /* 0x000fe400078ec0ff */
[----:B------:R-:W-:Y:S01]  /*a130*/  ISETP.GE.AND P0, PT, R8, UR4, PT ;  /* 0x0000000408007c0c */ /* 0x000fe2000bf06270 */
[----:B------:R-:W-:Y:S01]  /*a140*/  UMOV UR4, 0xffffffff ;  /* 0xffffffff00047882 */ /* 0x000fe20000000000 */
[----:B------:R-:W-:Y:S01]  /*a150*/  LOP3.LUT R5, R2, 0x38, R9, 0x78, !PT ;  /* 0x0000003802057812 */ /* 0x000fe200078e7809 */
[----:B------:R-:W-:-:S05]  /*a160*/  IMAD.SHL.U32 R2, R10, 0x8, RZ ;  /* 0x000000080a027824 */ /* 0x000fca00078e00ff */
[----:B------:R-:W-:-:S05]  /*a170*/  LOP3.LUT R10, R5, 0x200, R2, 0xf8, !PT ;  /* 0x00000200050a7812 */ /* 0x000fca00078ef802 */
[----:B------:R0:W-:Y:S01]  /*a180*/  STL [R1], R10 ;  /* 0x0000000a01007387 */ /* 0x0001e20000100800 */
[----:B------:R-:W-:Y:S05]  /*a190*/  BRA.DIV UR4, `(.L_x_214) ;  /* 0x0000003a04dc7947 */ /* 0x000fea000b800000 */
[----:B------:R-:W1:Y:S01]  /*a1a0*/  S2R R4, SR_CTAID.X ;  /* 0x0000000000047919 */ /* 0x000e620000002500 */
[----:B------:R-:W-:Y:S01]  /*a1b0*/  ULDC UR4, c[0x0][0x288] ;  /* 0x0000a20000047ab9 */ /* 0x000fe20000000800 */
[----:B------:R-:W-:Y:S01]  /*a1c0*/  ULDC.64 UR6, c[0x0][0x208] ;  /* 0x0000820000067ab9 */ /* 0x000fe20000000a00 */
[----:B------:R-:W-:Y:S01]  /*a1d0*/  IMAD R2, R7, UR4, RZ ;  /* 0x0000000407027c24 */ /* 0x000fe2000f8e02ff */
[----:B------:R-:W2:Y:S01]  /*a1e0*/  S2R R8, SR_TID.X ;  /* 0x0000000000087919 */ /* 0x000ea20000002100 */
[----:B------:R-:W3:Y:S04]  /*a1f0*/  SHFL.IDX PT, R5, R0, RZ, 0x181f ;  /* 0x00181fff00057589 */ /* 0x000ee800000e0000 */
[----:B------:R-:W-:Y:S04]  /*a200*/  SHFL.IDX PT, R7, R0, 0x1, 0x181f ;  /* 0x00381f0000077f89 */ /* 0x000fe800000e0000 */
[----:B------:R-:W-:Y:S01]  /*a210*/  SHFL.IDX PT, R14, R0, 0x2, 0x181f ;  /* 0x00581f00000e7f89 */ /* 0x000fe200000e0000 */
[----:B-1----:R-:W-:-:S03]  /*a220*/  IMAD R12, R4, 0x80, R6 ;  /* 0x00000080040c7824 */ /* 0x002fc600078e0206 */
[----:B------:R-:W1:Y:S01]  /*a230*/  SHFL.IDX PT, R4, R3, RZ, 0x181f ;  /* 0x00181fff03047589 */ /* 0x000e6200000e0000 */
[----:B--2---:R-:W-:Y:S01]  /*a240*/  IMAD.SHL.U32 R11, R8, 0x8, RZ ;  /* 0x00000008080b7824 */ /* 0x004fe200078e00ff */
[CC--:B------:R-:W-:Y:S02]  /*a250*/  ISETP.GE.AND P1, PT, R12.reuse, R2.reuse, PT ;  /* 0x000000020c00720c */ /* 0x0c0fe40003f26270 */
[----:B------:R-:W2:Y:S01]  /*a260*/  SHFL.IDX PT, R6, R3, 0x1, 0x181f ;  /* 0x00381f0003067f89 */ /* 0x000ea200000e0000 */
[C---:B------:R-:W-:Y:S01]  /*a270*/  VIADD R8, R12.reuse, 0x10 ;  /* 0x000000100c087836 */ /* 0x040fe20000000000 */
[----:B------:R-:W-:Y:S02]  /*a280*/  LOP3.LUT R11, R11, 0x38, RZ, 0xc0, !PT ;  /* 0x000000380b0b7812 */ /* 0x000fe400078ec0ff */
[----:B------:R-:W-:Y:S01]  /*a290*/  STL [R1+0x4], R12 ;  /* 0x0000040c01007387 */ /* 0x000fe20000100800 */
[----:B------:R-:W-:Y:S01]  /*a2a0*/  VIADD R13, R12, 0x20 ;  /* 0x000000200c0d7836 */ /* 0x000fe20000000000 */
[----:B------:R-:W-:-:S02]  /*a2b0*/  ISETP.GE.AND P2, PT, R8, R2, PT ;  /* 0x000000020800720c */ /* 0x000fc40003f46270 */
[----:B------:R4:W-:Y:S03]  /*a2c0*/  STL [R1+0xc], R8 ;  /* 0x00000c0801007387 */ /* 0x0009e60000100800 */
[----:B---3--:R-:W-:Y:S01]  /*a2d0*/  @!P1 LEA R5, P3, R11, R5, 0x1 ;  /* 0x000000050b059211 */ /* 0x008fe200078608ff */
[----:B------:R-:W-:Y:S01]  /*a2e0*/  STL [R1+0x10], R13 ;  /* 0x0000100d01007387 */ /* 0x000fe20000100800 */
[----:B----4-:R-:W-:-:S03]  /*a2f0*/  @!P1 LEA R8, R10, UR38, 0x1 ;  /* 0x000000260a089c11 */ /* 0x010fc6000f8e08ff */
[----:B-1----:R-:W-:-:S03]  /*a300*/  @!P1 IMAD.X R4, RZ, RZ, R4, P3 ;  /* 0x000000ffff049224 */ /* 0x002fc600018e0604 */
[----:B------:R-:W-:Y:S02]  /*a310*/  @!P2 LEA R9, R10, UR38, 0x1 ;  /* 0x000000260a09ac11 */ /* 0x000fe4000f8e08ff */
[----:B------:R-:W-:-:S04]  /*a320*/  @!P1 LOP3.LUT R5, R5, R4, RZ, 0x3c, !PT ;  /* 0x0000000405059212 */ /* 0x000fc800078e3cff */
[----:B------:R-:W-:-:S04]  /*a330*/  @!P1 LOP3.LUT R4, R5, R4, RZ, 0x3c, !PT ;  /* 0x0000000405049212 */ /* 0x000fc800078e3cff */
[----:B------:R-:W-:-:S05]  /*a340*/  @!P1 LOP3.LUT R5, R5, R4, RZ, 0x3c, !PT ;  /* 0x0000000405059212 */ /* 0x000fca00078e3cff */
[----:B------:R1:W-:Y:S02]  /*a350*/  @!P1 LDGSTS.E.BYPASS.LTC128B.128 [R8+0x18400], desc[UR6][R4.64], !P0 ;  /* 0x1840000004089fae */ /* 0x0003e4000c101d46 */
[----:B-1----:R-:W-:Y:S01]  /*a360*/  @!P2 LEA R4, P1, R11, R7, 0x1 ;  /* 0x000000070b04a211 */ /* 0x002fe200078208ff */
[----:B------:R-:W-:-:S04]  /*a370*/  VIADD R8, R12, 0x30 ;  /* 0x000000300c087836 */ /* 0x000fc80000000000 */
[----:B--2---:R-:W-:Y:S01]  /*a380*/  @!P2 IMAD.X R5, RZ, RZ, R6, P1 ;  /* 0x000000ffff05a224 */ /* 0x004fe200008e0606 */
[----:B------:R-:W-:Y:S01]  /*a390*/  ISETP.GE.AND P1, PT, R13, R2, PT ;  /* 0x000000020d00720c */ /* 0x000fe20003f26270 */
[----:B------:R-:W-:Y:S04]  /*a3a0*/  STL [R1+0x14], R8 ;  /* 0x0000140801007387 */ /* 0x000fe80000100800 */
[----:B------:R1:W-:Y:S08]  /*a3b0*/  @!P2 LDGSTS.E.BYPASS.LTC128B.128 [R9+0x18c00], desc[UR6][R4.64], !P0 ;  /* 0x18c000000409afae */ /* 0x0003f0000c101d46 */
[----:B------:R-:W-:-:S02]  /*a3c0*/  @!P1 LEA R6, P2, R11, R14, 0x1 ;  /* 0x0000000e0b069211 */ /* 0x000fc400078408ff */
[----:B------:R-:W-:Y:S01]  /*a3d0*/  @!P1 LEA R7, R10, UR38, 0x1 ;  /* 0x000000260a079c11 */ /* 0x000fe2000f8e08ff */
[----:B------:R-:W-:Y:S04]  /*a3e0*/  SHFL.IDX PT, R14, R0, 0x3, 0x181f ;  /* 0x00781f00000e7f89 */ /* 0x000fe800000e0000 */
[----:B-1----:R-:W1:Y:S02]  /*a3f0*/  SHFL.IDX PT, R4, R3, 0x2, 0x181f ;  /* 0x00581f0003047f89 */ /* 0x002e6400000e0000 */
[----:B-1----:R-:W-:Y:S02]  /*a400*/  @!P1 IMAD.X R5, RZ, RZ, R4, P2 ;  /* 0x000000ffff059224 */ /* 0x002fe400010e0604 */
[----:B------:R-:W-:-:S05]  /*a410*/  @!P1 IMAD.MOV.U32 R4, RZ, RZ, R6 ;  /* 0x000000ffff049224 */ /* 0x000fca00078e0006 */
[----:B------:R1:W-:Y:S01]  /*a420*/  @!P1 LDGSTS.E.BYPASS.LTC128B.128 [R7+0x19400], desc[UR6][R4.64], !P0 ;  /* 0x1940000004079fae */ /* 0x0003e2000c101d46 */
[----:B------:R-:W-:-:S03]  /*a430*/  ISETP.GE.AND P1, PT, R8, R2, PT ;  /* 0x000000020800720c */ /* 0x000fc60003f26270 */
[----:B-1----:R-:W1:Y:S01]  /*a440*/  SHFL.IDX PT, R4, R3, 0x3, 0x181f ;  /* 0x00781f0003047f89 */ /* 0x002e6200000e0000 */
[----:B------:R-:W-:-:S09]  /*a450*/  VIADD R7, R12, 0x40 ;  /* 0x000000400c077836 */ /* 0x000fd20000000000 */
[----:B------:R-:W-:Y:S02]  /*a460*/  @!P1 LEA R5, P2, R11, R14, 0x1 ;  /* 0x0000000e0b059211 */ /* 0x000fe400078408ff */
[----:B------:R-:W-:Y:S01]  /*a470*/  @!P1 LEA R6, R10, UR38, 0x1 ;  /* 0x000000260a069c11 */ /* 0x000fe2000f8e08ff */
[----:B------:R2:W-:Y:S02]  /*a480*/  STL [R1+0x18], R7 ;  /* 0x0000180701007387 */ /* 0x0005e40000100800 */
[----:B-1----:R-:W-:-:S05]  /*a490*/  @!P1 IMAD.X R4, RZ, RZ, R4, P2 ;  /* 0x000000ffff049224 */ /* 0x002fca00010e0604 */
[----:B------:R-:W-:-:S04]  /*a4a0*/  @!P1 LOP3.LUT R5, R5, R4, RZ, 0x3c, !PT ;  /* 0x0000000405059212 */ /* 0x000fc800078e3cff */
[----:B------:R-:W-:-:S04]  /*a4b0*/  @!P1 LOP3.LUT R4, R5, R4, RZ, 0x3c, !PT ;  /* 0x0000000405049212 */ /* 0x000fc800078e3cff */
[----:B------:R-:W-:-:S05]  /*a4c0*/  @!P1 LOP3.LUT R5, R5, R4, RZ, 0x3c, !PT ;  /* 0x0000000405059212 */ /* 0x000fca00078e3cff */
[----:B------:R1:W-:Y:S01]  /*a4d0*/  @!P1 LDGSTS.E.BYPASS.LTC128B.128 [R6+0x19c00], desc[UR6][R4.64], !P0 ;  /* 0x19c0000004069fae */ /* 0x0003e2000c101d46 */
[----:B------:R-:W-:Y:S01]  /*a4e0*/  ISETP.GE.AND P1, PT, R7, R2, PT ;  /* 0x000000020700720c */ /* 0x000fe20003f26270 */
[----:B--2---:R-:W-:-:S05]  /*a4f0*/  VIADD R7, R12, 0x50 ;  /* 0x000000500c077836 */ /* 0x004fca0000000000 */
[----:B------:R-:W-:Y:S04]  /*a500*/  STL [R1+0x1c], R7 ;  /* 0x00001c0701007387 */ /* 0x000fe80000100800 */
[----:B-1----:R-:W1:Y:S03]  /*a510*/  SHFL.IDX PT, R5, R0, 0x4, 0x181f ;  /* 0x00981f0000057f89 */ /* 0x002e6600000e0000 */
[----:B------:R-:W-:Y:S01]  /*a520*/  @!P1 LEA R6, R10, UR38, 0x1 ;  /* 0x000000260a069c11 */ /* 0x000fe2000f8e08ff */
[----:B------:R-:W2:Y:S01]  /*a530*/  SHFL.IDX PT, R4, R3, 0x4, 0x181f ;  /* 0x00981f0003047f89 */ /* 0x000ea200000e0000 */
[----:B-1----:R-:W-:-:S05]  /*a540*/  @!P1 LEA R5, P2, R11, R5, 0x1 ;  /* 0x000000050b059211 */ /* 0x002fca00078408ff */
[----:B--2---:R-:W-:-:S05]  /*a550*/  @!P1 IMAD.X R4, RZ, RZ, R4, P2 ;  /* 0x000000ffff049224 */ /* 0x004fca00010e0604 */
[----:B------:R-:W-:-:S04]  /*a560*/  @!P1 LOP3.LUT R5, R5, R4, RZ, 0x3c, !PT ;  /* 0x0000000405059212 */ /* 0x000fc800078e3cff */
[----:B------:R-:W-:-:S04]  /*a570*/  @!P1 LOP3.LUT R4, R5, R4, RZ, 0x3c, !PT ;  /* 0x0000000405049212 */ /* 0x000fc800078e3cff */
[----:B------:R-:W-:-:S05]  /*a580*/  @!P1 LOP3.LUT R5, R5, R4, RZ, 0x3c, !PT ;  /* 0x0000000405059212 */ /* 0x000fca00078e3cff */
[----:B------:R1:W-:Y:S01]  /*a590*/  @!P1 LDGSTS.E.BYPASS.LTC128B.128 [R6+0x1a400], desc[UR6][R4.64], !P0 ;  /* 0x1a40000004069fae */ /* 0x0003e2000c101d46 */
[----:B------:R-:W-:Y:S01]  /*a5a0*/  ISETP.GE.AND P1, PT, R7, R2, PT ;  /* 0x000000020700720c */ /* 0x000fe20003f26270 */
[----:B------:R-:W-:-:S05]  /*a5b0*/  VIADD R7, R12, 0x60 ;  /* 0x000000600c077836 */ /* 0x000fca0000000000 */
        /* <DEDUP_REMOVED lines=10> */
[----:B------:R-:W-:-:S03]  /*a660*/  ISETP.GE.AND P1, PT, R7, R2, PT ;  /* 0x000000020700720c */ /* 0x000fc60003f26270 */
[----:B-1----:R-:W1:Y:S10]  /*a670*/  SHFL.IDX PT, R5, R0, 0x6, 0x181f ;  /* 0x00d81f0000057f89 */ /* 0x002e7400000e0000 */
[----:B------:R-:W-:Y:S01]  /*a680*/  @!P1 LEA R6, R10, UR38, 0x1 ;  /* 0x000000260a069c11 */ /* 0x000fe2000f8e08ff */
[----:B------:R-:W2:Y:S04]  /*a690*/  SHFL.IDX PT, R4, R3, 0x6, 0x181f ;  /* 0x00d81f0003047f89 */ /* 0x000ea800000e0000 */
[----:B------:R-:W3:Y:S04]  /*a6a0*/  SHFL.IDX PT, R3, R3, 0x7, 0x181f ;  /* 0x00f81f0003037f89 */ /* 0x000ee800000e0000 */
[----:B------:R-:W4:Y:S01]  /*a6b0*/  SHFL.IDX PT, R0, R0, 0x7, 0x181f ;  /* 0x00f81f0000007f89 */ /* 0x000f2200000e0000 */
[----:B-1----:R-:W-:-:S05]  /*a6c0*/  @!P1 LEA R5, P2, R11, R5, 0x1 ;  /* 0x000000050b059211 */ /* 0x002fca00078408ff */
[----:B--2---:R-:W-:-:S05]  /*a6d0*/  @!P1 IMAD.X R4, RZ, RZ, R4, P2 ;  /* 0x000000ffff049224 */ /* 0x004fca00010e0604 */
[----:B------:R-:W-:-:S04]  /*a6e0*/  @!P1 LOP3.LUT R5, R5, R4, RZ, 0x3c, !PT ;  /* 0x0000000405059212 */ /* 0x000fc800078e3cff */
[----:B------:R-:W-:-:S04]  /*a6f0*/  @!P1 LOP3.LUT R4, R5, R4, RZ, 0x3c, !PT ;  /* 0x0000000405049212 */ /* 0x000fc800078e3cff */
[----:B------:R-:W-:-:S05]  /*a700*/  @!P1 LOP3.LUT R5, R5, R4, RZ, 0x3c, !PT ;  /* 0x0000000405059212 */ /* 0x000fca00078e3cff */
[----:B---34-:R1:W-:Y:S02]  /*a710*/  @!P1 LDGSTS.E.BYPASS.LTC128B.128 [R6+0x1b400], desc[UR6][R4.64], !P0 ;  /* 0x1b40000004069fae */ /* 0x0183e4000c101d46 */
.L_x_312:
[----:B-1----:R-:W2:Y:S01]  /*a720*/  LDL R5, [R1+0x4] ;  /* 0x0000040001057983 */ /* 0x002ea20000100800 */
[----:B------:R-:W-:Y:S01]  /*a730*/  ULDC.64 UR4, c[0x0][0x208] ;  /* 0x0000820000047ab9 */ /* 0x000fe20000000a00 */
[----:B------:R-:W1:Y:S02]  /*a740*/  S2R R4, SR_TID.X ;  /* 0x0000000000047919 */ /* 0x000e640000002100 */
[----:B-1----:R-:W-:-:S05]  /*a750*/  IMAD.SHL.U32 R4, R4, 0x8, RZ ;  /* 0x0000000804047824 */ /* 0x002fca00078e00ff */
[----:B------:R-:W-:Y:S01]  /*a760*/  LOP3.LUT R4, R4, 0x38, RZ, 0xc0, !PT ;  /* 0x0000003804047812 */ /* 0x000fe200078ec0ff */
[----:B--2---:R-:W-:-:S05]  /*a770*/  VIADD R5, R5, 0x70 ;  /* 0x0000007005057836 */ /* 0x004fca0000000000 */
[----:B------:R-:W-:Y:S01]  /*a780*/  ISETP.GE.AND P1, PT, R5, R2, PT ;  /* 0x000000020500720c */ /* 0x000fe20003f26270 */
[----:B------:R1:W-:-:S12]  /*a790*/  STL [R1+0x24], R5 ;  /* 0x0000240501007387 */ /* 0x0003d80000100800 */
[----:B------:R-:W-:Y:S02]  /*a7a0*/  @!P1 LEA R2, P2, R4, R0, 0x1 ;  /* 0x0000000004029211 */ /* 0x000fe400078408ff */
[----:B------:R-:W-:-:S03]  /*a7b0*/  @!P1 LEA R0, R10, UR38, 0x1 ;  /* 0x000000260a009c11 */ /* 0x000fc6000f8e08ff */
[----:B------:R-:W-:-:S05]  /*a7c0*/  @!P1 IMAD.X R3, RZ, RZ, R3, P2 ;  /* 0x000000ffff039224 */ /* 0x000fca00010e0603 */
[----:B------:R-:W-:Y:S01]  /*a7d0*/  @!PT LDS RZ, [RZ] ;  /* 0x00000000fffff984 */ /* 0x000fe20000000800 */
[----:B------:R-:W-:Y:S01]  /*a7e0*/  @!PT LDS RZ, [RZ] ;  /* 0x00000000fffff984 */ /* 0x000fe20000000800 */
[----:B------:R-:W-:Y:S01]  /*a7f0*/  @!PT LDS RZ, [RZ] ;  /* 0x00000000fffff984 */ /* 0x000fe20000000800 */
[----:B------:R2:W-:Y:S01]  /*a800*/  @!P1 LDGSTS.E.BYPASS.LTC128B.128 [R0+0x1bc00], desc[UR4][R2.64], !P0 ;  /* 0x1bc0000002009fae */ /* 0x0005e2000c101d44 */
[----:B------:R-:W-:Y:S01]  /*a810*/  NOP ;  /* 0x0000000000007918 */ /* 0x000fe20000000000 */
[----:B------:R-:W-:Y:S02]  /*a820*/  SYNCS.ARRIVE.TRANS64.RED.A0T1 RZ, [UR38+0x32400], RZ ;  /* 0x032400ffffff79a7 */ /* 0x000fe40008200426 */
[----:B------:R-:W-:Y:S01]  /*a830*/  ARRIVES.LDGSTSBAR.64.TRANSCNT [UR38+0x32400] ;  /* 0x03240000ff0079b0 */ /* 0x000fe20008000aa6 */
[----:B--2---:R-:W2:Y:S01]  /*a840*/  LDC.64 R2, c[0x0][0x3d8] ;  /* 0x0000f600ff027b82 */ /* 0x004ea20000000a00 */
[----:B------:R-:W-:Y:S01]  /*a850*/  NOP ;  /* 0x0000000000007918 */ /* 0x000fe20000000000 */
[C---:B--2---:R-:W-:Y:S01]  /*a860*/  IMAD R0, R2.reuse, UR43, RZ ;  /* 0x0000002b02007c24 */ /* 0x044fe2000f8e02ff */
[----:B------:R-:W-:Y:S01]  /*a870*/  UIADD3 UR4, UR38, 0x22400, URZ ;  /* 0x0002240026047890 */ /* 0x000fe2000fffe03f */
[----:B-1----:R-:W-:Y:S01]  /*a880*/  IMAD.WIDE.U32 R4, R2, UR36, RZ ;  /* 0x0000002402047c25 */ /* 0x002fe2000f8e00ff */
[----:B------:R-:W-:Y:S02]  /*a890*/  SYNCS.ARRIVE.TRANS64.A1T0 RZ, [UR38+0x32400], RZ ;  /* 0x032400ffffff79a7 */ /* 0x000fe40008100026 */
[----:B------:R-:W-:Y:S01]  /*a8a0*/  ULOP3.LUT UP0, URZ, UR4, 0x3ff, URZ, 0xc0, !UPT ;  /* 0x000003ff043f7892 */ /* 0x000fe2000f80c03f */
[----:B------:R-:W-:Y:S01]  /*a8b0*/  IMAD R3, R3, UR36, R0 ;  /* 0x0000002403037c24 */ /* 0x000fe2000f8e0200 */
[----:B------:R1:W-:Y:S03]  /*a8c0*/  STL.64 [R1+0x28], R4 ;  /* 0x0000280401007387 */ /* 0x0003e60000100a00 */
[----:B------:R-:W-:Y:S01]  /*a8d0*/  IMAD.IADD R0, R5, 0x1, R3 ;  /* 0x0000000105007824 */ /* 0x000fe200078e0203 */
[----:B------:R-:W-:-:S04]  /*a8e0*/  PLOP3.LUT P0, PT, PT, PT, UP0, 0x80, 0x0 ;  /* 0x000000000000781c */ /* 0x000fc80003f0f008 */
[----:B------:R1:W-:Y:S09]  /*a8f0*/  STL [R1+0x34], R0 ;  /* 0x0000340001007387 */ /* 0x0003f20000100800 */
[----:B------:R-:W-:Y:S05]  /*a900*/  @!P0 BRA `(.L_x_215) ;  /* 0x0000000000408947 */ /* 0x000fea0003800000 */
[----:B------:R-:W-:Y:S01]  /*a910*/  MOV R2, 0x0 ;  /* 0x0000000000027802 */ /* 0x000fe20000000f00 */
[----:B------:R-:W-:Y:S01]  /*a920*/  ULDC.64 UR6, c[0x4][0x98] ;  /* 0x0100260000067ab9 */ /* 0x000fe20000000a00 */
[----:B------:R-:W-:Y:S01]  /*a930*/  ULDC.64 UR8, c[0x4][0xa0] ;  /* 0x0100280000087ab9 */ /* 0x000fe20000000a00 */
[----:B------:R-:W-:Y:S01]  /*a940*/  ULDC.64 UR4, c[0x4][0x28] ;  /* 0x01000a0000047ab9 */ /* 0x000fe20000000a00 */
[----:B-1----:R-:W-:Y:S02]  /*a950*/  IMAD.U32 R4, RZ, RZ, UR6 ;  /* 0x00000006ff047e24 */ /* 0x002fe4000f8e00ff */
[----:B------:R-:W1:Y:S01]  /*a960*/  LDC.64 R2, c[0x4][R2] ;  /* 0x0100000002027b82 */ /* 0x000e620000000a00 */
[----:B------:R-:W-:Y:S02]  /*a970*/  IMAD.U32 R5, RZ, RZ, UR7 ;  /* 0x00000007ff057e24 */ /* 0x000fe4000f8e00ff */
[----:B------:R-:W-:Y:S02]  /*a980*/  IMAD.U32 R6, RZ, RZ, UR8 ;  /* 0x00000008ff067e24 */ /* 0x000fe4000f8e00ff */
[----:B------:R-:W-:-:S02]  /*a990*/  IMAD.U32 R7, RZ, RZ, UR9 ;  /* 0x00000009ff077e24 */ /* 0x000fc4000f8e00ff */
[----:B0-----:R-:W-:Y:S02]  /*a9a0*/  IMAD.U32 R10, RZ, RZ, UR4 ;  /* 0x00000004ff0a7e24 */ /* 0x001fe4000f8e00ff */
[----:B------:R-:W-:Y:S02]  /*a9b0*/  IMAD.U32 R11, RZ, RZ, UR5 ;  /* 0x00000005ff0b7e24 */ /* 0x000fe4000f8e00ff */
[----:B------:R-:W-:Y:S02]  /*a9c0*/  IMAD.MOV.U32 R8, RZ, RZ, 0x70 ;  /* 0x00000070ff087424 */ /* 0x000fe400078e00ff */
[----:B------:R-:W-:Y:S02]  /*a9d0*/  IMAD.MOV.U32 R12, RZ, RZ, 0x1 ;  /* 0x00000001ff0c7424 */ /* 0x000fe400078e00ff */
[----:B------:R-:W-:-:S07]  /*a9e0*/  IMAD.MOV.U32 R13, RZ, RZ, RZ ;  /* 0x000000ffff0d7224 */ /* 0x000fce00078e00ff */
[----:B------:R-:W-:-:S07]  /*a9f0*/  LEPC R20, `(.L_x_215) ;  /* 0x000000001014794e */ /* 0x000fce0000000000 */
[----:B-1----:R-:W-:Y:S05]  /*aa00*/  CALL.ABS.NOINC R2 ;  /* 0x0000000002007343 */ /* 0x002fea0003c00000 */
.L_x_215:
[----:B-1----:R-:W2:Y:S01]  /*aa10*/  LDL.LU.64 R4, [R1+0x28] ;  /* 0x0000280001047983 */ /* 0x002ea20000300a00 */
[----:B------:R-:W1:Y:S01]  /*aa20*/  LDC R6, c[0x0][0x448] ;  /* 0x00011200ff067b82 */ /* 0x000e620000000800 */
[----:B------:R-:W-:Y:S02]  /*aa30*/  ULDC.64 UR8, c[0x0][0x3e0] ;  /* 0x0000f80000087ab9 */ /* 0x000fe40000000a00 */
[----:B------:R-:W3:Y:S01]  /*aa40*/  LDL.LU R2, [R1+0x34] ;  /* 0x0000340001027983 */ /* 0x000ee20000300800 */
[----:B------:R-:W-:Y:S01]  /*aa50*/  UIMAD UR6, UR46, UR8, URZ ;  /* 0x000000082e0672a4 */ /* 0x000fe2000f8e023f */
[----:B------:R-:W4:Y:S03]  /*aa60*/  S2R R3, SR_TID.X ;  /* 0x0000000000037919 */ /* 0x000f260000002100 */
[----:B------:R-:W-:Y:S01]  /*aa70*/  UIMAD UR6, UR45, UR9, UR6 ;  /* 0x000000092d0672a4 */ /* 0x000fe2000f8e0206 */
[----:B-1----:R-:W-:-:S02]  /*aa80*/  ISETP.NE.AND P0, PT, R6, 0x1, PT ;  /* 0x000000010600780c */ /* 0x002fc40003f05270 */
[C---:B----4-:R-:W-:Y:S01]  /*aa90*/  LOP3.LUT R0, R3.reuse, 0x7f, RZ, 0xc0, !PT ;  /* 0x0000007f03007812 */ /* 0x050fe200078ec0ff */
[----:B------:R-:W-:-:S10]  /*aaa0*/  IMAD.SHL.U32 R15, R3, 0x10, RZ ;  /* 0x00000010030f7824 */ /* 0x000fd400078e00ff */
[----:B------:R-:W1:Y:S01]  /*aab0*/  @P0 LDC R3, c[0x0][0x44c] ;  /* 0x00011300ff030b82 */ /* 0x000e620000000800 */
[----:B--2---:R-:W-:Y:S02]  /*aac0*/  R2UR UR5, R5 ;  /* 0x00000000050572ca */ /* 0x004fe400000e0000 */
[----:B------:R-:W-:Y:S01]  /*aad0*/  R2UR UR4, R4 ;  /* 0x00000000040472ca */ /* 0x000fe200000e0000 */
[----:B------:R-:W2:Y:S01]  /*aae0*/  S2R R5, SR_TID.X ;  /* 0x0000000000057919 */ /* 0x000ea20000002100 */
[----:B---3--:R-:W-:Y:S02]  /*aaf0*/  R2UR UR5, R2 ;  /* 0x00000000020572ca */ /* 0x008fe400000e0000 */
[----:B------:R-:W-:Y:S01]  /*ab00*/  SHF.R.U32.HI R4, RZ, 0x3, R0 ;  /* 0x00000003ff047819 */ /* 0x000fe20000011600 */
[----:B------:R-:W3:Y:S01]  /*ab10*/  S2R R2, SR_CTAID.X ;  /* 0x0000000000027919 */ /* 0x000ee20000002500 */
[----:B------:R-:W4:Y:S02]  /*ab20*/  @P0 LDC R0, c[0x0][0x450] ;  /* 0x00011400ff000b82 */ /* 0x000f240000000800 */
[----:B------:R-:W-:-:S07]  /*ab30*/  LOP3.LUT R4, R4, 0x70, R15, 0xf8, !PT ;  /* 0x0000007004047812 */ /* 0x000fce00078ef80f */
[----:B------:R-:W-:-:S03]  /*ab40*/  UIMAD.WIDE.U32 UR4, UR45, UR8, UR4 ;  /* 0x000000082d0472a5 */ /* 0x000fc6000f8e0004 */
[----:B------:R-:W-:Y:S01]  /*ab50*/  ULDC.64 UR8, c[0x0][0x3d0] ;  /* 0x0000f40000087ab9 */ /* 0x000fe20000000a00 */
[----:B------:R-:W-:Y:S01]  /*ab60*/  UIADD3 UR5, UR5, UR6, URZ ;  /* 0x0000000605057290 */ /* 0x000fe2000fffe03f */
[----:B--2---:R-:W-:Y:S02]  /*ab70*/  IMAD.SHL.U32 R8, R5, 0x8, RZ ;  /* 0x0000000805087824 */ /* 0x004fe400078e00ff */
[----:B---3--:R-:W-:-:S03]  /*ab80*/  IMAD R4, R2, 0x80, R4 ;  /* 0x0000008002047824 */ /* 0x008fc600078e0204 */
[----:B------:R-:W-:Y:S01]  /*ab90*/  LOP3.LUT R8, R8, 0x38, RZ, 0xc0, !PT ;  /* 0x0000003808087812 */ /* 0x000fe200078ec0ff */
[----:B-1----:R-:W-:-:S04]  /*aba0*/  @P0 IMAD.HI.U32 R3, R4, R3, RZ ;  /* 0x0000000304030227 */ /* 0x002fc800078e00ff */
[----:B------:R-:W-:Y:S01]  /*abb0*/  IMAD.MOV.U32 R2, RZ, RZ, R4 ;  /* 0x000000ffff027224 */ /* 0x000fe200078e0004 */
[----:B----4-:R-:W-:Y:S01]  /*abc0*/  @P0 SHF.R.U32.HI R2, RZ, R0, R3 ;  /* 0x00000000ff020219 */ /* 0x010fe20000011603 */
[----:B------:R-:W-:-:S04]  /*abd0*/  IMAD.U32 R3, RZ, RZ, UR8 ;  /* 0x00000008ff037e24 */ /* 0x000fc8000f8e00ff */
[----:B------:R-:W-:-:S04]  /*abe0*/  IMAD.MOV R0, RZ, RZ, -R2 ;  /* 0x000000ffff007224 */ /* 0x000fc800078e0a02 */
[----:B------:R-:W-:Y:S01]  /*abf0*/  IMAD R0, R6, R0, R4 ;  /* 0x0000000006007224 */ /* 0x000fe200078e0204 */
[----:B------:R-:W-:-:S05]  /*ac00*/  SHF.R.S32.HI R4, RZ, 0x1f, R2 ;  /* 0x0000001fff047819 */ /* 0x000fca0000011402 */
[----:B------:R-:W-:-:S04]  /*ac10*/  IMAD R4, R4, UR8, RZ ;  /* 0x0000000804047c24 */ /* 0x000fc8000f8e02ff */
[C---:B------:R-:W-:Y:S02]  /*ac20*/  IMAD R4, R2.reuse, UR9, R4 ;  /* 0x0000000902047c24 */ /* 0x040fe4000f8e0204 */
[----:B------:R-:W-:Y:S01]  /*ac30*/  IMAD.WIDE.U32 R2, R2, R3, UR4 ;  /* 0x0000000402027e25 */ /* 0x000fe2000f8e0003 */
[----:B------:R-:W-:-:S03]  /*ac40*/  ULDC.64 UR4, c[0x0][0x3c8] ;  /* 0x0000f20000047ab9 */ /* 0x000fc60000000a00 */
[----:B------:R-:W-:Y:S01]  /*ac50*/  IMAD.IADD R3, R3, 0x1, R4 ;  /* 0x0000000103037824 */ /* 0x000fe200078e0204 */
[----:B------:R-:W-:Y:S01]  /*ac60*/  SHF.R.S32.HI R4, RZ, 0x1f, R0 ;  /* 0x0000001fff047819 */ /* 0x000fe20000011400 */
[----:B------:R-:W-:-:S04]  /*ac70*/  IMAD.WIDE.U32 R2, R0, UR4, R2 ;  /* 0x0000000400027c25 */ /* 0x000fc8000f8e0002 */
[----:B------:R-:W-:-:S04]  /*ac80*/  IMAD R4, R4, UR4, RZ ;  /* 0x0000000404047c24 */ /* 0x000fc8000f8e02ff */
[----:B------:R-:W-:Y:S01]  /*ac90*/  IMAD R4, R0, UR5, R4 ;  /* 0x0000000500047c24 */ /* 0x000fe2000f8e0204 */
[----:B------:R-:W-:Y:S01]  /*aca0*/  ULDC.64 UR4, c[0x0][0x390] ;  /* 0x0000e40000047ab9 */ /* 0x000fe20000000a00 */
[----:B------:R-:W-:Y:S02]  /*acb0*/  LOP3.LUT R0, R8, 0x40, RZ, 0xfc, !PT ;  /* 0x0000004008007812 */ /* 0x000fe400078efcff */
[----:B------:R-:W-:Y:S01]  /*acc0*/  IMAD.IADD R4, R3, 0x1, R4 ;  /* 0x0000000103047824 */ /* 0x000fe200078e0204 */
[----:B------:R-:W-:Y:S01]  /*acd0*/  LEA R5, P0, R2, UR4, 0x1 ;  /* 0x0000000402057c11 */ /* 0x000fe2000f8008ff */
[----:B------:R-:W-:Y:S02]  /*ace0*/  ULDC UR4, c[0x0][0x3b8] ;  /* 0x0000ee0000047ab9 */ /* 0x000fe40000000800 */
[----:B------:R-:W-:Y:S02]  /*acf0*/  ISETP.GE.AND P3, PT, R8, UR4, PT ;  /* 0x0000000408007c0c */ /* 0x000fe4000bf66270 */
[----:B------:R-:W-:-:S02]  /*ad00*/  LEA.HI.X R4, R2, UR5, R4, 0x1, P0 ;  /* 0x0000000502047c11 */ /* 0x000fc400080f0c04 */
[----:B------:R-:W-:Y:S02]  /*ad10*/  ISETP.GE.AND P0, PT, R0, UR4, PT ;  /* 0x0000000400007c0c */ /* 0x000fe4000bf06270 */
[----:B------:R-:W-:-:S04]  /*ad20*/  LOP3.LUT R0, R8, 0x80, RZ, 0xfc, !PT ;  /* 0x0000008008007812 */ /* 0x000fc800078efcff */
[----:B------:R-:W-:Y:S02]  /*ad30*/  ISETP.GE.AND P1, PT, R0, UR4, PT ;  /* 0x0000000400007c0c */ /* 0x000fe4000bf26270 */
[----:B------:R-:W-:-:S04]  /*ad40*/  LOP3.LUT R0, R8, 0xc0, RZ, 0xfc, !PT ;  /* 0x000000c008007812 */ /* 0x000fc800078efcff */
[----:B------:R-:W-:Y:S01]  /*ad50*/  ISETP.GE.AND P2, PT, R0, UR4, PT ;  /* 0x0000000400007c0c */ /* 0x000fe2000bf46270 */
[----:B------:R-:W-:-:S03]  /*ad60*/  UMOV UR4, 0xffffffff ;  /* 0xffffffff00047882 */ /* 0x000fc60000000000 */
[----:B------:R-:W-:Y:S09]  /*ad70*/  BRA.DIV UR4, `(.L_x_216) ;  /* 0x0000003a04dc7947 */ /* 0x000ff2000b800000 */
[----:B------:R-:W2:Y:S01]  /*ad80*/  LDL.LU R3, [R1+0x4] ;  /* 0x0000040001037983 */ /* 0x000ea20000300800 */
[----:B------:R-:W-:-:S03]  /*ad90*/  ULDC UR4, c[0x0][0x288] ;  /* 0x0000a20000047ab9 */ /* 0x000fc60000000800 */
[----:B------:R-:W3:Y:S01]  /*ada0*/  LDL.LU R2, [R1+0xc] ;  /* 0x00000c0001027983 */ /* 0x000ee20000300800 */
[----:B------:R-:W-:-:S03]  /*adb0*/  IMAD R0, R6, UR4, RZ ;  /* 0x0000000406007c24 */ /* 0x000fc6000f8e02ff */
[----:B------:R-:W4:Y:S01]  /*adc0*/  LDL.LU R13, [R1+0x10] ;  /* 0x00001000010d7983 */ /* 0x000f220000300800 */
[----:B0-----:R-:W0:Y:S01]  /*add0*/  S2R R10, SR_TID.X ;  /* 0x00000000000a7919 */ /* 0x001e220000002100 */
[----:B------:R-:W1:Y:S02]  /*ade0*/  S2R R7, SR_TID.X ;  /* 0x0000000000077919 */ /* 0x000e640000002100 */
[----:B------:R-:W5:Y:S01]  /*adf0*/  LDL.LU R8, [R1+0x14] ;  /* 0x0000140001087983 */ /* 0x000f620000300800 */
[----:B0-----:R-:W-:Y:S01]  /*ae00*/  LOP3.LUT R10, R10, 0x7f, RZ, 0xc0, !PT ;  /* 0x0000007f0a0a7812 */ /* 0x001fe200078ec0ff */
[----:B-1----:R-:W-:-:S04]  /*ae10*/  IMAD.SHL.U32 R12, R7, 0x8, RZ ;  /* 0x00000008070c7824 */ /* 0x002fc800078e00ff */
[----:B------:R-:W-:Y:S02]  /*ae20*/  IMAD.SHL.U32 R11, R10, 0x8, RZ ;  /* 0x000000080a0b7824 */ /* 0x000fe400078e00ff */
[----:B------:R-:W-:Y:S01]  /*ae30*/  IMAD.SHL.U32 R10, R7, 0x8, RZ ;  /* 0x00000008070a7824 */ /* 0x000fe200078e00ff */
[----:B------:R-:W-:-:S04]  /*ae40*/  LOP3.LUT R12, R12, 0x38, RZ, 0xc0, !PT ;  /* 0x000000380c0c7812 */ /* 0x000fc800078ec0ff */
[----:B------:R-:W-:-:S04]  /*ae50*/  LOP3.LUT R10, R10, 0x1f8, RZ, 0xc0, !PT ;  /* 0x000001f80a0a7812 */ /* 0x000fc800078ec0ff */
[----:B------:R-:W-:Y:S02]  /*ae60*/  LOP3.LUT R10, R10, 0x38, R7, 0x78, !PT ;  /* 0x000000380a0a7812 */ /* 0x000fe400078e7807 */
[----:B------:R-:W5:Y:S02]  /*ae70*/  LDL.LU R7, [R1+0x18] ;  /* 0x0000180001077983 */ /* 0x000f640000300800 */
[----:B------:R-:W-:Y:S01]  /*ae80*/  LOP3.LUT R10, R10, 0x200, R11, 0xf8, !PT ;  /* 0x000002000a0a7812 */ /* 0x000fe200078ef80b */
[----:B------:R-:W-:Y:S01]  /*ae90*/  ULDC.64 UR6, c[0x0][0x208] ;  /* 0x0000820000067ab9 */ /* 0x000fe20000000a00 */
[----:B------:R-:W-:Y:S04]  /*aea0*/  SHFL.IDX PT, R6, R4, 0x1, 0x181f ;  /* 0x00381f0004067f89 */ /* 0x000fe800000e0000 */
[----:B------:R-:W5:Y:S01]  /*aeb0*/  LDL.LU R15, [R1+0x1c] ;  /* 0x00001c00010f7983 */ /* 0x000f620000300800 */
[----:B--2---:R-:W-:-:S03]  /*aec0*/  ISETP.GE.AND P5, PT, R3, R0, PT ;  /* 0x000000000300720c */ /* 0x004fc60003fa6270 */
[----:B------:R-:W0:Y:S01]  /*aed0*/  SHFL.IDX PT, R3, R5, RZ, 0x181f ;  /* 0x00181fff05037589 */ /* 0x000e2200000e0000 */
[----:B---3--:R-:W-:-:S03]  /*aee0*/  ISETP.GE.AND P4, PT, R2, R0, PT ;  /* 0x000000000200720c */ /* 0x008fc60003f86270 */
[----:B------:R-:W1:Y:S06]  /*aef0*/  SHFL.IDX PT, R2, R4, RZ, 0x181f ;  /* 0x00181fff04027589 */ /* 0x000e6c00000e0000 */
[----:B0-----:R-:W-:-:S05]  /*af00*/  @!P5 LEA R3, P6, R12, R3, 0x1 ;  /* 0x000000030c03d211 */ /* 0x001fca00078c08ff */
[----:B-1----:R-:W-:-:S05]  /*af10*/  @!P5 IMAD.X R2, RZ, RZ, R2, P6 ;  /* 0x000000ffff02d224 */ /* 0x002fca00030e0602 */
[----:B------:R-:W-:-:S04]  /*af20*/  @!P5 LOP3.LUT R3, R3, R2, RZ, 0x3c, !PT ;  /* 0x000000020303d212 */ /* 0x000fc800078e3cff */
[C---:B------:R-:W-:Y:S02]  /*af30*/  @!P5 LOP3.LUT R2, R3.reuse, R2, RZ, 0x3c, !PT ;  /* 0x000000020302d212 */ /* 0x040fe400078e3cff */
[----:B------:R-:W-:Y:S02]  /*af40*/  @!P5 LEA R21, R10, UR38, 0x1 ;  /* 0x000000260a15dc11 */ /* 0x000fe4000f8e08ff */
[----:B------:R-:W-:-:S05]  /*af50*/  @!P5 LOP3.LUT R3, R3, R2, RZ, 0x3c, !PT ;  /* 0x000000020303d212 */ /* 0x000fca00078e3cff */
[----:B------:R-:W-:Y:S04]  /*af60*/  @!P5 LDGSTS.E.BYPASS.LTC128B.128 [R21+0x22400], desc[UR6][R2.64], !P3 ;  /* 0x224000000215dfae */ /* 0x000fe8000d901d46 */
[----:B------:R-:W-:Y:S04]  /*af70*/  @!P5 LDGSTS.E.BYPASS.LTC128B.128 [R21+0x26400], desc[UR6][R2.64+0x80], !P0 ;  /* 0x264000800215dfae */ /* 0x000fe8000c101d46 */
[----:B------:R-:W-:Y:S04]  /*af80*/  @!P5 LDGSTS.E.BYPASS.LTC128B.128 [R21+0x2a400], desc[UR6][R2.64+0x100], !P1 ;  /* 0x2a4001000215dfae */ /* 0x000fe8000c901d46 */
[----:B------:R0:W-:Y:S04]  /*af90*/  @!P5 LDGSTS.E.BYPASS.LTC128B.128 [R21+0x2e400], desc[UR6][R2.64+0x180], !P2 ;  /* 0x2e4001800215dfae */ /* 0x0001e8000d101d46 */
[----:B0-----:R-:W0:Y:S01]  /*afa0*/  SHFL.IDX PT, R2, R5, 0x1, 0x181f ;  /* 0x00381f0005027f89 */ /* 0x001e2200000e0000 */
[----:B------:R-:W-:-:S02]  /*afb0*/  @!P4 LEA R9, R10, UR38, 0x1 ;  /* 0x000000260a09cc11 */ /* 0x000fc4000f8e08ff */
[----:B0-----:R-:W-:-:S05]  /*afc0*/  @!P4 LEA R2, P6, R12, R2, 0x1 ;  /* 0x000000020c02c211 */ /* 0x001fca00078c08ff */
[----:B------:R-:W-:-:S05]  /*afd0*/  @!P4 IMAD.X R3, RZ, RZ, R6, P6 ;  /* 0x000000ffff03c224 */ /* 0x000fca00030e0606 */
[----:B------:R-:W-:Y:S04]  /*afe0*/  @!P4 LDGSTS.E.BYPASS.LTC128B.128 [R9+0x22c00], desc[UR6][R2.64], !P3 ;  /* 0x22c000000209cfae */ /* 0x000fe8000d901d46 */
[----:B------:R-:W-:Y:S04]  /*aff0*/  @!P4 LDGSTS.E.BYPASS.LTC128B.128 [R9+0x26c00], desc[UR6][R2.64+0x80], !P0 ;  /* 0x26c000800209cfae */ /* 0x000fe8000c101d46 */
[----:B------:R-:W-:Y:S04]  /*b000*/  @!P4 LDGSTS.E.BYPASS.LTC128B.128 [R9+0x2ac00], desc[UR6][R2.64+0x100], !P1 ;  /* 0x2ac001000209cfae */ /* 0x000fe8000c901d46 */
[----:B------:R0:W-:Y:S01]  /*b010*/  @!P4 LDGSTS.E.BYPASS.LTC128B.128 [R9+0x2ec00], desc[UR6][R2.64+0x180], !P2 ;  /* 0x2ec001800209cfae */ /* 0x0001e2000d101d46 */
[----:B----4-:R-:W-:-:S03]  /*b020*/  ISETP.GE.AND P4, PT, R13, R0, PT ;  /* 0x000000000d00720c */ /* 0x010fc60003f86270 */
[----:B------:R-:W2:Y:S04]  /*b030*/  LDL.LU R13, [R1+0x20] ;  /* 0x00002000010d7983 */ /* 0x000ea80000300800 */
[----:B0-----:R-:W0:Y:S04]  /*b040*/  SHFL.IDX PT, R2, R5, 0x2, 0x181f ;  /* 0x00581f0005027f89 */ /* 0x001e2800000e0000 */
[----:B------:R-:W1:Y:S02]  /*b050*/  SHFL.IDX PT, R6, R4, 0x2, 0x181f ;  /* 0x00581f0004067f89 */ /* 0x000e6400000e0000 */
[----:B------:R-:W-:-:S02]  /*b060*/  @!P4 LEA R21, R10, UR38, 0x1 ;  /* 0x000000260a15cc11 */ /* 0x000fc4000f8e08ff */
[----:B------:R-:W3:Y:S01]  /*b070*/  SHFL.IDX PT, R14, R5, 0x3, 0x181f ;  /* 0x00781f00050e7f89 */ /* 0x000ee200000e0000 */
[----:B0-----:R-:W-:-:S05]  /*b080*/  @!P4 LEA R2, P6, R12, R2, 0x1 ;  /* 0x000000020c02c211 */ /* 0x001fca00078c08ff */
[----:B-1----:R-:W-:Y:S02]  /*b090*/  @!P4 IMAD.X R3, RZ, RZ, R6, P6 ;  /* 0x000000ffff03c224 */ /* 0x002fe400030e0606 */
[----:B------:R-:W0:Y:S04]  /*b0a0*/  SHFL.IDX PT, R6, R4, 0x3, 0x181f ;  /* 0x00781f0004067f89 */ /* 0x000e2800000e0000 */
[----:B------:R-:W-:Y:S04]  /*b0b0*/  @!P4 LDGSTS.E.BYPASS.LTC128B.128 [R21+0x23400], desc[UR6][R2.64], !P3 ;  /* 0x234000000215cfae */ /* 0x000fe8000d901d46 */
[----:B------:R-:W-:Y:S04]  /*b0c0*/  @!P4 LDGSTS.E.BYPASS.LTC128B.128 [R21+0x27400], desc[UR6][R2.64+0x80], !P0 ;  /* 0x274000800215cfae */ /* 0x000fe8000c101d46 */
[----:B------:R-:W-:Y:S04]  /*b0d0*/  @!P4 LDGSTS.E.BYPASS.LTC128B.128 [R21+0x2b400], desc[UR6][R2.64+0x100], !P1 ;  /* 0x2b4001000215cfae */ /* 0x000fe8000c901d46 */
[----:B------:R3:W-:Y:S01]  /*b0e0*/  @!P4 LDGSTS.E.BYPASS.LTC128B.128 [R21+0x2f400], desc[UR6][R2.64+0x180], !P2 ;  /* 0x2f4001800215cfae */ /* 0x0007e2000d101d46 */
[----:B-----5:R-:W-:-:S13]  /*b0f0*/  ISETP.GE.AND P4, PT, R8, R0, PT ;  /* 0x000000000800720c */ /* 0x020fda0003f86270 */
[----:B---3--:R-:W-:Y:S02]  /*b100*/  @!P4 LEA R2, P6, R12, R14, 0x1 ;  /* 0x0000000e0c02c211 */ /* 0x008fe400078c08ff */
[----:B------:R-:W1:Y:S01]  /*b110*/  SHFL.IDX PT, R14, R5, 0x4, 0x181f ;  /* 0x00981f00050e7f89 */ /* 0x000e6200000e0000 */
[----:B------:R-:W-:Y:S02]  /*b120*/  @!P4 LEA R9, R10, UR38, 0x1 ;  /* 0x000000260a09cc11 */ /* 0x000fe4000f8e08ff */
[----:B0-----:R-:W-:Y:S02]  /*b130*/  @!P4 IMAD.X R3, RZ, RZ, R6, P6 ;  /* 0x000000ffff03c224 */ /* 0x001fe400030e0606 */
[----:B------:R-:W0:Y:S04]  /*b140*/  SHFL.IDX PT, R6, R4, 0x4, 0x181f ;  /* 0x00981f0004067f89 */ /* 0x000e2800000e0000 */
[----:B------:R-:W-:Y:S04]  /*b150*/  @!P4 LDGSTS.E.BYPASS.LTC128B.128 [R9+0x23c00], desc[UR6][R2.64], !P3 ;  /* 0x23c000000209cfae */ /* 0x000fe8000d901d46 */
[----:B------:R-:W-:Y:S04]  /*b160*/  @!P4 LDGSTS.E.BYPASS.LTC128B.128 [R9+0x27c00], desc[UR6][R2.64+0x80], !P0 ;  /* 0x27c000800209cfae */ /* 0x000fe8000c101d46 */
[----:B------:R-:W-:Y:S04]  /*b170*/  @!P4 LDGSTS.E.BYPASS.LTC128B.128 [R9+0x2bc00], desc[UR6][R2.64+0x100], !P1 ;  /* 0x2bc001000209cfae */ /* 0x000fe8000c901d46 */
[----:B------:R3:W-:Y:S01]  /*b180*/  @!P4 LDGSTS.E.BYPASS.LTC128B.128 [R9+0x2fc00], desc[UR6][R2.64+0x180], !P2 ;  /* 0x2fc001800209cfae */ /* 0x0007e2000d101d46 */
[----:B------:R-:W-:-:S13]  /*b190*/  ISETP.GE.AND P4, PT, R7, R0, PT ;  /* 0x000000000700720c */ /* 0x000fda0003f86270 */
[----:B-1----:R-:W-:Y:S02]  /*b1a0*/  @!P4 LEA R8, P6, R12, R14, 0x1 ;  /* 0x0000000e0c08c211 */ /* 0x002fe400078c08ff */
[----:B------:R-:W1:Y:S03]  /*b1b0*/  SHFL.IDX PT, R14, R5, 0x5, 0x181f ;  /* 0x00b81f00050e7f89 */ /* 0x000e6600000e0000 */
[----:B0-----:R-:W-:Y:S01]  /*b1c0*/  @!P4 IMAD.X R21, RZ, RZ, R6, P6 ;  /* 0x000000ffff15c224 */ /* 0x001fe200030e0606 */
[----:B------:R-:W-:Y:S01]  /*b1d0*/  @!P4 LEA R7, R10, UR38, 0x1 ;  /* 0x000000260a07cc11 */ /* 0x000fe2000f8e08ff */
[----:B---3--:R-:W-:Y:S02]  /*b1e0*/  @!P4 IMAD.MOV.U32 R2, RZ, RZ, R8 ;  /* 0x000000ffff02c224 */ /* 0x008fe400078e0008 */
[----:B------:R-:W-:Y:S01]  /*b1f0*/  @!P4 IMAD.MOV.U32 R3, RZ, RZ, R21 ;  /* 0x000000ffff03c224 */ /* 0x000fe200078e0015 */
[----:B------:R-:W0:Y:S04]  /*b200*/  SHFL.IDX PT, R6, R4, 0x5, 0x181f ;  /* 0x00b81f0004067f89 */ /* 0x000e2800000e0000 */
[----:B------:R-:W-:Y:S04]  /*b210*/  @!P4 LDGSTS.E.BYPASS.LTC128B.128 [R7+0x24400], desc[UR6][R2.64], !P3 ;  /* 0x244000000207cfae */ /* 0x000fe8000d901d46 */
[----:B------:R-:W-:Y:S04]  /*b220*/  @!P4 LDGSTS.E.BYPASS.LTC128B.128 [R7+0x28400], desc[UR6][R2.64+0x80], !P0 ;  /* 0x284000800207cfae */ /* 0x000fe8000c101d46 */
[----:B------:R-:W-:Y:S04]  /*b230*/  @!P4 LDGSTS.E.BYPASS.LTC128B.128 [R7+0x2c400], desc[UR6][R2.64+0x100], !P1 ;  /* 0x2c4001000207cfae */ /* 0x000fe8000c901d46 */
[----:B------:R3:W-:Y:S01]  /*b240*/  @!P4 LDGSTS.E.BYPASS.LTC128B.128 [R7+0x30400], desc[UR6][R2.64+0x180], !P2 ;  /* 0x304001800207cfae */ /* 0x0007e2000d101d46 */
[----:B------:R-:W-:-:S13]  /*b250*/  ISETP.GE.AND P4, PT, R15, R0, PT ;  /* 0x000000000f00720c */ /* 0x000fda0003f86270 */
[----:B-1----:R-:W-:-:S05]  /*b260*/  @!P4 LEA R14, P6, R12, R14, 0x1 ;  /* 0x0000000e0c0ec211 */ /* 0x002fca00078c08ff */
[----:B0-----:R-:W-:Y:S02]  /*b270*/  @!P4 IMAD.X R9, RZ, RZ, R6, P6 ;  /* 0x000000ffff09c224 */ /* 0x001fe400030e0606 */
[----:B---3--:R-:W-:Y:S02]  /*b280*/  @!P4 IMAD.MOV.U32 R2, RZ, RZ, R14 ;  /* 0x000000ffff02c224 */ /* 0x008fe400078e000e */
[----:B------:R-:W0:Y:S01]  /*b290*/  SHFL.IDX PT, R14, R5, 0x6, 0x181f ;  /* 0x00d81f00050e7f89 */ /* 0x000e2200000e0000 */
[----:B------:R-:W-:Y:S01]  /*b2a0*/  @!P4 LEA R21, R10, UR38, 0x1 ;  /* 0x000000260a15cc11 */ /* 0x000fe2000f8e08ff */
[----:B------:R-:W-:Y:S02]  /*b2b0*/  @!P4 IMAD.MOV.U32 R3, RZ, RZ, R9 ;  /* 0x000000ffff03c224 */ /* 0x000fe400078e0009 */
[----:B------:R-:W1:Y:S04]  /*b2c0*/  SHFL.IDX PT, R6, R4, 0x6, 0x181f ;  /* 0x00d81f0004067f89 */ /* 0x000e6800000e0000 */
[----:B------:R-:W-:Y:S04]  /*b2d0*/  @!P4 LDGSTS.E.BYPASS.LTC128B.128 [R21+0x24c00], desc[UR6][R2.64], !P3 ;  /* 0x24c000000215cfae */ /* 0x000fe8000d901d46 */
[----:B------:R-:W-:Y:S04]  /*b2e0*/  @!P4 LDGSTS.E.BYPASS.LTC128B.128 [R21+0x28c00], desc[UR6][R2.64+0x80], !P0 ;  /* 0x28c000800215cfae */ /* 0x000fe8000c101d46 */
[----:B------:R-:W-:Y:S04]  /*b2f0*/  @!P4 LDGSTS.E.BYPASS.LTC128B.128 [R21+0x2cc00], desc[UR6][R2.64+0x100], !P1 ;  /* 0x2cc001000215cfae */ /* 0x000fe8000c901d46 */
[----:B------:R3:W-:Y:S01]  /*b300*/  @!P4 LDGSTS.E.BYPASS.LTC128B.128 [R21+0x30c00], desc[UR6][R2.64+0x180], !P2 ;  /* 0x30c001800215cfae */ /* 0x0007e2000d101d46 */
[----:B--2---:R-:W-:-:S13]  /*b310*/  ISETP.GE.AND P4, PT, R13, R0, PT ;  /* 0x000000000d00720c */ /* 0x004fda0003f86270 */
[----:B0-----:R-:W-:-:S05]  /*b320*/  @!P4 LEA R14, P6, R12, R14, 0x1 ;  /* 0x0000000e0c0ec211 */ /* 0x001fca00078c08ff */
[----:B-1----:R-:W-:Y:S01]  /*b330*/  @!P4 IMAD.X R7, RZ, RZ, R6, P6 ;  /* 0x000000ffff07c224 */ /* 0x002fe200030e0606 */
[----:B------:R-:W-:Y:S01]  /*b340*/  @!P4 LEA R9, R10, UR38, 0x1 ;  /* 0x000000260a09cc11 */ /* 0x000fe2000f8e08ff */
[----:B---3--:R-:W-:Y:S02]  /*b350*/  @!P4 IMAD.MOV.U32 R2, RZ, RZ, R14 ;  /* 0x000000ffff02c224 */ /* 0x008fe400078e000e */
[----:B------:R-:W-:Y:S01]  /*b360*/  @!P4 IMAD.MOV.U32 R3, RZ, RZ, R7 ;  /* 0x000000ffff03c224 */ /* 0x000fe200078e0007 */
[----:B------:R0:W1:Y:S04]  /*b370*/  SHFL.IDX PT, R6, R4, 0x7, 0x181f ;  /* 0x00f81f0004067f89 */ /* 0x00006800000e0000 */
[----:B------:R0:W-:Y:S04]  /*b380*/  @!P4 LDGSTS.E.BYPASS.LTC128B.128 [R9+0x25400], desc[UR6][R2.64], !P3 ;  /* 0x254000000209cfae */ /* 0x0001e8000d901d46 */
[----:B------:R0:W-:Y:S04]  /*b390*/  @!P4 LDGSTS.E.BYPASS.LTC128B.128 [R9+0x29400], desc[UR6][R2.64+0x80], !P0 ;  /* 0x294000800209cfae */ /* 0x0001e8000c101d46 */
[----:B------:R0:W-:Y:S04]  /*b3a0*/  @!P4 LDGSTS.E.BYPASS.LTC128B.128 [R9+0x2d400], desc[UR6][R2.64+0x100], !P1 ;  /* 0x2d4001000209cfae */ /* 0x0001e8000c901d46 */
[----:B------:R0:W-:Y:S04]  /*b3b0*/  @!P4 LDGSTS.E.BYPASS.LTC128B.128 [R9+0x31400], desc[UR6][R2.64+0x180], !P2 ;  /* 0x314001800209cfae */ /* 0x0001e8000d101d46 */
[----:B------:R0:W2:Y:S02]  /*b3c0*/  SHFL.IDX PT, R14, R5, 0x7, 0x181f ;  /* 0x00f81f00050e7f89 */ /* 0x0000a400000e0000 */
.L_x_330:
[----:B------:R-:W3:Y:S01]  /*b3d0*/  LDL.LU R10, [R1+0x24] ;  /* 0x00002400010a7983 */ /* 0x000ee20000300800 */
[----:B------:R-:W-:Y:S01]  /*b3e0*/  BSSY B0, `(.L_x_217) ;  /* 0x0000018000007945 */ /* 0x000fe20003800000 */
[----:B---3--:R-:W-:-:S13]  /*b3f0*/  ISETP.GE.AND P4, PT, R10, R0, PT ;  /* 0x000000000a00720c */ /* 0x008fda0003f86270 */
[----:B------:R-:W-:Y:S05]  /*b400*/  @P4 BRA `(.L_x_218) ;  /* 0x0000000000544947 */ /* 0x000fea0003800000 */
[----:B------:R-:W3:Y:S01]  /*b410*/  S2R R10, SR_TID.X ;  /* 0x00000000000a7919 */ /* 0x000ee20000002100 */
[----:B------:R-:W-:Y:S01]  /*b420*/  ULDC.64 UR4, c[0x0][0x208] ;  /* 0x0000820000047ab9 */ /* 0x000fe20000000a00 */
[----:B0-----:R-:W0:Y:S01]  /*b430*/  S2R R3, SR_TID.X ;  /* 0x0000000000037919 */ /* 0x001e220000002100 */
[----:B---3--:R-:W-:Y:S01]  /*b440*/  LOP3.LUT R10, R10, 0x7f, RZ, 0xc0, !PT ;  /* 0x0000007f0a0a7812 */ /* 0x008fe200078ec0ff */
[----:B0-----:R-:W-:-:S04]  /*b450*/  IMAD.SHL.U32 R2, R3, 0x8, RZ ;  /* 0x0000000803027824 */ /* 0x001fc800078e00ff */
[----:B------:R-:W-:Y:S02]  /*b460*/  IMAD.SHL.U32 R4, R10, 0x8, RZ ;  /* 0x000000080a047824 */ /* 0x000fe400078e00ff */
[----:B------:R-:W-:Y:S01]  /*b470*/  IMAD.SHL.U32 R10, R3, 0x8, RZ ;  /* 0x00000008030a7824 */ /* 0x000fe200078e00ff */
[----:B------:R-:W-:-:S04]  /*b480*/  LOP3.LUT R2, R2, 0x38, RZ, 0xc0, !PT ;  /* 0x0000003802027812 */ /* 0x000fc800078ec0ff */
[----:B------:R-:W-:Y:S02]  /*b490*/  LOP3.LUT R10, R10, 0x1f8, RZ, 0xc0, !PT ;  /* 0x000001f80a0a7812 */ /* 0x000fe400078ec0ff */
[----:B--2---:R-:W-:Y:S02]  /*b4a0*/  LEA R2, P4, R2, R14, 0x1 ;  /* 0x0000000e02027211 */ /* 0x004fe400078808ff */
[----:B------:R-:W-:-:S03]  /*b4b0*/  LOP3.LUT R10, R10, 0x38, R3, 0x78, !PT ;  /* 0x000000380a0a7812 */ /* 0x000fc600078e7803 */
[----:B-1----:R-:W-:Y:S01]  /*b4c0*/  IMAD.X R3, RZ, RZ, R6, P4 ;  /* 0x000000ffff037224 */ /* 0x002fe200020e0606 */
[----:B------:R-:W-:-:S04]  /*b4d0*/  LOP3.LUT R10, R10, 0x200, R4, 0xf8, !PT ;  /* 0x000002000a0a7812 */ /* 0x000fc800078ef804 */
[----:B------:R-:W-:-:S05]  /*b4e0*/  LEA R5, R10, UR38, 0x1 ;  /* 0x000000260a057c11 */ /* 0x000fca000f8e08ff */
[----:B------:R-:W-:Y:S01]  /*b4f0*/  @!PT LDS RZ, [RZ] ;  /* 0x00000000fffff984 */ /* 0x000fe20000000800 */
[----:B------:R-:W-:Y:S01]  /*b500*/  @!PT LDS RZ, [RZ] ;  /* 0x00000000fffff984 */ /* 0x000fe20000000800 */
[----:B------:R-:W-:Y:S01]  /*b510*/  @!PT LDS RZ, [RZ] ;  /* 0x00000000fffff984 */ /* 0x000fe20000000800 */
[----:B------:R3:W-:Y:S04]  /*b520*/  LDGSTS.E.BYPASS.LTC128B.128 [R5+0x25c00], desc[UR4][R2.64], !P3 ;  /* 0x25c0000002057fae */ /* 0x0007e8000d901d44 */
[----:B------:R3:W-:Y:S04]  /*b530*/  LDGSTS.E.BYPASS.LTC128B.128 [R5+0x29c00], desc[UR4][R2.64+0x80], !P0 ;  /* 0x29c0008002057fae */ /* 0x0007e8000c101d44 */
[----:B------:R3:W-:Y:S04]  /*b540*/  LDGSTS.E.BYPASS.LTC128B.128 [R5+0x2dc00], desc[UR4][R2.64+0x100], !P1 ;  /* 0x2dc0010002057fae */ /* 0x0007e8000c901d44 */
[----:B------:R3:W-:Y:S02]  /*b550*/  LDGSTS.E.BYPASS.LTC128B.128 [R5+0x31c00], desc[UR4][R2.64+0x180], !P2 ;  /* 0x31c0018002057fae */ /* 0x0007e4000d101d44 */
.L_x_218:
[----:B------:R-:W-:Y:S05]  /*b560*/  BSYNC B0 ;  /* 0x0000000000007941 */ /* 0x000fea0003800000 */
.L_x_217:
[----:B------:R-:W-:Y:S01]  /*b570*/  NOP ;  /* 0x0000000000007918 */ /* 0x000fe20000000000 */
[----:B------:R-:W-:Y:S01]  /*b580*/  SYNCS.ARRIVE.TRANS64.RED.A0T1 RZ, [UR38+0x32410], RZ ;  /* 0x032410ffffff79a7 */ /* 0x000fe20008200426 */
[----:B0--3--:R-:W-:Y:S01]  /*b590*/  IMAD.MOV.U32 R2, RZ, RZ, 0x1 ;  /* 0x00000001ff027424 */ /* 0x009fe200078e00ff */
[----:B------:R-:W-:Y:S04]  /*b5a0*/  ARRIVES.LDGSTSBAR.64.TRANSCNT [UR38+0x32410] ;  /* 0x03241000ff0079b0 */ /* 0x000fe80008000aa6 */
[----:B------:R-:W-:Y:S01]  /*b5b0*/  SHF.L.U32 R2, R2, 0x1f, RZ ;  /* 0x0000001f02027819 */ /* 0x000fe200000006ff */
[----:B------:R-:W-:Y:S01]  /*b5c0*/  NOP ;  /* 0x0000000000007918 */ /* 0x000fe20000000000 */
[----:B------:R-:W-:Y:S02]  /*b5d0*/  SYNCS.ARRIVE.TRANS64.A1T0 RZ, [UR38+0x32410], RZ ;  /* 0x032410ffffff79a7 */ /* 0x000fe40008100026 */
[----:B------:R-:W0:Y:S02]  /*b5e0*/  SYNCS.PHASECHK.TRANS64.TRYWAIT P0, [UR38+0x32420], R2 ;  /* 0x03242002ff0075a7 */ /* 0x000e240008000166 */
[----:B0-----:R-:W-:Y:S05]  /*b5f0*/  @!P0 BRA `(.L_x_219) ;  /* 0x0000004000208947 */ /* 0x001fea0003800000 */
.L_x_331:
[----:B------:R-:W-:Y:S01]  /*b600*/  LOP3.LUT P0, RZ, R17, 0x2, RZ, 0xc0, !PT ;  /* 0x0000000211ff7812 */ /* 0x000fe2000780c0ff */
[----:B------:R-:W-:Y:S01]  /*b610*/  BSSY B0, `(.L_x_220) ;  /* 0x000004b000007945 */ /* 0x000fe20003800000 */
[----:B------:R-:W-:-:S11]  /*b620*/  IMAD.MOV.U32 R0, RZ, RZ, 0x1 ;  /* 0x00000001ff007424 */ /* 0x000fd600078e00ff */
[----:B------:R-:W-:Y:S05]  /*b630*/  @!P0 BRA `(.L_x_221) ;  /* 0x0000000400208947 */ /* 0x000fea0003800000 */
[----:B------:R-:W3:Y:S01]  /*b640*/  SYNCS.PHASECHK.TRANS64.TRYWAIT P0, [UR38+0x32460], R2 ;  /* 0x03246002ff0075a7 */ /* 0x000ee20008000166 */
[----:B0-----:R-:W0:Y:S02]  /*b650*/  S2R R3, SR_TID.X ;  /* 0x0000000000037919 */ /* 0x001e240000002100 */
[----:B0-----:R-:W-:-:S04]  /*b660*/  LOP3.LUT R3, R3, 0x7f, RZ, 0xc0, !PT ;  /* 0x0000007f03037812 */ /* 0x001fc800078ec0ff */
[----:B------:R-:W-:Y:S01]  /*b670*/  ISETP.NE.AND P1, PT, R3, RZ, PT ;  /* 0x000000ff0300720c */ /* 0x000fe20003f25270 */
[----:B---3--:R-:W-:-:S12]  /*b680*/  @!P0 BRA `(.L_x_222) ;  /* 0x0000004000148947 */ /* 0x008fd80003800000 */
.L_x_332:
[----:B------:R-:W-:Y:S04]  /*b690*/  BSSY B1, `(.L_x_223) ;  /* 0x0000008000017945 */ /* 0x000fe80003800000 */
[----:B------:R-:W-:Y:S05]  /*b6a0*/  @P1 BRA `(.L_x_224) ;  /* 0x0000000000181947 */ /* 0x000fea0003800000 */
[----:B0-----:R-:W0:Y:S01]  /*b6b0*/  S2R R3, SR_TID.X ;  /* 0x0000000000037919 */ /* 0x001e220000002100 */
[----:B------:R-:W-:-:S04]  /*b6c0*/  IMAD.MOV.U32 R2, RZ, RZ, 0xc000 ;  /* 0x0000c000ff027424 */ /* 0x000fc800078e00ff */
[----:B------:R3:W-:Y:S01]  /*b6d0*/  SYNCS.ARRIVE.TRANS64 RZ, [UR38+0x32450], R2 ;  /* 0x03245002ffff79a7 */ /* 0x0007e20008000026 */
[----:B0-----:R-:W-:-:S13]  /*b6e0*/  LOP3.LUT P0, RZ, R3, 0x1f, RZ, 0xc0, !PT ;  /* 0x0000001f03ff7812 */ /* 0x001fda000780c0ff */
[----:B---3--:R-:W-:Y:S05]  /*b6f0*/  @!P0 BRA `(.L_x_224) ;  /* 0x0000000000048947 */ /* 0x008fea0003800000 */
[----:B------:R-:W-:Y:S01]  /*b700*/  BPT.TRAP 0x1 ;  /* 0x000000040000795c */ /* 0x000fe20000300000 */
.L_x_224:
[----:B------:R-:W-:Y:S05]  /*b710*/  BSYNC B1 ;  /* 0x0000000000017941 */ /* 0x000fea0003800000 */
.L_x_223:
[----:B0-----:R-:W3:Y:S01]  /*b720*/  LDL.LU R2, [R1+0x8] ;  /* 0x0000080001027983 */ /* 0x001ee20000300800 */
        /* <DEDUP_REMOVED lines=9> */
[----:B---3--:R-:W-:-:S08]  /*b7c0*/  IMAD R2, R2, 0x60, RZ ;  /* 0x0000006002027824 */ /* 0x008fd000078e02ff */
.L_x_225:
        /* <DEDUP_REMOVED lines=8> */
[----:B------:R-:W-:Y:S01]  /*b850*/  PLOP3.LUT P0, PT, PT, PT, PT, 0x80, 0x0 ;  /* 0x000000000000781c */ /* 0x000fe20003f0f070 */
[----:B------:R-:W-:Y:S01]  /*b860*/  UIADD3 UR8, UR38, 0x3400, URZ ;  /* 0x0000340026087890 */ /* 0x000fe2000fffe03f */
[----:B------:R-:W-:Y:S01]  /*b870*/  UMOV UR6, 0x0 ;  /* 0x0000000000067882 */ /* 0x000fe20000000000 */
[----:B------:R-:W-:Y:S01]  /*b880*/  UMOV UR7, 0x14f00000 ;  /* 0x14f0000000077882 */ /* 0x000fe20000000000 */
[----:B------:R-:W-:-:S09]  /*b890*/  UMOV UR10, 0x40 ;  /* 0x00000040000a7882 */ /* 0x000fd20000000000 */
.L_x_226:
        /* <DEDUP_REMOVED lines=13> */
.L_x_227:
        /* <DEDUP_REMOVED lines=13> */
.L_x_228:
[----:B------:R-:W-:-:S13]  /*ba40*/  @P0 ELECT P1, URZ, PT ;  /* 0x00000000003f082f */ /* 0x000fda0003820000 */
[----:B------:R-:W-:Y:S01]  /*ba50*/  @P1 R2UR UR13, R16 ;  /* 0x00000000100d12ca */ /* 0x000fe200000e0000 */
[----:B------:R-:W-:Y:S01]  /*ba60*/  UMOV UR12, UR36 ;  /* 0x00000024000c7c82 */ /* 0x000fe20008000000 */
[----:B------:R-:W-:Y:S02]  /*ba70*/  @P1 R2UR UR11, R2 ;  /* 0x00000000020b12ca */ /* 0x000fe400000e0000 */
[----:B------:R-:W-:Y:S02]  /*ba80*/  @P1 PLOP3.LUT P0, PT, P1, PT, PT, 0x8, 0x0 ;  /* 0x000000000000181c */ /* 0x000fe40000f0e170 */
[----:B------:R-:W-:-:S09]  /*ba90*/  PLOP3.LUT P1, PT, PT, PT, PT, 0x8, 0x0 ;  /* 0x000000000000781c */ /* 0x000fd20003f2e170 */
[----:B------:R3:W-:Y:S02]  /*baa0*/  UTMALDG.4D [UR8], [UR4], desc[UR6] ;  /* 0x00000608040075b4 */ /* 0x0007e40008019000 */
[----:B---3--:R-:W-:Y:S05]  /*bab0*/  @P0 BRA.U.ANY `(.L_x_228) ;  /* 0xfffffffd00e00947 */ /* 0x008fea000393ffff */
.L_x_221:
[----:B------:R-:W-:Y:S05]  /*bac0*/  BSYNC B0 ;  /* 0x0000000000007941 */ /* 0x000fea0003800000 */
.L_x_220:
[----:B------:R-:W-:Y:S01]  /*bad0*/  UIADD3 UR6, UR40, -0x2, URZ ;  /* 0xfffffffe28067890 */ /* 0x000fe2000fffe03f */
[----:B------:R-:W-:Y:S02]  /*bae0*/  IMAD.MOV.U32 R7, RZ, RZ, RZ ;  /* 0x000000ffff077224 */ /* 0x000fe400078e00ff */
[----:B-1----:R-:W-:Y:S01]  /*baf0*/  IMAD.MOV.U32 R6, RZ, RZ, 0x1 ;  /* 0x00000001ff067424 */ /* 0x002fe200078e00ff */
[----:B------:R-:W-:-:S06]  /*bb00*/  UISETP.GE.AND UP0, UPT, UR6, UR39, UPT ;  /* 0x000000270600728c */ /* 0x000fcc000bf06270 */
[----:B------:R-:W-:-:S13]  /*bb10*/  PLOP3.LUT P0, PT, PT, PT, UP0, 0x80, 0x0 ;  /* 0x000000000000781c */ /* 0x000fda0003f0f008 */
[----:B------:R-:W-:Y:S05]  /*bb20*/  @!P0 BRA `(.L_x_202) ;  /* 0x0000001800b08947 */ /* 0x000fea0003800000 */
[----:B------:R-:W-:Y:S01]  /*bb30*/  UIADD3 UR4, UR44, 0x1, URZ ;  /* 0x000000012c047890 */ /* 0x000fe2000fffe03f */
[----:B------:R-:W-:Y:S01]  /*bb40*/  LOP3.LUT R0, RZ, UR39, RZ, 0x33, !PT ;  /* 0x00000027ff007c12 */ /* 0x000fe2000f8e33ff */
[----:B------:R-:W1:Y:S01]  /*bb50*/  S2R R4, SR_TID.X ;  /* 0x0000000000047919 */ /* 0x000e620000002100 */
[----:B------:R-:W-:Y:S01]  /*bb60*/  IMAD.U32 R8, RZ, RZ, UR6 ;  /* 0x00000006ff087e24 */ /* 0x000fe2000f8e00ff */
[----:B------:R-:W-:Y:S01]  /*bb70*/  UIMAD UR4, UR4, UR42, URZ ;  /* 0x0000002a040472a4 */ /* 0x000fe2000f8e023f */
[----:B------:R-:W-:-:S03]  /*bb80*/  IMAD.MOV.U32 R6, RZ, RZ, 0x1 ;  /* 0x00000001ff067424 */ /* 0x000fc600078e00ff */
[----:B------:R-:W-:-:S04]  /*bb90*/  UISETP.LT.AND UP0, UPT, UR41, UR4, UPT ;  /* 0x000000042900728c */ /* 0x000fc8000bf01270 */
[----:B------:R-:W-:-:S06]  /*bba0*/  USEL UR4, UR41, UR4, UP0 ;  /* 0x0000000429047287 */ /* 0x000fcc0008000000 */
[----:B0-----:R-:W-:-:S05]  /*bbb0*/  IMAD R3, RZ, RZ, -UR4 ;  /* 0x80000004ff037e24 */ /* 0x001fca000f8e02ff */
[----:B------:R-:W-:-:S04]  /*bbc0*/  VIADDMNMX R0, R3, 0x1, R0, !PT ;  /* 0x0000000103007846 */ /* 0x000fc80007800100 */
[----:B------:R-:W-:Y:S02]  /*bbd0*/  R2UR UR5, R0 ;  /* 0x00000000000572ca */ /* 0x000fe400000e0000 */
[----:B------:R-:W-:Y:S02]  /*bbe0*/  LOP3.LUT R0, RZ, UR4, RZ, 0x33, !PT ;  /* 0x00000004ff007c12 */ /* 0x000fe4000f8e33ff */
[----:B-1----:R-:W-:-:S09]  /*bbf0*/  LOP3.LUT R10, R4, 0x1f, RZ, 0xc0, !PT ;  /* 0x0000001f040a7812 */ /* 0x002fd200078ec0ff */
        /* <DEDUP_REMOVED lines=12> */
.L_x_262:
[----:B------:R-:W-:Y:S01]  /*bcc0*/  LOP3.LUT P0, RZ, R17, 0x2, RZ, 0xc0, !PT ;  /* 0x0000000211ff7812 */ /* 0x000fe2000780c0ff */
[----:B------:R-:W-:Y:S01]  /*bcd0*/  VIADD R9, R9, 0xfffffffe ;  /* 0xfffffffe09097836 */ /* 0x000fe20000000000 */
[----:B------:R-:W-:Y:S04]  /*bce0*/  BSSY B1, `(.L_x_230) ;  /* 0x0000082000017945 */ /* 0x000fe80003800000 */
[----:B------:R-:W-:-:S07]  /*bcf0*/  ISETP.NE.AND P1, PT, R9, RZ, PT ;  /* 0x000000ff0900720c */ /* 0x000fce0003f25270 */
[----:B------:R-:W-:Y:S06]  /*bd00*/  @!P0 BRA `(.L_x_231) ;  /* 0x0000000400fc8947 */ /* 0x000fec0003800000 */
[----:B------:R-:W-:Y:S01]  /*bd10*/  LOP3.LUT P0, RZ, R17, 0x1, RZ, 0xc0, !PT ;  /* 0x0000000111ff7812 */ /* 0x000fe2000780c0ff */
[----:B------:R-:W-:-:S12]  /*bd20*/  IMAD.MOV.U32 R13, RZ, RZ, R8 ;  /* 0x000000ffff0d7224 */ /* 0x000fd800078e0008 */
[----:B------:R-:W-:Y:S05]  /*bd30*/  @!P0 BRA `(.L_x_232) ;  /* 0x0000000000508947 */ /* 0x000fea0003800000 */
[----:B------:R-:W0:Y:S01]  /*bd40*/  LDC R13, c[0x0][0x43c] ;  /* 0x00010f00ff0d7b82 */ /* 0x000e220000000800 */
[----:B------:R-:W-:Y:S01]  /*bd50*/  IMAD.MOV.U32 R12, RZ, RZ, R8 ;  /* 0x000000ffff0c7224 */ /* 0x000fe200078e0008 */
[----:B------:R-:W-:Y:S01]  /*bd60*/  ULDC.64 UR4, c[0x0][0x428] ;  /* 0x00010a0000047ab9 */ /* 0x000fe20000000a00 */
[----:B------:R-:W-:Y:S01]  /*bd70*/  ULDC.64 UR6, c[0x0][0x208] ;  /* 0x0000820000067ab9 */ /* 0x000fe20000000a00 */
        /* <DEDUP_REMOVED lines=16> */
.L_x_232:
[----:B------:R-:W1:Y:S01]  /*be80*/  S2R R2, SR_TID.X ;  /* 0x0000000000027919 */ /* 0x000e620000002100 */
[----:B------:R-:W-:Y:S01]  /*be90*/  BSSY B2, `(.L_x_233) ;  /* 0x0000006000027945 */ /* 0x000fe20003800000 */
[----:B-1----:R-:W-:Y:S02]  /*bea0*/  LOP3.LUT R3, R2, 0x7f, RZ, 0xc0, !PT ;  /* 0x0000007f02037812 */ /* 0x002fe400078ec0ff */
[----:B------:R-:W-:Y:S02]  /*beb0*/  SHF.L.U32 R2, R0, 0x1f, RZ ;  /* 0x0000001f00027819 */ /* 0x000fe400000006ff */
[----:B------:R-:W-:Y:S02]  /*bec0*/  ISETP.NE.AND P2, PT, R3, RZ, PT ;  /* 0x000000ff0300720c */ /* 0x000fe40003f45270 */
[----:B------:R-:W1:Y:S02]  /*bed0*/  SYNCS.PHASECHK.TRANS64.TRYWAIT P0, [UR38+0x32448], R2 ;  /* 0x03244802ff0075a7 */ /* 0x000e640008000166 */
[----:B-1----:R-:W-:Y:S09]  /*bee0*/  @!P0 BRA `(.L_x_234) ;  /* 0x0000003800148947 */ /* 0x002ff20003800000 */
.L_x_333:
[----:B------:R-:W-:Y:S05]  /*bef0*/  BSYNC B2 ;  /* 0x0000000000027941 */ /* 0x000fea0003800000 */
.L_x_233:
[----:B------:R-:W-:Y:S04]  /*bf00*/  BSSY B2, `(.L_x_235) ;  /* 0x0000007000027945 */ /* 0x000fe80003800000 */
[----:B------:R-:W-:Y:S05]  /*bf10*/  @P2 BRA `(.L_x_236) ;  /* 0x0000000000142947 */ /* 0x000fea0003800000 */
[----:B------:R-:W-:Y:S01]  /*bf20*/  ISETP.NE.AND P0, PT, R10, RZ, PT ;  /* 0x000000ff0a00720c */ /* 0x000fe20003f05270 */
[----:B-1----:R-:W-:-:S04]  /*bf30*/  IMAD.MOV.U32 R3, RZ, RZ, 0x3000 ;  /* 0x00003000ff037424 */ /* 0x002fc800078e00ff */
[----:B------:R3:W-:Y:S08]  /*bf40*/  SYNCS.ARRIVE.TRANS64 RZ, [UR38+0x32438], R3 ;  /* 0x03243803ffff79a7 */ /* 0x0007f00008000026 */
[----:B---3--:R-:W-:Y:S05]  /*bf50*/  @!P0 BRA `(.L_x_236) ;  /* 0x0000000000048947 */ /* 0x008fea0003800000 */
[----:B------:R-:W-:Y:S01]  /*bf60*/  BPT.TRAP 0x1 ;  /* 0x000000040000795c */ /* 0x000fe20000300000 */
.L_x_236:
[----:B------:R-:W-:Y:S05]  /*bf70*/  BSYNC B2 ;  /* 0x0000000000027941 */ /* 0x000fea0003800000 */
.L_x_235:
        /* <DEDUP_REMOVED lines=11> */
.L_x_237:
        /* <DEDUP_REMOVED lines=10> */
.L_x_334:
[----:B------:R-:W-:Y:S05]  /*c0d0*/  BSYNC B2 ;  /* 0x0000000000027941 */ /* 0x000fea0003800000 */
.L_x_238:
        /* <DEDUP_REMOVED lines=9> */
.L_x_241:
[----:B------:R-:W-:Y:S05]  /*c170*/  BSYNC B2 ;  /* 0x0000000000027941 */ /* 0x000fea0003800000 */
.L_x_240:
        /* <DEDUP_REMOVED lines=9> */
.L_x_242:
        /* <DEDUP_REMOVED lines=13> */
.L_x_243:
        /* <DEDUP_REMOVED lines=13> */
.L_x_244:
        /* <DEDUP_REMOVED lines=13> */
.L_x_245:
        /* <DEDUP_REMOVED lines=8> */
.L_x_231:
[----:B------:R-:W-:Y:S05]  /*c500*/  BSYNC B1 ;  /* 0x0000000000017941 */ /* 0x000fea0003800000 */
.L_x_230:
[----:B------:R-:W-:Y:S01]  /*c510*/  LOP3.LUT P3, RZ, R17, 0x2, RZ, 0xc0, !PT ;  /* 0x0000000211ff7812 */ /* 0x000fe2000786c0ff */
[----:B------:R-:W-:Y:S01]  /*c520*/  BSSY B1, `(.L_x_246) ;  /* 0x0000083000017945 */ /* 0x000fe20003800000 */
[----:B------:R-:W-:-:S11]  /*c530*/  LOP3.LUT R0, R0, 0x1, RZ, 0x3c, !PT ;  /* 0x0000000100007812 */ /* 0x000fd600078e3cff */
[----:B------:R-:W-:Y:S05]  /*c540*/  @!P3 BRA `(.L_x_247) ;  /* 0x000000080000b947 */ /* 0x000fea0003800000 */
[----:B------:R-:W-:Y:S01]  /*c550*/  LOP3.LUT P3, RZ, R17, 0x1, RZ, 0xc0, !PT ;  /* 0x0000000111ff7812 */ /* 0x000fe2000786c0ff */
[----:B------:R-:W-:-:S12]  /*c560*/  VIADD R12, R8, 0xffffffff ;  /* 0xffffffff080c7836 */ /* 0x000fd80000000000 */
[----:B------:R-:W-:Y:S05]  /*c570*/  @!P3 BRA `(.L_x_248) ;  /* 0x000000000050b947 */ /* 0x000fea0003800000 */
[----:B--2---:R-:W0:Y:S01]  /*c580*/  LDC R14, c[0x0][0x43c] ;  /* 0x00010f00ff0e7b82 */ /* 0x004e220000000800 */
        /* <DEDUP_REMOVED lines=19> */
.L_x_248:
[----:B------:R-:W1:Y:S01]  /*c6c0*/  S2R R2, SR_TID.X ;  /* 0x0000000000027919 */ /* 0x000e620000002100 */
[----:B------:R-:W-:Y:S01]  /*c6d0*/  BSSY B2, `(.L_x_249) ;  /* 0x0000006000027945 */ /* 0x000fe20003800000 */
[----:B-1----:R-:W-:Y:S02]  /*c6e0*/  LOP3.LUT R3, R2, 0x7f, RZ, 0xc0, !PT ;  /* 0x0000007f02037812 */ /* 0x002fe400078ec0ff */
[----:B------:R-:W-:Y:S02]  /*c6f0*/  SHF.L.U32 R2, R0, 0x1f, RZ ;  /* 0x0000001f00027819 */ /* 0x000fe400000006ff */
[----:B------:R-:W-:Y:S02]  /*c700*/  ISETP.NE.AND P2, PT, R3, RZ, PT ;  /* 0x000000ff0300720c */ /* 0x000fe40003f45270 */
[----:B------:R-:W1:Y:S02]  /*c710*/  SYNCS.PHASECHK.TRANS64.TRYWAIT P0, [UR38+0x32440], R2 ;  /* 0x03244002ff0075a7 */ /* 0x000e640008000166 */
[----:B-1----:R-:W-:Y:S09]  /*c720*/  @!P0 BRA `(.L_x_250) ;  /* 0x0000003000348947 */ /* 0x002ff20003800000 */
.L_x_335:
[----:B------:R-:W-:Y:S05]  /*c730*/  BSYNC B2 ;  /* 0x0000000000027941 */ /* 0x000fea0003800000 */
.L_x_249:
[----:B------:R-:W-:Y:S04]  /*c740*/  BSSY B2, `(.L_x_251) ;  /* 0x0000007000027945 */ /* 0x000fe80003800000 */
[----:B------:R-:W-:Y:S05]  /*c750*/  @P2 BRA `(.L_x_252) ;  /* 0x0000000000142947 */ /* 0x000fea0003800000 */
[----:B------:R-:W-:Y:S01]  /*c760*/  ISETP.NE.AND P0, PT, R10, RZ, PT ;  /* 0x000000ff0a00720c */ /* 0x000fe20003f05270 */
[----:B-1----:R-:W-:-:S04]  /*c770*/  IMAD.MOV.U32 R3, RZ, RZ, 0x3000 ;  /* 0x00003000ff037424 */ /* 0x002fc800078e00ff */
[----:B------:R3:W-:Y:S08]  /*c780*/  SYNCS.ARRIVE.TRANS64 RZ, [UR38+0x32430], R3 ;  /* 0x03243003ffff79a7 */ /* 0x0007f00008000026 */
[----:B---3--:R-:W-:Y:S05]  /*c790*/  @!P0 BRA `(.L_x_252) ;  /* 0x0000000000048947 */ /* 0x008fea0003800000 */
[----:B------:R-:W-:Y:S01]  /*c7a0*/  BPT.TRAP 0x1 ;  /* 0x000000040000795c */ /* 0x000fe20000300000 */
.L_x_252:
[----:B------:R-:W-:Y:S05]  /*c7b0*/  BSYNC B2 ;  /* 0x0000000000027941 */ /* 0x000fea0003800000 */
.L_x_251:
        /* <DEDUP_REMOVED lines=11> */
.L_x_253:
        /* <DEDUP_REMOVED lines=11> */
.L_x_336:
[----:B------:R-:W-:Y:S05]  /*c920*/  BSYNC B2 ;  /* 0x0000000000027941 */ /* 0x000fea0003800000 */
.L_x_254:
        /* <DEDUP_REMOVED lines=9> */
.L_x_257:
[----:B------:R-:W-:Y:S05]  /*c9c0*/  BSYNC B2 ;  /* 0x0000000000027941 */ /* 0x000fea0003800000 */
.L_x_256:
        /* <DEDUP_REMOVED lines=9> */
.L_x_258:
        /* <DEDUP_REMOVED lines=13> */
.L_x_259:
        /* <DEDUP_REMOVED lines=13> */
.L_x_260:
        /* <DEDUP_REMOVED lines=13> */
.L_x_261:
        /* <DEDUP_REMOVED lines=8> */
.L_x_247:
[----:B------:R-:W-:Y:S05]  /*cd50*/  BSYNC B1 ;  /* 0x0000000000017941 */ /* 0x000fea0003800000 */
.L_x_246:
[----:B------:R-:W-:Y:S01]  /*cd60*/  VIADD R8, R8, 0xfffffffe ;  /* 0xfffffffe08087836 */ /* 0x000fe20000000000 */
[----:B------:R-:W-:Y:S06]  /*cd70*/  @P1 BRA `(.L_x_262) ;  /* 0xffffffec00d01947 */ /* 0x000fec000383ffff */
[----:B------:R-:W-:Y:S05]  /*cd80*/  BSYNC B0 ;  /* 0x0000000000007941 */ /* 0x000fea0003800000 */
.L_x_229:
[----:B------:R-:W-:-:S13]  /*cd90*/  ISETP.NE.AND P0, PT, R11, RZ, PT ;  /* 0x000000ff0b00720c */ /* 0x000fda0003f05270 */
[----:B------:R-:W-:Y:S05]  /*cda0*/  @!P0 BRA `(.L_x_202) ;  /* 0x0000000800108947 */ /* 0x000fea0003800000 */
[----:B------:R-:W-:Y:S01]  /*cdb0*/  LOP3.LUT P1, RZ, R17, 0x2, RZ, 0xc0, !PT ;  /* 0x0000000211ff7812 */ /* 0x000fe2000782c0ff */
[----:B------:R-:W-:-:S12]  /*cdc0*/  BSSY B0, `(.L_x_263) ;  /* 0x0000080000007945 */ /* 0x000fd80003800000 */
[----:B------:R-:W-:Y:S05]  /*cdd0*/  @!P1 BRA `(.L_x_264) ;  /* 0x0000000400f89947 */ /* 0x000fea0003800000 */
[----:B------:R-:W-:-:S13]  /*cde0*/  LOP3.LUT P1, RZ, R17, 0x1, RZ, 0xc0, !PT ;  /* 0x0000000111ff7812 */ /* 0x000fda000782c0ff */
[----:B------:R-:W-:Y:S05]  /*cdf0*/  @!P1 BRA `(.L_x_265) ;  /* 0x00000000004c9947 */ /* 0x000fea0003800000 */
[----:B------:R-:W0:Y:S01]  /*ce00*/  LDC R5, c[0x0][0x43c] ;  /* 0x00010f00ff057b82 */ /* 0x000e220000000800 */
[----:B------:R-:W-:Y:S01]  /*ce10*/  ULDC.64 UR4, c[0x0][0x428] ;  /* 0x00010a0000047ab9 */ /* 0x000fe20000000a00 */
[----:B------:R-:W-:Y:S01]  /*ce20*/  ULDC.64 UR6, c[0x0][0x208] ;  /* 0x0000820000067ab9 */ /* 0x000fe20000000a00 */
[----:B------:R-:W-:-:S04]  /*ce30*/  IMAD R19, R19, UR4, RZ ;  /* 0x0000000413137c24 */ /* 0x000fc8000f8e02ff */
[----:B------:R-:W-:Y:S01]  /*ce40*/  IMAD R7, R18, UR5, R19 ;  /* 0x0000000512077c24 */ /* 0x000fe2000f8e0213 */
[----:B0-----:R-:W-:-:S13]  /*ce50*/  ISETP.NE.AND P0, PT, R5, 0x1, PT ;  /* 0x000000010500780c */ /* 0x001fda0003f05270 */
[----:B------:R-:W0:Y:S02]  /*ce60*/  @P0 LDC.64 R2, c[0x0][0x440] ;  /* 0x00011000ff020b82 */ /* 0x000e240000000a00 */
[----:B0-----:R-:W-:-:S04]  /*ce70*/  @P0 IMAD.HI.U32 R4, R8, R2, RZ ;  /* 0x0000000208040227 */ /* 0x001fc800078e00ff */
[----:B------:R-:W-:Y:S01]  /*ce80*/  IMAD.MOV.U32 R2, RZ, RZ, R8 ;  /* 0x000000ffff027224 */ /* 0x000fe200078e0008 */
[----:B------:R-:W-:-:S04]  /*ce90*/  @P0 SHF.R.U32.HI R2, RZ, R3, R4 ;  /* 0x00000003ff020219 */ /* 0x000fc80000011604 */
[----:B------:R-:W-:-:S03]  /*cea0*/  SHF.R.S32.HI R3, RZ, 0x1f, R2 ;  /* 0x0000001fff037819 */ /* 0x000fc60000011402 */
        /* <DEDUP_REMOVED lines=8> */
.L_x_265:
[----:B------:R-:W1:Y:S01]  /*cf30*/  S2R R2, SR_TID.X ;  /* 0x0000000000027919 */ /* 0x000e620000002100 */
[----:B------:R-:W-:Y:S01]  /*cf40*/  BSSY B1, `(.L_x_266) ;  /* 0x0000006000017945 */ /* 0x000fe20003800000 */
[----:B-1----:R-:W-:Y:S02]  /*cf50*/  LOP3.LUT R3, R2, 0x7f, RZ, 0xc0, !PT ;  /* 0x0000007f02037812 */ /* 0x002fe400078ec0ff */
[----:B------:R-:W-:Y:S02]  /*cf60*/  SHF.L.U32 R2, R0, 0x1f, RZ ;  /* 0x0000001f00027819 */ /* 0x000fe400000006ff */
[----:B------:R-:W-:Y:S02]  /*cf70*/  ISETP.NE.AND P1, PT, R3, RZ, PT ;  /* 0x000000ff0300720c */ /* 0x000fe40003f25270 */
[----:B------:R-:W1:Y:S02]  /*cf80*/  SYNCS.PHASECHK.TRANS64.TRYWAIT P0, [UR38+0x32448], R2 ;  /* 0x03244802ff0075a7 */ /* 0x000e640008000166 */
[----:B-1----:R-:W-:Y:S09]  /*cf90*/  @!P0 BRA `(.L_x_267) ;  /* 0x0000002800488947 */ /* 0x002ff20003800000 */
.L_x_337:
[----:B------:R-:W-:Y:S05]  /*cfa0*/  BSYNC B1 ;  /* 0x0000000000017941 */ /* 0x000fea0003800000 */
.L_x_266:
[----:B------:R-:W-:Y:S04]  /*cfb0*/  BSSY B1, `(.L_x_268) ;  /* 0x0000007000017945 */ /* 0x000fe80003800000 */
[----:B------:R-:W-:Y:S05]  /*cfc0*/  @P1 BRA `(.L_x_269) ;  /* 0x0000000000141947 */ /* 0x000fea0003800000 */
[----:B------:R-:W-:Y:S01]  /*cfd0*/  ISETP.NE.AND P0, PT, R10, RZ, PT ;  /* 0x000000ff0a00720c */ /* 0x000fe20003f05270 */
[----:B-1----:R-:W-:-:S04]  /*cfe0*/  IMAD.MOV.U32 R3, RZ, RZ, 0x3000 ;  /* 0x00003000ff037424 */ /* 0x002fc800078e00ff */
[----:B------:R3:W-:Y:S08]  /*cff0*/  SYNCS.ARRIVE.TRANS64 RZ, [UR38+0x32438], R3 ;  /* 0x03243803ffff79a7 */ /* 0x0007f00008000026 */
[----:B---3--:R-:W-:Y:S05]  /*d000*/  @!P0 BRA `(.L_x_269) ;  /* 0x0000000000048947 */ /* 0x008fea0003800000 */
[----:B------:R-:W-:Y:S01]  /*d010*/  BPT.TRAP 0x1 ;  /* 0x000000040000795c */ /* 0x000fe20000300000 */
.L_x_269:
[----:B------:R-:W-:Y:S05]  /*d020*/  BSYNC B1 ;  /* 0x0000000000017941 */ /* 0x000fea0003800000 */
.L_x_268:
        /* <DEDUP_REMOVED lines=11> */
.L_x_270:
[----:B------:R-:W-:-:S13]  /*d0e0*/  @P0 ELECT P2, URZ, PT ;  /* 0x00000000003f082f */ /* 0x000fda0003840000 */
[----:B-----5:R-:W-:Y:S01]  /*d0f0*/  @P2 R2UR UR13, R16 ;  /* 0x00000000100d22ca */ /* 0x020fe200000e0000 */
[----:B------:R-:W-:Y:S01]  /*d100*/  UMOV UR12, UR36 ;  /* 0x00000024000c7c82 */ /* 0x000fe20008000000 */
[----:B------:R-:W-:Y:S02]  /*d110*/  @P2 R2UR UR11, R8 ;  /* 0x00000000080b22ca */ /* 0x000fe400000e0000 */
[----:B------:R-:W-:Y:S02]  /*d120*/  @P2 PLOP3.LUT P0, PT, P2, PT, PT, 0x8, 0x0 ;  /* 0x000000000000281c */ /* 0x000fe4000170e170 */
[----:B------:R-:W-:-:S09]  /*d130*/  PLOP3.LUT P2, PT, PT, PT, PT, 0x8, 0x0 ;  /* 0x000000000000781c */ /* 0x000fd20003f4e170 */
[----:B------:R3:W-:Y:S02]  /*d140*/  UTMALDG.4D [UR8], [UR4], desc[UR6] ;  /* 0x00000608040075b4 */ /* 0x0007e40008019000 */
[----:B---3--:R-:W-:Y:S05]  /*d150*/  @P0 BRA.U.ANY `(.L_x_270) ;  /* 0xfffffffd00e00947 */ /* 0x008fea000393ffff */
[----:B------:R-:W3:Y:S01]  /*d160*/  SYNCS.PHASECHK.TRANS64.TRYWAIT P0, [UR38+0x32468], R2 ;  /* 0x03246802ff0075a7 */ /* 0x000ee20008000166 */
[----:B------:R-:W-:Y:S04]  /*d170*/  BSSY B1, `(.L_x_271) ;  /* 0x0000002000017945 */ /* 0x000fe80003800000 */
[----:B---3--:R-:W-:Y:S05]  /*d180*/  @!P0 BRA `(.L_x_272) ;  /* 0x0000002400e48947 */ /* 0x008fea0003800000 */
.L_x_338:
[----:B------:R-:W-:Y:S05]  /*d190*/  BSYNC B1 ;  /* 0x0000000000017941 */ /* 0x000fea0003800000 */
.L_x_271:
        /* <DEDUP_REMOVED lines=9> */
.L_x_274:
[----:B------:R-:W-:Y:S05]  /*d230*/  BSYNC B1 ;  /* 0x0000000000017941 */ /* 0x000fea0003800000 */
.L_x_273:
        /* <DEDUP_REMOVED lines=9> */
.L_x_275:
        /* <DEDUP_REMOVED lines=13> */
.L_x_276:
        /* <DEDUP_REMOVED lines=13> */
.L_x_277:
        /* <DEDUP_REMOVED lines=13> */
.L_x_278:
        /* <DEDUP_REMOVED lines=8> */
.L_x_264:
[----:B------:R-:W-:Y:S05]  /*d5c0*/  BSYNC B0 ;  /* 0x0000000000007941 */ /* 0x000fea0003800000 */
.L_x_263:
[----:B------:R-:W-:Y:S02]  /*d5d0*/  LOP3.LUT R0, R0, 0x1, RZ, 0x3c, !PT ;  /* 0x0000000100007812 */ /* 0x000fe400078e3cff */
[----:B------:R-:W-:-:S07]  /*d5e0*/  CS2R R6, SRZ ;  /* 0x0000000000067805 */ /* 0x000fce000001ff00 */
.L_x_202:
[----:B0-----:R-:W0:Y:S01]  /*d5f0*/  S2R R3, SR_CgaCtaId ;  /* 0x0000000000037919 */ /* 0x001e220000008800 */
[----:B------:R-:W-:Y:S02]  /*d600*/  MOV R2, 0x400 ;  /* 0x0000040000027802 */ /* 0x000fe40000000f00 */
[----:B------:R-:W-:Y:S02]  /*d610*/  SHF.L.U32 R7, R7, 0x1f, RZ ;  /* 0x0000001f07077819 */ /* 0x000fe400000006ff */
[----:B0-----:R-:W-:-:S04]  /*d620*/  LEA R2, R3, R2, 0x18 ;  /* 0x0000000203027211 */ /* 0x001fc800078ec0ff */
[----:B------:R-:W0:Y:S02]  /*d630*/  SYNCS.PHASECHK.TRANS64.TRYWAIT P0, [R2+URZ+0x32420], R7 ;  /* 0x03242007020075a7 */ /* 0x000e24000800017f */
[----:B0-----:R-:W-:Y:S05]  /*d640*/  @!P0 BRA `(.L_x_279) ;  /* 0x0000002000cc8947 */ /* 0x001fea0003800000 */
.L_x_339:
[----:B------:R-:W-:-:S03]  /*d650*/  UMOV UR4, 0xffffffff ;  /* 0xffffffff00047882 */ /* 0x000fc60000000000 */
[----:B------:R-:W-:Y:S05]  /*d660*/  BRA.DIV UR4, `(.L_x_280) ;  /* 0x0000002204d87947 */ /* 0x000fea000b800000 */
[----:B------:R-:W1:Y:S02]  /*d670*/  S2R R3, SR_TID.X ;  /* 0x0000000000037919 */ /* 0x000e640000002100 */
[----:B-1----:R-:W-:-:S04]  /*d680*/  SHF.R.U32.HI R3, RZ, 0x5, R3 ;  /* 0x00000005ff037819 */ /* 0x002fc80000011603 */
[----:B------:R-:W-:-:S05]  /*d690*/  LOP3.LUT R3, R3, 0x3, RZ, 0xc0, !PT ;  /* 0x0000000303037812 */ /* 0x000fca00078ec0ff */
[----:B--2---:R1:W2:Y:S02]  /*d6a0*/  SHFL.IDX PT, R14, R3, RZ, 0x1f ;  /* 0x00001fff030e7589 */ /* 0x0042a400000e0000 */
.L_x_342:
[----:B--2---:R-:W-:-:S13]  /*d6b0*/  ISETP.NE.AND P0, PT, R14, RZ, PT ;  /* 0x000000ff0e00720c */ /* 0x004fda0003f05270 */
[----:B------:R-:W-:Y:S05]  /*d6c0*/  @P0 BRA `(.L_x_173) ;  /* 0x0000000000900947 */ /* 0x000fea0003800000 */
[----:B------:R-:W-:-:S03]  /*d6d0*/  UMOV UR4, 0xffffffff ;  /* 0xffffffff00047882 */ /* 0x000fc60000000000 */
[----:B------:R-:W-:Y:S05]  /*d6e0*/  BRA.DIV UR4, `(.L_x_281) ;  /* 0x0000002204ec7947 */ /* 0x000fea000b800000 */
[----:B------:R-:W-:-:S13]  /*d6f0*/  ELECT P6, URZ, PT ;  /* 0x00000000003f782f */ /* 0x000fda00038c0000 */
.L_x_345:
[----:B------:R-:W-:Y:S05]  /*d700*/  @!P6 BRA `(.L_x_173) ;  /* 0x000000000080e947 */ /* 0x000fea0003800000 */
[----:B-1----:R-:W2:Y:S02]  /*d710*/  LDL R3, [R1+0x30] ;  /* 0x0000300001037983 */ /* 0x002ea40000100800 */
[----:B--2---:R-:W-:-:S13]  /*d720*/  R2UR UR4, R3 ;  /* 0x00000000030472ca */ /* 0x004fda00000e0000 */
[----:B------:R-:W-:-:S06]  /*d730*/  ULOP3.LUT UR4, UR4, 0x2, URZ, 0xfc, !UPT ;  /* 0x0000000204047892 */ /* 0x000fcc000f8efc3f */
[----:B------:R-:W-:-:S05]  /*d740*/  IMAD.U32 R3, RZ, RZ, UR4 ;  /* 0x00000004ff037e24 */ /* 0x000fca000f8e00ff */
[----:B------:R-:W-:-:S13]  /*d750*/  ISETP.NE.AND P2, PT, R3, 0x3, PT ;  /* 0x000000030300780c */ /* 0x000fda0003f45270 */
[----:B------:R-:W-:Y:S05]  /*d760*/  @!P2 BRA `(.L_x_282) ;  /* 0x000000000004a947 */ /* 0x000fea0003800000 */
[----:B------:R-:W-:Y:S01]  /*d770*/  BPT.TRAP 0x1 ;  /* 0x000000040000795c */ /* 0x000fe20000300000 */
.L_x_282:
[----:B------:R-:W-:Y:S01]  /*d780*/  VIADD R8, R2, 0x32440 ;  /* 0x0003244002087836 */ /* 0x000fe20000000000 */
[----:B------:R-:W-:Y:S01]  /*d790*/  SHF.L.U32 R4, R0, 0x1f, RZ ;  /* 0x0000001f00047819 */ /* 0x000fe200000006ff */
[C---:B------:R-:W-:Y:S02]  /*d7a0*/  VIADD R3, R6.reuse, 0x1 ;  /* 0x0000000106037836 */ /* 0x040fe40000000000 */
[----:B0-----:R-:W-:-:S03]  /*d7b0*/  IMAD R7, R6, 0x8, R8 ;  /* 0x0000000806077824 */ /* 0x001fc600078e0208 */
[C---:B------:R-:W-:Y:S01]  /*d7c0*/  ISETP.NE.AND P1, PT, R3.reuse, 0x2, PT ;  /* 0x000000020300780c */ /* 0x040fe20003f25270 */
[----:B------:R-:W0:Y:S03]  /*d7d0*/  SYNCS.PHASECHK.TRANS64.TRYWAIT P0, [R7+URZ], R4 ;  /* 0x00000004070075a7 */ /* 0x000e26000800017f */
[----:B------:R-:W-:Y:S02]  /*d7e0*/  SEL R5, RZ, 0x1, P1 ;  /* 0x00000001ff057807 */ /* 0x000fe40000800000 */
[----:B------:R-:W-:Y:S02]  /*d7f0*/  SEL R3, R3, RZ, P1 ;  /* 0x000000ff03037207 */ /* 0x000fe40000800000 */
[----:B------:R-:W-:-:S03]  /*d800*/  LOP3.LUT R0, R0, R5, RZ, 0x3c, !PT ;  /* 0x0000000500007212 */ /* 0x000fc600078e3cff */
[----:B------:R-:W-:Y:S01]  /*d810*/  IMAD R5, R3, 0x8, R8 ;  /* 0x0000000803057824 */ /* 0x000fe200078e0208 */
[----:B------:R-:W-:Y:S01]  /*d820*/  SHF.L.U32 R0, R0, 0x1f, RZ ;  /* 0x0000001f00007819 */ /* 0x000fe200000006ff */
[----:B0-----:R-:W-:Y:S06]  /*d830*/  @!P0 BRA `(.L_x_283) ;  /* 0x0000002000b88947 */ /* 0x001fec0003800000 */
.L_x_346:
[----:B------:R-:W1:Y:S02]  /*d840*/  SYNCS.PHASECHK.TRANS64.TRYWAIT P0, [R5+URZ], R0 ;  /* 0x00000000050075a7 */ /* 0x000e64000800017f */
[----:B-1----:R-:W-:Y:S05]  /*d850*/  @!P0 BRA `(.L_x_284) ;  /* 0x0000002000c48947 */ /* 0x002fea0003800000 */
.L_x_347:
[----:B------:R-:W-:Y:S05]  /*d860*/  @!P2 BRA `(.L_x_285) ;  /* 0x000000000004a947 */ /* 0x000fea0003800000 */
[----:B------:R-:W-:Y:S01]  /*d870*/  BPT.TRAP 0x1 ;  /* 0x000000040000795c */ /* 0x000fe20000300000 */
.L_x_285:
[----:B------:R-:W-:-:S04]  /*d880*/  VIADD R2, R2, 0x32460 ;  /* 0x0003246002027836 */ /* 0x000fc80000000000 */
[----:B-1----:R-:W-:-:S04]  /*d890*/  IMAD R5, R6, 0x8, R2 ;  /* 0x0000000806057824 */ /* 0x002fc800078e0202 */
[----:B------:R-:W1:Y:S02]  /*d8a0*/  SYNCS.PHASECHK.TRANS64.TRYWAIT P0, [R5+URZ], R4 ;  /* 0x00000004050075a7 */ /* 0x000e64000800017f */
[----:B-1----:R-:W-:Y:S05]  /*d8b0*/  @!P0 BRA `(.L_x_286) ;  /* 0x0000002000c08947 */ /* 0x002fea0003800000 */
.L_x_348:
[----:B------:R-:W-:-:S07]  /*d8c0*/  IMAD R3, R3, 0x8, R2 ;  /* 0x0000000803037824 */ /* 0x000fce00078e0202 */
.L_x_287:
[----:B--2---:R2:W3:Y:S02]  /*d8d0*/  SYNCS.PHASECHK.TRANS64.TRYWAIT P0, [R3+URZ], R0 ;  /* 0x00000000030075a7 */ /* 0x0044e4000800017f */
[----:B---3--:R-:W-:Y:S05]  /*d8e0*/  @!P0 NANOSLEEP.SYNCS 0x989680 ;  /* 0x009896800000895d */ /* 0x008fea0003900000 */
[----:B------:R-:W3:Y:S02]  /*d8f0*/  @!P0 SYNCS.PHASECHK.TRANS64 P0, [R3+URZ], R0 ;  /* 0x00000000030085a7 */ /* 0x000ee4000800007f */
[----:B---3--:R-:W-:Y:S05]  /*d900*/  @!P0 BRA `(.L_x_287) ;  /* 0xfffffffc00f08947 */ /* 0x008fea000383ffff */
.L_x_173:
[----:B------:R-:W-:Y:S05]  /*d910*/  BSYNC B6 ;  /* 0x0000000000067941 */ /* 0x000fea0003800000 */
.L_x_170:
[----:B------:R-:W-:Y:S05]  /*d920*/  EXIT ;  /* 0x000000000000794d */ /* 0x000fea0003800000 */
.L_x_177:
[----:B------:R-:W-:-:S13]  /*d930*/  R2UR UR4, R16 ;  /* 0x00000000100472ca */ /* 0x000fda00000e0000 */
[----:B0-----:R-:W-:-:S04]  /*d940*/  IMAD.U32 R3, RZ, RZ, UR4 ;  /* 0x00000004ff037e24 */ /* 0x001fc8000f8e00ff */
[----:B------:R0:W1:Y:S03]  /*d950*/  SYNCS.PHASECHK.TRANS64.TRYWAIT P0, [R3+URZ+0x32400], R10 ;  /* 0x0324000a030075a7 */ /* 0x000066000800017f */
[----:B-1----:R-:W-:Y:S05]  /*d960*/  @!P0 NANOSLEEP.SYNCS 0x989680 ;  /* 0x009896800000895d */ /* 0x002fea0003900000 */
[----:B------:R-:W1:Y:S02]  /*d970*/  @!P0 SYNCS.PHASECHK.TRANS64 P0, [R3+URZ+0x32400], R10 ;  /* 0x0324000a030085a7 */ /* 0x000e64000800007f */
[----:B-1----:R-:W-:Y:S05]  /*d980*/  @!P0 BRA `(.L_x_177) ;  /* 0xfffffffc00e88947 */ /* 0x002fea000383ffff */
[----:B------:R-:W-:Y:S05]  /*d990*/  BRA `(.L_x_288) ;  /* 0xffffff3800f07947 */ /* 0x000fea000383ffff */
.L_x_181:
[----:B------:R-:W-:-:S13]  /*d9a0*/  R2UR UR4, R16 ;  /* 0x00000000100472ca */ /* 0x000fda00000e0000 */
[----:B0-----:R-:W-:-:S04]  /*d9b0*/  IMAD.U32 R3, RZ, RZ, UR4 ;  /* 0x00000004ff037e24 */ /* 0x001fc8000f8e00ff */
[----:B------:R0:W2:Y:S03]  /*d9c0*/  SYNCS.PHASECHK.TRANS64.TRYWAIT P1, [R3+URZ+0x32430], R10 ;  /* 0x0324300a030075a7 */ /* 0x0000a6000802017f */
[----:B--2---:R-:W-:Y:S05]  /*d9d0*/  @!P1 NANOSLEEP.SYNCS 0x989680 ;  /* 0x009896800000995d */ /* 0x004fea0003900000 */
[----:B------:R-:W2:Y:S02]  /*d9e0*/  @!P1 SYNCS.PHASECHK.TRANS64 P1, [R3+URZ+0x32430], R10 ;  /* 0x0324300a030095a7 */ /* 0x000ea4000802007f */
[----:B--2---:R-:W-:Y:S05]  /*d9f0*/  @!P1 BRA `(.L_x_181) ;  /* 0xfffffffc00e89947 */ /* 0x004fea000383ffff */
[----:B------:R-:W-:Y:S05]  /*da00*/  BRA `(.L_x_180) ;  /* 0xffffff3c00187947 */ /* 0x000fea000383ffff */
.L_x_182:
[----:B------:R-:W-:-:S13]  /*da10*/  R2UR UR4, R16 ;  /* 0x00000000100472ca */ /* 0x000fda00000e0000 */
[----:B0-----:R-:W-:-:S04]  /*da20*/  IMAD.U32 R11, RZ, RZ, UR4 ;  /* 0x00000004ff0b7e24 */ /* 0x001fc8000f8e00ff */
[----:B------:R0:W2:Y:S03]  /*da30*/  SYNCS.PHASECHK.TRANS64.TRYWAIT P1, [R11+URZ+0x32410], R10 ;  /* 0x0324100a0b0075a7 */ /* 0x0000a6000802017f */
[----:B--2---:R-:W-:Y:S05]  /*da40*/  @!P1 NANOSLEEP.SYNCS 0x989680 ;  /* 0x009896800000995d */ /* 0x004fea0003900000 */
[----:B------:R-:W2:Y:S02]  /*da50*/  @!P1 SYNCS.PHASECHK.TRANS64 P1, [R11+URZ+0x32410], R10 ;  /* 0x0324100a0b0095a7 */ /* 0x000ea4000802007f */
[----:B--2---:R-:W-:Y:S05]  /*da60*/  @!P1 BRA `(.L_x_182) ;  /* 0xfffffffc00e89947 */ /* 0x004fea000383ffff */
[----:B------:R-:W-:Y:S05]  /*da70*/  BRA `(.L_x_289) ;  /* 0xffffff3c00dc7947 */ /* 0x000fea000383ffff */
.L_x_186:
[----:B------:R-:W-:-:S13]  /*da80*/  R2UR UR4, R16 ;  /* 0x00000000100472ca */ /* 0x000fda00000e0000 */
[----:B0-----:R-:W-:-:S04]  /*da90*/  IMAD.U32 R11, RZ, RZ, UR4 ;  /* 0x00000004ff0b7e24 */ /* 0x001fc8000f8e00ff */
[----:B------:R0:W3:Y:S03]  /*daa0*/  SYNCS.PHASECHK.TRANS64.TRYWAIT P1, [R11+URZ+0x32450], R10 ;  /* 0x0324500a0b0075a7 */ /* 0x0000e6000802017f */
[----:B---3--:R-:W-:Y:S05]  /*dab0*/  @!P1 NANOSLEEP.SYNCS 0x989680 ;  /* 0x009896800000995d */ /* 0x008fea0003900000 */
[----:B------:R-:W3:Y:S02]  /*dac0*/  @!P1 SYNCS.PHASECHK.TRANS64 P1, [R11+URZ+0x32450], R10 ;  /* 0x0324500a0b0095a7 */ /* 0x000ee4000802007f */
[----:B---3--:R-:W-:Y:S05]  /*dad0*/  @!P1 BRA `(.L_x_186) ;  /* 0xfffffffc00e89947 */ /* 0x008fea000383ffff */
[----:B------:R-:W-:Y:S05]  /*dae0*/  BRA `(.L_x_185) ;  /* 0xffffff3c00e87947 */ /* 0x000fea000383ffff */
.L_x_191:
[----:B--2---:R-:W-:-:S04]  /*daf0*/  IMAD.U32 R21, RZ, RZ, UR61 ;  /* 0x0000003dff157e24 */ /* 0x004fc8000f8e00ff */
[----:B------:R2:W3:Y:S03]  /*db00*/  SYNCS.PHASECHK.TRANS64.TRYWAIT P3, [R21+URZ+0x32430], R20 ;  /* 0x03243014150075a7 */ /* 0x0004e6000806017f */
[----:B---3--:R-:W-:Y:S05]  /*db10*/  @!P3 NANOSLEEP.SYNCS 0x989680 ;  /* 0x009896800000b95d */ /* 0x008fea0003900000 */
[----:B------:R-:W3:Y:S02]  /*db20*/  @!P3 SYNCS.PHASECHK.TRANS64 P3, [R21+URZ+0x32430], R20 ;  /* 0x032430141500b5a7 */ /* 0x000ee4000806007f */
[----:B---3--:R-:W-:Y:S05]  /*db30*/  @!P3 BRA `(.L_x_191) ;  /* 0xfffffffc00ecb947 */ /* 0x008fea000383ffff */
[----:B------:R-:W-:Y:S05]  /*db40*/  BRA `(.L_x_190) ;  /* 0xffffff5c00fc7947 */ /* 0x000fea000383ffff */
.L_x_195:
[----:B--2---:R-:W-:-:S04]  /*db50*/  IMAD.U32 R21, RZ, RZ, UR61 ;  /* 0x0000003dff157e24 */ /* 0x004fc8000f8e00ff */
[----:B------:R2:W3:Y:S03]  /*db60*/  SYNCS.PHASECHK.TRANS64.TRYWAIT P3, [R21+URZ+0x32450], R20 ;  /* 0x03245014150075a7 */ /* 0x0004e6000806017f */
[----:B---3--:R-:W-:Y:S05]  /*db70*/  @!P3 NANOSLEEP.SYNCS 0x989680 ;  /* 0x009896800000b95d */ /* 0x008fea0003900000 */
[----:B------:R-:W3:Y:S02]  /*db80*/  @!P3 SYNCS.PHASECHK.TRANS64 P3, [R21+URZ+0x32450], R20 ;  /* 0x032450141500b5a7 */ /* 0x000ee4000806007f */
[----:B---3--:R-:W-:Y:S05]  /*db90*/  @!P3 BRA `(.L_x_195) ;  /* 0xfffffffc00ecb947 */ /* 0x008fea000383ffff */
[----:B------:R-:W-:Y:S05]  /*dba0*/  BRA `(.L_x_194) ;  /* 0xffffff6000c87947 */ /* 0x000fea000383ffff */
.L_x_207:
[----:B------:R-:W-:Y:S02]  /*dbb0*/  IMAD.MOV.U32 R13, RZ, RZ, R6 ;  /* 0x000000ffff0d7224 */ /* 0x000fe400078e0006 */
[----:B------:R-:W-:Y:S02]  /*dbc0*/  IMAD.MOV.U32 R12, RZ, RZ, RZ ;  /* 0x000000ffff0c7224 */ /* 0x000fe400078e00ff */
[----:B------:R-:W-:Y:S02]  /*dbd0*/  IMAD.MOV.U32 R11, RZ, RZ, 0x1f ;  /* 0x0000001fff0b7424 */ /* 0x000fe400078e00ff */
[----:B------:R-:W-:-:S07]  /*dbe0*/  IMAD.MOV.U32 R15, RZ, RZ, -0x1 ;  /* 0xffffffffff0f7424 */ /* 0x000fce00078e00ff */
[----:B------:R-:W-:Y:S05]  /*dbf0*/  WARPSYNC.COLLECTIVE R15, `(.L_x_290) ;  /* 0x000000000f087348 */ /* 0x000fea0003c00000 */
[----:B------:R0:W1:Y:S02]  /*dc00*/  SHFL.IDX P6, R14, R13, R12, R11 ;  /* 0x0000000c0d0e7389 */ /* 0x00006400000c000b */
[----:B01----:R-:W-:Y:S01]  /*dc10*/  ENDCOLLECTIVE ;  /* 0x000000000000791b */ /* 0x003fe20003800000 */
.L_x_290:
[----:B------:R-:W-:Y:S05]  /*dc20*/  BRA `(.L_x_291) ;  /* 0xffffffbc00147947 */ /* 0x000fea000383ffff */
.L_x_209:
[----:B------:R-:W-:Y:S01]  /*dc30*/  BSSY B0, `(.L_x_292) ;  /* 0x0000006000007945 */ /* 0x000fe20003800000 */
[----:B------:R-:W-:-:S07]  /*dc40*/  IMAD.MOV.U32 R15, RZ, RZ, -0x1 ;  /* 0xffffffffff0f7424 */ /* 0x000fce00078e00ff */
[----:B0-----:R-:W-:Y:S05]  /*dc50*/  WARPSYNC.COLLECTIVE R15, `(.L_x_293) ;  /* 0x000000000f0c7348 */ /* 0x001fea0003c00000 */
[----:B------:R-:W-:Y:S02]  /*dc60*/  ELECT P6, UR62, PT ;  /* 0x00000000003e782f */ /* 0x000fe400038c0000 */
[----:B------:R-:W-:Y:S01]  /*dc70*/  MOV R14, UR62 ;  /* 0x0000003e000e7c02 */ /* 0x000fe20008000f00 */
[----:B0-----:R-:W-:Y:S10]  /*dc80*/  ENDCOLLECTIVE ;  /* 0x000000000000791b */ /* 0x001ff40003800000 */
.L_x_293:
[----:B------:R-:W-:Y:S05]  /*dc90*/  BSYNC B0 ;  /* 0x0000000000007941 */ /* 0x000fea0003800000 */
.L_x_292:
[----:B------:R-:W-:Y:S05]  /*dca0*/  BRA `(.L_x_294) ;  /* 0xffffffbc00187947 */ /* 0x000fea000383ffff */
.L_x_211:
[----:B0-----:R-:W-:-:S04]  /*dcb0*/  IMAD.U32 R3, RZ, RZ, UR38 ;  /* 0x00000026ff037e24 */ /* 0x001fc8000f8e00ff */
[----:B------:R0:W1:Y:S03]  /*dcc0*/  SYNCS.PHASECHK.TRANS64.TRYWAIT P0, [R3+URZ+0x32440], R0 ;  /* 0x03244000030075a7 */ /* 0x000066000800017f */
[----:B-1----:R-:W-:Y:S05]  /*dcd0*/  @!P0 NANOSLEEP.SYNCS 0x989680 ;  /* 0x009896800000895d */ /* 0x002fea0003900000 */
[----:B------:R-:W1:Y:S02]  /*dce0*/  @!P0 SYNCS.PHASECHK.TRANS64 P0, [R3+URZ+0x32440], R0 ;  /* 0x03244000030085a7 */ /* 0x000e64000800007f */
[----:B-1----:R-:W-:Y:S05]  /*dcf0*/  @!P0 BRA `(.L_x_211) ;  /* 0xfffffffc00ec8947 */ /* 0x002fea000383ffff */
[----:B------:R-:W-:Y:S05]  /*dd00*/  BRA `(.L_x_295) ;  /* 0xffffffbc007c7947 */ /* 0x000fea000383ffff */
.L_x_214:
[----:B------:R-:W-:Y:S02]  /*dd10*/  IMAD R6, R12, 0x80, R6 ;  /* 0x000000800c067824 */ /* 0x000fe400078e0206 */
[----:B------:R-:W-:Y:S02]  /*dd20*/  IMAD.MOV.U32 R13, RZ, RZ, R3 ;  /* 0x000000ffff0d7224 */ /* 0x000fe400078e0003 */
[----:B------:R-:W-:Y:S01]  /*dd30*/  IMAD.MOV.U32 R12, RZ, RZ, RZ ;  /* 0x000000ffff0c7224 */ /* 0x000fe200078e00ff */
[----:B------:R1:W-:Y:S01]  /*dd40*/  STL [R1+0x4], R6 ;  /* 0x0000040601007387 */ /* 0x0003e20000100800 */
[----:B------:R-:W-:Y:S02]  /*dd50*/  IMAD.MOV.U32 R11, RZ, RZ, 0x181f ;  /* 0x0000181fff0b7424 */ /* 0x000fe400078e00ff */
[----:B------:R-:W-:-:S07]  /*dd60*/  IMAD.MOV.U32 R15, RZ, RZ, -0x1 ;  /* 0xffffffffff0f7424 */ /* 0x000fce00078e00ff */
[----:B01----:R-:W-:Y:S05]  /*dd70*/  WARPSYNC.COLLECTIVE R15, `(.L_x_296) ;  /* 0x000000000f087348 */ /* 0x003fea0003c00000 */
[----:B------:R2:W3:Y:S02]  /*dd80*/  SHFL.IDX P6, R14, R13, R12, R11 ;  /* 0x0000000c0d0e7389 */ /* 0x0004e400000c000b */
[----:B0123--:R-:W-:Y:S01]  /*dd90*/  ENDCOLLECTIVE ;  /* 0x000000000000791b */ /* 0x00ffe20003800000 */
.L_x_296:
[----:B------:R-:W-:Y:S02]  /*dda0*/  IMAD.MOV.U32 R13, RZ, RZ, R0 ;  /* 0x000000ffff0d7224 */ /* 0x000fe400078e0000 */
[----:B------:R-:W-:-:S07]  /*ddb0*/  IMAD.MOV.U32 R4, RZ, RZ, R14 ;  /* 0x000000ffff047224 */ /* 0x000fce00078e000e */
[----:B------:R-:W-:Y:S05]  /*ddc0*/  WARPSYNC.COLLECTIVE R15, `(.L_x_297) ;  /* 0x000000000f087348 */ /* 0x000fea0003c00000 */
[----:B------:R0:W1:Y:S02]  /*ddd0*/  SHFL.IDX P6, R14, R13, R12, R11 ;  /* 0x0000000c0d0e7389 */ /* 0x00006400000c000b */
[----:B01----:R-:W-:Y:S01]  /*dde0*/  ENDCOLLECTIVE ;  /* 0x000000000000791b */ /* 0x003fe20003800000 */
.L_x_297:
[----:B------:R-:W-:Y:S01]  /*ddf0*/  ULDC UR4, c[0x0][0x288] ;  /* 0x0000a20000047ab9 */ /* 0x000fe20000000800 */
[----:B------:R-:W-:Y:S01]  /*de00*/  ULDC.64 UR6, c[0x0][0x208] ;  /* 0x0000820000067ab9 */ /* 0x000fe20000000a00 */
[----:B------:R-:W-:Y:S02]  /*de10*/  IMAD R2, R7, UR4, RZ ;  /* 0x0000000407027c24 */ /* 0x000fe4000f8e02ff */
[----:B------:R-:W-:-:S05]  /*de20*/  IMAD.MOV.U32 R7, RZ, RZ, R6 ;  /* 0x000000ffff077224 */ /* 0x000fca00078e0006 */
[----:B------:R-:W-:Y:S01]  /*de30*/  ISETP.GE.AND P1, PT, R7, R2, PT ;  /* 0x000000020700720c */ /* 0x000fe20003f26270 */
[----:B------:R-:W-:Y:S02]  /*de40*/  IMAD.MOV.U32 R13, RZ, RZ, R3 ;  /* 0x000000ffff0d7224 */ /* 0x000fe400078e0003 */
[----:B------:R-:W-:Y:S02]  /*de50*/  IMAD.MOV.U32 R12, RZ, RZ, 0x1 ;  /* 0x00000001ff0c7424 */ /* 0x000fe400078e00ff */
[----:B------:R-:W-:-:S08]  /*de60*/  IMAD.MOV.U32 R5, RZ, RZ, R14 ;  /* 0x000000ffff057224 */ /* 0x000fd000078e000e */
[----:B------:R-:W-:Y:S02]  /*de70*/  @!P1 LEA R5, P3, R8, R5, 0x1 ;  /* 0x0000000508059211 */ /* 0x000fe400078608ff */
[----:B------:R-:W-:-:S03]  /*de80*/  @!P1 LEA R8, R10, UR38, 0x1 ;  /* 0x000000260a089c11 */ /* 0x000fc6000f8e08ff */
[----:B------:R-:W-:-:S05]  /*de90*/  @!P1 IMAD.X R4, RZ, RZ, R4, P3 ;  /* 0x000000ffff049224 */ /* 0x000fca00018e0604 */
[----:B------:R-:W-:-:S04]  /*dea0*/  @!P1 LOP3.LUT R5, R5, R4, RZ, 0x3c, !PT ;  /* 0x0000000405059212 */ /* 0x000fc800078e3cff */
[----:B------:R-:W-:-:S04]  /*deb0*/  @!P1 LOP3.LUT R4, R5, R4, RZ, 0x3c, !PT ;  /* 0x0000000405049212 */ /* 0x000fc800078e3cff */
[----:B------:R-:W-:-:S05]  /*dec0*/  @!P1 LOP3.LUT R5, R5, R4, RZ, 0x3c, !PT ;  /* 0x0000000405059212 */ /* 0x000fca00078e3cff */
[----:B------:R-:W-:Y:S01]  /*ded0*/  @!PT LDS RZ, [RZ] ;  /* 0x00000000fffff984 */ /* 0x000fe20000000800 */
[----:B------:R-:W-:Y:S01]  /*dee0*/  @!PT LDS RZ, [RZ] ;  /* 0x00000000fffff984 */ /* 0x000fe20000000800 */
[----:B------:R-:W-:Y:S01]  /*def0*/  @!PT LDS RZ, [RZ] ;  /* 0x00000000fffff984 */ /* 0x000fe20000000800 */
[----:B------:R0:W-:Y:S02]  /*df00*/  @!P1 LDGSTS.E.BYPASS.LTC128B.128 [R8+0x18400], desc[UR6][R4.64], !P0 ;  /* 0x1840000004089fae */ /* 0x0001e4000c101d46 */
[----:B0-----:R-:W-:Y:S05]  /*df10*/  WARPSYNC.COLLECTIVE R15, `(.L_x_298) ;  /* 0x000000000f087348 */ /* 0x001fea0003c00000 */
[----:B------:R1:W2:Y:S02]  /*df20*/  SHFL.IDX P6, R14, R13, R12, R11 ;  /* 0x0000000c0d0e7389 */ /* 0x0002a400000c000b */
[----:B012---:R-:W-:Y:S01]  /*df30*/  ENDCOLLECTIVE ;  /* 0x000000000000791b */ /* 0x007fe20003800000 */
.L_x_298:
[----:B------:R-:W-:-:S05]  /*df40*/  IMAD.SHL.U32 R8, R9, 0x8, RZ ;  /* 0x0000000809087824 */ /* 0x000fca00078e00ff */
[----:B------:R-:W-:Y:S01]  /*df50*/  LOP3.LUT R8, R8, 0x38, RZ, 0xc0, !PT ;  /* 0x0000003808087812 */ /* 0x000fe200078ec0ff */
[----:B------:R-:W-:Y:S02]  /*df60*/  IMAD.MOV.U32 R13, RZ, RZ, R0 ;  /* 0x000000ffff0d7224 */ /* 0x000fe400078e0000 */
[----:B------:R-:W-:-:S07]  /*df70*/  IMAD.MOV.U32 R6, RZ, RZ, R14 ;  /* 0x000000ffff067224 */ /* 0x000fce00078e000e */
[----:B------:R-:W-:Y:S05]  /*df80*/  WARPSYNC.COLLECTIVE R15, `(.L_x_299) ;  /* 0x000000000f087348 */ /* 0x000fea0003c00000 */
[----:B------:R0:W1:Y:S02]  /*df90*/  SHFL.IDX P6, R14, R13, R12, R11 ;  /* 0x0000000c0d0e7389 */ /* 0x00006400000c000b */
[----:B01----:R-:W-:Y:S01]  /*dfa0*/  ENDCOLLECTIVE ;  /* 0x000000000000791b */ /* 0x003fe20003800000 */
.L_x_299:
[----:B------:R-:W-:Y:S01]  /*dfb0*/  ULDC.64 UR4, c[0x0][0x208] ;  /* 0x0000820000047ab9 */ /* 0x000fe20000000a00 */
[----:B------:R-:W-:Y:S02]  /*dfc0*/  IMAD.MOV.U32 R15, RZ, RZ, R7 ;  /* 0x000000ffff0f7224 */ /* 0x000fe400078e0007 */
[----:B------:R-:W-:Y:S02]  /*dfd0*/  IMAD.MOV.U32 R13, RZ, RZ, R3 ;  /* 0x000000ffff0d7224 */ /* 0x000fe400078e0003 */
[----:B------:R-:W-:Y:S02]  /*dfe0*/  VIADD R4, R15, 0x10 ;  /* 0x000000100f047836 */ /* 0x000fe40000000000 */
[----:B------:R-:W-:-:S03]  /*dff0*/  IMAD.MOV.U32 R12, RZ, RZ, 0x2 ;  /* 0x00000002ff0c7424 */ /* 0x000fc600078e00ff */
[----:B------:R-:W-:Y:S01]  /*e000*/  ISETP.GE.AND P2, PT, R4, R2, PT ;  /* 0x000000020400720c */ /* 0x000fe20003f46270 */
[----:B------:R-:W-:Y:S01]  /*e010*/  IMAD.MOV.U32 R7, RZ, RZ, R14 ;  /* 0x000000ffff077224 */ /* 0x000fe200078e000e */
[----:B------:R0:W-:Y:S11]  /*e020*/  STL [R1+0xc], R4 ;  /* 0x00000c0401007387 */ /* 0x0001f60000100800 */
[----:B0-----:R-:W-:-:S02]  /*e030*/  @!P2 LEA R4, P1, R8, R7, 0x1 ;  /* 0x000000070804a211 */ /* 0x001fc400078208ff */
[----:B------:R-:W-:-:S03]  /*e040*/  @!P2 LEA R9, R10, UR38, 0x1 ;  /* 0x000000260a09ac11 */ /* 0x000fc6000f8e08ff */
[----:B------:R-:W-:-:S05]  /*e050*/  @!P2 IMAD.X R5, RZ, RZ, R6, P1 ;  /* 0x000000ffff05a224 */ /* 0x000fca00008e0606 */
[----:B------:R-:W-:Y:S01]  /*e060*/  @!PT LDS RZ, [RZ] ;  /* 0x00000000fffff984 */ /* 0x000fe20000000800 */
[----:B------:R-:W-:Y:S01]  /*e070*/  @!PT LDS RZ, [RZ] ;  /* 0x00000000fffff984 */ /* 0x000fe20000000800 */
[----:B------:R-:W-:Y:S01]  /*e080*/  @!PT LDS RZ, [RZ] ;  /* 0x00000000fffff984 */ /* 0x000fe20000000800 */
[----:B------:R0:W-:Y:S02]  /*e090*/  @!P2 LDGSTS.E.BYPASS.LTC128B.128 [R9+0x18c00], desc[UR4][R4.64], !P0 ;  /* 0x18c000000409afae */ /* 0x0001e4000c101d44 */
[----:B0-----:R-:W-:Y:S02]  /*e0a0*/  IMAD.MOV.U32 R9, RZ, RZ, R15 ;  /* 0x000000ffff097224 */ /* 0x001fe400078e000f */
[----:B------:R-:W-:Y:S02]  /*e0b0*/  IMAD.MOV.U32 R15, RZ, RZ, -0x1 ;  /* 0xffffffffff0f7424 */ /* 0x000fe400078e00ff */
[----:B------:R-:W-:-:S07]  /*e0c0*/  VIADD R5, R9, 0x20 ;  /* 0x0000002009057836 */ /* 0x000fce0000000000 */
[----:B------:R-:W-:Y:S05]  /*e0d0*/  WARPSYNC.COLLECTIVE R15, `(.L_x_300) ;  /* 0x000000000f087348 */ /* 0x000fea0003c00000 */
[----:B------:R0:W1:Y:S02]  /*e0e0*/  SHFL.IDX P6, R14, R13, R12, R11 ;  /* 0x0000000c0d0e7389 */ /* 0x00006400000c000b */
[----:B01----:R-:W-:Y:S01]  /*e0f0*/  ENDCOLLECTIVE ;  /* 0x000000000000791b */ /* 0x003fe20003800000 */
.L_x_300:
[----:B------:R-:W-:Y:S01]  /*e100*/  ISETP.GE.AND P1, PT, R5, R2, PT ;  /* 0x000000020500720c */ /* 0x000fe20003f26270 */
[----:B------:R0:W-:Y:S01]  /*e110*/  STL [R1+0x10], R5 ;  /* 0x0000100501007387 */ /* 0x0001e20000100800 */
[----:B------:R-:W-:-:S11]  /*e120*/  IMAD.MOV.U32 R13, RZ, RZ, R0 ;  /* 0x000000ffff0d7224 */ /* 0x000fd600078e0000 */
[----:B------:R-:W-:Y:S01]  /*e130*/  @!P1 LEA R7, R10, UR38, 0x1 ;  /* 0x000000260a079c11 */ /* 0x000fe2000f8e08ff */
[----:B0-----:R-:W-:-:S07]  /*e140*/  IMAD.MOV.U32 R4, RZ, RZ, R14 ;  /* 0x000000ffff047224 */ /* 0x001fce00078e000e */
[----:B------:R-:W-:Y:S05]  /*e150*/  WARPSYNC.COLLECTIVE R15, `(.L_x_301) ;  /* 0x000000000f087348 */ /* 0x000fea0003c00000 */
[----:B------:R0:W1:Y:S02]  /*e160*/  SHFL.IDX P6, R14, R13, R12, R11 ;  /* 0x0000000c0d0e7389 */ /* 0x00006400000c000b */
[----:B01----:R-:W-:Y:S01]  /*e170*/  ENDCOLLECTIVE ;  /* 0x000000000000791b */ /* 0x003fe20003800000 */
.L_x_301:
[----:B------:R-:W-:Y:S01]  /*e180*/  ULDC.64 UR4, c[0x0][0x208] ;  /* 0x0000820000047ab9 */ /* 0x000fe20000000a00 */
[----:B------:R-:W-:Y:S02]  /*e190*/  IMAD.MOV.U32 R13, RZ, RZ, R3 ;  /* 0x000000ffff0d7224 */ /* 0x000fe400078e0003 */
[----:B------:R-:W-:Y:S01]  /*e1a0*/  IMAD.MOV.U32 R12, RZ, RZ, 0x3 ;  /* 0x00000003ff0c7424 */ /* 0x000fe200078e00ff */
[----:B------:R-:W-:-:S05]  /*e1b0*/  @!P1 LEA R6, P2, R8, R14, 0x1 ;  /* 0x0000000e08069211 */ /* 0x000fca00078408ff */
[----:B------:R-:W-:Y:S02]  /*e1c0*/  @!P1 IMAD.X R5, RZ, RZ, R4, P2 ;  /* 0x000000ffff059224 */ /* 0x000fe400010e0604 */
[----:B------:R-:W-:Y:S02]  /*e1d0*/  @!P1 IMAD.MOV.U32 R4, RZ, RZ, R6 ;  /* 0x000000ffff049224 */ /* 0x000fe400078e0006 */
[----:B------:R-:W-:-:S03]  /*e1e0*/  VIADD R6, R9, 0x30 ;  /* 0x0000003009067836 */ /* 0x000fc60000000000 */
[----:B------:R-:W-:Y:S01]  /*e1f0*/  @!PT LDS RZ, [RZ] ;  /* 0x00000000fffff984 */ /* 0x000fe20000000800 */
[----:B------:R-:W-:Y:S01]  /*e200*/  @!PT LDS RZ, [RZ] ;  /* 0x00000000fffff984 */ /* 0x000fe20000000800 */
[----:B------:R-:W-:Y:S01]  /*e210*/  @!PT LDS RZ, [RZ] ;  /* 0x00000000fffff984 */ /* 0x000fe20000000800 */
[----:B------:R0:W-:Y:S02]  /*e220*/  @!P1 LDGSTS.E.BYPASS.LTC128B.128 [R7+0x19400], desc[UR4][R4.64], !P0 ;  /* 0x1940000004079fae */ /* 0x0001e4000c101d44 */
[----:B------:R-:W-:-:S13]  /*e230*/  ISETP.GE.AND P1, PT, R6, R2, PT ;  /* 0x000000020600720c */ /* 0x000fda0003f26270 */
[----:B0-----:R-:W-:Y:S05]  /*e240*/  WARPSYNC.COLLECTIVE R15, `(.L_x_302) ;  /* 0x000000000f087348 */ /* 0x001fea0003c00000 */
[----:B------:R1:W2:Y:S02]  /*e250*/  SHFL.IDX P6, R14, R13, R12, R11 ;  /* 0x0000000c0d0e7389 */ /* 0x0002a400000c000b */
[----:B012---:R-:W-:Y:S01]  /*e260*/  ENDCOLLECTIVE ;  /* 0x000000000000791b */ /* 0x007fe20003800000 */
.L_x_302:
[----:B------:R0:W-:Y:S01]  /*e270*/  STL [R1+0x14], R6 ;  /* 0x0000140601007387 */ /* 0x0001e20000100800 */
[----:B------:R-:W-:-:S05]  /*e280*/  VIADD R7, R9, 0x40 ;  /* 0x0000004009077836 */ /* 0x000fca0000000000 */
[----:B------:R1:W-:Y:S01]  /*e290*/  STL [R1+0x18], R7 ;  /* 0x0000180701007387 */ /* 0x0003e20000100800 */
[----:B------:R-:W-:Y:S01]  /*e2a0*/  IMAD.MOV.U32 R13, RZ, RZ, R0 ;  /* 0x000000ffff0d7224 */ /* 0x000fe200078e0000 */
[----:B0-----:R-:W-:Y:S01]  /*e2b0*/  @!P1 LEA R6, R10, UR38, 0x1 ;  /* 0x000000260a069c11 */ /* 0x001fe2000f8e08ff */
[----:B------:R-:W-:-:S07]  /*e2c0*/  IMAD.MOV.U32 R4, RZ, RZ, R14 ;  /* 0x000000ffff047224 */ /* 0x000fce00078e000e */
[----:B-1----:R-:W-:Y:S05]  /*e2d0*/  WARPSYNC.COLLECTIVE R15, `(.L_x_303) ;  /* 0x000000000f087348 */ /* 0x002fea0003c00000 */
[----:B------:R0:W2:Y:S02]  /*e2e0*/  SHFL.IDX P6, R14, R13, R12, R11 ;  /* 0x0000000c0d0e7389 */ /* 0x0000a400000c000b */
[----:B012---:R-:W-:Y:S01]  /*e2f0*/  ENDCOLLECTIVE ;  /* 0x000000000000791b */ /* 0x007fe20003800000 */
.L_x_303:
[----:B------:R-:W-:Y:S01]  /*e300*/  ULDC.64 UR4, c[0x0][0x208] ;  /* 0x0000820000047ab9 */ /* 0x000fe20000000a00 */
[----:B------:R-:W-:Y:S02]  /*e310*/  IMAD.MOV.U32 R13, RZ, RZ, R3 ;  /* 0x000000ffff0d7224 */ /* 0x000fe400078e0003 */
[----:B------:R-:W-:Y:S01]  /*e320*/  IMAD.MOV.U32 R12, RZ, RZ, 0x4 ;  /* 0x00000004ff0c7424 */ /* 0x000fe200078e00ff */
[----:B------:R-:W-:-:S05]  /*e330*/  @!P1 LEA R5, P2, R8, R14, 0x1 ;  /* 0x0000000e08059211 */ /* 0x000fca00078408ff */
[----:B------:R-:W-:-:S05]  /*e340*/  @!P1 IMAD.X R4, RZ, RZ, R4, P2 ;  /* 0x000000ffff049224 */ /* 0x000fca00010e0604 */
[----:B------:R-:W-:-:S04]  /*e350*/  @!P1 LOP3.LUT R5, R5, R4, RZ, 0x3c, !PT ;  /* 0x0000000405059212 */ /* 0x000fc800078e3cff */
[----:B------:R-:W-:-:S04]  /*e360*/  @!P1 LOP3.LUT R4, R5, R4, RZ, 0x3c, !PT ;  /* 0x0000000405049212 */ /* 0x000fc800078e3cff */
[----:B------:R-:W-:-:S05]  /*e370*/  @!P1 LOP3.LUT R5, R5, R4, RZ, 0x3c, !PT ;  /* 0x0000000405059212 */ /* 0x000fca00078e3cff */
[----:B------:R-:W-:Y:S01]  /*e380*/  @!PT LDS RZ, [RZ] ;  /* 0x00000000fffff984 */ /* 0x000fe20000000800 */
[----:B------:R-:W-:Y:S01]  /*e390*/  @!PT LDS RZ, [RZ] ;  /* 0x00000000fffff984 */ /* 0x000fe20000000800 */
[----:B------:R-:W-:Y:S01]  /*e3a0*/  @!PT LDS RZ, [RZ] ;  /* 0x00000000fffff984 */ /* 0x000fe20000000800 */
[----:B------:R0:W-:Y:S01]  /*e3b0*/  @!P1 LDGSTS.E.BYPASS.LTC128B.128 [R6+0x19c00], desc[UR4][R4.64], !P0 ;  /* 0x19c0000004069fae */ /* 0x0001e2000c101d44 */
[----:B------:R-:W-:Y:S01]  /*e3c0*/  ISETP.GE.AND P1, PT, R7, R2, PT ;  /* 0x000000020700720c */ /* 0x000fe20003f26270 */
[----:B------:R-:W-:-:S12]  /*e3d0*/  VIADD R7, R9, 0x50 ;  /* 0x0000005009077836 */ /* 0x000fd80000000000 */
[----:B0-----:R-:W-:Y:S05]  /*e3e0*/  WARPSYNC.COLLECTIVE R15, `(.L_x_304) ;  /* 0x000000000f087348 */ /* 0x001fea0003c00000 */
[----:B------:R1:W2:Y:S02]  /*e3f0*/  SHFL.IDX P6, R14, R13, R12, R11 ;  /* 0x0000000c0d0e7389 */ /* 0x0002a400000c000b */
[----:B012---:R-:W-:Y:S01]  /*e400*/  ENDCOLLECTIVE ;  /* 0x000000000000791b */ /* 0x007fe20003800000 */
.L_x_304:
[----:B------:R0:W-:Y:S01]  /*e410*/  STL [R1+0x1c], R7 ;  /* 0x00001c0701007387 */ /* 0x0001e20000100800 */
[----:B------:R-:W-:Y:S01]  /*e420*/  @!P1 LEA R6, R10, UR38, 0x1 ;  /* 0x000000260a069c11 */ /* 0x000fe2000f8e08ff */
[----:B------:R-:W-:Y:S02]  /*e430*/  IMAD.MOV.U32 R13, RZ, RZ, R0 ;  /* 0x000000ffff0d7224 */ /* 0x000fe400078e0000 */
[----:B------:R-:W-:-:S07]  /*e440*/  IMAD.MOV.U32 R4, RZ, RZ, R14 ;  /* 0x000000ffff047224 */ /* 0x000fce00078e000e */
[----:B0-----:R-:W-:Y:S05]  /*e450*/  WARPSYNC.COLLECTIVE R15, `(.L_x_305) ;  /* 0x000000000f087348 */ /* 0x001fea0003c00000 */
[----:B------:R1:W2:Y:S02]  /*e460*/  SHFL.IDX P6, R14, R13, R12, R11 ;  /* 0x0000000c0d0e7389 */ /* 0x0002a400000c000b */
[----:B012---:R-:W-:Y:S01]  /*e470*/  ENDCOLLECTIVE ;  /* 0x000000000000791b */ /* 0x007fe20003800000 */
.L_x_305:
[----:B------:R-:W-:Y:S01]  /*e480*/  ULDC.64 UR4, c[0x0][0x208] ;  /* 0x0000820000047ab9 */ /* 0x000fe20000000a00 */
[----:B------:R-:W-:Y:S02]  /*e490*/  IMAD.MOV.U32 R13, RZ, RZ, R3 ;  /* 0x000000ffff0d7224 */ /* 0x000fe400078e0003 */
[----:B------:R-:W-:Y:S02]  /*e4a0*/  IMAD.MOV.U32 R12, RZ, RZ, 0x5 ;  /* 0x00000005ff0c7424 */ /* 0x000fe400078e00ff */
[----:B------:R-:W-:-:S05]  /*e4b0*/  IMAD.MOV.U32 R5, RZ, RZ, R14 ;  /* 0x000000ffff057224 */ /* 0x000fca00078e000e */
        /* <DEDUP_REMOVED lines=14> */
.L_x_306:
[----:B------:R0:W-:Y:S01]  /*e5a0*/  STL [R1+0x20], R7 ;  /* 0x0000200701007387 */ /* 0x0001e20000100800 */
[----:B------:R-:W-:Y:S01]  /*e5b0*/  @!P1 LEA R6, R10, UR38, 0x1 ;  /* 0x000000260a069c11 */ /* 0x000fe2000f8e08ff */
[----:B------:R-:W-:Y:S02]  /*e5c0*/  IMAD.MOV.U32 R13, RZ, RZ, R0 ;  /* 0x000000ffff0d7224 */ /* 0x000fe400078e0000 */
[----:B------:R-:W-:-:S07]  /*e5d0*/  IMAD.MOV.U32 R4, RZ, RZ, R14 ;  /* 0x000000ffff047224 */ /* 0x000fce00078e000e */
[----:B0-----:R-:W-:Y:S05]  /*e5e0*/  WARPSYNC.COLLECTIVE R15, `(.L_x_307) ;  /* 0x000000000f087348 */ /* 0x001fea0003c00000 */
[----:B------:R1:W2:Y:S02]  /*e5f0*/  SHFL.IDX P6, R14, R13, R12, R11 ;  /* 0x0000000c0d0e7389 */ /* 0x0002a400000c000b */
[----:B012---:R-:W-:Y:S01]  /*e600*/  ENDCOLLECTIVE ;  /* 0x000000000000791b */ /* 0x007fe20003800000 */
.L_x_307:
        /* <DEDUP_REMOVED lines=13> */
[----:B------:R-:W-:-:S13]  /*e6e0*/  ISETP.GE.AND P1, PT, R7, R2, PT ;  /* 0x000000020700720c */ /* 0x000fda0003f26270 */
[----:B0-----:R-:W-:Y:S05]  /*e6f0*/  WARPSYNC.COLLECTIVE R15, `(.L_x_308) ;  /* 0x000000000f087348 */ /* 0x001fea0003c00000 */
[----:B------:R1:W2:Y:S02]  /*e700*/  SHFL.IDX P6, R14, R13, R12, R11 ;  /* 0x0000000c0d0e7389 */ /* 0x0002a400000c000b */
[----:B012---:R-:W-:Y:S01]  /*e710*/  ENDCOLLECTIVE ;  /* 0x000000000000791b */ /* 0x007fe20003800000 */
.L_x_308:
[----:B------:R-:W-:Y:S01]  /*e720*/  @!P1 LEA R6, R10, UR38, 0x1 ;  /* 0x000000260a069c11 */ /* 0x000fe2000f8e08ff */
[----:B------:R-:W-:Y:S02]  /*e730*/  IMAD.MOV.U32 R13, RZ, RZ, R0 ;  /* 0x000000ffff0d7224 */ /* 0x000fe400078e0000 */
[----:B------:R-:W-:-:S07]  /*e740*/  IMAD.MOV.U32 R4, RZ, RZ, R14 ;  /* 0x000000ffff047224 */ /* 0x000fce00078e000e */
[----:B------:R-:W-:Y:S05]  /*e750*/  WARPSYNC.COLLECTIVE R15, `(.L_x_309) ;  /* 0x000000000f087348 */ /* 0x000fea0003c00000 */
[----:B------:R0:W1:Y:S02]  /*e760*/  SHFL.IDX P6, R14, R13, R12, R11 ;  /* 0x0000000c0d0e7389 */ /* 0x00006400000c000b */
[----:B01----:R-:W-:Y:S01]  /*e770*/  ENDCOLLECTIVE ;  /* 0x000000000000791b */ /* 0x003fe20003800000 */
.L_x_309:
        /* <DEDUP_REMOVED lines=16> */
.L_x_310:
[----:B------:R-:W-:Y:S02]  /*e880*/  IMAD.MOV.U32 R13, RZ, RZ, R0 ;  /* 0x000000ffff0d7224 */ /* 0x000fe400078e0000 */
[----:B------:R-:W-:-:S07]  /*e890*/  IMAD.MOV.U32 R3, RZ, RZ, R14 ;  /* 0x000000ffff037224 */ /* 0x000fce00078e000e */
[----:B------:R-:W-:Y:S05]  /*e8a0*/  WARPSYNC.COLLECTIVE R15, `(.L_x_311) ;  /* 0x000000000f087348 */ /* 0x000fea0003c00000 */
[----:B------:R0:W1:Y:S02]  /*e8b0*/  SHFL.IDX P6, R14, R13, R12, R11 ;  /* 0x0000000c0d0e7389 */ /* 0x00006400000c000b */
[----:B01----:R-:W-:Y:S01]  /*e8c0*/  ENDCOLLECTIVE ;  /* 0x000000000000791b */ /* 0x003fe20003800000 */
.L_x_311:
[----:B------:R-:W-:Y:S01]  /*e8d0*/  IMAD.MOV.U32 R0, RZ, RZ, R14 ;  /* 0x000000ffff007224 */ /* 0x000fe200078e000e */
[----:B------:R-:W-:Y:S06]  /*e8e0*/  BRA `(.L_x_312) ;  /* 0xffffffbc008c7947 */ /* 0x000fec000383ffff */
.L_x_216:
[----:B------:R-:W-:Y:S01]  /*e8f0*/  BSSY B0, `(.L_x_313) ;  /* 0x0000008000007945 */ /* 0x000fe20003800000 */
[----:B------:R-:W-:Y:S02]  /*e900*/  IMAD.MOV.U32 R13, RZ, RZ, R4 ;  /* 0x000000ffff0d7224 */ /* 0x000fe400078e0004 */
[----:B------:R-:W-:Y:S02]  /*e910*/  IMAD.MOV.U32 R12, RZ, RZ, RZ ;  /* 0x000000ffff0c7224 */ /* 0x000fe400078e00ff */
[----:B------:R-:W-:Y:S02]  /*e920*/  IMAD.MOV.U32 R11, RZ, RZ, 0x181f ;  /* 0x0000181fff0b7424 */ /* 0x000fe400078e00ff */
[----:B------:R-:W-:-:S07]  /*e930*/  IMAD.MOV.U32 R15, RZ, RZ, -0x1 ;  /* 0xffffffffff0f7424 */ /* 0x000fce00078e00ff */
[----:B0-----:R-:W-:Y:S05]  /*e940*/  WARPSYNC.COLLECTIVE R15, `(.L_x_314) ;  /* 0x000000000f087348 */ /* 0x001fea0003c00000 */
[----:B------:R1:W2:Y:S02]  /*e950*/  SHFL.IDX P6, R14, R13, R12, R11 ;  /* 0x0000000c0d0e7389 */ /* 0x0002a400000c000b */
[----:B012---:R-:W-:Y:S01]  /*e960*/  ENDCOLLECTIVE ;  /* 0x000000000000791b */ /* 0x007fe20003800000 */
.L_x_314:
[----:B------:R-:W-:Y:S05]  /*e970*/  BSYNC B0 ;  /* 0x0000000000007941 */ /* 0x000fea0003800000 */
.L_x_313:
[----:B------:R-:W-:Y:S01]  /*e980*/  IMAD.MOV.U32 R13, RZ, RZ, R5 ;  /* 0x000000ffff0d7224 */ /* 0x000fe200078e0005 */
[----:B------:R0:W5:Y:S01]  /*e990*/  LDL.LU R9, [R1+0x1c] ;  /* 0x00001c0001097983 */ /* 0x0001620000300800 */
[----:B------:R-:W-:Y:S02]  /*e9a0*/  IMAD.MOV.U32 R12, RZ, RZ, RZ ;  /* 0x000000ffff0c7224 */ /* 0x000fe400078e00ff */
[----:B------:R-:W-:Y:S01]  /*e9b0*/  IMAD.MOV.U32 R11, RZ, RZ, 0x181f ;  /* 0x0000181fff0b7424 */ /* 0x000fe200078e00ff */
[----:B------:R0:W5:Y:S01]  /*e9c0*/  LDL.LU R7, [R1+0x20] ;  /* 0x0000200001077983 */ /* 0x0001620000300800 */
[----:B------:R-:W-:Y:S02]  /*e9d0*/  IMAD.MOV.U32 R15, RZ, RZ, -0x1 ;  /* 0xffffffffff0f7424 */ /* 0x000fe400078e00ff */
[----:B------:R-:W-:Y:S01]  /*e9e0*/  IMAD.MOV.U32 R2, RZ, RZ, R14 ;  /* 0x000000ffff027224 */ /* 0x000fe200078e000e */
[----:B------:R0:W5:Y:S06]  /*e9f0*/  LDL R10, [R1] ;  /* 0x00000000010a7983 */ /* 0x00016c0000100800 */
[----:B0----5:R-:W-:Y:S05]  /*ea00*/  WARPSYNC.COLLECTIVE R15, `(.L_x_315) ;  /* 0x000000000f087348 */ /* 0x021fea0003c00000 */
[----:B------:R1:W2:Y:S02]  /*ea10*/  SHFL.IDX P6, R14, R13, R12, R11 ;  /* 0x0000000c0d0e7389 */ /* 0x0002a400000c000b */
[----:B012--5:R-:W-:Y:S01]  /*ea20*/  ENDCOLLECTIVE ;  /* 0x000000000000791b */ /* 0x027fe20003800000 */
.L_x_315:
[----:B------:R-:W-:Y:S01]  /*ea30*/  ULDC UR4, c[0x0][0x288] ;  /* 0x0000a20000047ab9 */ /* 0x000fe20000000800 */
[----:B------:R-:W2:Y:S04]  /*ea40*/  LDL.LU R13, [R1+0xc] ;  /* 0x00000c00010d7983 */ /* 0x000ea80000300800 */
[----:B------:R-:W3:Y:S04]  /*ea50*/  LDL.LU R12, [R1+0x10] ;  /* 0x00001000010c7983 */ /* 0x000ee80000300800 */
[----:B------:R-:W4:Y:S04]  /*ea60*/  LDL.LU R11, [R1+0x14] ;  /* 0x00001400010b7983 */ /* 0x000f280000300800 */
[----:B------:R-:W5:Y:S01]  /*ea70*/  LDL.LU R15, [R1+0x18] ;  /* 0x00001800010f7983 */ /* 0x000f620000300800 */
[----:B------:R-:W-:-:S03]  /*ea80*/  IMAD.MOV.U32 R3, RZ, RZ, R14 ;  /* 0x000000ffff037224 */ /* 0x000fc600078e000e */
[----:B------:R-:W5:Y:S01]  /*ea90*/  LDL.LU R14, [R1+0x4] ;  /* 0x00000400010e7983 */ /* 0x000f620000300800 */
[----:B------:R-:W-:Y:S01]  /*eaa0*/  IMAD R0, R6, UR4, RZ ;  /* 0x0000000406007c24 */ /* 0x000fe2000f8e02ff */
[----:B------:R-:W-:Y:S01]  /*eab0*/  LOP3.LUT R17, R17, 0xffffffbf, RZ, 0xc0, !PT ;  /* 0xffffffbf11117812 */ /* 0x000fe200078ec0ff */
[----:B------:R-:W-:-:S03]  /*eac0*/  ULDC.64 UR6, c[0x0][0x208] ;  /* 0x0000820000067ab9 */ /* 0x000fc60000000a00 */
[-C--:B--2---:R-:W-:Y:S01]  /*ead0*/  ISETP.GE.AND P6, PT, R13, R0.reuse, PT ;  /* 0x000000000d00720c */ /* 0x084fe20003fc6270 */
[----:B------:R-:W-:Y:S01]  /*eae0*/  IMAD.MOV.U32 R13, RZ, RZ, R4 ;  /* 0x000000ffff0d7224 */ /* 0x000fe200078e0004 */
[----:B---3--:R-:W-:Y:S01]  /*eaf0*/  ISETP.GE.AND P5, PT, R12, R0, PT ;  /* 0x000000000c00720c */ /* 0x008fe20003fa6270 */
[----:B------:R-:W-:-:S10]  /*eb00*/  IMAD.MOV.U32 R12, RZ, RZ, 0x1 ;  /* 0x00000001ff0c7424 */ /* 0x000fd400078e00ff */
[----:B------:R-:W-:Y:S02]  /*eb10*/  @P6 LOP3.LUT R17, R17, 0x40, RZ, 0xfc, !PT ;  /* 0x0000004011116812 */ /* 0x000fe400078efcff */
[-C--:B----4-:R-:W-:Y:S01]  /*eb20*/  ISETP.GE.AND P6, PT, R11, R0.reuse, PT ;  /* 0x000000000b00720c */ /* 0x090fe20003fc6270 */
[----:B------:R-:W-:Y:S01]  /*eb30*/  IMAD.MOV.U32 R11, RZ, RZ, 0x181f ;  /* 0x0000181fff0b7424 */ /* 0x000fe200078e00ff */
[----:B------:R-:W-:Y:S02]  /*eb40*/  LOP3.LUT R17, R17, 0xffffffdf, RZ, 0xc0, !PT ;  /* 0xffffffdf11117812 */ /* 0x000fe400078ec0ff */
[-C--:B-----5:R-:W-:Y:S02]  /*eb50*/  ISETP.GE.AND P4, PT, R14, R0.reuse, PT ;  /* 0x000000000e00720c */ /* 0x0a0fe40003f86270 */
[----:B------:R-:W-:Y:S02]  /*eb60*/  @P5 LOP3.LUT R17, R17, 0x20, RZ, 0xfc, !PT ;  /* 0x0000002011115812 */ /* 0x000fe400078efcff */
[----:B------:R-:W-:Y:S01]  /*eb70*/  ISETP.GE.AND P5, PT, R15, R0, PT ;  /* 0x000000000f00720c */ /* 0x000fe20003fa6270 */
[----:B------:R-:W-:Y:S01]  /*eb80*/  IMAD.MOV.U32 R15, RZ, RZ, -0x1 ;  /* 0xffffffffff0f7424 */ /* 0x000fe200078e00ff */
[----:B------:R-:W-:-:S04]  /*eb90*/  LOP3.LUT R17, R17, 0xffffffef, RZ, 0xc0, !PT ;  /* 0xffffffef11117812 */ /* 0x000fc800078ec0ff */
[----:B------:R-:W-:Y:S02]  /*eba0*/  @P6 LOP3.LUT R17, R17, 0x10, RZ, 0xfc, !PT ;  /* 0x0000001011116812 */ /* 0x000fe400078efcff */
[-C--:B------:R-:W-:Y:S02]  /*ebb0*/  ISETP.GE.AND P6, PT, R9, R0.reuse, PT ;  /* 0x000000000900720c */ /* 0x080fe40003fc6270 */
[----:B------:R-:W-:Y:S02]  /*ebc0*/  LOP3.LUT R17, R17, 0xfffffff7, RZ, 0xc0, !PT ;  /* 0xfffffff711117812 */ /* 0x000fe400078ec0ff */
[----:B------:R-:W-:Y:S02]  /*ebd0*/  @!P4 LEA R21, R10, UR38, 0x1 ;  /* 0x000000260a15cc11 */ /* 0x000fe4000f8e08ff */
[----:B------:R-:W-:Y:S02]  /*ebe0*/  @P5 LOP3.LUT R17, R17, 0x8, RZ, 0xfc, !PT ;  /* 0x0000000811115812 */ /* 0x000fe400078efcff */
[----:B------:R-:W-:-:S02]  /*ebf0*/  ISETP.GE.AND P5, PT, R7, R0, PT ;  /* 0x000000000700720c */ /* 0x000fc40003fa6270 */
[----:B------:R-:W-:Y:S02]  /*ec00*/  LOP3.LUT R17, R17, 0xfffffffb, RZ, 0xc0, !PT ;  /* 0xfffffffb11117812 */ /* 0x000fe400078ec0ff */
[----:B------:R-:W-:Y:S02]  /*ec10*/  P2R R7, PR, RZ, 0x20 ;  /* 0x00000020ff077803 */ /* 0x000fe40000000000 */
[----:B------:R-:W-:Y:S02]  /*ec20*/  @P6 LOP3.LUT R17, R17, 0x4, RZ, 0xfc, !PT ;  /* 0x0000000411116812 */ /* 0x000fe400078efcff */
[----:B------:R-:W-:Y:S02]  /*ec30*/  @!P4 LEA R3, P6, R8, R3, 0x1 ;  /* 0x000000030803c211 */ /* 0x000fe400078c08ff */
[----:B------:R-:W-:-:S03]  /*ec40*/  LOP3.LUT P5, RZ, R17, 0x20, RZ, 0xc0, !PT ;  /* 0x0000002011ff7812 */ /* 0x000fc600078ac0ff */
[----:B------:R-:W-:-:S05]  /*ec50*/  @!P4 IMAD.X R2, RZ, RZ, R2, P6 ;  /* 0x000000ffff02c224 */ /* 0x000fca00030e0602 */
[----:B------:R-:W-:-:S04]  /*ec60*/  @!P4 LOP3.LUT R3, R3, R2, RZ, 0x3c, !PT ;  /* 0x000000020303c212 */ /* 0x000fc800078e3cff */
[----:B------:R-:W-:-:S04]  /*ec70*/  @!P4 LOP3.LUT R2, R3, R2, RZ, 0x3c, !PT ;  /* 0x000000020302c212 */ /* 0x000fc800078e3cff */
[----:B------:R-:W-:-:S05]  /*ec80*/  @!P4 LOP3.LUT R3, R3, R2, RZ, 0x3c, !PT ;  /* 0x000000020303c212 */ /* 0x000fca00078e3cff */
[----:B------:R-:W-:Y:S01]  /*ec90*/  @!PT LDS RZ, [RZ] ;  /* 0x00000000fffff984 */ /* 0x000fe20000000800 */
[----:B------:R-:W-:Y:S01]  /*eca0*/  @!PT LDS RZ, [RZ] ;  /* 0x00000000fffff984 */ /* 0x000fe20000000800 */
[----:B------:R-:W-:Y:S01]  /*ecb0*/  @!PT LDS RZ, [RZ] ;  /* 0x00000000fffff984 */ /* 0x000fe20000000800 */
[----:B------:R0:W-:Y:S04]  /*ecc0*/  @!P4 LDGSTS.E.BYPASS.LTC128B.128 [R21+0x22400], desc[UR6][R2.64], !P3 ;  /* 0x224000000215cfae */ /* 0x0001e8000d901d46 */
[----:B------:R0:W-:Y:S04]  /*ecd0*/  @!P4 LDGSTS.E.BYPASS.LTC128B.128 [R21+0x26400], desc[UR6][R2.64+0x80], !P0 ;  /* 0x264000800215cfae */ /* 0x0001e8000c101d46 */
[----:B------:R0:W-:Y:S04]  /*ece0*/  @!P4 LDGSTS.E.BYPASS.LTC128B.128 [R21+0x2a400], desc[UR6][R2.64+0x100], !P1 ;  /* 0x2a4001000215cfae */ /* 0x0001e8000c901d46 */
[----:B------:R0:W-:Y:S01]  /*ecf0*/  @!P4 LDGSTS.E.BYPASS.LTC128B.128 [R21+0x2e400], desc[UR6][R2.64+0x180], !P2 ;  /* 0x2e4001800215cfae */ /* 0x0001e2000d101d46 */
[----:B------:R-:W-:-:S13]  /*ed00*/  LOP3.LUT P4, RZ, R17, 0x40, RZ, 0xc0, !PT ;  /* 0x0000004011ff7812 */ /* 0x000fda000788c0ff */
[----:B0-----:R-:W-:Y:S05]  /*ed10*/  WARPSYNC.COLLECTIVE R15, `(.L_x_316) ;  /* 0x000000000f087348 */ /* 0x001fea0003c00000 */
[----:B------:R1:W2:Y:S02]  /*ed20*/  SHFL.IDX P6, R14, R13, R12, R11 ;  /* 0x0000000c0d0e7389 */ /* 0x0002a400000c000b */
[----:B012---:R-:W-:Y:S01]  /*ed30*/  ENDCOLLECTIVE ;  /* 0x000000000000791b */ /* 0x007fe20003800000 */
.L_x_316:
[C---:B------:R-:W-:Y:S02]  /*ed40*/  @!P5 LEA R21, R10.reuse, UR38, 0x1 ;  /* 0x000000260a15dc11 */ /* 0x040fe4000f8e08ff */
[----:B------:R-:W-:Y:S01]  /*ed50*/  @!P4 LEA R9, R10, UR38, 0x1 ;  /* 0x000000260a09cc11 */ /* 0x000fe2000f8e08ff */
[----:B------:R-:W-:Y:S02]  /*ed60*/  IMAD.MOV.U32 R13, RZ, RZ, R5 ;  /* 0x000000ffff0d7224 */ /* 0x000fe400078e0005 */
[----:B------:R-:W-:-:S07]  /*ed70*/  IMAD.MOV.U32 R6, RZ, RZ, R14 ;  /* 0x000000ffff067224 */ /* 0x000fce00078e000e */
[----:B------:R-:W-:Y:S05]  /*ed80*/  WARPSYNC.COLLECTIVE R15, `(.L_x_317) ;  /* 0x000000000f087348 */ /* 0x000fea0003c00000 */
[----:B------:R0:W1:Y:S02]  /*ed90*/  SHFL.IDX P6, R14, R13, R12, R11 ;  /* 0x0000000c0d0e7389 */ /* 0x00006400000c000b */
[----:B01----:R-:W-:Y:S01]  /*eda0*/  ENDCOLLECTIVE ;  /* 0x000000000000791b */ /* 0x003fe20003800000 */
.L_x_317:
[----:B------:R-:W-:Y:S01]  /*edb0*/  ULDC.64 UR4, c[0x0][0x208] ;  /* 0x0000820000047ab9 */ /* 0x000fe20000000a00 */
[----:B------:R-:W-:Y:S02]  /*edc0*/  IMAD.MOV.U32 R13, RZ, RZ, R4 ;  /* 0x000000ffff0d7224 */ /* 0x000fe400078e0004 */
[----:B------:R-:W-:Y:S02]  /*edd0*/  IMAD.MOV.U32 R12, RZ, RZ, 0x2 ;  /* 0x00000002ff0c7424 */ /* 0x000fe400078e00ff */
[----:B------:R-:W-:-:S05]  /*ede0*/  IMAD.MOV.U32 R2, RZ, RZ, R14 ;  /* 0x000000ffff027224 */ /* 0x000fca00078e000e */
[----:B------:R-:W-:-:S05]  /*edf0*/  @!P4 LEA R2, P6, R8, R2, 0x1 ;  /* 0x000000020802c211 */ /* 0x000fca00078c08ff */
[----:B------:R-:W-:-:S05]  /*ee00*/  @!P4 IMAD.X R3, RZ, RZ, R6, P6 ;  /* 0x000000ffff03c224 */ /* 0x000fca00030e0606 */
        /* <DEDUP_REMOVED lines=11> */
.L_x_318:
[----:B------:R-:W-:Y:S01]  /*eec0*/  @!P4 LEA R9, R10, UR38, 0x1 ;  /* 0x000000260a09cc11 */ /* 0x000fe2000f8e08ff */
[----:B------:R-:W-:Y:S02]  /*eed0*/  IMAD.MOV.U32 R13, RZ, RZ, R5 ;  /* 0x000000ffff0d7224 */ /* 0x000fe400078e0005 */
[----:B------:R-:W-:-:S07]  /*eee0*/  IMAD.MOV.U32 R6, RZ, RZ, R14 ;  /* 0x000000ffff067224 */ /* 0x000fce00078e000e */
[----:B------:R-:W-:Y:S05]  /*eef0*/  WARPSYNC.COLLECTIVE R15, `(.L_x_319) ;  /* 0x000000000f087348 */ /* 0x000fea0003c00000 */
[----:B------:R0:W1:Y:S02]  /*ef00*/  SHFL.IDX P6, R14, R13, R12, R11 ;  /* 0x0000000c0d0e7389 */ /* 0x00006400000c000b */
[----:B01----:R-:W-:Y:S01]  /*ef10*/  ENDCOLLECTIVE ;  /* 0x000000000000791b */ /* 0x003fe20003800000 */
.L_x_319:
        /* <DEDUP_REMOVED lines=17> */
.L_x_320:
[----:B------:R-:W-:Y:S02]  /*f030*/  IMAD.MOV.U32 R13, RZ, RZ, R5 ;  /* 0x000000ffff0d7224 */ /* 0x000fe400078e0005 */
[----:B------:R-:W-:-:S07]  /*f040*/  IMAD.MOV.U32 R6, RZ, RZ, R14 ;  /* 0x000000ffff067224 */ /* 0x000fce00078e000e */
[----:B------:R-:W-:Y:S05]  /*f050*/  WARPSYNC.COLLECTIVE R15, `(.L_x_321) ;  /* 0x000000000f087348 */ /* 0x000fea0003c00000 */
[----:B------:R0:W1:Y:S02]  /*f060*/  SHFL.IDX P6, R14, R13, R12, R11 ;  /* 0x0000000c0d0e7389 */ /* 0x00006400000c000b */
[----:B01----:R-:W-:Y:S01]  /*f070*/  ENDCOLLECTIVE ;  /* 0x000000000000791b */ /* 0x003fe20003800000 */
.L_x_321:
[----:B------:R-:W-:Y:S01]  /*f080*/  ULDC.64 UR4, c[0x0][0x208] ;  /* 0x0000820000047ab9 */ /* 0x000fe20000000a00 */
[----:B------:R-:W-:Y:S02]  /*f090*/  IMAD.MOV.U32 R13, RZ, RZ, R4 ;  /* 0x000000ffff0d7224 */ /* 0x000fe400078e0004 */
[----:B------:R-:W-:Y:S01]  /*f0a0*/  IMAD.MOV.U32 R12, RZ, RZ, 0x4 ;  /* 0x00000004ff0c7424 */ /* 0x000fe200078e00ff */
        /* <DEDUP_REMOVED lines=13> */
.L_x_322:
[----:B------:R-:W0:Y:S01]  /*f180*/  S2R R9, SR_TID.X ;  /* 0x0000000000097919 */ /* 0x000e220000002100 */
[----:B------:R-:W-:Y:S02]  /*f190*/  IMAD.MOV.U32 R13, RZ, RZ, R5 ;  /* 0x000000ffff0d7224 */ /* 0x000fe400078e0005 */
[----:B------:R-:W-:-:S07]  /*f1a0*/  IMAD.MOV.U32 R6, RZ, RZ, R14 ;  /* 0x000000ffff067224 */ /* 0x000fce00078e000e */
[----:B0-----:R-:W-:Y:S05]  /*f1b0*/  WARPSYNC.COLLECTIVE R15, `(.L_x_323) ;  /* 0x000000000f087348 */ /* 0x001fea0003c00000 */
[----:B------:R1:W2:Y:S02]  /*f1c0*/  SHFL.IDX P6, R14, R13, R12, R11 ;  /* 0x0000000c0d0e7389 */ /* 0x0002a400000c000b */
[----:B012---:R-:W-:Y:S01]  /*f1d0*/  ENDCOLLECTIVE ;  /* 0x000000000000791b */ /* 0x007fe20003800000 */
.L_x_323:
[----:B------:R-:W-:Y:S01]  /*f1e0*/  ULDC.64 UR4, c[0x0][0x208] ;  /* 0x0000820000047ab9 */ /* 0x000fe20000000a00 */
[----:B------:R-:W-:Y:S02]  /*f1f0*/  IMAD.MOV.U32 R13, RZ, RZ, R4 ;  /* 0x000000ffff0d7224 */ /* 0x000fe400078e0004 */
[----:B------:R-:W-:Y:S01]  /*f200*/  IMAD.MOV.U32 R12, RZ, RZ, 0x5 ;  /* 0x00000005ff0c7424 */ /* 0x000fe200078e00ff */
[----:B------:R-:W-:-:S05]  /*f210*/  @!P5 LEA R8, P6, R8, R14, 0x1 ;  /* 0x0000000e0808d211 */ /* 0x000fca00078c08ff */
[----:B------:R-:W-:Y:S01]  /*f220*/  @!P5 IMAD.X R21, RZ, RZ, R6, P6 ;  /* 0x000000ffff15d224 */ /* 0x000fe200030e0606 */
[----:B------:R-:W-:Y:S02]  /*f230*/  LOP3.LUT P6, RZ, R17, 0x8, RZ, 0xc0, !PT ;  /* 0x0000000811ff7812 */ /* 0x000fe400078cc0ff */
[----:B------:R-:W-:-:S11]  /*f240*/  ISETP.NE.AND P5, PT, R7, RZ, PT ;  /* 0x000000ff0700720c */ /* 0x000fd60003fa5270 */
[C---:B------:R-:W-:Y:S01]  /*f250*/  @!P6 LEA R7, R10.reuse, UR38, 0x1 ;  /* 0x000000260a07ec11 */ /* 0x040fe2000f8e08ff */
[----:B------:R-:W-:Y:S02]  /*f260*/  @!P6 IMAD.MOV.U32 R2, RZ, RZ, R8 ;  /* 0x000000ffff02e224 */ /* 0x000fe400078e0008 */
[----:B------:R-:W-:Y:S01]  /*f270*/  @!P6 IMAD.MOV.U32 R3, RZ, RZ, R21 ;  /* 0x000000ffff03e224 */ /* 0x000fe200078e0015 */
[----:B------:R-:W-:Y:S01]  /*f280*/  @!P4 LEA R21, R10, UR38, 0x1 ;  /* 0x000000260a15cc11 */ /* 0x000fe2000f8e08ff */
[----:B------:R-:W-:-:S03]  /*f290*/  IMAD.SHL.U32 R8, R9, 0x8, RZ ;  /* 0x0000000809087824 */ /* 0x000fc600078e00ff */
[----:B------:R-:W-:Y:S01]  /*f2a0*/  @!PT LDS RZ, [RZ] ;  /* 0x00000000fffff984 */ /* 0x000fe20000000800 */
[----:B------:R-:W-:Y:S01]  /*f2b0*/  @!PT LDS RZ, [RZ] ;  /* 0x00000000fffff984 */ /* 0x000fe20000000800 */
[----:B------:R-:W-:Y:S01]  /*f2c0*/  @!PT LDS RZ, [RZ] ;  /* 0x00000000fffff984 */ /* 0x000fe20000000800 */
[----:B------:R0:W-:Y:S02]  /*f2d0*/  @!P6 LDGSTS.E.BYPASS.LTC128B.128 [R7+0x24400], desc[UR4][R2.64], !P3 ;  /* 0x244000000207efae */ /* 0x0001e4000d901d44 */
[----:B------:R-:W-:Y:S02]  /*f2e0*/  LOP3.LUT R8, R8, 0x38, RZ, 0xc0, !PT ;  /* 0x0000003808087812 */ /* 0x000fe400078ec0ff */
[----:B------:R0:W-:Y:S04]  /*f2f0*/  @!P6 LDGSTS.E.BYPASS.LTC128B.128 [R7+0x28400], desc[UR4][R2.64+0x80], !P0 ;  /* 0x284000800207efae */ /* 0x0001e8000c101d44 */
[----:B------:R0:W-:Y:S04]  /*f300*/  @!P6 LDGSTS.E.BYPASS.LTC128B.128 [R7+0x2c400], desc[UR4][R2.64+0x100], !P1 ;  /* 0x2c4001000207efae */ /* 0x0001e8000c901d44 */
[----:B------:R0:W-:Y:S02]  /*f310*/  @!P6 LDGSTS.E.BYPASS.LTC128B.128 [R7+0x30400], desc[UR4][R2.64+0x180], !P2 ;  /* 0x304001800207efae */ /* 0x0001e4000d101d44 */
[----:B0-----:R-:W-:Y:S05]  /*f320*/  WARPSYNC.COLLECTIVE R15, `(.L_x_324) ;  /* 0x000000000f087348 */ /* 0x001fea0003c00000 */
[----:B------:R1:W2:Y:S02]  /*f330*/  SHFL.IDX P6, R14, R13, R12, R11 ;  /* 0x0000000c0d0e7389 */ /* 0x0002a400000c000b */
[----:B012---:R-:W-:Y:S01]  /*f340*/  ENDCOLLECTIVE ;  /* 0x000000000000791b */ /* 0x007fe20003800000 */
.L_x_324:
[----:B------:R-:W-:Y:S02]  /*f350*/  IMAD.MOV.U32 R13, RZ, RZ, R5 ;  /* 0x000000ffff0d7224 */ /* 0x000fe400078e0005 */
[----:B------:R-:W-:-:S07]  /*f360*/  IMAD.MOV.U32 R6, RZ, RZ, R14 ;  /* 0x000000ffff067224 */ /* 0x000fce00078e000e */
[----:B------:R-:W-:Y:S05]  /*f370*/  WARPSYNC.COLLECTIVE R15, `(.L_x_325) ;  /* 0x000000000f087348 */ /* 0x000fea0003c00000 */
[----:B------:R0:W1:Y:S02]  /*f380*/  SHFL.IDX P6, R14, R13, R12, R11 ;  /* 0x0000000c0d0e7389 */ /* 0x00006400000c000b */
[----:B01----:R-:W-:Y:S01]  /*f390*/  ENDCOLLECTIVE ;  /* 0x000000000000791b */ /* 0x003fe20003800000 */
.L_x_325:
[----:B------:R-:W-:Y:S01]  /*f3a0*/  ULDC.64 UR4, c[0x0][0x208] ;  /* 0x0000820000047ab9 */ /* 0x000fe20000000a00 */
[----:B------:R-:W-:Y:S02]  /*f3b0*/  IMAD.MOV.U32 R13, RZ, RZ, R4 ;  /* 0x000000ffff0d7224 */ /* 0x000fe400078e0004 */
[----:B------:R-:W-:Y:S01]  /*f3c0*/  IMAD.MOV.U32 R12, RZ, RZ, 0x6 ;  /* 0x00000006ff0c7424 */ /* 0x000fe200078e00ff */
[----:B------:R-:W-:-:S05]  /*f3d0*/  @!P4 LEA R14, P6, R8, R14, 0x1 ;  /* 0x0000000e080ec211 */ /* 0x000fca00078c08ff */
[----:B------:R-:W-:Y:S02]  /*f3e0*/  @!P4 IMAD.X R9, RZ, RZ, R6, P6 ;  /* 0x000000ffff09c224 */ /* 0x000fe400030e0606 */
[----:B------:R-:W-:Y:S02]  /*f3f0*/  @!P4 IMAD.MOV.U32 R2, RZ, RZ, R14 ;  /* 0x000000ffff02c224 */ /* 0x000fe400078e000e */
[----:B------:R-:W-:Y:S01]  /*f400*/  @!P4 IMAD.MOV.U32 R3, RZ, RZ, R9 ;  /* 0x000000ffff03c224 */ /* 0x000fe200078e0009 */
[----:B------:R-:W-:-:S04]  /*f410*/  @!P5 LEA R9, R10, UR38, 0x1 ;  /* 0x000000260a09dc11 */ /* 0x000fc8000f8e08ff */
[----:B------:R-:W-:Y:S01]  /*f420*/  @!PT LDS RZ, [RZ] ;  /* 0x00000000fffff984 */ /* 0x000fe20000000800 */
[----:B------:R-:W-:Y:S01]  /*f430*/  @!PT LDS RZ, [RZ] ;  /* 0x00000000fffff984 */ /* 0x000fe20000000800 */
[----:B------:R-:W-:Y:S01]  /*f440*/  @!PT LDS RZ, [RZ] ;  /* 0x00000000fffff984 */ /* 0x000fe20000000800 */
[----:B------:R0:W-:Y:S04]  /*f450*/  @!P4 LDGSTS.E.BYPASS.LTC128B.128 [R21+0x24c00], desc[UR4][R2.64], !P3 ;  /* 0x24c000000215cfae */ /* 0x0001e8000d901d44 */
[----:B------:R0:W-:Y:S04]  /*f460*/  @!P4 LDGSTS.E.BYPASS.LTC128B.128 [R21+0x28c00], desc[UR4][R2.64+0x80], !P0 ;  /* 0x28c000800215cfae */ /* 0x0001e8000c101d44 */
[----:B------:R0:W-:Y:S04]  /*f470*/  @!P4 LDGSTS.E.BYPASS.LTC128B.128 [R21+0x2cc00], desc[UR4][R2.64+0x100], !P1 ;  /* 0x2cc001000215cfae */ /* 0x0001e8000c901d44 */
[----:B------:R0:W-:Y:S02]  /*f480*/  @!P4 LDGSTS.E.BYPASS.LTC128B.128 [R21+0x30c00], desc[UR4][R2.64+0x180], !P2 ;  /* 0x30c001800215cfae */ /* 0x0001e4000d101d44 */
[----:B0-----:R-:W-:Y:S05]  /*f490*/  WARPSYNC.COLLECTIVE R15, `(.L_x_326) ;  /* 0x000000000f087348 */ /* 0x001fea0003c00000 */
[----:B------:R1:W2:Y:S02]  /*f4a0*/  SHFL.IDX P6, R14, R13, R12, R11 ;  /* 0x0000000c0d0e7389 */ /* 0x0002a400000c000b */
[----:B012---:R-:W-:Y:S01]  /*f4b0*/  ENDCOLLECTIVE ;  /* 0x000000000000791b */ /* 0x007fe20003800000 */
.L_x_326:
[----:B------:R-:W-:Y:S02]  /*f4c0*/  IMAD.MOV.U32 R13, RZ, RZ, R5 ;  /* 0x000000ffff0d7224 */ /* 0x000fe400078e0005 */
[----:B------:R-:W-:-:S07]  /*f4d0*/  IMAD.MOV.U32 R6, RZ, RZ, R14 ;  /* 0x000000ffff067224 */ /* 0x000fce00078e000e */
[----:B------:R-:W-:Y:S05]  /*f4e0*/  WARPSYNC.COLLECTIVE R15, `(.L_x_327) ;  /* 0x000000000f087348 */ /* 0x000fea0003c00000 */
[----:B------:R0:W1:Y:S02]  /*f4f0*/  SHFL.IDX P6, R14, R13, R12, R11 ;  /* 0x0000000c0d0e7389 */ /* 0x00006400000c000b */
[----:B01----:R-:W-:Y:S01]  /*f500*/  ENDCOLLECTIVE ;  /* 0x000000000000791b */ /* 0x003fe20003800000 */
.L_x_327:
[----:B------:R-:W-:Y:S01]  /*f510*/  ULDC.64 UR4, c[0x0][0x208] ;  /* 0x0000820000047ab9 */ /* 0x000fe20000000a00 */
[----:B------:R-:W-:Y:S02]  /*f520*/  IMAD.MOV.U32 R13, RZ, RZ, R4 ;  /* 0x000000ffff0d7224 */ /* 0x000fe400078e0004 */
[----:B------:R-:W-:Y:S01]  /*f530*/  IMAD.MOV.U32 R12, RZ, RZ, 0x7 ;  /* 0x00000007ff0c7424 */ /* 0x000fe200078e00ff */
[----:B------:R-:W-:-:S05]  /*f540*/  @!P5 LEA R14, P6, R8, R14, 0x1 ;  /* 0x0000000e080ed211 */ /* 0x000fca00078c08ff */
[----:B------:R-:W-:Y:S02]  /*f550*/  @!P5 IMAD.X R7, RZ, RZ, R6, P6 ;  /* 0x000000ffff07d224 */ /* 0x000fe400030e0606 */
[----:B------:R-:W-:Y:S02]  /*f560*/  @!P5 IMAD.MOV.U32 R2, RZ, RZ, R14 ;  /* 0x000000ffff02d224 */ /* 0x000fe400078e000e */
[----:B------:R-:W-:-:S05]  /*f570*/  @!P5 IMAD.MOV.U32 R3, RZ, RZ, R7 ;  /* 0x000000ffff03d224 */ /* 0x000fca00078e0007 */
        /* <DEDUP_REMOVED lines=10> */
.L_x_328:
[----:B------:R-:W-:Y:S02]  /*f620*/  IMAD.MOV.U32 R13, RZ, RZ, R5 ;  /* 0x000000ffff0d7224 */ /* 0x000fe400078e0005 */
[----:B------:R-:W-:-:S07]  /*f630*/  IMAD.MOV.U32 R6, RZ, RZ, R14 ;  /* 0x000000ffff067224 */ /* 0x000fce00078e000e */
[----:B------:R-:W-:Y:S05]  /*f640*/  WARPSYNC.COLLECTIVE R15, `(.L_x_329) ;  /* 0x000000000f087348 */ /* 0x000fea0003c00000 */
[----:B------:R0:W1:Y:S02]  /*f650*/  SHFL.IDX P6, R14, R13, R12, R11 ;  /* 0x0000000c0d0e7389 */ /* 0x00006400000c000b */
[----:B01----:R-:W-:Y:S01]  /*f660*/  ENDCOLLECTIVE ;  /* 0x000000000000791b */ /* 0x003fe20003800000 */
.L_x_329:
[----:B------:R-:W-:Y:S05]  /*f670*/  BRA `(.L_x_330) ;  /* 0xffffffbc00547947 */ /* 0x000fea000383ffff */
.L_x_219:
[----:B0-----:R-:W-:-:S04]  /*f680*/  IMAD.U32 R3, RZ, RZ, UR38 ;  /* 0x00000026ff037e24 */ /* 0x001fc8000f8e00ff */
[----:B------:R0:W3:Y:S03]  /*f690*/  SYNCS.PHASECHK.TRANS64.TRYWAIT P0, [R3+URZ+0x32420], R2 ;  /* 0x03242002030075a7 */ /* 0x0000e6000800017f */
[----:B---3--:R-:W-:Y:S05]  /*f6a0*/  @!P0 NANOSLEEP.SYNCS 0x989680 ;  /* 0x009896800000895d */ /* 0x008fea0003900000 */
[----:B------:R-:W3:Y:S02]  /*f6b0*/  @!P0 SYNCS.PHASECHK.TRANS64 P0, [R3+URZ+0x32420], R2 ;  /* 0x03242002030085a7 */ /* 0x000ee4000800007f */
[----:B---3--:R-:W-:Y:S05]  /*f6c0*/  @!P0 BRA `(.L_x_219) ;  /* 0xfffffffc00ec8947 */ /* 0x008fea000383ffff */
[----:B------:R-:W-:Y:S05]  /*f6d0*/  BRA `(.L_x_331) ;  /* 0xffffffbc00c87947 */ /* 0x000fea000383ffff */
.L_x_222:
[----:B0-----:R-:W-:-:S04]  /*f6e0*/  IMAD.U32 R3, RZ, RZ, UR38 ;  /* 0x00000026ff037e24 */ /* 0x001fc8000f8e00ff */
[----:B------:R0:W3:Y:S03]  /*f6f0*/  SYNCS.PHASECHK.TRANS64.TRYWAIT P0, [R3+URZ+0x32460], R2 ;  /* 0x03246002030075a7 */ /* 0x0000e6000800017f */
[----:B---3--:R-:W-:Y:S05]  /*f700*/  @!P0 NANOSLEEP.SYNCS 0x989680 ;  /* 0x009896800000895d */ /* 0x008fea0003900000 */
[----:B------:R-:W3:Y:S02]  /*f710*/  @!P0 SYNCS.PHASECHK.TRANS64 P0, [R3+URZ+0x32460], R2 ;  /* 0x03246002030085a7 */ /* 0x000ee4000800007f */
[----:B---3--:R-:W-:Y:S05]  /*f720*/  @!P0 BRA `(.L_x_222) ;  /* 0xfffffffc00ec8947 */ /* 0x008fea000383ffff */
[----:B------:R-:W-:Y:S05]  /*f730*/  BRA `(.L_x_332) ;  /* 0xffffffbc00d47947 */ /* 0x000fea000383ffff */
.L_x_234:
[----:B-1----:R-:W-:-:S04]  /*f740*/  IMAD.U32 R3, RZ, RZ, UR38 ;  /* 0x00000026ff037e24 */ /* 0x002fc8000f8e00ff */
[----:B------:R1:W3:Y:S03]  /*f750*/  SYNCS.PHASECHK.TRANS64.TRYWAIT P0, [R3+URZ+0x32448], R2 ;  /* 0x03244802030075a7 */ /* 0x0002e6000800017f */
[----:B---3--:R-:W-:Y:S05]  /*f760*/  @!P0 NANOSLEEP.SYNCS 0x989680 ;  /* 0x009896800000895d */ /* 0x008fea0003900000 */
[----:B------:R-:W3:Y:S02]  /*f770*/  @!P0 SYNCS.PHASECHK.TRANS64 P0, [R3+URZ+0x32448], R2 ;  /* 0x03244802030085a7 */ /* 0x000ee4000800007f */
[----:B---3--:R-:W-:Y:S05]  /*f780*/  @!P0 BRA `(.L_x_234) ;  /* 0xfffffffc00ec8947 */ /* 0x008fea000383ffff */
[----:B------:R-:W-:Y:S05]  /*f790*/  BRA `(.L_x_333) ;  /* 0xffffffc400d47947 */ /* 0x000fea000383ffff */
.L_x_239:
[----:B01----:R-:W-:-:S04]  /*f7a0*/  IMAD.U32 R3, RZ, RZ, UR38 ;  /* 0x00000026ff037e24 */ /* 0x003fc8000f8e00ff */
[----:B------:R0:W1:Y:S03]  /*f7b0*/  SYNCS.PHASECHK.TRANS64.TRYWAIT P0, [R3+URZ+0x32468], R2 ;  /* 0x03246802030075a7 */ /* 0x000066000800017f */
[----:B-1----:R-:W-:Y:S05]  /*f7c0*/  @!P0 NANOSLEEP.SYNCS 0x989680 ;  /* 0x009896800000895d */ /* 0x002fea0003900000 */
[----:B------:R-:W1:Y:S02]  /*f7d0*/  @!P0 SYNCS.PHASECHK.TRANS64 P0, [R3+URZ+0x32468], R2 ;  /* 0x03246802030085a7 */ /* 0x000e64000800007f */
[----:B-1----:R-:W-:Y:S05]  /*f7e0*/  @!P0 BRA `(.L_x_239) ;  /* 0xfffffffc00ec8947 */ /* 0x002fea000383ffff */
[----:B------:R-:W-:Y:S05]  /*f7f0*/  BRA `(.L_x_334) ;  /* 0xffffffc800347947 */ /* 0x000fea000383ffff */
.L_x_250:
[----:B-1----:R-:W-:-:S04]  /*f800*/  IMAD.U32 R3, RZ, RZ, UR38 ;  /* 0x00000026ff037e24 */ /* 0x002fc8000f8e00ff */
[----:B------:R1:W3:Y:S03]  /*f810*/  SYNCS.PHASECHK.TRANS64.TRYWAIT P0, [R3+URZ+0x32440], R2 ;  /* 0x03244002030075a7 */ /* 0x0002e6000800017f */
[----:B---3--:R-:W-:Y:S05]  /*f820*/  @!P0 NANOSLEEP.SYNCS 0x989680 ;  /* 0x009896800000895d */ /* 0x008fea0003900000 */
[----:B------:R-:W3:Y:S02]  /*f830*/  @!P0 SYNCS.PHASECHK.TRANS64 P0, [R3+URZ+0x32440], R2 ;  /* 0x03244002030085a7 */ /* 0x000ee4000800007f */
[----:B---3--:R-:W-:Y:S05]  /*f840*/  @!P0 BRA `(.L_x_250) ;  /* 0xfffffffc00ec8947 */ /* 0x008fea000383ffff */
[----:B------:R-:W-:Y:S05]  /*f850*/  BRA `(.L_x_335) ;  /* 0xffffffcc00b47947 */ /* 0x000fea000383ffff */
.L_x_255:
[----:B01----:R-:W-:-:S04]  /*f860*/  IMAD.U32 R3, RZ, RZ, UR38 ;  /* 0x00000026ff037e24 */ /* 0x003fc8000f8e00ff */
[----:B------:R0:W1:Y:S03]  /*f870*/  SYNCS.PHASECHK.TRANS64.TRYWAIT P0, [R3+URZ+0x32460], R2 ;  /* 0x03246002030075a7 */ /* 0x000066000800017f */
[----:B-1----:R-:W-:Y:S05]  /*f880*/  @!P0 NANOSLEEP.SYNCS 0x989680 ;  /* 0x009896800000895d */ /* 0x002fea0003900000 */
[----:B------:R-:W1:Y:S02]  /*f890*/  @!P0 SYNCS.PHASECHK.TRANS64 P0, [R3+URZ+0x32460], R2 ;  /* 0x03246002030085a7 */ /* 0x000e64000800007f */
[----:B-1----:R-:W-:Y:S05]  /*f8a0*/  @!P0 BRA `(.L_x_255) ;  /* 0xfffffffc00ec8947 */ /* 0x002fea000383ffff */
[----:B------:R-:W-:Y:S05]  /*f8b0*/  BRA `(.L_x_336) ;  /* 0xffffffd000187947 */ /* 0x000fea000383ffff */
.L_x_267:
[----:B-1----:R-:W-:-:S04]  /*f8c0*/  IMAD.U32 R3, RZ, RZ, UR38 ;  /* 0x00000026ff037e24 */ /* 0x002fc8000f8e00ff */
[----:B------:R1:W3:Y:S03]  /*f8d0*/  SYNCS.PHASECHK.TRANS64.TRYWAIT P0, [R3+URZ+0x32448], R2 ;  /* 0x03244802030075a7 */ /* 0x0002e6000800017f */
[----:B---3--:R-:W-:Y:S05]  /*f8e0*/  @!P0 NANOSLEEP.SYNCS 0x989680 ;  /* 0x009896800000895d */ /* 0x008fea0003900000 */
[----:B------:R-:W3:Y:S02]  /*f8f0*/  @!P0 SYNCS.PHASECHK.TRANS64 P0, [R3+URZ+0x32448], R2 ;  /* 0x03244802030085a7 */ /* 0x000ee4000800007f */
[----:B---3--:R-:W-:Y:S05]  /*f900*/  @!P0 BRA `(.L_x_267) ;  /* 0xfffffffc00ec8947 */ /* 0x008fea000383ffff */
[----:B------:R-:W-:Y:S05]  /*f910*/  BRA `(.L_x_337) ;  /* 0xffffffd400a07947 */ /* 0x000fea000383ffff */
.L_x_272:
[----:B-1----:R-:W-:-:S04]  /*f920*/  IMAD.U32 R3, RZ, RZ, UR38 ;  /* 0x00000026ff037e24 */ /* 0x002fc8000f8e00ff */
[----:B------:R1:W3:Y:S03]  /*f930*/  SYNCS.PHASECHK.TRANS64.TRYWAIT P0, [R3+URZ+0x32468], R2 ;  /* 0x03246802030075a7 */ /* 0x0002e6000800017f */
[----:B---3--:R-:W-:Y:S05]  /*f940*/  @!P0 NANOSLEEP.SYNCS 0x989680 ;  /* 0x009896800000895d */ /* 0x008fea0003900000 */
[----:B------:R-:W3:Y:S02]  /*f950*/  @!P0 SYNCS.PHASECHK.TRANS64 P0, [R3+URZ+0x32468], R2 ;  /* 0x03246802030085a7 */ /* 0x000ee4000800007f */
[----:B---3--:R-:W-:Y:S05]  /*f960*/  @!P0 BRA `(.L_x_272) ;  /* 0xfffffffc00ec8947 */ /* 0x008fea000383ffff */
[----:B------:R-:W-:Y:S05]  /*f970*/  BRA `(.L_x_338) ;  /* 0xffffffd800047947 */ /* 0x000fea000383ffff */
.L_x_279:
[----:B0-----:R0:W1:Y:S02]  /*f980*/  SYNCS.PHASECHK.TRANS64.TRYWAIT P0, [R2+URZ+0x32420], R7 ;  /* 0x03242007020075a7 */ /* 0x001064000800017f */
[----:B-1----:R-:W-:Y:S05]  /*f990*/  @!P0 NANOSLEEP.SYNCS 0x989680 ;  /* 0x009896800000895d */ /* 0x002fea0003900000 */
[----:B------:R-:W1:Y:S02]  /*f9a0*/  @!P0 SYNCS.PHASECHK.TRANS64 P0, [R2+URZ+0x32420], R7 ;  /* 0x03242007020085a7 */ /* 0x000e64000800007f */
[----:B-1----:R-:W-:Y:S05]  /*f9b0*/  @!P0 BRA `(.L_x_279) ;  /* 0xfffffffc00f08947 */ /* 0x002fea000383ffff */
[----:B------:R-:W-:Y:S05]  /*f9c0*/  BRA `(.L_x_339) ;  /* 0xffffffdc00207947 */ /* 0x000fea000383ffff */
.L_x_280:
[----:B------:R-:W1:Y:S01]  /*f9d0*/  S2R R3, SR_TID.X ;  /* 0x0000000000037919 */ /* 0x000e620000002100 */
[----:B------:R-:W-:Y:S01]  /*f9e0*/  BSSY B0, `(.L_x_340) ;  /* 0x000000a000007945 */ /* 0x000fe20003800000 */
[----:B------:R-:W-:Y:S02]  /*f9f0*/  IMAD.MOV.U32 R12, RZ, RZ, RZ ;  /* 0x000000ffff0c7224 */ /* 0x000fe400078e00ff */
[----:B------:R-:W-:Y:S02]  /*fa00*/  IMAD.MOV.U32 R11, RZ, RZ, 0x1f ;  /* 0x0000001fff0b7424 */ /* 0x000fe400078e00ff */
[----:B------:R-:W-:Y:S01]  /*fa10*/  IMAD.MOV.U32 R15, RZ, RZ, -0x1 ;  /* 0xffffffffff0f7424 */ /* 0x000fe200078e00ff */
[----:B-1----:R-:W-:-:S04]  /*fa20*/  SHF.R.U32.HI R3, RZ, 0x5, R3 ;  /* 0x00000005ff037819 */ /* 0x002fc80000011603 */
[----:B------:R-:W-:-:S05]  /*fa30*/  LOP3.LUT R3, R3, 0x3, RZ, 0xc0, !PT ;  /* 0x0000000303037812 */ /* 0x000fca00078ec0ff */
[----:B------:R-:W-:-:S07]  /*fa40*/  IMAD.MOV.U32 R13, RZ, RZ, R3 ;  /* 0x000000ffff0d7224 */ /* 0x000fce00078e0003 */
[----:B0-2---:R-:W-:Y:S05]  /*fa50*/  WARPSYNC.COLLECTIVE R15, `(.L_x_341) ;  /* 0x000000000f087348 */ /* 0x005fea0003c00000 */
[----:B--2---:R1:W2:Y:S02]  /*fa60*/  SHFL.IDX P6, R14, R13, R12, R11 ;  /* 0x0000000c0d0e7389 */ /* 0x0042a400000c000b */
[----:B012---:R-:W-:Y:S01]  /*fa70*/  ENDCOLLECTIVE ;  /* 0x000000000000791b */ /* 0x007fe20003800000 */
.L_x_341:
[----:B------:R-:W-:Y:S05]  /*fa80*/  BSYNC B0 ;  /* 0x0000000000007941 */ /* 0x000fea0003800000 */
.L_x_340:
[----:B------:R-:W-:Y:S05]  /*fa90*/  BRA `(.L_x_342) ;  /* 0xffffffdc00047947 */ /* 0x000fea000383ffff */
.L_x_281:
[----:B------:R-:W-:Y:S01]  /*faa0*/  BSSY B0, `(.L_x_343) ;  /* 0x0000006000007945 */ /* 0x000fe20003800000 */
[----:B------:R-:W-:-:S07]  /*fab0*/  IMAD.MOV.U32 R15, RZ, RZ, -0x1 ;  /* 0xffffffffff0f7424 */ /* 0x000fce00078e00ff */
[----:B01----:R-:W-:Y:S05]  /*fac0*/  WARPSYNC.COLLECTIVE R15, `(.L_x_344) ;  /* 0x000000000f0c7348 */ /* 0x003fea0003c00000 */
[----:B------:R-:W-:Y:S02]  /*fad0*/  ELECT P6, UR62, PT ;  /* 0x00000000003e782f */ /* 0x000fe400038c0000 */
[----:B------:R-:W-:Y:S01]  /*fae0*/  MOV R14, UR62 ;  /* 0x0000003e000e7c02 */ /* 0x000fe20008000f00 */
[----:B01----:R-:W-:Y:S10]  /*faf0*/  ENDCOLLECTIVE ;  /* 0x000000000000791b */ /* 0x003ff40003800000 */
.L_x_344:
[----:B------:R-:W-:Y:S05]  /*fb00*/  BSYNC B0 ;  /* 0x0000000000007941 */ /* 0x000fea0003800000 */
.L_x_343:
[----:B------:R-:W-:Y:S05]  /*fb10*/  BRA `(.L_x_345) ;  /* 0xffffffd800f87947 */ /* 0x000fea000383ffff */
.L_x_283:
[----:B0-----:R0:W1:Y:S02]  /*fb20*/  SYNCS.PHASECHK.TRANS64.TRYWAIT P0, [R7+URZ], R4 ;  /* 0x00000004070075a7 */ /* 0x001064000800017f */
[----:B-1----:R-:W-:Y:S05]  /*fb30*/  @!P0 NANOSLEEP.SYNCS 0x989680 ;  /* 0x009896800000895d */ /* 0x002fea0003900000 */
[----:B------:R-:W1:Y:S02]  /*fb40*/  @!P0 SYNCS.PHASECHK.TRANS64 P0, [R7+URZ], R4 ;  /* 0x00000004070085a7 */ /* 0x000e64000800007f */
[----:B-1----:R-:W-:Y:S05]  /*fb50*/  @!P0 BRA `(.L_x_283) ;  /* 0xfffffffc00f08947 */ /* 0x002fea000383ffff */
[----:B------:R-:W-:Y:S05]  /*fb60*/  BRA `(.L_x_346) ;  /* 0xffffffdc00347947 */ /* 0x000fea000383ffff */
.L_x_284:
[----:B-1----:R1:W2:Y:S02]  /*fb70*/  SYNCS.PHASECHK.TRANS64.TRYWAIT P0, [R5+URZ], R0 ;  /* 0x00000000050075a7 */ /* 0x0022a4000800017f */
[----:B--2---:R-:W-:Y:S05]  /*fb80*/  @!P0 NANOSLEEP.SYNCS 0x989680 ;  /* 0x009896800000895d */ /* 0x004fea0003900000 */
[----:B------:R-:W2:Y:S02]  /*fb90*/  @!P0 SYNCS.PHASECHK.TRANS64 P0, [R5+URZ], R0 ;  /* 0x00000000050085a7 */ /* 0x000ea4000800007f */
[----:B--2---:R-:W-:Y:S05]  /*fba0*/  @!P0 BRA `(.L_x_284) ;  /* 0xfffffffc00f08947 */ /* 0x004fea000383ffff */
[----:B------:R-:W-:Y:S05]  /*fbb0*/  BRA `(.L_x_347) ;  /* 0xffffffdc00287947 */ /* 0x000fea000383ffff */
.L_x_286:
[----:B-1----:R1:W2:Y:S02]  /*fbc0*/  SYNCS.PHASECHK.TRANS64.TRYWAIT P0, [R5+URZ], R4 ;  /* 0x00000004050075a7 */ /* 0x0022a4000800017f */
[----:B--2---:R-:W-:Y:S05]  /*fbd0*/  @!P0 NANOSLEEP.SYNCS 0x989680 ;  /* 0x009896800000895d */ /* 0x004fea0003900000 */
[----:B------:R-:W2:Y:S02]  /*fbe0*/  @!P0 SYNCS.PHASECHK.TRANS64 P0, [R5+URZ], R4 ;  /* 0x00000004050085a7 */ /* 0x000ea4000800007f */
[----:B--2---:R-:W-:Y:S05]  /*fbf0*/  @!P0 BRA `(.L_x_286) ;  /* 0xfffffffc00f08947 */ /* 0x004fea000383ffff */
[----:B------:R-:W-:Y:S05]  /*fc00*/  BRA `(.L_x_348) ;  /* 0xffffffdc002c7947 */ /* 0x000fea000383ffff */
.L_x_349:
        /* <DEDUP_REMOVED lines=15> */
.L_x_6129:


//--------------------- .text._ZN7cutlass13device_kernelIN5flash11enable_sm90INS1_16FlashAttnFwdSm90INS1_25CollectiveMainloopFwdSm90ILi2EN4cute5tupleIJNS5_1CILi1EEES8_S8_EEENS6_IJNS7_ILi128EEENS7_ILi96EEENS7_ILi64EEEEEELi256ENS_6half_tEfNS_4arch4Sm90ELb0ELb0ELb0ELb1ELb0ELb0ELb0ELb1ELb0ELb1ELb1ELb0EEENS1_21CollectiveEpilogueFwdINS6_IJSA_NS7_ILi256EEESB_EEES9_SE_SG_Li256ELb1ELb1ELb1ELb0EEENS1_36VarlenDynamicPersistentTileSchedulerILi128ELi96ELi256ELi128ELb1ELb1ELb1ELb0ELb1ELb1EEEEEEEEEvNT_6ParamsE --------------------------
	.section	.text._ZN7cutlass13device_kernelIN5flash11enable_sm90INS1_16FlashAttnFwdSm90INS1_25CollectiveMainloopFwdSm90ILi2EN4cute5tupleIJNS5_1CILi1EEES8_S8_EEENS6_IJNS7_ILi128EEENS7_ILi96EEENS7_ILi64EEEEEELi256ENS_6half_tEfNS_4arch4Sm90ELb0ELb0ELb0ELb1ELb0ELb0ELb0ELb1ELb0ELb1ELb1ELb0EEENS1_21CollectiveEpilogueFwdINS6_IJSA_NS7_ILi256EEESB_EEES9_SE_SG_Li256ELb1ELb1ELb1ELb0EEENS1_36VarlenDynamicPersistentTileSchedulerILi128ELi96ELi256ELi128ELb1ELb1ELb1ELb0ELb1ELb1EEEEEEEEEvNT_6ParamsE,"ax",@progbits
	.align	128
.text._ZN7cutlass13device_kernelIN5flash11enable_sm90INS1_16FlashAttnFwdSm90INS1_25CollectiveMainloopFwdSm90ILi2EN4cute5tupleIJNS5_1CILi1EEES8_S8_EEENS6_IJNS7_ILi128EEENS7_ILi96EEENS7_ILi64EEEEEELi256ENS_6half_tEfNS_4arch4Sm90ELb0ELb0ELb0ELb1ELb0ELb0ELb0ELb1ELb0ELb1ELb1ELb0EEENS1_21CollectiveEpilogueFwdINS6_IJSA_NS7_ILi256EEESB_EEES9_SE_SG_Li256ELb1ELb1ELb1ELb0EEENS1_36VarlenDynamicPersistentTileSchedulerILi128ELi96ELi256ELi128ELb1ELb1ELb1ELb0ELb1ELb1EEEEEEEEEvNT_6ParamsE:
        .type           _ZN7cutlass13device_kernelIN5flash11enable_sm90INS1_16FlashAttnFwdSm90INS1_25CollectiveMainloopFwdSm90ILi2EN4cute5tupleIJNS5_1CILi1EEES8_S8_EEENS6_IJNS7_ILi128EEENS7_ILi96EEENS7_ILi64EEEEEELi256ENS_6half_tEfNS_4arch4Sm90ELb0ELb0ELb0ELb1ELb0ELb0ELb0ELb1ELb0ELb1ELb1ELb0EEENS1_21CollectiveEpilogueFwdINS6_IJSA_NS7_ILi256EEESB_EEES9_SE_SG_Li256ELb1ELb1ELb1ELb0EEENS1_36VarlenDynamicPersistentTileSchedulerILi128ELi96ELi256ELi128ELb1ELb1ELb1ELb0ELb1ELb1EEEEEEEEEvNT_6ParamsE,@function
        .size           _ZN7cutlass13device_kernelIN5flash11enable_sm90INS1_16FlashAttnFwdSm90INS1_25CollectiveMainloopFwdSm90ILi2EN4cute5tupleIJNS5_1CILi1EEES8_S8_EEENS6_IJNS7_ILi128EEENS7_ILi96EEENS7_ILi64EEEEEELi256ENS_6half_tEfNS_4arch4Sm90ELb0ELb0ELb0ELb1ELb0ELb0ELb0ELb1ELb0ELb1ELb1ELb0EEENS1_21CollectiveEpilogueFwdINS6_IJSA_NS7_ILi256EEESB_EEES9_SE_SG_Li256ELb1ELb1ELb1ELb0EEENS1_36VarlenDynamicPersistentTileSchedulerILi128ELi96ELi256ELi128ELb1ELb1ELb1ELb0ELb1ELb1EEEEEEEEEvNT_6ParamsE,(.L_x_6130 - _ZN7cutlass13device_kernelIN5flash11enable_sm90INS1_16FlashAttnFwdSm90INS1_25CollectiveMainloopFwdSm90ILi2EN4cute5tupleIJNS5_1CILi1EEES8_S8_EEENS6_IJNS7_ILi128EEENS7_ILi96EEENS7_ILi64EEEEEELi256ENS_6half_tEfNS_4arch4Sm90ELb0ELb0ELb0ELb1ELb0ELb0ELb0ELb1ELb0ELb1ELb1ELb0EEENS1_21CollectiveEpilogueFwdINS6_IJSA_NS7_ILi256EEESB_EEES9_SE_SG_Li256ELb1ELb1ELb1ELb0EEENS1_36VarlenDynamicPersistentTileSchedulerILi128ELi96ELi256ELi128ELb1ELb1ELb1ELb0ELb1ELb1EEEEEEEEEvNT_6ParamsE)
        .other          _ZN7cutlass13device_kernelIN5flash11enable_sm90INS1_16FlashAttnFwdSm90INS1_25CollectiveMainloopFwdSm90ILi2EN4cute5tupleIJNS5_1CILi1EEES8_S8_EEENS6_IJNS7_ILi128EEENS7_ILi96EEENS7_ILi64EEEEEELi256ENS_6half_tEfNS_4arch4Sm90ELb0ELb0ELb0ELb1ELb0ELb0ELb0ELb1ELb0ELb1ELb1ELb0EEENS1_21CollectiveEpilogueFwdINS6_IJSA_NS7_ILi256EEESB_EEES9_SE_SG_Li256ELb1ELb1ELb1ELb0EEENS1_36VarlenDynamicPersistentTileSchedulerILi128ELi96ELi256ELi128ELb1ELb1ELb1ELb0ELb1ELb1EEEEEEEEEvNT_6ParamsE,@"STO_CUDA_ENTRY STV_DEFAULT"
_ZN7cutlass13device_kernelIN5flash11enable_sm90INS1_16FlashAttnFwdSm90INS1_25CollectiveMainloopFwdSm90ILi2EN4cute5tupleIJNS5_1CILi1EEES8_S8_EEENS6_IJNS7_ILi128EEENS7_ILi96EEENS7_ILi64EEEEEELi256ENS_6half_tEfNS_4arch4Sm90ELb0ELb0ELb0ELb1ELb0ELb0ELb0ELb1ELb0ELb1ELb1ELb0EEENS1_21CollectiveEpilogueFwdINS6_IJSA_NS7_ILi256EEESB_EEES9_SE_SG_Li256ELb1ELb1ELb1ELb0EEENS1_36VarlenDynamicPersistentTileSchedulerILi128ELi96ELi256ELi128ELb1ELb1ELb1ELb0ELb1ELb1EEEEEEEEEvNT_6ParamsE:
        /* <DEDUP_REMOVED lines=18> */
.L_x_351:
[----:B------:R-:W-:Y:S05]  /*0120*/  BSYNC B0 ;  /* 0x0000000000007941 */ /* 0x000fea0003800000 */
.L_x_350:
        /* <DEDUP_REMOVED lines=41> */
.L_x_352:
        /* <DEDUP_REMOVED lines=22> */
.L_x_353:
        /* <DEDUP_REMOVED lines=18> */
.L_x_354:
        /* <DEDUP_REMOVED lines=22> */
.L_x_355:
        /* <DEDUP_REMOVED lines=22> */
.L_x_356:
[----:B------:R-:W-:Y:S01]  /*0900*/  PLOP3.LUT P0, PT, PT, PT, UP0, 0x80, 0x0 ;  /* 0x000000000000781c */ /* 0x000fe20003f0f008 */
[----:B------:R-:W-:Y:S01]  /*0910*/  UMOV UR36, 0x1 ;  /* 0x0000000100247882 */ /* 0x000fe20000000000 */
[----:B------:R-:W-:Y:S01]  /*0920*/  NOP ;  /* 0x0000000000007918 */ /* 0x000fe20000000000 */
[----:B------:R-:W-:Y:S01]  /*0930*/  USEL UR36, UR36, 0x2, !UP0 ;  /* 0x0000000224247887 */ /* 0x000fe2000c000000 */
[----:B------:R-:W-:Y:S01]  /*0940*/  ULDC.64 UR40, c[0x0][0x208] ;  /* 0x0000820000287ab9 */ /* 0x000fe20000000a00 */
[----:B012-4-:R-:W-:Y:S08]  /*0950*/  BAR.SYNC.DEFER_BLOCKING 0x0 ;  /* 0x0000000000007b1d */ /* 0x017ff00000010000 */
[----:B------:R-:W-:Y:S05]  /*0960*/  @!P0 BRA `(.L_x_357) ;  /* 0x0000009c00f08947 */ /* 0x000fea0003800000 */
.L_x_358:
[----:B------:R-:W-:-:S08]  /*0970*/  NOP ;  /* 0x0000000000007918 */ /* 0x000fd00000000000 */
[----:B------:R-:W0:Y:S02]  /*0980*/  USETMAXREG.TRY_ALLOC.CTAPOOL UP0, 0xf0 ;  /* 0x000000f0000079c8 */ /* 0x000e240008000600 */
[----:B0-----:R-:W-:-:S13]  /*0990*/  PLOP3.LUT P0, PT, PT, PT, UP0, 0x80, 0x0 ;  /* 0x000000000000781c */ /* 0x001fda0003f0f008 */
[----:B------:R-:W-:Y:S05]  /*09a0*/  @!P0 BRA `(.L_x_358) ;  /* 0xfffffffc00f08947 */ /* 0x000fea000383ffff */
[----:B------:R-:W-:Y:S01]  /*09b0*/  SHF.R.U32.HI R0, RZ, 0x7, R6 ;  /* 0x00000007ff007819 */ /* 0x000fe20000011606 */
[----:B------:R-:W0:Y:S08]  /*09c0*/  S2UR UR5, SR_CgaCtaId ;  /* 0x00000000000579c3 */ /* 0x000e300000008800 */
[----:B------:R-:W-:Y:S06]  /*09d0*/  BAR.ARV 0x8, 0x180 ;  /* 0x0206000000007b1d */ /* 0x000fec0000002000 */
[----:B------:R-:W-:Y:S01]  /*09e0*/  ISETP.NE.AND P0, PT, R0, 0x1, PT ;  /* 0x000000010000780c */ /* 0x000fe20003f05270 */
[----:B------:R-:W-:-:S12]  /*09f0*/  UMOV UR4, 0x400 ;  /* 0x0000040000047882 */ /* 0x000fd80000000000 */
[----:B------:R-:W-:Y:S06]  /*0a00*/  @!P0 BAR.ARV 0x9, 0x100 ;  /* 0x0244000000008b1d */ /* 0x000fec0000002000 */
[----:B0-----:R-:W-:Y:S02]  /*0a10*/  ULEA UR4, UR5, UR4, 0x18 ;  /* 0x0000000405047291 */ /* 0x001fe4000f8ec03f */
[----:B------:R-:W-:Y:S07]  /*0a20*/  BAR.SYNC.DEFER_BLOCKING 0x5, 0x180 ;  /* 0x0146000000007b1d */ /* 0x000fee0000010000 */
[----:B------:R-:W0:Y:S01]  /*0a30*/  LDS.128 R8, [UR4+0x228d0] ;  /* 0x0228d004ff087984 */ /* 0x000e220008000c00 */
[----:B------:R-:W-:Y:S01]  /*0a40*/  ULDC UR4, c[0x0][0xc3c] ;  /* 0x00030f0000047ab9 */ /* 0x000fe20000000800 */
[----:B------:R-:W-:Y:S06]  /*0a50*/  BAR.ARV 0x4, 0x180 ;  /* 0x0106000000007b1d */ /* 0x000fec0000002000 */
[----:B0-----:R-:W-:-:S13]  /*0a60*/  ISETP.GE.AND P0, PT, R11, UR4, PT ;  /* 0x000000040b007c0c */ /* 0x001fda000bf06270 */
[----:B------:R-:W-:Y:S05]  /*0a70*/  @P0 EXIT ;  /* 0x000000000000094d */ /* 0x000fea0003800000 */
[----:B------:R-:W-:Y:S01]  /*0a80*/  VIADD R6, R6, 0xffffff80 ;  /* 0xffffff8006067836 */ /* 0x000fe20000000000 */
[----:B------:R-:W-:Y:S01]  /*0a90*/  R2UR UR5, R9 ;  /* 0x00000000090572ca */ /* 0x000fe200000e0000 */
[----:B------:R-:W-:Y:S01]  /*0aa0*/  ULOP3.LUT UR49, UR36, 0x1, URZ, 0xfc, !UPT ;  /* 0x0000000124317892 */ /* 0x000fe2000f8efc3f */
[----:B------:R-:W-:Y:S01]  /*0ab0*/  R2UR UR6, R10 ;  /* 0x000000000a0672ca */ /* 0x000fe200000e0000 */
[----:B------:R-:W-:Y:S01]  /*0ac0*/  UMOV UR48, URZ ;  /* 0x0000003f00307c82 */ /* 0x000fe20008000000 */
[----:B------:R-:W-:Y:S01]  /*0ad0*/  SHF.R.S32.HI R3, RZ, 0x1f, R6 ;  /* 0x0000001fff037819 */ /* 0x000fe20000011406 */
[----:B------:R-:W-:Y:S01]  /*0ae0*/  UMOV UR47, URZ ;  /* 0x0000003f002f7c82 */ /* 0x000fe20008000000 */
[----:B------:R-:W-:Y:S01]  /*0af0*/  R2UR UR7, R11 ;  /* 0x000000000b0772ca */ /* 0x000fe200000e0000 */
[----:B------:R-:W-:Y:S01]  /*0b00*/  UMOV UR37, URZ ;  /* 0x0000003f00257c82 */ /* 0x000fe20008000000 */
[CC--:B------:R-:W-:Y:S02]  /*0b10*/  LEA.HI R0, R3.reuse, R6.reuse, RZ, 0x7 ;  /* 0x0000000603007211 */ /* 0x0c0fe400078f38ff */
[----:B------:R-:W-:-:S02]  /*0b20*/  LEA.HI R2, R3, R6, RZ, 0x5 ;  /* 0x0000000603027211 */ /* 0x000fc400078f28ff */
[----:B------:R-:W-:Y:S02]  /*0b30*/  LOP3.LUT R5, R0, 0xffffff80, RZ, 0xc0, !PT ;  /* 0xffffff8000057812 */ /* 0x000fe400078ec0ff */
[CC--:B------:R-:W-:Y:S01]  /*0b40*/  LEA.HI R4, R3.reuse, R6.reuse, RZ, 0x2 ;  /* 0x0000000603047211 */ /* 0x0c0fe200078f10ff */
[----:B------:R-:W-:Y:S01]  /*0b50*/  IMAD.SHL.U32 R7, R2, 0x20, RZ ;  /* 0x0000002002077824 */ /* 0x000fe200078e00ff */
[----:B------:R-:W-:Y:S01]  /*0b60*/  LEA.HI R3, R3, R6, RZ, 0x4 ;  /* 0x0000000603037211 */ /* 0x000fe200078f20ff */
[----:B------:R-:W-:Y:S01]  /*0b70*/  IMAD.IADD R226, R6, 0x1, -R5 ;  /* 0x0000000106e27824 */ /* 0x000fe200078e0a05 */
[----:B------:R-:W-:Y:S02]  /*0b80*/  LOP3.LUT R13, R4, 0xfffffffc, RZ, 0xc0, !PT ;  /* 0xfffffffc040d7812 */ /* 0x000fe400078ec0ff */
[----:B------:R-:W-:Y:S02]  /*0b90*/  SHF.R.S32.HI R2, RZ, 0x4, R3 ;  /* 0x00000004ff027819 */ /* 0x000fe40000011403 */
[----:B------:R-:W-:Y:S01]  /*0ba0*/  SHF.R.S32.HI R9, RZ, 0x1f, R226 ;  /* 0x0000001fff097819 */ /* 0x000fe200000114e2 */
[----:B------:R-:W-:Y:S01]  /*0bb0*/  IMAD.IADD R13, R6, 0x1, -R13 ;  /* 0x00000001060d7824 */ /* 0x000fe200078e0a0d */
[----:B------:R-:W-:-:S02]  /*0bc0*/  LOP3.LUT R5, R3, 0x3fffff0, RZ, 0xc0, !PT ;  /* 0x03fffff003057812 */ /* 0x000fc400078ec0ff */
[----:B------:R-:W-:Y:S02]  /*0bd0*/  LEA.HI R8, R9, R226, RZ, 0x2 ;  /* 0x000000e209087211 */ /* 0x000fe400078f10ff */
[----:B------:R-:W-:Y:S01]  /*0be0*/  LEA.HI R4, R3, R2, RZ, 0x1 ;  /* 0x0000000203047211 */ /* 0x000fe200078f08ff */
[----:B------:R-:W-:Y:S01]  /*0bf0*/  IMAD.IADD R5, R6, 0x1, -R5 ;  /* 0x0000000106057824 */ /* 0x000fe200078e0a05 */
[--C-:B------:R-:W-:Y:S02]  /*0c00*/  SHF.R.S32.HI R10, RZ, 0x2, R8.reuse ;  /* 0x00000002ff0a7819 */ /* 0x100fe40000011408 */
[----:B------:R-:W-:Y:S02]  /*0c10*/  SHF.R.S32.HI R11, RZ, 0x1f, R8 ;  /* 0x0000001fff0b7819 */ /* 0x000fe40000011408 */
[----:B------:R-:W-:Y:S02]  /*0c20*/  SHF.R.S32.HI R3, RZ, 0x7, R0 ;  /* 0x00000007ff037819 */ /* 0x000fe40000011400 */
[----:B------:R-:W-:-:S02]  /*0c30*/  LEA.HI R11, R11, R10, RZ, 0x3 ;  /* 0x0000000a0b0b7211 */ /* 0x000fc400078f18ff */
[----:B------:R-:W-:Y:S02]  /*0c40*/  LOP3.LUT R6, R7, 0xfffffc00, RZ, 0xc0, !PT ;  /* 0xfffffc0007067812 */ /* 0x000fe400078ec0ff */
[----:B------:R-:W-:Y:S02]  /*0c50*/  LOP3.LUT R7, R4, 0x1ffffffe, RZ, 0xc0, !PT ;  /* 0x1ffffffe04077812 */ /* 0x000fe400078ec0ff */
[----:B------:R-:W-:Y:S01]  /*0c60*/  LOP3.LUT R11, R11, 0xfffffff8, RZ, 0xc0, !PT ;  /* 0xfffffff80b0b7812 */ /* 0x000fe200078ec0ff */
[----:B------:R-:W-:Y:S01]  /*0c70*/  IMAD R6, R5, 0x40, R6 ;  /* 0x0000004005067824 */ /* 0x000fe200078e0206 */
[----:B------:R-:W-:Y:S01]  /*0c80*/  LEA.HI R0, R0, R3, RZ, 0x1 ;  /* 0x0000000300007211 */ /* 0x000fe200078f08ff */
[----:B------:R-:W-:Y:S01]  /*0c90*/  IMAD.IADD R7, R2, 0x1, -R7 ;  /* 0x0000000102077824 */ /* 0x000fe200078e0a07 */
[----:B------:R-:W-:Y:S01]  /*0ca0*/  LEA.HI R9, R9, R226, RZ, 0x5 ;  /* 0x000000e209097211 */ /* 0x000fe200078f28ff */
[----:B------:R-:W-:Y:S01]  /*0cb0*/  IMAD.IADD R10, R10, 0x1, -R11 ;  /* 0x000000010a0a7824 */ /* 0x000fe200078e0a0b */
[----:B------:R-:W-:-:S02]  /*0cc0*/  LOP3.LUT R0, R0, 0x3fffffe, RZ, 0xc0, !PT ;  /* 0x03fffffe00007812 */ /* 0x000fc400078ec0ff */
[----:B------:R-:W-:Y:S02]  /*0cd0*/  SHF.R.S32.HI R9, RZ, 0x5, R9 ;  /* 0x00000005ff097819 */ /* 0x000fe40000011409 */
[----:B------:R-:W-:Y:S01]  /*0ce0*/  LEA.HI R2, R13, R13, RZ, 0x1 ;  /* 0x0000000d0d027211 */ /* 0x000fe200078f08ff */
[----:B------:R-:W-:Y:S01]  /*0cf0*/  IMAD.IADD R0, R3, 0x1, -R0 ;  /* 0x0000000103007824 */ /* 0x000fe200078e0a00 */
[----:B------:R-:W-:Y:S01]  /*0d00*/  LOP3.LUT R5, R8, 0x7ffffffc, RZ, 0xc0, !PT ;  /* 0x7ffffffc08057812 */ /* 0x000fe200078ec0ff */
[----:B------:R-:W-:Y:S01]  /*0d10*/  IMAD R9, R9, 0x10, R10 ;  /* 0x0000001009097824 */ /* 0x000fe200078e020a */
[----:B------:R-:W-:Y:S01]  /*0d20*/  LOP3.LUT R2, R2, 0x1ffffffe, RZ, 0xc0, !PT ;  /* 0x1ffffffe02027812 */ /* 0x000fe200078ec0ff */
[----:B------:R-:W-:Y:S02]  /*0d30*/  IMAD R3, R7, 0x8, R6 ;  /* 0x0000000807037824 */ /* 0x000fe400078e0206 */
[----:B------:R-:W-:Y:S02]  /*0d40*/  IMAD R0, R0, 0x40, R9 ;  /* 0x0000004000007824 */ /* 0x000fe400078e0209 */
[----:B------:R-:W-:Y:S01]  /*0d50*/  IMAD.IADD R13, R13, 0x1, -R2 ;  /* 0x000000010d0d7824 */ /* 0x000fe200078e0a02 */
[----:B------:R0:W-:Y:S01]  /*0d60*/  STL [R1+0x48], R3 ;  /* 0x0000480301007387 */ /* 0x0001e20000100800 */
[----:B------:R-:W-:-:S03]  /*0d70*/  IMAD.IADD R5, R226, 0x1, -R5 ;  /* 0x00000001e2057824 */ /* 0x000fc600078e0a05 */
[----:B------:R1:W-:Y:S01]  /*0d80*/  STL [R1+0x40], R0 ;  /* 0x0000400001007387 */ /* 0x0003e20000100800 */
[----:B------:R-:W-:-:S04]  /*0d90*/  IMAD.SHL.U32 R2, R5, 0x2, RZ ;  /* 0x0000000205027824 */ /* 0x000fc800078e00ff */
[C---:B------:R-:W-:Y:S02]  /*0da0*/  VIADD R225, R2.reuse, 0x8 ;  /* 0x0000000802e17836 */ /* 0x040fe40000000000 */
[C---:B------:R-:W-:Y:S02]  /*0db0*/  VIADD R224, R2.reuse, 0x10 ;  /* 0x0000001002e07836 */ /* 0x040fe40000000000 */
[C---:B------:R-:W-:Y:S01]  /*0dc0*/  VIADD R223, R2.reuse, 0x18 ;  /* 0x0000001802df7836 */ /* 0x040fe20000000000 */
[----:B0-----:R-:W-:Y:S01]  /*0dd0*/  SHF.R.S32.HI R3, RZ, 0x1f, R225 ;  /* 0x0000001fff037819 */ /* 0x001fe200000114e1 */
[----:B-1----:R-:W-:Y:S01]  /*0de0*/  IMAD R0, R13, 0x8, R0 ;  /* 0x000000080d007824 */ /* 0x002fe200078e0200 */
[----:B------:R-:W-:Y:S01]  /*0df0*/  SHF.R.S32.HI R5, RZ, 0x1f, R224 ;  /* 0x0000001fff057819 */ /* 0x000fe200000114e0 */
[C---:B------:R-:W-:Y:S01]  /*0e00*/  VIADD R222, R2.reuse, 0x20 ;  /* 0x0000002002de7836 */ /* 0x040fe20000000000 */
[----:B------:R-:W-:Y:S01]  /*0e10*/  SHF.R.S32.HI R4, RZ, 0x1f, R223 ;  /* 0x0000001fff047819 */ /* 0x000fe200000114df */
[C---:B------:R-:W-:Y:S01]  /*0e20*/  VIADD R221, R2.reuse, 0x28 ;  /* 0x0000002802dd7836 */ /* 0x040fe20000000000 */
[----:B------:R0:W-:Y:S01]  /*0e30*/  STL [R1+0x44], R0 ;  /* 0x0000440001007387 */ /* 0x0001e20000100800 */
[C---:B------:R-:W-:Y:S01]  /*0e40*/  VIADD R220, R2.reuse, 0x30 ;  /* 0x0000003002dc7836 */ /* 0x040fe20000000000 */
[----:B------:R-:W-:Y:S01]  /*0e50*/  SHF.R.S32.HI R3, RZ, 0x1f, R222 ;  /* 0x0000001fff037819 */ /* 0x000fe200000114de */
        /* <DEDUP_REMOVED lines=42> */
[----:B------:R-:W-:Y:S01]  /*1100*/  VIADD R16, R2, 0xe0 ;  /* 0x000000e002107836 */ /* 0x000fe20000000000 */
[----:B------:R-:W-:-:S02]  /*1110*/  SHF.R.S32.HI R228, RZ, 0x1f, R18 ;  /* 0x0000001fffe47819 */ /* 0x000fc40000011412 */
[----:B0-----:R-:W-:-:S07]  /*1120*/  SHF.R.S32.HI R227, RZ, 0x1f, R17 ;  /* 0x0000001fffe37819 */ /* 0x001fce0000011411 */
.L_x_404:
[----:B------:R-:W-:Y:S01]  /*1130*/  ULDC.64 UR8, c[0x0][0xc88] ;  /* 0x0003220000087ab9 */ /* 0x000fe20000000a00 */
[----:B------:R-:W-:Y:S01]  /*1140*/  ULDC.64 UR10, c[0x0][0xa20] ;  /* 0x00028800000a7ab9 */ /* 0x000fe20000000a00 */
[----:B------:R-:W-:Y:S01]  /*1150*/  UIMAD.WIDE UR8, UR7, 0x4, UR8 ;  /* 0x00000004070878a5 */ /* 0x000fe2000f8e0208 */
[----:B------:R-:W-:-:S05]  /*1160*/  ULDC UR4, c[0x0][0x424] ;  /* 0x0001090000047ab9 */ /* 0x000fca0000000800 */
[----:B012---:R-:W-:Y:S02]  /*1170*/  IMAD.U32 R4, RZ, RZ, UR8 ;  /* 0x00000008ff047e24 */ /* 0x007fe4000f8e00ff */
[----:B---3--:R-:W-:Y:S01]  /*1180*/  IMAD.U32 R5, RZ, RZ, UR9 ;  /* 0x00000009ff057e24 */ /* 0x008fe2000f8e00ff */
[----:B------:R-:W-:-:S04]  /*1190*/  ULDC.64 UR8, c[0x0][0xa28] ;  /* 0x00028a0000087ab9 */ /* 0x000fc80000000a00 */
[----:B------:R-:W2:Y:S01]  /*11a0*/  LDG.E R4, desc[UR40][R4.64] ;  /* 0x0000002804047981 */ /* 0x000ea2000c1e1900 */
[----:B------:R-:W-:Y:S02]  /*11b0*/  UISETP.NE.U32.AND UP0, UPT, UR8, URZ, UPT ;  /* 0x0000003f0800728c */ /* 0x000fe4000bf05070 */
[----:B------:R-:W-:Y:S02]  /*11c0*/  UISETP.NE.U32.AND UP1, UPT, UR10, URZ, UPT ;  /* 0x0000003f0a00728c */ /* 0x000fe4000bf25070 */
[----:B------:R-:W-:Y:S02]  /*11d0*/  UISETP.NE.AND.EX UP0, UPT, UR9, URZ, UPT, UP0 ;  /* 0x0000003f0900728c */ /* 0x000fe4000bf05300 */
[----:B------:R-:W-:-:S04]  /*11e0*/  UISETP.NE.AND.EX UP1, UPT, UR11, URZ, UPT, UP1 ;  /* 0x0000003f0b00728c */ /* 0x000fc8000bf25310 */
[----:B------:R-:W-:Y:S02]  /*11f0*/  PLOP3.LUT P0, PT, PT, PT, UP0, 0x80, 0x0 ;  /* 0x000000000000781c */ /* 0x000fe40003f0f008 */
[----:B------:R-:W-:Y:S02]  /*1200*/  PLOP3.LUT P1, PT, PT, PT, UP1, 0x80, 0x0 ;  /* 0x000000000000781c */ /* 0x000fe40003f2f018 */
[----:B--2---:R-:W-:-:S13]  /*1210*/  R2UR UR46, R4 ;  /* 0x00000000042e72ca */ /* 0x004fda00000e0000 */
[----:B------:R-:W-:Y:S02]  /*1220*/  USHF.R.S32.HI UR45, URZ, 0x1f, UR46 ;  /* 0x0000001f3f2d7899 */ /* 0x000fe4000801142e */
[----:B------:R-:W-:-:S04]  /*1230*/  @UP0 ULEA UR8, UP2, UR46, UR8, 0x2 ;  /* 0x000000082e080291 */ /* 0x000fc8000f84103f */
[----:B------:R-:W-:Y:S02]  /*1240*/  @UP0 ULEA.HI.X UR9, UR46, UR9, UR45, 0x2, UP2 ;  /* 0x000000092e090291 */ /* 0x000fe400090f142d */
[----:B------:R-:W-:Y:S01]  /*1250*/  @UP1 ULEA UR10, UP0, UR46, UR10, 0x2 ;  /* 0x0000000a2e0a1291 */ /* 0x000fe2000f80103f */
[----:B------:R-:W-:-:S03]  /*1260*/  IMAD.U32 R4, RZ, RZ, UR8 ;  /* 0x00000008ff047e24 */ /* 0x000fc6000f8e00ff */
[----:B------:R-:W-:Y:S01]  /*1270*/  @UP1 ULEA.HI.X UR11, UR46, UR11, UR45, 0x2, UP0 ;  /* 0x0000000b2e0b1291 */ /* 0x000fe200080f142d */
[----:B------:R-:W-:Y:S01]  /*1280*/  IMAD.U32 R5, RZ, RZ, UR9 ;  /* 0x00000009ff057e24 */ /* 0x000fe2000f8e00ff */
[----:B------:R-:W-:Y:S01]  /*1290*/  ULDC.64 UR8, c[0x0][0x418] ;  /* 0x0001060000087ab9 */ /* 0x000fe20000000a00 */
[----:B----4-:R-:W-:-:S03]  /*12a0*/  IMAD.U32 R6, RZ, RZ, UR10 ;  /* 0x0000000aff067e24 */ /* 0x010fc6000f8e00ff */
[----:B------:R-:W-:Y:S01]  /*12b0*/  IMAD.U32 R7, RZ, RZ, UR11 ;  /* 0x0000000bff077e24 */ /* 0x000fe2000f8e00ff */
[----:B------:R-:W2:Y:S04]  /*12c0*/  @P0 LDG.E R4, desc[UR40][R4.64] ;  /* 0x0000002804040981 */ /* 0x000ea8000c1e1900 */
[----:B------:R-:W3:Y:S01]  /*12d0*/  @P1 LDG.E R6, desc[UR40][R6.64] ;  /* 0x0000002806061981 */ /* 0x000ee2000c1e1900 */
[----:B------:R-:W-:Y:S01]  /*12e0*/  UISETP.NE.U32.AND UP0, UPT, UR8, URZ, UPT ;  /* 0x0000003f0800728c */ /* 0x000fe2000bf05070 */
[----:B------:R-:W-:Y:S01]  /*12f0*/  UMOV UR44, UR5 ;  /* 0x00000005002c7c82 */ /* 0x000fe20008000000 */
[----:B------:R-:W-:Y:S02]  /*1300*/  ULDC UR5, c[0x0][0x2f0] ;  /* 0x0000bc0000057ab9 */ /* 0x000fe40000000800 */
[----:B------:R-:W-:Y:S01]  /*1310*/  UISETP.NE.AND.EX UP0, UPT, UR9, URZ, UPT, UP0 ;  /* 0x0000003f0900728c */ /* 0x000fe2000bf05300 */
[----:B------:R-:W-:Y:S01]  /*1320*/  UMOV UR51, URZ ;  /* 0x0000003f00337c82 */ /* 0x000fe20008000000 */
[----:B------:R-:W-:-:S02]  /*1330*/  ULOP3.LUT UR43, UR6, 0xffff, URZ, 0xc0, !UPT ;  /* 0x0000ffff062b7892 */ /* 0x000fc4000f8ec03f */
[----:B------:R-:W-:Y:S02]  /*1340*/  USEL UR4, UR4, 0x1, UP0 ;  /* 0x0000000104047887 */ /* 0x000fe40008000000 */
[----:B------:R-:W-:Y:S02]  /*1350*/  ULOP3.LUT UR7, UR6, 0xff0000, URZ, 0xc0, !UPT ;  /* 0x00ff000006077892 */ /* 0x000fe4000f8ec03f */
[----:B------:R-:W-:Y:S02]  /*1360*/  UIMAD UR4, UR4, UR5, URZ ;  /* 0x00000005040472a4 */ /* 0x000fe4000f8e023f */
[----:B------:R-:W-:Y:S01]  /*1370*/  ULOP3.LUT UR6, UR6, 0xff000000, URZ, 0xc0, !UPT ;  /* 0xff00000006067892 */ /* 0x000fe2000f8ec03f */
[----:B--2---:R-:W-:-:S04]  /*1380*/  @P0 R2UR UR51, R4 ;  /* 0x00000000043302ca */ /* 0x004fc800000e0000 */
[----:B---3--:R-:W-:Y:S01]  /*1390*/  @P1 R2UR UR4, R6 ;  /* 0x00000000060412ca */ /* 0x008fe200000e0000 */
[----:B-----5:R-:W-:-:S14]  /*13a0*/  @P1 BRA `(.L_x_359) ;  /* 0x0000000000341947 */ /* 0x020fdc0003800000 */
[----:B------:R-:W-:Y:S02]  /*13b0*/  ULDC.64 UR8, c[0x0][0xa08] ;  /* 0x0002820000087ab9 */ /* 0x000fe40000000a00 */
[----:B------:R-:W-:-:S04]  /*13c0*/  ISETP.NE.U32.AND P0, PT, RZ, UR8, PT ;  /* 0x00000008ff007c0c */ /* 0x000fc8000bf05070 */
[----:B------:R-:W-:-:S13]  /*13d0*/  ISETP.NE.AND.EX P0, PT, RZ, UR9, PT, P0 ;  /* 0x00000009ff007c0c */ /* 0x000fda000bf05300 */
[----:B------:R-:W-:Y:S05]  /*13e0*/  @!P0 BRA `(.L_x_359) ;  /* 0x0000000000248947 */ /* 0x000fea0003800000 */
[----:B------:R-:W-:Y:S02]  /*13f0*/  ULDC.64 UR4, c[0x0][0xa08] ;  /* 0x0002820000047ab9 */ /* 0x000fe40000000a00 */
[----:B------:R-:W-:-:S06]  /*1400*/  UIMAD.WIDE UR4, UR46, 0x4, UR4 ;  /* 0x000000042e0478a5 */ /* 0x000fcc000f8e0204 */
[----:B------:R-:W-:Y:S02]  /*1410*/  IMAD.U32 R4, RZ, RZ, UR4 ;  /* 0x00000004ff047e24 */ /* 0x000fe4000f8e00ff */
[----:B------:R-:W-:-:S05]  /*1420*/  IMAD.U32 R5, RZ, RZ, UR5 ;  /* 0x00000005ff057e24 */ /* 0x000fca000f8e00ff */
[----:B------:R-:W2:Y:S04]  /*1430*/  LDG.E R3, desc[UR40][R4.64] ;  /* 0x0000002804037981 */ /* 0x000ea8000c1e1900 */
[----:B------:R-:W3:Y:S01]  /*1440*/  LDG.E R0, desc[UR40][R4.64+0x4] ;  /* 0x0000042804007981 */ /* 0x000ee2000c1e1900 */
[----:B--2---:R-:W-:Y:S02]  /*1450*/  R2UR UR4, R3 ;  /* 0x00000000030472ca */ /* 0x004fe400000e0000 */
[----:B---3--:R-:W-:-:S13]  /*1460*/  R2UR UR5, R0 ;  /* 0x00000000000572ca */ /* 0x008fda00000e0000 */
[----:B------:R-:W-:-:S12]  /*1470*/  UIADD3 UR4, -UR4, UR5, URZ ;  /* 0x0000000504047290 */ /* 0x000fd8000fffe13f */
.L_x_359:
[----:B------:R-:W-:Y:S02]  /*1480*/  UIADD3 UR51, -UR51, UR4, URZ ;  /* 0x0000000433337290 */ /* 0x000fe4000fffe13f */
[----:B------:R-:W-:Y:S02]  /*1490*/  USHF.R.U32.HI UR6, URZ, 0x8, UR6 ;  /* 0x000000083f067899 */ /* 0x000fe40008011606 */
[----:B------:R-:W-:Y:S02]  /*14a0*/  UISETP.GE.AND UP0, UPT, UR51, 0x1, UPT ;  /* 0x000000013300788c */ /* 0x000fe4000bf06270 */
[----:B------:R-:W-:Y:S02]  /*14b0*/  UIADD3 UR4, UR51, 0x5f, URZ ;  /* 0x0000005f33047890 */ /* 0x000fe4000fffe03f */
[----:B------:R-:W-:Y:S02]  /*14c0*/  ULEA.HI UR7, UR7, UR6, URZ, 0x10 ;  /* 0x0000000607077291 */ /* 0x000fe4000f8f803f */
[----:B------:R-:W-:Y:S01]  /*14d0*/  PLOP3.LUT P0, PT, PT, PT, UP0, 0x80, 0x0 ;  /* 0x000000000000781c */ /* 0x000fe20003f0f008 */
[----:B------:R-:W-:-:S02]  /*14e0*/  UIMAD.WIDE UR4, UR4, 0x2aaaaaab, URZ ;  /* 0x2aaaaaab040478a5 */ /* 0x000fc4000f8e023f */
[----:B------:R-:W-:Y:S02]  /*14f0*/  ULOP3.LUT UR42, UR7, 0xff, URZ, 0xc0, !UPT ;  /* 0x000000ff072a7892 */ /* 0x000fe4000f8ec03f */
[----:B------:R-:W-:Y:S02]  /*1500*/  USHF.R.U32.HI UR6, URZ, 0x1f, UR5 ;  /* 0x0000001f3f067899 */ /* 0x000fe40008011605 */
[----:B------:R-:W-:Y:S01]  /*1510*/  USHF.R.U32.HI UR39, URZ, 0x10, UR7 ;  /* 0x000000103f277899 */ /* 0x000fe20008011607 */
[----:B------:R-:W-:Y:S01]  /*1520*/  UMOV UR4, URZ ;  /* 0x0000003f00047c82 */ /* 0x000fe20008000000 */
[----:B------:R-:W-:-:S04]  /*1530*/  ULEA.HI.SX32 UR9, UR5, UR6, 0x1c ;  /* 0x0000000605097291 */ /* 0x000fc8000f8fe23f */
[----:B------:R-:W-:Y:S08]  /*1540*/  @!P0 BRA `(.L_x_360) ;  /* 0x0000000000908947 */ /* 0x000ff00003800000 */
[----:B------:R-:W-:Y:S01]  /*1550*/  UISETP.NE.AND UP0, UPT, UR39, URZ, UPT ;  /* 0x0000003f2700728c */ /* 0x000fe2000bf05270 */
[----:B------:R-:W-:-:S03]  /*1560*/  ULDC UR4, c[0x0][0x9f0] ;  /* 0x00027c0000047ab9 */ /* 0x000fc60000000800 */
[----:B------:R-:W-:-:S03]  /*1570*/  USEL UR10, UR39, UR4, UP0 ;  /* 0x00000004270a7287 */ /* 0x000fc60008000000 */
[----:B------:R-:W-:Y:S01]  /*1580*/  UMOV UR4, URZ ;  /* 0x0000003f00047c82 */ /* 0x000fe20008000000 */
[----:B------:R-:W-:Y:S02]  /*1590*/  UIADD3 UR6, UR9, -0x1, UR10 ;  /* 0xffffffff09067890 */ /* 0x000fe4000fffe00a */
[----:B------:R-:W-:-:S04]  /*15a0*/  IMAD.U32 R4, RZ, RZ, UR10 ;  /* 0x0000000aff047e24 */ /* 0x000fc8000f8e00ff */
[----:B------:R-:W-:Y:S01]  /*15b0*/  IMAD.U32 R5, RZ, RZ, UR6 ;  /* 0x00000006ff057e24 */ /* 0x000fe2000f8e00ff */
[-C--:B------:R-:W-:Y:S01]  /*15c0*/  IABS R0, R4.reuse ;  /* 0x0000000400007213 */ /* 0x080fe20000000000 */
[----:B------:R-:W-:Y:S01]  /*15d0*/  ULOP3.LUT UR6, UR6, UR10, URZ, 0x3c, !UPT ;  /* 0x0000000a06067292 */ /* 0x000fe2000f8e3c3f */
[----:B------:R-:W-:Y:S02]  /*15e0*/  IABS R6, R4 ;  /* 0x0000000400067213 */ /* 0x000fe40000000000 */
        /* <DEDUP_REMOVED lines=26> */
.L_x_360:
[----:B------:R-:W-:Y:S01]  /*1790*/  UIMAD UR38, UR42, UR4, URZ ;  /* 0x000000042a2672a4 */ /* 0x000fe2000f8e023f */
[----:B------:R-:W-:Y:S01]  /*17a0*/  IMAD.U32 R0, RZ, RZ, UR9 ;  /* 0x00000009ff007e24 */ /* 0x000fe2000f8e00ff */
[----:B------:R-:W-:Y:S01]  /*17b0*/  PLOP3.LUT P0, PT, PT, PT, PT, 0x80, 0x0 ;  /* 0x000000000000781c */ /* 0x000fe20003f0f070 */
[----:B------:R-:W-:Y:S01]  /*17c0*/  IMAD.U32 R3, RZ, RZ, UR4 ;  /* 0x00000004ff037e24 */ /* 0x000fe2000f8e00ff */
[----:B------:R-:W-:Y:S01]  /*17d0*/  CS2R R150, SRZ ;  /* 0x0000000000967805 */ /* 0x000fe2000001ff00 */
[----:B------:R-:W-:Y:S01]  /*17e0*/  IMAD.MOV.U32 R6, RZ, RZ, RZ ;  /* 0x000000ffff067224 */ /* 0x000fe200078e00ff */
[----:B------:R-:W-:Y:S01]  /*17f0*/  CS2R R148, SRZ ;  /* 0x0000000000947805 */ /* 0x000fe2000001ff00 */
[----:B------:R-:W-:Y:S01]  /*1800*/  IMAD.MOV.U32 R5, RZ, RZ, RZ ;  /* 0x000000ffff057224 */ /* 0x000fe200078e00ff */
[----:B------:R-:W-:Y:S02]  /*1810*/  VIADDMNMX R0, R3, UR38, R0, PT ;  /* 0x0000002603007c46 */ /* 0x000fe4000b800100 */
[----:B------:R-:W-:-:S02]  /*1820*/  CS2R R146, SRZ ;  /* 0x0000000000927805 */ /* 0x000fc4000001ff00 */
[----:B------:R-:W-:Y:S02]  /*1830*/  CS2R R144, SRZ ;  /* 0x0000000000907805 */ /* 0x000fe4000001ff00 */
[----:B------:R-:W-:Y:S02]  /*1840*/  CS2R R142, SRZ ;  /* 0x00000000008e7805 */ /* 0x000fe4000001ff00 */
[----:B------:R-:W-:Y:S02]  /*1850*/  R2UR UR50, R0 ;  /* 0x00000000003272ca */ /* 0x000fe400000e0000 */
        /* <DEDUP_REMOVED lines=11> */
[----:B------:R-:W-:Y:S01]  /*1910*/  CS2R R118, SRZ ;  /* 0x0000000000767805 */ /* 0x000fe2000001ff00 */
[----:B------:R-:W-:Y:S01]  /*1920*/  UISETP.GT.AND UP0, UPT, UR50, UR38, UPT ;  /* 0x000000263200728c */ /* 0x000fe2000bf04270 */
[----:B------:R-:W-:Y:S02]  /*1930*/  CS2R R116, SRZ ;  /* 0x0000000000747805 */ /* 0x000fe4000001ff00 */
[----:B------:R-:W-:Y:S02]  /*1940*/  CS2R R114, SRZ ;  /* 0x0000000000727805 */ /* 0x000fe4000001ff00 */
[----:B------:R-:W-:-:S02]  /*1950*/  CS2R R112, SRZ ;  /* 0x0000000000707805 */ /* 0x000fc4000001ff00 */
[----:B------:R-:W-:Y:S02]  /*1960*/  CS2R R110, SRZ ;  /* 0x00000000006e7805 */ /* 0x000fe4000001ff00 */
[----:B------:R-:W-:Y:S02]  /*1970*/  CS2R R108, SRZ ;  /* 0x00000000006c7805 */ /* 0x000fe4000001ff00 */
[----:B------:R-:W-:Y:S02]  /*1980*/  PLOP3.LUT P1, PT, PT, PT, UP0, 0x80, 0x0 ;  /* 0x000000000000781c */ /* 0x000fe40003f2f008 */
        /* <DEDUP_REMOVED lines=42> */
[----:B------:R-:W-:Y:S06]  /*1c30*/  @!P1 BRA `(.L_x_361) ;  /* 0x00000044003c9947 */ /* 0x000fec0003800000 */
[----:B------:R-:W0:Y:S01]  /*1c40*/  S2R R0, SR_TID.X ;  /* 0x0000000000007919 */ /* 0x000e220000002100 */
[----:B------:R-:W1:Y:S01]  /*1c50*/  S2UR UR7, SR_CgaCtaId ;  /* 0x00000000000779c3 */ /* 0x000e620000008800 */
[----:B------:R-:W-:Y:S02]  /*1c60*/  UMOV UR6, 0x400 ;  /* 0x0000040000067882 */ /* 0x000fe40000000000 */
[----:B-1----:R-:W-:-:S04]  /*1c70*/  ULEA UR6, UR7, UR6, 0x18 ;  /* 0x0000000607067291 */ /* 0x002fc8000f8ec03f */
[----:B------:R-:W-:Y:S01]  /*1c80*/  UIADD3 UR6, UR6, 0x18400, URZ ;  /* 0x0001840006067890 */ /* 0x000fe2000fffe03f */
[----:B0-----:R-:W-:-:S03]  /*1c90*/  VIADD R0, R0, 0xffffff80 ;  /* 0xffffff8000007836 */ /* 0x001fc60000000000 */
[----:B------:R-:W-:Y:S02]  /*1ca0*/  ULOP3.LUT UP0, URZ, UR6, 0x1bf, URZ, 0xc0, !UPT ;  /* 0x000001bf063f7892 */ /* 0x000fe4000f80c03f */
[----:B------:R-:W-:-:S04]  /*1cb0*/  SHF.R.S32.HI R3, RZ, 0x1f, R0 ;  /* 0x0000001fff037819 */ /* 0x000fc80000011400 */
[----:B------:R-:W-:Y:S02]  /*1cc0*/  PLOP3.LUT P0, PT, PT, PT, UP0, 0x80, 0x0 ;  /* 0x000000000000781c */ /* 0x000fe40003f0f008 */
[----:B------:R-:W-:-:S04]  /*1cd0*/  LEA.HI R3, R3, R0, RZ, 0x7 ;  /* 0x0000000003037211 */ /* 0x000fc800078f38ff */
[----:B------:R-:W-:-:S06]  /*1ce0*/  SHF.R.S32.HI R3, RZ, 0x7, R3 ;  /* 0x00000007ff037819 */ /* 0x000fcc0000011403 */
[----:B------:R-:W0:Y:S02]  /*1cf0*/  SHFL.IDX PT, R3, R3, RZ, 0x1f ;  /* 0x00001fff03037589 */ /* 0x000e2400000e0000 */
[----:B0-----:R-:W-:-:S13]  /*1d00*/  R2UR UR4, R3 ;  /* 0x00000000030472ca */ /* 0x001fda00000e0000 */
        /* <DEDUP_REMOVED lines=23> */
.L_x_362:
[----:B------:R-:W0:Y:S01]  /*1e80*/  S2R R3, SR_CgaCtaId ;  /* 0x0000000000037919 */ /* 0x000e220000008800 */
[----:B------:R-:W-:Y:S01]  /*1e90*/  ULEA.HI UR4, UR48, UR48, URZ, 0x1 ;  /* 0x0000003030047291 */ /* 0x000fe2000f8f083f */
[----:B------:R-:W-:Y:S01]  /*1ea0*/  MOV R6, 0x400 ;  /* 0x0000040000067802 */ /* 0x000fe20000000f00 */
[----:B------:R-:W1:Y:S02]  /*1eb0*/  S2R R20, SR_TID.X ;  /* 0x0000000000147919 */ /* 0x000e640000002100 */
[----:B------:R-:W-:-:S04]  /*1ec0*/  ULOP3.LUT UR4, UR4, 0xfffffffe, URZ, 0xc0, !UPT ;  /* 0xfffffffe04047892 */ /* 0x000fc8000f8ec03f */
[----:B------:R-:W-:-:S06]  /*1ed0*/  UIADD3 UR4, UR48, -UR4, URZ ;  /* 0x8000000430047290 */ /* 0x000fcc000fffe03f */
[----:B------:R-:W-:Y:S01]  /*1ee0*/  IMAD.U32 R0, RZ, RZ, UR4 ;  /* 0x00000004ff007e24 */ /* 0x000fe2000f8e00ff */
[----:B0-----:R-:W-:-:S04]  /*1ef0*/  LEA R6, R3, R6, 0x18 ;  /* 0x0000000603067211 */ /* 0x001fc800078ec0ff */
[----:B------:R-:W-:Y:S02]  /*1f00*/  SHF.L.U32 R3, R0, 0x1f, RZ ;  /* 0x0000001f00037819 */ /* 0x000fe400000006ff */
[----:B-1----:R-:W-:Y:S02]  /*1f10*/  SHF.R.U32.HI R20, RZ, 0x7, R20 ;  /* 0x00000007ff147819 */ /* 0x002fe40000011614 */
[----:B------:R-:W0:Y:S03]  /*1f20*/  SYNCS.PHASECHK.TRANS64.TRYWAIT P0, [R6+URZ+0x22800], R3 ;  /* 0x02280003060075a7 */ /* 0x000e26000800017f */
[----:B------:R-:W-:Y:S01]  /*1f30*/  VIADD R7, R20, 0x8 ;  /* 0x0000000814077836 */ /* 0x000fe20000000000 */
[----:B0-----:R-:W-:Y:S06]  /*1f40*/  @!P0 BRA `(.L_x_363) ;  /* 0x000000ec00ac8947 */ /* 0x001fec0003800000 */
.L_x_527:
[----:B------:R-:W-:Y:S01]  /*1f50*/  IMAD.U32 R0, RZ, RZ, UR49 ;  /* 0x00000031ff007e24 */ /* 0x000fe2000f8e00ff */
[----:B------:R-:W-:Y:S05]  /*1f60*/  WARPSYNC.ALL ;  /* 0x0000000000007948 */ /* 0x000fea0003800000 */
[----:B------:R1:W-:Y:S01]  /*1f70*/  BAR.SYNC.DEFER_BLOCKING R7, 0x100 ;  /* 0x000400070000751d */ /* 0x0003e20000010000 */
[----:B------:R-:W-:-:S13]  /*1f80*/  ISETP.NE.AND P0, PT, R0, 0x3, PT ;  /* 0x000000030000780c */ /* 0x000fda0003f05270 */
[----:B-1----:R-:W-:Y:S05]  /*1f90*/  @!P0 BRA `(.L_x_364) ;  /* 0x0000000000048947 */ /* 0x002fea0003800000 */
[----:B------:R-:W-:Y:S01]  /*1fa0*/  BPT.TRAP 0x1 ;  /* 0x000000040000795c */ /* 0x000fe20000300000 */
.L_x_364:
[----:B------:R-:W-:Y:S01]  /*1fb0*/  R2UR UR22, R6 ;  /* 0x00000000061672ca */ /* 0x000fe200000e0000 */
[----:B------:R-:W-:-:S05]  /*1fc0*/  IMAD.U32 R8, RZ, RZ, UR47 ;  /* 0x0000002fff087e24 */ /* 0x000fca000f8e00ff */
[----:B------:R-:W-:-:S07]  /*1fd0*/  SHF.L.U32 R8, R8, 0x1f, RZ ;  /* 0x0000001f08087819 */ /* 0x000fce00000006ff */
[----:B------:R-:W-:-:S09]  /*1fe0*/  ULEA UR22, UR37, UR22, 0x3 ;  /* 0x0000001625167291 */ /* 0x000fd2000f8e183f */
[----:B------:R1:W2:Y:S01]  /*1ff0*/  SYNCS.PHASECHK.TRANS64.TRYWAIT P1, [UR22+0x22830], R8 ;  /* 0x02283008ff0075a7 */ /* 0x0002a20008020156 */
[----:B------:R-:W-:Y:S05]  /*2000*/  @!P0 BRA `(.L_x_365) ;  /* 0x0000000000048947 */ /* 0x000fea0003800000 */
[----:B------:R-:W-:Y:S01]  /*2010*/  BPT.TRAP 0x1 ;  /* 0x000000040000795c */ /* 0x000fe20000300000 */
.L_x_365:
[----:B--2---:R-:W-:Y:S05]  /*2020*/  @P1 BRA `(.L_x_366) ;  /* 0x0000000000081947 */ /* 0x004fea0003800000 */
[----:B------:R-:W2:Y:S02]  /*2030*/  SYNCS.PHASECHK.TRANS64.TRYWAIT P1, [UR22+0x22830], R8 ;  /* 0x02283008ff0075a7 */ /* 0x000ea40008020156 */
[----:B--2---:R-:W-:Y:S05]  /*2040*/  @!P1 BRA `(.L_x_367) ;  /* 0x000000ec00809947 */ /* 0x004fea0003800000 */
.L_x_366:
[----:B------:R-:W-:Y:S01]  /*2050*/  R2UR UR4, R6 ;  /* 0x00000000060472ca */ /* 0x000fe200000e0000 */
[----:B------:R-:W-:Y:S01]  /*2060*/  ULOP3.LUT UR16, UR52, 0x10000, URZ, 0xfc, !UPT ;  /* 0x0001000034107892 */ /* 0x000fe2000f8efc3f */
[----:B------:R-:W-:Y:S01]  /*2070*/  WARPGROUP.ARRIVE ;  /* 0x00000000000079c5 */ /* 0x000fe20000000000 */
[----:B------:R-:W-:Y:S01]  /*2080*/  UMOV UR17, 0x40000040 ;  /* 0x4000004000117882 */ /* 0x000fe20000000000 */
[----:B------:R-:W-:Y:S01]  /*2090*/  UMOV UR19, 0x40000040 ;  /* 0x4000004000137882 */ /* 0x000fe20000000000 */
[----:B------:R-:W-:Y:S01]  /*20a0*/  UMOV UR5, 0x40000040 ;  /* 0x4000004000057882 */ /* 0x000fe20000000000 */
[----:B------:R-:W-:Y:S01]  /*20b0*/  UMOV UR7, 0x40000040 ;  /* 0x4000004000077882 */ /* 0x000fe20000000000 */
[----:B------:R-:W-:Y:S01]  /*20c0*/  UIADD3 UR8, UR16, 0x4, URZ ;  /* 0x0000000410087890 */ /* 0x000fe2000fffe03f */
[----:B------:R-:W-:Y:S01]  /*20d0*/  P2R R10, PR, RZ, 0x1 ;  /* 0x00000001ff0a7803 */ /* 0x000fe20000000000 */
[----:B------:R-:W-:Y:S01]  /*20e0*/  UMOV UR9, 0x40000040 ;  /* 0x4000004000097882 */ /* 0x000fe20000000000 */
[----:B------:R-:W-:Y:S01]  /*20f0*/  UMOV UR11, 0x40000040 ;  /* 0x40000040000b7882 */ /* 0x000fe20000000000 */
[----:B------:R-:W-:Y:S01]  /*2100*/  UIADD3 UR12, UR16, 0x6, URZ ;  /* 0x00000006100c7890 */ /* 0x000fe2000fffe03f */
[----:B------:R-:W2:Y:S01]  /*2110*/  S2R R20, SR_TID.X ;  /* 0x0000000000147919 */ /* 0x000ea20000002100 */
[----:B------:R-:W-:Y:S01]  /*2120*/  UIADD3 UR4, UR4, 0x1c400, URZ ;  /* 0x0001c40004047890 */ /* 0x000fe2000fffe03f */
[----:B------:R-:W-:Y:S01]  /*2130*/  UMOV UR13, 0x40000040 ;  /* 0x40000040000d7882 */ /* 0x000fe20000000000 */
[----:B------:R-:W-:-:S02]  /*2140*/  UMOV UR15, 0x40000040 ;  /* 0x40000040000f7882 */ /* 0x000fc40000000000 */
[----:B------:R-:W-:Y:S01]  /*2150*/  USHF.R.U32.HI UR4, URZ, 0x4, UR4 ;  /* 0x000000043f047899 */ /* 0x000fe20008011604 */
[----:B------:R-:W3:Y:S01]  /*2160*/  S2R R72, SR_TID.X ;  /* 0x0000000000487919 */ /* 0x000ee20000002100 */
[----:B------:R-:W-:Y:S02]  /*2170*/  UIMAD UR51, UR50, -0x60, UR51 ;  /* 0xffffffa0323378a4 */ /* 0x000fe4000f8e0233 */
[----:B------:R-:W-:-:S04]  /*2180*/  ULOP3.LUT UR4, UR4, 0x3fff, URZ, 0xc0, !UPT ;  /* 0x00003fff04047892 */ /* 0x000fc8000f8ec03f */
[----:B------:R-:W-:Y:S01]  /*2190*/  ULOP3.LUT UR20, UR4, 0x10000, URZ, 0xfc, !UPT ;  /* 0x0001000004147892 */ /* 0x000fe2000f8efc3f */
[----:B0-----:R-:W-:Y:S01]  /*21a0*/  IMAD.U32 R3, RZ, RZ, UR51 ;  /* 0x00000033ff037e24 */ /* 0x001fe2000f8e00ff */
[----:B------:R-:W-:Y:S02]  /*21b0*/  UIADD3 UR4, UR16, 0x2, URZ ;  /* 0x0000000210047890 */ /* 0x000fe4000fffe03f */
[----:B------:R-:W-:Y:S02]  /*21c0*/  UIMAD UR18, UR37, 0x300, UR20 ;  /* 0x00000300251278a4 */ /* 0x000fe4000f8e0214 */
[----:B------:R-:W-:Y:S02]  /*21d0*/  IADD3 R0, -R2, 0x60, R3 ;  /* 0x0000006002007810 */ /* 0x000fe40007ffe103 */
[----:B------:R-:W-:Y:S02]  /*21e0*/  UIADD3 UR6, UR18, 0x2, URZ ;  /* 0x0000000212067890 */ /* 0x000fe4000fffe03f */
[----:B------:R-:W-:Y:S01]  /*21f0*/  UIADD3 UR10, UR18, 0x4, URZ ;  /* 0x00000004120a7890 */ /* 0x000fe2000fffe03f */
[----:B------:R-:W-:Y:S01]  /*2200*/  ISETP.GT.AND P6, PT, R0, RZ, PT ;  /* 0x000000ff0000720c */ /* 0x000fe20003fc4270 */
[----:B------:R-:W-:-:S02]  /*2210*/  UIADD3 UR14, UR18, 0x6, URZ ;  /* 0x00000006120e7890 */ /* 0x000fc4000fffe03f */
[----:B------:R-:W-:Y:S01]  /*2220*/  HGMMA.64x96x16.F32 R24, gdesc[UR16], RZ, !UPT, gsb0 ;  /* 0x01600000101879f0 */ /* 0x000fe2000c0008ff */
[C---:B------:R-:W-:Y:S02]  /*2230*/  ISETP.GT.AND P5, PT, R0.reuse, 0x1, PT ;  /* 0x000000010000780c */ /* 0x040fe40003fa4270 */
[C---:B------:R-:W-:Y:S02]  /*2240*/  ISETP.GT.AND P4, PT, R0.reuse, 0x8, PT ;  /* 0x000000080000780c */ /* 0x040fe40003f84270 */
[C---:B------:R-:W-:Y:S02]  /*2250*/  ISETP.GT.AND P3, PT, R0.reuse, 0x9, PT ;  /* 0x000000090000780c */ /* 0x040fe40003f64270 */
[C---:B------:R-:W-:Y:S02]  /*2260*/  ISETP.GT.AND P2, PT, R0.reuse, 0x10, PT ;  /* 0x000000100000780c */ /* 0x040fe40003f44270 */
[----:B------:R-:W-:Y:S02]  /*2270*/  ISETP.GT.AND P1, PT, R0, 0x11, PT ;  /* 0x000000110000780c */ /* 0x000fe40003f24270 */
[----:B--2---:R-:W-:-:S02]  /*2280*/  LOP3.LUT R20, R20, 0x7f, RZ, 0xc0, !PT ;  /* 0x0000007f14147812 */ /* 0x004fc400078ec0ff */
[----:B---3--:R-:W-:Y:S01]  /*2290*/  SHF.R.U32.HI R72, RZ, 0x7, R72 ;  /* 0x00000007ff487819 */ /* 0x008fe20000011648 */
[----:B------:R-:W-:Y:S02]  /*22a0*/  WARPGROUP.DEPBAR.LE gsb0, 0x0 ;  /* 0x00008000000079c5 */ /* 0x000fe40000010000 */
[----:B------:R-:W-:-:S06]  /*22b0*/  WARPGROUP.ARRIVE ;  /* 0x00000000000079c5 */ /* 0x000fcc0000000000 */
[----:B------:R-:W-:Y:S03]  /*22c0*/  HGMMA.64x96x16.F32 R24, gdesc[UR4], R24, gsb0 ;  /* 0x01600000041879f0 */ /* 0x000fe60008000818 */
[----:B------:R-:W-:Y:S02]  /*22d0*/  WARPGROUP.DEPBAR.LE gsb0, 0x0 ;  /* 0x00008000000079c5 */ /* 0x000fe40000010000 */
[----:B------:R-:W-:-:S06]  /*22e0*/  WARPGROUP.ARRIVE ;  /* 0x00000000000079c5 */ /* 0x000fcc0000000000 */
[----:B------:R-:W-:Y:S01]  /*22f0*/  HGMMA.64x96x16.F32 R24, gdesc[UR8], R24, gsb0 ;  /* 0x01600000081879f0 */ /* 0x000fe20008000818 */
[----:B------:R-:W-:Y:S02]  /*2300*/  ULDC UR10, c[0x0][0x988] ;  /* 0x00026200000a7ab9 */ /* 0x000fe40000000800 */
        /* <DEDUP_REMOVED lines=96> */
[----:B0-----:R-:W-:-:S04]  /*2910*/  FMNMX.FTZ R0, R9, R0, !PT ;  /* 0x0000000009007209 */ /* 0x001fc80007810000 */
[C---:B------:R-:W-:Y:S01]  /*2920*/  FSETP.NEU.FTZ.AND P0, PT, R0.reuse, -INF , PT ;  /* 0xff8000000000780b */ /* 0x040fe20003f1d000 */
[----:B------:R-:W-:-:S05]  /*2930*/  FMUL.FTZ R3, R0, UR10 ;  /* 0x0000000a00037c20 */ /* 0x000fca0008410000 */
[----:B------:R-:W-:Y:S02]  /*2940*/  FSEL R12, R3, RZ, P0 ;  /* 0x000000ff030c7208 */ /* 0x000fe40000000000 */
[----:B------:R-:W-:Y:S02]  /*2950*/  FMNMX.FTZ R3, R26, R27, !PT ;  /* 0x0000001b1a037209 */ /* 0x000fe40007810000 */
[----:B------:R-:W-:Y:S01]  /*2960*/  ISETP.NE.AND P0, PT, R10, RZ, PT ;  /* 0x000000ff0a00720c */ /* 0x000fe20003f05270 */
[--C-:B------:R-:W-:Y:S01]  /*2970*/  FFMA.FTZ R200, R24, UR10, -R12.reuse ;  /* 0x0000000a18c87c23 */ /* 0x100fe2000801080c */
[----:B------:R-:W-:Y:S01]  /*2980*/  FMNMX.FTZ R4, R30, R3, !PT ;  /* 0x000000031e047209 */ /* 0x000fe20007810000 */
[--C-:B------:R-:W-:Y:S01]  /*2990*/  FFMA.FTZ R5, R25, UR10, -R12.reuse ;  /* 0x0000000a19057c23 */ /* 0x100fe2000801080c */
[--C-:B------:R-:W-:Y:S01]  /*29a0*/  FFMA.FTZ R202, R28, UR10, -R12.reuse ;  /* 0x0000000a1cca7c23 */ /* 0x100fe2000801080c */
[--C-:B------:R-:W-:Y:S01]  /*29b0*/  FFMA.FTZ R9, R29, UR10, -R12.reuse ;  /* 0x0000000a1d097c23 */ /* 0x100fe2000801080c */
[----:B------:R-:W-:Y:S01]  /*29c0*/  FMNMX.FTZ R3, R31, R4, !PT ;  /* 0x000000041f037209 */ /* 0x000fe20007810000 */
[----:B------:R-:W-:Y:S01]  /*29d0*/  MUFU.EX2 R200, R200 ;  /* 0x000000c800c87308 */ /* 0x000fe20000000800 */
[--C-:B------:R-:W-:Y:S01]  /*29e0*/  FFMA.FTZ R152, R32, UR10, -R12.reuse ;  /* 0x0000000a20987c23 */ /* 0x100fe2000801080c */
[--C-:B------:R-:W-:Y:S01]  /*29f0*/  FFMA.FTZ R11, R33, UR10, -R12.reuse ;  /* 0x0000000a210b7c23 */ /* 0x100fe2000801080c */
[----:B------:R-:W-:Y:S01]  /*2a00*/  FMNMX.FTZ R4, R34, R3, !PT ;  /* 0x0000000322047209 */ /* 0x000fe20007810000 */
[--C-:B------:R-:W-:Y:S01]  /*2a10*/  FFMA.FTZ R154, R36, UR10, -R12.reuse ;  /* 0x0000000a249a7c23 */ /* 0x100fe2000801080c */
[--C-:B------:R-:W-:Y:S01]  /*2a20*/  FFMA.FTZ R13, R37, UR10, -R12.reuse ;  /* 0x0000000a250d7c23 */ /* 0x100fe2000801080c */
[--C-:B------:R-:W-:Y:S01]  /*2a30*/  FFMA.FTZ R156, R40, UR10, -R12.reuse ;  /* 0x0000000a289c7c23 */ /* 0x100fe2000801080c */
[----:B------:R-:W-:Y:S01]  /*2a40*/  FMNMX.FTZ R3, R35, R4, !PT ;  /* 0x0000000423037209 */ /* 0x000fe20007810000 */
[----:B------:R-:W0:Y:S01]  /*2a50*/  MUFU.EX2 R5, R5 ;  /* 0x0000000500057308 */ /* 0x000e220000000800 */
[--C-:B------:R-:W-:Y:S01]  /*2a60*/  FFMA.FTZ R41, R41, UR10, -R12.reuse ;  /* 0x0000000a29297c23 */ /* 0x100fe2000801080c */
        /* <DEDUP_REMOVED lines=15> */
[----:B0-----:R-:W-:Y:S01]  /*2b60*/  FADD.FTZ R21, R200, R5 ;  /* 0x00000005c8157221 */ /* 0x001fe20000010000 */
[--C-:B------:R-:W-:Y:S01]  /*2b70*/  FFMA.FTZ R61, R61, UR10, -R12.reuse ;  /* 0x0000000a3d3d7c23 */ /* 0x100fe2000801080c */
[----:B------:R-:W-:Y:S01]  /*2b80*/  FMNMX.FTZ R4, R46, R3, !PT ;  /* 0x000000032e047209 */ /* 0x000fe20007810000 */
[--C-:B------:R-:W-:Y:S01]  /*2b90*/  FFMA.FTZ R64, R64, UR10, -R12.reuse ;  /* 0x0000000a40407c23 */ /* 0x100fe2000801080c */
[--C-:B------:R-:W-:Y:S01]  /*2ba0*/  FFMA.FTZ R65, R65, UR10, -R12.reuse ;  /* 0x0000000a41417c23 */ /* 0x100fe2000801080c */
[--C-:B------:R-:W-:Y:S01]  /*2bb0*/  FFMA.FTZ R68, R68, UR10, -R12.reuse ;  /* 0x0000000a44447c23 */ /* 0x100fe2000801080c */
[----:B------:R-:W-:Y:S01]  /*2bc0*/  FMNMX.FTZ R3, R47, R4, !PT ;  /* 0x000000042f037209 */ /* 0x000fe20007810000 */
[----:B------:R-:W-:Y:S01]  /*2bd0*/  MUFU.EX2 R152, R152 ;  /* 0x0000009800987308 */ /* 0x000fe20000000800 */
[----:B------:R-:W-:Y:S01]  /*2be0*/  FFMA.FTZ R12, R69, UR10, -R12 ;  /* 0x0000000a450c7c23 */ /* 0x000fe2000801080c */
[----:B------:R-:W-:-:S02]  /*2bf0*/  F2FP.F16.F32.PACK_AB R200, R5, R200 ;  /* 0x000000c805c8723e */ /* 0x000fc400000000ff */
[----:B------:R-:W-:-:S04]  /*2c00*/  FMNMX.FTZ R4, R50, R3, !PT ;  /* 0x0000000332047209 */ /* 0x000fc80007810000 */
[----:B------:R-:W-:Y:S01]  /*2c10*/  FMNMX.FTZ R3, R51, R4, !PT ;  /* 0x0000000433037209 */ /* 0x000fe20007810000 */
[----:B------:R-:W-:Y:S03]  /*2c20*/  MUFU.EX2 R11, R11 ;  /* 0x0000000b000b7308 */ /* 0x000fe60000000800 */
        /* <DEDUP_REMOVED lines=14> */
[----:B------:R-:W-:Y:S04]  /*2d10*/  MUFU.EX2 R44, R44 ;  /* 0x0000002c002c7308 */ /* 0x000fe80000000800 */
[----:B------:R-:W0:Y:S04]  /*2d20*/  SHFL.BFLY PT, R3, R4, 0x2, 0x1f ;  /* 0x0c401f0004037f89 */ /* 0x000e2800000e0000 */
[----:B------:R-:W-:Y:S08]  /*2d30*/  MUFU.EX2 R15, R12 ;  /* 0x0000000c000f7308 */ /* 0x000ff00000000800 */
[----:B------:R-:W2:Y:S08]  /*2d40*/  MUFU.EX2 R45, R45 ;  /* 0x0000002d002d7308 */ /* 0x000eb00000000800 */
[----:B------:R-:W-:Y:S01]  /*2d50*/  MUFU.EX2 R48, R48 ;  /* 0x0000003000307308 */ /* 0x000fe20000000800 */
[----:B0-----:R-:W-:-:S07]  /*2d60*/  FMNMX.FTZ R10, R4, R3, !PT ;  /* 0x00000003040a7209 */ /* 0x001fce0007810000 */
[----:B------:R-:W0:Y:S01]  /*2d70*/  MUFU.EX2 R49, R49 ;  /* 0x0000003100317308 */ /* 0x000e220000000800 */
[----:B------:R-:W3:Y:S01]  /*2d80*/  SHFL.BFLY PT, R3, R10, 0x1, 0x1f ;  /* 0x0c201f000a037f89 */ /* 0x000ee200000e0000 */
[----:B--2---:R-:W-:-:S06]  /*2d90*/  F2FP.F16.F32.PACK_AB R158, R45, R44 ;  /* 0x0000002c2d9e723e */ /* 0x004fcc00000000ff */
[----:B------:R-:W-:Y:S08]  /*2da0*/  MUFU.EX2 R52, R52 ;  /* 0x0000003400347308 */ /* 0x000ff00000000800 */
[----:B------:R-:W2:Y:S01]  /*2db0*/  MUFU.EX2 R53, R53 ;  /* 0x0000003500357308 */ /* 0x000ea20000000800 */
[----:B0-----:R-:W-:-:S07]  /*2dc0*/  F2FP.F16.F32.PACK_AB R160, R49, R48 ;  /* 0x0000003031a0723e */ /* 0x001fce00000000ff */
[----:B------:R-:W-:Y:S01]  /*2dd0*/  MUFU.EX2 R56, R56 ;  /* 0x0000003800387308 */ /* 0x000fe20000000800 */
[----:B---3--:R-:W-:Y:S02]  /*2de0*/  FMNMX.FTZ R3, R10, R3, !PT ;  /* 0x000000030a037209 */ /* 0x008fe40007810000 */
[----:B------:R-:W-:Y:S02]  /*2df0*/  IADD3 R10, -R72, 0xb, RZ ;  /* 0x0000000b480a7810 */ /* 0x000fe40007ffe1ff */
[C---:B------:R-:W-:Y:S01]  /*2e00*/  FSETP.NEU.FTZ.AND P1, PT, R3.reuse, -INF , PT ;  /* 0xff8000000300780b */ /* 0x040fe20003f3d000 */
[----:B------:R-:W-:Y:S02]  /*2e10*/  FMUL.FTZ R4, R3, UR10 ;  /* 0x0000000a03047c20 */ /* 0x000fe40008410000 */
[----:B------:R-:W-:Y:S01]  /*2e20*/  MUFU.EX2 R57, R57 ;  /* 0x0000003900397308 */ /* 0x000fe20000000800 */
[----:B--2---:R-:W-:Y:S02]  /*2e30*/  F2FP.F16.F32.PACK_AB R162, R53, R52 ;  /* 0x0000003435a2723e */ /* 0x004fe400000000ff */
[----:B------:R-:W-:Y:S01]  /*2e40*/  FSEL R14, R4, RZ, P1 ;  /* 0x000000ff040e7208 */ /* 0x000fe20000800000 */
[----:B------:R-:W-:Y:S01]  /*2e50*/  FADD.FTZ R4, R202, R21 ;  /* 0x00000015ca047221 */ /* 0x000fe20000010000 */
[----:B------:R-:W-:Y:S01]  /*2e60*/  ISETP.NE.AND P1, PT, R20, RZ, PT ;  /* 0x000000ff1400720c */ /* 0x000fe20003f25270 */
[----:B------:R-:W-:Y:S01]  /*2e70*/  IMAD.U32 R20, RZ, RZ, UR22 ;  /* 0x00000016ff147e24 */ /* 0x000fe2000f8e00ff */
[----:B------:R-:W-:Y:S01]  /*2e80*/  F2FP.F16.F32.PACK_AB R202, R9, R202 ;  /* 0x000000ca09ca723e */ /* 0x000fe200000000ff */
[--C-:B------:R-:W-:Y:S01]  /*2e90*/  FFMA.FTZ R26, R26, UR10, -R14.reuse ;  /* 0x0000000a1a1a7c23 */ /* 0x100fe2000801080e */
[--C-:B------:R-:W-:Y:S01]  /*2ea0*/  FFMA.FTZ R27, R27, UR10, -R14.reuse ;  /* 0x0000000a1b1b7c23 */ /* 0x100fe2000801080e */
[--C-:B------:R-:W-:Y:S01]  /*2eb0*/  FFMA.FTZ R30, R30, UR10, -R14.reuse ;  /* 0x0000000a1e1e7c23 */ /* 0x100fe2000801080e */
[--C-:B------:R-:W-:Y:S01]  /*2ec0*/  FFMA.FTZ R31, R31, UR10, -R14.reuse ;  /* 0x0000000a1f1f7c23 */ /* 0x100fe2000801080e */
[--C-:B------:R-:W-:Y:S01]  /*2ed0*/  FFMA.FTZ R34, R34, UR10, -R14.reuse ;  /* 0x0000000a22227c23 */ /* 0x100fe2000801080e */
[----:B------:R-:W-:Y:S01]  /*2ee0*/  FFMA.FTZ R35, R35, UR10, -R14 ;  /* 0x0000000a23237c23 */ /* 0x000fe2000801080e */
[----:B------:R-:W-:Y:S01]  /*2ef0*/  MUFU.EX2 R26, R26 ;  /* 0x0000001a001a7308 */ /* 0x000fe20000000800 */
[----:B------:R-:W-:Y:S01]  /*2f00*/  FADD.FTZ R21, R9, R4 ;  /* 0x0000000409157221 */ /* 0x000fe20000010000 */
[--C-:B------:R-:W-:Y:S01]  /*2f10*/  FFMA.FTZ R38, R38, UR10, -R14.reuse ;  /* 0x0000000a26267c23 */ /* 0x100fe2000801080e */
[--C-:B------:R-:W-:Y:S01]  /*2f20*/  FFMA.FTZ R39, R39, UR10, -R14.reuse ;  /* 0x0000000a27277c23 */ /* 0x100fe2000801080e */
[--C-:B------:R-:W-:Y:S01]  /*2f30*/  FFMA.FTZ R42, R42, UR10, -R14.reuse ;  /* 0x0000000a2a2a7c23 */ /* 0x100fe2000801080e */
[----:B------:R-:W-:Y:S01]  /*2f40*/  FADD.FTZ R4, R152, R21 ;  /* 0x0000001598047221 */ /* 0x000fe20000010000 */
[--C-:B------:R-:W-:Y:S01]  /*2f50*/  FFMA.FTZ R43, R43, UR10, -R14.reuse ;  /* 0x0000000a2b2b7c23 */ /* 0x100fe2000801080e */
[----:B------:R-:W-:Y:S01]  /*2f60*/  FFMA.FTZ R46, R46, UR10, -R14 ;  /* 0x0000000a2e2e7c23 */ /* 0x000fe2000801080e */
[----:B------:R-:W0:Y:S01]  /*2f70*/  MUFU.EX2 R27, R27 ;  /* 0x0000001b001b7308 */ /* 0x000e220000000800 */
[----:B------:R-:W-:Y:S01]  /*2f80*/  FADD.FTZ R25, R11, R4 ;  /* 0x000000040b197221 */ /* 0x000fe20000010000 */
[--C-:B------:R-:W-:Y:S01]  /*2f90*/  FFMA.FTZ R47, R47, UR10, -R14.reuse ;  /* 0x0000000a2f2f7c23 */ /* 0x100fe2000801080e */
[--C-:B------:R-:W-:Y:S01]  /*2fa0*/  FFMA.FTZ R50, R50, UR10, -R14.reuse ;  /* 0x0000000a32327c23 */ /* 0x100fe2000801080e */
[--C-:B------:R-:W-:Y:S01]  /*2fb0*/  FFMA.FTZ R51, R51, UR10, -R14.reuse ;  /* 0x0000000a33337c23 */ /* 0x100fe2000801080e */
[----:B------:R-:W-:Y:S01]  /*2fc0*/  FADD.FTZ R12, R154, R25 ;  /* 0x000000199a0c7221 */ /* 0x000fe20000010000 */
[--C-:B------:R-:W-:Y:S01]  /*2fd0*/  FFMA.FTZ R54, R54, UR10, -R14.reuse ;  /* 0x0000000a36367c23 */ /* 0x100fe2000801080e */
[----:B------:R-:W-:Y:S01]  /*2fe0*/  FFMA.FTZ R55, R55, UR10, -R14 ;  /* 0x0000000a37377c23 */ /* 0x000fe2000801080e */
[----:B------:R-:W2:Y:S01]  /*2ff0*/  MUFU.EX2 R30, R30 ;  /* 0x0000001e001e7308 */ /* 0x000ea20000000800 */
[----:B------:R-:W-:Y:S01]  /*3000*/  FADD.FTZ R25, R13, R12 ;  /* 0x0000000c0d197221 */ /* 0x000fe20000010000 */
[--C-:B------:R-:W-:Y:S01]  /*3010*/  FFMA.FTZ R58, R58, UR10, -R14.reuse ;  /* 0x0000000a3a3a7c23 */ /* 0x100fe2000801080e */
[--C-:B------:R-:W-:Y:S01]  /*3020*/  FFMA.FTZ R59, R59, UR10, -R14.reuse ;  /* 0x0000000a3b3b7c23 */ /* 0x100fe2000801080e */
[--C-:B------:R-:W-:Y:S01]  /*3030*/  FFMA.FTZ R62, R62, UR10, -R14.reuse ;  /* 0x0000000a3e3e7c23 */ /* 0x100fe2000801080e */
[--C-:B------:R-:W-:Y:S01]  /*3040*/  FFMA.FTZ R63, R63, UR10, -R14.reuse ;  /* 0x0000000a3f3f7c23 */ /* 0x100fe2000801080e */
[--C-:B------:R-:W-:Y:S01]  /*3050*/  FFMA.FTZ R66, R66, UR10, -R14.reuse ;  /* 0x0000000a42427c23 */ /* 0x100fe2000801080e */
[--C-:B------:R-:W-:Y:S01]  /*3060*/  FFMA.FTZ R67, R67, UR10, -R14.reuse ;  /* 0x0000000a43437c23 */ /* 0x100fe2000801080e */
[----:B------:R-:W3:Y:S01]  /*3070*/  MUFU.EX2 R31, R31 ;  /* 0x0000001f001f7308 */ /* 0x000ee20000000800 */
[----:B0-----:R-:W-:Y:S01]  /*3080*/  FADD.FTZ R21, R26, R27 ;  /* 0x0000001b1a157221 */ /* 0x001fe20000010000 */
[--C-:B------:R-:W-:Y:S01]  /*3090*/  FFMA.FTZ R70, R70, UR10, -R14.reuse ;  /* 0x0000000a46467c23 */ /* 0x100fe2000801080e */
[----:B------:R-:W-:Y:S01]  /*30a0*/  FFMA.FTZ R14, R71, UR10, -R14 ;  /* 0x0000000a470e7c23 */ /* 0x000fe2000801080e */
[----:B------:R-:W-:-:S02]  /*30b0*/  F2FP.F16.F32.PACK_AB R152, R11, R152 ;  /* 0x000000980b98723e */ /* 0x000fc400000000ff */
[----:B------:R-:W-:Y:S02]  /*30c0*/  F2FP.F16.F32.PACK_AB R154, R13, R154 ;  /* 0x0000009a0d9a723e */ /* 0x000fe400000000ff */
[----:B------:R-:W0:Y:S01]  /*30d0*/  MUFU.EX2 R34, R34 ;  /* 0x0000002200227308 */ /* 0x000e220000000800 */
[----:B--2---:R-:W-:Y:S01]  /*30e0*/  FADD.FTZ R4, R30, R21 ;  /* 0x000000151e047221 */ /* 0x004fe20000010000 */
[----:B------:R-:W-:Y:S02]  /*30f0*/  F2FP.F16.F32.PACK_AB R164, R57, R56 ;  /* 0x0000003839a4723e */ /* 0x000fe400000000ff */
[----:B------:R-:W-:-:S04]  /*3100*/  F2FP.F16.F32.PACK_AB R201, R27, R26 ;  /* 0x0000001a1bc9723e */ /* 0x000fc800000000ff */
[----:B------:R-:W2:Y:S01]  /*3110*/  MUFU.EX2 R35, R35 ;  /* 0x0000002300237308 */ /* 0x000ea20000000800 */
[----:B---3--:R-:W-:Y:S01]  /*3120*/  FADD.FTZ R21, R31, R4 ;  /* 0x000000041f157221 */ /* 0x008fe20000010000 */
[----:B------:R-:W-:Y:S02]  /*3130*/  @!P1 VIADD R4, R20, 0x22840 ;  /* 0x0002284014049836 */ /* 0x000fe40000000000 */
[----:B------:R-:W-:Y:S01]  /*3140*/  FADD.FTZ R20, R156, R25 ;  /* 0x000000199c147221 */ /* 0x000fe20000010000 */
[----:B------:R-:W-:Y:S02]  /*3150*/  F2FP.F16.F32.PACK_AB R156, R41, R156 ;  /* 0x0000009c299c723e */ /* 0x000fe400000000ff */
[----:B------:R-:W-:Y:S01]  /*3160*/  F2FP.F16.F32.PACK_AB R203, R31, R30 ;  /* 0x0000001e1fcb723e */ /* 0x000fe200000000ff */
[----:B------:R-:W-:Y:S01]  /*3170*/  FADD.FTZ R25, R41, R20 ;  /* 0x0000001429197221 */ /* 0x000fe20000010000 */
[----:B------:R-:W3:Y:S01]  /*3180*/  MUFU.EX2 R38, R38 ;  /* 0x0000002600267308 */ /* 0x000ee20000000800 */
[----:B0-----:R-:W-:Y:S01]  /*3190*/  FADD.FTZ R12, R34, R21 ;  /* 0x00000015220c7221 */ /* 0x001fe20000010000 */
[----:B------:R-:W-:Y:S01]  /*31a0*/  @!P1 PRMT R4, RZ, 0x654, R4 ;  /* 0x00000654ff049816 */ /* 0x000fe20000000004 */
[----:B------:R-:W-:Y:S01]  /*31b0*/  FADD.FTZ R20, R44, R25 ;  /* 0x000000192c147221 */ /* 0x000fe20000010000 */
[----:B------:R0:W-:Y:S06]  /*31c0*/  BAR.ARV R10, 0x100 ;  /* 0x0004000a0000751d */ /* 0x0001ec0000002000 */
[----:B------:R-:W4:Y:S01]  /*31d0*/  MUFU.EX2 R39, R39 ;  /* 0x0000002700277308 */ /* 0x000f220000000800 */
[----:B--2---:R-:W-:Y:S01]  /*31e0*/  FADD.FTZ R21, R35, R12 ;  /* 0x0000000c23157221 */ /* 0x004fe20000010000 */
[----:B------:R-:W-:Y:S01]  /*31f0*/  FADD.FTZ R25, R45, R20 ;  /* 0x000000142d197221 */ /* 0x000fe20000010000 */
[----:B------:R2:W-:Y:S01]  /*3200*/  @!P1 SYNCS.ARRIVE.TRANS64.RED.A1T0 RZ, [R4+URZ], RZ ;  /* 0x000000ff04ff99a7 */ /* 0x0005e2000810043f */
[----:B------:R-:W-:Y:S01]  /*3210*/  F2FP.F16.F32.PACK_AB R153, R35, R34 ;  /* 0x000000222399723e */ /* 0x000fe200000000ff */
[----:B---3--:R-:W-:-:S03]  /*3220*/  FADD.FTZ R12, R38, R21 ;  /* 0x00000015260c7221 */ /* 0x008fc60000010000 */
[----:B------:R-:W2:Y:S08]  /*3230*/  MUFU.EX2 R42, R42 ;  /* 0x0000002a002a7308 */ /* 0x000eb00000000800 */
[----:B------:R-:W3:Y:S01]  /*3240*/  MUFU.EX2 R43, R43 ;  /* 0x0000002b002b7308 */ /* 0x000ee20000000800 */
[C---:B----4-:R-:W-:Y:S01]  /*3250*/  FADD.FTZ R21, R39.reuse, R12 ;  /* 0x0000000c27157221 */ /* 0x050fe20000010000 */
        /* <DEDUP_REMOVED lines=9> */
[----:B------:R-:W-:Y:S01]  /*32f0*/  FADD.FTZ R12, R56, R25 ;  /* 0x00000019380c7221 */ /* 0x000fe20000010000 */
[----:B------:R-:W-:-:S03]  /*3300*/  F2FP.F16.F32.PACK_AB R157, R43, R42 ;  /* 0x0000002a2b9d723e */ /* 0x000fc600000000ff */
[----:B------:R-:W-:Y:S02]  /*3310*/  FADD.FTZ R9, R57, R12 ;  /* 0x0000000c39097221 */ /* 0x000fe40000010000 */
        /* <DEDUP_REMOVED lines=11> */
[----:B--2---:R-:W-:-:S07]  /*33d0*/  FADD.FTZ R4, R54, R5 ;  /* 0x0000000536047221 */ /* 0x004fce0000010000 */
        /* <DEDUP_REMOVED lines=22> */
[----:B------:R-:W-:-:S06]  /*3540*/  F2FP.F16.F32.PACK_AB R170, R15, R68 ;  /* 0x000000440faa723e */ /* 0x000fcc00000000ff */
[----:B------:R-:W2:Y:S01]  /*3550*/  MUFU.EX2 R67, R67 ;  /* 0x0000004300437308 */ /* 0x000ea20000000800 */
[----:B---3--:R-:W-:Y:S01]  /*3560*/  FADD.FTZ R5, R63, R4 ;  /* 0x000000043f057221 */ /* 0x008fe20000010000 */
[----:B------:R-:W-:Y:S01]  /*3570*/  FADD.FTZ R4, R15, R12 ;  /* 0x0000000c0f047221 */ /* 0x000fe20000010000 */
[----:B------:R-:W-:-:S05]  /*3580*/  F2FP.F16.F32.PACK_AB R167, R63, R62 ;  /* 0x0000003e3fa7723e */ /* 0x000fca00000000ff */
[----:B------:R-:W3:Y:S01]  /*3590*/  MUFU.EX2 R70, R70 ;  /* 0x0000004600467308 */ /* 0x000ee20000000800 */
[----:B----4-:R-:W-:-:S07]  /*35a0*/  FADD.FTZ R12, R66, R5 ;  /* 0x00000005420c7221 */ /* 0x010fce0000010000 */
[----:B------:R-:W4:Y:S01]  /*35b0*/  MUFU.EX2 R171, R14 ;  /* 0x0000000e00ab7308 */ /* 0x000f220000000800 */
[C---:B--2---:R-:W-:Y:S01]  /*35c0*/  FADD.FTZ R5, R67.reuse, R12 ;  /* 0x0000000c43057221 */ /* 0x044fe20000010000 */
[----:B------:R-:W-:-:S03]  /*35d0*/  F2FP.F16.F32.PACK_AB R169, R67, R66 ;  /* 0x0000004243a9723e */ /* 0x000fc600000000ff */
[----:B---3--:R-:W-:-:S04]  /*35e0*/  FADD.FTZ R12, R70, R5 ;  /* 0x00000005460c7221 */ /* 0x008fc80000010000 */
[C---:B----4-:R-:W-:Y:S01]  /*35f0*/  FADD.FTZ R5, R171.reuse, R12 ;  /* 0x0000000cab057221 */ /* 0x050fe20000010000 */
[----:B------:R-:W-:Y:S01]  /*3600*/  F2FP.F16.F32.PACK_AB R171, R171, R70 ;  /* 0x00000046abab723e */ /* 0x000fe200000000ff */
[----:B0-----:R-:W-:Y:S06]  /*3610*/  @!P0 BRA `(.L_x_368) ;  /* 0x0000000000048947 */ /* 0x001fec0003800000 */
[----:B------:R-:W-:Y:S01]  /*3620*/  BPT.TRAP 0x1 ;  /* 0x000000040000795c */ /* 0x000fe20000300000 */
.L_x_368:
[----:B------:R0:W2:Y:S01]  /*3630*/  SYNCS.PHASECHK.TRANS64.TRYWAIT P2, [UR22+0x22850], R8 ;  /* 0x02285008ff0075a7 */ /* 0x0000a20008040156 */
[----:B------:R-:W-:Y:S05]  /*3640*/  @!P0 BRA `(.L_x_369) ;  /* 0x0000000000048947 */ /* 0x000fea0003800000 */
[----:B------:R-:W-:Y:S01]  /*3650*/  BPT.TRAP 0x1 ;  /* 0x000000040000795c */ /* 0x000fe20000300000 */
.L_x_369:
[----:B--2---:R-:W-:Y:S05]  /*3660*/  @P2 BRA `(.L_x_370) ;  /* 0x0000000000082947 */ /* 0x004fea0003800000 */
[----:B------:R-:W2:Y:S02]  /*3670*/  SYNCS.PHASECHK.TRANS64.TRYWAIT P2, [UR22+0x22850], R8 ;  /* 0x02285008ff0075a7 */ /* 0x000ea40008040156 */
[----:B--2---:R-:W-:Y:S05]  /*3680*/  @!P2 BRA `(.L_x_371) ;  /* 0x000000d80008a947 */ /* 0x004fea0003800000 */
.L_x_370:
[----:B------:R-:W-:Y:S01]  /*3690*/  R2UR UR6, R6 ;  /* 0x00000000060672ca */ /* 0x000fe200000e0000 */
[----:B------:R3:W-:Y:S06]  /*36a0*/  BAR.SYNC.DEFER_BLOCKING R7, 0x100 ;  /* 0x000400070000751d */ /* 0x0007ec0000010000 */
[----:B------:R-:W-:Y:S01]  /*36b0*/  UMOV UR7, 0x40000040 ;  /* 0x4000004000077882 */ /* 0x000fe20000000000 */
[----:B------:R-:W-:-:S05]  /*36c0*/  VOTEU.ALL UP0, P1 ;  /* 0x00000000003f7886 */ /* 0x000fca0000800000 */
[----:B------:R-:W-:Y:S02]  /*36d0*/  UIADD3 UR6, UR6, 0x400, URZ ;  /* 0x0000040006067890 */ /* 0x000fe4000fffe03f */
[----:B------:R-:W-:Y:S02]  /*36e0*/  @!UP0 UIADD3 UR22, UR22, 0x22860, URZ ;  /* 0x0002286016168890 */ /* 0x000fe4000fffe03f */
[----:B------:R-:W-:Y:S02]  /*36f0*/  USHF.R.U32.HI UR6, URZ, 0x4, UR6 ;  /* 0x000000043f067899 */ /* 0x000fe40008011606 */
[----:B------:R-:W-:Y:S02]  /*3700*/  @!UP0 UPRMT UR22, URZ, 0x654, UR22 ;  /* 0x000006543f168896 */ /* 0x000fe40008000016 */
[----:B------:R-:W-:-:S04]  /*3710*/  ULOP3.LUT UR6, UR6, 0x3fff, URZ, 0xc0, !UPT ;  /* 0x00003fff06067892 */ /* 0x000fc8000f8ec03f */
[----:B------:R-:W-:Y:S01]  /*3720*/  ULOP3.LUT UR21, UR6, 0x3000000, URZ, 0xfc, !UPT ;  /* 0x0300000006157892 */ /* 0x000fe2000f8efc3f */
[----:B------:R-:W-:-:S03]  /*3730*/  WARPGROUP.ARRIVE ;  /* 0x00000000000079c5 */ /* 0x000fc60000000000 */
[----:B------:R-:W-:-:S07]  /*3740*/  UIMAD UR11, UR37, 0xc00, UR21 ;  /* 0x00000c00250b78a4 */ /* 0x000fce000f8e0215 */
[----:B------:R-:W-:Y:S02]  /*3750*/  UMOV UR6, UR11 ;  /* 0x0000000b00067c82 */ /* 0x000fe40008000000 */
[----:B------:R-:W-:Y:S01]  /*3760*/  HGMMA.64x256x16.F32 R24, R200, gdesc[UR4].tnspB, RZ, !UPT, gsb0 ;  /* 0x43e00004c8187df0 */ /* 0x000fe2000c0008ff */
        /* <DEDUP_REMOVED lines=29> */
[----:B------:R-:W-:Y:S03]  /*3940*/  HGMMA.64x256x16.F32 R24, R168, gdesc[UR4].tnspB, R24, gsb0 ;  /* 0x43e00004a8187df0 */ /* 0x000fe60008000818 */
[----:B------:R-:W-:Y:S02]  /*3950*/  WARPGROUP.DEPBAR.LE gsb0, 0x0 ;  /* 0x00008000000079c5 */ /* 0x000fe40000010000 */
[----:B------:R-:W-:Y:S01]  /*3960*/  @!P1 SYNCS.ARRIVE.TRANS64.RED.A1T0 RZ, [UR22], RZ ;  /* 0x000000ffffff99a7 */ /* 0x000fe20008100416 */
[----:B------:R-:W-:-:S04]  /*3970*/  UIADD3 UR22, UR50, -0x2, URZ ;  /* 0xfffffffe32167890 */ /* 0x000fc8000fffe03f */
[----:B------:R-:W-:-:S06]  /*3980*/  UISETP.GE.AND UP0, UPT, UR22, UR38, UPT ;  /* 0x000000261600728c */ /* 0x000fcc000bf06270 */
[----:B------:R-:W-:-:S13]  /*3990*/  PLOP3.LUT P2, PT, PT, PT, UP0, 0x80, 0x0 ;  /* 0x000000000000781c */ /* 0x000fda0003f4f008 */
[----:B---3--:R-:W-:Y:S05]  /*39a0*/  @!P2 BRA `(.L_x_372) ;  /* 0x0000001c0054a947 */ /* 0x008fea0003800000 */
[----:B------:R-:W-:Y:S01]  /*39b0*/  IMAD.MOV.U32 R7, RZ, RZ, R3 ;  /* 0x000000ffff077224 */ /* 0x000fe200078e0003 */
[----:B------:R-:W-:Y:S01]  /*39c0*/  ULDC UR23, c[0x0][0x988] ;  /* 0x0002620000177ab9 */ /* 0x000fe20000000800 */
[----:B012---:R-:W-:-:S07]  /*39d0*/  IMAD.MOV.U32 R8, RZ, RZ, R0 ;  /* 0x000000ffff087224 */ /* 0x007fce00078e0000 */
.L_x_381:
[----:B------:R-:W-:Y:S01]  /*39e0*/  UIADD3 UR37, UR37, 0x1, URZ ;  /* 0x0000000125257890 */ /* 0x000fe2000fffe03f */
[----:B------:R-:W-:Y:S01]  /*39f0*/  UMOV UR6, UR22 ;  /* 0x0000001600067c82 */ /* 0x000fe20008000000 */
[----:B------:R-:W-:Y:S02]  /*3a00*/  UIADD3 UR22, UR22, -0x1, URZ ;  /* 0xffffffff16167890 */ /* 0x000fe4000fffe03f */
[----:B------:R-:W-:-:S04]  /*3a10*/  UISETP.NE.AND UP0, UPT, UR37, 0x2, UPT ;  /* 0x000000022500788c */ /* 0x000fc8000bf05270 */
[----:B------:R-:W-:Y:S02]  /*3a20*/  USEL UR7, URZ, 0x1, UP0 ;  /* 0x000000013f077887 */ /* 0x000fe40008000000 */
[----:B------:R-:W-:Y:S02]  /*3a30*/  USEL UR37, UR37, URZ, UP0 ;  /* 0x0000003f25257287 */ /* 0x000fe40008000000 */
[----:B------:R-:W-:Y:S02]  /*3a40*/  ULOP3.LUT UR47, UR47, UR7, URZ, 0x3c, !UPT ;  /* 0x000000072f2f7292 */ /* 0x000fe4000f8e3c3f */
[----:B------:R-:W-:Y:S01]  /*3a50*/  UISETP.GT.AND UP0, UPT, UR6, UR38, UPT ;  /* 0x000000260600728c */ /* 0x000fe2000bf04270 */
[----:B---3--:R-:W-:Y:S10]  /*3a60*/  @!P0 BRA `(.L_x_373) ;  /* 0x0000000000048947 */ /* 0x008ff40003800000 */
[----:B------:R-:W-:Y:S01]  /*3a70*/  BPT.TRAP 0x1 ;  /* 0x000000040000795c */ /* 0x000fe20000300000 */
.L_x_373:
[----:B------:R-:W0:Y:S01]  /*3a80*/  S2UR UR7, SR_CgaCtaId ;  /* 0x00000000000779c3 */ /* 0x000e220000008800 */
[----:B------:R-:W-:Y:S01]  /*3a90*/  UMOV UR6, 0x400 ;  /* 0x0000040000067882 */ /* 0x000fe20000000000 */
[----:B------:R-:W-:-:S05]  /*3aa0*/  IMAD.U32 R6, RZ, RZ, UR47 ;  /* 0x0000002fff067e24 */ /* 0x000fca000f8e00ff */
[----:B------:R-:W-:Y:S01]  /*3ab0*/  SHF.L.U32 R6, R6, 0x1f, RZ ;  /* 0x0000001f06067819 */ /* 0x000fe200000006ff */
[----:B0-----:R-:W-:-:S04]  /*3ac0*/  ULEA UR6, UR7, UR6, 0x18 ;  /* 0x0000000607067291 */ /* 0x001fc8000f8ec03f */
[----:B------:R-:W-:-:S09]  /*3ad0*/  ULEA UR24, UR37, UR6, 0x3 ;  /* 0x0000000625187291 */ /* 0x000fd2000f8e183f */
[----:B------:R0:W1:Y:S01]  /*3ae0*/  SYNCS.PHASECHK.TRANS64.TRYWAIT P2, [UR24+0x22830], R6 ;  /* 0x02283006ff0075a7 */ /* 0x0000620008040158 */
[----:B------:R-:W-:Y:S05]  /*3af0*/  @!P0 BRA `(.L_x_374) ;  /* 0x0000000000048947 */ /* 0x000fea0003800000 */
[----:B------:R-:W-:Y:S01]  /*3b00*/  BPT.TRAP 0x1 ;  /* 0x000000040000795c */ /* 0x000fe20000300000 */
.L_x_374:
[----:B-1----:R-:W-:Y:S05]  /*3b10*/  @P2 BRA `(.L_x_375) ;  /* 0x0000000000082947 */ /* 0x002fea0003800000 */
[----:B------:R-:W1:Y:S02]  /*3b20*/  SYNCS.PHASECHK.TRANS64.TRYWAIT P2, [UR24+0x22830], R6 ;  /* 0x02283006ff0075a7 */ /* 0x000e640008040158 */
[----:B-1----:R-:W-:Y:S05]  /*3b30*/  @!P2 BRA `(.L_x_376) ;  /* 0x000000d000f4a947 */ /* 0x002fea0003800000 */
.L_x_375:
[----:B------:R-:W-:Y:S01]  /*3b40*/  UIMAD UR18, UR37, 0x300, UR20 ;  /* 0x00000300251278a4 */ /* 0x000fe2000f8e0214 */
[----:B------:R-:W-:Y:S01]  /*3b50*/  WARPGROUP.ARRIVE ;  /* 0x00000000000079c5 */ /* 0x000fe20000000000 */
[----:B------:R-:W-:Y:S01]  /*3b60*/  UMOV UR19, 0x40000040 ;  /* 0x4000004000137882 */ /* 0x000fe20000000000 */
[----:B------:R-:W-:Y:S01]  /*3b70*/  UMOV UR7, 0x40000040 ;  /* 0x4000004000077882 */ /* 0x000fe20000000000 */
[----:B------:R-:W-:-:S03]  /*3b80*/  UIADD3 UR6, UR18, 0x2, URZ ;  /* 0x0000000212067890 */ /* 0x000fc6000fffe03f */
[----:B------:R-:W2:Y:S01]  /*3b90*/  S2R R10, SR_TID.X ;  /* 0x00000000000a7919 */ /* 0x000ea20000002100 */
[----:B------:R-:W-:Y:S01]  /*3ba0*/  UIADD3 UR10, UR18, 0x4, URZ ;  /* 0x00000004120a7890 */ /* 0x000fe2000fffe03f */
[----:B------:R-:W-:Y:S01]  /*3bb0*/  UMOV UR11, 0x40000040 ;  /* 0x40000040000b7882 */ /* 0x000fe20000000000 */
[----:B------:R-:W-:Y:S01]  /*3bc0*/  HGMMA.64x96x16.F32 R152, gdesc[UR16], RZ, !UPT, gsb0 ;  /* 0x01600000109879f0 */ /* 0x000fe2000c0008ff */
[----:B------:R-:W-:Y:S01]  /*3bd0*/  UIADD3 UR14, UR18, 0x6, URZ ;  /* 0x00000006120e7890 */ /* 0x000fe2000fffe03f */
[----:B------:R-:W-:Y:S01]  /*3be0*/  UMOV UR15, 0x40000040 ;  /* 0x40000040000f7882 */ /* 0x000fe20000000000 */
[----:B--2---:R-:W-:-:S04]  /*3bf0*/  SHF.R.U32.HI R10, RZ, 0x7, R10 ;  /* 0x00000007ff0a7819 */ /* 0x004fc8000001160a */
[----:B------:R-:W-:Y:S01]  /*3c00*/  IADD3 R10, -R10, 0xb, RZ ;  /* 0x0000000b0a0a7810 */ /* 0x000fe20007ffe1ff */
[----:B------:R-:W-:Y:S02]  /*3c10*/  WARPGROUP.DEPBAR.LE gsb0, 0x0 ;  /* 0x00008000000079c5 */ /* 0x000fe40000010000 */
[----:B------:R-:W-:-:S06]  /*3c20*/  WARPGROUP.ARRIVE ;  /* 0x00000000000079c5 */ /* 0x000fcc0000000000 */
[----:B------:R-:W-:Y:S03]  /*3c30*/  HGMMA.64x96x16.F32 R152, gdesc[UR4], R152, gsb0 ;  /* 0x01600000049879f0 */ /* 0x000fe60008000898 */
[----:B------:R-:W-:Y:S02]  /*3c40*/  WARPGROUP.DEPBAR.LE gsb0, 0x0 ;  /* 0x00008000000079c5 */ /* 0x000fe40000010000 */
[----:B------:R-:W-:-:S06]  /*3c50*/  WARPGROUP.ARRIVE ;  /* 0x00000000000079c5 */ /* 0x000fcc0000000000 */
[----:B------:R-:W-:Y:S01]  /*3c60*/  HGMMA.64x96x16.F32 R152, gdesc[UR8], R152, gsb0 ;  /* 0x01600000089879f0 */ /* 0x000fe20008000898 */
[----:B------:R-:W-:Y:S02]  /*3c70*/  UMOV UR10, UR23 ;  /* 0x00000017000a7c82 */ /* 0x000fe40008000000 */
        /* <DEDUP_REMOVED lines=27> */
[----:B------:R-:W-:-:S05]  /*3e30*/  FMNMX.FTZ R0, R197, R0, !PT ;  /* 0x00000000c5007209 */ /* 0x000fca0007810000 */
[----:B-1----:R-:W1:Y:S02]  /*3e40*/  SHFL.BFLY PT, R3, R0, 0x2, 0x1f ;  /* 0x0c401f0000037f89 */ /* 0x002e6400000e0000 */
[----:B-1----:R-:W-:-:S05]  /*3e50*/  FMNMX.FTZ R0, R0, R3, !PT ;  /* 0x0000000300007209 */ /* 0x002fca0007810000 */
[----:B------:R-:W1:Y:S02]  /*3e60*/  SHFL.BFLY PT, R3, R0, 0x1, 0x1f ;  /* 0x0c201f0000037f89 */ /* 0x000e6400000e0000 */
[----:B-1----:R-:W-:-:S05]  /*3e70*/  FMNMX.FTZ R0, R0, R3, !PT ;  /* 0x0000000300007209 */ /* 0x002fca0007810000 */
[C---:B------:R-:W-:Y:S01]  /*3e80*/  FMUL.FTZ R3, R0.reuse, UR10 ;  /* 0x0000000a00037c20 */ /* 0x040fe20008410000 */
[----:B------:R-:W-:-:S03]  /*3e90*/  FADD.FTZ R8, -R0, R8 ;  /* 0x0000000800087221 */ /* 0x000fc60000010100 */
[--C-:B------:R-:W-:Y:S01]  /*3ea0*/  FFMA.FTZ R152, R152, UR10, -R3.reuse ;  /* 0x0000000a98987c23 */ /* 0x100fe20008010803 */
        /* <DEDUP_REMOVED lines=22> */
[----:B------:R-:W-:Y:S01]  /*4010*/  FFMA.FTZ R197, R197, UR10, -R3 ;  /* 0x0000000ac5c57c23 */ /* 0x000fe20008010803 */
[----:B------:R-:W-:Y:S01]  /*4020*/  FMNMX.FTZ R3, R154, R7, !PT ;  /* 0x000000079a037209 */ /* 0x000fe20007810000 */
[----:B------:R-:W-:Y:S01]  /*4030*/  FMUL.FTZ R8, R8, UR10 ;  /* 0x0000000a08087c20 */ /* 0x000fe20008410000 */
[----:B------:R-:W-:Y:S02]  /*4040*/  MUFU.EX2 R152, R152 ;  /* 0x0000009800987308 */ /* 0x000fe40000000800 */
[----:B------:R-:W-:-:S04]  /*4050*/  FMNMX.FTZ R3, R155, R3, !PT ;  /* 0x000000039b037209 */ /* 0x000fc80007810000 */
[----:B------:R-:W-:Y:S02]  /*4060*/  FMNMX.FTZ R3, R158, R3, !PT ;  /* 0x000000039e037209 */ /* 0x000fe40007810000 */
[----:B------:R-:W1:Y:S02]  /*4070*/  MUFU.EX2 R8, R8 ;  /* 0x0000000800087308 */ /* 0x000e640000000800 */
[----:B------:R-:W-:-:S04]  /*4080*/  FMNMX.FTZ R3, R159, R3, !PT ;  /* 0x000000039f037209 */ /* 0x000fc80007810000 */
[----:B------:R-:W-:Y:S02]  /*4090*/  FMNMX.FTZ R3, R162, R3, !PT ;  /* 0x00000003a2037209 */ /* 0x000fe40007810000 */
[----:B------:R-:W2:Y:S02]  /*40a0*/  MUFU.EX2 R153, R153 ;  /* 0x0000009900997308 */ /* 0x000ea40000000800 */
[----:B------:R-:W-:-:S04]  /*40b0*/  FMNMX.FTZ R3, R163, R3, !PT ;  /* 0x00000003a3037209 */ /* 0x000fc80007810000 */
[----:B------:R-:W-:Y:S02]  /*40c0*/  FMNMX.FTZ R3, R166, R3, !PT ;  /* 0x00000003a6037209 */ /* 0x000fe40007810000 */
[----:B------:R-:W3:Y:S01]  /*40d0*/  MUFU.EX2 R156, R156 ;  /* 0x0000009c009c7308 */ /* 0x000ee20000000800 */
[-C--:B-1----:R-:W-:Y:S01]  /*40e0*/  FMUL.FTZ R24, R24, R8.reuse ;  /* 0x0000000818187220 */ /* 0x082fe20000410000 */
[----:B------:R-:W-:Y:S01]  /*40f0*/  FMNMX.FTZ R3, R167, R3, !PT ;  /* 0x00000003a7037209 */ /* 0x000fe20007810000 */
[-C--:B------:R-:W-:Y:S01]  /*4100*/  FMUL.FTZ R25, R25, R8.reuse ;  /* 0x0000000819197220 */ /* 0x080fe20000410000 */
[-C--:B------:R-:W-:Y:S01]  /*4110*/  FMUL.FTZ R28, R28, R8.reuse ;  /* 0x000000081c1c7220 */ /* 0x080fe20000410000 */
[-C--:B------:R-:W-:Y:S01]  /*4120*/  FMUL.FTZ R29, R29, R8.reuse ;  /* 0x000000081d1d7220 */ /* 0x080fe20000410000 */
        /* <DEDUP_REMOVED lines=76> */
[----:B------:R-:W-:Y:S01]  /*45f0*/  FFMA.FTZ R4, R8, R4, R152 ;  /* 0x0000000408047223 */ /* 0x000fe20000010098 */
[----:B------:R-:W1:Y:S01]  /*4600*/  MUFU.EX2 R157, R157 ;  /* 0x0000009d009d7308 */ /* 0x000e620000000800 */
[----:B------:R-:W4:Y:S01]  /*4610*/  SHFL.BFLY PT, R8, R3, 0x2, 0x1f ;  /* 0x0c401f0003087f89 */ /* 0x000f2200000e0000 */
[C---:B--2---:R-:W-:Y:S01]  /*4620*/  F2FP.F16.F32.PACK_AB R200, R153.reuse, R152 ;  /* 0x0000009899c8723e */ /* 0x044fe200000000ff */
[----:B------:R-:W-:-:S04]  /*4630*/  FADD.FTZ R4, R153, R4 ;  /* 0x0000000499047221 */ /* 0x000fc80000010000 */
[----:B---3--:R-:W-:Y:S01]  /*4640*/  FADD.FTZ R4, R156, R4 ;  /* 0x000000049c047221 */ /* 0x008fe20000010000 */
[----:B------:R-:W2:Y:S08]  /*4650*/  MUFU.EX2 R152, R160 ;  /* 0x000000a000987308 */ /* 0x000eb00000000800 */
[----:B------:R-:W3:Y:S01]  /*4660*/  MUFU.EX2 R161, R161 ;  /* 0x000000a100a17308 */ /* 0x000ee20000000800 */
[C---:B-1----:R-:W-:Y:S01]  /*4670*/  FADD.FTZ R4, R157.reuse, R4 ;  /* 0x000000049d047221 */ /* 0x042fe20000010000 */
[----:B------:R-:W-:-:S06]  /*4680*/  F2FP.F16.F32.PACK_AB R202, R157, R156 ;  /* 0x0000009c9dca723e */ /* 0x000fcc00000000ff */
[----:B------:R-:W1:Y:S01]  /*4690*/  MUFU.EX2 R164, R164 ;  /* 0x000000a400a47308 */ /* 0x000e620000000800 */
[----:B----4-:R-:W-:Y:S01]  /*46a0*/  FMNMX.FTZ R3, R3, R8, !PT ;  /* 0x0000000803037209 */ /* 0x010fe20007810000 */
[----:B--2---:R-:W-:-:S04]  /*46b0*/  FADD.FTZ R4, R152, R4 ;  /* 0x0000000498047221 */ /* 0x004fc80000010000 */
[----:B------:R-:W2:Y:S02]  /*46c0*/  SHFL.BFLY PT, R8, R3, 0x1, 0x1f ;  /* 0x0c201f0003087f89 */ /* 0x000ea400000e0000 */
[----:B------:R-:W4:Y:S01]  /*46d0*/  MUFU.EX2 R165, R165 ;  /* 0x000000a500a57308 */ /* 0x000f220000000800 */
[C---:B---3--:R-:W-:Y:S01]  /*46e0*/  FADD.FTZ R4, R161.reuse, R4 ;  /* 0x00000004a1047221 */ /* 0x048fe20000010000 */
[----:B------:R-:W-:-:S06]  /*46f0*/  F2FP.F16.F32.PACK_AB R152, R161, R152 ;  /* 0x00000098a198723e */ /* 0x000fcc00000000ff */
[----:B------:R-:W3:Y:S01]  /*4700*/  MUFU.EX2 R156, R168 ;  /* 0x000000a8009c7308 */ /* 0x000ee20000000800 */
[----:B-1----:R-:W-:-:S07]  /*4710*/  FADD.FTZ R4, R164, R4 ;  /* 0x00000004a4047221 */ /* 0x002fce0000010000 */
[----:B------:R-:W1:Y:S01]  /*4720*/  MUFU.EX2 R169, R169 ;  /* 0x000000a900a97308 */ /* 0x000e620000000800 */
[----:B----4-:R-:W-:Y:S01]  /*4730*/  FADD.FTZ R4, R165, R4 ;  /* 0x00000004a5047221 */ /* 0x010fe20000010000 */
[----:B--2---:R-:W-:-:S06]  /*4740*/  FMNMX.FTZ R3, R3, R8, !PT ;  /* 0x0000000803037209 */ /* 0x004fcc0007810000 */
[----:B------:R-:W2:Y:S01]  /*4750*/  MUFU.EX2 R172, R172 ;  /* 0x000000ac00ac7308 */ /* 0x000ea20000000800 */
[----:B---3--:R-:W-:Y:S01]  /*4760*/  FADD.FTZ R4, R156, R4 ;  /* 0x000000049c047221 */ /* 0x008fe20000010000 */
[C---:B------:R-:W-:Y:S01]  /*4770*/  FADD.FTZ R7, -R3.reuse, R7 ;  /* 0x0000000703077221 */ /* 0x040fe20000010100 */
[----:B------:R-:W-:-:S03]  /*4780*/  FMUL.FTZ R8, R3, UR10 ;  /* 0x0000000a03087c20 */ /* 0x000fc60008410000 */
[----:B------:R-:W-:Y:S01]  /*4790*/  FMUL.FTZ R7, R7, UR10 ;  /* 0x0000000a07077c20 */ /* 0x000fe20008410000 */
[--C-:B------:R-:W-:Y:S01]  /*47a0*/  FFMA.FTZ R154, R154, UR10, -R8.reuse ;  /* 0x0000000a9a9a7c23 */ /* 0x100fe20008010808 */
[--C-:B------:R-:W-:Y:S01]  /*47b0*/  FFMA.FTZ R155, R155, UR10, -R8.reuse ;  /* 0x0000000a9b9b7c23 */ /* 0x100fe20008010808 */
[--C-:B------:R-:W-:Y:S01]  /*47c0*/  FFMA.FTZ R9, R170, UR10, -R8.reuse ;  /* 0x0000000aaa097c23 */ /* 0x100fe20008010808 */
[--C-:B------:R-:W-:Y:S01]  /*47d0*/  FFMA.FTZ R158, R158, UR10, -R8.reuse ;  /* 0x0000000a9e9e7c23 */ /* 0x100fe20008010808 */
[----:B------:R3:W-:Y:S01]  /*47e0*/  MUFU.EX2 R201, R154 ;  /* 0x0000009a00c97308 */ /* 0x0007e20000000800 */
[--C-:B------:R-:W-:Y:S01]  /*47f0*/  FFMA.FTZ R159, R159, UR10, -R8.reuse ;  /* 0x0000000a9f9f7c23 */ /* 0x100fe20008010808 */
[--C-:B------:R-:W-:Y:S01]  /*4800*/  FFMA.FTZ R162, R162, UR10, -R8.reuse ;  /* 0x0000000aa2a27c23 */ /* 0x100fe20008010808 */
[--C-:B------:R-:W-:Y:S01]  /*4810*/  FFMA.FTZ R163, R163, UR10, -R8.reuse ;  /* 0x0000000aa3a37c23 */ /* 0x100fe20008010808 */
[--C-:B------:R-:W-:Y:S01]  /*4820*/  FFMA.FTZ R166, R166, UR10, -R8.reuse ;  /* 0x0000000aa6a67c23 */ /* 0x100fe20008010808 */
[--C-:B------:R-:W-:Y:S01]  /*4830*/  FFMA.FTZ R167, R167, UR10, -R8.reuse ;  /* 0x0000000aa7a77c23 */ /* 0x100fe20008010808 */
[--C-:B------:R-:W-:Y:S01]  /*4840*/  FFMA.FTZ R171, R171, UR10, -R8.reuse ;  /* 0x0000000aabab7c23 */ /* 0x100fe20008010808 */
[--C-:B------:R-:W-:Y:S01]  /*4850*/  FFMA.FTZ R174, R174, UR10, -R8.reuse ;  /* 0x0000000aaeae7c23 */ /* 0x100fe20008010808 */
[----:B------:R-:W4:Y:S01]  /*4860*/  MUFU.EX2 R7, R7 ;  /* 0x0000000700077308 */ /* 0x000f220000000800 */
[--C-:B------:R-:W-:Y:S01]  /*4870*/  FFMA.FTZ R175, R175, UR10, -R8.reuse ;  /* 0x0000000aafaf7c23 */ /* 0x100fe20008010808 */
[--C-:B------:R-:W-:Y:S01]  /*4880*/  FFMA.FTZ R178, R178, UR10, -R8.reuse ;  /* 0x0000000ab2b27c23 */ /* 0x100fe20008010808 */
[--C-:B------:R-:W-:Y:S01]  /*4890*/  FFMA.FTZ R179, R179, UR10, -R8.reuse ;  /* 0x0000000ab3b37c23 */ /* 0x100fe20008010808 */
[----:B------:R-:W-:Y:S01]  /*48a0*/  FFMA.FTZ R182, R182, UR10, -R8 ;  /* 0x0000000ab6b67c23 */ /* 0x000fe20008010808 */
[----:B-1----:R-:W-:Y:S01]  /*48b0*/  FADD.FTZ R4, R169, R4 ;  /* 0x00000004a9047221 */ /* 0x002fe20000010000 */
[--C-:B------:R-:W-:Y:S01]  /*48c0*/  FFMA.FTZ R183, R183, UR10, -R8.reuse ;  /* 0x0000000ab7b77c23 */ /* 0x100fe20008010808 */
[----:B------:R-:W-:Y:S01]  /*48d0*/  FFMA.FTZ R186, R186, UR10, -R8 ;  /* 0x0000000ababa7c23 */ /* 0x000fe20008010808 */
[----:B------:R1:W-:Y:S01]  /*48e0*/  MUFU.EX2 R157, R9 ;  /* 0x00000009009d7308 */ /* 0x0003e20000000800 */
[----:B--2---:R-:W-:Y:S01]  /*48f0*/  FADD.FTZ R4, R172, R4 ;  /* 0x00000004ac047221 */ /* 0x004fe20000010000 */
[--C-:B------:R-:W-:Y:S01]  /*4900*/  FFMA.FTZ R187, R187, UR10, -R8.reuse ;  /* 0x0000000abbbb7c23 */ /* 0x100fe20008010808 */
[----:B---3--:R-:W-:Y:S01]  /*4910*/  F2FP.F16.F32.PACK_AB R154, R165, R164 ;  /* 0x000000a4a59a723e */ /* 0x008fe200000000ff */
[--C-:B------:R-:W-:Y:S01]  /*4920*/  FFMA.FTZ R190, R190, UR10, -R8.reuse ;  /* 0x0000000abebe7c23 */ /* 0x100fe20008010808 */
[--C-:B------:R-:W-:Y:S01]  /*4930*/  FFMA.FTZ R191, R191, UR10, -R8.reuse ;  /* 0x0000000abfbf7c23 */ /* 0x100fe20008010808 */
[--C-:B------:R-:W-:Y:S01]  /*4940*/  FFMA.FTZ R194, R194, UR10, -R8.reuse ;  /* 0x0000000ac2c27c23 */ /* 0x100fe20008010808 */
[--C-:B------:R-:W-:Y:S01]  /*4950*/  FFMA.FTZ R195, R195, UR10, -R8.reuse ;  /* 0x0000000ac3c37c23 */ /* 0x100fe20008010808 */
[----:B------:R-:W2:Y:S01]  /*4960*/  MUFU.EX2 R155, R155 ;  /* 0x0000009b009b7308 */ /* 0x000ea20000000800 */
[----:B-1----:R-:W-:Y:S01]  /*4970*/  IMAD.U32 R9, RZ, RZ, UR24 ;  /* 0x00000018ff097e24 */ /* 0x002fe2000f8e00ff */
[----:B------:R-:W-:Y:S01]  /*4980*/  F2FP.F16.F32.PACK_AB R156, R169, R156 ;  /* 0x0000009ca99c723e */ /* 0x000fe200000000ff */
[--C-:B------:R-:W-:Y:S01]  /*4990*/  FFMA.FTZ R198, R198, UR10, -R8.reuse ;  /* 0x0000000ac6c67c23 */ /* 0x100fe20008010808 */
[----:B------:R-:W-:Y:S01]  /*49a0*/  FFMA.FTZ R8, R199, UR10, -R8 ;  /* 0x0000000ac7087c23 */ /* 0x000fe20008010808 */
[----:B------:R-:W-:-:S02]  /*49b0*/  @!P1 VIADD R12, R9, 0x22840 ;  /* 0x00022840090c9836 */ /* 0x000fc40000000000 */
[-C--:B----4-:R-:W-:Y:S01]  /*49c0*/  FMUL.FTZ R26, R26, R7.reuse ;  /* 0x000000071a1a7220 */ /* 0x090fe20000410000 */
[-C--:B------:R-:W-:Y:S01]  /*49d0*/  FMUL.FTZ R27, R27, R7.reuse ;  /* 0x000000071b1b7220 */ /* 0x080fe20000410000 */
[----:B------:R-:W1:Y:S01]  /*49e0*/  MUFU.EX2 R203, R158 ;  /* 0x0000009e00cb7308 */ /* 0x000e620000000800 */
[-C--:B------:R-:W-:Y:S01]  /*49f0*/  FMUL.FTZ R30, R30, R7.reuse ;  /* 0x000000071e1e7220 */ /* 0x080fe20000410000 */
[----:B------:R-:W-:Y:S01]  /*4a00*/  @!P1 PRMT R12, RZ, 0x654, R12 ;  /* 0x00000654ff0c9816 */ /* 0x000fe2000000000c */
[----:B------:R3:W-:Y:S06]  /*4a10*/  BAR.ARV R10, 0x100 ;  /* 0x0004000a0000751d */ /* 0x0007ec0000002000 */
[----:B------:R-:W4:Y:S01]  /*4a20*/  MUFU.EX2 R159, R159 ;  /* 0x0000009f009f7308 */ /* 0x000f220000000800 */
[----:B------:R5:W-:Y:S01]  /*4a30*/  @!P1 SYNCS.ARRIVE.TRANS64.RED.A1T0 RZ, [R12+URZ], RZ ;  /* 0x000000ff0cff99a7 */ /* 0x000be2000810043f */
[-C--:B------:R-:W-:Y:S01]  /*4a40*/  FMUL.FTZ R31, R31, R7.reuse ;  /* 0x000000071f1f7220 */ /* 0x080fe20000410000 */
[-C--:B------:R-:W-:Y:S01]  /*4a50*/  FMUL.FTZ R34, R34, R7.reuse ;  /* 0x0000000722227220 */ /* 0x080fe20000410000 */
[-C--:B------:R-:W-:Y:S01]  /*4a60*/  FMUL.FTZ R35, R35, R7.reuse ;  /* 0x0000000723237220 */ /* 0x080fe20000410000 */
[-C--:B------:R-:W-:Y:S01]  /*4a70*/  FMUL.FTZ R38, R38, R7.reuse ;  /* 0x0000000726267220 */ /* 0x080fe20000410000 */
[-C--:B------:R-:W-:Y:S01]  /*4a80*/  FMUL.FTZ R39, R39, R7.reuse ;  /* 0x0000000727277220 */ /* 0x080fe20000410000 */
[----:B------:R-:W-:Y:S01]  /*4a90*/  FMUL.FTZ R42, R42, R7 ;  /* 0x000000072a2a7220 */ /* 0x000fe20000410000 */
[----:B------:R-:W0:Y:S01]  /*4aa0*/  MUFU.EX2 R153, R162 ;  /* 0x000000a200997308 */ /* 0x000e220000000800 */
[----:B-----5:R-:W-:Y:S01]  /*4ab0*/  FFMA.FTZ R12, R7, R5, R201 ;  /* 0x00000005070c7223 */ /* 0x020fe200000100c9 */
[-C--:B------:R-:W-:Y:S01]  /*4ac0*/  FMUL.FTZ R43, R43, R7.reuse ;  /* 0x000000072b2b7220 */ /* 0x080fe20000410000 */
[-C--:B------:R-:W-:Y:S01]  /*4ad0*/  FMUL.FTZ R46, R46, R7.reuse ;  /* 0x000000072e2e7220 */ /* 0x080fe20000410000 */
[-C--:B------:R-:W-:Y:S01]  /*4ae0*/  FMUL.FTZ R47, R47, R7.reuse ;  /* 0x000000072f2f7220 */ /* 0x080fe20000410000 */
[----:B--2---:R-:W-:Y:S01]  /*4af0*/  FADD.FTZ R12, R155, R12 ;  /* 0x0000000c9b0c7221 */ /* 0x004fe20000010000 */
[-C--:B------:R-:W-:Y:S01]  /*4b00*/  FMUL.FTZ R50, R50, R7.reuse ;  /* 0x0000000732327220 */ /* 0x080fe20000410000 */
[-C--:B------:R-:W-:Y:S01]  /*4b10*/  FMUL.FTZ R51, R51, R7.reuse ;  /* 0x0000000733337220 */ /* 0x080fe20000410000 */
[----:B------:R-:W2:Y:S01]  /*4b20*/  MUFU.EX2 R163, R163 ;  /* 0x000000a300a37308 */ /* 0x000ea20000000800 */
[----:B-1----:R-:W-:Y:S01]  /*4b30*/  FADD.FTZ R12, R203, R12 ;  /* 0x0000000ccb0c7221 */ /* 0x002fe20000010000 */
[-C--:B------:R-:W-:Y:S01]  /*4b40*/  FMUL.FTZ R54, R54, R7.reuse ;  /* 0x0000000736367220 */ /* 0x080fe20000410000 */
[-C--:B------:R-:W-:Y:S01]  /*4b50*/  FMUL.FTZ R55, R55, R7.reuse ;  /* 0x0000000737377220 */ /* 0x080fe20000410000 */
[-C--:B------:R-:W-:Y:S01]  /*4b60*/  FMUL.FTZ R58, R58, R7.reuse ;  /* 0x000000073a3a7220 */ /* 0x080fe20000410000 */
[----:B----4-:R-:W-:Y:S01]  /*4b70*/  FADD.FTZ R12, R159, R12 ;  /* 0x0000000c9f0c7221 */ /* 0x010fe20000010000 */
[-C--:B------:R-:W-:Y:S01]  /*4b80*/  FMUL.FTZ R59, R59, R7.reuse ;  /* 0x000000073b3b7220 */ /* 0x080fe20000410000 */
[-C--:B------:R-:W-:Y:S01]  /*4b90*/  FMUL.FTZ R62, R62, R7.reuse ;  /* 0x000000073e3e7220 */ /* 0x080fe20000410000 */
[----:B------:R-:W1:Y:S01]  /*4ba0*/  MUFU.EX2 R11, R166 ;  /* 0x000000a6000b7308 */ /* 0x000e620000000800 */
[----:B0-----:R-:W-:Y:S01]  /*4bb0*/  FADD.FTZ R12, R153, R12 ;  /* 0x0000000c990c7221 */ /* 0x001fe20000010000 */
[-C--:B------:R-:W-:Y:S01]  /*4bc0*/  FMUL.FTZ R63, R63, R7.reuse ;  /* 0x000000073f3f7220 */ /* 0x080fe20000410000 */
[-C--:B------:R-:W-:Y:S01]  /*4bd0*/  FMUL.FTZ R66, R66, R7.reuse ;  /* 0x0000000742427220 */ /* 0x080fe20000410000 */
[-C--:B------:R-:W-:Y:S01]  /*4be0*/  FMUL.FTZ R67, R67, R7.reuse ;  /* 0x0000000743437220 */ /* 0x080fe20000410000 */
[-C--:B------:R-:W-:Y:S01]  /*4bf0*/  FMUL.FTZ R70, R70, R7.reuse ;  /* 0x0000000746467220 */ /* 0x080fe20000410000 */
[-C--:B------:R-:W-:Y:S01]  /*4c00*/  FMUL.FTZ R71, R71, R7.reuse ;  /* 0x0000000747477220 */ /* 0x080fe20000410000 */
[-C--:B------:R-:W-:Y:S01]  /*4c10*/  FMUL.FTZ R74, R74, R7.reuse ;  /* 0x000000074a4a7220 */ /* 0x080fe20000410000 */
[----:B------:R-:W0:Y:S01]  /*4c20*/  MUFU.EX2 R167, R167 ;  /* 0x000000a700a77308 */ /* 0x000e220000000800 */
        /* <DEDUP_REMOVED lines=16> */
[----:B0-----:R-:W-:Y:S01]  /*4d30*/  FADD.FTZ R12, R167, R12 ;  /* 0x0000000ca70c7221 */ /* 0x001fe20000010000 */
[-C--:B------:R-:W-:Y:S01]  /*4d40*/  FMUL.FTZ R99, R99, R7.reuse ;  /* 0x0000000763637220 */ /* 0x080fe20000410000 */
[-C--:B------:R-:W-:Y:S01]  /*4d50*/  FMUL.FTZ R102, R102, R7.reuse ;  /* 0x0000000766667220 */ /* 0x080fe20000410000 */
[-C--:B------:R-:W-:Y:S01]  /*4d60*/  FMUL.FTZ R103, R103, R7.reuse ;  /* 0x0000000767677220 */ /* 0x080fe20000410000 */
[----:B------:R-:W-:Y:S01]  /*4d70*/  FADD.FTZ R12, R157, R12 ;  /* 0x0000000c9d0c7221 */ /* 0x000fe20000010000 */
        /* <DEDUP_REMOVED lines=31> */
[----:B------:R-:W-:Y:S01]  /*4f70*/  FMUL.FTZ R151, R151, R7 ;  /* 0x0000000797977220 */ /* 0x000fe20000410000 */
[----:B------:R-:W-:-:S02]  /*4f80*/  F2FP.F16.F32.PACK_AB R201, R155, R201 ;  /* 0x000000c99bc9723e */ /* 0x000fc400000000ff */
[----:B------:R-:W2:Y:S01]  /*4f90*/  MUFU.EX2 R177, R177 ;  /* 0x000000b100b17308 */ /* 0x000ea20000000800 */
[----:B-1----:R-:W-:Y:S01]  /*4fa0*/  FADD.FTZ R4, R160, R4 ;  /* 0x00000004a0047221 */ /* 0x002fe20000010000 */
[----:B------:R-:W-:Y:S02]  /*4fb0*/  F2FP.F16.F32.PACK_AB R203, R159, R203 ;  /* 0x000000cb9fcb723e */ /* 0x000fe400000000ff */
[----:B------:R-:W-:Y:S02]  /*4fc0*/  F2FP.F16.F32.PACK_AB R153, R163, R153 ;  /* 0x00000099a399723e */ /* 0x000fe400000000ff */
[----:B------:R-:W-:Y:S02]  /*4fd0*/  F2FP.F16.F32.PACK_AB R155, R167, R11 ;  /* 0x0000000ba79b723e */ /* 0x000fe400000000ff */
[----:B------:R-:W1:Y:S01]  /*4fe0*/  MUFU.EX2 R179, R179 ;  /* 0x000000b300b37308 */ /* 0x000e620000000800 */
[----:B0-----:R-:W-:Y:S01]  /*4ff0*/  FADD.FTZ R12, R161, R12 ;  /* 0x0000000ca10c7221 */ /* 0x001fe20000010000 */
[----:B------:R-:W-:-:S02]  /*5000*/  F2FP.F16.F32.PACK_AB R157, R171, R157 ;  /* 0x0000009dab9d723e */ /* 0x000fc400000000ff */
[----:B------:R-:W-:Y:S02]  /*5010*/  F2FP.F16.F32.PACK_AB R158, R173, R172 ;  /* 0x000000acad9e723e */ /* 0x000fe400000000ff */
[----:B------:R-:W-:Y:S02]  /*5020*/  F2FP.F16.F32.PACK_AB R159, R175, R174 ;  /* 0x000000aeaf9f723e */ /* 0x000fe400000000ff */
[----:B------:R-:W0:Y:S01]  /*5030*/  MUFU.EX2 R180, R180 ;  /* 0x000000b400b47308 */ /* 0x000e220000000800 */
[C---:B--2---:R-:W-:Y:S01]  /*5040*/  FADD.FTZ R4, R177.reuse, R4 ;  /* 0x00000004b1047221 */ /* 0x044fe20000010000 */
[----:B------:R-:W-:-:S06]  /*5050*/  F2FP.F16.F32.PACK_AB R160, R177, R160 ;  /* 0x000000a0b1a0723e */ /* 0x000fcc00000000ff */
[----:B------:R-:W2:Y:S01]  /*5060*/  MUFU.EX2 R182, R182 ;  /* 0x000000b600b67308 */ /* 0x000ea20000000800 */
[C---:B-1----:R-:W-:Y:S01]  /*5070*/  FADD.FTZ R5, R179.reuse, R12 ;  /* 0x0000000cb3057221 */ /* 0x042fe20000010000 */
[----:B------:R-:W-:-:S06]  /*5080*/  F2FP.F16.F32.PACK_AB R161, R179, R161 ;  /* 0x000000a1b3a1723e */ /* 0x000fcc00000000ff */
[----:B------:R-:W1:Y:S01]  /*5090*/  MUFU.EX2 R181, R181 ;  /* 0x000000b500b57308 */ /* 0x000e620000000800 */
[----:B0-----:R-:W-:-:S07]  /*50a0*/  FADD.FTZ R4, R180, R4 ;  /* 0x00000004b4047221 */ /* 0x001fce0000010000 */
[----:B------:R-:W0:Y:S01]  /*50b0*/  MUFU.EX2 R183, R183 ;  /* 0x000000b700b77308 */ /* 0x000e220000000800 */
[----:B--2---:R-:W-:-:S07]  /*50c0*/  FADD.FTZ R12, R182, R5 ;  /* 0x00000005b60c7221 */ /* 0x004fce0000010000 */
[----:B------:R-:W2:Y:S01]  /*50d0*/  MUFU.EX2 R184, R184 ;  /* 0x000000b800b87308 */ /* 0x000ea20000000800 */
[C---:B-1----:R-:W-:Y:S01]  /*50e0*/  FADD.FTZ R4, R181.reuse, R4 ;  /* 0x00000004b5047221 */ /* 0x042fe20000010000 */
[----:B------:R-:W-:-:S06]  /*50f0*/  F2FP.F16.F32.PACK_AB R162, R181, R180 ;  /* 0x000000b4b5a2723e */ /* 0x000fcc00000000ff */
[----:B------:R-:W1:Y:S01]  /*5100*/  MUFU.EX2 R165, R186 ;  /* 0x000000ba00a57308 */ /* 0x000e620000000800 */
[C---:B0-----:R-:W-:Y:S01]  /*5110*/  FADD.FTZ R12, R183.reuse, R12 ;  /* 0x0000000cb70c7221 */ /* 0x041fe20000010000 */
[----:B------:R-:W-:-:S06]  /*5120*/  F2FP.F16.F32.PACK_AB R163, R183, R182 ;  /* 0x000000b6b7a3723e */ /* 0x000fcc00000000ff */
[----:B------:R-:W0:Y:S01]  /*5130*/  MUFU.EX2 R185, R185 ;  /* 0x000000b900b97308 */ /* 0x000e220000000800 */
[----:B--2---:R-:W-:-:S07]  /*5140*/  FADD.FTZ R4, R184, R4 ;  /* 0x00000004b8047221 */ /* 0x004fce0000010000 */
[----:B------:R-:W2:Y:S01]  /*5150*/  MUFU.EX2 R187, R187 ;  /* 0x000000bb00bb7308 */ /* 0x000ea20000000800 */
[----:B-1----:R-:W-:-:S07]  /*5160*/  FADD.FTZ R12, R165, R12 ;  /* 0x0000000ca50c7221 */ /* 0x002fce0000010000 */
[----:B------:R-:W1:Y:S01]  /*5170*/  MUFU.EX2 R188, R188 ;  /* 0x000000bc00bc7308 */ /* 0x000e620000000800 */
[C---:B0-----:R-:W-:Y:S01]  /*5180*/  FADD.FTZ R4, R185.reuse, R4 ;  /* 0x00000004b9047221 */ /* 0x041fe20000010000 */
[----:B------:R-:W-:-:S06]  /*5190*/  F2FP.F16.F32.PACK_AB R164, R185, R184 ;  /* 0x000000b8b9a4723e */ /* 0x000fcc00000000ff */
[----:B------:R-:W0:Y:S01]  /*51a0*/  MUFU.EX2 R190, R190 ;  /* 0x000000be00be7308 */ /* 0x000e220000000800 */
[C---:B--2---:R-:W-:Y:S01]  /*51b0*/  FADD.FTZ R5, R187.reuse, R12 ;  /* 0x0000000cbb057221 */ /* 0x044fe20000010000 */
[----:B------:R-:W-:-:S06]  /*51c0*/  F2FP.F16.F32.PACK_AB R165, R187, R165 ;  /* 0x000000a5bba5723e */ /* 0x000fcc00000000ff */
[----:B------:R-:W2:Y:S01]  /*51d0*/  MUFU.EX2 R189, R189 ;  /* 0x000000bd00bd7308 */ /* 0x000ea20000000800 */
[----:B-1----:R-:W-:-:S07]  /*51e0*/  FADD.FTZ R4, R188, R4 ;  /* 0x00000004bc047221 */ /* 0x002fce0000010000 */
[----:B------:R-:W1:Y:S01]  /*51f0*/  MUFU.EX2 R191, R191 ;  /* 0x000000bf00bf7308 */ /* 0x000e620000000800 */
[----:B0-----:R-:W-:-:S07]  /*5200*/  FADD.FTZ R12, R190, R5 ;  /* 0x00000005be0c7221 */ /* 0x001fce0000010000 */
        /* <DEDUP_REMOVED lines=19> */
[----:B-1----:R-:W-:Y:S01]  /*5340*/  FADD.FTZ R12, R198, R5 ;  /* 0x00000005c60c7221 */ /* 0x002fe20000010000 */
[C---:B0-----:R-:W-:Y:S01]  /*5350*/  FADD.FTZ R4, R170.reuse, R13 ;  /* 0x0000000daa047221 */ /* 0x041fe20000010000 */
[----:B------:R-:W-:Y:S02]  /*5360*/  F2FP.F16.F32.PACK_AB R170, R170, R196 ;  /* 0x000000c4aaaa723e */ /* 0x000fe400000000ff */
[C---:B--2---:R-:W-:Y:S01]  /*5370*/  FADD.FTZ R5, R7.reuse, R12 ;  /* 0x0000000c07057221 */ /* 0x044fe20000010000 */
[----:B------:R-:W-:Y:S01]  /*5380*/  F2FP.F16.F32.PACK_AB R171, R7, R198 ;  /* 0x000000c607ab723e */ /* 0x000fe200000000ff */
[----:B---3--:R-:W-:Y:S06]  /*5390*/  @!P0 BRA `(.L_x_377) ;  /* 0x0000000000048947 */ /* 0x008fec0003800000 */
[----:B------:R-:W-:Y:S01]  /*53a0*/  BPT.TRAP 0x1 ;  /* 0x000000040000795c */ /* 0x000fe20000300000 */
.L_x_377:
[----:B------:R0:W1:Y:S01]  /*53b0*/  SYNCS.PHASECHK.TRANS64.TRYWAIT P2, [UR24+0x22850], R6 ;  /* 0x02285006ff0075a7 */ /* 0x0000620008040158 */
[----:B------:R-:W-:Y:S05]  /*53c0*/  @!P0 BRA `(.L_x_378) ;  /* 0x0000000000048947 */ /* 0x000fea0003800000 */
[----:B------:R-:W-:Y:S01]  /*53d0*/  BPT.TRAP 0x1 ;  /* 0x000000040000795c */ /* 0x000fe20000300000 */
.L_x_378:
[----:B-1----:R-:W-:Y:S05]  /*53e0*/  @P2 BRA `(.L_x_379) ;  /* 0x0000000000082947 */ /* 0x002fea0003800000 */
[----:B------:R-:W1:Y:S02]  /*53f0*/  SYNCS.PHASECHK.TRANS64.TRYWAIT P2, [UR24+0x22850], R6 ;  /* 0x02285006ff0075a7 */ /* 0x000e640008040158 */
[----:B-1----:R-:W-:Y:S05]  /*5400*/  @!P2 BRA `(.L_x_380) ;  /* 0x000000b800d8a947 */ /* 0x002fea0003800000 */
.L_x_379:
[----:B------:R-:W2:Y:S01]  /*5410*/  S2R R7, SR_TID.X ;  /* 0x0000000000077919 */ /* 0x000ea20000002100 */
[----:B------:R-:W-:Y:S01]  /*5420*/  UIMAD UR11, UR37, 0xc00, UR21 ;  /* 0x00000c00250b78a4 */ /* 0x000fe2000f8e0215 */
[----:B------:R-:W-:Y:S01]  /*5430*/  PLOP3.LUT P2, PT, PT, PT, UP0, 0x80, 0x0 ;  /* 0x000000000000781c */ /* 0x000fe20003f4f008 */
[----:B------:R-:W-:Y:S01]  /*5440*/  UMOV UR7, 0x40000040 ;  /* 0x4000004000077882 */ /* 0x000fe20000000000 */
[----:B-1----:R-:W-:Y:S02]  /*5450*/  @!P1 VIADD R9, R9, 0x22860 ;  /* 0x0002286009099836 */ /* 0x002fe40000000000 */
[----:B------:R-:W-:Y:S02]  /*5460*/  IMAD.MOV.U32 R8, RZ, RZ, R0 ;  /* 0x000000ffff087224 */ /* 0x000fe400078e0000 */
[----:B------:R-:W-:Y:S01]  /*5470*/  UMOV UR6, UR11 ;  /* 0x0000000b00067c82 */ /* 0x000fe20008000000 */
[----:B------:R-:W-:Y:S02]  /*5480*/  @!P1 PRMT R9, RZ, 0x654, R9 ;  /* 0x00000654ff099816 */ /* 0x000fe40000000009 */
[----:B--2---:R-:W-:-:S05]  /*5490*/  SHF.R.U32.HI R7, RZ, 0x7, R7 ;  /* 0x00000007ff077819 */ /* 0x004fca0000011607 */
[----:B0-----:R-:W-:Y:S02]  /*54a0*/  VIADD R6, R7, 0x8 ;  /* 0x0000000807067836 */ /* 0x001fe40000000000 */
[----:B------:R-:W-:-:S03]  /*54b0*/  IMAD.MOV.U32 R7, RZ, RZ, R3 ;  /* 0x000000ffff077224 */ /* 0x000fc600078e0003 */
[----:B------:R3:W-:Y:S06]  /*54c0*/  BAR.SYNC.DEFER_BLOCKING R6, 0x100 ;  /* 0x000400060000751d */ /* 0x0007ec0000010000 */
[----:B------:R-:W-:-:S06]  /*54d0*/  WARPGROUP.ARRIVE ;  /* 0x00000000000079c5 */ /* 0x000fcc0000000000 */
        /* <DEDUP_REMOVED lines=32> */
[----:B------:R3:W-:Y:S01]  /*56e0*/  @!P1 SYNCS.ARRIVE.TRANS64.RED.A1T0 RZ, [R9+URZ], RZ ;  /* 0x000000ff09ff99a7 */ /* 0x0007e2000810043f */
[----:B------:R-:W-:Y:S05]  /*56f0*/  @P2 BRA `(.L_x_381) ;  /* 0xffffffe000b82947 */ /* 0x000fea000383ffff */
.L_x_372:
[----:B------:R-:W4:Y:S01]  /*5700*/  SHFL.BFLY PT, R7, R4, 0x2, 0x1f ;  /* 0x0c401f0004077f89 */ /* 0x000f2200000e0000 */
[----:B------:R-:W-:Y:S01]  /*5710*/  UIADD3 UR37, UR37, 0x1, URZ ;  /* 0x0000000125257890 */ /* 0x000fe2000fffe03f */
[----:B------:R5:W-:Y:S06]  /*5720*/  BAR.ARV R10, 0x100 ;  /* 0x0004000a0000751d */ /* 0x000bec0000002000 */
[----:B------:R-:W-:Y:S02]  /*5730*/  UISETP.NE.AND UP0, UPT, UR37, 0x2, UPT ;  /* 0x000000022500788c */ /* 0x000fe4000bf05270 */
[----:B------:R-:W-:Y:S06]  /*5740*/  BAR.ARV 0x8, 0x180 ;  /* 0x0206000000007b1d */ /* 0x000fec0000002000 */
[----:B------:R-:W-:Y:S01]  /*5750*/  USEL UR4, URZ, 0x1, UP0 ;  /* 0x000000013f047887 */ /* 0x000fe20008000000 */
[----:B------:R-:W-:Y:S01]  /*5760*/  PLOP3.LUT P0, PT, PT, PT, PT, 0x8, 0x0 ;  /* 0x000000000000781c */ /* 0x000fe20003f0e170 */
[----:B012---:R-:W0:Y:S01]  /*5770*/  SHFL.BFLY PT, R8, R5, 0x2, 0x1f ;  /* 0x0c401f0005087f89 */ /* 0x007e2200000e0000 */
[----:B------:R-:W-:-:S02]  /*5780*/  UIADD3 UR48, UR48, 0x1, URZ ;  /* 0x0000000130307890 */ /* 0x000fc4000fffe03f */
[----:B------:R-:W-:Y:S01]  /*5790*/  USEL UR37, UR37, URZ, UP0 ;  /* 0x0000003f25257287 */ /* 0x000fe20008000000 */
[----:B----4-:R-:W-:Y:S01]  /*57a0*/  FADD.FTZ R7, R7, R4 ;  /* 0x0000000407077221 */ /* 0x010fe20000010000 */
[----:B------:R-:W-:Y:S01]  /*57b0*/  IMAD.MOV.U32 R4, RZ, RZ, RZ ;  /* 0x000000ffff047224 */ /* 0x000fe200078e00ff */
[----:B------:R-:W-:-:S03]  /*57c0*/  ULOP3.LUT UR47, UR47, UR4, URZ, 0x3c, !UPT ;  /* 0x000000042f2f7292 */ /* 0x000fc6000f8e3c3f */
[----:B---3--:R-:W1:Y:S01]  /*57d0*/  SHFL.BFLY PT, R6, R7, 0x1, 0x1f ;  /* 0x0c201f0007067f89 */ /* 0x008e6200000e0000 */
[----:B0-----:R-:W-:-:S05]  /*57e0*/  FADD.FTZ R8, R8, R5 ;  /* 0x0000000508087221 */ /* 0x001fca0000010000 */
[----:B------:R-:W0:Y:S01]  /*57f0*/  SHFL.BFLY PT, R9, R8, 0x1, 0x1f ;  /* 0x0c201f0008097f89 */ /* 0x000e2200000e0000 */
[----:B-1----:R-:W-:Y:S01]  /*5800*/  FADD.FTZ R11, R7, R6 ;  /* 0x00000006070b7221 */ /* 0x002fe20000010000 */
[----:B------:R-:W-:Y:S02]  /*5810*/  IMAD.MOV.U32 R6, RZ, RZ, RZ ;  /* 0x000000ffff067224 */ /* 0x000fe400078e00ff */
[----:B------:R-:W-:Y:S02]  /*5820*/  IMAD.U32 R7, RZ, RZ, UR10 ;  /* 0x0000000aff077e24 */ /* 0x000fe4000f8e00ff */
[----:B------:R-:W-:-:S13]  /*5830*/  FSETP.NE.FTZ.AND P1, PT, R11, RZ, PT ;  /* 0x000000ff0b00720b */ /* 0x000fda0003f35000 */
[----:B------:R-:W1:Y:S01]  /*5840*/  @P1 MUFU.RCP R6, R11 ;  /* 0x0000000b00061308 */ /* 0x000e620000001000 */
[----:B------:R-:W-:Y:S01]  /*5850*/  @P1 FMUL.FTZ R7, R7, 0.69314718246459960938 ;  /* 0x3f31721807071820 */ /* 0x000fe20000410000 */
[----:B0-----:R-:W-:Y:S01]  /*5860*/  FADD.FTZ R5, R8, R9 ;  /* 0x0000000908057221 */ /* 0x001fe20000010000 */
[----:B------:R-:W-:-:S04]  /*5870*/  IMAD.U32 R8, RZ, RZ, UR10 ;  /* 0x0000000aff087e24 */ /* 0x000fc8000f8e00ff */
[----:B------:R-:W-:Y:S01]  /*5880*/  FSETP.NE.FTZ.AND P2, PT, R5, RZ, PT ;  /* 0x000000ff0500720b */ /* 0x000fe20003f55000 */
[----:B------:R-:W0:Y:S01]  /*5890*/  @P1 MUFU.LG2 R9, R11 ;  /* 0x0000000b00091308 */ /* 0x000e220000000c00 */
[-C--:B-1----:R-:W-:Y:S01]  /*58a0*/  FMUL.FTZ R24, R24, R6.reuse ;  /* 0x0000000618187220 */ /* 0x082fe20000410000 */
[-C--:B------:R-:W-:Y:S01]  /*58b0*/  FMUL.FTZ R25, R25, R6.reuse ;  /* 0x0000000619197220 */ /* 0x080fe20000410000 */
[----:B------:R-:W-:-:S09]  /*58c0*/  FMUL.FTZ R28, R28, R6 ;  /* 0x000000061c1c7220 */ /* 0x000fd20000410000 */
[----:B-----5:R-:W1:Y:S01]  /*58d0*/  @P2 MUFU.LG2 R10, R5 ;  /* 0x00000005000a2308 */ /* 0x020e620000000c00 */
[----:B------:R-:W-:Y:S01]  /*58e0*/  @P2 FMUL.FTZ R8, R8, 0.69314718246459960938 ;  /* 0x3f31721808082820 */ /* 0x000fe20000410000 */
[-C--:B------:R-:W-:Y:S01]  /*58f0*/  FMUL.FTZ R29, R29, R6.reuse ;  /* 0x000000061d1d7220 */ /* 0x080fe20000410000 */
[-C--:B------:R-:W-:Y:S01]  /*5900*/  FMUL.FTZ R32, R32, R6.reuse ;  /* 0x0000000620207220 */ /* 0x080fe20000410000 */
[-C--:B------:R-:W-:Y:S01]  /*5910*/  FMUL.FTZ R33, R33, R6.reuse ;  /* 0x0000000621217220 */ /* 0x080fe20000410000 */
[----:B0-----:R-:W-:Y:S01]  /*5920*/  @P1 FMUL.FTZ R9, R9, 0.69314718246459960938 ;  /* 0x3f31721809091820 */ /* 0x001fe20000410000 */
[-C--:B------:R-:W-:Y:S01]  /*5930*/  FMUL.FTZ R36, R36, R6.reuse ;  /* 0x0000000624247220 */ /* 0x080fe20000410000 */
[-C--:B------:R-:W-:Y:S01]  /*5940*/  FMUL.FTZ R37, R37, R6.reuse ;  /* 0x0000000625257220 */ /* 0x080fe20000410000 */
[----:B------:R0:W2:Y:S01]  /*5950*/  @P2 MUFU.RCP R4, R5 ;  /* 0x0000000500042308 */ /* 0x0000a20000001000 */
        /* <DEDUP_REMOVED lines=8> */
[----:B-1----:R-:W-:Y:S01]  /*59e0*/  @P2 FMUL.FTZ R10, R10, 0.69314718246459960938 ;  /* 0x3f3172180a0a2820 */ /* 0x002fe20000410000 */
        /* <DEDUP_REMOVED lines=48> */
[----:B0-----:R-:W-:-:S02]  /*5cf0*/  IMAD.MOV.U32 R5, RZ, RZ, -0x800000 ;  /* 0xff800000ff057424 */ /* 0x001fc400078e00ff */
[-C--:B--2---:R-:W-:Y:S01]  /*5d00*/  FMUL.FTZ R26, R26, R4.reuse ;  /* 0x000000041a1a7220 */ /* 0x084fe20000410000 */
[----:B------:R-:W-:Y:S02]  /*5d10*/  IMAD.MOV.U32 R6, RZ, RZ, -0x800000 ;  /* 0xff800000ff067424 */ /* 0x000fe400078e00ff */
        /* <DEDUP_REMOVED lines=65> */
.L_x_361:
[----:B------:R-:W0:Y:S08]  /*6130*/  S2UR UR4, SR_CgaCtaId ;  /* 0x00000000000479c3 */ /* 0x000e300000008800 */
[----:B------:R-:W-:Y:S06]  /*6140*/  BAR.SYNC.DEFER_BLOCKING 0x5, 0x180 ;  /* 0x0146000000007b1d */ /* 0x000fec0000010000 */
[----:B------:R-:W-:Y:S01]  /*6150*/  UMOV UR8, 0x400 ;  /* 0x0000040000087882 */ /* 0x000fe20000000000 */
[----:B------:R-:W-:Y:S01]  /*6160*/  BSSY B0, `(.L_x_382) ;  /* 0x0000477000007945 */ /* 0x000fe20003800000 */
[----:B0-----:R-:W-:-:S09]  /*6170*/  ULEA UR8, UR4, UR8, 0x18 ;  /* 0x0000000804087291 */ /* 0x001fd2000f8ec03f */
[----:B------:R-:W0:Y:S02]  /*6180*/  LDS.128 R8, [UR8+0x228d0] ;  /* 0x0228d008ff087984 */ /* 0x000e240008000c00 */
[----:B0-----:R-:W-:Y:S02]  /*6190*/  R2UR UR5, R9 ;  /* 0x00000000090572ca */ /* 0x001fe400000e0000 */
[----:B------:R-:W-:Y:S02]  /*61a0*/  R2UR UR6, R10 ;  /* 0x000000000a0672ca */ /* 0x000fe400000e0000 */
[----:B------:R-:W-:Y:S01]  /*61b0*/  R2UR UR7, R11 ;  /* 0x000000000b0772ca */ /* 0x000fe200000e0000 */
[----:B------:R-:W-:Y:S06]  /*61c0*/  BAR.ARV 0x4, 0x180 ;  /* 0x0106000000007b1d */ /* 0x000fec0000002000 */
[----:B------:R-:W-:Y:S08]  /*61d0*/  @P0 BRA `(.L_x_383) ;  /* 0x0000003400e00947 */ /* 0x000ff00003800000 */
[----:B------:R-:W2:Y:S01]  /*61e0*/  LDL R0, [R1+0x48] ;  /* 0x0000480001007983 */ /* 0x000ea20000100800 */
[----:B------:R-:W0:Y:S01]  /*61f0*/  S2UR UR4, SR_SWINHI ;  /* 0x00000000000479c3 */ /* 0x000e220000002f00 */
[----:B------:R-:W-:Y:S01]  /*6200*/  IMAD.MOV.U32 R20, RZ, RZ, 0x2 ;  /* 0x00000002ff147424 */ /* 0x000fe200078e00ff */
[----:B------:R-:W-:Y:S01]  /*6210*/  F2FP.F16.F32.PACK_AB R10, R29, R28 ;  /* 0x0000001c1d0a723e */ /* 0x000fe200000000ff */
[----:B------:R-:W-:Y:S01]  /*6220*/  ULDC.64 UR14, c[0x0][0xc00] ;  /* 0x00030000000e7ab9 */ /* 0x000fe20000000a00 */
[----:B------:R-:W-:Y:S01]  /*6230*/  F2FP.F16.F32.PACK_AB R11, R31, R30 ;  /* 0x0000001e1f0b723e */ /* 0x000fe200000000ff */
[----:B------:R-:W-:Y:S01]  /*6240*/  USHF.L.U64.HI UR16, UR46, 0x2, UR45 ;  /* 0x000000022e107899 */ /* 0x000fe2000801022d */
[----:B------:R-:W3:Y:S01]  /*6250*/  LDL R179, [R1+0x44] ;  /* 0x0000440001b37983 */ /* 0x000ee20000100800 */
[----:B------:R-:W-:Y:S01]  /*6260*/  ULDC UR20, c[0x0][0xbe8] ;  /* 0x0002fa0000147ab9 */ /* 0x000fe20000000800 */
[----:B------:R-:W-:Y:S01]  /*6270*/  UMOV UR10, UR8 ;  /* 0x00000008000a7c82 */ /* 0x000fe20008000000 */
[----:B0-----:R-:W-:Y:S01]  /*6280*/  UMOV UR11, UR4 ;  /* 0x00000004000b7c82 */ /* 0x001fe20008000000 */
[----:B------:R-:W-:-:S04]  /*6290*/  USHF.L.U32 UR4, UR46, 0x2, URZ ;  /* 0x000000022e047899 */ /* 0x000fc8000800063f */
[----:B------:R-:W-:-:S04]  /*62a0*/  UIADD3 UR9, UP0, UR4, UR14, URZ ;  /* 0x0000000e04097290 */ /* 0x000fc8000ff1e03f */
[----:B------:R-:W-:Y:S01]  /*62b0*/  UIADD3.X UR12, UR16, UR15, URZ, UP0, !UPT ;  /* 0x0000000f100c7290 */ /* 0x000fe200087fe43f */
[----:B------:R-:W-:Y:S01]  /*62c0*/  BAR.SYNC.DEFER_BLOCKING 0x1, 0x100 ;  /* 0x0044000000007b1d */ /* 0x000fe20000010000 */
[----:B--2---:R-:W-:-:S03]  /*62d0*/  IMAD.WIDE R20, R0, R20, UR10 ;  /* 0x0000000a00147e25 */ /* 0x004fc6000f8e0214 */
[C---:B------:R-:W-:Y:S02]  /*62e0*/  IADD3 R13, P1, R20.reuse, 0x20, RZ ;  /* 0x00000020140d7810 */ /* 0x040fe40007f3e0ff */
[C---:B------:R-:W-:Y:S02]  /*62f0*/  IADD3 R15, P0, R20.reuse, 0x40, RZ ;  /* 0x00000040140f7810 */ /* 0x040fe40007f1e0ff */
[----:B------:R-:W-:Y:S02]  /*6300*/  IADD3 R157, P6, R20, 0x4020, RZ ;  /* 0x00004020149d7810 */ /* 0x000fe40007fde0ff */
[----:B------:R-:W-:Y:S02]  /*6310*/  LOP3.LUT R12, R13, 0x380, RZ, 0xc0, !PT ;  /* 0x000003800d0c7812 */ /* 0x000fe400078ec0ff */
[----:B------:R-:W-:Y:S02]  /*6320*/  LOP3.LUT R14, R15, 0x380, RZ, 0xc0, !PT ;  /* 0x000003800f0e7812 */ /* 0x000fe400078ec0ff */
[----:B------:R-:W-:-:S02]  /*6330*/  LOP3.LUT R156, R157, 0x380, RZ, 0xc0, !PT ;  /* 0x000003809d9c7812 */ /* 0x000fc400078ec0ff */
[----:B------:R-:W-:Y:S02]  /*6340*/  LOP3.LUT R9, R20, 0x380, RZ, 0xc0, !PT ;  /* 0x0000038014097812 */ /* 0x000fe400078ec0ff */
[----:B------:R-:W-:Y:S02]  /*6350*/  SHF.R.U64 R12, R12, 0x3, RZ ;  /* 0x000000030c0c7819 */ /* 0x000fe400000012ff */
[----:B------:R-:W-:Y:S02]  /*6360*/  SHF.R.U64 R14, R14, 0x3, RZ ;  /* 0x000000030e0e7819 */ /* 0x000fe400000012ff */
[----:B------:R-:W-:Y:S02]  /*6370*/  SHF.R.U64 R156, R156, 0x3, RZ ;  /* 0x000000039c9c7819 */ /* 0x000fe400000012ff */
[----:B------:R-:W-:Y:S02]  /*6380*/  IADD3 R159, P5, R20, 0x4040, RZ ;  /* 0x00004040149f7810 */ /* 0x000fe40007fbe0ff */
[----:B------:R-:W-:-:S02]  /*6390*/  SHF.R.U64 R9, R9, 0x3, RZ ;  /* 0x0000000309097819 */ /* 0x000fc400000012ff */
[----:B------:R-:W-:Y:S01]  /*63a0*/  LOP3.LUT R12, R12, R13, RZ, 0x3c, !PT ;  /* 0x0000000d0c0c7212 */ /* 0x000fe200078e3cff */
[--C-:B------:R-:W-:Y:S01]  /*63b0*/  IMAD.X R13, RZ, RZ, R21.reuse, P1 ;  /* 0x000000ffff0d7224 */ /* 0x100fe200008e0615 */
[----:B------:R-:W-:Y:S01]  /*63c0*/  LOP3.LUT R14, R14, R15, RZ, 0x3c, !PT ;  /* 0x0000000f0e0e7212 */ /* 0x000fe200078e3cff */
[--C-:B------:R-:W-:Y:S01]  /*63d0*/  IMAD.X R15, RZ, RZ, R21.reuse, P0 ;  /* 0x000000ffff0f7224 */ /* 0x100fe200000e0615 */
[----:B------:R-:W-:Y:S02]  /*63e0*/  IADD3 R163, P2, R20, 0x4060, RZ ;  /* 0x0000406014a37810 */ /* 0x000fe40007f5e0ff */
[----:B------:R-:W-:Y:S01]  /*63f0*/  LOP3.LUT R156, R156, R157, RZ, 0x3c, !PT ;  /* 0x0000009d9c9c7212 */ /* 0x000fe200078e3cff */
[----:B------:R-:W-:Y:S01]  /*6400*/  IMAD.X R157, RZ, RZ, R21, P6 ;  /* 0x000000ffff9d7224 */ /* 0x000fe200030e0615 */
[----:B------:R-:W-:Y:S02]  /*6410*/  IADD3 R165, P1, R20, 0x8000, RZ ;  /* 0x0000800014a57810 */ /* 0x000fe40007f3e0ff */
[----:B------:R-:W-:-:S02]  /*6420*/  LOP3.LUT R158, R159, 0x380, RZ, 0xc0, !PT ;  /* 0x000003809f9e7812 */ /* 0x000fc400078ec0ff */
[C---:B------:R-:W-:Y:S02]  /*6430*/  IADD3 R167, P0, R20.reuse, 0x8020, RZ ;  /* 0x0000802014a77810 */ /* 0x040fe40007f1e0ff */
[----:B------:R-:W-:Y:S01]  /*6440*/  LOP3.LUT R8, R9, R20, RZ, 0x3c, !PT ;  /* 0x0000001409087212 */ /* 0x000fe200078e3cff */
[----:B------:R-:W-:Y:S01]  /*6450*/  IMAD.MOV.U32 R9, RZ, RZ, R21 ;  /* 0x000000ffff097224 */ /* 0x000fe200078e0015 */
[C---:B------:R-:W-:Y:S02]  /*6460*/  IADD3 R4, P6, R20.reuse, 0xc000, RZ ;  /* 0x0000c00014047810 */ /* 0x040fe40007fde0ff */
[C---:B------:R-:W-:Y:S02]  /*6470*/  IADD3 R153, P4, R20.reuse, 0x60, RZ ;  /* 0x0000006014997810 */ /* 0x040fe40007f9e0ff */
[----:B------:R-:W-:Y:S02]  /*6480*/  IADD3 R155, P3, R20, 0x4000, RZ ;  /* 0x00004000149b7810 */ /* 0x000fe40007f7e0ff */
[----:B------:R-:W-:-:S02]  /*6490*/  LOP3.LUT R162, R163, 0x380, RZ, 0xc0, !PT ;  /* 0x00000380a3a27812 */ /* 0x000fc400078ec0ff */
[----:B------:R-:W-:Y:S02]  /*64a0*/  LOP3.LUT R164, R165, 0x380, RZ, 0xc0, !PT ;  /* 0x00000380a5a47812 */ /* 0x000fe400078ec0ff */
[----:B------:R-:W-:Y:S02]  /*64b0*/  SHF.R.U64 R158, R158, 0x3, RZ ;  /* 0x000000039e9e7819 */ /* 0x000fe400000012ff */
[----:B------:R-:W-:Y:S02]  /*64c0*/  LOP3.LUT R166, R167, 0x380, RZ, 0xc0, !PT ;  /* 0x00000380a7a67812 */ /* 0x000fe400078ec0ff */
[----:B------:R-:W-:Y:S02]  /*64d0*/  LOP3.LUT R3, R4, 0x380, RZ, 0xc0, !PT ;  /* 0x0000038004037812 */ /* 0x000fe400078ec0ff */
[----:B------:R-:W-:Y:S02]  /*64e0*/  LOP3.LUT R152, R153, 0x380, RZ, 0xc0, !PT ;  /* 0x0000038099987812 */ /* 0x000fe400078ec0ff */
[----:B------:R-:W-:-:S02]  /*64f0*/  LOP3.LUT R154, R155, 0x380, RZ, 0xc0, !PT ;  /* 0x000003809b9a7812 */ /* 0x000fc400078ec0ff */
[----:B------:R-:W-:Y:S02]  /*6500*/  SHF.R.U64 R162, R162, 0x3, RZ ;  /* 0x00000003a2a27819 */ /* 0x000fe400000012ff */
[----:B------:R-:W-:Y:S02]  /*6510*/  MOV R0, R8 ;  /* 0x0000000800007202 */ /* 0x000fe40000000f00 */
[----:B------:R-:W-:Y:S02]  /*6520*/  SHF.R.U64 R164, R164, 0x3, RZ ;  /* 0x00000003a4a47819 */ /* 0x000fe400000012ff */
[----:B------:R-:W-:Y:S02]  /*6530*/  F2FP.F16.F32.PACK_AB R8, R25, R24 ;  /* 0x000000181908723e */ /* 0x000fe400000000ff */
[----:B------:R-:W-:Y:S02]  /*6540*/  F2FP.F16.F32.PACK_AB R9, R27, R26 ;  /* 0x0000001a1b09723e */ /* 0x000fe400000000ff */
[----:B------:R-:W-:Y:S01]  /*6550*/  LOP3.LUT R158, R158, R159, RZ, 0x3c, !PT ;  /* 0x0000009f9e9e7212 */ /* 0x000fe200078e3cff */
[----:B------:R-:W-:Y:S01]  /*6560*/  IMAD.X R159, RZ, RZ, R21, P5 ;  /* 0x000000ffff9f7224 */ /* 0x000fe200028e0615 */
[----:B------:R-:W-:-:S02]  /*6570*/  SHF.R.U64 R166, R166, 0x3, RZ ;  /* 0x00000003a6a67819 */ /* 0x000fc400000012ff */
[----:B------:R-:W-:Y:S02]  /*6580*/  SHF.R.U64 R3, R3, 0x3, RZ ;  /* 0x0000000303037819 */ /* 0x000fe400000012ff */
[----:B------:R-:W-:Y:S02]  /*6590*/  SHF.R.U64 R152, R152, 0x3, RZ ;  /* 0x0000000398987819 */ /* 0x000fe400000012ff */
[----:B------:R-:W-:Y:S02]  /*65a0*/  SHF.R.U64 R154, R154, 0x3, RZ ;  /* 0x000000039a9a7819 */ /* 0x000fe400000012ff */
[----:B------:R-:W-:Y:S01]  /*65b0*/  LOP3.LUT R162, R162, R163, RZ, 0x3c, !PT ;  /* 0x000000a3a2a27212 */ /* 0x000fe200078e3cff */
[--C-:B------:R-:W-:Y:S01]  /*65c0*/  IMAD.X R163, RZ, RZ, R21.reuse, P2 ;  /* 0x000000ffffa37224 */ /* 0x100fe200010e0615 */
[----:B------:R-:W-:Y:S01]  /*65d0*/  IADD3 R7, P5, R20, 0xc020, RZ ;  /* 0x0000c02014077810 */ /* 0x000fe20007fbe0ff */
[----:B------:R0:W-:Y:S01]  /*65e0*/  STSM.16.M88.4 [R0], R8 ;  /* 0x0000000800007844 */ /* 0x0001e20000000200 */
[----:B------:R-:W-:Y:S01]  /*65f0*/  LOP3.LUT R164, R164, R165, RZ, 0x3c, !PT ;  /* 0x000000a5a4a47212 */ /* 0x000fe200078e3cff */
[----:B------:R-:W-:Y:S01]  /*6600*/  IMAD.X R165, RZ, RZ, R21, P1 ;  /* 0x000000ffffa57224 */ /* 0x000fe200008e0615 */
[----:B------:R-:W-:-:S02]  /*6610*/  LOP3.LUT R166, R166, R167, RZ, 0x3c, !PT ;  /* 0x000000a7a6a67212 */ /* 0x000fc400078e3cff */
[C---:B------:R-:W-:Y:S02]  /*6620*/  IADD3 R161, P2, R20.reuse, 0xc040, RZ ;  /* 0x0000c04014a17810 */ /* 0x040fe40007f5e0ff */
[----:B------:R-:W-:Y:S02]  /*6630*/  IADD3 R167, P1, R20, 0xc060, RZ ;  /* 0x0000c06014a77810 */ /* 0x000fe40007f3e0ff */
[----:B------:R-:W-:Y:S01]  /*6640*/  LOP3.LUT R152, R152, R153, RZ, 0x3c, !PT ;  /* 0x0000009998987212 */ /* 0x000fe200078e3cff */
[--C-:B------:R-:W-:Y:S01]  /*6650*/  IMAD.X R153, RZ, RZ, R21.reuse, P4 ;  /* 0x000000ffff997224 */ /* 0x100fe200020e0615 */
[----:B------:R-:W-:Y:S01]  /*6660*/  LOP3.LUT R154, R154, R155, RZ, 0x3c, !PT ;  /* 0x0000009b9a9a7212 */ /* 0x000fe200078e3cff */
[----:B------:R-:W-:Y:S01]  /*6670*/  IMAD.X R155, RZ, RZ, R21, P3 ;  /* 0x000000ffff9b7224 */ /* 0x000fe200018e0615 */
[----:B------:R-:W-:Y:S02]  /*6680*/  IADD3 R169, P4, R20, 0x8040, RZ ;  /* 0x0000804014a97810 */ /* 0x000fe40007f9e0ff */
[----:B0-----:R-:W-:-:S02]  /*6690*/  LOP3.LUT R8, R3, R4, RZ, 0x3c, !PT ;  /* 0x0000000403087212 */ /* 0x001fc400078e3cff */
[----:B------:R-:W-:Y:S02]  /*66a0*/  LOP3.LUT R3, R7, 0x380, RZ, 0xc0, !PT ;  /* 0x0000038007037812 */ /* 0x000fe400078ec0ff */
[----:B------:R-:W-:Y:S02]  /*66b0*/  IADD3 R171, P3, R20, 0x8060, RZ ;  /* 0x0000806014ab7810 */ /* 0x000fe40007f7e0ff */
[----:B------:R-:W-:Y:S02]  /*66c0*/  LOP3.LUT R160, R161, 0x380, RZ, 0xc0, !PT ;  /* 0x00000380a1a07812 */ /* 0x000fe400078ec0ff */
[----:B------:R-:W-:Y:S02]  /*66d0*/  LOP3.LUT R20, R167, 0x380, RZ, 0xc0, !PT ;  /* 0x00000380a7147812 */ /* 0x000fe400078ec0ff */
[----:B------:R-:W-:Y:S01]  /*66e0*/  SHF.R.U64 R10, R3, 0x3, RZ ;  /* 0x00000003030a7819 */ /* 0x000fe200000012ff */
[--C-:B------:R-:W-:Y:S01]  /*66f0*/  IMAD.X R9, RZ, RZ, R21.reuse, P6 ;  /* 0x000000ffff097224 */ /* 0x100fe200030e0615 */
[----:B------:R-:W-:Y:S01]  /*6700*/  SHF.R.U64 R160, R160, 0x3, RZ ;  /* 0x00000003a0a07819 */ /* 0x000fe200000012ff */
[----:B------:R-:W-:Y:S01]  /*6710*/  IMAD.X R11, RZ, RZ, R21, P5 ;  /* 0x000000ffff0b7224 */ /* 0x000fe200028e0615 */
[----:B------:R-:W-:-:S02]  /*6720*/  LOP3.LUT R168, R169, 0x380, RZ, 0xc0, !PT ;  /* 0x00000380a9a87812 */ /* 0x000fc400078ec0ff */
[----:B------:R-:W-:Y:S02]  /*6730*/  SHF.R.U64 R20, R20, 0x3, RZ ;  /* 0x0000000314147819 */ /* 0x000fe400000012ff */
[----:B------:R-:W-:Y:S02]  /*6740*/  MOV R173, R156 ;  /* 0x0000009c00ad7202 */ /* 0x000fe40000000f00 */
[----:B------:R-:W-:Y:S02]  /*6750*/  MOV R174, R158 ;  /* 0x0000009e00ae7202 */ /* 0x000fe40000000f00 */
[----:B------:R-:W-:Y:S02]  /*6760*/  LOP3.LUT R10, R10, R7, RZ, 0x3c, !PT ;  /* 0x000000070a0a7212 */ /* 0x000fe400078e3cff */
[----:B------:R-:W-:Y:S02]  /*6770*/  MOV R12, R12 ;  /* 0x0000000c000c7202 */ /* 0x000fe40000000f00 */
[----:B------:R-:W-:-:S02]  /*6780*/  F2FP.F16.F32.PACK_AB R156, R33, R32 ;  /* 0x00000020219c723e */ /* 0x000fc400000000ff */
[----:B------:R-:W-:Y:S02]  /*6790*/  F2FP.F16.F32.PACK_AB R157, R35, R34 ;  /* 0x00000022239d723e */ /* 0x000fe400000000ff */
[----:B------:R-:W-:Y:S02]  /*67a0*/  F2FP.F16.F32.PACK_AB R158, R37, R36 ;  /* 0x00000024259e723e */ /* 0x000fe400000000ff */
[----:B------:R-:W-:Y:S02]  /*67b0*/  F2FP.F16.F32.PACK_AB R159, R39, R38 ;  /* 0x00000026279f723e */ /* 0x000fe400000000ff */
[----:B------:R-:W-:Y:S02]  /*67c0*/  LOP3.LUT R170, R171, 0x380, RZ, 0xc0, !PT ;  /* 0x00000380abaa7812 */ /* 0x000fe400078ec0ff */
[----:B------:R-:W-:Y:S01]  /*67d0*/  LOP3.LUT R160, R160, R161, RZ, 0x3c, !PT ;  /* 0x000000a1a0a07212 */ /* 0x000fe200078e3cff */
[----:B------:R-:W-:Y:S01]  /*67e0*/  IMAD.X R161, RZ, RZ, R21, P2 ;  /* 0x000000ffffa17224 */ /* 0x000fe200010e0615 */
[----:B------:R-:W-:-:S02]  /*67f0*/  SHF.R.U64 R168, R168, 0x3, RZ ;  /* 0x00000003a8a87819 */ /* 0x000fc400000012ff */
[----:B------:R-:W-:Y:S01]  /*6800*/  LOP3.LUT R20, R20, R167, RZ, 0x3c, !PT ;  /* 0x000000a714147212 */ /* 0x000fe200078e3cff */
[----:B------:R-:W-:Y:S01]  /*6810*/  IMAD.X R167, RZ, RZ, R21, P0 ;  /* 0x000000ffffa77224 */ /* 0x000fe200000e0615 */
[----:B------:R-:W-:Y:S01]  /*6820*/  MOV R0, R8 ;  /* 0x0000000800007202 */ /* 0x000fe20000000f00 */
[----:B------:R0:W-:Y:S01]  /*6830*/  STSM.16.M88.4 [R12], R156 ;  /* 0x0000009c0c007844 */ /* 0x0001e20000000200 */
[----:B------:R-:W-:Y:S02]  /*6840*/  MOV R3, R10 ;  /* 0x0000000a00037202 */ /* 0x000fe40000000f00 */
[----:B------:R-:W-:Y:S02]  /*6850*/  SHF.R.U64 R170, R170, 0x3, RZ ;  /* 0x00000003aaaa7819 */ /* 0x000fe400000012ff */
[----:B------:R-:W-:Y:S02]  /*6860*/  MOV R176, R14 ;  /* 0x0000000e00b07202 */ /* 0x000fe40000000f00 */
[----:B------:R-:W-:-:S02]  /*6870*/  F2FP.F16.F32.PACK_AB R8, R41, R40 ;  /* 0x000000282908723e */ /* 0x000fc400000000ff */
[----:B------:R-:W-:Y:S02]  /*6880*/  F2FP.F16.F32.PACK_AB R9, R43, R42 ;  /* 0x0000002a2b09723e */ /* 0x000fe400000000ff */
[----:B------:R-:W-:Y:S02]  /*6890*/  F2FP.F16.F32.PACK_AB R10, R45, R44 ;  /* 0x0000002c2d0a723e */ /* 0x000fe400000000ff */
[----:B------:R-:W-:Y:S02]  /*68a0*/  F2FP.F16.F32.PACK_AB R11, R47, R46 ;  /* 0x0000002e2f0b723e */ /* 0x000fe400000000ff */
[----:B------:R-:W-:Y:S02]  /*68b0*/  MOV R177, R152 ;  /* 0x0000009800b17202 */ /* 0x000fe40000000f00 */
[----:B------:R-:W-:Y:S02]  /*68c0*/  MOV R178, R154 ;  /* 0x0000009a00b27202 */ /* 0x000fe40000000f00 */
[----:B0-----:R-:W-:-:S02]  /*68d0*/  F2FP.F16.F32.PACK_AB R12, R49, R48 ;  /* 0x00000030310c723e */ /* 0x001fc400000000ff */
[----:B------:R-:W-:Y:S02]  /*68e0*/  F2FP.F16.F32.PACK_AB R13, R51, R50 ;  /* 0x00000032330d723e */ /* 0x000fe400000000ff */
[----:B------:R-:W-:Y:S02]  /*68f0*/  F2FP.F16.F32.PACK_AB R14, R53, R52 ;  /* 0x00000034350e723e */ /* 0x000fe400000000ff */
[----:B------:R-:W-:Y:S02]  /*6900*/  F2FP.F16.F32.PACK_AB R15, R55, R54 ;  /* 0x00000036370f723e */ /* 0x000fe400000000ff */
[----:B------:R-:W-:Y:S01]  /*6910*/  LOP3.LUT R168, R168, R169, RZ, 0x3c, !PT ;  /* 0x000000a9a8a87212 */ /* 0x000fe200078e3cff */
[----:B------:R-:W-:Y:S01]  /*6920*/  IMAD.X R169, RZ, RZ, R21, P4 ;  /* 0x000000ffffa97224 */ /* 0x000fe200020e0615 */
[----:B------:R-:W-:Y:S02]  /*6930*/  F2FP.F16.F32.PACK_AB R152, R57, R56 ;  /* 0x000000383998723e */ /* 0x000fe400000000ff */
[----:B------:R-:W-:-:S02]  /*6940*/  F2FP.F16.F32.PACK_AB R153, R59, R58 ;  /* 0x0000003a3b99723e */ /* 0x000fc400000000ff */
[----:B------:R-:W-:Y:S02]  /*6950*/  F2FP.F16.F32.PACK_AB R154, R61, R60 ;  /* 0x0000003c3d9a723e */ /* 0x000fe400000000ff */
[----:B------:R-:W-:Y:S02]  /*6960*/  F2FP.F16.F32.PACK_AB R155, R63, R62 ;  /* 0x0000003e3f9b723e */ /* 0x000fe400000000ff */
[----:B------:R-:W-:Y:S02]  /*6970*/  MOV R175, R162 ;  /* 0x000000a200af7202 */ /* 0x000fe40000000f00 */
[----:B------:R-:W-:Y:S02]  /*6980*/  MOV R4, R160 ;  /* 0x000000a000047202 */ /* 0x000fe40000000f00 */
[----:B------:R-:W-:Y:S02]  /*6990*/  F2FP.F16.F32.PACK_AB R156, R65, R64 ;  /* 0x00000040419c723e */ /* 0x000fe400000000ff */
[----:B------:R-:W-:-:S02]  /*69a0*/  F2FP.F16.F32.PACK_AB R157, R67, R66 ;  /* 0x00000042439d723e */ /* 0x000fc400000000ff */
[----:B------:R-:W-:Y:S02]  /*69b0*/  F2FP.F16.F32.PACK_AB R158, R69, R68 ;  /* 0x00000044459e723e */ /* 0x000fe400000000ff */
[----:B------:R-:W-:Y:S01]  /*69c0*/  F2FP.F16.F32.PACK_AB R159, R71, R70 ;  /* 0x00000046479f723e */ /* 0x000fe200000000ff */
[----:B------:R0:W-:Y:S01]  /*69d0*/  STSM.16.M88.4 [R176], R8 ;  /* 0x00000008b0007844 */ /* 0x0001e20000000200 */
[----:B------:R-:W-:Y:S01]  /*69e0*/  LOP3.LUT R170, R170, R171, RZ, 0x3c, !PT ;  /* 0x000000abaaaa7212 */ /* 0x000fe200078e3cff */
[----:B------:R-:W-:Y:S01]  /*69f0*/  IMAD.X R171, RZ, RZ, R21, P3 ;  /* 0x000000ffffab7224 */ /* 0x000fe200018e0615 */
[----:B------:R-:W-:Y:S02]  /*6a00*/  MOV R7, R164 ;  /* 0x000000a400077202 */ /* 0x000fe40000000f00 */
[----:B------:R-:W-:Y:S02]  /*6a10*/  MOV R172, R166 ;  /* 0x000000a600ac7202 */ /* 0x000fe40000000f00 */
[----:B------:R-:W-:-:S02]  /*6a20*/  F2FP.F16.F32.PACK_AB R160, R73, R72 ;  /* 0x0000004849a0723e */ /* 0x000fc400000000ff */
[----:B------:R-:W-:Y:S02]  /*6a30*/  F2FP.F16.F32.PACK_AB R161, R75, R74 ;  /* 0x0000004a4ba1723e */ /* 0x000fe400000000ff */
[----:B------:R-:W-:Y:S02]  /*6a40*/  F2FP.F16.F32.PACK_AB R162, R77, R76 ;  /* 0x0000004c4da2723e */ /* 0x000fe400000000ff */
[----:B------:R-:W-:Y:S01]  /*6a50*/  F2FP.F16.F32.PACK_AB R163, R79, R78 ;  /* 0x0000004e4fa3723e */ /* 0x000fe200000000ff */
[----:B------:R1:W-:Y:S01]  /*6a60*/  STSM.16.M88.4 [R177], R12 ;  /* 0x0000000cb1007844 */ /* 0x0003e20000000200 */
[----:B------:R-:W-:Y:S02]  /*6a70*/  F2FP.F16.F32.PACK_AB R164, R81, R80 ;  /* 0x0000005051a4723e */ /* 0x000fe400000000ff */
[----:B------:R-:W-:Y:S02]  /*6a80*/  F2FP.F16.F32.PACK_AB R165, R83, R82 ;  /* 0x0000005253a5723e */ /* 0x000fe400000000ff */
[----:B------:R-:W-:-:S02]  /*6a90*/  F2FP.F16.F32.PACK_AB R166, R85, R84 ;  /* 0x0000005455a6723e */ /* 0x000fc400000000ff */
[----:B------:R-:W-:Y:S01]  /*6aa0*/  F2FP.F16.F32.PACK_AB R167, R87, R86 ;  /* 0x0000005657a7723e */ /* 0x000fe200000000ff */
[----:B------:R2:W-:Y:S01]  /*6ab0*/  STSM.16.M88.4 [R178], R152 ;  /* 0x00000098b2007844 */ /* 0x0005e20000000200 */
[----:B0-----:R-:W-:Y:S02]  /*6ac0*/  F2FP.F16.F32.PACK_AB R8, R89, R88 ;  /* 0x000000585908723e */ /* 0x001fe400000000ff */
[----:B------:R-:W-:Y:S02]  /*6ad0*/  F2FP.F16.F32.PACK_AB R9, R91, R90 ;  /* 0x0000005a5b09723e */ /* 0x000fe400000000ff */
[----:B------:R-:W-:Y:S02]  /*6ae0*/  F2FP.F16.F32.PACK_AB R10, R93, R92 ;  /* 0x0000005c5d0a723e */ /* 0x000fe400000000ff */
[----:B------:R-:W-:Y:S01]  /*6af0*/  F2FP.F16.F32.PACK_AB R11, R95, R94 ;  /* 0x0000005e5f0b723e */ /* 0x000fe200000000ff */
[----:B------:R0:W-:Y:S01]  /*6b00*/  STSM.16.M88.4 [R173], R156 ;  /* 0x0000009cad007844 */ /* 0x0001e20000000200 */
[----:B-1----:R-:W-:-:S02]  /*6b10*/  F2FP.F16.F32.PACK_AB R12, R97, R96 ;  /* 0x00000060610c723e */ /* 0x002fc400000000ff */
[----:B------:R-:W-:Y:S02]  /*6b20*/  F2FP.F16.F32.PACK_AB R13, R99, R98 ;  /* 0x00000062630d723e */ /* 0x000fe400000000ff */
[----:B------:R-:W-:Y:S02]  /*6b30*/  F2FP.F16.F32.PACK_AB R14, R101, R100 ;  /* 0x00000064650e723e */ /* 0x000fe400000000ff */
[----:B------:R-:W-:Y:S01]  /*6b40*/  F2FP.F16.F32.PACK_AB R15, R103, R102 ;  /* 0x00000066670f723e */ /* 0x000fe200000000ff */
[----:B------:R-:W-:Y:S01]  /*6b50*/  IMAD.X R21, RZ, RZ, R21, P1 ;  /* 0x000000ffff157224 */ /* 0x000fe200008e0615 */
[----:B------:R-:W-:Y:S01]  /*6b60*/  MOV R168, R168 ;  /* 0x000000a800a87202 */ /* 0x000fe20000000f00 */
[----:B------:R1:W-:Y:S01]  /*6b70*/  STSM.16.M88.4 [R174], R160 ;  /* 0x000000a0ae007844 */ /* 0x0003e20000000200 */
[----:B--2---:R-:W-:Y:S02]  /*6b80*/  F2FP.F16.F32.PACK_AB R152, R105, R104 ;  /* 0x000000686998723e */ /* 0x004fe400000000ff */
[----:B------:R-:W-:-:S02]  /*6b90*/  F2FP.F16.F32.PACK_AB R153, R107, R106 ;  /* 0x0000006a6b99723e */ /* 0x000fc400000000ff */
[----:B------:R-:W-:Y:S02]  /*6ba0*/  F2FP.F16.F32.PACK_AB R154, R109, R108 ;  /* 0x0000006c6d9a723e */ /* 0x000fe400000000ff */
[----:B------:R-:W-:Y:S01]  /*6bb0*/  F2FP.F16.F32.PACK_AB R155, R111, R110 ;  /* 0x0000006e6f9b723e */ /* 0x000fe200000000ff */
[----:B------:R-:W-:Y:S01]  /*6bc0*/  STSM.16.M88.4 [R175], R164 ;  /* 0x000000a4af007844 */ /* 0x000fe20000000200 */
[----:B------:R-:W-:Y:S02]  /*6bd0*/  MOV R170, R170 ;  /* 0x000000aa00aa7202 */ /* 0x000fe40000000f00 */
[----:B0-----:R-:W-:Y:S01]  /*6be0*/  F2FP.F16.F32.PACK_AB R156, R113, R112 ;  /* 0x00000070719c723e */ /* 0x001fe200000000ff */
[----:B------:R0:W-:Y:S01]  /*6bf0*/  STSM.16.M88.4 [R7], R8 ;  /* 0x0000000807007844 */ /* 0x0001e20000000200 */
[----:B------:R-:W-:Y:S02]  /*6c00*/  F2FP.F16.F32.PACK_AB R157, R115, R114 ;  /* 0x00000072739d723e */ /* 0x000fe400000000ff */
[----:B------:R-:W-:-:S02]  /*6c10*/  F2FP.F16.F32.PACK_AB R158, R117, R116 ;  /* 0x00000074759e723e */ /* 0x000fc400000000ff */
[----:B------:R-:W-:Y:S01]  /*6c20*/  F2FP.F16.F32.PACK_AB R159, R119, R118 ;  /* 0x00000076779f723e */ /* 0x000fe200000000ff */
[----:B------:R2:W-:Y:S01]  /*6c30*/  STSM.16.M88.4 [R172], R12 ;  /* 0x0000000cac007844 */ /* 0x0005e20000000200 */
[----:B-1----:R-:W-:Y:S02]  /*6c40*/  F2FP.F16.F32.PACK_AB R160, R121, R120 ;  /* 0x0000007879a0723e */ /* 0x002fe400000000ff */
[----:B------:R-:W-:Y:S02]  /*6c50*/  F2FP.F16.F32.PACK_AB R161, R123, R122 ;  /* 0x0000007a7ba1723e */ /* 0x000fe400000000ff */
[----:B------:R-:W-:Y:S02]  /*6c60*/  F2FP.F16.F32.PACK_AB R162, R125, R124 ;  /* 0x0000007c7da2723e */ /* 0x000fe400000000ff */
[----:B------:R-:W-:Y:S01]  /*6c70*/  F2FP.F16.F32.PACK_AB R163, R127, R126 ;  /* 0x0000007e7fa3723e */ /* 0x000fe200000000ff */
[----:B------:R1:W-:Y:S01]  /*6c80*/  STSM.16.M88.4 [R168], R152 ;  /* 0x00000098a8007844 */ /* 0x0003e20000000200 */
[----:B0-----:R-:W-:-:S02]  /*6c90*/  F2FP.F16.F32.PACK_AB R8, R129, R128 ;  /* 0x000000808108723e */ /* 0x001fc400000000ff */
[----:B------:R-:W-:Y:S02]  /*6ca0*/  F2FP.F16.F32.PACK_AB R9, R131, R130 ;  /* 0x000000828309723e */ /* 0x000fe400000000ff */
[----:B------:R-:W-:Y:S02]  /*6cb0*/  F2FP.F16.F32.PACK_AB R10, R133, R132 ;  /* 0x00000084850a723e */ /* 0x000fe400000000ff */
[----:B------:R-:W-:Y:S02]  /*6cc0*/  F2FP.F16.F32.PACK_AB R11, R135, R134 ;  /* 0x00000086870b723e */ /* 0x000fe400000000ff */
[----:B--2---:R-:W-:Y:S02]  /*6cd0*/  F2FP.F16.F32.PACK_AB R12, R137, R136 ;  /* 0x00000088890c723e */ /* 0x004fe400000000ff */
[----:B------:R-:W-:Y:S02]  /*6ce0*/  F2FP.F16.F32.PACK_AB R13, R139, R138 ;  /* 0x0000008a8b0d723e */ /* 0x000fe400000000ff */
[----:B------:R-:W-:-:S02]  /*6cf0*/  F2FP.F16.F32.PACK_AB R14, R141, R140 ;  /* 0x0000008c8d0e723e */ /* 0x000fc400000000ff */
[----:B------:R-:W-:Y:S01]  /*6d00*/  F2FP.F16.F32.PACK_AB R15, R143, R142 ;  /* 0x0000008e8f0f723e */ /* 0x000fe200000000ff */
[----:B------:R-:W-:Y:S01]  /*6d10*/  STSM.16.M88.4 [R170], R156 ;  /* 0x0000009caa007844 */ /* 0x000fe20000000200 */
[----:B------:R-:W-:Y:S02]  /*6d20*/  MOV R169, R20 ;  /* 0x0000001400a97202 */ /* 0x000fe40000000f00 */
[----:B-1----:R-:W-:Y:S02]  /*6d30*/  F2FP.F16.F32.PACK_AB R152, R145, R144 ;  /* 0x000000909198723e */ /* 0x002fe400000000ff */
[----:B------:R-:W-:Y:S02]  /*6d40*/  F2FP.F16.F32.PACK_AB R153, R147, R146 ;  /* 0x000000929399723e */ /* 0x000fe400000000ff */
[----:B------:R-:W-:Y:S02]  /*6d50*/  F2FP.F16.F32.PACK_AB R154, R149, R148 ;  /* 0x00000094959a723e */ /* 0x000fe400000000ff */
[----:B------:R-:W-:Y:S01]  /*6d60*/  F2FP.F16.F32.PACK_AB R155, R151, R150 ;  /* 0x00000096979b723e */ /* 0x000fe200000000ff */
[----:B------:R-:W-:Y:S04]  /*6d70*/  STSM.16.M88.4 [R0], R160 ;  /* 0x000000a000007844 */ /* 0x000fe80000000200 */
[----:B------:R0:W-:Y:S04]  /*6d80*/  STSM.16.M88.4 [R3], R8 ;  /* 0x0000000803007844 */ /* 0x0001e80000000200 */
[----:B------:R1:W-:Y:S04]  /*6d90*/  STSM.16.M88.4 [R4], R12 ;  /* 0x0000000c04007844 */ /* 0x0003e80000000200 */
[----:B------:R2:W-:Y:S01]  /*6da0*/  STSM.16.M88.4 [R169], R152 ;  /* 0x00000098a9007844 */ /* 0x0005e20000000200 */
[----:B------:R-:W-:Y:S01]  /*6db0*/  BAR.SYNC.DEFER_BLOCKING 0x1, 0x100 ;  /* 0x0044000000007b1d */ /* 0x000fe20000010000 */
[----:B------:R-:W-:-:S04]  /*6dc0*/  ISETP.NE.U32.AND P0, PT, RZ, UR14, PT ;  /* 0x0000000eff007c0c */ /* 0x000fc8000bf05070 */
[----:B------:R-:W-:Y:S01]  /*6dd0*/  ISETP.NE.AND.EX P0, PT, RZ, UR15, PT, P0 ;  /* 0x0000000fff007c0c */ /* 0x000fe2000bf05300 */
[----:B------:R-:W-:Y:S02]  /*6de0*/  IMAD.U32 R20, RZ, RZ, UR9 ;  /* 0x00000009ff147e24 */ /* 0x000fe4000f8e00ff */
[----:B------:R-:W-:Y:S01]  /*6df0*/  IMAD.U32 R21, RZ, RZ, UR12 ;  /* 0x0000000cff157e24 */ /* 0x000fe2000f8e00ff */
[----:B------:R-:W-:Y:S02]  /*6e00*/  ULDC.64 UR12, c[0x0][0xc08] ;  /* 0x00030200000c7ab9 */ /* 0x000fe40000000a00 */
[----:B------:R-:W-:-:S07]  /*6e10*/  UISETP.NE.U32.AND UP0, UPT, UR12, URZ, UPT ;  /* 0x0000003f0c00728c */ /* 0x000fce000bf05070 */
[----:B------:R-:W4:Y:S01]  /*6e20*/  @P0 LDG.E R7, desc[UR40][R20.64] ;  /* 0x0000002814070981 */ /* 0x000f22000c1e1900 */
[----:B------:R-:W-:-:S06]  /*6e30*/  UISETP.NE.AND.EX UP0, UPT, UR13, URZ, UPT, UP0 ;  /* 0x0000003f0d00728c */ /* 0x000fcc000bf05300 */
[----:B------:R-:W-:-:S05]  /*6e40*/  PLOP3.LUT P4, PT, PT, PT, UP0, 0x80, 0x0 ;  /* 0x000000000000781c */ /* 0x000fca0003f8f008 */
[----:B------:R-:W-:-:S03]  /*6e50*/  @UP0 UIADD3 UR12, UP1, UR4, UR12, URZ ;  /* 0x0000000c040c0290 */ /* 0x000fc6000ff3e03f */
[----:B------:R-:W-:Y:S01]  /*6e60*/  ULDC UR4, c[0x0][0xad4] ;  /* 0x0002b50000047ab9 */ /* 0x000fe20000000800 */
[----:B------:R-:W-:Y:S02]  /*6e70*/  @UP0 UIADD3.X UR13, UR16, UR13, URZ, UP1, !UPT ;  /* 0x0000000d100d0290 */ /* 0x000fe40008ffe43f */
[----:B0-----:R-:W-:-:S04]  /*6e80*/  IMAD.U32 R8, RZ, RZ, UR12 ;  /* 0x0000000cff087e24 */ /* 0x001fc8000f8e00ff */
[----:B------:R-:W-:-:S05]  /*6e90*/  IMAD.U32 R9, RZ, RZ, UR13 ;  /* 0x0000000dff097e24 */ /* 0x000fca000f8e00ff */
[----:B------:R0:W5:Y:S01]  /*6ea0*/  @P4 LDG.E R0, desc[UR40][R8.64] ;  /* 0x0000002808004981 */ /* 0x000162000c1e1900 */
[----:B------:R-:W-:Y:S02]  /*6eb0*/  UISETP.NE.AND UP0, UPT, UR39, URZ, UPT ;  /* 0x0000003f2700728c */ /* 0x000fe4000bf05270 */
[----:B------:R-:W-:Y:S02]  /*6ec0*/  UISETP.NE.AND UP1, UPT, UR20, 0x1, UPT ;  /* 0x000000011400788c */ /* 0x000fe4000bf25270 */
[----:B------:R-:W-:Y:S01]  /*6ed0*/  USEL UR4, UR39, UR4, UP0 ;  /* 0x0000000427047287 */ /* 0x000fe20008000000 */
[----:B------:R-:W-:-:S03]  /*6ee0*/  UMOV UR21, 0x9b8 ;  /* 0x000009b800157882 */ /* 0x000fc60000000000 */
[----:B------:R-:W-:Y:S01]  /*6ef0*/  UISETP.GT.AND UP2, UPT, UR4, 0x1, UPT ;  /* 0x000000010400788c */ /* 0x000fe2000bf44270 */
[----:B------:R-:W-:Y:S01]  /*6f00*/  PLOP3.LUT P1, PT, PT, PT, UP1, 0x80, 0x0 ;  /* 0x000000000000781c */ /* 0x000fe20003f2f018 */
[----:B------:R-:W-:Y:S02]  /*6f10*/  UISETP.NE.U32.AND UP0, UPT, UR14, URZ, UPT ;  /* 0x0000003f0e00728c */ /* 0x000fe4000bf05070 */
[----:B------:R-:W-:Y:S01]  /*6f20*/  USEL UR21, UR21, 0x978, UP2 ;  /* 0x0000097815157887 */ /* 0x000fe20009000000 */
[----:B-1----:R-:W-:Y:S01]  /*6f30*/  IMAD.U32 R12, RZ, RZ, UR44 ;  /* 0x0000002cff0c7e24 */ /* 0x002fe2000f8e00ff */
[----:B------:R-:W-:Y:S01]  /*6f40*/  UISETP.NE.AND.EX UP0, UPT, UR15, URZ, UPT, UP0 ;  /* 0x0000003f0f00728c */ /* 0x000fe2000bf05300 */
[----:B------:R-:W-:Y:S02]  /*6f50*/  UMOV UR4, URZ ;  /* 0x0000003f00047c82 */ /* 0x000fe40008000000 */
[----:B---3--:R-:W-:Y:S01]  /*6f60*/  IMAD R12, R12, 0x80, R179 ;  /* 0x000000800c0c7824 */ /* 0x008fe200078e02b3 */
[----:B------:R-:W-:Y:S01]  /*6f70*/  USEL UR46, UR46, URZ, !UP0 ;  /* 0x0000003f2e2e7287 */ /* 0x000fe2000c000000 */
[----:B------:R-:W-:Y:S01]  /*6f80*/  @UP1 ULDC UR23, c[0x0][0xbec] ;  /* 0x0002fb0000171ab9 */ /* 0x000fe20000000800 */
[----:B------:R-:W-:-:S02]  /*6f90*/  USEL UR9, UR42, URZ, UP2 ;  /* 0x0000003f2a097287 */ /* 0x000fc40009000000 */
[----:B------:R-:W-:Y:S01]  /*6fa0*/  @P1 IMAD.HI.U32 R4, R12, UR23, RZ ;  /* 0x000000170c041c27 */ /* 0x000fe2000f8e00ff */
[----:B------:R-:W-:Y:S01]  /*6fb0*/  @UP1 ULDC UR26, c[0x0][0xbf0] ;  /* 0x0002fc00001a1ab9 */ /* 0x000fe20000000800 */
[----:B------:R-:W-:Y:S01]  /*6fc0*/  ULDC.64 UR16, c[0x0][UR21+0x220] ;  /* 0x0000880015107abb */ /* 0x000fe20008000a00 */
[----:B------:R-:W-:Y:S01]  /*6fd0*/  USEL UR45, UR45, URZ, !UP0 ;  /* 0x0000003f2d2d7287 */ /* 0x000fe2000c000000 */
[----:B------:R-:W-:Y:S01]  /*6fe0*/  ULDC.64 UR14, c[0x0][UR21+0x218] ;  /* 0x00008600150e7abb */ /* 0x000fe20008000a00 */
[----:B------:R-:W-:Y:S01]  /*6ff0*/  ULDC.64 UR18, c[0x0][UR21+0x228] ;  /* 0x00008a0015127abb */ /* 0x000fe20008000a00 */
[----:B------:R-:W-:Y:S01]  /*7000*/  UIMAD UR17, UR17, UR46, URZ ;  /* 0x0000002e111172a4 */ /* 0x000fe2000f8e023f */
[----:B------:R-:W-:Y:S01]  /*7010*/  IMAD.MOV.U32 R3, RZ, RZ, R12 ;  /* 0x000000ffff037224 */ /* 0x000fe200078e000c */
[----:B------:R-:W-:Y:S02]  /*7020*/  UIMAD.WIDE.U32 UR12, UR14, UR43, URZ ;  /* 0x0000002b0e0c72a5 */ /* 0x000fe4000f8e003f */
[----:B------:R-:W-:-:S02]  /*7030*/  UIMAD UR22, UR15, UR43, URZ ;  /* 0x0000002b0f1672a4 */ /* 0x000fc4000f8e023f */
[----:B------:R-:W-:Y:S01]  /*7040*/  UIMAD.WIDE.U32 UR24, UR18, UR9, URZ ;  /* 0x00000009121872a5 */ /* 0x000fe2000f8e003f */
[----:B------:R-:W-:Y:S01]  /*7050*/  @P1 SHF.R.U32.HI R3, RZ, UR26, R4 ;  /* 0x0000001aff031c19 */ /* 0x000fe20008011604 */
[----:B------:R-:W-:Y:S02]  /*7060*/  UIMAD UR9, UR19, UR9, URZ ;  /* 0x00000009130972a4 */ /* 0x000fe4000f8e023f */
[----:B------:R-:W-:Y:S02]  /*7070*/  UIMAD.WIDE.U32 UR14, UR16, UR46, URZ ;  /* 0x0000002e100e72a5 */ /* 0x000fe4000f8e003f */
[----:B------:R-:W-:Y:S02]  /*7080*/  UIMAD UR17, UR16, UR45, UR17 ;  /* 0x0000002d101172a4 */ /* 0x000fe4000f8e0211 */
[----:B------:R-:W-:Y:S02]  /*7090*/  UIADD3 UR22, UR13, UR22, URZ ;  /* 0x000000160d167290 */ /* 0x000fe4000fffe03f */
[----:B------:R-:W-:Y:S01]  /*70a0*/  UIADD3 UR13, UR25, UR9, URZ ;  /* 0x00000009190d7290 */ /* 0x000fe2000fffe03f */
[----:B0-----:R-:W-:Y:S01]  /*70b0*/  IMAD.U32 R8, RZ, RZ, UR24 ;  /* 0x00000018ff087e24 */ /* 0x001fe2000f8e00ff */
[----:B------:R-:W-:Y:S01]  /*70c0*/  UIADD3 UR9, UR15, UR17, URZ ;  /* 0x000000110f097290 */ /* 0x000fe2000fffe03f */
[----:B------:R-:W-:-:S03]  /*70d0*/  SHF.R.S32.HI R4, RZ, 0x1f, R3 ;  /* 0x0000001fff047819 */ /* 0x000fc60000011403 */
[----:B------:R-:W-:Y:S01]  /*70e0*/  IMAD.U32 R9, RZ, RZ, UR13 ;  /* 0x0000000dff097e24 */ /* 0x000fe2000f8e00ff */
[----:B----4-:R-:W-:Y:S01]  /*70f0*/  @P0 R2UR UR4, R7 ;  /* 0x00000000070402ca */ /* 0x010fe200000e0000 */
[----:B------:R-:W-:-:S04]  /*7100*/  IMAD.MOV R7, RZ, RZ, -R3 ;  /* 0x000000ffff077224 */ /* 0x000fc800078e0a03 */
[----:B------:R-:W-:-:S08]  /*7110*/  IMAD R7, R7, UR20, R12 ;  /* 0x0000001407077c24 */ /* 0x000fd0000f8e020c */
[----:B------:R-:W-:Y:S02]  /*7120*/  UIADD3 UR12, UP0, UP3, UR14, UR12, UR4 ;  /* 0x0000000c0e0c7290 */ /* 0x000fe4000fb1e004 */
[----:B------:R-:W-:Y:S01]  /*7130*/  USHF.R.S32.HI UR16, URZ, 0x1f, UR4 ;  /* 0x0000001f3f107899 */ /* 0x000fe20008011404 */
[----:B------:R-:W-:Y:S01]  /*7140*/  ULDC.64 UR14, c[0x0][0xba8] ;  /* 0x0002ea00000e7ab9 */ /* 0x000fe20000000a00 */
[----:B------:R-:W-:Y:S02]  /*7150*/  @!UP2 ULDC UR14, c[0x0][0xb50] ;  /* 0x0002d400000eaab9 */ /* 0x000fe40000000800 */
[----:B------:R-:W-:Y:S01]  /*7160*/  UIADD3.X UR9, UR9, UR22, UR16, UP0, UP3 ;  /* 0x0000001609097290 */ /* 0x000fe200087e6410 */
[----:B------:R-:W-:Y:S01]  /*7170*/  IADD3 R8, P2, P3, R3, UR12, R8 ;  /* 0x0000000c03087c10 */ /* 0x000fe2000fb5e008 */
[----:B------:R-:W-:Y:S01]  /*7180*/  ULDC.64 UR12, c[0x0][UR21+0x210] ;  /* 0x00008400150c7abb */ /* 0x000fe20008000a00 */
[----:B------:R-:W-:Y:S01]  /*7190*/  SHF.R.S32.HI R3, RZ, 0x1f, R7 ;  /* 0x0000001fff037819 */ /* 0x000fe20000011407 */
[----:B------:R-:W-:Y:S01]  /*71a0*/  IMAD R10, R7, UR13, RZ ;  /* 0x0000000d070a7c24 */ /* 0x000fe2000f8e02ff */
[----:B------:R-:W-:Y:S01]  /*71b0*/  @!UP2 ULDC UR15, c[0x0][0xb54] ;  /* 0x0002d500000faab9 */ /* 0x000fe20000000800 */
[----:B------:R-:W-:-:S02]  /*71c0*/  IADD3.X R9, R4, UR9, R9, P2, P3 ;  /* 0x0000000904097c10 */ /* 0x000fc400097e6409 */
[----:B------:R-:W-:Y:S02]  /*71d0*/  IMAD R3, R3, UR12, R10 ;  /* 0x0000000c03037c24 */ /* 0x000fe4000f8e020a */
[----:B------:R-:W-:-:S04]  /*71e0*/  IMAD.WIDE.U32 R8, R7, UR12, R8 ;  /* 0x0000000c07087c25 */ /* 0x000fc8000f8e0008 */
[----:B------:R-:W-:Y:S01]  /*71f0*/  IMAD.IADD R3, R9, 0x1, R3 ;  /* 0x0000000109037824 */ /* 0x000fe200078e0203 */
[----:B------:R-:W-:Y:S01]  /*7200*/  LEA R4, P2, R8, UR14, 0x2 ;  /* 0x0000000e08047c11 */ /* 0x000fe2000f8410ff */
[----:B------:R-:W-:Y:S01]  /*7210*/  ULDC UR9, c[0x0][0xa88] ;  /* 0x0002a20000097ab9 */ /* 0x000fe20000000800 */
[----:B-----5:R-:W-:Y:S02]  /*7220*/  @P4 R2UR UR9, R0 ;  /* 0x00000000000942ca */ /* 0x020fe400000e0000 */
[----:B------:R-:W-:Y:S01]  /*7230*/  LEA.HI.X R3, R8, UR15, R3, 0x2, P2 ;  /* 0x0000000f08037c11 */ /* 0x000fe200090f1403 */
[----:B--2---:R-:W-:-:S12]  /*7240*/  @P4 BRA `(.L_x_384) ;  /* 0x0000000000184947 */ /* 0x004fd80003800000 */
[----:B------:R-:W-:Y:S05]  /*7250*/  @!P0 BRA `(.L_x_384) ;  /* 0x0000000000148947 */ /* 0x000fea0003800000 */
[----:B------:R-:W2:Y:S04]  /*7260*/  LDG.E R7, desc[UR40][R20.64] ;  /* 0x0000002814077981 */ /* 0x000ea8000c1e1900 */
[----:B------:R-:W3:Y:S01]  /*7270*/  LDG.E R0, desc[UR40][R20.64+0x4] ;  /* 0x0000042814007981 */ /* 0x000ee2000c1e1900 */
[----:B--2---:R-:W-:Y:S02]  /*7280*/  R2UR UR12, R7 ;  /* 0x00000000070c72ca */ /* 0x004fe400000e0000 */
[----:B---3--:R-:W-:-:S13]  /*7290*/  R2UR UR9, R0 ;  /* 0x00000000000972ca */ /* 0x008fda00000e0000 */
[----:B------:R-:W-:-:S12]  /*72a0*/  UIADD3 UR9, -UR12, UR9, URZ ;  /* 0x000000090c097290 */ /* 0x000fd8000fffe13f */
.L_x_384:
[----:B------:R-:W2:Y:S01]  /*72b0*/  LDL R0, [R1+0x40] ;  /* 0x0000400001007983 */ /* 0x000ea20000100800 */
[----:B------:R-:W-:Y:S01]  /*72c0*/  IMAD.U32 R13, RZ, RZ, UR44 ;  /* 0x0000002cff0d7e24 */ /* 0x000fe2000f8e00ff */
[----:B------:R-:W-:Y:S01]  /*72d0*/  UIMAD UR9, UR9, UR20, URZ ;  /* 0x00000014090972a4 */ /* 0x000fe2000f8e023f */
[----:B------:R-:W-:Y:S01]  /*72e0*/  LOP3.LUT P0, RZ, R226, 0x3, RZ, 0xc0, !PT ;  /* 0x00000003e2ff7812 */ /* 0x000fe2000780c0ff */
[----:B------:R-:W-:Y:S04]  /*72f0*/  SHFL.IDX PT, R8, R4, RZ, 0x1c1f ;  /* 0x001c1fff04087589 */ /* 0x000fe800000e0000 */
[----:B------:R-:W0:Y:S04]  /*7300*/  SHFL.IDX PT, R9, R3, RZ, 0x1c1f ;  /* 0x001c1fff03097589 */ /* 0x000e2800000e0000 */
[----:B------:R-:W-:Y:S04]  /*7310*/  SHFL.IDX PT, R10, R4, 0x1, 0x1c1f ;  /* 0x003c1f00040a7f89 */ /* 0x000fe800000e0000 */
[----:B------:R-:W1:Y:S01]  /*7320*/  SHFL.IDX PT, R11, R3, 0x1, 0x1c1f ;  /* 0x003c1f00030b7f89 */ /* 0x000e6200000e0000 */
[----:B--2---:R-:W-:-:S04]  /*7330*/  IMAD R13, R13, 0x80, R0 ;  /* 0x000000800d0d7824 */ /* 0x004fc800078e0200 */
[C---:B------:R-:W-:Y:S01]  /*7340*/  VIADD R0, R13.reuse, 0x8 ;  /* 0x000000080d007836 */ /* 0x040fe20000000000 */
[----:B------:R-:W-:-:S04]  /*7350*/  ISETP.GE.OR P2, PT, R13, UR9, P0 ;  /* 0x000000090d007c0c */ /* 0x000fc80008746670 */
[----:B------:R-:W-:-:S09]  /*7360*/  ISETP.GE.OR P0, PT, R0, UR9, P0 ;  /* 0x0000000900007c0c */ /* 0x000fd20008706670 */
[----:B0-----:R0:W-:Y:S04]  /*7370*/  @!P2 ST.E desc[UR40][R8.64], R5 ;  /* 0x000000050800a985 */ /* 0x0011e8000c101928 */
[----:B-1----:R0:W-:Y:S01]  /*7380*/  @!P0 ST.E desc[UR40][R10.64], R6 ;  /* 0x000000060a008985 */ /* 0x0021e2000c101928 */
[----:B------:R-:W-:-:S13]  /*7390*/  PLOP3.LUT P0, PT, PT, PT, UP2, 0x80, 0x0 ;  /* 0x000000000000781c */ /* 0x000fda0003f0f028 */
[----:B0-----:R-:W-:Y:S05]  /*73a0*/  @P0 BRA `(.L_x_385) ;  /* 0x0000001000100947 */ /* 0x001fea0003800000 */
[----:B------:R-:W0:Y:S01]  /*73b0*/  S2R R0, SR_TID.X ;  /* 0x0000000000007919 */ /* 0x000e220000002100 */
[----:B------:R-:W-:Y:S01]  /*73c0*/  ULDC.64 UR14, c[0x0][0xaa0] ;  /* 0x0002a800000e7ab9 */ /* 0x000fe20000000a00 */
[----:B0-----:R-:W-:-:S05]  /*73d0*/  VIADD R0, R0, 0xffffff80 ;  /* 0xffffff8000007836 */ /* 0x001fca0000000000 */
[----:B------:R-:W-:-:S04]  /*73e0*/  SHF.R.S32.HI R3, RZ, 0x1f, R0 ;  /* 0x0000001fff037819 */ /* 0x000fc80000011400 */
[----:B------:R-:W-:-:S04]  /*73f0*/  LEA.HI R3, R3, R0, RZ, 0x3 ;  /* 0x0000000003037211 */ /* 0x000fc800078f18ff */
[----:B------:R-:W-:Y:S02]  /*7400*/  LOP3.LUT R5, R3, 0xfffffff8, RZ, 0xc0, !PT ;  /* 0xfffffff803057812 */ /* 0x000fe400078ec0ff */
[----:B------:R-:W-:-:S03]  /*7410*/  SHF.R.S32.HI R81, RZ, 0x3, R3 ;  /* 0x00000003ff517819 */ /* 0x000fc60000011403 */
[----:B------:R-:W-:Y:S02]  /*7420*/  IMAD.IADD R20, R0, 0x1, -R5 ;  /* 0x0000000100147824 */ /* 0x000fe400078e0a05 */
[----:B------:R-:W-:Y:S02]  /*7430*/  IMAD.MOV.U32 R5, RZ, RZ, 0x2 ;  /* 0x00000002ff057424 */ /* 0x000fe400078e00ff */
[----:B------:R-:W-:-:S04]  /*7440*/  IMAD.SHL.U32 R0, R20, 0x8, RZ ;  /* 0x0000000814007824 */ /* 0x000fc800078e00ff */
[----:B------:R-:W-:-:S04]  /*7450*/  IMAD R4, R81, 0x40, R0 ;  /* 0x0000004051047824 */ /* 0x000fc800078e0200 */
[----:B------:R-:W-:-:S03]  /*7460*/  IMAD.WIDE R4, R4, R5, UR10 ;  /* 0x0000000a04047e25 */ /* 0x000fc6000f8e0205 */
[C---:B------:R-:W-:Y:S02]  /*7470*/  IADD3 R25, P2, R4.reuse, 0x3000, RZ ;  /* 0x0000300004197810 */ /* 0x040fe40007f5e0ff */
[C---:B------:R-:W-:Y:S02]  /*7480*/  IADD3 R9, P4, R4.reuse, 0x1000, RZ ;  /* 0x0000100004097810 */ /* 0x040fe40007f9e0ff */
[----:B------:R-:W-:Y:S02]  /*7490*/  LOP3.LUT R24, R25, 0x380, RZ, 0xc0, !PT ;  /* 0x0000038019187812 */ /* 0x000fe400078ec0ff */
[----:B------:R-:W-:Y:S02]  /*74a0*/  IADD3 R13, P3, R4, 0x2000, RZ ;  /* 0x00002000040d7810 */ /* 0x000fe40007f7e0ff */
[----:B------:R-:W-:Y:S01]  /*74b0*/  SHF.R.U64 R24, R24, 0x3, RZ ;  /* 0x0000000318187819 */ /* 0x000fe200000012ff */
[----:B------:R-:W-:Y:S01]  /*74c0*/  UIMAD UR12, UR16, UR14, URZ ;  /* 0x0000000e100c72a4 */ /* 0x000fe2000f8e023f */
[----:B------:R-:W-:-:S02]  /*74d0*/  LOP3.LUT R8, R9, 0x380, RZ, 0xc0, !PT ;  /* 0x0000038009087812 */ /* 0x000fc400078ec0ff */
[----:B------:R-:W-:Y:S01]  /*74e0*/  LOP3.LUT R24, R24, R25, RZ, 0x3c, !PT ;  /* 0x0000001918187212 */ /* 0x000fe200078e3cff */
[--C-:B------:R-:W-:Y:S01]  /*74f0*/  IMAD.X R25, RZ, RZ, R5.reuse, P2 ;  /* 0x000000ffff197224 */ /* 0x100fe200010e0605 */
[----:B------:R-:W-:Y:S02]  /*7500*/  IADD3 R49, P2, R4, 0x9000, RZ ;  /* 0x0000900004317810 */ /* 0x000fe40007f5e0ff */
[----:B------:R-:W-:Y:S02]  /*7510*/  LOP3.LUT R12, R13, 0x380, RZ, 0xc0, !PT ;  /* 0x000003800d0c7812 */ /* 0x000fe400078ec0ff */
[----:B------:R-:W-:Y:S01]  /*7520*/  LOP3.LUT R48, R49, 0x380, RZ, 0xc0, !PT ;  /* 0x0000038031307812 */ /* 0x000fe200078ec0ff */
[----:B------:R-:W-:Y:S01]  /*7530*/  UIMAD UR12, UR4, UR15, UR12 ;  /* 0x0000000f040c72a4 */ /* 0x000fe2000f8e020c */
[----:B------:R-:W-:Y:S01]  /*7540*/  SHF.R.U64 R8, R8, 0x3, RZ ;  /* 0x0000000308087819 */ /* 0x000fe200000012ff */
[----:B------:R-:W-:Y:S01]  /*7550*/  UIMAD.WIDE.U32 UR10, UR4, UR14, URZ ;  /* 0x0000000e040a72a5 */ /* 0x000fe2000f8e003f */
[----:B------:R-:W-:Y:S01]  /*7560*/  SHF.R.U64 R48, R48, 0x3, RZ ;  /* 0x0000000330307819 */ /* 0x000fe200000012ff */
[----:B------:R-:W-:Y:S01]  /*7570*/  IMAD.U32 R78, RZ, RZ, UR44 ;  /* 0x0000002cff4e7e24 */ /* 0x000fe2000f8e00ff */
[----:B------:R-:W-:Y:S01]  /*7580*/  SHF.R.U64 R12, R12, 0x3, RZ ;  /* 0x000000030c0c7819 */ /* 0x000fe200000012ff */
[----:B------:R-:W5:Y:S01]  /*7590*/  LD.E.128 R24, desc[UR40][R24.64] ;  /* 0x0000002818187980 */ /* 0x000f62000c101d00 */
[----:B------:R-:W-:Y:S01]  /*75a0*/  LOP3.LUT R48, R48, R49, RZ, 0x3c, !PT ;  /* 0x0000003130307212 */ /* 0x000fe200078e3cff */
[--C-:B------:R-:W-:Y:S01]  /*75b0*/  IMAD.X R49, RZ, RZ, R5.reuse, P2 ;  /* 0x000000ffff317224 */ /* 0x100fe200010e0605 */
[----:B------:R-:W-:Y:S01]  /*75c0*/  IADD3 R6, P2, R4, 0xf000, RZ ;  /* 0x0000f00004067810 */ /* 0x000fe20007f5e0ff */
[----:B------:R-:W-:Y:S01]  /*75d0*/  UIADD3 UR11, UR11, UR12, URZ ;  /* 0x0000000c0b0b7290 */ /* 0x000fe2000fffe03f */
[----:B------:R-:W-:Y:S01]  /*75e0*/  LOP3.LUT R8, R8, R9, RZ, 0x3c, !PT ;  /* 0x0000000908087212 */ /* 0x000fe200078e3cff */
[--C-:B------:R-:W-:Y:S01]  /*75f0*/  IMAD.X R9, RZ, RZ, R5.reuse, P4 ;  /* 0x000000ffff097224 */ /* 0x100fe200020e0605 */
[----:B------:R-:W-:Y:S01]  /*7600*/  LOP3.LUT R3, R6, 0x380, RZ, 0xc0, !PT ;  /* 0x0000038006037812 */ /* 0x000fe200078ec0ff */
[----:B------:R-:W-:Y:S01]  /*7610*/  ULDC.64 UR12, c[0x0][0xae8] ;  /* 0x0002ba00000c7ab9 */ /* 0x000fe20000000a00 */
[----:B------:R-:W-:Y:S01]  /*7620*/  LOP3.LUT R12, R12, R13, RZ, 0x3c, !PT ;  /* 0x0000000d0c0c7212 */ /* 0x000fe200078e3cff */
[----:B------:R-:W-:Y:S01]  /*7630*/  IMAD.X R13, RZ, RZ, R5, P3 ;  /* 0x000000ffff0d7224 */ /* 0x000fe200018e0605 */
[----:B------:R-:W-:Y:S01]  /*7640*/  SHF.R.U64 R3, R3, 0x3, RZ ;  /* 0x0000000303037819 */ /* 0x000fe200000012ff */
[----:B------:R-:W-:Y:S01]  /*7650*/  UIMAD.WIDE.U32 UR10, UR43, UR12, UR10 ;  /* 0x0000000c2b0a72a5 */ /* 0x000fe2000f8e000a */
[----:B------:R-:W-:-:S02]  /*7660*/  IADD3 R29, P0, R4, 0x4000, RZ ;  /* 0x00004000041d7810 */ /* 0x000fc40007f1e0ff */
[C---:B------:R-:W-:Y:S02]  /*7670*/  IADD3 R33, P6, R4.reuse, 0x5000, RZ ;  /* 0x0000500004217810 */ /* 0x040fe40007fde0ff */
[----:B------:R-:W-:Y:S01]  /*7680*/  IADD3 R37, P5, R4, 0x6000, RZ ;  /* 0x0000600004257810 */ /* 0x000fe20007fbe0ff */
[----:B------:R-:W-:Y:S01]  /*7690*/  USHF.R.S32.HI UR4, URZ, 0x1f, UR46 ;  /* 0x0000001f3f047899 */ /* 0x000fe2000801142e */
[----:B------:R-:W-:Y:S01]  /*76a0*/  LOP3.LUT R72, R3, R6, RZ, 0x3c, !PT ;  /* 0x0000000603487212 */ /* 0x000fe200078e3cff */
[----:B------:R-:W-:Y:S01]  /*76b0*/  IMAD R3, R20, 0x20, R81 ;  /* 0x0000002014037824 */ /* 0x000fe200078e0251 */
[C---:B------:R-:W-:Y:S01]  /*76c0*/  IADD3 R41, P4, R4.reuse, 0x7000, RZ ;  /* 0x0000700004297810 */ /* 0x040fe20007f9e0ff */
[----:B------:R-:W-:Y:S01]  /*76d0*/  @UP1 ULDC UR14, c[0x0][0xbec] ;  /* 0x0002fb00000e1ab9 */ /* 0x000fe20000000800 */
[----:B------:R-:W-:Y:S01]  /*76e0*/  IADD3 R45, P3, R4, 0x8000, RZ ;  /* 0x00008000042d7810 */ /* 0x000fe20007f7e0ff */
[----:B------:R-:W-:Y:S01]  /*76f0*/  IMAD R78, R78, 0x80, R3 ;  /* 0x000000804e4e7824 */ /* 0x000fe200078e0203 */
[----:B------:R-:W-:Y:S01]  /*7700*/  LOP3.LUT R28, R29, 0x380, RZ, 0xc0, !PT ;  /* 0x000003801d1c7812 */ /* 0x000fe200078ec0ff */
[----:B------:R-:W-:Y:S01]  /*7710*/  UIMAD UR11, UR43, UR13, UR11 ;  /* 0x0000000d2b0b72a4 */ /* 0x000fe2000f8e020b */
[----:B------:R-:W-:Y:S01]  /*7720*/  LOP3.LUT R32, R33, 0x380, RZ, 0xc0, !PT ;  /* 0x0000038021207812 */ /* 0x000fe200078ec0ff */
[----:B------:R-:W-:Y:S01]  /*7730*/  IMAD.X R73, RZ, RZ, R5, P2 ;  /* 0x000000ffff497224 */ /* 0x000fe200010e0605 */
[----:B------:R-:W-:Y:S01]  /*7740*/  LOP3.LUT R36, R37, 0x380, RZ, 0xc0, !PT ;  /* 0x0000038025247812 */ /* 0x000fe200078ec0ff */
[----:B------:R-:W-:Y:S01]  /*7750*/  ULDC.64 UR12, c[0x0][0xaf0] ;  /* 0x0002bc00000c7ab9 */ /* 0x000fe20000000a00 */
[----:B------:R-:W-:Y:S01]  /*7760*/  LOP3.LUT R40, R41, 0x380, RZ, 0xc0, !PT ;  /* 0x0000038029287812 */ /* 0x000fe200078ec0ff */
[----:B------:R-:W5:Y:S01]  /*7770*/  LD.E.128 R8, desc[UR40][R8.64] ;  /* 0x0000002808087980 */ /* 0x000f62000c101d00 */
[----:B------:R-:W-:Y:S01]  /*7780*/  LOP3.LUT R44, R45, 0x380, RZ, 0xc0, !PT ;  /* 0x000003802d2c7812 */ /* 0x000fe200078ec0ff */
[----:B------:R-:W-:Y:S01]  /*7790*/  UIMAD UR4, UR4, UR12, URZ ;  /* 0x0000000c040472a4 */ /* 0x000fe2000f8e023f */
[----:B------:R-:W-:Y:S01]  /*77a0*/  SHF.R.U64 R28, R28, 0x3, RZ ;  /* 0x000000031c1c7819 */ /* 0x000fe200000012ff */
[----:B------:R-:W-:Y:S01]  /*77b0*/  @P1 IMAD.HI.U32 R20, R78, UR14, RZ ;  /* 0x0000000e4e141c27 */ /* 0x000fe2000f8e00ff */
[----:B------:R-:W-:Y:S01]  /*77c0*/  SHF.R.U64 R32, R32, 0x3, RZ ;  /* 0x0000000320207819 */ /* 0x000fe200000012ff */
[----:B------:R-:W5:Y:S01]  /*77d0*/  LD.E.128 R12, desc[UR40][R12.64] ;  /* 0x000000280c0c7980 */ /* 0x000f62000c101d00 */
[----:B------:R-:W-:-:S02]  /*77e0*/  SHF.R.U64 R36, R36, 0x3, RZ ;  /* 0x0000000324247819 */ /* 0x000fc400000012ff */
[----:B------:R-:W-:Y:S01]  /*77f0*/  SHF.R.U64 R40, R40, 0x3, RZ ;  /* 0x0000000328287819 */ /* 0x000fe200000012ff */
[----:B------:R-:W-:Y:S01]  /*7800*/  IMAD.MOV.U32 R3, RZ, RZ, R78 ;  /* 0x000000ffff037224 */ /* 0x000fe200078e004e */
[----:B------:R-:W-:Y:S01]  /*7810*/  SHF.R.U64 R44, R44, 0x3, RZ ;  /* 0x000000032c2c7819 */ /* 0x000fe200000012ff */
[----:B------:R-:W-:Y:S01]  /*7820*/  UIMAD.WIDE.U32 UR10, UR46, UR12, UR10 ;  /* 0x0000000c2e0a72a5 */ /* 0x000fe2000f8e000a */
[----:B------:R-:W-:Y:S01]  /*7830*/  LOP3.LUT R28, R28, R29, RZ, 0x3c, !PT ;  /* 0x0000001d1c1c7212 */ /* 0x000fe200078e3cff */
[----:B------:R-:W-:Y:S01]  /*7840*/  UIMAD UR4, UR46, UR13, UR4 ;  /* 0x0000000d2e0472a4 */ /* 0x000fe2000f8e0204 */
[----:B------:R-:W-:Y:S01]  /*7850*/  LOP3.LUT R32, R32, R33, RZ, 0x3c, !PT ;  /* 0x0000002120207212 */ /* 0x000fe200078e3cff */
[----:B------:R-:W-:Y:S01]  /*7860*/  @UP1 ULDC UR12, c[0x0][0xbf0] ;  /* 0x0002fc00000c1ab9 */ /* 0x000fe20000000800 */
[----:B------:R-:W-:Y:S01]  /*7870*/  LOP3.LUT R36, R36, R37, RZ, 0x3c, !PT ;  /* 0x0000002524247212 */ /* 0x000fe200078e3cff */
[--C-:B------:R-:W-:Y:S01]  /*7880*/  IMAD.X R29, RZ, RZ, R5.reuse, P0 ;  /* 0x000000ffff1d7224 */ /* 0x100fe200000e0605 */
[----:B------:R-:W-:Y:S01]  /*7890*/  LOP3.LUT R40, R40, R41, RZ, 0x3c, !PT ;  /* 0x0000002928287212 */ /* 0x000fe200078e3cff */
[--C-:B------:R-:W-:Y:S01]  /*78a0*/  IMAD.X R33, RZ, RZ, R5.reuse, P6 ;  /* 0x000000ffff217224 */ /* 0x100fe200030e0605 */
[----:B------:R-:W-:Y:S01]  /*78b0*/  LOP3.LUT R44, R44, R45, RZ, 0x3c, !PT ;  /* 0x0000002d2c2c7212 */ /* 0x000fe200078e3cff */
[--C-:B------:R-:W-:Y:S01]  /*78c0*/  IMAD.X R37, RZ, RZ, R5.reuse, P5 ;  /* 0x000000ffff257224 */ /* 0x100fe200028e0605 */
[----:B------:R-:W-:Y:S01]  /*78d0*/  @P1 SHF.R.U32.HI R3, RZ, UR12, R20 ;  /* 0x0000000cff031c19 */ /* 0x000fe20008011614 */
[--C-:B------:R-:W-:Y:S01]  /*78e0*/  IMAD.X R41, RZ, RZ, R5.reuse, P4 ;  /* 0x000000ffff297224 */ /* 0x100fe200020e0605 */
[C---:B------:R-:W-:Y:S01]  /*78f0*/  IADD3 R53, P0, R4.reuse, 0xa000, RZ ;  /* 0x0000a00004357810 */ /* 0x040fe20007f1e0ff */
[----:B------:R-:W-:Y:S01]  /*7900*/  IMAD.X R45, RZ, RZ, R5, P3 ;  /* 0x000000ffff2d7224 */ /* 0x000fe200018e0605 */
[C---:B------:R-:W-:Y:S01]  /*7910*/  IADD3 R57, P6, R4.reuse, 0xb000, RZ ;  /* 0x0000b00004397810 */ /* 0x040fe20007fde0ff */
[----:B------:R-:W-:Y:S01]  /*7920*/  UIADD3 UR4, UR11, UR4, URZ ;  /* 0x000000040b047290 */ /* 0x000fe2000fffe03f */
[C---:B------:R-:W-:Y:S01]  /*7930*/  IADD3 R61, P5, R4.reuse, 0xc000, RZ ;  /* 0x0000c000043d7810 */ /* 0x040fe20007fbe0ff */
[--C-:B------:R-:W-:Y:S01]  /*7940*/  IMAD.MOV R77, RZ, RZ, -R3.reuse ;  /* 0x000000ffff4d7224 */ /* 0x100fe200078e0a03 */
[C---:B------:R-:W-:Y:S01]  /*7950*/  IADD3 R65, P4, R4.reuse, 0xd000, RZ ;  /* 0x0000d00004417810 */ /* 0x040fe20007f9e0ff */
[----:B------:R-:W-:Y:S01]  /*7960*/  IMAD.U32 R20, RZ, RZ, UR10 ;  /* 0x0000000aff147e24 */ /* 0x000fe2000f8e00ff */
[----:B------:R-:W-:Y:S01]  /*7970*/  IADD3 R69, P3, R4, 0xe000, RZ ;  /* 0x0000e00004457810 */ /* 0x000fe20007f7e0ff */
[----:B------:R-:W-:Y:S01]  /*7980*/  IMAD.U32 R21, RZ, RZ, UR11 ;  /* 0x0000000bff157e24 */ /* 0x000fe2000f8e00ff */
[----:B------:R-:W-:Y:S01]  /*7990*/  SHF.R.S32.HI R76, RZ, 0x1f, R3 ;  /* 0x0000001fff4c7819 */ /* 0x000fe20000011403 */
[----:B------:R-:W-:Y:S01]  /*79a0*/  ULDC.64 UR10, c[0x0][0xae0] ;  /* 0x0002b800000a7ab9 */ /* 0x000fe20000000a00 */
[----:B------:R-:W-:Y:S01]  /*79b0*/  LOP3.LUT R52, R53, 0x380, RZ, 0xc0, !PT ;  /* 0x0000038035347812 */ /* 0x000fe200078ec0ff */
[----:B------:R-:W5:Y:S01]  /*79c0*/  LD.E.128 R28, desc[UR40][R28.64] ;  /* 0x000000281c1c7980 */ /* 0x000f62000c101d00 */
[----:B------:R-:W-:-:S02]  /*79d0*/  LOP3.LUT R56, R57, 0x380, RZ, 0xc0, !PT ;  /* 0x0000038039387812 */ /* 0x000fc400078ec0ff */
[----:B------:R-:W-:Y:S01]  /*79e0*/  LOP3.LUT R60, R61, 0x380, RZ, 0xc0, !PT ;  /* 0x000003803d3c7812 */ /* 0x000fe200078ec0ff */
[----:B------:R-:W5:Y:S01]  /*79f0*/  LD.E.128 R32, desc[UR40][R32.64] ;  /* 0x0000002820207980 */ /* 0x000f62000c101d00 */
[----:B------:R-:W-:Y:S02]  /*7a00*/  LOP3.LUT R64, R65, 0x380, RZ, 0xc0, !PT ;  /* 0x0000038041407812 */ /* 0x000fe400078ec0ff */
[----:B------:R-:W-:Y:S02]  /*7a10*/  LOP3.LUT R68, R69, 0x380, RZ, 0xc0, !PT ;  /* 0x0000038045447812 */ /* 0x000fe400078ec0ff */
[----:B------:R-:W-:Y:S01]  /*7a20*/  LOP3.LUT R7, R4, 0x380, RZ, 0xc0, !PT ;  /* 0x0000038004077812 */ /* 0x000fe200078ec0ff */
[----:B------:R-:W-:Y:S01]  /*7a30*/  IMAD.U32 R21, RZ, RZ, UR4 ;  /* 0x00000004ff157e24 */ /* 0x000fe2000f8e00ff */
[----:B------:R-:W-:Y:S01]  /*7a40*/  SHF.R.U64 R52, R52, 0x3, RZ ;  /* 0x0000000334347819 */ /* 0x000fe200000012ff */
[----:B------:R-:W-:Y:S01]  /*7a50*/  IMAD R76, R76, UR10, RZ ;  /* 0x0000000a4c4c7c24 */ /* 0x000fe2000f8e02ff */
[----:B------:R-:W-:Y:S01]  /*7a60*/  SHF.R.U64 R56, R56, 0x3, RZ ;  /* 0x0000000338387819 */ /* 0x000fe200000012ff */
[----:B------:R-:W-:Y:S01]  /*7a70*/  IMAD R77, R77, UR20, R78 ;  /* 0x000000144d4d7c24 */ /* 0x000fe2000f8e024e */
[----:B------:R-:W-:Y:S01]  /*7a80*/  SHF.R.U64 R60, R60, 0x3, RZ ;  /* 0x000000033c3c7819 */ /* 0x000fe200000012ff */
[----:B------:R-:W5:Y:S01]  /*7a90*/  LD.E.128 R36, desc[UR40][R36.64] ;  /* 0x0000002824247980 */ /* 0x000f62000c101d00 */
[----:B------:R-:W-:-:S02]  /*7aa0*/  SHF.R.U64 R64, R64, 0x3, RZ ;  /* 0x0000000340407819 */ /* 0x000fc400000012ff */
[----:B------:R-:W-:Y:S01]  /*7ab0*/  SHF.R.U64 R68, R68, 0x3, RZ ;  /* 0x0000000344447819 */ /* 0x000fe200000012ff */
[----:B------:R-:W5:Y:S01]  /*7ac0*/  LD.E.128 R40, desc[UR40][R40.64] ;  /* 0x0000002828287980 */ /* 0x000f62000c101d00 */
[----:B------:R-:W-:Y:S01]  /*7ad0*/  SHF.R.U64 R7, R7, 0x3, RZ ;  /* 0x0000000307077819 */ /* 0x000fe200000012ff */
[C---:B------:R-:W-:Y:S01]  /*7ae0*/  IMAD.WIDE.U32 R20, R3.reuse, UR10, R20 ;  /* 0x0000000a03147c25 */ /* 0x040fe2000f8e0014 */
[----:B------:R-:W-:Y:S01]  /*7af0*/  LOP3.LUT R52, R52, R53, RZ, 0x3c, !PT ;  /* 0x0000003534347212 */ /* 0x000fe200078e3cff */
[----:B------:R-:W5:Y:S01]  /*7b00*/  LD.E.128 R44, desc[UR40][R44.64] ;  /* 0x000000282c2c7980 */ /* 0x000f62000c101d00 */
[----:B------:R-:W-:Y:S01]  /*7b10*/  LOP3.LUT R56, R56, R57, RZ, 0x3c, !PT ;  /* 0x0000003938387212 */ /* 0x000fe200078e3cff */
[----:B------:R-:W-:Y:S01]  /*7b20*/  IMAD R79, R3, UR11, R76 ;  /* 0x0000000b034f7c24 */ /* 0x000fe2000f8e024c */
[----:B------:R-:W-:Y:S01]  /*7b30*/  LOP3.LUT R60, R60, R61, RZ, 0x3c, !PT ;  /* 0x0000003d3c3c7212 */ /* 0x000fe200078e3cff */
[--C-:B------:R-:W-:Y:S01]  /*7b40*/  IMAD.X R53, RZ, RZ, R5.reuse, P0 ;  /* 0x000000ffff357224 */ /* 0x100fe200000e0605 */
[----:B------:R-:W-:Y:S01]  /*7b50*/  LOP3.LUT R64, R64, R65, RZ, 0x3c, !PT ;  /* 0x0000004140407212 */ /* 0x000fe200078e3cff */
[--C-:B------:R-:W-:Y:S01]  /*7b60*/  IMAD.X R57, RZ, RZ, R5.reuse, P6 ;  /* 0x000000ffff397224 */ /* 0x100fe200030e0605 */
[----:B------:R-:W-:Y:S01]  /*7b70*/  LOP3.LUT R68, R68, R69, RZ, 0x3c, !PT ;  /* 0x0000004544447212 */ /* 0x000fe200078e3cff */
[--C-:B------:R-:W-:Y:S01]  /*7b80*/  IMAD.X R61, RZ, RZ, R5.reuse, P5 ;  /* 0x000000ffff3d7224 */ /* 0x100fe200028e0605 */
[----:B------:R-:W-:Y:S01]  /*7b90*/  LOP3.LUT R4, R7, R4, RZ, 0x3c, !PT ;  /* 0x0000000407047212 */ /* 0x000fe200078e3cff */
[----:B------:R-:W-:Y:S01]  /*7ba0*/  IMAD.X R65, RZ, RZ, R5, P4 ;  /* 0x000000ffff417224 */ /* 0x000fe200020e0605 */
[----:B------:R-:W-:Y:S01]  /*7bb0*/  SHF.R.S32.HI R3, RZ, 0x1f, R77 ;  /* 0x0000001fff037819 */ /* 0x000fe2000001144d */
[----:B------:R-:W-:Y:S01]  /*7bc0*/  IMAD.X R69, RZ, RZ, R5, P3 ;  /* 0x000000ffff457224 */ /* 0x000fe200018e0605 */
[----:B------:R-:W-:Y:S01]  /*7bd0*/  ULDC.64 UR10, c[0x0][0xad8] ;  /* 0x0002b600000a7ab9 */ /* 0x000fe20000000a00 */
[----:B------:R-:W-:Y:S01]  /*7be0*/  IMAD.IADD R21, R21, 0x1, R79 ;  /* 0x0000000115157824 */ /* 0x000fe200078e024f */
[----:B------:R-:W5:Y:S01]  /*7bf0*/  LD.E.128 R4, desc[UR40][R4.64] ;  /* 0x0000002804047980 */ /* 0x000f62000c101d00 */
[----:B------:R-:W-:-:S03]  /*7c00*/  IMAD R76, R3, UR10, RZ ;  /* 0x0000000a034c7c24 */ /* 0x000fc6000f8e02ff */
[----:B------:R-:W5:Y:S01]  /*7c10*/  LD.E.128 R48, desc[UR40][R48.64] ;  /* 0x0000002830307980 */ /* 0x000f62000c101d00 */
[----:B------:R-:W-:-:S03]  /*7c20*/  IMAD R3, R77, UR11, R76 ;  /* 0x0000000b4d037c24 */ /* 0x000fc6000f8e024c */
[----:B------:R-:W5:Y:S01]  /*7c30*/  LD.E.128 R52, desc[UR40][R52.64] ;  /* 0x0000002834347980 */ /* 0x000f62000c101d00 */
[----:B------:R-:W-:Y:S01]  /*7c40*/  IMAD.WIDE.U32 R20, R77, UR10, R20 ;  /* 0x0000000a4d147c25 */ /* 0x000fe2000f8e0014 */
[----:B------:R-:W-:Y:S02]  /*7c50*/  ULDC.64 UR10, c[0x0][0xa80] ;  /* 0x0002a000000a7ab9 */ /* 0x000fe40000000a00 */
[----:B------:R-:W5:Y:S04]  /*7c60*/  LD.E.128 R56, desc[UR40][R56.64] ;  /* 0x0000002838387980 */ /* 0x000f68000c101d00 */
[----:B------:R-:W5:Y:S04]  /*7c70*/  LD.E.128 R60, desc[UR40][R60.64] ;  /* 0x000000283c3c7980 */ /* 0x000f68000c101d00 */
[----:B------:R-:W5:Y:S04]  /*7c80*/  LD.E.128 R64, desc[UR40][R64.64] ;  /* 0x0000002840407980 */ /* 0x000f68000c101d00 */
[----:B------:R-:W5:Y:S04]  /*7c90*/  LD.E.128 R68, desc[UR40][R68.64] ;  /* 0x0000002844447980 */ /* 0x000f68000c101d00 */
[----:B------:R-:W5:Y:S01]  /*7ca0*/  LD.E.128 R72, desc[UR40][R72.64] ;  /* 0x0000002848487980 */ /* 0x000f62000c101d00 */
[----:B------:R-:W-:Y:S01]  /*7cb0*/  IMAD.U32 R84, RZ, RZ, UR44 ;  /* 0x0000002cff547e24 */ /* 0x000fe2000f8e00ff */
[----:B------:R-:W-:Y:S01]  /*7cc0*/  @!PT LDS RZ, [RZ] ;  /* 0x00000000fffff984 */ /* 0x000fe20000000800 */
[----:B------:R-:W-:Y:S01]  /*7cd0*/  @!PT LDS RZ, [RZ] ;  /* 0x00000000fffff984 */ /* 0x000fe20000000800 */
[----:B------:R-:W-:Y:S01]  /*7ce0*/  @!PT LDS RZ, [RZ] ;  /* 0x00000000fffff984 */ /* 0x000fe20000000800 */
[----:B------:R-:W-:Y:S01]  /*7cf0*/  @!PT LDS RZ, [RZ] ;  /* 0x00000000fffff984 */ /* 0x000fe20000000800 */
[----:B------:R0:W-:Y:S06]  /*7d00*/  MEMBAR.ALL.CTA ;  /* 0x0000000000007992 */ /* 0x0001ec0000008000 */
[----:B0-----:R-:W0:Y:S01]  /*7d10*/  FENCE.VIEW.ASYNC.S ;  /* 0x00000000000073c6 */ /* 0x001e220000000000 */
[----:B------:R-:W-:Y:S01]  /*7d20*/  IMAD.IADD R3, R21, 0x1, R3 ;  /* 0x0000000115037824 */ /* 0x000fe200078e0203 */
[----:B------:R-:W-:Y:S01]  /*7d30*/  LEA R82, P2, R20, UR10, 0x1 ;  /* 0x0000000a14527c11 */ /* 0x000fe2000f8408ff */
[----:B------:R-:W-:Y:S01]  /*7d40*/  IMAD R84, R84, 0x80, R81 ;  /* 0x0000008054547824 */ /* 0x000fe200078e0251 */
[----:B------:R-:W-:-:S02]  /*7d50*/  UIADD3 UR8, UR8, 0x22820, URZ ;  /* 0x0002282008087890 */ /* 0x000fc4000fffe03f */
[----:B------:R-:W-:Y:S02]  /*7d60*/  LEA.HI.X R83, R20, UR11, R3, 0x1, P2 ;  /* 0x0000000b14537c11 */ /* 0x000fe400090f0c03 */
[C---:B------:R-:W-:Y:S01]  /*7d70*/  ISETP.GE.AND P2, PT, R84.reuse, UR9, PT ;  /* 0x0000000954007c0c */ /* 0x040fe2000bf46270 */
[----:B------:R-:W-:Y:S01]  /*7d80*/  UPRMT UR8, URZ, 0x654, UR8 ;  /* 0x000006543f087896 */ /* 0x000fe20008000008 */
[C---:B------:R-:W-:Y:S02]  /*7d90*/  VIADD R76, R84.reuse, 0x20 ;  /* 0x00000020544c7836 */ /* 0x040fe40000000000 */
[----:B------:R-:W-:Y:S02]  /*7da0*/  VIADD R77, R84, 0x40 ;  /* 0x00000040544d7836 */ /* 0x000fe40000000000 */
[C---:B------:R-:W-:Y:S02]  /*7db0*/  VIADD R88, R0.reuse, 0x80 ;  /* 0x0000008000587836 */ /* 0x040fe40000000000 */
[----:B------:R-:W-:-:S02]  /*7dc0*/  VIADD R90, R0, 0xc0 ;  /* 0x000000c0005a7836 */ /* 0x000fc40000000000 */
[----:B------:R-:W-:Y:S01]  /*7dd0*/  VIADD R86, R0, 0x40 ;  /* 0x0000004000567836 */ /* 0x000fe20000000000 */
[----:B0-----:R0:W1:Y:S01]  /*7de0*/  SHFL.IDX PT, R81, R82, RZ, 0x181f ;  /* 0x00181fff52517589 */ /* 0x00106200000e0000 */
[----:B------:R-:W-:Y:S03]  /*7df0*/  BSSY B1, `(.L_x_386) ;  /* 0x000001b000017945 */ /* 0x000fe60003800000 */
[----:B------:R0:W2:Y:S01]  /*7e00*/  SHFL.IDX PT, R3, R83, RZ, 0x181f ;  /* 0x00181fff53037589 */ /* 0x0000a200000e0000 */
[----:B------:R-:W-:Y:S01]  /*7e10*/  SYNCS.ARRIVE.TRANS64.RED.A1T0 RZ, [UR8], RZ ;  /* 0x000000ffffff79a7 */ /* 0x000fe20008100408 */
[----:B------:R-:W-:Y:S02]  /*7e20*/  ISETP.GE.AND P1, PT, R76, UR9, PT ;  /* 0x000000094c007c0c */ /* 0x000fe4000bf26270 */
[----:B------:R-:W-:Y:S02]  /*7e30*/  ISETP.GE.AND P0, PT, R77, UR9, PT ;  /* 0x000000094d007c0c */ /* 0x000fe4000bf06270 */
[----:B------:R-:W-:-:S02]  /*7e40*/  SHF.R.S32.HI R91, RZ, 0x1f, R0 ;  /* 0x0000001fff5b7819 */ /* 0x000fc40000011400 */
[----:B------:R-:W-:Y:S02]  /*7e50*/  SHF.R.S32.HI R85, RZ, 0x1f, R88 ;  /* 0x0000001fff557819 */ /* 0x000fe40000011458 */
[----:B------:R-:W-:Y:S02]  /*7e60*/  SHF.R.S32.HI R87, RZ, 0x1f, R90 ;  /* 0x0000001fff577819 */ /* 0x000fe4000001145a */
[----:B------:R-:W-:Y:S01]  /*7e70*/  SHF.R.S32.HI R89, RZ, 0x1f, R86 ;  /* 0x0000001fff597819 */ /* 0x000fe20000011456 */
[----:B0-----:R-:W-:Y:S06]  /*7e80*/  @P2 BRA `(.L_x_387) ;  /* 0x0000000000442947 */ /* 0x001fec0003800000 */
[----:B------:R-:W-:Y:S02]  /*7e90*/  ULDC UR4, c[0x0][0xac8] ;  /* 0x0002b20000047ab9 */ /* 0x000fe40000000800 */
[----:B------:R-:W-:Y:S02]  /*7ea0*/  ISETP.GE.AND P5, PT, R0, UR4, PT ;  /* 0x0000000400007c0c */ /* 0x000fe4000bfa6270 */
[----:B------:R-:W-:Y:S02]  /*7eb0*/  ISETP.GE.AND P4, PT, R86, UR4, PT ;  /* 0x0000000456007c0c */ /* 0x000fe4000bf86270 */
[----:B------:R-:W-:Y:S02]  /*7ec0*/  ISETP.GE.AND P3, PT, R88, UR4, PT ;  /* 0x0000000458007c0c */ /* 0x000fe4000bf66270 */
[----:B------:R-:W-:-:S07]  /*7ed0*/  ISETP.GE.AND P2, PT, R90, UR4, PT ;  /* 0x000000045a007c0c */ /* 0x000fce000bf46270 */
[----:B-1----:R-:W-:-:S04]  /*7ee0*/  @!P5 LEA R20, P6, R0, R81, 0x1 ;  /* 0x000000510014d211 */ /* 0x002fc800078c08ff */
[----:B--2---:R-:W-:Y:S02]  /*7ef0*/  @!P5 LEA.HI.X R21, R0, R3, R91, 0x1, P6 ;  /* 0x000000030015d211 */ /* 0x004fe400030f0c5b */
[----:B------:R-:W-:-:S03]  /*7f00*/  @!P4 LEA R76, P6, R86, R81, 0x1 ;  /* 0x00000051564cc211 */ /* 0x000fc600078c08ff */
[----:B-----5:R0:W-:Y:S01]  /*7f10*/  @!P5 ST.E.128 desc[UR40][R20.64], R4 ;  /* 0x000000041400d985 */ /* 0x0201e2000c101d28 */
[----:B------:R-:W-:Y:S02]  /*7f20*/  @!P4 LEA.HI.X R77, R86, R3, R89, 0x1, P6 ;  /* 0x00000003564dc211 */ /* 0x000fe400030f0c59 */
[----:B------:R-:W-:-:S03]  /*7f30*/  @!P3 LEA R78, P6, R88, R81, 0x1 ;  /* 0x00000051584eb211 */ /* 0x000fc600078c08ff */
[----:B------:R0:W-:Y:S01]  /*7f40*/  @!P4 ST.E.128 desc[UR40][R76.64], R28 ;  /* 0x0000001c4c00c985 */ /* 0x0001e2000c101d28 */
[----:B------:R-:W-:Y:S02]  /*7f50*/  @!P3 LEA.HI.X R79, R88, R3, R85, 0x1, P6 ;  /* 0x00000003584fb211 */ /* 0x000fe400030f0c55 */
[----:B------:R-:W-:-:S03]  /*7f60*/  @!P2 LEA R80, P6, R90, R81, 0x1 ;  /* 0x000000515a50a211 */ /* 0x000fc600078c08ff */
[----:B------:R0:W-:Y:S01]  /*7f70*/  @!P3 ST.E.128 desc[UR40][R78.64], R44 ;  /* 0x0000002c4e00b985 */ /* 0x0001e2000c101d28 */
[----:B------:R-:W-:-:S05]  /*7f80*/  @!P2 LEA.HI.X R81, R90, R3, R87, 0x1, P6 ;  /* 0x000000035a51a211 */ /* 0x000fca00030f0c57 */
[----:B------:R0:W-:Y:S04]  /*7f90*/  @!P2 ST.E.128 desc[UR40][R80.64], R60 ;  /* 0x0000003c5000a985 */ /* 0x0001e8000c101d28 */
.L_x_387:
[----:B------:R-:W-:Y:S05]  /*7fa0*/  BSYNC B1 ;  /* 0x0000000000017941 */ /* 0x000fea0003800000 */
.L_x_386:
[----:B--2---:R2:W3:Y:S01]  /*7fb0*/  SHFL.IDX PT, R3, R83, 0x1, 0x181f ;  /* 0x00381f0053037f89 */ /* 0x0044e200000e0000 */
[----:B------:R-:W-:Y:S03]  /*7fc0*/  BSSY B1, `(.L_x_388) ;  /* 0x0000014000017945 */ /* 0x000fe60003800000 */
[----:B0----5:R2:W0:Y:S01]  /*7fd0*/  SHFL.IDX PT, R29, R82, 0x1, 0x181f ;  /* 0x00381f00521d7f89 */ /* 0x02142200000e0000 */
[----:B------:R-:W-:Y:S05]  /*7fe0*/  @P1 BRA `(.L_x_389) ;  /* 0x0000000000441947 */ /* 0x000fea0003800000 */
[----:B------:R-:W-:Y:S02]  /*7ff0*/  ULDC UR4, c[0x0][0xac8] ;  /* 0x0002b20000047ab9 */ /* 0x000fe40000000800 */
[----:B------:R-:W-:Y:S02]  /*8000*/  ISETP.GE.AND P4, PT, R0, UR4, PT ;  /* 0x0000000400007c0c */ /* 0x000fe4000bf86270 */
[----:B------:R-:W-:Y:S02]  /*8010*/  ISETP.GE.AND P3, PT, R86, UR4, PT ;  /* 0x0000000456007c0c */ /* 0x000fe4000bf66270 */
[----:B------:R-:W-:Y:S02]  /*8020*/  ISETP.GE.AND P2, PT, R88, UR4, PT ;  /* 0x0000000458007c0c */ /* 0x000fe4000bf46270 */
[----:B------:R-:W-:-:S07]  /*8030*/  ISETP.GE.AND P1, PT, R90, UR4, PT ;  /* 0x000000045a007c0c */ /* 0x000fce000bf26270 */
[-C--:B0-----:R-:W-:Y:S02]  /*8040*/  @!P4 LEA R4, P6, R0, R29.reuse, 0x1 ;  /* 0x0000001d0004c211 */ /* 0x081fe400078c08ff */
[----:B------:R-:W-:Y:S02]  /*8050*/  @!P3 LEA R6, P5, R86, R29, 0x1 ;  /* 0x0000001d5606b211 */ /* 0x000fe400078a08ff */
[----:B---3--:R-:W-:Y:S02]  /*8060*/  @!P4 LEA.HI.X R5, R0, R3, R91, 0x1, P6 ;  /* 0x000000030005c211 */ /* 0x008fe400030f0c5b */
[----:B------:R-:W-:Y:S02]  /*8070*/  @!P2 LEA R20, P6, R88, R29, 0x1 ;  /* 0x0000001d5814a211 */ /* 0x000fe400078c08ff */
[----:B------:R-:W-:Y:S01]  /*8080*/  @!P3 LEA.HI.X R7, R86, R3, R89, 0x1, P5 ;  /* 0x000000035607b211 */ /* 0x000fe200028f0c59 */
[----:B------:R4:W-:Y:S01]  /*8090*/  @!P4 ST.E.128 desc[UR40][R4.64], R8 ;  /* 0x000000080400c985 */ /* 0x0009e2000c101d28 */
[----:B------:R-:W-:-:S02]  /*80a0*/  @!P1 LEA R28, P5, R90, R29, 0x1 ;  /* 0x0000001d5a1c9211 */ /* 0x000fc400078a08ff */
[-C--:B------:R-:W-:Y:S01]  /*80b0*/  @!P2 LEA.HI.X R21, R88, R3.reuse, R85, 0x1, P6 ;  /* 0x000000035815a211 */ /* 0x080fe200030f0c55 */
[----:B------:R4:W-:Y:S01]  /*80c0*/  @!P3 ST.E.128 desc[UR40][R6.64], R32 ;  /* 0x000000200600b985 */ /* 0x0009e2000c101d28 */
[----:B------:R-:W-:-:S03]  /*80d0*/  @!P1 LEA.HI.X R29, R90, R3, R87, 0x1, P5 ;  /* 0x000000035a1d9211 */ /* 0x000fc600028f0c57 */
[----:B------:R4:W-:Y:S04]  /*80e0*/  @!P2 ST.E.128 desc[UR40][R20.64], R48 ;  /* 0x000000301400a985 */ /* 0x0009e8000c101d28 */
[----:B------:R4:W-:Y:S02]  /*80f0*/  @!P1 ST.E.128 desc[UR40][R28.64], R64 ;  /* 0x000000401c009985 */ /* 0x0009e4000c101d28 */
.L_x_389:
[----:B------:R-:W-:Y:S05]  /*8100*/  BSYNC B1 ;  /* 0x0000000000017941 */ /* 0x000fea0003800000 */
.L_x_388:
[----:B---3--:R3:W0:Y:S01]  /*8110*/  SHFL.IDX PT, R3, R83, 0x2, 0x181f ;  /* 0x00581f0053037f89 */ /* 0x00862200000e0000 */
[----:B------:R-:W-:Y:S03]  /*8120*/  BSSY B1, `(.L_x_390) ;  /* 0x0000014000017945 */ /* 0x000fe60003800000 */
[----:B----4-:R3:W4:Y:S01]  /*8130*/  SHFL.IDX PT, R11, R82, 0x2, 0x181f ;  /* 0x00581f00520b7f89 */ /* 0x01072200000e0000 */
[----:B------:R-:W-:Y:S05]  /*8140*/  @P0 BRA `(.L_x_391) ;  /* 0x0000000000440947 */ /* 0x000fea0003800000 */
[----:B------:R-:W-:Y:S02]  /*8150*/  ULDC UR4, c[0x0][0xac8] ;  /* 0x0002b20000047ab9 */ /* 0x000fe40000000800 */
[----:B------:R-:W-:Y:S02]  /*8160*/  ISETP.GE.AND P3, PT, R0, UR4, PT ;  /* 0x0000000400007c0c */ /* 0x000fe4000bf66270 */
[----:B------:R-:W-:Y:S02]  /*8170*/  ISETP.GE.AND P2, PT, R86, UR4, PT ;  /* 0x0000000456007c0c */ /* 0x000fe4000bf46270 */
[----:B------:R-:W-:Y:S02]  /*8180*/  ISETP.GE.AND P1, PT, R88, UR4, PT ;  /* 0x0000000458007c0c */ /* 0x000fe4000bf26270 */
[----:B------:R-:W-:-:S07]  /*8190*/  ISETP.GE.AND P0, PT, R90, UR4, PT ;  /* 0x000000045a007c0c */ /* 0x000fce000bf06270 */
[-C--:B----4-:R-:W-:Y:S02]  /*81a0*/  @!P3 LEA R4, P6, R0, R11.reuse, 0x1 ;  /* 0x0000000b0004b211 */ /* 0x090fe400078c08ff */
[-C--:B------:R-:W-:Y:S02]  /*81b0*/  @!P2 LEA R6, P5, R86, R11.reuse, 0x1 ;  /* 0x0000000b5606a211 */ /* 0x080fe400078a08ff */
[----:B------:R-:W-:Y:S02]  /*81c0*/  @!P1 LEA R8, P4, R88, R11, 0x1 ;  /* 0x0000000b58089211 */ /* 0x000fe400078808ff */
[----:B0-----:R-:W-:Y:S02]  /*81d0*/  @!P3 LEA.HI.X R5, R0, R3, R91, 0x1, P6 ;  /* 0x000000030005b211 */ /* 0x001fe400030f0c5b */
[----:B------:R-:W-:Y:S02]  /*81e0*/  @!P0 LEA R10, P6, R90, R11, 0x1 ;  /* 0x0000000b5a0a8211 */ /* 0x000fe400078c08ff */
[-C--:B------:R-:W-:Y:S01]  /*81f0*/  @!P2 LEA.HI.X R7, R86, R3.reuse, R89, 0x1, P5 ;  /* 0x000000035607a211 */ /* 0x080fe200028f0c59 */
[----:B------:R0:W-:Y:S01]  /*8200*/  @!P3 ST.E.128 desc[UR40][R4.64], R12 ;  /* 0x0000000c0400b985 */ /* 0x0001e2000c101d28 */
[----:B------:R-:W-:-:S02]  /*8210*/  @!P1 LEA.HI.X R9, R88, R3, R85, 0x1, P4 ;  /* 0x0000000358099211 */ /* 0x000fc400020f0c55 */
[----:B------:R-:W-:Y:S01]  /*8220*/  @!P0 LEA.HI.X R11, R90, R3, R87, 0x1, P6 ;  /* 0x000000035a0b8211 */ /* 0x000fe200030f0c57 */
[----:B------:R0:W-:Y:S04]  /*8230*/  @!P2 ST.E.128 desc[UR40][R6.64], R36 ;  /* 0x000000240600a985 */ /* 0x0001e8000c101d28 */
[----:B------:R0:W-:Y:S04]  /*8240*/  @!P1 ST.E.128 desc[UR40][R8.64], R52 ;  /* 0x0000003408009985 */ /* 0x0001e8000c101d28 */
[----:B------:R0:W-:Y:S02]  /*8250*/  @!P0 ST.E.128 desc[UR40][R10.64], R68 ;  /* 0x000000440a008985 */ /* 0x0001e4000c101d28 */
.L_x_391:
[----:B------:R-:W-:Y:S05]  /*8260*/  BSYNC B1 ;  /* 0x0000000000017941 */ /* 0x000fea0003800000 */
.L_x_390:
[----:B0-----:R-:W-:Y:S01]  /*8270*/  VIADD R3, R84, 0x60 ;  /* 0x0000006054037836 */ /* 0x001fe20000000000 */
[----:B--23--:R-:W0:Y:S04]  /*8280*/  SHFL.IDX PT, R83, R83, 0x3, 0x181f ;  /* 0x00781f0053537f89 */ /* 0x00ce2800000e0000 */
[----:B------:R-:W-:Y:S01]  /*8290*/  ISETP.GE.AND P0, PT, R3, UR9, PT ;  /* 0x0000000903007c0c */ /* 0x000fe2000bf06270 */
[----:B----4-:R2:W3:-:S12]  /*82a0*/  SHFL.IDX PT, R11, R82, 0x3, 0x181f ;  /* 0x00781f00520b7f89 */ /* 0x0104d800000e0000 */
[----:B--2---:R-:W-:Y:S05]  /*82b0*/  @P0 BRA `(.L_x_392) ;  /* 0x0000002400840947 */ /* 0x004fea0003800000 */
[----:B------:R-:W-:Y:S02]  /*82c0*/  ULDC UR4, c[0x0][0xac8] ;  /* 0x0002b20000047ab9 */ /* 0x000fe40000000800 */
[----:B------:R-:W-:Y:S02]  /*82d0*/  ISETP.GE.AND P3, PT, R0, UR4, PT ;  /* 0x0000000400007c0c */ /* 0x000fe4000bf66270 */
[----:B------:R-:W-:Y:S02]  /*82e0*/  ISETP.GE.AND P4, PT, R86, UR4, PT ;  /* 0x0000000456007c0c */ /* 0x000fe4000bf86270 */
[----:B------:R-:W-:-:S09]  /*82f0*/  ISETP.GE.AND P5, PT, R88, UR4, PT ;  /* 0x0000000458007c0c */ /* 0x000fd2000bfa6270 */
[-C--:B---3--:R-:W-:Y:S02]  /*8300*/  @!P3 LEA R4, P0, R0, R11.reuse, 0x1 ;  /* 0x0000000b0004b211 */ /* 0x088fe400078008ff */
[-C--:B------:R-:W-:Y:S02]  /*8310*/  @!P4 LEA R6, P1, R86, R11.reuse, 0x1 ;  /* 0x0000000b5606c211 */ /* 0x080fe400078208ff */
[----:B------:R-:W-:Y:S02]  /*8320*/  @!P5 LEA R8, P2, R88, R11, 0x1 ;  /* 0x0000000b5808d211 */ /* 0x000fe400078408ff */
[-C--:B0-----:R-:W-:Y:S02]  /*8330*/  @!P3 LEA.HI.X R5, R0, R83.reuse, R91, 0x1, P0 ;  /* 0x000000530005b211 */ /* 0x081fe400000f0c5b */
[-C--:B------:R-:W-:Y:S02]  /*8340*/  @!P4 LEA.HI.X R7, R86, R83.reuse, R89, 0x1, P1 ;  /* 0x000000535607c211 */ /* 0x080fe400008f0c59 */
[----:B------:R-:W-:Y:S01]  /*8350*/  @!P5 LEA.HI.X R9, R88, R83, R85, 0x1, P2 ;  /* 0x000000535809d211 */ /* 0x000fe200010f0c55 */
[----:B------:R0:W-:Y:S01]  /*8360*/  @!P3 ST.E.128 desc[UR40][R4.64], R24 ;  /* 0x000000180400b985 */ /* 0x0001e2000c101d28 */
[----:B------:R-:W-:-:S03]  /*8370*/  ISETP.GE.AND P0, PT, R90, UR4, PT ;  /* 0x000000045a007c0c */ /* 0x000fc6000bf06270 */
[----:B------:R0:W-:Y:S04]  /*8380*/  @!P4 ST.E.128 desc[UR40][R6.64], R40 ;  /* 0x000000280600c985 */ /* 0x0001e8000c101d28 */
[----:B------:R0:W-:Y:S06]  /*8390*/  @!P5 ST.E.128 desc[UR40][R8.64], R56 ;  /* 0x000000380800d985 */ /* 0x0001ec000c101d28 */
[----:B------:R-:W-:Y:S05]  /*83a0*/  @P0 BRA `(.L_x_392) ;  /* 0x0000002400480947 */ /* 0x000fea0003800000 */
[----:B0-----:R-:W-:-:S04]  /*83b0*/  LEA R4, P0, R90, R11, 0x1 ;  /* 0x0000000b5a047211 */ /* 0x001fc800078008ff */
[----:B------:R-:W-:-:S05]  /*83c0*/  LEA.HI.X R5, R90, R83, R87, 0x1, P0 ;  /* 0x000000535a057211 */ /* 0x000fca00000f0c57 */
[----:B------:R0:W-:Y:S01]  /*83d0*/  ST.E.128 desc[UR40][R4.64], R72 ;  /* 0x0000004804007985 */ /* 0x0001e2000c101d28 */
[----:B------:R-:W-:Y:S05]  /*83e0*/  BRA `(.L_x_392) ;  /* 0x0000002400387947 */ /* 0x000fea0003800000 */
.L_x_385:
[----:B------:R-:W-:Y:S01]  /*83f0*/  ULDC.64 UR14, c[0x0][0xb08] ;  /* 0x0002c200000e7ab9 */ /* 0x000fe20000000a00 */
[----:B------:R-:W-:Y:S01]  /*8400*/  IMAD.MOV.U32 R3, RZ, RZ, R12 ;  /* 0x000000ffff037224 */ /* 0x000fe200078e000c */
[----:B------:R-:W-:Y:S01]  /*8410*/  UIMAD UR12, UR16, UR14, URZ ;  /* 0x0000000e100c72a4 */ /* 0x000fe2000f8e023f */
[----:B------:R-:W-:Y:S01]  /*8420*/  ISETP.GE.AND P0, PT, R13, UR9, PT ;  /* 0x000000090d007c0c */ /* 0x000fe2000bf06270 */
[----:B------:R-:W-:Y:S01]  /*8430*/  UIMAD.WIDE.U32 UR10, UR4, UR14, URZ ;  /* 0x0000000e040a72a5 */ /* 0x000fe2000f8e003f */
[----:B------:R-:W-:Y:S01]  /*8440*/  BSSY B1, `(.L_x_393) ;  /* 0x00000c4000017945 */ /* 0x000fe20003800000 */
[----:B------:R-:W-:Y:S01]  /*8450*/  UIMAD UR12, UR4, UR15, UR12 ;  /* 0x0000000f040c72a4 */ /* 0x000fe2000f8e020c */
[----:B------:R-:W-:Y:S01]  /*8460*/  SHF.R.S32.HI R152, RZ, 0x1f, R210 ;  /* 0x0000001fff987819 */ /* 0x000fe200000114d2 */
[----:B------:R-:W-:Y:S01]  /*8470*/  USHF.R.S32.HI UR4, URZ, 0x1f, UR46 ;  /* 0x0000001f3f047899 */ /* 0x000fe2000801142e */
[----:B------:R-:W-:Y:S01]  /*8480*/  SHF.R.S32.HI R153, RZ, 0x1f, R211 ;  /* 0x0000001fff997819 */ /* 0x000fe200000114d3 */
[----:B------:R-:W-:Y:S01]  /*8490*/  UIADD3 UR11, UR11, UR12, URZ ;  /* 0x0000000c0b0b7290 */ /* 0x000fe2000fffe03f */
[----:B------:R-:W-:Y:S01]  /*84a0*/  SHF.R.S32.HI R154, RZ, 0x1f, R212 ;  /* 0x0000001fff9a7819 */ /* 0x000fe200000114d4 */
[----:B------:R-:W-:Y:S01]  /*84b0*/  ULDC.64 UR14, c[0x0][0xb40] ;  /* 0x0002d000000e7ab9 */ /* 0x000fe20000000a00 */
[----:B------:R-:W-:Y:S01]  /*84c0*/  ULDC.64 UR12, c[0x0][0xb38] ;  /* 0x0002ce00000c7ab9 */ /* 0x000fe20000000a00 */
[----:B------:R-:W-:Y:S01]  /*84d0*/  UIMAD UR4, UR4, UR14, URZ ;  /* 0x0000000e040472a4 */ /* 0x000fe2000f8e023f */
[----:B------:R-:W-:Y:S01]  /*84e0*/  SHF.R.S32.HI R155, RZ, 0x1f, R213 ;  /* 0x0000001fff9b7819 */ /* 0x000fe200000114d5 */
[----:B------:R-:W-:Y:S01]  /*84f0*/  UIMAD.WIDE.U32 UR10, UR43, UR12, UR10 ;  /* 0x0000000c2b0a72a5 */ /* 0x000fe2000f8e000a */
[----:B------:R-:W-:Y:S01]  /*8500*/  SHF.R.S32.HI R156, RZ, 0x1f, R214 ;  /* 0x0000001fff9c7819 */ /* 0x000fe200000114d6 */
[----:B------:R-:W-:Y:S01]  /*8510*/  UIMAD UR4, UR46, UR15, UR4 ;  /* 0x0000000f2e0472a4 */ /* 0x000fe2000f8e0204 */
[----:B------:R-:W-:Y:S01]  /*8520*/  SHF.R.S32.HI R157, RZ, 0x1f, R215 ;  /* 0x0000001fff9d7819 */ /* 0x000fe200000114d7 */
[----:B------:R-:W-:Y:S01]  /*8530*/  UIMAD UR11, UR43, UR13, UR11 ;  /* 0x0000000d2b0b72a4 */ /* 0x000fe2000f8e020b */
[----:B------:R-:W-:Y:S01]  /*8540*/  SHF.R.S32.HI R158, RZ, 0x1f, R216 ;  /* 0x0000001fff9e7819 */ /* 0x000fe200000114d8 */
[----:B------:R-:W-:Y:S01]  /*8550*/  @UP1 ULDC UR12, c[0x0][0xbec] ;  /* 0x0002fb00000c1ab9 */ /* 0x000fe20000000800 */
[----:B------:R-:W-:Y:S01]  /*8560*/  UIADD3 UR8, UR8, 0x22820, URZ ;  /* 0x0002282008087890 */ /* 0x000fe2000fffe03f */
[----:B------:R-:W-:Y:S01]  /*8570*/  @P1 IMAD.HI.U32 R4, R12, UR12, RZ ;  /* 0x0000000c0c041c27 */ /* 0x000fe2000f8e00ff */
[----:B------:R-:W-:Y:S01]  /*8580*/  UIMAD.WIDE.U32 UR10, UR46, UR14, UR10 ;  /* 0x0000000e2e0a72a5 */ /* 0x000fe2000f8e000a */
[----:B------:R-:W-:Y:S01]  /*8590*/  SHF.R.S32.HI R159, RZ, 0x1f, R217 ;  /* 0x0000001fff9f7819 */ /* 0x000fe200000114d9 */
[----:B------:R-:W-:Y:S01]  /*85a0*/  ULDC.64 UR12, c[0x0][0xb48] ;  /* 0x0002d200000c7ab9 */ /* 0x000fe20000000a00 */
[----:B------:R-:W-:Y:S01]  /*85b0*/  UPRMT UR8, URZ, 0x654, UR8 ;  /* 0x000006543f087896 */ /* 0x000fe20008000008 */
[----:B------:R-:W-:Y:S01]  /*85c0*/  SHF.R.S32.HI R160, RZ, 0x1f, R218 ;  /* 0x0000001fffa07819 */ /* 0x000fe200000114da */
[----:B------:R-:W-:Y:S01]  /*85d0*/  UIADD3 UR11, UR11, UR4, URZ ;  /* 0x000000040b0b7290 */ /* 0x000fe2000fffe03f */
[----:B------:R-:W-:-:S02]  /*85e0*/  SHF.R.S32.HI R161, RZ, 0x1f, R219 ;  /* 0x0000001fffa17819 */ /* 0x000fc400000114db */
[----:B------:R-:W-:Y:S01]  /*85f0*/  @UP1 ULDC UR4, c[0x0][0xbf0] ;  /* 0x0002fc0000041ab9 */ /* 0x000fe20000000800 */
[----:B------:R-:W-:Y:S01]  /*8600*/  UIMAD.WIDE.U32 UR10, UR42, UR12, UR10 ;  /* 0x0000000c2a0a72a5 */ /* 0x000fe2000f8e000a */
[----:B------:R-:W-:Y:S02]  /*8610*/  @P1 SHF.R.U32.HI R3, RZ, UR4, R4 ;  /* 0x00000004ff031c19 */ /* 0x000fe40008011604 */
[----:B------:R-:W-:Y:S01]  /*8620*/  SYNCS.ARRIVE.TRANS64.RED.A1T0 RZ, [UR8], RZ ;  /* 0x000000ffffff79a7 */ /* 0x000fe20008100408 */
[----:B------:R-:W-:Y:S01]  /*8630*/  UIMAD UR42, UR42, UR13, UR11 ;  /* 0x0000000d2a2a72a4 */ /* 0x000fe2000f8e020b */
[--C-:B------:R-:W-:Y:S01]  /*8640*/  SHF.R.S32.HI R4, RZ, 0x1f, R3.reuse ;  /* 0x0000001fff047819 */ /* 0x100fe20000011403 */
[----:B------:R-:W-:Y:S01]  /*8650*/  IMAD.MOV R7, RZ, RZ, -R3 ;  /* 0x000000ffff077224 */ /* 0x000fe200078e0a03 */
[----:B------:R-:W-:Y:S01]  /*8660*/  ULDC.64 UR12, c[0x0][0xb30] ;  /* 0x0002cc00000c7ab9 */ /* 0x000fe20000000a00 */
[----:B------:R-:W-:Y:S01]  /*8670*/  IMAD.U32 R5, RZ, RZ, UR11 ;  /* 0x0000000bff057e24 */ /* 0x000fe2000f8e00ff */
[----:B------:R-:W-:Y:S01]  /*8680*/  SHF.R.S32.HI R162, RZ, 0x1f, R220 ;  /* 0x0000001fffa27819 */ /* 0x000fe200000114dc */
[----:B------:R-:W-:Y:S01]  /*8690*/  IMAD R7, R7, UR20, R12 ;  /* 0x0000001407077c24 */ /* 0x000fe2000f8e020c */
[----:B------:R-:W-:Y:S01]  /*86a0*/  SHF.R.S32.HI R163, RZ, 0x1f, R221 ;  /* 0x0000001fffa37819 */ /* 0x000fe200000114dd */
[----:B------:R-:W-:Y:S01]  /*86b0*/  IMAD R6, R4, UR12, RZ ;  /* 0x0000000c04067c24 */ /* 0x000fe2000f8e02ff */
[----:B------:R-:W-:Y:S01]  /*86c0*/  SHF.R.S32.HI R164, RZ, 0x1f, R222 ;  /* 0x0000001fffa47819 */ /* 0x000fe200000114de */
[----:B------:R-:W-:Y:S01]  /*86d0*/  IMAD.U32 R4, RZ, RZ, UR10 ;  /* 0x0000000aff047e24 */ /* 0x000fe2000f8e00ff */
[----:B------:R-:W-:Y:S01]  /*86e0*/  ULDC.64 UR10, c[0x0][0xb28] ;  /* 0x0002ca00000a7ab9 */ /* 0x000fe20000000a00 */
[----:B------:R-:W-:Y:S01]  /*86f0*/  IMAD.U32 R5, RZ, RZ, UR42 ;  /* 0x0000002aff057e24 */ /* 0x000fe2000f8e00ff */
[----:B------:R-:W-:Y:S01]  /*8700*/  SHF.R.S32.HI R165, RZ, 0x1f, R223 ;  /* 0x0000001fffa57819 */ /* 0x000fe200000114df */
[C---:B------:R-:W-:Y:S01]  /*8710*/  IMAD R9, R3.reuse, UR13, R6 ;  /* 0x0000000d03097c24 */ /* 0x040fe2000f8e0206 */
[----:B------:R-:W-:Y:S01]  /*8720*/  SHF.R.S32.HI R6, RZ, 0x1f, R7 ;  /* 0x0000001fff067819 */ /* 0x000fe20000011407 */
[----:B------:R-:W-:Y:S01]  /*8730*/  IMAD.WIDE.U32 R4, R3, UR12, R4 ;  /* 0x0000000c03047c25 */ /* 0x000fe2000f8e0004 */
[----:B------:R-:W-:-:S02]  /*8740*/  SHF.R.S32.HI R166, RZ, 0x1f, R224 ;  /* 0x0000001fffa67819 */ /* 0x000fc400000114e0 */
[----:B------:R-:W-:Y:S01]  /*8750*/  SHF.R.S32.HI R167, RZ, 0x1f, R225 ;  /* 0x0000001fffa77819 */ /* 0x000fe200000114e1 */
[----:B------:R-:W-:Y:S02]  /*8760*/  IMAD R6, R6, UR10, RZ ;  /* 0x0000000a06067c24 */ /* 0x000fe4000f8e02ff */
[----:B------:R-:W-:Y:S02]  /*8770*/  IMAD.IADD R5, R5, 0x1, R9 ;  /* 0x0000000105057824 */ /* 0x000fe400078e0209 */
[C---:B------:R-:W-:Y:S02]  /*8780*/  IMAD R3, R7.reuse, UR11, R6 ;  /* 0x0000000b07037c24 */ /* 0x040fe4000f8e0206 */
[----:B------:R-:W-:Y:S01]  /*8790*/  IMAD.WIDE.U32 R4, R7, UR10, R4 ;  /* 0x0000000a07047c25 */ /* 0x000fe2000f8e0004 */
[----:B------:R-:W-:-:S03]  /*87a0*/  ULDC.64 UR10, c[0x0][0xb00] ;  /* 0x0002c000000a7ab9 */ /* 0x000fc60000000a00 */
[----:B------:R-:W-:Y:S01]  /*87b0*/  IMAD.IADD R5, R5, 0x1, R3 ;  /* 0x0000000105057824 */ /* 0x000fe200078e0203 */
[----:B------:R-:W-:-:S04]  /*87c0*/  LEA R3, P1, R4, UR10, 0x2 ;  /* 0x0000000a04037c11 */ /* 0x000fc8000f8210ff */
[----:B------:R-:W-:Y:S02]  /*87d0*/  LEA.HI.X R12, R4, UR11, R5, 0x2, P1 ;  /* 0x0000000b040c7c11 */ /* 0x000fe400088f1405 */
[----:B------:R0:W1:Y:S04]  /*87e0*/  SHFL.IDX PT, R4, R3, RZ, 0x1c1f ;  /* 0x001c1fff03047589 */ /* 0x00006800000e0000 */
[----:B------:R0:W2:Y:S01]  /*87f0*/  SHFL.IDX PT, R5, R12, RZ, 0x1c1f ;  /* 0x001c1fff0c057589 */ /* 0x0000a200000e0000 */
[----:B------:R-:W-:Y:S05]  /*8800*/  @P0 BRA `(.L_x_394) ;  /* 0x00000008001c0947 */ /* 0x000fea0003800000 */
[----:B------:R-:W-:Y:S01]  /*8810*/  ULDC UR4, c[0x0][0xac8] ;  /* 0x0002b20000047ab9 */ /* 0x000fe20000000800 */
[----:B------:R-:W-:Y:S01]  /*8820*/  VIADD R13, R2, 0xe8 ;  /* 0x000000e8020d7836 */ /* 0x000fe20000000000 */
[----:B------:R-:W-:Y:S02]  /*8830*/  ISETP.GE.AND P4, PT, R225, UR4, PT ;  /* 0x00000004e1007c0c */ /* 0x000fe4000bf86270 */
[----:B------:R-:W-:Y:S02]  /*8840*/  ISETP.GE.AND P3, PT, R224, UR4, PT ;  /* 0x00000004e0007c0c */ /* 0x000fe4000bf66270 */
[----:B------:R-:W-:Y:S02]  /*8850*/  ISETP.GE.AND P5, PT, R2, UR4, PT ;  /* 0x0000000402007c0c */ /* 0x000fe4000bfa6270 */
[----:B------:R-:W-:Y:S02]  /*8860*/  ISETP.GE.AND P1, PT, R222, UR4, PT ;  /* 0x00000004de007c0c */ /* 0x000fe4000bf26270 */
[----:B------:R-:W-:-:S05]  /*8870*/  ISETP.GE.AND P0, PT, R223, UR4, PT ;  /* 0x00000004df007c0c */ /* 0x000fca000bf06270 */
[CC--:B-1----:R-:W-:Y:S02]  /*8880*/  @!P4 LEA R6, P2, R225.reuse, R4.reuse, 0x2 ;  /* 0x00000004e106c211 */ /* 0x0c2fe400078410ff */
[----:B------:R-:W-:Y:S02]  /*8890*/  @!P3 LEA R8, P6, R224, R4, 0x2 ;  /* 0x00000004e008b211 */ /* 0x000fe400078c10ff */
[----:B--2---:R-:W-:Y:S01]  /*88a0*/  @!P5 IMAD.WIDE R10, R2, 0x4, R4 ;  /* 0x00000004020ad825 */ /* 0x004fe200078e0204 */
[-C--:B------:R-:W-:Y:S02]  /*88b0*/  @!P4 LEA.HI.X R7, R225, R5.reuse, R167, 0x2, P2 ;  /* 0x00000005e107c211 */ /* 0x080fe400010f14a7 */
[----:B------:R-:W-:Y:S02]  /*88c0*/  ISETP.GE.AND P2, PT, R221, UR4, PT ;  /* 0x00000004dd007c0c */ /* 0x000fe4000bf46270 */
[----:B------:R-:W-:Y:S01]  /*88d0*/  @!P3 LEA.HI.X R9, R224, R5, R166, 0x2, P6 ;  /* 0x00000005e009b211 */ /* 0x000fe200030f14a6 */
[----:B------:R-:W-:Y:S04]  /*88e0*/  @!P5 ST.E.64 desc[UR40][R10.64], R24 ;  /* 0x000000180a00d985 */ /* 0x000fe8000c101b28 */
[----:B------:R1:W-:Y:S01]  /*88f0*/  @!P4 ST.E.64 desc[UR40][R6.64], R28 ;  /* 0x0000001c0600c985 */ /* 0x0003e2000c101b28 */
[----:B------:R-:W-:-:S03]  /*8900*/  ISETP.GE.AND P4, PT, R219, UR4, PT ;  /* 0x00000004db007c0c */ /* 0x000fc6000bf86270 */
[----:B------:R2:W-:Y:S01]  /*8910*/  @!P3 ST.E.64 desc[UR40][R8.64], R32 ;  /* 0x000000200800b985 */ /* 0x0005e2000c101b28 */
[----:B------:R-:W-:Y:S02]  /*8920*/  ISETP.GE.AND P3, PT, R220, UR4, PT ;  /* 0x00000004dc007c0c */ /* 0x000fe4000bf66270 */
[CC--:B-1----:R-:W-:Y:S01]  /*8930*/  @!P0 LEA R6, P6, R223.reuse, R4.reuse, 0x2 ;  /* 0x00000004df068211 */ /* 0x0c2fe200078c10ff */
[----:B------:R-:W-:Y:S01]  /*8940*/  VIADD R29, R2, 0xf8 ;  /* 0x000000f8021d7836 */ /* 0x000fe20000000000 */
[CC--:B--2---:R-:W-:Y:S02]  /*8950*/  @!P1 LEA R8, P5, R222.reuse, R4.reuse, 0x2 ;  /* 0x00000004de089211 */ /* 0x0c4fe400078a10ff */
[-C--:B------:R-:W-:Y:S02]  /*8960*/  @!P0 LEA.HI.X R7, R223, R5.reuse, R165, 0x2, P6 ;  /* 0x00000005df078211 */ /* 0x080fe400030f14a5 */
[----:B------:R-:W-:Y:S02]  /*8970*/  @!P1 LEA.HI.X R9, R222, R5, R164, 0x2, P5 ;  /* 0x00000005de099211 */ /* 0x000fe400028f14a4 */
[----:B------:R-:W-:Y:S01]  /*8980*/  ISETP.GE.AND P5, PT, R218, UR4, PT ;  /* 0x00000004da007c0c */ /* 0x000fe2000bfa6270 */
[----:B------:R1:W-:Y:S01]  /*8990*/  @!P0 ST.E.64 desc[UR40][R6.64], R36 ;  /* 0x0000002406008985 */ /* 0x0003e2000c101b28 */
[----:B------:R-:W-:-:S02]  /*89a0*/  @!P2 LEA R10, P6, R221, R4, 0x2 ;  /* 0x00000004dd0aa211 */ /* 0x000fc400078c10ff */
[----:B------:R-:W-:Y:S01]  /*89b0*/  ISETP.GE.AND P0, PT, R217, UR4, PT ;  /* 0x00000004d9007c0c */ /* 0x000fe2000bf06270 */
[----:B------:R2:W-:Y:S01]  /*89c0*/  @!P1 ST.E.64 desc[UR40][R8.64], R40 ;  /* 0x0000002808009985 */ /* 0x0005e2000c101b28 */
[----:B------:R-:W-:Y:S02]  /*89d0*/  @!P2 LEA.HI.X R11, R221, R5, R163, 0x2, P6 ;  /* 0x00000005dd0ba211 */ /* 0x000fe400030f14a3 */
[----:B------:R-:W-:-:S03]  /*89e0*/  ISETP.GE.AND P1, PT, R216, UR4, PT ;  /* 0x00000004d8007c0c */ /* 0x000fc6000bf26270 */
[----:B------:R3:W-:Y:S01]  /*89f0*/  @!P2 ST.E.64 desc[UR40][R10.64], R44 ;  /* 0x0000002c0a00a985 */ /* 0x0007e2000c101b28 */
[CC--:B-1----:R-:W-:Y:S02]  /*8a00*/  @!P3 LEA R6, P6, R220.reuse, R4.reuse, 0x2 ;  /* 0x00000004dc06b211 */ /* 0x0c2fe400078c10ff */
[CC--:B--2---:R-:W-:Y:S02]  /*8a10*/  @!P4 LEA R8, P2, R219.reuse, R4.reuse, 0x2 ;  /* 0x00000004db08c211 */ /* 0x0c4fe400078410ff */
[-C--:B------:R-:W-:Y:S02]  /*8a20*/  @!P3 LEA.HI.X R7, R220, R5.reuse, R162, 0x2, P6 ;  /* 0x00000005dc07b211 */ /* 0x080fe400030f14a2 */
[----:B------:R-:W-:Y:S02]  /*8a30*/  @!P4 LEA.HI.X R9, R219, R5, R161, 0x2, P2 ;  /* 0x00000005db09c211 */ /* 0x000fe400010f14a1 */
[----:B---3--:R-:W-:Y:S01]  /*8a40*/  @!P5 LEA R10, P6, R218, R4, 0x2 ;  /* 0x00000004da0ad211 */ /* 0x008fe200078c10ff */
[----:B------:R1:W-:Y:S01]  /*8a50*/  @!P3 ST.E.64 desc[UR40][R6.64], R48 ;  /* 0x000000300600b985 */ /* 0x0003e2000c101b28 */
[----:B------:R-:W-:-:S02]  /*8a60*/  ISETP.GE.AND P2, PT, R215, UR4, PT ;  /* 0x00000004d7007c0c */ /* 0x000fc4000bf46270 */
[----:B------:R-:W-:Y:S01]  /*8a70*/  @!P5 LEA.HI.X R11, R218, R5, R160, 0x2, P6 ;  /* 0x00000005da0bd211 */ /* 0x000fe200030f14a0 */
[----:B------:R2:W-:Y:S01]  /*8a80*/  @!P4 ST.E.64 desc[UR40][R8.64], R52 ;  /* 0x000000340800c985 */ /* 0x0005e2000c101b28 */
[----:B------:R-:W-:-:S03]  /*8a90*/  ISETP.GE.AND P3, PT, R214, UR4, PT ;  /* 0x00000004d6007c0c */ /* 0x000fc6000bf66270 */
[----:B------:R3:W-:Y:S01]  /*8aa0*/  @!P5 ST.E.64 desc[UR40][R10.64], R56 ;  /* 0x000000380a00d985 */ /* 0x0007e2000c101b28 */
[CC--:B-1----:R-:W-:Y:S02]  /*8ab0*/  @!P0 LEA R6, P4, R217.reuse, R4.reuse, 0x2 ;  /* 0x00000004d9068211 */ /* 0x0c2fe400078810ff */
[C---:B--2---:R-:W-:Y:S02]  /*8ac0*/  @!P1 LEA R8, P5, R216.reuse, R4, 0x2 ;  /* 0x00000004d8089211 */ /* 0x044fe400078a10ff */
[-C--:B------:R-:W-:Y:S02]  /*8ad0*/  @!P0 LEA.HI.X R7, R217, R5.reuse, R159, 0x2, P4 ;  /* 0x00000005d9078211 */ /* 0x080fe400020f149f */
[----:B------:R-:W-:Y:S02]  /*8ae0*/  ISETP.GE.AND P4, PT, R213, UR4, PT ;  /* 0x00000004d5007c0c */ /* 0x000fe4000bf86270 */
[----:B------:R-:W-:Y:S01]  /*8af0*/  @!P1 LEA.HI.X R9, R216, R5, R158, 0x2, P5 ;  /* 0x00000005d8099211 */ /* 0x000fe200028f149e */
[----:B------:R1:W-:Y:S01]  /*8b00*/  @!P0 ST.E.64 desc[UR40][R6.64], R60 ;  /* 0x0000003c06008985 */ /* 0x0003e2000c101b28 */
[----:B------:R-:W-:-:S02]  /*8b10*/  ISETP.GE.AND P5, PT, R212, UR4, PT ;  /* 0x00000004d4007c0c */ /* 0x000fc4000bfa6270 */
[C---:B---3--:R-:W-:Y:S01]  /*8b20*/  @!P2 LEA R10, P6, R215.reuse, R4, 0x2 ;  /* 0x00000004d70aa211 */ /* 0x048fe200078c10ff */
[----:B------:R2:W-:Y:S01]  /*8b30*/  @!P1 ST.E.64 desc[UR40][R8.64], R64 ;  /* 0x0000004008009985 */ /* 0x0005e2000c101b28 */
[----:B------:R-:W-:Y:S02]  /*8b40*/  ISETP.GE.AND P1, PT, R210, UR4, PT ;  /* 0x00000004d2007c0c */ /* 0x000fe4000bf26270 */
[----:B------:R-:W-:Y:S02]  /*8b50*/  @!P2 LEA.HI.X R11, R215, R5, R157, 0x2, P6 ;  /* 0x00000005d70ba211 */ /* 0x000fe400030f149d */
[----:B------:R-:W-:-:S03]  /*8b60*/  ISETP.GE.AND P0, PT, R211, UR4, PT ;  /* 0x00000004d3007c0c */ /* 0x000fc6000bf06270 */
[----:B------:R3:W-:Y:S01]  /*8b70*/  @!P2 ST.E.64 desc[UR40][R10.64], R68 ;  /* 0x000000440a00a985 */ /* 0x0007e2000c101b28 */
[CC--:B-1----:R-:W-:Y:S02]  /*8b80*/  @!P3 LEA R6, P6, R214.reuse, R4.reuse, 0x2 ;  /* 0x00000004d606b211 */ /* 0x0c2fe400078c10ff */
[CC--:B--2---:R-:W-:Y:S02]  /*8b90*/  @!P4 LEA R8, P2, R213.reuse, R4.reuse, 0x2 ;  /* 0x00000004d508c211 */ /* 0x0c4fe400078410ff */
[-C--:B------:R-:W-:Y:S02]  /*8ba0*/  @!P3 LEA.HI.X R7, R214, R5.reuse, R156, 0x2, P6 ;  /* 0x00000005d607b211 */ /* 0x080fe400030f149c */
[----:B------:R-:W-:Y:S02]  /*8bb0*/  @!P4 LEA.HI.X R9, R213, R5, R155, 0x2, P2 ;  /* 0x00000005d509c211 */ /* 0x000fe400010f149b */
[----:B------:R-:W-:Y:S01]  /*8bc0*/  ISETP.GE.AND P2, PT, R209, UR4, PT ;  /* 0x00000004d1007c0c */ /* 0x000fe2000bf46270 */
[----:B------:R-:W-:Y:S01]  /*8bd0*/  @!P3 ST.E.64 desc[UR40][R6.64], R72 ;  /* 0x000000480600b985 */ /* 0x000fe2000c101b28 */
[----:B---3--:R-:W-:-:S02]  /*8be0*/  @!P5 LEA R10, P6, R212, R4, 0x2 ;  /* 0x00000004d40ad211 */ /* 0x008fc400078c10ff */
[-C--:B------:R-:W-:Y:S01]  /*8bf0*/  @!P1 LEA R20, P3, R210, R4.reuse, 0x2 ;  /* 0x00000004d2149211 */ /* 0x080fe200078610ff */
[----:B------:R1:W-:Y:S01]  /*8c00*/  @!P4 ST.E.64 desc[UR40][R8.64], R76 ;  /* 0x0000004c0800c985 */ /* 0x0003e2000c101b28 */
[-C--:B------:R-:W-:Y:S02]  /*8c10*/  @!P5 LEA.HI.X R11, R212, R5.reuse, R154, 0x2, P6 ;  /* 0x00000005d40bd211 */ /* 0x080fe400030f149a */
[----:B------:R-:W-:Y:S02]  /*8c20*/  @!P0 LEA R14, P6, R211, R4, 0x2 ;  /* 0x00000004d30e8211 */ /* 0x000fe400078c10ff */
[----:B------:R-:W-:Y:S01]  /*8c30*/  ISETP.GE.AND P4, PT, R207, UR4, PT ;  /* 0x00000004cf007c0c */ /* 0x000fe2000bf86270 */
[----:B------:R2:W-:Y:S01]  /*8c40*/  @!P5 ST.E.64 desc[UR40][R10.64], R80 ;  /* 0x000000500a00d985 */ /* 0x0005e2000c101b28 */
[----:B------:R-:W-:Y:S02]  /*8c50*/  ISETP.GE.AND P5, PT, R208, UR4, PT ;  /* 0x00000004d0007c0c */ /* 0x000fe4000bfa6270 */
[----:B------:R-:W-:-:S02]  /*8c60*/  @!P1 LEA.HI.X R21, R210, R5, R152, 0x2, P3 ;  /* 0x00000005d2159211 */ /* 0x000fc400018f1498 */
[----:B------:R-:W-:Y:S02]  /*8c70*/  ISETP.GE.AND P3, PT, R206, UR4, PT ;  /* 0x00000004ce007c0c */ /* 0x000fe4000bf66270 */
[----:B------:R-:W-:Y:S02]  /*8c80*/  @!P0 LEA.HI.X R15, R211, R5, R153, 0x2, P6 ;  /* 0x00000005d30f8211 */ /* 0x000fe400030f1499 */
[----:B------:R-:W-:-:S03]  /*8c90*/  @!P2 LEA R24, P6, R209, R4, 0x2 ;  /* 0x00000004d118a211 */ /* 0x000fc600078c10ff */
[----:B------:R3:W-:Y:S01]  /*8ca0*/  @!P0 ST.E.64 desc[UR40][R14.64], R84 ;  /* 0x000000540e008985 */ /* 0x0007e2000c101b28 */
[-C--:B------:R-:W-:Y:S02]  /*8cb0*/  @!P2 LEA.HI.X R25, R209, R5.reuse, R237, 0x2, P6 ;  /* 0x00000005d119a211 */ /* 0x080fe400030f14ed */
[-C--:B-1----:R-:W-:Y:S01]  /*8cc0*/  @!P4 LEA R8, P0, R207, R4.reuse, 0x2 ;  /* 0x00000004cf08c211 */ /* 0x082fe200078010ff */
[----:B------:R1:W-:Y:S01]  /*8cd0*/  @!P1 ST.E.64 desc[UR40][R20.64], R88 ;  /* 0x0000005814009985 */ /* 0x0003e2000c101b28 */
[-C--:B------:R-:W-:Y:S02]  /*8ce0*/  @!P5 LEA R6, P1, R208, R4.reuse, 0x2 ;  /* 0x00000004d006d211 */ /* 0x080fe400078210ff */
[----:B--2---:R-:W-:Y:S01]  /*8cf0*/  @!P3 LEA R10, P6, R206, R4, 0x2 ;  /* 0x00000004ce0ab211 */ /* 0x004fe200078c10ff */
[----:B------:R2:W-:Y:S01]  /*8d00*/  @!P2 ST.E.64 desc[UR40][R24.64], R92 ;  /* 0x0000005c1800a985 */ /* 0x0005e2000c101b28 */
[----:B------:R-:W-:Y:S02]  /*8d10*/  ISETP.GE.AND P2, PT, R205, UR4, PT ;  /* 0x00000004cd007c0c */ /* 0x000fe4000bf46270 */
[----:B------:R-:W-:-:S02]  /*8d20*/  @!P5 LEA.HI.X R7, R208, R5, R236, 0x2, P1 ;  /* 0x00000005d007d211 */ /* 0x000fc400008f14ec */
[----:B------:R-:W-:Y:S02]  /*8d30*/  ISETP.GE.AND P1, PT, R204, UR4, PT ;  /* 0x00000004cc007c0c */ /* 0x000fe4000bf26270 */
[-C--:B------:R-:W-:Y:S01]  /*8d40*/  @!P4 LEA.HI.X R9, R207, R5.reuse, R235, 0x2, P0 ;  /* 0x00000005cf09c211 */ /* 0x080fe200000f14eb */
[----:B------:R-:W-:Y:S01]  /*8d50*/  @!P5 ST.E.64 desc[UR40][R6.64], R96 ;  /* 0x000000600600d985 */ /* 0x000fe2000c101b28 */
[----:B------:R-:W-:Y:S02]  /*8d60*/  @!P3 LEA.HI.X R11, R206, R5, R234, 0x2, P6 ;  /* 0x00000005ce0bb211 */ /* 0x000fe400030f14ea */
[----:B------:R-:W-:Y:S01]  /*8d70*/  ISETP.GE.AND P0, PT, R23, UR4, PT ;  /* 0x0000000417007c0c */ /* 0x000fe2000bf06270 */
[----:B------:R4:W-:Y:S01]  /*8d80*/  @!P4 ST.E.64 desc[UR40][R8.64], R100 ;  /* 0x000000640800c985 */ /* 0x0009e2000c101b28 */
[----:B------:R-:W-:Y:S02]  /*8d90*/  ISETP.GE.AND P4, PT, R19, UR4, PT ;  /* 0x0000000413007c0c */ /* 0x000fe4000bf86270 */
[----:B---3--:R-:W-:Y:S01]  /*8da0*/  @!P2 LEA R14, P6, R205, R4, 0x2 ;  /* 0x00000004cd0ea211 */ /* 0x008fe200078c10ff */
[----:B------:R3:W-:Y:S01]  /*8db0*/  @!P3 ST.E.64 desc[UR40][R10.64], R104 ;  /* 0x000000680a00b985 */ /* 0x0007e2000c101b28 */
[----:B------:R-:W-:-:S02]  /*8dc0*/  ISETP.GE.AND P3, PT, R22, UR4, PT ;  /* 0x0000000416007c0c */ /* 0x000fc4000bf66270 */
[CC--:B-1----:R-:W-:Y:S02]  /*8dd0*/  @!P1 LEA R20, P5, R204.reuse, R4.reuse, 0x2 ;  /* 0x00000004cc149211 */ /* 0x0c2fe400078a10ff */
[-C--:B------:R-:W-:Y:S02]  /*8de0*/  @!P2 LEA.HI.X R15, R205, R5.reuse, R233, 0x2, P6 ;  /* 0x00000005cd0fa211 */ /* 0x080fe400030f14e9 */
[-C--:B------:R-:W-:Y:S02]  /*8df0*/  @!P1 LEA.HI.X R21, R204, R5.reuse, R232, 0x2, P5 ;  /* 0x00000005cc159211 */ /* 0x080fe400028f14e8 */
[-C--:B--2---:R-:W-:Y:S01]  /*8e00*/  @!P0 LEA R24, P6, R23, R4.reuse, 0x2 ;  /* 0x0000000417188211 */ /* 0x084fe200078c10ff */
[----:B------:R-:W-:Y:S01]  /*8e10*/  @!P2 ST.E.64 desc[UR40][R14.64], R108 ;  /* 0x0000006c0e00a985 */ /* 0x000fe2000c101b28 */
[-C--:B----4-:R-:W-:Y:S02]  /*8e20*/  @!P4 LEA R8, P5, R19, R4.reuse, 0x2 ;  /* 0x000000041308c211 */ /* 0x090fe400078a10ff */
[----:B------:R-:W-:Y:S01]  /*8e30*/  @!P0 LEA.HI.X R25, R23, R5, R231, 0x2, P6 ;  /* 0x0000000517198211 */ /* 0x000fe200030f14e7 */
[----:B------:R-:W-:Y:S01]  /*8e40*/  @!P1 ST.E.64 desc[UR40][R20.64], R112 ;  /* 0x0000007014009985 */ /* 0x000fe2000c101b28 */
[----:B------:R-:W-:-:S02]  /*8e50*/  @!P3 LEA R6, P1, R22, R4, 0x2 ;  /* 0x000000041606b211 */ /* 0x000fc400078210ff */
[----:B------:R-:W-:Y:S01]  /*8e60*/  ISETP.GE.AND P2, PT, R18, UR4, PT ;  /* 0x0000000412007c0c */ /* 0x000fe2000bf46270 */
[----:B------:R1:W-:Y:S01]  /*8e70*/  @!P0 ST.E.64 desc[UR40][R24.64], R116 ;  /* 0x0000007418008985 */ /* 0x0003e2000c101b28 */
[-C--:B------:R-:W-:Y:S02]  /*8e80*/  @!P3 LEA.HI.X R7, R22, R5.reuse, R230, 0x2, P1 ;  /* 0x000000051607b211 */ /* 0x080fe400008f14e6 */
[----:B------:R-:W-:Y:S02]  /*8e90*/  ISETP.GE.AND P1, PT, R17, UR4, PT ;  /* 0x0000000411007c0c */ /* 0x000fe4000bf26270 */
[----:B------:R-:W-:Y:S01]  /*8ea0*/  @!P4 LEA.HI.X R9, R19, R5, R229, 0x2, P5 ;  /* 0x000000051309c211 */ /* 0x000fe200028f14e5 */
[----:B------:R2:W-:Y:S01]  /*8eb0*/  @!P3 ST.E.64 desc[UR40][R6.64], R120 ;  /* 0x000000780600b985 */ /* 0x0005e2000c101b28 */
[----:B------:R-:W-:-:S03]  /*8ec0*/  ISETP.GE.AND P0, PT, R16, UR4, PT ;  /* 0x0000000410007c0c */ /* 0x000fc6000bf06270 */
[----:B------:R4:W-:Y:S01]  /*8ed0*/  @!P4 ST.E.64 desc[UR40][R8.64], R124 ;  /* 0x0000007c0800c985 */ /* 0x0009e2000c101b28 */
[----:B------:R-:W-:Y:S02]  /*8ee0*/  ISETP.GE.AND P4, PT, R13, UR4, PT ;  /* 0x000000040d007c0c */ /* 0x000fe4000bf86270 */
[-C--:B---3--:R-:W-:Y:S01]  /*8ef0*/  @!P2 LEA R10, P5, R18, R4.reuse, 0x2 ;  /* 0x00000004120aa211 */ /* 0x088fe200078a10ff */
[----:B-1----:R-:W-:Y:S01]  /*8f00*/  VIADD R25, R2, 0xf0 ;  /* 0x000000f002197836 */ /* 0x002fe20000000000 */
[----:B------:R-:W-:Y:S02]  /*8f10*/  SHF.R.S32.HI R21, RZ, 0x1f, R16 ;  /* 0x0000001fff157819 */ /* 0x000fe40000011410 */
[----:B------:R-:W-:Y:S02]  /*8f20*/  @!P1 LEA R14, P6, R17, R4, 0x2 ;  /* 0x00000004110e9211 */ /* 0x000fe400078c10ff */
[----:B------:R-:W-:Y:S02]  /*8f30*/  ISETP.GE.AND P3, PT, R25, UR4, PT ;  /* 0x0000000419007c0c */ /* 0x000fe4000bf66270 */
[----:B------:R-:W-:-:S02]  /*8f40*/  @!P2 LEA.HI.X R11, R18, R5, R228, 0x2, P5 ;  /* 0x00000005120ba211 */ /* 0x000fc400028f14e4 */
[CC--:B------:R-:W-:Y:S02]  /*8f50*/  @!P0 LEA R20, P5, R16.reuse, R4.reuse, 0x2 ;  /* 0x0000000410148211 */ /* 0x0c0fe400078a10ff */
[-C--:B------:R-:W-:Y:S01]  /*8f60*/  @!P1 LEA.HI.X R15, R17, R5.reuse, R227, 0x2, P6 ;  /* 0x00000005110f9211 */ /* 0x080fe200030f14e3 */
[----:B------:R3:W-:Y:S01]  /*8f70*/  @!P2 ST.E.64 desc[UR40][R10.64], R128 ;  /* 0x000000800a00a985 */ /* 0x0007e2000c101b28 */
[----:B------:R-:W-:Y:S02]  /*8f80*/  ISETP.GE.AND P6, PT, R29, UR4, PT ;  /* 0x000000041d007c0c */ /* 0x000fe4000bfc6270 */
[----:B------:R-:W-:Y:S01]  /*8f90*/  @!P0 LEA.HI.X R21, R16, R5, R21, 0x2, P5 ;  /* 0x0000000510158211 */ /* 0x000fe200028f1415 */
[----:B------:R3:W-:Y:S01]  /*8fa0*/  @!P1 ST.E.64 desc[UR40][R14.64], R132 ;  /* 0x000000840e009985 */ /* 0x0007e2000c101b28 */
[----:B--2---:R-:W-:Y:S02]  /*8fb0*/  SHF.R.S32.HI R7, RZ, 0x1f, R13 ;  /* 0x0000001fff077819 */ /* 0x004fe4000001140d */
[----:B------:R-:W-:Y:S01]  /*8fc0*/  @!P4 LEA R6, P5, R13, R4, 0x2 ;  /* 0x000000040d06c211 */ /* 0x000fe200078a10ff */
[----:B------:R3:W-:Y:S01]  /*8fd0*/  @!P0 ST.E.64 desc[UR40][R20.64], R136 ;  /* 0x0000008814008985 */ /* 0x0007e2000c101b28 */
[----:B----4-:R-:W-:-:S02]  /*8fe0*/  SHF.R.S32.HI R9, RZ, 0x1f, R25 ;  /* 0x0000001fff097819 */ /* 0x010fc40000011419 */
[-C--:B------:R-:W-:Y:S02]  /*8ff0*/  @!P4 LEA.HI.X R7, R13, R5.reuse, R7, 0x2, P5 ;  /* 0x000000050d07c211 */ /* 0x080fe400028f1407 */
[CC--:B------:R-:W-:Y:S02]  /*9000*/  @!P3 LEA R8, P5, R25.reuse, R4.reuse, 0x2 ;  /* 0x000000041908b211 */ /* 0x0c0fe400078a10ff */
[----:B------:R-:W-:Y:S01]  /*9010*/  SHF.R.S32.HI R13, RZ, 0x1f, R29 ;  /* 0x0000001fff0d7819 */ /* 0x000fe2000001141d */
[----:B------:R3:W-:Y:S01]  /*9020*/  @!P4 ST.E.64 desc[UR40][R6.64], R140 ;  /* 0x0000008c0600c985 */ /* 0x0007e2000c101b28 */
[----:B------:R-:W-:Y:S02]  /*9030*/  @!P3 LEA.HI.X R9, R25, R5, R9, 0x2, P5 ;  /* 0x000000051909b211 */ /* 0x000fe400028f1409 */
[----:B------:R-:W-:-:S03]  /*9040*/  @!P6 LEA R4, P5, R29, R4, 0x2 ;  /* 0x000000041d04e211 */ /* 0x000fc600078a10ff */
[----:B------:R3:W-:Y:S01]  /*9050*/  @!P3 ST.E.64 desc[UR40][R8.64], R144 ;  /* 0x000000900800b985 */ /* 0x0007e2000c101b28 */
[----:B------:R-:W-:-:S05]  /*9060*/  @!P6 LEA.HI.X R5, R29, R5, R13, 0x2, P5 ;  /* 0x000000051d05e211 */ /* 0x000fca00028f140d */
[----:B------:R3:W-:Y:S04]  /*9070*/  @!P6 ST.E.64 desc[UR40][R4.64], R148 ;  /* 0x000000940400e985 */ /* 0x0007e8000c101b28 */
.L_x_394:
[----:B------:R-:W-:Y:S05]  /*9080*/  BSYNC B1 ;  /* 0x0000000000017941 */ /* 0x000fea0003800000 */
.L_x_393:
[----:B------:R-:W-:Y:S01]  /*9090*/  ISETP.GE.AND P0, PT, R0, UR9, PT ;  /* 0x0000000900007c0c */ /* 0x000fe2000bf06270 */
[----:B--23--:R2:W3:Y:S04]  /*90a0*/  SHFL.IDX PT, R5, R12, 0x1, 0x1c1f ;  /* 0x003c1f000c057f89 */ /* 0x00c4e800000e0000 */
[----:B-1----:R2:W1:Y:S08]  /*90b0*/  SHFL.IDX PT, R4, R3, 0x1, 0x1c1f ;  /* 0x003c1f0003047f89 */ /* 0x00247000000e0000 */
[----:B--2---:R-:W-:Y:S05]  /*90c0*/  @P0 BRA `(.L_x_392) ;  /* 0x0000001800000947 */ /* 0x004fea0003800000 */
[----:B------:R-:W-:Y:S01]  /*90d0*/  ULDC UR4, c[0x0][0xac8] ;  /* 0x0002b20000047ab9 */ /* 0x000fe20000000800 */
[C---:B------:R-:W-:Y:S01]  /*90e0*/  VIADD R25, R2.reuse, 0xe8 ;  /* 0x000000e802197836 */ /* 0x040fe20000000000 */
[----:B------:R-:W-:Y:S01]  /*90f0*/  ISETP.GE.AND P5, PT, R225, UR4, PT ;  /* 0x00000004e1007c0c */ /* 0x000fe2000bfa6270 */
[C---:B0-----:R-:W-:Y:S01]  /*9100*/  VIADD R3, R2.reuse, 0xf0 ;  /* 0x000000f002037836 */ /* 0x041fe20000000000 */
[----:B------:R-:W-:Y:S02]  /*9110*/  ISETP.GE.AND P4, PT, R2, UR4, PT ;  /* 0x0000000402007c0c */ /* 0x000fe4000bf86270 */
[----:B------:R-:W-:Y:S02]  /*9120*/  ISETP.GE.AND P2, PT, R224, UR4, PT ;  /* 0x00000004e0007c0c */ /* 0x000fe4000bf46270 */
[----:B------:R-:W-:Y:S02]  /*9130*/  ISETP.GE.AND P1, PT, R223, UR4, PT ;  /* 0x00000004df007c0c */ /* 0x000fe4000bf26270 */
[----:B------:R-:W-:-:S02]  /*9140*/  ISETP.GE.AND P0, PT, R222, UR4, PT ;  /* 0x00000004de007c0c */ /* 0x000fc4000bf06270 */
[----:B------:R-:W-:-:S03]  /*9150*/  SHF.R.S32.HI R0, RZ, 0x1f, R25 ;  /* 0x0000001fff007819 */ /* 0x000fc60000011419 */
[CC--:B-1----:R-:W-:Y:S02]  /*9160*/  @!P5 LEA R8, P3, R225.reuse, R4.reuse, 0x2 ;  /* 0x00000004e108d211 */ /* 0x0c2fe400078610ff */
[----:B---3--:R-:W-:Y:S02]  /*9170*/  @!P4 IMAD.WIDE R6, R2, 0x4, R4 ;  /* 0x000000040206c825 */ /* 0x008fe400078e0204 */
[-C--:B------:R-:W-:Y:S02]  /*9180*/  @!P5 LEA.HI.X R9, R225, R5.reuse, R167, 0x2, P3 ;  /* 0x00000005e109d211 */ /* 0x080fe400018f14a7 */
[CC--:B------:R-:W-:Y:S01]  /*9190*/  @!P2 LEA R10, P6, R224.reuse, R4.reuse, 0x2 ;  /* 0x00000004e00aa211 */ /* 0x0c0fe200078c10ff */
[----:B------:R0:W-:Y:S01]  /*91a0*/  @!P4 ST.E.64 desc[UR40][R6.64], R26 ;  /* 0x0000001a0600c985 */ /* 0x0001e2000c101b28 */
[----:B------:R-:W-:Y:S02]  /*91b0*/  ISETP.GE.AND P3, PT, R221, UR4, PT ;  /* 0x00000004dd007c0c */ /* 0x000fe4000bf66270 */
[----:B------:R-:W-:Y:S01]  /*91c0*/  @!P2 LEA.HI.X R11, R224, R5, R166, 0x2, P6 ;  /* 0x00000005e00ba211 */ /* 0x000fe200030f14a6 */
[----:B------:R1:W-:Y:S01]  /*91d0*/  @!P5 ST.E.64 desc[UR40][R8.64], R30 ;  /* 0x0000001e0800d985 */ /* 0x0003e2000c101b28 */
[----:B------:R-:W-:-:S02]  /*91e0*/  @!P1 LEA R12, P5, R223, R4, 0x2 ;  /* 0x00000004df0c9211 */ /* 0x000fc400078a10ff */
[----:B------:R-:W-:Y:S01]  /*91f0*/  ISETP.GE.AND P4, PT, R220, UR4, PT ;  /* 0x00000004dc007c0c */ /* 0x000fe2000bf86270 */
[----:B------:R2:W-:Y:S01]  /*9200*/  @!P2 ST.E.64 desc[UR40][R10.64], R34 ;  /* 0x000000220a00a985 */ /* 0x0005e2000c101b28 */
[CC--:B------:R-:W-:Y:S02]  /*9210*/  @!P0 LEA R14, P6, R222.reuse, R4.reuse, 0x2 ;  /* 0x00000004de0e8211 */ /* 0x0c0fe400078c10ff */
[-C--:B------:R-:W-:Y:S02]  /*9220*/  @!P1 LEA.HI.X R13, R223, R5.reuse, R165, 0x2, P5 ;  /* 0x00000005df0d9211 */ /* 0x080fe400028f14a5 */
[----:B------:R-:W-:Y:S02]  /*9230*/  ISETP.GE.AND P5, PT, R219, UR4, PT ;  /* 0x00000004db007c0c */ /* 0x000fe4000bfa6270 */
[----:B------:R-:W-:Y:S01]  /*9240*/  @!P0 LEA.HI.X R15, R222, R5, R164, 0x2, P6 ;  /* 0x00000005de0f8211 */ /* 0x000fe200030f14a4 */
[----:B------:R3:W-:Y:S01]  /*9250*/  @!P1 ST.E.64 desc[UR40][R12.64], R38 ;  /* 0x000000260c009985 */ /* 0x0007e2000c101b28 */
[----:B0-----:R-:W-:-:S02]  /*9260*/  @!P3 LEA R6, P6, R221, R4, 0x2 ;  /* 0x00000004dd06b211 */ /* 0x001fc400078c10ff */
[----:B------:R-:W-:Y:S01]  /*9270*/  ISETP.GE.AND P1, PT, R217, UR4, PT ;  /* 0x00000004d9007c0c */ /* 0x000fe2000bf26270 */
[----:B------:R0:W-:Y:S01]  /*9280*/  @!P0 ST.E.64 desc[UR40][R14.64], R42 ;  /* 0x0000002a0e008985 */ /* 0x0001e2000c101b28 */
[----:B------:R-:W-:Y:S02]  /*9290*/  ISETP.GE.AND P0, PT, R218, UR4, PT ;  /* 0x00000004da007c0c */ /* 0x000fe4000bf06270 */
[CC--:B-1----:R-:W-:Y:S02]  /*92a0*/  @!P4 LEA R8, P2, R220.reuse, R4.reuse, 0x2 ;  /* 0x00000004dc08c211 */ /* 0x0c2fe400078410ff */
[-C--:B------:R-:W-:Y:S02]  /*92b0*/  @!P3 LEA.HI.X R7, R221, R5.reuse, R163, 0x2, P6 ;  /* 0x00000005dd07b211 */ /* 0x080fe400030f14a3 */
[----:B------:R-:W-:Y:S02]  /*92c0*/  @!P5 LEA R20, P6, R219, R4, 0x2 ;  /* 0x00000004db14d211 */ /* 0x000fe400078c10ff */
[----:B------:R-:W-:Y:S01]  /*92d0*/  @!P4 LEA.HI.X R9, R220, R5, R162, 0x2, P2 ;  /* 0x00000005dc09c211 */ /* 0x000fe200010f14a2 */
[----:B------:R1:W-:Y:S01]  /*92e0*/  @!P3 ST.E.64 desc[UR40][R6.64], R46 ;  /* 0x0000002e0600b985 */ /* 0x0003e2000c101b28 */
[----:B------:R-:W-:-:S02]  /*92f0*/  ISETP.GE.AND P2, PT, R216, UR4, PT ;  /* 0x00000004d8007c0c */ /* 0x000fc4000bf46270 */
[-C--:B------:R-:W-:Y:S01]  /*9300*/  @!P5 LEA.HI.X R21, R219, R5.reuse, R161, 0x2, P6 ;  /* 0x00000005db15d211 */ /* 0x080fe200030f14a1 */
[----:B------:R4:W-:Y:S01]  /*9310*/  @!P4 ST.E.64 desc[UR40][R8.64], R50 ;  /* 0x000000320800c985 */ /* 0x0009e2000c101b28 */
[CC--:B--2---:R-:W-:Y:S02]  /*9320*/  @!P0 LEA R10, P4, R218.reuse, R4.reuse, 0x2 ;  /* 0x00000004da0a8211 */ /* 0x0c4fe400078810ff */
[----:B------:R-:W-:Y:S01]  /*9330*/  ISETP.GE.AND P3, PT, R215, UR4, PT ;  /* 0x00000004d7007c0c */ /* 0x000fe2000bf66270 */
[----:B------:R2:W-:Y:S01]  /*9340*/  @!P5 ST.E.64 desc[UR40][R20.64], R54 ;  /* 0x000000361400d985 */ /* 0x0005e2000c101b28 */
[----:B---3--:R-:W-:Y:S02]  /*9350*/  @!P1 LEA R12, P5, R217, R4, 0x2 ;  /* 0x00000004d90c9211 */ /* 0x008fe400078a10ff */
[----:B------:R-:W-:Y:S02]  /*9360*/  @!P0 LEA.HI.X R11, R218, R5, R160, 0x2, P4 ;  /* 0x00000005da0b8211 */ /* 0x000fe400020f14a0 */
[----:B------:R-:W-:-:S02]  /*9370*/  ISETP.GE.AND P4, PT, R214, UR4, PT ;  /* 0x00000004d6007c0c */ /* 0x000fc4000bf86270 */
[-C--:B------:R-:W-:Y:S01]  /*9380*/  @!P1 LEA.HI.X R13, R217, R5.reuse, R159, 0x2, P5 ;  /* 0x00000005d90d9211 */ /* 0x080fe200028f149f */
[----:B------:R-:W-:Y:S01]  /*9390*/  @!P0 ST.E.64 desc[UR40][R10.64], R58 ;  /* 0x0000003a0a008985 */ /* 0x000fe2000c101b28 */
[----:B------:R-:W-:Y:S02]  /*93a0*/  ISETP.GE.AND P5, PT, R213, UR4, PT ;  /* 0x00000004d5007c0c */ /* 0x000fe4000bfa6270 */
[CC--:B0-----:R-:W-:Y:S01]  /*93b0*/  @!P2 LEA R14, P6, R216.reuse, R4.reuse, 0x2 ;  /* 0x00000004d80ea211 */ /* 0x0c1fe200078c10ff */
[----:B------:R0:W-:Y:S01]  /*93c0*/  @!P1 ST.E.64 desc[UR40][R12.64], R62 ;  /* 0x0000003e0c009985 */ /* 0x0001e2000c101b28 */
[----:B------:R-:W-:Y:S02]  /*93d0*/  ISETP.GE.AND P1, PT, R211, UR4, PT ;  /* 0x00000004d3007c0c */ /* 0x000fe4000bf26270 */
[----:B------:R-:W-:Y:S02]  /*93e0*/  @!P2 LEA.HI.X R15, R216, R5, R158, 0x2, P6 ;  /* 0x00000005d80fa211 */ /* 0x000fe400030f149e */
[----:B-1----:R-:W-:-:S02]  /*93f0*/  @!P3 LEA R6, P6, R215, R4, 0x2 ;  /* 0x00000004d706b211 */ /* 0x002fc400078c10ff */
[-C--:B----4-:R-:W-:Y:S01]  /*9400*/  @!P4 LEA R8, P0, R214, R4.reuse, 0x2 ;  /* 0x00000004d608c211 */ /* 0x090fe200078010ff */
[----:B------:R1:W-:Y:S01]  /*9410*/  @!P2 ST.E.64 desc[UR40][R14.64], R66 ;  /* 0x000000420e00a985 */ /* 0x0003e2000c101b28 */
[----:B------:R-:W-:Y:S02]  /*9420*/  ISETP.GE.AND P2, PT, R212, UR4, PT ;  /* 0x00000004d4007c0c */ /* 0x000fe4000bf46270 */
[-C--:B------:R-:W-:Y:S02]  /*9430*/  @!P3 LEA.HI.X R7, R215, R5.reuse, R157, 0x2, P6 ;  /* 0x00000005d707b211 */ /* 0x080fe400030f149d */
[----:B--2---:R-:W-:Y:S02]  /*9440*/  @!P5 LEA R20, P6, R213, R4, 0x2 ;  /* 0x00000004d514d211 */ /* 0x004fe400078c10ff */
[----:B------:R-:W-:Y:S01]  /*9450*/  @!P4 LEA.HI.X R9, R214, R5, R156, 0x2, P0 ;  /* 0x00000005d609c211 */ /* 0x000fe200000f149c */
[----:B------:R2:W-:Y:S01]  /*9460*/  @!P3 ST.E.64 desc[UR40][R6.64], R70 ;  /* 0x000000460600b985 */ /* 0x0005e2000c101b28 */
[----:B------:R-:W-:-:S02]  /*9470*/  ISETP.GE.AND P0, PT, R210, UR4, PT ;  /* 0x00000004d2007c0c */ /* 0x000fc4000bf06270 */
[-C--:B------:R-:W-:Y:S01]  /*9480*/  @!P5 LEA.HI.X R21, R213, R5.reuse, R155, 0x2, P6 ;  /* 0x00000005d515d211 */ /* 0x080fe200030f149b */
[----:B------:R3:W-:Y:S01]  /*9490*/  @!P4 ST.E.64 desc[UR40][R8.64], R74 ;  /* 0x0000004a0800c985 */ /* 0x0007e2000c101b28 */
[-C--:B0-----:R-:W-:Y:S02]  /*94a0*/  @!P1 LEA R12, P3, R211, R4.reuse, 0x2 ;  /* 0x00000004d30c9211 */ /* 0x081fe400078610ff */
[----:B------:R-:W-:Y:S01]  /*94b0*/  @!P2 LEA R10, P6, R212, R4, 0x2 ;  /* 0x00000004d40aa211 */ /* 0x000fe200078c10ff */
[----:B------:R0:W-:Y:S01]  /*94c0*/  @!P5 ST.E.64 desc[UR40][R20.64], R78 ;  /* 0x0000004e1400d985 */ /* 0x0001e2000c101b28 */
[----:B------:R-:W-:Y:S02]  /*94d0*/  ISETP.GE.AND P5, PT, R209, UR4, PT ;  /* 0x00000004d1007c0c */ /* 0x000fe4000bfa6270 */
[----:B------:R-:W-:Y:S02]  /*94e0*/  ISETP.GE.AND P4, PT, R208, UR4, PT ;  /* 0x00000004d0007c0c */ /* 0x000fe4000bf86270 */
[----:B------:R-:W-:-:S02]  /*94f0*/  @!P2 LEA.HI.X R11, R212, R5, R154, 0x2, P6 ;  /* 0x00000005d40ba211 */ /* 0x000fc400030f149a */
[CC--:B-1----:R-:W-:Y:S02]  /*9500*/  @!P0 LEA R14, P6, R210.reuse, R4.reuse, 0x2 ;  /* 0x00000004d20e8211 */ /* 0x0c2fe400078c10ff */
[-C--:B------:R-:W-:Y:S01]  /*9510*/  @!P1 LEA.HI.X R13, R211, R5.reuse, R153, 0x2, P3 ;  /* 0x00000005d30d9211 */ /* 0x080fe200018f1499 */
[----:B------:R1:W-:Y:S01]  /*9520*/  @!P2 ST.E.64 desc[UR40][R10.64], R82 ;  /* 0x000000520a00a985 */ /* 0x0003e2000c101b28 */
[----:B------:R-:W-:Y:S02]  /*9530*/  ISETP.GE.AND P3, PT, R207, UR4, PT ;  /* 0x00000004cf007c0c */ /* 0x000fe4000bf66270 */
[----:B------:R-:W-:Y:S01]  /*9540*/  @!P0 LEA.HI.X R15, R210, R5, R152, 0x2, P6 ;  /* 0x00000005d20f8211 */ /* 0x000fe200030f1498 */
[----:B------:R4:W-:Y:S01]  /*9550*/  @!P1 ST.E.64 desc[UR40][R12.64], R86 ;  /* 0x000000560c009985 */ /* 0x0009e2000c101b28 */
[-C--:B--2---:R-:W-:Y:S02]  /*9560*/  @!P5 LEA R6, P2, R209, R4.reuse, 0x2 ;  /* 0x00000004d106d211 */ /* 0x084fe400078410ff */
[----:B---3--:R-:W-:Y:S01]  /*9570*/  @!P4 LEA R8, P1, R208, R4, 0x2 ;  /* 0x00000004d008c211 */ /* 0x008fe200078210ff */
[----:B------:R2:W-:Y:S01]  /*9580*/  @!P0 ST.E.64 desc[UR40][R14.64], R90 ;  /* 0x0000005a0e008985 */ /* 0x0005e2000c101b28 */
[----:B------:R-:W-:-:S02]  /*9590*/  ISETP.GE.AND P0, PT, R206, UR4, PT ;  /* 0x00000004ce007c0c */ /* 0x000fc4000bf06270 */
[-C--:B------:R-:W-:Y:S02]  /*95a0*/  @!P5 LEA.HI.X R7, R209, R5.reuse, R237, 0x2, P2 ;  /* 0x00000005d107d211 */ /* 0x080fe400010f14ed */
[----:B------:R-:W-:Y:S02]  /*95b0*/  ISETP.GE.AND P2, PT, R205, UR4, PT ;  /* 0x00000004cd007c0c */ /* 0x000fe4000bf46270 */
[-C--:B------:R-:W-:Y:S01]  /*95c0*/  @!P4 LEA.HI.X R9, R208, R5.reuse, R236, 0x2, P1 ;  /* 0x00000005d009c211 */ /* 0x080fe200008f14ec */
[----:B------:R3:W-:Y:S01]  /*95d0*/  @!P5 ST.E.64 desc[UR40][R6.64], R94 ;  /* 0x0000005e0600d985 */ /* 0x0007e2000c101b28 */
[C---:B0-----:R-:W-:Y:S02]  /*95e0*/  @!P3 LEA R20, P6, R207.reuse, R4, 0x2 ;  /* 0x00000004cf14b211 */ /* 0x041fe400078c10ff */
[----:B------:R-:W-:Y:S01]  /*95f0*/  ISETP.GE.AND P1, PT, R204, UR4, PT ;  /* 0x00000004cc007c0c */ /* 0x000fe2000bf26270 */
[----:B------:R0:W-:Y:S01]  /*9600*/  @!P4 ST.E.64 desc[UR40][R8.64], R98 ;  /* 0x000000620800c985 */ /* 0x0001e2000c101b28 */
[----:B------:R-:W-:-:S02]  /*9610*/  @!P3 LEA.HI.X R21, R207, R5, R235, 0x2, P6 ;  /* 0x00000005cf15b211 */ /* 0x000fc400030f14eb */
[----:B------:R-:W-:Y:S02]  /*9620*/  ISETP.GE.AND P4, PT, R23, UR4, PT ;  /* 0x0000000417007c0c */ /* 0x000fe4000bf86270 */
[-C--:B-1----:R-:W-:Y:S01]  /*9630*/  @!P0 LEA R10, P6, R206, R4.reuse, 0x2 ;  /* 0x00000004ce0a8211 */ /* 0x082fe200078c10ff */
[----:B------:R1:W-:Y:S01]  /*9640*/  @!P3 ST.E.64 desc[UR40][R20.64], R102 ;  /* 0x000000661400b985 */ /* 0x0003e2000c101b28 */
[----:B------:R-:W-:Y:S02]  /*9650*/  ISETP.GE.AND P5, PT, R22, UR4, PT ;  /* 0x0000000416007c0c */ /* 0x000fe4000bfa6270 */
[C---:B----4-:R-:W-:Y:S02]  /*9660*/  @!P2 LEA R12, P3, R205.reuse, R4, 0x2 ;  /* 0x00000004cd0ca211 */ /* 0x050fe400078610ff */
[-C--:B------:R-:W-:Y:S02]  /*9670*/  @!P0 LEA.HI.X R11, R206, R5.reuse, R234, 0x2, P6 ;  /* 0x00000005ce0b8211 */ /* 0x080fe400030f14ea */
[----:B------:R-:W-:-:S02]  /*9680*/  @!P2 LEA.HI.X R13, R205, R5, R233, 0x2, P3 ;  /* 0x00000005cd0da211 */ /* 0x000fc400018f14e9 */
[----:B------:R-:W-:Y:S01]  /*9690*/  ISETP.GE.AND P3, PT, R19, UR4, PT ;  /* 0x0000000413007c0c */ /* 0x000fe2000bf66270 */
[----:B------:R4:W-:Y:S01]  /*96a0*/  @!P0 ST.E.64 desc[UR40][R10.64], R106 ;  /* 0x0000006a0a008985 */ /* 0x0009e2000c101b28 */
[CC--:B--2---:R-:W-:Y:S02]  /*96b0*/  @!P1 LEA R14, P6, R204.reuse, R4.reuse, 0x2 ;  /* 0x00000004cc0e9211 */ /* 0x0c4fe400078c10ff */
[CC--:B---3--:R-:W-:Y:S01]  /*96c0*/  @!P4 LEA R6, P0, R23.reuse, R4.reuse, 0x2 ;  /* 0x000000041706c211 */ /* 0x0c8fe200078010ff */
[----:B------:R2:W-:Y:S01]  /*96d0*/  @!P2 ST.E.64 desc[UR40][R12.64], R110 ;  /* 0x0000006e0c00a985 */ /* 0x0005e2000c101b28 */
[-C--:B------:R-:W-:Y:S02]  /*96e0*/  @!P1 LEA.HI.X R15, R204, R5.reuse, R232, 0x2, P6 ;  /* 0x00000005cc0f9211 */ /* 0x080fe400030f14e8 */
[----:B0-----:R-:W-:Y:S02]  /*96f0*/  @!P5 LEA R8, P6, R22, R4, 0x2 ;  /* 0x000000041608d211 */ /* 0x001fe400078c10ff */
[----:B------:R-:W-:Y:S01]  /*9700*/  @!P4 LEA.HI.X R7, R23, R5, R231, 0x2, P0 ;  /* 0x000000051707c211 */ /* 0x000fe200000f14e7 */
[----:B------:R-:W-:Y:S01]  /*9710*/  @!P1 ST.E.64 desc[UR40][R14.64], R114 ;  /* 0x000000720e009985 */ /* 0x000fe2000c101b28 */
[----:B------:R-:W-:-:S02]  /*9720*/  ISETP.GE.AND P0, PT, R18, UR4, PT ;  /* 0x0000000412007c0c */ /* 0x000fc4000bf06270 */
[-C--:B------:R-:W-:Y:S01]  /*9730*/  @!P5 LEA.HI.X R9, R22, R5.reuse, R230, 0x2, P6 ;  /* 0x000000051609d211 */ /* 0x080fe200030f14e6 */
[----:B------:R0:W-:Y:S01]  /*9740*/  @!P4 ST.E.64 desc[UR40][R6.64], R118 ;  /* 0x000000760600c985 */ /* 0x0001e2000c101b28 */
[----:B------:R-:W-:Y:S02]  /*9750*/  ISETP.GE.AND P1, PT, R25, UR4, PT ;  /* 0x0000000419007c0c */ /* 0x000fe4000bf26270 */
[----:B-1----:R-:W-:Y:S01]  /*9760*/  @!P3 LEA R20, P2, R19, R4, 0x2 ;  /* 0x000000041314b211 */ /* 0x002fe200078410ff */
[----:B------:R1:W-:Y:S01]  /*9770*/  @!P5 ST.E.64 desc[UR40][R8.64], R122 ;  /* 0x0000007a0800d985 */ /* 0x0003e2000c101b28 */
[----:B------:R-:W-:Y:S02]  /*9780*/  ISETP.GE.AND P4, PT, R17, UR4, PT ;  /* 0x0000000411007c0c */ /* 0x000fe4000bf86270 */
[----:B------:R-:W-:Y:S02]  /*9790*/  ISETP.GE.AND P5, PT, R16, UR4, PT ;  /* 0x0000000410007c0c */ /* 0x000fe4000bfa6270 */
[----:B------:R-:W-:-:S02]  /*97a0*/  @!P3 LEA.HI.X R21, R19, R5, R229, 0x2, P2 ;  /* 0x000000051315b211 */ /* 0x000fc400010f14e5 */
[----:B------:R-:W-:Y:S02]  /*97b0*/  ISETP.GE.AND P2, PT, R3, UR4, PT ;  /* 0x0000000403007c0c */ /* 0x000fe4000bf46270 */
[CC--:B----4-:R-:W-:Y:S01]  /*97c0*/  @!P0 LEA R10, P6, R18.reuse, R4.reuse, 0x2 ;  /* 0x00000004120a8211 */ /* 0x0d0fe200078c10ff */
[----:B------:R4:W-:Y:S01]  /*97d0*/  @!P3 ST.E.64 desc[UR40][R20.64], R126 ;  /* 0x0000007e1400b985 */ /* 0x0009e2000c101b28 */
[-C--:B--2---:R-:W-:Y:S02]  /*97e0*/  @!P1 LEA R12, P3, R25, R4.reuse, 0x2 ;  /* 0x00000004190c9211 */ /* 0x084fe400078610ff */
[-C--:B------:R-:W-:Y:S02]  /*97f0*/  @!P0 LEA.HI.X R11, R18, R5.reuse, R228, 0x2, P6 ;  /* 0x00000005120b8211 */ /* 0x080fe400030f14e4 */
[----:B0-----:R-:W-:Y:S02]  /*9800*/  @!P4 LEA R6, P6, R17, R4, 0x2 ;  /* 0x000000041106c211 */ /* 0x001fe400078c10ff */
[----:B------:R-:W-:Y:S01]  /*9810*/  @!P1 LEA.HI.X R13, R25, R5, R0, 0x2, P3 ;  /* 0x00000005190d9211 */ /* 0x000fe200018f1400 */
[----:B------:R4:W-:Y:S01]  /*9820*/  @!P0 ST.E.64 desc[UR40][R10.64], R130 ;  /* 0x000000820a008985 */ /* 0x0009e2000c101b28 */
[----:B------:R-:W-:-:S02]  /*9830*/  SHF.R.S32.HI R25, RZ, 0x1f, R16 ;  /* 0x0000001fff197819 */ /* 0x000fc40000011410 */
[CC--:B-1----:R-:W-:Y:S02]  /*9840*/  @!P5 LEA R8, P3, R16.reuse, R4.reuse, 0x2 ;  /* 0x000000041008d211 */ /* 0x0c2fe400078610ff */
[-C--:B------:R-:W-:Y:S02]  /*9850*/  @!P4 LEA.HI.X R7, R17, R5.reuse, R227, 0x2, P6 ;  /* 0x000000051107c211 */ /* 0x080fe400030f14e3 */
[----:B------:R-:W-:Y:S02]  /*9860*/  SHF.R.S32.HI R0, RZ, 0x1f, R3 ;  /* 0x0000001fff007819 */ /* 0x000fe40000011403 */
[C---:B------:R-:W-:Y:S01]  /*9870*/  @!P2 LEA R14, P6, R3.reuse, R4, 0x2 ;  /* 0x00000004030ea211 */ /* 0x040fe200078c10ff */
[----:B------:R4:W-:Y:S01]  /*9880*/  @!P4 ST.E.64 desc[UR40][R6.64], R134 ;  /* 0x000000860600c985 */ /* 0x0009e2000c101b28 */
[-C--:B------:R-:W-:Y:S02]  /*9890*/  @!P5 LEA.HI.X R9, R16, R5.reuse, R25, 0x2, P3 ;  /* 0x000000051009d211 */ /* 0x080fe400018f1419 */
[----:B------:R-:W-:Y:S01]  /*98a0*/  @!P2 LEA.HI.X R15, R3, R5, R0, 0x2, P6 ;  /* 0x00000005030fa211 */ /* 0x000fe200030f1400 */
[----:B------:R-:W-:-:S02]  /*98b0*/  VIADD R3, R2, 0xf8 ;  /* 0x000000f802037836 */ /* 0x000fc40000000000 */
[----:B------:R4:W-:Y:S03]  /*98c0*/  @!P5 ST.E.64 desc[UR40][R8.64], R138 ;  /* 0x0000008a0800d985 */ /* 0x0009e6000c101b28 */
[----:B------:R-:W-:Y:S01]  /*98d0*/  ISETP.GE.AND P0, PT, R3, UR4, PT ;  /* 0x0000000403007c0c */ /* 0x000fe2000bf06270 */
[----:B------:R4:W-:Y:S04]  /*98e0*/  @!P1 ST.E.64 desc[UR40][R12.64], R142 ;  /* 0x0000008e0c009985 */ /* 0x0009e8000c101b28 */
[----:B------:R4:W-:Y:S08]  /*98f0*/  @!P2 ST.E.64 desc[UR40][R14.64], R146 ;  /* 0x000000920e00a985 */ /* 0x0009f0000c101b28 */
[----:B------:R-:W-:Y:S05]  /*9900*/  @P0 BRA `(.L_x_392) ;  /* 0x0000000c00f00947 */ /* 0x000fea0003800000 */
[----:B------:R-:W-:Y:S02]  /*9910*/  LEA R4, P0, R3, R4, 0x2 ;  /* 0x0000000403047211 */ /* 0x000fe400078010ff */
[----:B------:R-:W-:-:S04]  /*9920*/  SHF.R.S32.HI R0, RZ, 0x1f, R3 ;  /* 0x0000001fff007819 */ /* 0x000fc80000011403 */
[----:B------:R-:W-:-:S05]  /*9930*/  LEA.HI.X R5, R3, R5, R0, 0x2, P0 ;  /* 0x0000000503057211 */ /* 0x000fca00000f1400 */
[----:B------:R2:W-:Y:S01]  /*9940*/  ST.E.64 desc[UR40][R4.64], R150 ;  /* 0x0000009604007985 */ /* 0x0005e2000c101b28 */
[----:B------:R-:W-:Y:S05]  /*9950*/  BRA `(.L_x_392) ;  /* 0x0000000c00dc7947 */ /* 0x000fea0003800000 */
.L_x_383:
[----:B------:R-:W-:Y:S02]  /*9960*/  ULDC.64 UR8, c[0x0][0xc00] ;  /* 0x0003000000087ab9 */ /* 0x000fe40000000a00 */
[----:B------:R-:W-:-:S04]  /*9970*/  UISETP.NE.U32.AND UP0, UPT, UR8, URZ, UPT ;  /* 0x0000003f0800728c */ /* 0x000fc8000bf05070 */
[----:B------:R-:W-:-:S03]  /*9980*/  UISETP.NE.AND.EX UP0, UPT, UR9, URZ, UPT, UP0 ;  /* 0x0000003f0900728c */ /* 0x000fc6000bf05300 */
[----:B------:R-:W-:Y:S02]  /*9990*/  ULDC.64 UR8, c[0x0][0xc00] ;  /* 0x0003000000087ab9 */ /* 0x000fe40000000a00 */
[----:B------:R-:W-:Y:S01]  /*99a0*/  UIMAD.WIDE UR8, UR46, 0x4, UR8 ;  /* 0x000000042e0878a5 */ /* 0x000fe2000f8e0208 */
[----:B------:R-:W-:-:S05]  /*99b0*/  PLOP3.LUT P1, PT, PT, PT, UP0, 0x80, 0x0 ;  /* 0x000000000000781c */ /* 0x000fca0003f2f008 */
[----:B------:R-:W-:Y:S02]  /*99c0*/  IMAD.U32 R4, RZ, RZ, UR8 ;  /* 0x00000008ff047e24 */ /* 0x000fe4000f8e00ff */
[----:B------:R-:W-:Y:S01]  /*99d0*/  IMAD.U32 R5, RZ, RZ, UR9 ;  /* 0x00000009ff057e24 */ /* 0x000fe2000f8e00ff */
[----:B------:R-:W-:Y:S02]  /*99e0*/  ULDC.64 UR8, c[0x0][0xc08] ;  /* 0x0003020000087ab9 */ /* 0x000fe40000000a00 */
[----:B------:R-:W-:-:S03]  /*99f0*/  UISETP.NE.U32.AND UP1, UPT, UR8, URZ, UPT ;  /* 0x0000003f0800728c */ /* 0x000fc6000bf25070 */
[----:B------:R-:W2:Y:S01]  /*9a00*/  @P1 LDG.E R8, desc[UR40][R4.64] ;  /* 0x0000002804081981 */ /* 0x000ea2000c1e1900 */
[----:B------:R-:W-:Y:S01]  /*9a10*/  UISETP.NE.AND.EX UP1, UPT, UR9, URZ, UPT, UP1 ;  /* 0x0000003f0900728c */ /* 0x000fe2000bf25310 */
[----:B------:R-:W-:Y:S02]  /*9a20*/  ULDC UR4, c[0x0][0xa88] ;  /* 0x0002a20000047ab9 */ /* 0x000fe40000000800 */
[----:B------:R-:W-:-:S03]  /*9a30*/  IMAD.U32 R0, RZ, RZ, UR4 ;  /* 0x00000004ff007e24 */ /* 0x000fc6000f8e00ff */
[----:B------:R-:W-:-:S05]  /*9a40*/  PLOP3.LUT P2, PT, PT, PT, UP1, 0x80, 0x0 ;  /* 0x000000000000781c */ /* 0x000fca0003f4f018 */
[----:B------:R-:W-:Y:S02]  /*9a50*/  @UP1 ULDC.64 UR8, c[0x0][0xc08] ;  /* 0x0003020000081ab9 */ /* 0x000fe40000000a00 */
[----:B------:R-:W-:-:S06]  /*9a60*/  @UP1 UIMAD.WIDE UR8, UR46, 0x4, UR8 ;  /* 0x000000042e0818a5 */ /* 0x000fcc000f8e0208 */
[----:B------:R-:W-:Y:S02]  /*9a70*/  IMAD.U32 R6, RZ, RZ, UR8 ;  /* 0x00000008ff067e24 */ /* 0x000fe4000f8e00ff */
[----:B------:R-:W-:-:S05]  /*9a80*/  IMAD.U32 R7, RZ, RZ, UR9 ;  /* 0x00000009ff077e24 */ /* 0x000fca000f8e00ff */
[----:B------:R0:W5:Y:S01]  /*9a90*/  @P2 LDG.E R0, desc[UR40][R6.64] ;  /* 0x0000002806002981 */ /* 0x000162000c1e1900 */
[----:B------:R-:W-:Y:S01]  /*9aa0*/  UMOV UR4, URZ ;  /* 0x0000003f00047c82 */ /* 0x000fe20008000000 */
[----:B------:R-:W-:Y:S01]  /*9ab0*/  UISETP.NE.AND UP1, UPT, UR39, URZ, UPT ;  /* 0x0000003f2700728c */ /* 0x000fe2000bf25270 */
[----:B------:R-:W1:Y:S10]  /*9ac0*/  S2R R3, SR_TID.X ;  /* 0x0000000000037919 */ /* 0x000e740000002100 */
[----:B------:R-:W-:Y:S01]  /*9ad0*/  @!UP1 ULDC UR39, c[0x0][0xad4] ;  /* 0x0002b50000279ab9 */ /* 0x000fe20000000800 */
[----:B--2---:R-:W-:Y:S01]  /*9ae0*/  @P1 R2UR UR4, R8 ;  /* 0x00000000080412ca */ /* 0x004fe200000e0000 */
[----:B-1----:R-:W-:-:S05]  /*9af0*/  VIADD R8, R3, 0xffffff80 ;  /* 0xffffff8003087836 */ /* 0x002fca0000000000 */
[----:B------:R-:W-:-:S07]  /*9b00*/  ISETP.GT.AND P0, PT, R8, 0x7f, PT ;  /* 0x0000007f0800780c */ /* 0x000fce0003f04270 */
[----:B------:R-:W-:Y:S01]  /*9b10*/  USHF.R.S32.HI UR19, URZ, 0x1f, UR4 ;  /* 0x0000001f3f137899 */ /* 0x000fe20008011404 */
[----:B0-----:R-:W-:Y:S11]  /*9b20*/  @P2 BRA `(.L_x_395) ;  /* 0x0000000000102947 */ /* 0x001ff60003800000 */
[----:B------:R-:W-:Y:S05]  /*9b30*/  @!P1 BRA `(.L_x_395) ;  /* 0x00000000000c9947 */ /* 0x000fea0003800000 */
[----:B------:R-:W2:Y:S04]  /*9b40*/  LDG.E R3, desc[UR40][R4.64] ;  /* 0x0000002804037981 */ /* 0x000ea8000c1e1900 */
[----:B-----5:R-:W2:Y:S02]  /*9b50*/  LDG.E R0, desc[UR40][R4.64+0x4] ;  /* 0x0000042804007981 */ /* 0x020ea4000c1e1900 */
[----:B--2---:R-:W-:-:S07]  /*9b60*/  IMAD.IADD R0, R0, 0x1, -R3 ;  /* 0x0000000100007824 */ /* 0x004fce00078e0a03 */
.L_x_395:
[----:B------:R-:W-:Y:S01]  /*9b70*/  USEL UR46, UR46, URZ, !UP0 ;  /* 0x0000003f2e2e7287 */ /* 0x000fe2000c000000 */
[----:B------:R-:W-:Y:S01]  /*9b80*/  BSSY B1, `(.L_x_396) ;  /* 0x0000039000017945 */ /* 0x000fe20003800000 */
[----:B------:R-:W-:-:S03]  /*9b90*/  USEL UR45, UR45, URZ, !UP0 ;  /* 0x0000003f2d2d7287 */ /* 0x000fc6000c000000 */
[----:B------:R-:W-:Y:S09]  /*9ba0*/  @P0 BRA `(.L_x_397) ;  /* 0x0000000000d80947 */ /* 0x000ff20003800000 */
[----:B------:R-:W0:Y:S01]  /*9bb0*/  S2R R3, SR_TID.X ;  /* 0x0000000000037919 */ /* 0x000e220000002100 */
[----:B------:R-:W1:Y:S01]  /*9bc0*/  LDC R9, c[0x0][0xbe8] ;  /* 0x0002fa00ff097b82 */ /* 0x000e620000000800 */
[----:B------:R-:W-:-:S04]  /*9bd0*/  IMAD.U32 R4, RZ, RZ, UR44 ;  /* 0x0000002cff047e24 */ /* 0x000fc8000f8e00ff */
[----:B0-----:R-:W-:Y:S02]  /*9be0*/  IMAD R3, R4, 0x80, R3 ;  /* 0x0000008004037824 */ /* 0x001fe400078e0203 */
[----:B-1---5:R-:W-:Y:S02]  /*9bf0*/  IMAD R4, R0, R9, RZ ;  /* 0x0000000900047224 */ /* 0x022fe400078e02ff */
[----:B------:R-:W-:-:S05]  /*9c00*/  VIADD R6, R3, 0xffffff80 ;  /* 0xffffff8003067836 */ /* 0x000fca0000000000 */
[----:B------:R-:W-:-:S13]  /*9c10*/  ISETP.GE.AND P0, PT, R6, R4, PT ;  /* 0x000000040600720c */ /* 0x000fda0003f06270 */
[----:B------:R-:W-:Y:S05]  /*9c20*/  @P0 BRA `(.L_x_397) ;  /* 0x0000000000b80947 */ /* 0x000fea0003800000 */
[----:B------:R-:W-:Y:S01]  /*9c30*/  ISETP.NE.AND P0, PT, R9, 0x1, PT ;  /* 0x000000010900780c */ /* 0x000fe20003f05270 */
[----:B------:R-:W-:Y:S01]  /*9c40*/  UISETP.GT.AND UP0, UPT, UR39, 0x1, UPT ;  /* 0x000000012700788c */ /* 0x000fe2000bf04270 */
[----:B------:R-:W-:-:S03]  /*9c50*/  UMOV UR17, 0x9b8 ;  /* 0x000009b800117882 */ /* 0x000fc60000000000 */
[----:B------:R-:W-:Y:S02]  /*9c60*/  USEL UR17, UR17, 0x978, UP0 ;  /* 0x0000097811117887 */ /* 0x000fe40008000000 */
[----:B------:R-:W-:-:S06]  /*9c70*/  USEL UR16, UR42, URZ, UP0 ;  /* 0x0000003f2a107287 */ /* 0x000fcc0008000000 */
[----:B------:R-:W0:Y:S04]  /*9c80*/  @P0 LDC R3, c[0x0][0xbec] ;  /* 0x0002fb00ff030b82 */ /* 0x000e280000000800 */
[----:B------:R-:W-:Y:S01]  /*9c90*/  ULDC.64 UR8, c[0x0][UR17+0x218] ;  /* 0x0000860011087abb */ /* 0x000fe20008000a00 */
[----:B------:R-:W-:Y:S01]  /*9ca0*/  ULDC.64 UR12, c[0x0][UR17+0x220] ;  /* 0x00008800110c7abb */ /* 0x000fe20008000a00 */
[----:B------:R-:W-:Y:S01]  /*9cb0*/  ULDC.64 UR14, c[0x0][UR17+0x228] ;  /* 0x00008a00110e7abb */ /* 0x000fe20008000a00 */
[----:B------:R-:W-:Y:S01]  /*9cc0*/  UIMAD.WIDE.U32 UR10, UR8, UR43, URZ ;  /* 0x0000002b080a72a5 */ /* 0x000fe2000f8e003f */
[----:B------:R-:W1:Y:S01]  /*9cd0*/  @P0 LDC R5, c[0x0][0xbf0] ;  /* 0x0002fc00ff050b82 */ /* 0x000e620000000800 */
[----:B------:R-:W-:Y:S02]  /*9ce0*/  UIMAD UR18, UR9, UR43, URZ ;  /* 0x0000002b091272a4 */ /* 0x000fe4000f8e023f */
[----:B------:R-:W-:-:S02]  /*9cf0*/  UIMAD UR13, UR13, UR46, URZ ;  /* 0x0000002e0d0d72a4 */ /* 0x000fc4000f8e023f */
[----:B------:R-:W-:Y:S02]  /*9d00*/  UIMAD.WIDE.U32 UR20, UR14, UR16, URZ ;  /* 0x000000100e1472a5 */ /* 0x000fe4000f8e003f */
[----:B------:R-:W-:Y:S02]  /*9d10*/  UIMAD.WIDE.U32 UR8, UR12, UR46, URZ ;  /* 0x0000002e0c0872a5 */ /* 0x000fe4000f8e003f */
[----:B------:R-:W-:Y:S02]  /*9d20*/  UIMAD UR14, UR15, UR16, URZ ;  /* 0x000000100f0e72a4 */ /* 0x000fe4000f8e023f */
[----:B------:R-:W-:Y:S02]  /*9d30*/  UIMAD UR13, UR12, UR45, UR13 ;  /* 0x0000002d0c0d72a4 */ /* 0x000fe4000f8e020d */
[----:B------:R-:W-:Y:S02]  /*9d40*/  UIADD3 UR10, UP1, UP2, UR8, UR10, UR4 ;  /* 0x0000000a080a7290 */ /* 0x000fe4000fa3e004 */
[----:B------:R-:W-:Y:S01]  /*9d50*/  UIADD3 UR14, UR21, UR14, URZ ;  /* 0x0000000e150e7290 */ /* 0x000fe2000fffe03f */
[----:B0-----:R-:W-:Y:S01]  /*9d60*/  @P0 IMAD.HI.U32 R4, R6, R3, RZ ;  /* 0x0000000306040227 */ /* 0x001fe200078e00ff */
[----:B------:R-:W-:-:S02]  /*9d70*/  UIADD3 UR18, UR11, UR18, URZ ;  /* 0x000000120b127290 */ /* 0x000fc4000fffe03f */
[----:B------:R-:W-:Y:S01]  /*9d80*/  UIADD3 UR13, UR9, UR13, URZ ;  /* 0x0000000d090d7290 */ /* 0x000fe2000fffe03f */
[----:B------:R-:W-:Y:S02]  /*9d90*/  IMAD.MOV.U32 R3, RZ, RZ, R6 ;  /* 0x000000ffff037224 */ /* 0x000fe400078e0006 */
[----:B------:R-:W-:Y:S01]  /*9da0*/  IMAD.U32 R10, RZ, RZ, UR14 ;  /* 0x0000000eff0a7e24 */ /* 0x000fe2000f8e00ff */
[----:B------:R-:W-:Y:S01]  /*9db0*/  ULDC.64 UR8, c[0x0][UR17+0x210] ;  /* 0x0000840011087abb */ /* 0x000fe20008000a00 */
[----:B-1----:R-:W-:Y:S01]  /*9dc0*/  @P0 SHF.R.U32.HI R3, RZ, R5, R4 ;  /* 0x00000005ff030219 */ /* 0x002fe20000011604 */
[----:B------:R-:W-:Y:S02]  /*9dd0*/  IMAD.U32 R4, RZ, RZ, UR20 ;  /* 0x00000014ff047e24 */ /* 0x000fe4000f8e00ff */
[----:B------:R-:W-:Y:S01]  /*9de0*/  IMAD.U32 R5, RZ, RZ, UR21 ;  /* 0x00000015ff057e24 */ /* 0x000fe2000f8e00ff */
[--C-:B------:R-:W-:Y:S01]  /*9df0*/  SHF.R.S32.HI R5, RZ, 0x1f, R3.reuse ;  /* 0x0000001fff057819 */ /* 0x100fe20000011403 */
[----:B------:R-:W-:Y:S01]  /*9e00*/  IMAD.MOV R7, RZ, RZ, -R3 ;  /* 0x000000ffff077224 */ /* 0x000fe200078e0a03 */
[----:B------:R-:W-:Y:S01]  /*9e10*/  IADD3 R4, P0, P1, R3, UR10, R4 ;  /* 0x0000000a03047c10 */ /* 0x000fe2000f91e004 */
[----:B------:R-:W-:-:S02]  /*9e20*/  UIADD3.X UR10, UR13, UR18, UR19, UP1, UP2 ;  /* 0x000000120d0a7290 */ /* 0x000fc40008fe4413 */
[----:B------:R-:W-:-:S04]  /*9e30*/  IMAD R7, R9, R7, R6 ;  /* 0x0000000709077224 */ /* 0x000fc800078e0206 */
[----:B------:R-:W-:Y:S01]  /*9e40*/  IADD3.X R5, R5, UR10, R10, P0, P1 ;  /* 0x0000000a05057c10 */ /* 0x000fe200087e240a */
[C---:B------:R-:W-:Y:S01]  /*9e50*/  IMAD R6, R7.reuse, UR9, RZ ;  /* 0x0000000907067c24 */ /* 0x040fe2000f8e02ff */
[----:B------:R-:W-:Y:S01]  /*9e60*/  SHF.R.S32.HI R3, RZ, 0x1f, R7 ;  /* 0x0000001fff037819 */ /* 0x000fe20000011407 */
[----:B------:R-:W-:Y:S01]  /*9e70*/  ULDC.64 UR10, c[0x0][0xba8] ;  /* 0x0002ea00000a7ab9 */ /* 0x000fe20000000a00 */
[----:B------:R-:W-:Y:S01]  /*9e80*/  @!UP0 ULDC UR10, c[0x0][0xb50] ;  /* 0x0002d400000a8ab9 */ /* 0x000fe20000000800 */
[----:B------:R-:W-:Y:S01]  /*9e90*/  IMAD.WIDE.U32 R4, R7, UR8, R4 ;  /* 0x0000000807047c25 */ /* 0x000fe2000f8e0004 */
[----:B------:R-:W-:-:S03]  /*9ea0*/  @!UP0 ULDC UR11, c[0x0][0xb54] ;  /* 0x0002d500000b8ab9 */ /* 0x000fc60000000800 */
[----:B------:R-:W-:Y:S01]  /*9eb0*/  IMAD R3, R3, UR8, R6 ;  /* 0x0000000803037c24 */ /* 0x000fe2000f8e0206 */
[----:B------:R-:W-:-:S03]  /*9ec0*/  LEA R6, P0, R4, UR10, 0x2 ;  /* 0x0000000a04067c11 */ /* 0x000fc6000f8010ff */
[----:B------:R-:W-:-:S05]  /*9ed0*/  IMAD.IADD R3, R5, 0x1, R3 ;  /* 0x0000000105037824 */ /* 0x000fca00078e0203 */
[----:B------:R-:W-:Y:S01]  /*9ee0*/  LEA.HI.X R7, R4, UR11, R3, 0x2, P0 ;  /* 0x0000000b04077c11 */ /* 0x000fe200080f1403 */
[----:B------:R-:W-:-:S05]  /*9ef0*/  IMAD.MOV.U32 R3, RZ, RZ, -0x800000 ;  /* 0xff800000ff037424 */ /* 0x000fca00078e00ff */
[----:B------:R0:W-:Y:S02]  /*9f00*/  STG.E desc[UR40][R6.64], R3 ;  /* 0x0000000306007986 */ /* 0x0001e4000c101928 */
.L_x_397:
[----:B------:R-:W-:Y:S05]  /*9f10*/  BSYNC B1 ;  /* 0x0000000000017941 */ /* 0x000fea0003800000 */
.L_x_396:
[----:B------:R-:W-:-:S06]  /*9f20*/  UISETP.GT.AND UP0, UPT, UR39, 0x1, UPT ;  /* 0x000000012700788c */ /* 0x000fcc000bf04270 */
[----:B------:R-:W-:-:S13]  /*9f30*/  PLOP3.LUT P0, PT, PT, PT, UP0, 0x80, 0x0 ;  /* 0x000000000000781c */ /* 0x000fda0003f0f008 */
[----:B------:R-:W-:Y:S05]  /*9f40*/  @P0 BRA `(.L_x_392) ;  /* 0x0000000800600947 */ /* 0x000fea0003800000 */
[----:B------:R-:W1:Y:S01]  /*9f50*/  LDC R11, c[0x0][0xbe8] ;  /* 0x0002fa00ff0b7b82 */ /* 0x000e620000000800 */
[----:B0-----:R-:W-:Y:S01]  /*9f60*/  SHF.R.S32.HI R3, RZ, 0x1f, R8 ;  /* 0x0000001fff037819 */ /* 0x001fe20000011408 */
[----:B------:R-:W-:Y:S01]  /*9f70*/  ULDC.64 UR10, c[0x0][0xaa0] ;  /* 0x0002a800000a7ab9 */ /* 0x000fe20000000a00 */
[----:B------:R-:W-:Y:S01]  /*9f80*/  BSSY B1, `(.L_x_398) ;  /* 0x0000052000017945 */ /* 0x000fe20003800000 */
[----:B------:R-:W-:Y:S01]  /*9f90*/  UIMAD.WIDE.U32 UR8, UR4, UR10, URZ ;  /* 0x0000000a040872a5 */ /* 0x000fe2000f8e003f */
[----:B------:R-:W-:Y:S01]  /*9fa0*/  LEA.HI R3, R3, R8, RZ, 0x3 ;  /* 0x0000000803037211 */ /* 0x000fe200078f18ff */
[----:B------:R-:W-:-:S03]  /*9fb0*/  UIMAD UR10, UR19, UR10, URZ ;  /* 0x0000000a130a72a4 */ /* 0x000fc6000f8e023f */
[----:B------:R-:W-:Y:S01]  /*9fc0*/  LOP3.LUT R9, R3, 0xfffffff8, RZ, 0xc0, !PT ;  /* 0xfffffff803097812 */ /* 0x000fe200078ec0ff */
[----:B------:R-:W-:Y:S01]  /*9fd0*/  UIMAD UR10, UR4, UR11, UR10 ;  /* 0x0000000b040a72a4 */ /* 0x000fe2000f8e020a */
[----:B------:R-:W-:-:S03]  /*9fe0*/  SHF.R.S32.HI R13, RZ, 0x3, R3 ;  /* 0x00000003ff0d7819 */ /* 0x000fc60000011403 */
[----:B------:R-:W-:Y:S01]  /*9ff0*/  IMAD.IADD R10, R8, 0x1, -R9 ;  /* 0x00000001080a7824 */ /* 0x000fe200078e0a09 */
[----:B------:R-:W-:Y:S01]  /*a000*/  UIADD3 UR9, UR9, UR10, URZ ;  /* 0x0000000a09097290 */ /* 0x000fe2000fffe03f */
[----:B------:R-:W-:Y:S02]  /*a010*/  IMAD.U32 R8, RZ, RZ, UR44 ;  /* 0x0000002cff087e24 */ /* 0x000fe4000f8e00ff */
[----:B------:R-:W-:Y:S01]  /*a020*/  IMAD R3, R10, 0x20, R13 ;  /* 0x000000200a037824 */ /* 0x000fe200078e020d */
[----:B------:R-:W-:Y:S02]  /*a030*/  ULDC.64 UR10, c[0x0][0xae8] ;  /* 0x0002ba00000a7ab9 */ /* 0x000fe40000000a00 */
[----:B------:R-:W-:Y:S01]  /*a040*/  UIMAD.WIDE.U32 UR8, UR43, UR10, UR8 ;  /* 0x0000000a2b0872a5 */ /* 0x000fe2000f8e0008 */
[----:B------:R-:W-:Y:S01]  /*a050*/  IMAD R8, R8, 0x80, R3 ;  /* 0x0000008008087824 */ /* 0x000fe200078e0203 */
[----:B-1----:R-:W-:Y:S02]  /*a060*/  ISETP.NE.AND P0, PT, R11, 0x1, PT ;  /* 0x000000010b00780c */ /* 0x002fe40003f05270 */
[----:B------:R-:W-:Y:S01]  /*a070*/  UIMAD UR9, UR43, UR11, UR9 ;  /* 0x0000000b2b0972a4 */ /* 0x000fe2000f8e0209 */
[----:B------:R-:W-:-:S02]  /*a080*/  IMAD.MOV.U32 R3, RZ, RZ, R8 ;  /* 0x000000ffff037224 */ /* 0x000fc400078e0008 */
[----:B------:R-:W-:Y:S02]  /*a090*/  ULDC.64 UR10, c[0x0][0xaf0] ;  /* 0x0002bc00000a7ab9 */ /* 0x000fe40000000a00 */
[----:B------:R-:W-:Y:S02]  /*a0a0*/  UIMAD UR45, UR45, UR10, URZ ;  /* 0x0000000a2d2d72a4 */ /* 0x000fe4000f8e023f */
[----:B------:R-:W-:Y:S02]  /*a0b0*/  UIMAD.WIDE.U32 UR8, UR46, UR10, UR8 ;  /* 0x0000000a2e0872a5 */ /* 0x000fe4000f8e0008 */
[----:B------:R-:W-:Y:S02]  /*a0c0*/  UIMAD UR4, UR46, UR11, UR45 ;  /* 0x0000000b2e0472a4 */ /* 0x000fe4000f8e022d */
[----:B------:R-:W0:Y:S02]  /*a0d0*/  @P0 LDC R5, c[0x0][0xbec] ;  /* 0x0002fb00ff050b82 */ /* 0x000e240000000800 */
[----:B------:R-:W-:Y:S01]  /*a0e0*/  UIADD3 UR4, UR9, UR4, URZ ;  /* 0x0000000409047290 */ /* 0x000fe2000fffe03f */
[----:B------:R-:W-:-:S05]  /*a0f0*/  ULDC.64 UR10, c[0x0][0xae0] ;  /* 0x0002b800000a7ab9 */ /* 0x000fca0000000a00 */
[----:B------:R-:W1:Y:S01]  /*a100*/  @P0 LDC R7, c[0x0][0xbf0] ;  /* 0x0002fc00ff070b82 */ /* 0x000e620000000800 */
[----:B0-----:R-:W-:-:S04]  /*a110*/  @P0 IMAD.HI.U32 R4, R8, R5, RZ ;  /* 0x0000000508040227 */ /* 0x001fc800078e00ff */
[----:B------:R-:W-:Y:S02]  /*a120*/  IMAD.U32 R5, RZ, RZ, UR9 ;  /* 0x00000009ff057e24 */ /* 0x000fe4000f8e00ff */
[----:B------:R-:W-:Y:S01]  /*a130*/  IMAD.U32 R5, RZ, RZ, UR4 ;  /* 0x00000004ff057e24 */ /* 0x000fe2000f8e00ff */
[----:B-1----:R-:W-:Y:S01]  /*a140*/  @P0 SHF.R.U32.HI R3, RZ, R7, R4 ;  /* 0x00000007ff030219 */ /* 0x002fe20000011604 */
[----:B------:R-:W-:Y:S01]  /*a150*/  IMAD.U32 R4, RZ, RZ, UR8 ;  /* 0x00000008ff047e24 */ /* 0x000fe2000f8e00ff */
[----:B------:R-:W-:Y:S02]  /*a160*/  ULDC.64 UR8, c[0x0][0xad8] ;  /* 0x0002b60000087ab9 */ /* 0x000fe40000000a00 */
[--C-:B------:R-:W-:Y:S01]  /*a170*/  SHF.R.S32.HI R6, RZ, 0x1f, R3.reuse ;  /* 0x0000001fff067819 */ /* 0x100fe20000011403 */
[----:B------:R-:W-:Y:S02]  /*a180*/  IMAD.MOV R7, RZ, RZ, -R3 ;  /* 0x000000ffff077224 */ /* 0x000fe400078e0a03 */
[----:B------:R-:W-:-:S04]  /*a190*/  IMAD.WIDE.U32 R4, R3, UR10, R4 ;  /* 0x0000000a03047c25 */ /* 0x000fc8000f8e0004 */
[----:B------:R-:W-:Y:S02]  /*a1a0*/  IMAD R7, R11, R7, R8 ;  /* 0x000000070b077224 */ /* 0x000fe400078e0208 */
[----:B------:R-:W-:Y:S02]  /*a1b0*/  IMAD R6, R6, UR10, RZ ;  /* 0x0000000a06067c24 */ /* 0x000fe4000f8e02ff */
[----:B------:R-:W-:Y:S02]  /*a1c0*/  IMAD.U32 R8, RZ, RZ, UR44 ;  /* 0x0000002cff087e24 */ /* 0x000fe4000f8e00ff */
[----:B------:R-:W-:Y:S01]  /*a1d0*/  IMAD R9, R3, UR11, R6 ;  /* 0x0000000b03097c24 */ /* 0x000fe2000f8e0206 */
[----:B------:R-:W-:Y:S01]  /*a1e0*/  SHF.R.S32.HI R6, RZ, 0x1f, R7 ;  /* 0x0000001fff067819 */ /* 0x000fe20000011407 */
[----:B------:R-:W-:Y:S02]  /*a1f0*/  IMAD R8, R8, 0x80, R13 ;  /* 0x0000008008087824 */ /* 0x000fe400078e020d */
[----:B------:R-:W-:-:S02]  /*a200*/  IMAD.IADD R5, R5, 0x1, R9 ;  /* 0x0000000105057824 */ /* 0x000fc400078e0209 */
[----:B------:R-:W-:Y:S02]  /*a210*/  IMAD R6, R6, UR8, RZ ;  /* 0x0000000806067c24 */ /* 0x000fe4000f8e02ff */
[----:B------:R-:W-:-:S04]  /*a220*/  IMAD.WIDE.U32 R4, R7, UR8, R4 ;  /* 0x0000000807047c25 */ /* 0x000fc8000f8e0004 */
[----:B------:R-:W-:Y:S01]  /*a230*/  IMAD R9, R7, UR9, R6 ;  /* 0x0000000907097c24 */ /* 0x000fe2000f8e0206 */
[----:B------:R-:W-:Y:S01]  /*a240*/  ULDC.64 UR8, c[0x0][0xa80] ;  /* 0x0002a00000087ab9 */ /* 0x000fe20000000a00 */
[----:B-----5:R-:W-:Y:S01]  /*a250*/  IMAD R11, R0, R11, RZ ;  /* 0x0000000b000b7224 */ /* 0x020fe200078e02ff */
[----:B------:R-:W-:Y:S01]  /*a260*/  LEA R6, P2, R4, UR8, 0x1 ;  /* 0x0000000804067c11 */ /* 0x000fe2000f8408ff */
[C---:B------:R-:W-:Y:S02]  /*a270*/  VIADD R3, R8.reuse, 0x40 ;  /* 0x0000004008037836 */ /* 0x040fe40000000000 */
[----:B------:R-:W-:Y:S02]  /*a280*/  IMAD.IADD R5, R5, 0x1, R9 ;  /* 0x0000000105057824 */ /* 0x000fe400078e0209 */
[----:B------:R-:W-:Y:S01]  /*a290*/  VIADD R0, R8, 0x20 ;  /* 0x0000002008007836 */ /* 0x000fe20000000000 */
[----:B------:R-:W-:Y:S01]  /*a2a0*/  ISETP.GE.AND P0, PT, R3, R11, PT ;  /* 0x0000000b0300720c */ /* 0x000fe20003f06270 */
[----:B------:R-:W-:Y:S01]  /*a2b0*/  IMAD.SHL.U32 R7, R10, 0x8, RZ ;  /* 0x000000080a077824 */ /* 0x000fe200078e00ff */
[----:B------:R-:W-:-:S02]  /*a2c0*/  LEA.HI.X R3, R4, UR9, R5, 0x1, P2 ;  /* 0x0000000904037c11 */ /* 0x000fc400090f0c05 */
[-C--:B------:R-:W-:Y:S01]  /*a2d0*/  ISETP.GE.AND P2, PT, R8, R11.reuse, PT ;  /* 0x0000000b0800720c */ /* 0x080fe20003f46270 */
[C---:B------:R-:W-:Y:S01]  /*a2e0*/  VIADD R9, R7.reuse, 0x80 ;  /* 0x0000008007097836 */ /* 0x040fe20000000000 */
[----:B------:R-:W-:Y:S01]  /*a2f0*/  ISETP.GE.AND P1, PT, R0, R11, PT ;  /* 0x0000000b0000720c */ /* 0x000fe20003f26270 */
[C---:B------:R-:W-:Y:S01]  /*a300*/  VIADD R13, R7.reuse, 0xc0 ;  /* 0x000000c0070d7836 */ /* 0x040fe20000000000 */
[----:B------:R0:W1:Y:S01]  /*a310*/  SHFL.IDX PT, R4, R6, RZ, 0x181f ;  /* 0x00181fff06047589 */ /* 0x00006200000e0000 */
[----:B------:R-:W-:Y:S01]  /*a320*/  VIADD R15, R7, 0x40 ;  /* 0x00000040070f7836 */ /* 0x000fe20000000000 */
[----:B------:R-:W-:Y:S02]  /*a330*/  SHF.R.S32.HI R12, RZ, 0x1f, R7 ;  /* 0x0000001fff0c7819 */ /* 0x000fe40000011407 */
[----:B------:R0:W2:Y:S01]  /*a340*/  SHFL.IDX PT, R0, R3, RZ, 0x181f ;  /* 0x00181fff03007589 */ /* 0x0000a200000e0000 */
[----:B------:R-:W-:Y:S02]  /*a350*/  SHF.R.S32.HI R10, RZ, 0x1f, R9 ;  /* 0x0000001fff0a7819 */ /* 0x000fe40000011409 */
[----:B------:R-:W-:-:S02]  /*a360*/  SHF.R.S32.HI R14, RZ, 0x1f, R13 ;  /* 0x0000001fff0e7819 */ /* 0x000fc4000001140d */
[----:B------:R-:W-:Y:S01]  /*a370*/  SHF.R.S32.HI R20, RZ, 0x1f, R15 ;  /* 0x0000001fff147819 */ /* 0x000fe2000001140f */
[----:B------:R-:W-:Y:S06]  /*a380*/  @P2 BRA `(.L_x_399) ;  /* 0x0000000000442947 */ /* 0x000fec0003800000 */
        /* <DEDUP_REMOVED lines=8> */
[----:B------:R3:W-:Y:S01]  /*a410*/  @!P5 ST.E.128 desc[UR40][R24.64], RZ ;  /* 0x000000ff1800d985 */ /* 0x0007e2000c101d28 */
[----:B------:R-:W-:Y:S02]  /*a420*/  @!P4 LEA.HI.X R27, R15, R0, R20, 0x1, P6 ;  /* 0x000000000f1bc211 */ /* 0x000fe400030f0c14 */
[----:B------:R-:W-:-:S03]  /*a430*/  @!P3 LEA R28, P6, R9, R4, 0x1 ;  /* 0x00000004091cb211 */ /* 0x000fc600078c08ff */
[----:B------:R3:W-:Y:S01]  /*a440*/  @!P4 ST.E.128 desc[UR40][R26.64], RZ ;  /* 0x000000ff1a00c985 */ /* 0x0007e2000c101d28 */
[----:B------:R-:W-:Y:S02]  /*a450*/  @!P3 LEA.HI.X R29, R9, R0, R10, 0x1, P6 ;  /* 0x00000000091db211 */ /* 0x000fe400030f0c0a */
[----:B------:R-:W-:-:S03]  /*a460*/  @!P2 LEA R4, P6, R13, R4, 0x1 ;  /* 0x000000040d04a211 */ /* 0x000fc600078c08ff */
[----:B------:R3:W-:Y:S01]  /*a470*/  @!P3 ST.E.128 desc[UR40][R28.64], RZ ;  /* 0x000000ff1c00b985 */ /* 0x0007e2000c101d28 */
[----:B------:R-:W-:-:S05]  /*a480*/  @!P2 LEA.HI.X R5, R13, R0, R14, 0x1, P6 ;  /* 0x000000000d05a211 */ /* 0x000fca00030f0c0e */
[----:B------:R3:W-:Y:S04]  /*a490*/  @!P2 ST.E.128 desc[UR40][R4.64], RZ ;  /* 0x000000ff0400a985 */ /* 0x0007e8000c101d28 */
.L_x_399:
[----:B------:R-:W-:Y:S05]  /*a4a0*/  BSYNC B1 ;  /* 0x0000000000017941 */ /* 0x000fea0003800000 */
.L_x_398:
[----:B--2---:R2:W4:Y:S01]  /*a4b0*/  SHFL.IDX PT, R0, R3, 0x1, 0x181f ;  /* 0x00381f0003007f89 */ /* 0x00452200000e0000 */
[----:B------:R-:W-:Y:S03]  /*a4c0*/  BSSY B1, `(.L_x_400) ;  /* 0x0000014000017945 */ /* 0x000fe60003800000 */
[----:B-1-3--:R2:W1:Y:S01]  /*a4d0*/  SHFL.IDX PT, R4, R6, 0x1, 0x181f ;  /* 0x00381f0006047f89 */ /* 0x00a46200000e0000 */
[----:B------:R-:W-:Y:S05]  /*a4e0*/  @P1 BRA `(.L_x_401) ;  /* 0x0000000000441947 */ /* 0x000fea0003800000 */
[----:B------:R-:W-:Y:S02]  /*a4f0*/  ULDC UR4, c[0x0][0xac8] ;  /* 0x0002b20000047ab9 */ /* 0x000fe40000000800 */
[----:B------:R-:W-:Y:S02]  /*a500*/  ISETP.GE.AND P4, PT, R7, UR4, PT ;  /* 0x0000000407007c0c */ /* 0x000fe4000bf86270 */
[----:B------:R-:W-:Y:S02]  /*a510*/  ISETP.GE.AND P3, PT, R15, UR4, PT ;  /* 0x000000040f007c0c */ /* 0x000fe4000bf66270 */
[----:B------:R-:W-:Y:S02]  /*a520*/  ISETP.GE.AND P2, PT, R9, UR4, PT ;  /* 0x0000000409007c0c */ /* 0x000fe4000bf46270 */
[----:B------:R-:W-:-:S07]  /*a530*/  ISETP.GE.AND P1, PT, R13, UR4, PT ;  /* 0x000000040d007c0c */ /* 0x000fce000bf26270 */
[-C--:B-1----:R-:W-:Y:S02]  /*a540*/  @!P4 LEA R24, P6, R7, R4.reuse, 0x1 ;  /* 0x000000040718c211 */ /* 0x082fe400078c08ff */
[----:B------:R-:W-:Y:S02]  /*a550*/  @!P3 LEA R26, P5, R15, R4, 0x1 ;  /* 0x000000040f1ab211 */ /* 0x000fe400078a08ff */
[----:B----4-:R-:W-:Y:S02]  /*a560*/  @!P4 LEA.HI.X R25, R7, R0, R12, 0x1, P6 ;  /* 0x000000000719c211 */ /* 0x010fe400030f0c0c */
[----:B------:R-:W-:Y:S02]  /*a570*/  @!P2 LEA R28, P6, R9, R4, 0x1 ;  /* 0x00000004091ca211 */ /* 0x000fe400078c08ff */
[----:B------:R-:W-:Y:S01]  /*a580*/  @!P3 LEA.HI.X R27, R15, R0, R20, 0x1, P5 ;  /* 0x000000000f1bb211 */ /* 0x000fe200028f0c14 */
[----:B------:R3:W-:Y:S01]  /*a590*/  @!P4 ST.E.128 desc[UR40][R24.64], RZ ;  /* 0x000000ff1800c985 */ /* 0x0007e2000c101d28 */
[----:B------:R-:W-:-:S02]  /*a5a0*/  @!P1 LEA R4, P5, R13, R4, 0x1 ;  /* 0x000000040d049211 */ /* 0x000fc400078a08ff */
[-C--:B------:R-:W-:Y:S01]  /*a5b0*/  @!P2 LEA.HI.X R29, R9, R0.reuse, R10, 0x1, P6 ;  /* 0x00000000091da211 */ /* 0x080fe200030f0c0a */
[----:B------:R3:W-:Y:S01]  /*a5c0*/  @!P3 ST.E.128 desc[UR40][R26.64], RZ ;  /* 0x000000ff1a00b985 */ /* 0x0007e2000c101d28 */
[----:B------:R-:W-:-:S03]  /*a5d0*/  @!P1 LEA.HI.X R5, R13, R0, R14, 0x1, P5 ;  /* 0x000000000d059211 */ /* 0x000fc600028f0c0e */
[----:B------:R3:W-:Y:S04]  /*a5e0*/  @!P2 ST.E.128 desc[UR40][R28.64], RZ ;  /* 0x000000ff1c00a985 */ /* 0x0007e8000c101d28 */
[----:B------:R3:W-:Y:S02]  /*a5f0*/  @!P1 ST.E.128 desc[UR40][R4.64], RZ ;  /* 0x000000ff04009985 */ /* 0x0007e4000c101d28 */
.L_x_401:
[----:B------:R-:W-:Y:S05]  /*a600*/  BSYNC B1 ;  /* 0x0000000000017941 */ /* 0x000fea0003800000 */
.L_x_400:
[----:B----4-:R4:W0:Y:S01]  /*a610*/  SHFL.IDX PT, R0, R3, 0x2, 0x181f ;  /* 0x00581f0003007f89 */ /* 0x01082200000e0000 */
        /* <DEDUP_REMOVED lines=9> */
[-C--:B------:R-:W-:Y:S02]  /*a6b0*/  @!P2 LEA R26, P5, R15, R4.reuse, 0x1 ;  /* 0x000000040f1aa211 */ /* 0x080fe400078a08ff */
[----:B------:R-:W-:Y:S02]  /*a6c0*/  @!P1 LEA R28, P4, R9, R4, 0x1 ;  /* 0x00000004091c9211 */ /* 0x000fe400078808ff */
[----:B0-----:R-:W-:Y:S02]  /*a6d0*/  @!P3 LEA.HI.X R25, R7, R0, R12, 0x1, P6 ;  /* 0x000000000719b211 */ /* 0x001fe400030f0c0c */
[----:B------:R-:W-:Y:S02]  /*a6e0*/  @!P0 LEA R4, P6, R13, R4, 0x1 ;  /* 0x000000040d048211 */ /* 0x000fe400078c08ff */
[-C--:B------:R-:W-:Y:S01]  /*a6f0*/  @!P2 LEA.HI.X R27, R15, R0.reuse, R20, 0x1, P5 ;  /* 0x000000000f1ba211 */ /* 0x080fe200028f0c14 */
[----:B------:R3:W-:Y:S01]  /*a700*/  @!P3 ST.E.128 desc[UR40][R24.64], RZ ;  /* 0x000000ff1800b985 */ /* 0x0007e2000c101d28 */
[----:B------:R-:W-:-:S02]  /*a710*/  @!P1 LEA.HI.X R29, R9, R0, R10, 0x1, P4 ;  /* 0x00000000091d9211 */ /* 0x000fc400020f0c0a */
[----:B------:R-:W-:Y:S01]  /*a720*/  @!P0 LEA.HI.X R5, R13, R0, R14, 0x1, P6 ;  /* 0x000000000d058211 */ /* 0x000fe200030f0c0e */
[----:B------:R3:W-:Y:S04]  /*a730*/  @!P2 ST.E.128 desc[UR40][R26.64], RZ ;  /* 0x000000ff1a00a985 */ /* 0x0007e8000c101d28 */
[----:B------:R3:W-:Y:S04]  /*a740*/  @!P1 ST.E.128 desc[UR40][R28.64], RZ ;  /* 0x000000ff1c009985 */ /* 0x0007e8000c101d28 */
[----:B------:R3:W-:Y:S02]  /*a750*/  @!P0 ST.E.128 desc[UR40][R4.64], RZ ;  /* 0x000000ff04008985 */ /* 0x0007e4000c101d28 */
.L_x_403:
[----:B------:R-:W-:Y:S05]  /*a760*/  BSYNC B1 ;  /* 0x0000000000017941 */ /* 0x000fea0003800000 */
.L_x_402:
[----:B0-----:R-:W-:Y:S01]  /*a770*/  VIADD R0, R8, 0x60 ;  /* 0x0000006008007836 */ /* 0x001fe20000000000 */
[----:B--2-4-:R-:W0:Y:S04]  /*a780*/  SHFL.IDX PT, R3, R3, 0x3, 0x181f ;  /* 0x00781f0003037f89 */ /* 0x014e2800000e0000 */
[----:B------:R-:W-:Y:S01]  /*a790*/  ISETP.GE.AND P0, PT, R0, R11, PT ;  /* 0x0000000b0000720c */ /* 0x000fe20003f06270 */
[----:B-1-3--:R1:W2:-:S12]  /*a7a0*/  SHFL.IDX PT, R4, R6, 0x3, 0x181f ;  /* 0x00781f0006047f89 */ /* 0x00a29800000e0000 */
[----:B-1----:R-:W-:Y:S05]  /*a7b0*/  @P0 BRA `(.L_x_392) ;  /* 0x0000000000440947 */ /* 0x002fea0003800000 */
[----:B------:R-:W-:Y:S02]  /*a7c0*/  ULDC UR4, c[0x0][0xac8] ;  /* 0x0002b20000047ab9 */ /* 0x000fe40000000800 */
[----:B------:R-:W-:Y:S02]  /*a7d0*/  ISETP.GE.AND P3, PT, R7, UR4, PT ;  /* 0x0000000407007c0c */ /* 0x000fe4000bf66270 */
[----:B------:R-:W-:Y:S02]  /*a7e0*/  ISETP.GE.AND P2, PT, R15, UR4, PT ;  /* 0x000000040f007c0c */ /* 0x000fe4000bf46270 */
[----:B------:R-:W-:Y:S02]  /*a7f0*/  ISETP.GE.AND P1, PT, R9, UR4, PT ;  /* 0x0000000409007c0c */ /* 0x000fe4000bf26270 */
[----:B------:R-:W-:-:S07]  /*a800*/  ISETP.GE.AND P0, PT, R13, UR4, PT ;  /* 0x000000040d007c0c */ /* 0x000fce000bf06270 */
[----:B--2---:R-:W-:-:S04]  /*a810*/  @!P3 LEA R6, P4, R7, R4, 0x1 ;  /* 0x000000040706b211 */ /* 0x004fc800078808ff */
[-C--:B0-----:R-:W-:Y:S02]  /*a820*/  @!P3 LEA.HI.X R7, R7, R3.reuse, R12, 0x1, P4 ;  /* 0x000000030707b211 */ /* 0x081fe400020f0c0c */
[-C--:B------:R-:W-:Y:S02]  /*a830*/  @!P2 LEA R24, P4, R15, R4.reuse, 0x1 ;  /* 0x000000040f18a211 */ /* 0x080fe400078808ff */
[-C--:B------:R-:W-:Y:S01]  /*a840*/  @!P1 LEA R8, P5, R9, R4.reuse, 0x1 ;  /* 0x0000000409089211 */ /* 0x080fe200078a08ff */
[----:B------:R0:W-:Y:S01]  /*a850*/  @!P3 ST.E.128 desc[UR40][R6.64], RZ ;  /* 0x000000ff0600b985 */ /* 0x0001e2000c101d28 */
[----:B------:R-:W-:Y:S02]  /*a860*/  @!P0 LEA R4, P6, R13, R4, 0x1 ;  /* 0x000000040d048211 */ /* 0x000fe400078c08ff */
[-C--:B------:R-:W-:Y:S02]  /*a870*/  @!P2 LEA.HI.X R25, R15, R3.reuse, R20, 0x1, P4 ;  /* 0x000000030f19a211 */ /* 0x080fe400020f0c14 */
[----:B------:R-:W-:-:S02]  /*a880*/  @!P1 LEA.HI.X R9, R9, R3, R10, 0x1, P5 ;  /* 0x0000000309099211 */ /* 0x000fc400028f0c0a */
[----:B------:R-:W-:Y:S01]  /*a890*/  @!P0 LEA.HI.X R5, R13, R3, R14, 0x1, P6 ;  /* 0x000000030d058211 */ /* 0x000fe200030f0c0e */
[----:B------:R0:W-:Y:S04]  /*a8a0*/  @!P2 ST.E.128 desc[UR40][R24.64], RZ ;  /* 0x000000ff1800a985 */ /* 0x0001e8000c101d28 */
[----:B------:R0:W-:Y:S04]  /*a8b0*/  @!P1 ST.E.128 desc[UR40][R8.64], RZ ;  /* 0x000000ff08009985 */ /* 0x0001e8000c101d28 */
[----:B------:R0:W-:Y:S02]  /*a8c0*/  @!P0 ST.E.128 desc[UR40][R4.64], RZ ;  /* 0x000000ff04008985 */ /* 0x0001e4000c101d28 */
.L_x_392:
[----:B------:R-:W-:Y:S05]  /*a8d0*/  BSYNC B0 ;  /* 0x0000000000007941 */ /* 0x000fea0003800000 */
.L_x_382:
[----:B------:R-:W-:Y:S02]  /*a8e0*/  ULDC UR4, c[0x0][0xc3c] ;  /* 0x00030f0000047ab9 */ /* 0x000fe40000000800 */
[----:B------:R-:W-:-:S06]  /*a8f0*/  UISETP.GE.AND UP0, UPT, UR7, UR4, UPT ;  /* 0x000000040700728c */ /* 0x000fcc000bf06270 */
[----:B------:R-:W-:-:S13]  /*a900*/  PLOP3.LUT P0, PT, PT, PT, UP0, 0x80, 0x0 ;  /* 0x000000000000781c */ /* 0x000fda0003f0f008 */
[----:B------:R-:W-:Y:S05]  /*a910*/  @!P0 BRA `(.L_x_404) ;  /* 0xffffff6800048947 */ /* 0x000fea000383ffff */
[----:B------:R-:W-:Y:S05]  /*a920*/  EXIT ;  /* 0x000000000000794d */ /* 0x000fea0003800000 */
.L_x_357:
[----:B------:R-:W-:-:S08]  /*a930*/  NOP ;  /* 0x0000000000007918 */ /* 0x000fd00000000000 */
[----:B------:R-:W0:-:S00]  /*a940*/  USETMAXREG.DEALLOC.CTAPOOL 0x18 ;  /* 0x00000018000079c8 */ /* 0x000e0000080e0500 */
[----:B0-----:R-:W-:Y:S01]  /*a950*/  LOP3.LUT R0, R0, 0x3, RZ, 0xc0, !PT ;  /* 0x0000000300007812 */ /* 0x001fe200078ec0ff */
[----:B------:R-:W-:-:S05]  /*a960*/  IMAD.MOV.U32 R7, RZ, RZ, RZ ;  /* 0x000000ffff077224 */ /* 0x000fca00078e00ff */
[----:B------:R-:W0:Y:S02]  /*a970*/  SHFL.IDX PT, R0, R0, RZ, 0x1f ;  /* 0x00001fff00007589 */ /* 0x000e2400000e0000 */
[----:B0-----:R-:W-:-:S04]  /*a980*/  ISETP.NE.AND P0, PT, R0, RZ, PT ;  /* 0x000000ff0000720c */ /* 0x001fc80003f05270 */
[----:B------:R-:W-:-:S05]  /*a990*/  P2R R0, PR, RZ, 0x1 ;  /* 0x00000001ff007803 */ /* 0x000fca0000000000 */
[----:B------:R0:W-:Y:S04]  /*a9a0*/  STL [R1+0x5c], R0 ;  /* 0x00005c0001007387 */ /* 0x0001e80000100800 */
[----:B------:R-:W-:Y:S05]  /*a9b0*/  @!P0 BRA `(.L_x_405) ;  /* 0x0000000000248947 */ /* 0x000fea0003800000 */
[----:B------:R-:W1:Y:S08]  /*a9c0*/  S2UR UR5, SR_CgaCtaId ;  /* 0x00000000000579c3 */ /* 0x000e700000008800 */
[----:B------:R-:W-:Y:S06]  /*a9d0*/  BAR.SYNC.DEFER_BLOCKING 0x5, 0x180 ;  /* 0x0146000000007b1d */ /* 0x000fec0000010000 */
[----:B------:R-:W-:-:S02]  /*a9e0*/  UMOV UR4, 0x400 ;  /* 0x0000040000047882 */ /* 0x000fc40000000000 */
[----:B-1----:R-:W-:-:S09]  /*a9f0*/  ULEA UR4, UR5, UR4, 0x18 ;  /* 0x0000000405047291 */ /* 0x002fd2000f8ec03f */
[----:B------:R-:W1:Y:S04]  /*aa00*/  LDS.128 R8, [UR4+0x228d0] ;  /* 0x0228d004ff087984 */ /* 0x000e680008000c00 */
[----:B-1----:R1:W-:Y:S04]  /*aa10*/  STL.64 [R1], R8 ;  /* 0x0000000801007387 */ /* 0x0023e80000100a00 */
[----:B------:R1:W-:Y:S01]  /*aa20*/  STL.64 [R1+0x8], R10 ;  /* 0x0000080a01007387 */ /* 0x0003e20000100a00 */
[----:B------:R-:W-:Y:S06]  /*aa30*/  BAR.ARV 0x4, 0x180 ;  /* 0x0106000000007b1d */ /* 0x000fec0000002000 */
[----:B------:R-:W-:Y:S05]  /*aa40*/  BRA `(.L_x_406) ;  /* 0x0000000800a47947 */ /* 0x000fea0003800000 */
.L_x_405:
[----:B0-----:R-:W-:Y:S01]  /*aa50*/  LOP3.LUT R0, R6, 0x1f, RZ, 0xc0, !PT ;  /* 0x0000001f06007812 */ /* 0x001fe200078ec0ff */
[----:B------:R-:W-:Y:S01]  /*aa60*/  ULDC UR4, c[0x0][0xc3c] ;  /* 0x00030f0000047ab9 */ /* 0x000fe20000000800 */
[----:B------:R-:W-:Y:S01]  /*aa70*/  IMAD.MOV.U32 R10, RZ, RZ, RZ ;  /* 0x000000ffff0a7224 */ /* 0x000fe200078e00ff */
[----:B------:R-:W0:Y:S01]  /*aa80*/  S2UR UR6, SR_CTAID.X ;  /* 0x00000000000679c3 */ /* 0x000e220000002500 */
[----:B------:R-:W-:Y:S01]  /*aa90*/  ISETP.NE.AND P0, PT, R0, 0x1f, PT ;  /* 0x0000001f0000780c */ /* 0x000fe20003f05270 */
[----:B------:R-:W-:-:S03]  /*aaa0*/  ULDC UR5, c[0x0][0xc38] ;  /* 0x00030e0000057ab9 */ /* 0x000fc60000000800 */
[----:B------:R-:W-:-:S13]  /*aab0*/  ISETP.GE.OR P1, PT, R0, UR4, !P0 ;  /* 0x0000000400007c0c */ /* 0x000fda000c726670 */
[----:B------:R-:W1:Y:S08]  /*aac0*/  @!P1 LDC.64 R2, c[0x0][0xc80] ;  /* 0x00032000ff029b82 */ /* 0x000e700000000a00 */
[----:B------:R-:W2:Y:S01]  /*aad0*/  @!P1 LDC.64 R4, c[0x0][0xc78] ;  /* 0x00031e00ff049b82 */ /* 0x000ea20000000a00 */
[----:B-1----:R-:W-:-:S05]  /*aae0*/  @!P1 IMAD.WIDE.U32 R2, R0, 0x4, R2 ;  /* 0x0000000400029825 */ /* 0x002fca00078e0002 */
[----:B------:R2:W3:Y:S02]  /*aaf0*/  @!P1 LDG.E R7, desc[UR40][R2.64] ;  /* 0x0000002802079981 */ /* 0x0004e4000c1e1900 */
[----:B--2---:R-:W-:-:S05]  /*ab00*/  @!P1 IMAD.WIDE.U32 R2, R0, 0x4, R4 ;  /* 0x0000000400029825 */ /* 0x004fca00078e0004 */
[----:B------:R-:W3:Y:S01]  /*ab10*/  @!P1 LDG.E R10, desc[UR40][R2.64] ;  /* 0x00000028020a9981 */ /* 0x000ee2000c1e1900 */
[C---:B------:R-:W-:Y:S01]  /*ab20*/  ISETP.NE.AND P1, PT, R0.reuse, RZ, PT ;  /* 0x000000ff0000720c */ /* 0x040fe20003f25270 */
[----:B------:R-:W-:Y:S01]  /*ab30*/  UMOV UR4, URZ ;  /* 0x0000003f00047c82 */ /* 0x000fe20008000000 */
[C---:B------:R-:W-:Y:S02]  /*ab40*/  ISETP.GE.U32.AND P2, PT, R0.reuse, 0x2, PT ;  /* 0x000000020000780c */ /* 0x040fe40003f46070 */
[C---:B------:R-:W-:Y:S02]  /*ab50*/  ISETP.GE.U32.AND P3, PT, R0.reuse, 0x4, PT ;  /* 0x000000040000780c */ /* 0x040fe40003f66070 */
[C---:B------:R-:W-:Y:S02]  /*ab60*/  ISETP.GE.U32.AND P4, PT, R0.reuse, 0x8, PT ;  /* 0x000000080000780c */ /* 0x040fe40003f86070 */
[----:B------:R-:W-:Y:S01]  /*ab70*/  ISETP.GE.U32.AND P5, PT, R0, 0x10, PT ;  /* 0x000000100000780c */ /* 0x000fe20003fa6070 */
[----:B---3--:R-:W-:-:S05]  /*ab80*/  IMAD R4, R7, R10, RZ ;  /* 0x0000000a07047224 */ /* 0x008fca00078e02ff */
[----:B------:R-:W1:Y:S02]  /*ab90*/  SHFL.UP PT, R5, R4, 0x1, RZ ;  /* 0x0420000004057989 */ /* 0x000e6400000e00ff */
[----:B-1----:R-:W-:-:S05]  /*aba0*/  SEL R5, R5, RZ, P1 ;  /* 0x000000ff05057207 */ /* 0x002fca0000800000 */
[----:B------:R-:W-:-:S05]  /*abb0*/  IMAD.IADD R5, R4, 0x1, R5 ;  /* 0x0000000104057824 */ /* 0x000fca00078e0205 */
        /* <DEDUP_REMOVED lines=12> */
[----:B------:R-:W1:Y:S02]  /*ac80*/  SHFL.IDX PT, R8, R2, 0x1f, 0x1f ;  /* 0x03e01f0002087f89 */ /* 0x000e6400000e0000 */
[----:B-1----:R-:W-:-:S04]  /*ac90*/  IMAD R8, R8, UR5, RZ ;  /* 0x0000000508087c24 */ /* 0x002fc8000f8e02ff */
[----:B------:R-:W-:Y:S01]  /*aca0*/  IMAD.MOV.U32 R11, RZ, RZ, R8 ;  /* 0x000000ffff0b7224 */ /* 0x000fe200078e0008 */
[----:B0-----:R-:W-:-:S13]  /*acb0*/  ISETP.GT.AND P6, PT, R8, UR6, PT ;  /* 0x0000000608007c0c */ /* 0x001fda000bfc4270 */
[----:B------:R-:W-:Y:S05]  /*acc0*/  @P6 BRA `(.L_x_407) ;  /* 0x0000000000a46947 */ /* 0x000fea0003800000 */
[----:B------:R-:W-:Y:S01]  /*acd0*/  IMAD.MOV.U32 R8, RZ, RZ, R11 ;  /* 0x000000ffff087224 */ /* 0x000fe200078e000b */
[----:B------:R-:W-:Y:S01]  /*ace0*/  UMOV UR4, URZ ;  /* 0x0000003f00047c82 */ /* 0x000fe20008000000 */
[----:B------:R-:W-:-:S05]  /*acf0*/  ULDC UR5, c[0x0][0xc38] ;  /* 0x00030e0000057ab9 */ /* 0x000fca0000000800 */
.L_x_409:
[----:B------:R-:W0:Y:S01]  /*ad00*/  LDC R2, c[0x0][0xc3c] ;  /* 0x00030f00ff027b82 */ /* 0x000e220000000800 */
[----:B------:R-:W-:Y:S01]  /*ad10*/  ULDC UR7, c[0x0][0xc3c] ;  /* 0x00030f0000077ab9 */ /* 0x000fe20000000800 */
[----:B------:R-:W-:Y:S01]  /*ad20*/  UIADD3 UR4, UR4, 0x1f, URZ ;  /* 0x0000001f04047890 */ /* 0x000fe2000fffe03f */
[----:B------:R-:W-:-:S05]  /*ad30*/  IMAD.U32 R3, RZ, RZ, UR7 ;  /* 0x00000007ff037e24 */ /* 0x000fca000f8e00ff */
[----:B------:R1:W-:Y:S01]  /*ad40*/  STL [R1+0xc], R3 ;  /* 0x00000c0301007387 */ /* 0x0003e20000100800 */
[----:B0-----:R-:W-:-:S13]  /*ad50*/  ISETP.LE.AND P6, PT, R2, UR4, PT ;  /* 0x0000000402007c0c */ /* 0x001fda000bfc3270 */
[----:B-1----:R-:W-:Y:S05]  /*ad60*/  @P6 BRA `(.L_x_408) ;  /* 0x0000000400a46947 */ /* 0x002fea0003800000 */
[----:B------:R-:W-:Y:S02]  /*ad70*/  VIADD R9, R0, UR4 ;  /* 0x0000000400097c36 */ /* 0x000fe40008000000 */
[----:B------:R-:W-:-:S03]  /*ad80*/  IMAD.MOV.U32 R7, RZ, RZ, RZ ;  /* 0x000000ffff077224 */ /* 0x000fc600078e00ff */
[----:B------:R-:W-:-:S13]  /*ad90*/  ISETP.GE.OR P6, PT, R9, R2, !P0 ;  /* 0x000000020900720c */ /* 0x000fda00047c6670 */
[----:B------:R-:W0:Y:S08]  /*ada0*/  @!P6 LDC.64 R2, c[0x0][0xc80] ;  /* 0x00032000ff02eb82 */ /* 0x000e300000000a00 */
[----:B------:R-:W1:Y:S01]  /*adb0*/  @!P6 LDC.64 R4, c[0x0][0xc78] ;  /* 0x00031e00ff04eb82 */ /* 0x000e620000000a00 */
[----:B------:R-:W-:Y:S02]  /*adc0*/  IMAD.MOV.U32 R10, RZ, RZ, RZ ;  /* 0x000000ffff0a7224 */ /* 0x000fe400078e00ff */
[----:B0-----:R-:W-:-:S05]  /*add0*/  @!P6 IMAD.WIDE R2, R9, 0x4, R2 ;  /* 0x000000040902e825 */ /* 0x001fca00078e0202 */
[----:B------:R1:W2:Y:S02]  /*ade0*/  @!P6 LDG.E R7, desc[UR40][R2.64] ;  /* 0x000000280207e981 */ /* 0x0002a4000c1e1900 */
[----:B-1----:R-:W-:-:S05]  /*adf0*/  @!P6 IMAD.WIDE R2, R9, 0x4, R4 ;  /* 0x000000040902e825 */ /* 0x002fca00078e0204 */
[----:B------:R-:W2:Y:S02]  /*ae00*/  @!P6 LDG.E R10, desc[UR40][R2.64] ;  /* 0x00000028020ae981 */ /* 0x000ea4000c1e1900 */
[----:B--2---:R-:W-:-:S05]  /*ae10*/  IMAD R11, R7, R10, RZ ;  /* 0x0000000a070b7224 */ /* 0x004fca00078e02ff */
[----:B------:R-:W0:Y:S02]  /*ae20*/  SHFL.UP PT, R4, R11, 0x1, RZ ;  /* 0x042000000b047989 */ /* 0x000e2400000e00ff */
[----:B0-----:R-:W-:-:S05]  /*ae30*/  SEL R4, R4, RZ, P1 ;  /* 0x000000ff04047207 */ /* 0x001fca0000800000 */
[----:B------:R-:W-:-:S05]  /*ae40*/  IMAD.IADD R4, R11, 0x1, R4 ;  /* 0x000000010b047824 */ /* 0x000fca00078e0204 */
        /* <DEDUP_REMOVED lines=12> */
[----:B------:R-:W0:Y:S02]  /*af10*/  SHFL.IDX PT, R4, R2, 0x1f, 0x1f ;  /* 0x03e01f0002047f89 */ /* 0x000e2400000e0000 */
[----:B0-----:R-:W-:-:S04]  /*af20*/  IMAD R11, R4, UR5, RZ ;  /* 0x00000005040b7c24 */ /* 0x001fc8000f8e02ff */
[----:B------:R-:W-:-:S05]  /*af30*/  IMAD.IADD R8, R11, 0x1, R8 ;  /* 0x000000010b087824 */ /* 0x000fca00078e0208 */
[----:B------:R-:W-:-:S13]  /*af40*/  ISETP.GT.AND P6, PT, R8, UR6, PT ;  /* 0x0000000608007c0c */ /* 0x000fda000bfc4270 */
[----:B------:R-:W-:Y:S05]  /*af50*/  @!P6 BRA `(.L_x_409) ;  /* 0xfffffffc0068e947 */ /* 0x000fea000383ffff */
.L_x_407:
[----:B------:R-:W-:Y:S02]  /*af60*/  IMAD.IADD R11, R8, 0x1, -R11 ;  /* 0x00000001080b7824 */ /* 0x000fe400078e0a0b */
[----:B------:R-:W-:Y:S02]  /*af70*/  IMAD.MOV.U32 R14, RZ, RZ, RZ ;  /* 0x000000ffff0e7224 */ /* 0x000fe400078e00ff */
[----:B------:R-:W-:-:S05]  /*af80*/  IMAD R3, R2, UR5, R11 ;  /* 0x0000000502037c24 */ /* 0x000fca000f8e020b */
[----:B------:R-:W-:-:S13]  /*af90*/  ISETP.GT.AND P0, PT, R3, UR6, PT ;  /* 0x0000000603007c0c */ /* 0x000fda000bf04270 */
[----:B------:R-:W-:-:S04]  /*afa0*/  VOTE.ANY R12, PT, !P0 ;  /* 0x00000000000c7806 */ /* 0x000fc800040e0100 */
[----:B------:R-:W0:Y:S01]  /*afb0*/  POPC R4, R12 ;  /* 0x0000000c00047309 */ /* 0x000e220000000000 */
[----:B------:R-:W-:Y:S01]  /*afc0*/  ISETP.NE.AND P0, PT, R12, RZ, PT ;  /* 0x000000ff0c00720c */ /* 0x000fe20003f05270 */
[----:B0-----:R-:W0:Y:S04]  /*afd0*/  SHFL.IDX PT, R7, R7, R4, 0x1f ;  /* 0x00001f0407077589 */ /* 0x001e2800000e0000 */
[----:B------:R-:W1:Y:S01]  /*afe0*/  SHFL.IDX PT, R9, R10, R4, 0x1f ;  /* 0x00001f040a097589 */ /* 0x000e6200000e0000 */
[----:B0-----:R-:W-:-:S04]  /*aff0*/  IABS R5, R7 ;  /* 0x0000000700057213 */ /* 0x001fc80000000000 */
[----:B------:R-:W0:Y:S01]  /*b000*/  I2F.RP R13, R5 ;  /* 0x00000005000d7306 */ /* 0x000e220000209400 */
[----:B-1----:R-:W-:-:S07]  /*b010*/  IABS R8, R9 ;  /* 0x0000000900087213 */ /* 0x002fce0000000000 */
[----:B------:R-:W-:Y:S08]  /*b020*/  I2F.RP R12, R8 ;  /* 0x00000008000c7306 */ /* 0x000ff00000209400 */
[----:B0-----:R-:W0:Y:S02]  /*b030*/  MUFU.RCP R13, R13 ;  /* 0x0000000d000d7308 */ /* 0x001e240000001000 */
[----:B0-----:R-:W-:-:S06]  /*b040*/  VIADD R3, R13, 0xffffffe ;  /* 0x0ffffffe0d037836 */ /* 0x001fcc0000000000 */
[----:B------:R-:W0:Y:S02]  /*b050*/  F2I.FTZ.U32.TRUNC.NTZ R3, R3 ;  /* 0x0000000300037305 */ /* 0x000e24000021f000 */
[----:B0-----:R-:W-:Y:S01]  /*b060*/  IMAD.MOV R16, RZ, RZ, -R3 ;  /* 0x000000ffff107224 */ /* 0x001fe200078e0a03 */
[----:B------:R-:W-:Y:S06]  /*b070*/  @!P0 BRA `(.L_x_410) ;  /* 0x0000000000088947 */ /* 0x000fec0003800000 */
[----:B------:R-:W-:-:S05]  /*b080*/  VIADD R13, R4, 0xffffffff ;  /* 0xffffffff040d7836 */ /* 0x000fca0000000000 */
[----:B------:R0:W1:Y:S02]  /*b090*/  SHFL.IDX PT, R14, R2, R13, 0x1f ;  /* 0x00001f0d020e7589 */ /* 0x00006400000e0000 */
.L_x_410:
[----:B-1----:R-:W-:Y:S01]  /*b0a0*/  IMAD R10, R14, UR5, R11 ;  /* 0x000000050e0a7c24 */ /* 0x002fe2000f8e020b */
[----:B------:R-:W1:Y:S01]  /*b0b0*/  MUFU.RCP R12, R12 ;  /* 0x0000000c000c7308 */ /* 0x000e620000001000 */
[----:B------:R-:W-:Y:S02]  /*b0c0*/  IMAD R11, R16, R5, RZ ;  /* 0x00000005100b7224 */ /* 0x000fe400078e02ff */
[----:B0-----:R-:W-:Y:S01]  /*b0d0*/  IMAD.MOV.U32 R2, RZ, RZ, RZ ;  /* 0x000000ffff027224 */ /* 0x001fe200078e00ff */
[----:B------:R0:W-:Y:S03]  /*b0e0*/  STL [R1], R10 ;  /* 0x0000000a01007387 */ /* 0x0001e60000100800 */
[----:B------:R-:W-:Y:S01]  /*b0f0*/  IMAD.HI.U32 R2, R3, R11, R2 ;  /* 0x0000000b03027227 */ /* 0x000fe200078e0002 */
[----:B------:R-:W-:-:S05]  /*b100*/  IABS R11, R7 ;  /* 0x00000007000b7213 */ /* 0x000fca0000000000 */
[----:B------:R-:W-:Y:S01]  /*b110*/  IMAD.MOV R14, RZ, RZ, -R11 ;  /* 0x000000ffff0e7224 */ /* 0x000fe200078e0a0b */
[----:B0-----:R-:W-:-:S04]  /*b120*/  IADD3 R10, -R10, UR6, RZ ;  /* 0x000000060a0a7c10 */ /* 0x001fc8000fffe1ff */
[----:B------:R-:W-:-:S05]  /*b130*/  IABS R3, R10 ;  /* 0x0000000a00037213 */ /* 0x000fca0000000000 */
[----:B------:R-:W-:-:S04]  /*b140*/  IMAD.HI.U32 R11, R2, R3, RZ ;  /* 0x00000003020b7227 */ /* 0x000fc800078e00ff */
[----:B------:R-:W-:Y:S02]  /*b150*/  IMAD R2, R11, R14, R3 ;  /* 0x0000000e0b027224 */ /* 0x000fe400078e0203 */
[----:B-1----:R-:W-:-:S03]  /*b160*/  VIADD R3, R12, 0xffffffe ;  /* 0x0ffffffe0c037836 */ /* 0x002fc60000000000 */
[----:B------:R-:W-:-:S03]  /*b170*/  ISETP.GT.U32.AND P1, PT, R5, R2, PT ;  /* 0x000000020500720c */ /* 0x000fc60003f24070 */
[----:B------:R-:W0:Y:S10]  /*b180*/  F2I.FTZ.U32.TRUNC.NTZ R3, R3 ;  /* 0x0000000300037305 */ /* 0x000e34000021f000 */
[----:B------:R-:W-:-:S02]  /*b190*/  @!P1 IMAD.IADD R2, R2, 0x1, -R5 ;  /* 0x0000000102029824 */ /* 0x000fc400078e0a05 */
[----:B------:R-:W-:Y:S01]  /*b1a0*/  @!P1 VIADD R11, R11, 0x1 ;  /* 0x000000010b0b9836 */ /* 0x000fe20000000000 */
[----:B------:R-:W-:Y:S02]  /*b1b0*/  ISETP.NE.AND P1, PT, R7, RZ, PT ;  /* 0x000000ff0700720c */ /* 0x000fe40003f25270 */
[----:B------:R-:W-:Y:S01]  /*b1c0*/  ISETP.GE.U32.AND P0, PT, R2, R5, PT ;  /* 0x000000050200720c */ /* 0x000fe20003f06070 */
[----:B0-----:R-:W-:Y:S02]  /*b1d0*/  IMAD.MOV R5, RZ, RZ, -R3 ;  /* 0x000000ffff057224 */ /* 0x001fe400078e0a03 */
[----:B------:R-:W-:Y:S02]  /*b1e0*/  IMAD.MOV.U32 R2, RZ, RZ, RZ ;  /* 0x000000ffff027224 */ /* 0x000fe400078e00ff */
[----:B------:R-:W-:-:S04]  /*b1f0*/  IMAD R5, R5, R8, RZ ;  /* 0x0000000805057224 */ /* 0x000fc800078e02ff */
[----:B------:R-:W-:Y:S01]  /*b200*/  IMAD.HI.U32 R5, R3, R5, R2 ;  /* 0x0000000503057227 */ /* 0x000fe200078e0002 */
[----:B------:R-:W-:Y:S02]  /*b210*/  LOP3.LUT R2, R10, R7, RZ, 0x3c, !PT ;  /* 0x000000070a027212 */ /* 0x000fe400078e3cff */
[----:B------:R-:W-:Y:S01]  /*b220*/  IABS R3, R9 ;  /* 0x0000000900037213 */ /* 0x000fe20000000000 */
[----:B------:R-:W-:Y:S01]  /*b230*/  @P0 VIADD R11, R11, 0x1 ;  /* 0x000000010b0b0836 */ /* 0x000fe20000000000 */
[----:B------:R-:W-:-:S03]  /*b240*/  ISETP.GE.AND P2, PT, R2, RZ, PT ;  /* 0x000000ff0200720c */ /* 0x000fc60003f46270 */
[----:B------:R-:W-:-:S10]  /*b250*/  IMAD.MOV R3, RZ, RZ, -R3 ;  /* 0x000000ffff037224 */ /* 0x000fd400078e0a03 */
[----:B------:R-:W-:Y:S01]  /*b260*/  @!P2 IMAD.MOV R11, RZ, RZ, -R11 ;  /* 0x000000ffff0ba224 */ /* 0x000fe200078e0a0b */
[----:B------:R-:W-:-:S04]  /*b270*/  @!P1 LOP3.LUT R11, RZ, R7, RZ, 0x33, !PT ;  /* 0x00000007ff0b9212 */ /* 0x000fc800078e33ff */
[-C--:B------:R-:W-:Y:S01]  /*b280*/  IABS R2, R11.reuse ;  /* 0x0000000b00027213 */ /* 0x080fe20000000000 */
[----:B------:R-:W-:-:S04]  /*b290*/  IMAD R7, R7, R11, RZ ;  /* 0x0000000b07077224 */ /* 0x000fc800078e02ff */
[----:B------:R-:W-:-:S04]  /*b2a0*/  IMAD.HI.U32 R5, R5, R2, RZ ;  /* 0x0000000205057227 */ /* 0x000fc800078e00ff */
[----:B------:R-:W-:Y:S01]  /*b2b0*/  IMAD R3, R5, R3, R2 ;  /* 0x0000000305037224 */ /* 0x000fe200078e0202 */
[----:B------:R-:W-:-:S04]  /*b2c0*/  LOP3.LUT R2, R11, R9, RZ, 0x3c, !PT ;  /* 0x000000090b027212 */ /* 0x000fc800078e3cff */
[----:B------:R-:W-:Y:S02]  /*b2d0*/  ISETP.GT.U32.AND P1, PT, R8, R3, PT ;  /* 0x000000030800720c */ /* 0x000fe40003f24070 */
[----:B------:R-:W-:-:S11]  /*b2e0*/  ISETP.GE.AND P2, PT, R2, RZ, PT ;  /* 0x000000ff0200720c */ /* 0x000fd60003f46270 */
[----:B------:R-:W-:Y:S02]  /*b2f0*/  @!P1 IMAD.IADD R3, R3, 0x1, -R8 ;  /* 0x0000000103039824 */ /* 0x000fe400078e0a08 */
[----:B------:R-:W-:Y:S01]  /*b300*/  @!P1 VIADD R5, R5, 0x1 ;  /* 0x0000000105059836 */ /* 0x000fe20000000000 */
[----:B------:R-:W-:Y:S02]  /*b310*/  ISETP.NE.AND P1, PT, R9, RZ, PT ;  /* 0x000000ff0900720c */ /* 0x000fe40003f25270 */
[----:B------:R-:W-:-:S13]  /*b320*/  ISETP.GE.U32.AND P0, PT, R3, R8, PT ;  /* 0x000000080300720c */ /* 0x000fda0003f06070 */
[----:B------:R-:W-:-:S04]  /*b330*/  @P0 VIADD R5, R5, 0x1 ;  /* 0x0000000105050836 */ /* 0x000fc80000000000 */
[----:B------:R-:W-:Y:S01]  /*b340*/  @!P2 IMAD.MOV R5, RZ, RZ, -R5 ;  /* 0x000000ffff05a224 */ /* 0x000fe200078e0a05 */
[----:B------:R-:W-:-:S05]  /*b350*/  @!P1 LOP3.LUT R5, RZ, R9, RZ, 0x33, !PT ;  /* 0x00000009ff059212 */ /* 0x000fca00078e33ff */
[----:B------:R-:W-:-:S04]  /*b360*/  IMAD.MOV R2, RZ, RZ, -R5 ;  /* 0x000000ffff027224 */ /* 0x000fc800078e0a05 */
[C---:B------:R-:W-:Y:S02]  /*b370*/  IMAD R11, R9.reuse, R2, R11 ;  /* 0x00000002090b7224 */ /* 0x040fe400078e020b */
[----:B------:R-:W-:Y:S02]  /*b380*/  IMAD R2, R9, 0x1000000, R5 ;  /* 0x0100000009027824 */ /* 0x000fe400078e0205 */
[----:B------:R-:W-:Y:S02]  /*b390*/  IMAD.IADD R5, R10, 0x1, -R7 ;  /* 0x000000010a057824 */ /* 0x000fe400078e0a07 */
[----:B------:R-:W-:Y:S02]  /*b3a0*/  IMAD R3, R11, 0x10000, R2 ;  /* 0x000100000b037824 */ /* 0x000fe400078e0202 */
[----:B------:R-:W-:Y:S01]  /*b3b0*/  VIADD R2, R4, UR4 ;  /* 0x0000000404027c36 */ /* 0x000fe20008000000 */
[----:B------:R0:W-:Y:S04]  /*b3c0*/  STL [R1+0x4], R5 ;  /* 0x0000040501007387 */ /* 0x0001e80000100800 */
[----:B------:R0:W-:Y:S04]  /*b3d0*/  STL [R1+0xc], R2 ;  /* 0x00000c0201007387 */ /* 0x0001e80000100800 */
[----:B------:R0:W-:Y:S01]  /*b3e0*/  STL [R1+0x8], R3 ;  /* 0x0000080301007387 */ /* 0x0001e20000100800 */
[----:B------:R-:W-:Y:S05]  /*b3f0*/  BRA `(.L_x_411) ;  /* 0x0000000000107947 */ /* 0x000fea0003800000 */
.L_x_408:
[----:B------:R-:W-:Y:S01]  /*b400*/  IMAD.U32 R2, RZ, RZ, UR6 ;  /* 0x00000006ff027e24 */ /* 0x000fe2000f8e00ff */
[----:B------:R1:W-:Y:S04]  /*b410*/  STL [R1+0x4], RZ ;  /* 0x000004ff01007387 */ /* 0x0003e80000100800 */
[----:B------:R1:W-:Y:S04]  /*b420*/  STL [R1+0x8], RZ ;  /* 0x000008ff01007387 */ /* 0x0003e80000100800 */
[----:B------:R1:W-:Y:S02]  /*b430*/  STL [R1], R2 ;  /* 0x0000000201007387 */ /* 0x0003e40000100800 */
.L_x_411:
[----:B------:R-:W2:Y:S04]  /*b440*/  LDL R8, [R1] ;  /* 0x0000000001087983 */ /* 0x000ea80000100800 */
[----:B------:R-:W2:Y:S04]  /*b450*/  LDL R9, [R1+0x4] ;  /* 0x0000040001097983 */ /* 0x000ea80000100800 */
[----:B------:R-:W2:Y:S04]  /*b460*/  LDL R10, [R1+0x8] ;  /* 0x00000800010a7983 */ /* 0x000ea80000100800 */
[----:B------:R-:W2:Y:S01]  /*b470*/  LDL R11, [R1+0xc] ;  /* 0x00000c00010b7983 */ /* 0x000ea20000100800 */
[----:B------:R-:W-:-:S13]  /*b480*/  ISETP.NE.AND P0, PT, R0, RZ, PT ;  /* 0x000000ff0000720c */ /* 0x000fda0003f05270 */
[----:B0-----:R-:W0:Y:S01]  /*b490*/  @!P0 S2R R3, SR_CgaCtaId ;  /* 0x0000000000038919 */ /* 0x001e220000008800 */
[----:B------:R-:W-:-:S04]  /*b4a0*/  @!P0 MOV R0, 0x400 ;  /* 0x0000040000008802 */ /* 0x000fc80000000f00 */
[----:B0-----:R-:W-:-:S05]  /*b4b0*/  @!P0 LEA R0, R3, R0, 0x18 ;  /* 0x0000000003008211 */ /* 0x001fca00078ec0ff */
[----:B--2---:R2:W-:Y:S01]  /*b4c0*/  @!P0 STS.128 [R0+0x228d0], R8 ;  /* 0x0228d00800008388 */ /* 0x0045e20000000c00 */
[----:B------:R-:W-:Y:S06]  /*b4d0*/  BAR.ARV 0x5, 0x180 ;  /* 0x0146000000007b1d */ /* 0x000fec0000002000 */
.L_x_406:
[----:B0-2---:R-:W2:Y:S01]  /*b4e0*/  LDL R0, [R1+0xc] ;  /* 0x00000c0001007983 */ /* 0x005ea20000100800 */
[----:B------:R-:W-:Y:S01]  /*b4f0*/  ULDC UR4, c[0x0][0xc3c] ;  /* 0x00030f0000047ab9 */ /* 0x000fe20000000800 */
[----:B------:R-:W-:Y:S02]  /*b500*/  IMAD.MOV.U32 R19, RZ, RZ, RZ ;  /* 0x000000ffff137224 */ /* 0x000fe400078e00ff */
[----:B------:R0:W-:Y:S01]  /*b510*/  STL [R1+0x48], RZ ;  /* 0x000048ff01007387 */ /* 0x0001e20000100800 */
[----:B--2---:R-:W-:Y:S01]  /*b520*/  ISETP.GE.AND P0, PT, R0, UR4, PT ;  /* 0x0000000400007c0c */ /* 0x004fe2000bf06270 */
[----:B------:R-:W-:-:S05]  /*b530*/  IMAD.MOV.U32 R0, RZ, RZ, 0x1 ;  /* 0x00000001ff007424 */ /* 0x000fca00078e00ff */
[----:B------:R0:W-:Y:S07]  /*b540*/  STL [R1+0x10], R0 ;  /* 0x0000100001007387 */ /* 0x0001ee0000100800 */
[----:B------:R-:W-:Y:S05]  /*b550*/  @P0 BRA `(.L_x_412) ;  /* 0x00000054003c0947 */ /* 0x000fea0003800000 */
[----:B------:R-:W2:Y:S01]  /*b560*/  S2UR UR5, SR_CgaCtaId ;  /* 0x00000000000579c3 */ /* 0x000ea20000008800 */
[C---:B0-----:R-:W-:Y:S01]  /*b570*/  IMAD.SHL.U32 R0, R6.reuse, 0x8, RZ ;  /* 0x0000000806007824 */ /* 0x041fe200078e00ff */
[----:B------:R-:W-:Y:S01]  /*b580*/  LOP3.LUT R4, R6, 0x7f, RZ, 0xc0, !PT ;  /* 0x0000007f06047812 */ /* 0x000fe200078ec0ff */
[----:B------:R-:W-:Y:S01]  /*b590*/  UMOV UR4, 0x400 ;  /* 0x0000040000047882 */ /* 0x000fe20000000000 */
[----:B------:R-:W-:Y:S01]  /*b5a0*/  BSSY B8, `(.L_x_412) ;  /* 0x000054a000087945 */ /* 0x000fe20003800000 */
[----:B------:R-:W-:Y:S01]  /*b5b0*/  IMAD.MOV.U32 R19, RZ, RZ, RZ ;  /* 0x000000ffff137224 */ /* 0x000fe200078e00ff */
[----:B------:R-:W-:Y:S01]  /*b5c0*/  LOP3.LUT R3, R0, 0x1f8, RZ, 0xc0, !PT ;  /* 0x000001f800037812 */ /* 0x000fe200078ec0ff */
[----:B-1----:R-:W-:Y:S01]  /*b5d0*/  IMAD.SHL.U32 R2, R4, 0x8, RZ ;  /* 0x0000000804027824 */ /* 0x002fe200078e00ff */
[----:B------:R-:W-:Y:S01]  /*b5e0*/  ULDC UR37, c[0x0][0xc] ;  /* 0x0000030000257ab9 */ /* 0x000fe20000000800 */
[----:B------:R-:W-:Y:S01]  /*b5f0*/  IMAD.MOV.U32 R0, RZ, RZ, 0x1 ;  /* 0x00000001ff007424 */ /* 0x000fe200078e00ff */
[----:B------:R-:W-:Y:S01]  /*b600*/  LOP3.LUT R3, R3, 0x38, R6, 0x78, !PT ;  /* 0x0000003803037812 */ /* 0x000fe200078e7806 */
[----:B------:R-:W-:Y:S01]  /*b610*/  IMAD.SHL.U32 R6, R6, 0x10, RZ ;  /* 0x0000001006067824 */ /* 0x000fe200078e00ff */
[----:B------:R-:W-:-:S02]  /*b620*/  ULDC.64 UR38, c[0x0][0x198] ;  /* 0x0000660000267ab9 */ /* 0x000fc40000000a00 */
[----:B------:R-:W-:Y:S02]  /*b630*/  LOP3.LUT R3, R3, 0x200, R2, 0xf8, !PT ;  /* 0x0000020003037812 */ /* 0x000fe400078ef802 */
[----:B------:R-:W-:-:S04]  /*b640*/  SHF.R.U32.HI R2, RZ, 0x3, R4 ;  /* 0x00000003ff027819 */ /* 0x000fc80000011604 */
[----:B------:R-:W-:Y:S01]  /*b650*/  LOP3.LUT R4, R2, 0x70, R6, 0xf8, !PT ;  /* 0x0000007002047812 */ /* 0x000fe200078ef806 */
[----:B--2---:R-:W-:-:S06]  /*b660*/  ULEA UR4, UR5, UR4, 0x18 ;  /* 0x0000000405047291 */ /* 0x004fcc000f8ec03f */
[----:B------:R-:W-:-:S04]  /*b670*/  IMAD.U32 R18, RZ, RZ, UR4 ;  /* 0x00000004ff127e24 */ /* 0x000fc8000f8e00ff */
[----:B------:R-:W-:-:S05]  /*b680*/  IMAD R2, R3, 0x2, R18 ;  /* 0x0000000203027824 */ /* 0x000fca00078e0212 */
[----:B------:R0:W-:Y:S04]  /*b690*/  STL [R1+0x28], R2 ;  /* 0x0000280201007387 */ /* 0x0001e80000100800 */
[----:B------:R0:W-:Y:S04]  /*b6a0*/  STL [R1+0x10], R0 ;  /* 0x0000100001007387 */ /* 0x0001e80000100800 */
[----:B------:R0:W-:Y:S02]  /*b6b0*/  STL [R1+0x48], RZ ;  /* 0x000048ff01007387 */ /* 0x0001e40000100800 */
.L_x_514:
[----:B0-2---:R-:W2:Y:S01]  /*b6c0*/  LDL R0, [R1+0xc] ;  /* 0x00000c0001007983 */ /* 0x005ea20000100800 */
[----:B------:R-:W2:Y:S01]  /*b6d0*/  LDC.64 R2, c[0x0][0xc88] ;  /* 0x00032200ff027b82 */ /* 0x000ea20000000a00 */
[----:B------:R-:W-:Y:S05]  /*b6e0*/  YIELD ;  /* 0x0000000000007946 */ /* 0x000fea0003800000 */
[----:B------:R-:W-:Y:S01]  /*b6f0*/  ULDC.64 UR4, c[0x0][0xa28] ;  /* 0x00028a0000047ab9 */ /* 0x000fe20000000a00 */
[----:B---3--:R-:W-:Y:S01]  /*b700*/  IMAD.MOV.U32 R6, RZ, RZ, RZ ;  /* 0x000000ffff067224 */ /* 0x008fe200078e00ff */
[----:B------:R-:W-:Y:S01]  /*b710*/  ISETP.NE.U32.AND P0, PT, RZ, UR4, PT ;  /* 0x00000004ff007c0c */ /* 0x000fe2000bf05070 */
[----:B------:R-:W-:Y:S01]  /*b720*/  ULDC.64 UR6, c[0x0][0xa18] ;  /* 0x0002860000067ab9 */ /* 0x000fe20000000a00 */
[----:B------:R-:W-:Y:S01]  /*b730*/  ULDC.64 UR8, c[0x0][0xa08] ;  /* 0x0002820000087ab9 */ /* 0x000fe20000000a00 */
[----:B--2---:R-:W-:-:S05]  /*b740*/  IMAD.WIDE R2, R0, 0x4, R2 ;  /* 0x0000000400027825 */ /* 0x004fca00078e0202 */
[----:B-1----:R-:W2:Y:S01]  /*b750*/  LDG.E R10, desc[UR40][R2.64] ;  /* 0x00000028020a7981 */ /* 0x002ea2000c1e1900 */
[----:B------:R-:W-:Y:S01]  /*b760*/  ISETP.NE.AND.EX P0, PT, RZ, UR5, PT, P0 ;  /* 0x00000005ff007c0c */ /* 0x000fe2000bf05300 */
[----:B------:R-:W-:Y:S01]  /*b770*/  IMAD.MOV.U32 R0, RZ, RZ, RZ ;  /* 0x000000ffff007224 */ /* 0x000fe200078e00ff */
[----:B--2---:R-:W-:Y:S01]  /*b780*/  SHF.R.S32.HI R4, RZ, 0x1f, R10 ;  /* 0x0000001fff047819 */ /* 0x004fe2000001140a */
[----:B------:R-:W-:-:S10]  /*b790*/  IMAD.SHL.U32 R16, R10, 0x4, RZ ;  /* 0x000000040a107824 */ /* 0x000fd400078e00ff */
[C---:B------:R-:W-:Y:S01]  /*b7a0*/  @P0 LEA R2, P1, R10.reuse, UR4, 0x2 ;  /* 0x000000040a020c11 */ /* 0x040fe2000f8210ff */
[----:B------:R-:W-:Y:S03]  /*b7b0*/  STL [R1+0x24], R10 ;  /* 0x0000240a01007387 */ /* 0x000fe60000100800 */
[C-C-:B------:R-:W-:Y:S01]  /*b7c0*/  @P0 LEA.HI.X R3, R10.reuse, UR5, R4.reuse, 0x2, P1 ;  /* 0x000000050a030c11 */ /* 0x140fe200088f1404 */
[----:B------:R-:W-:Y:S01]  /*b7d0*/  ULDC.64 UR4, c[0x0][0xa00] ;  /* 0x0002800000047ab9 */ /* 0x000fe20000000a00 */
[----:B------:R-:W-:Y:S01]  /*b7e0*/  SHF.L.U64.HI R9, R10, 0x2, R4 ;  /* 0x000000020a097819 */ /* 0x000fe20000010204 */
[----:B------:R0:W-:Y:S01]  /*b7f0*/  STL [R1+0x3c], R4 ;  /* 0x00003c0401007387 */ /* 0x0001e20000100800 */
[----:B------:R-:W-:-:S03]  /*b800*/  ISETP.NE.U32.AND P1, PT, RZ, UR4, PT ;  /* 0x00000004ff007c0c */ /* 0x000fc6000bf25070 */
[----:B------:R1:W5:Y:S01]  /*b810*/  @P0 LDG.E R0, desc[UR40][R2.64] ;  /* 0x0000002802000981 */ /* 0x000362000c1e1900 */
[----:B------:R-:W-:Y:S01]  /*b820*/  ISETP.NE.AND.EX P1, PT, RZ, UR5, PT, P1 ;  /* 0x00000005ff007c0c */ /* 0x000fe2000bf25310 */
[----:B------:R-:W-:Y:S01]  /*b830*/  IMAD.MOV.U32 R8, RZ, RZ, RZ ;  /* 0x000000ffff087224 */ /* 0x000fe200078e00ff */
[----:B------:R-:W-:Y:S01]  /*b840*/  ISETP.NE.U32.AND P2, PT, RZ, UR6, PT ;  /* 0x00000006ff007c0c */ /* 0x000fe2000bf45070 */
[----:B------:R-:W-:Y:S01]  /*b850*/  STL [R1+0x14], R9 ;  /* 0x0000140901007387 */ /* 0x000fe20000100800 */
[----:B------:R-:W-:Y:S02]  /*b860*/  ISETP.NE.U32.AND P0, PT, RZ, UR8, PT ;  /* 0x00000008ff007c0c */ /* 0x000fe4000bf05070 */
[C---:B0-----:R-:W-:Y:S02]  /*b870*/  IADD3 R4, P4, R16.reuse, UR8, RZ ;  /* 0x0000000810047c10 */ /* 0x041fe4000ff9e0ff */
[----:B-1----:R-:W-:Y:S02]  /*b880*/  IADD3 R2, P3, R16, UR4, RZ ;  /* 0x0000000410027c10 */ /* 0x002fe4000ff7e0ff */
[----:B------:R-:W-:-:S02]  /*b890*/  ISETP.NE.AND.EX P2, PT, RZ, UR7, PT, P2 ;  /* 0x00000007ff007c0c */ /* 0x000fc4000bf45320 */
[C---:B------:R-:W-:Y:S02]  /*b8a0*/  IADD3.X R3, R9.reuse, UR5, RZ, P3, !PT ;  /* 0x0000000509037c10 */ /* 0x040fe40009ffe4ff */
[----:B------:R-:W-:Y:S02]  /*b8b0*/  ISETP.NE.AND.EX P0, PT, RZ, UR9, PT, P0 ;  /* 0x00000009ff007c0c */ /* 0x000fe4000bf05300 */
[----:B------:R-:W-:Y:S01]  /*b8c0*/  IADD3.X R5, R9, UR9, RZ, P4, !PT ;  /* 0x0000000909057c10 */ /* 0x000fe2000a7fe4ff */
[----:B------:R-:W2:Y:S01]  /*b8d0*/  @P1 LDG.E R6, desc[UR40][R2.64] ;  /* 0x0000002802061981 */ /* 0x000ea2000c1e1900 */
[----:B------:R-:W-:Y:S02]  /*b8e0*/  ULDC UR4, c[0x0][0x288] ;  /* 0x0000a20000047ab9 */ /* 0x000fe40000000800 */
[----:B------:R-:W-:Y:S01]  /*b8f0*/  IMAD.U32 R11, RZ, RZ, UR4 ;  /* 0x00000004ff0b7e24 */ /* 0x000fe2000f8e00ff */
[----:B------:R-:W-:-:S06]  /*b900*/  ULDC.64 UR4, c[0x0][0x418] ;  /* 0x0001060000047ab9 */ /* 0x000fcc0000000a00 */
[----:B------:R-:W5:Y:S04]  /*b910*/  @P0 LDG.E R8, desc[UR40][R4.64] ;  /* 0x0000002804080981 */ /* 0x000f68000c1e1900 */
[----:B--2---:R0:W-:Y:S02]  /*b920*/  STL [R1+0x34], R6 ;  /* 0x0000340601007387 */ /* 0x0041e40000100800 */
[----:B0-----:R-:W-:-:S04]  /*b930*/  @P2 IADD3 R6, P3, R16, UR6, RZ ;  /* 0x0000000610062c10 */ /* 0x001fc8000ff7e0ff */
[----:B------:R-:W-:-:S05]  /*b940*/  @P2 IADD3.X R7, R9, UR7, RZ, P3, !PT ;  /* 0x0000000709072c10 */ /* 0x000fca0009ffe4ff */
[----:B------:R0:W2:Y:S01]  /*b950*/  @P2 LDG.E R11, desc[UR40][R6.64] ;  /* 0x00000028060b2981 */ /* 0x0000a2000c1e1900 */
[----:B------:R-:W-:-:S03]  /*b960*/  UISETP.NE.U32.AND UP0, UPT, UR4, URZ, UPT ;  /* 0x0000003f0400728c */ /* 0x000fc6000bf05070 */
[----:B------:R-:W-:Y:S01]  /*b970*/  ULDC UR4, c[0x0][0x424] ;  /* 0x0001090000047ab9 */ /* 0x000fe20000000800 */
[----:B------:R-:W-:-:S03]  /*b980*/  UISETP.NE.AND.EX UP0, UPT, UR5, URZ, UPT, UP0 ;  /* 0x0000003f0500728c */ /* 0x000fc6000bf05300 */
[----:B------:R-:W-:Y:S01]  /*b990*/  ULDC UR5, c[0x0][0x2f0] ;  /* 0x0000bc0000057ab9 */ /* 0x000fe20000000800 */
[----:B------:R-:W-:-:S04]  /*b9a0*/  USEL UR4, UR4, 0x1, UP0 ;  /* 0x0000000104047887 */ /* 0x000fc80008000000 */
[----:B------:R-:W-:-:S06]  /*b9b0*/  UIMAD UR4, UR4, UR5, URZ ;  /* 0x00000005040472a4 */ /* 0x000fcc000f8e023f */
[----:B0-----:R-:W-:Y:S01]  /*b9c0*/  IMAD.U32 R6, RZ, RZ, UR4 ;  /* 0x00000004ff067e24 */ /* 0x001fe2000f8e00ff */
[----:B--2---:R0:W-:Y:S01]  /*b9d0*/  STL [R1+0x44], R11 ;  /* 0x0000440b01007387 */ /* 0x0041e20000100800 */
[----:B------:R-:W-:Y:S05]  /*b9e0*/  @P2 BRA `(.L_x_413) ;  /* 0x0000000000142947 */ /* 0x000fea0003800000 */
[----:B------:R-:W-:Y:S05]  /*b9f0*/  @!P1 BRA `(.L_x_413) ;  /* 0x0000000000109947 */ /* 0x000fea0003800000 */
[----:B------:R-:W2:Y:S04]  /*ba00*/  LDG.E R7, desc[UR40][R2.64] ;  /* 0x0000002802077981 */ /* 0x000ea8000c1e1900 */
[----:B------:R-:W2:Y:S02]  /*ba10*/  LDG.E R2, desc[UR40][R2.64+0x4] ;  /* 0x0000042802027981 */ /* 0x000ea4000c1e1900 */
[----:B--2---:R-:W-:-:S05]  /*ba20*/  IMAD.IADD R2, R2, 0x1, -R7 ;  /* 0x0000000102027824 */ /* 0x004fca00078e0a07 */
[----:B------:R1:W-:Y:S02]  /*ba30*/  STL [R1+0x44], R2 ;  /* 0x0000440201007387 */ /* 0x0003e40000100800 */
.L_x_413:
[----:B------:R-:W1:Y:S01]  /*ba40*/  LDL.LU R7, [R1+0x8] ;  /* 0x0000080001077983 */ /* 0x000e620000300800 */
[----:B------:R-:W-:Y:S02]  /*ba50*/  ULDC.64 UR4, c[0x0][0xa20] ;  /* 0x0002880000047ab9 */ /* 0x000fe40000000a00 */
[----:B------:R-:W-:-:S04]  /*ba60*/  ISETP.NE.U32.AND P1, PT, RZ, UR4, PT ;  /* 0x00000004ff007c0c */ /* 0x000fc8000bf25070 */
[----:B------:R-:W-:Y:S02]  /*ba70*/  ISETP.NE.AND.EX P1, PT, RZ, UR5, PT, P1 ;  /* 0x00000005ff007c0c */ /* 0x000fe4000bf25310 */
[C---:B-1----:R-:W-:Y:S02]  /*ba80*/  LOP3.LUT R2, R7.reuse, 0xff000000, RZ, 0xc0, !PT ;  /* 0xff00000007027812 */ /* 0x042fe400078ec0ff */
[C---:B------:R-:W-:Y:S02]  /*ba90*/  LOP3.LUT R3, R7.reuse, 0xff0000, RZ, 0xc0, !PT ;  /* 0x00ff000007037812 */ /* 0x040fe400078ec0ff */
[----:B------:R-:W-:Y:S02]  /*baa0*/  SHF.R.U32.HI R2, RZ, 0x8, R2 ;  /* 0x00000008ff027819 */ /* 0x000fe40000011602 */
[----:B------:R-:W-:Y:S01]  /*bab0*/  LOP3.LUT R17, R7, 0xffff, RZ, 0xc0, !PT ;  /* 0x0000ffff07117812 */ /* 0x000fe200078ec0ff */
[----:B-----5:R-:W-:Y:S01]  /*bac0*/  IMAD.IADD R7, R8, 0x1, R0 ;  /* 0x0000000108077824 */ /* 0x020fe200078e0200 */
[----:B------:R-:W-:Y:S01]  /*bad0*/  LEA.HI R2, R3, R2, RZ, 0x10 ;  /* 0x0000000203027211 */ /* 0x000fe200078f80ff */
[----:B------:R-:W-:-:S05]  /*bae0*/  IMAD.MOV.U32 R3, RZ, RZ, R10 ;  /* 0x000000ffff037224 */ /* 0x000fca00078e000a */
[----:B------:R1:W-:Y:S04]  /*baf0*/  STL [R1+0x8], R3 ;  /* 0x0000080301007387 */ /* 0x0003e80000100800 */
[----:B------:R1:W-:Y:S01]  /*bb00*/  STL [R1+0x1c], R7 ;  /* 0x00001c0701007387 */ /* 0x0003e20000100800 */
[----:B------:R-:W-:Y:S05]  /*bb10*/  @!P1 BRA `(.L_x_414) ;  /* 0x0000000000109947 */ /* 0x000fea0003800000 */
[----:B------:R-:W-:-:S04]  /*bb20*/  IADD3 R6, P0, R16, UR4, RZ ;  /* 0x0000000410067c10 */ /* 0x000fc8000ff1e0ff */
[----:B-1----:R-:W-:-:S05]  /*bb30*/  IADD3.X R7, R9, UR5, RZ, P0, !PT ;  /* 0x0000000509077c10 */ /* 0x002fca00087fe4ff */
[----:B------:R1:W5:Y:S01]  /*bb40*/  LDG.E R6, desc[UR40][R6.64] ;  /* 0x0000002806067981 */ /* 0x000362000c1e1900 */
[----:B------:R-:W-:Y:S05]  /*bb50*/  BRA `(.L_x_415) ;  /* 0x0000000000107947 */ /* 0x000fea0003800000 */
.L_x_414:
[----:B------:R-:W-:Y:S05]  /*bb60*/  @!P0 BRA `(.L_x_415) ;  /* 0x00000000000c8947 */ /* 0x000fea0003800000 */
[----:B------:R-:W2:Y:S04]  /*bb70*/  LDG.E R6, desc[UR40][R4.64] ;  /* 0x0000002804067981 */ /* 0x000ea8000c1e1900 */
[----:B------:R-:W2:Y:S02]  /*bb80*/  LDG.E R4, desc[UR40][R4.64+0x4] ;  /* 0x0000042804047981 */ /* 0x000ea4000c1e1900 */
[----:B--2---:R-:W-:-:S07]  /*bb90*/  IMAD.IADD R6, R4, 0x1, -R6 ;  /* 0x0000000104067824 */ /* 0x004fce00078e0a06 */
.L_x_415:
[----:B-----5:R-:W-:Y:S01]  /*bba0*/  IMAD.IADD R6, R6, 0x1, -R0 ;  /* 0x0000000106067824 */ /* 0x020fe200078e0a00 */
[----:B------:R-:W-:Y:S01]  /*bbb0*/  LOP3.LUT R9, R2, 0xff, RZ, 0xc0, !PT ;  /* 0x000000ff02097812 */ /* 0x000fe200078ec0ff */
[----:B------:R-:W-:Y:S01]  /*bbc0*/  IMAD.MOV.U32 R4, RZ, RZ, RZ ;  /* 0x000000ffff047224 */ /* 0x000fe200078e00ff */
[----:B------:R-:W-:Y:S01]  /*bbd0*/  BSSY B0, `(.L_x_416) ;  /* 0x000002a000007945 */ /* 0x000fe20003800000 */
[C---:B------:R-:W-:Y:S01]  /*bbe0*/  VIADD R0, R6.reuse, 0x5f ;  /* 0x0000005f06007836 */ /* 0x040fe20000000000 */
[----:B------:R-:W-:Y:S01]  /*bbf0*/  ISETP.GE.AND P0, PT, R6, 0x1, PT ;  /* 0x000000010600780c */ /* 0x000fe20003f06270 */
[----:B------:R-:W-:Y:S01]  /*bc00*/  IMAD.MOV.U32 R10, RZ, RZ, R4 ;  /* 0x000000ffff0a7224 */ /* 0x000fe200078e0004 */
[----:B------:R2:W-:Y:S01]  /*bc10*/  STL [R1+0x38], R4 ;  /* 0x0000380401007387 */ /* 0x0005e20000100800 */
[----:B------:R-:W-:-:S05]  /*bc20*/  IMAD.HI R0, R0, 0x2aaaaaab, RZ ;  /* 0x2aaaaaab00007827 */ /* 0x000fca00078e02ff */
[----:B-1----:R-:W-:-:S04]  /*bc30*/  SHF.R.U32.HI R3, RZ, 0x1f, R0 ;  /* 0x0000001fff037819 */ /* 0x002fc80000011600 */
[----:B------:R-:W-:-:S05]  /*bc40*/  LEA.HI.SX32 R8, R0, R3, 0x1c ;  /* 0x0000000300087211 */ /* 0x000fca00078fe2ff */
[----:B------:R2:W-:Y:S04]  /*bc50*/  STL [R1+0x40], R8 ;  /* 0x0000400801007387 */ /* 0x0005e80000100800 */
[----:B------:R2:W-:Y:S01]  /*bc60*/  STL [R1+0x58], R9 ;  /* 0x0000580901007387 */ /* 0x0005e20000100800 */
[----:B------:R-:W-:Y:S05]  /*bc70*/  @!P0 BRA `(.L_x_417) ;  /* 0x00000000007c8947 */ /* 0x000fea0003800000 */
[----:B------:R-:W-:-:S04]  /*bc80*/  SHF.R.U32.HI R0, RZ, 0x10, R2 ;  /* 0x00000010ff007819 */ /* 0x000fc80000011602 */
[----:B------:R-:W-:-:S13]  /*bc90*/  ISETP.NE.AND P0, PT, R0, RZ, PT ;  /* 0x000000ff0000720c */ /* 0x000fda0003f05270 */
[----:B------:R-:W2:Y:S02]  /*bca0*/  @!P0 LDC R0, c[0x0][0x9f0] ;  /* 0x00027c00ff008b82 */ /* 0x000ea40000000800 */
[----:B--2---:R-:W-:-:S04]  /*bcb0*/  IABS R4, R0 ;  /* 0x0000000000047213 */ /* 0x004fc80000000000 */
[----:B------:R-:W1:Y:S08]  /*bcc0*/  I2F.RP R2, R4 ;  /* 0x0000000400027306 */ /* 0x000e700000209400 */
[----:B-1----:R-:W1:Y:S02]  /*bcd0*/  MUFU.RCP R2, R2 ;  /* 0x0000000200027308 */ /* 0x002e640000001000 */
[----:B-1----:R-:W-:-:S06]  /*bce0*/  VIADD R2, R2, 0xffffffe ;  /* 0x0ffffffe02027836 */ /* 0x002fcc0000000000 */
[----:B------:R-:W1:Y:S02]  /*bcf0*/  F2I.FTZ.U32.TRUNC.NTZ R3, R2 ;  /* 0x0000000200037305 */ /* 0x000e64000021f000 */
[----:B-1----:R-:W-:-:S04]  /*bd00*/  IMAD.MOV R2, RZ, RZ, -R3 ;  /* 0x000000ffff027224 */ /* 0x002fc800078e0a03 */
[----:B------:R-:W-:Y:S02]  /*bd10*/  IMAD R5, R2, R4, RZ ;  /* 0x0000000402057224 */ /* 0x000fe400078e02ff */
[----:B------:R-:W-:-:S04]  /*bd20*/  IMAD.MOV.U32 R2, RZ, RZ, RZ ;  /* 0x000000ffff027224 */ /* 0x000fc800078e00ff */
[----:B------:R-:W-:Y:S01]  /*bd30*/  IMAD.HI.U32 R7, R3, R5, R2 ;  /* 0x0000000503077227 */ /* 0x000fe200078e0002 */
[----:B------:R-:W-:Y:S02]  /*bd40*/  IABS R2, R0 ;  /* 0x0000000000027213 */ /* 0x000fe40000000000 */
[----:B------:R-:W-:-:S03]  /*bd50*/  IADD3 R5, R0, -0x1, R8 ;  /* 0xffffffff00057810 */ /* 0x000fc60007ffe008 */
[----:B------:R-:W-:Y:S01]  /*bd60*/  IMAD.MOV R2, RZ, RZ, -R2 ;  /* 0x000000ffff027224 */ /* 0x000fe200078e0a02 */
[----:B------:R-:W-:Y:S02]  /*bd70*/  IABS R3, R5 ;  /* 0x0000000500037213 */ /* 0x000fe40000000000 */
[----:B------:R-:W-:Y:S01]  /*bd80*/  LOP3.LUT R5, R5, R0, RZ, 0x3c, !PT ;  /* 0x0000000005057212 */ /* 0x000fe200078e3cff */
[----:B------:R-:W-:Y:S02]  /*bd90*/  IMAD.MOV.U32 R6, RZ, RZ, R2 ;  /* 0x000000ffff067224 */ /* 0x000fe400078e0002 */
[----:B------:R-:W-:Y:S01]  /*bda0*/  IMAD.HI.U32 R2, R7, R3, RZ ;  /* 0x0000000307027227 */ /* 0x000fe200078e00ff */
[----:B------:R-:W-:-:S03]  /*bdb0*/  ISETP.GE.AND P2, PT, R5, RZ, PT ;  /* 0x000000ff0500720c */ /* 0x000fc60003f46270 */
[----:B------:R-:W-:-:S05]  /*bdc0*/  IMAD R3, R2, R6, R3 ;  /* 0x0000000602037224 */ /* 0x000fca00078e0203 */
[----:B------:R-:W-:-:S13]  /*bdd0*/  ISETP.GT.U32.AND P1, PT, R4, R3, PT ;  /* 0x000000030400720c */ /* 0x000fda0003f24070 */
[----:B------:R-:W-:Y:S02]  /*bde0*/  @!P1 IMAD.IADD R3, R3, 0x1, -R4 ;  /* 0x0000000103039824 */ /* 0x000fe400078e0a04 */
[----:B------:R-:W-:Y:S01]  /*bdf0*/  @!P1 VIADD R2, R2, 0x1 ;  /* 0x0000000102029836 */ /* 0x000fe20000000000 */
[----:B------:R-:W-:Y:S02]  /*be00*/  ISETP.NE.AND P1, PT, R0, RZ, PT ;  /* 0x000000ff0000720c */ /* 0x000fe40003f25270 */
[----:B------:R-:W-:-:S13]  /*be10*/  ISETP.GE.U32.AND P0, PT, R3, R4, PT ;  /* 0x000000040300720c */ /* 0x000fda0003f06070 */
[----:B------:R-:W-:-:S04]  /*be20*/  @P0 VIADD R2, R2, 0x1 ;  /* 0x0000000102020836 */ /* 0x000fc80000000000 */
[----:B------:R-:W-:Y:S01]  /*be30*/  @!P2 IMAD.MOV R2, RZ, RZ, -R2 ;  /* 0x000000ffff02a224 */ /* 0x000fe200078e0a02 */
[----:B------:R-:W-:-:S05]  /*be40*/  @!P1 LOP3.LUT R2, RZ, R0, RZ, 0x33, !PT ;  /* 0x00000000ff029212 */ /* 0x000fca00078e33ff */
[----:B------:R-:W-:-:S05]  /*be50*/  IMAD.MOV.U32 R10, RZ, RZ, R2 ;  /* 0x000000ffff0a7224 */ /* 0x000fca00078e0002 */
[----:B------:R1:W-:Y:S02]  /*be60*/  STL [R1+0x38], R10 ;  /* 0x0000380a01007387 */ /* 0x0003e40000100800 */
.L_x_417:
[----:B------:R-:W-:Y:S05]  /*be70*/  BSYNC B0 ;  /* 0x0000000000007941 */ /* 0x000fea0003800000 */
.L_x_416:
[----:B------:R-:W-:Y:S01]  /*be80*/  IMAD.MOV.U32 R0, RZ, RZ, R10 ;  /* 0x000000ffff007224 */ /* 0x000fe200078e000a */
[----:B------:R-:W-:Y:S03]  /*be90*/  BSSY B7, `(.L_x_418) ;  /* 0x00003e2000077945 */ /* 0x000fe60003800000 */
[----:B------:R-:W-:-:S05]  /*bea0*/  IMAD R2, R9, R0, RZ ;  /* 0x0000000009027224 */ /* 0x000fca00078e02ff */
[----:B------:R-:W-:Y:S01]  /*beb0*/  VIADDMNMX R0, R2, R0, R8, PT ;  /* 0x0000000002007246 */ /* 0x000fe20003800108 */
[----:B------:R3:W-:Y:S03]  /*bec0*/  STL [R1+0x20], R2 ;  /* 0x0000200201007387 */ /* 0x0007e60000100800 */
[----:B------:R-:W-:Y:S01]  /*bed0*/  ISETP.GT.AND P0, PT, R0, R2, PT ;  /* 0x000000020000720c */ /* 0x000fe20003f04270 */
[----:B------:R3:W-:-:S12]  /*bee0*/  STL [R1+0x30], R0 ;  /* 0x0000300001007387 */ /* 0x0007d80000100800 */
[----:B---3--:R-:W-:Y:S05]  /*bef0*/  @P0 BRA `(.L_x_419) ;  /* 0x0000000000480947 */ /* 0x008fea0003800000 */
[----:B------:R-:W3:Y:S02]  /*bf00*/  S2R R0, SR_TID.X ;  /* 0x0000000000007919 */ /* 0x000ee40000002100 */
[----:B---3--:R-:W-:-:S04]  /*bf10*/  LOP3.LUT R0, R0, 0x7f, RZ, 0xc0, !PT ;  /* 0x0000007f00007812 */ /* 0x008fc800078ec0ff */
[----:B------:R-:W-:-:S13]  /*bf20*/  ISETP.NE.AND P0, PT, R0, RZ, PT ;  /* 0x000000ff0000720c */ /* 0x000fda0003f05270 */
[----:B------:R-:W-:Y:S05]  /*bf30*/  @P0 BRA `(.L_x_420) ;  /* 0x0000003c005c0947 */ /* 0x000fea0003800000 */
[----:B------:R-:W3:Y:S01]  /*bf40*/  S2R R5, SR_LANEID ;  /* 0x0000000000057919 */ /* 0x000ee20000000000 */
[----:B------:R-:W-:Y:S01]  /*bf50*/  VOTEU.ANY UR4, UPT, PT ;  /* 0x0000000000047886 */ /* 0x000fe200038e0100 */
[----:B------:R-:W4:Y:S01]  /*bf60*/  LDC.64 R2, c[0x0][0xc60] ;  /* 0x00031800ff027b82 */ /* 0x000f220000000a00 */
[----:B------:R-:W3:Y:S02]  /*bf70*/  FLO.U32 R0, UR4 ;  /* 0x0000000400007d00 */ /* 0x000ee400080e0000 */
[----:B---3--:R-:W-:-:S06]  /*bf80*/  ISETP.EQ.U32.AND P0, PT, R0, R5, PT ;  /* 0x000000050000720c */ /* 0x008fcc0003f02070 */
[----:B------:R-:W4:Y:S07]  /*bf90*/  POPC R5, UR4 ;  /* 0x0000000400057d09 */ /* 0x000f2e0008000000 */
[----:B----4-:R-:W3:Y:S01]  /*bfa0*/  @P0 ATOMG.E.ADD.STRONG.GPU PT, R3, desc[UR40][R2.64], R5 ;  /* 0x00000005020309a8 */ /* 0x010ee200081ee1e8 */
[----:B--2---:R-:W2:Y:S02]  /*bfb0*/  S2R R4, SR_LTMASK ;  /* 0x0000000000047919 */ /* 0x004ea40000003900 */
[----:B--2---:R-:W-:-:S04]  /*bfc0*/  LOP3.LUT R4, R4, UR4, RZ, 0xc0, !PT ;  /* 0x0000000404047c12 */ /* 0x004fc8000f8ec0ff */
[----:B------:R-:W2:Y:S01]  /*bfd0*/  POPC R7, R4 ;  /* 0x0000000400077309 */ /* 0x000ea20000000000 */
[----:B---3--:R-:W2:Y:S02]  /*bfe0*/  SHFL.IDX PT, R0, R3, R0, 0x1f ;  /* 0x00001f0003007589 */ /* 0x008ea400000e0000 */
[----:B--2---:R-:W-:-:S05]  /*bff0*/  IADD3 R0, R0, UR37, R7 ;  /* 0x0000002500007c10 */ /* 0x004fca000fffe007 */
[----:B------:R4:W-:Y:S01]  /*c000*/  STL [R1], R0 ;  /* 0x0000000001007387 */ /* 0x0009e20000100800 */
[----:B------:R-:W-:Y:S05]  /*c010*/  BRA `(.L_x_420) ;  /* 0x0000003c00247947 */ /* 0x000fea0003800000 */
.L_x_419:
[----:B------:R-:W-:Y:S01]  /*c020*/  VIADD R0, R18, 0x1c400 ;  /* 0x0001c40012007836 */ /* 0x000fe20000000000 */
[----:B------:R-:W-:Y:S04]  /*c030*/  BSSY B6, `(.L_x_421) ;  /* 0x0000013000067945 */ /* 0x000fe80003800000 */
[----:B------:R-:W-:-:S13]  /*c040*/  LOP3.LUT P0, RZ, R0, 0x3ff, RZ, 0xc0, !PT ;  /* 0x000003ff00ff7812 */ /* 0x000fda000780c0ff */
[----:B------:R-:W-:Y:S05]  /*c050*/  @!P0 BRA `(.L_x_422) ;  /* 0x0000000000408947 */ /* 0x000fea0003800000 */
[----:B------:R-:W-:Y:S01]  /*c060*/  MOV R2, 0x0 ;  /* 0x0000000000027802 */ /* 0x000fe20000000f00 */
[----:B------:R-:W-:Y:S01]  /*c070*/  ULDC.64 UR6, c[0x4][0x98] ;  /* 0x0100260000067ab9 */ /* 0x000fe20000000a00 */
[----:B------:R-:W-:Y:S01]  /*c080*/  ULDC.64 UR8, c[0x4][0xa0] ;  /* 0x0100280000087ab9 */ /* 0x000fe20000000a00 */
[----:B------:R-:W-:Y:S01]  /*c090*/  ULDC.64 UR4, c[0x4][0x8] ;  /* 0x0100020000047ab9 */ /* 0x000fe20000000a00 */
[----:B--2---:R-:W-:Y:S02]  /*c0a0*/  IMAD.U32 R4, RZ, RZ, UR6 ;  /* 0x00000006ff047e24 */ /* 0x004fe4000f8e00ff */
[----:B------:R-:W2:Y:S01]  /*c0b0*/  LDC.64 R2, c[0x4][R2] ;  /* 0x0100000002027b82 */ /* 0x000ea20000000a00 */
[----:B------:R-:W-:Y:S02]  /*c0c0*/  IMAD.U32 R5, RZ, RZ, UR7 ;  /* 0x00000007ff057e24 */ /* 0x000fe4000f8e00ff */
[----:B------:R-:W-:Y:S02]  /*c0d0*/  IMAD.U32 R6, RZ, RZ, UR8 ;  /* 0x00000008ff067e24 */ /* 0x000fe4000f8e00ff */
[----:B------:R-:W-:-:S02]  /*c0e0*/  IMAD.U32 R7, RZ, RZ, UR9 ;  /* 0x00000009ff077e24 */ /* 0x000fc4000f8e00ff */
[----:B-1----:R-:W-:Y:S02]  /*c0f0*/  IMAD.U32 R10, RZ, RZ, UR4 ;  /* 0x00000004ff0a7e24 */ /* 0x002fe4000f8e00ff */
[----:B0-----:R-:W-:Y:S02]  /*c100*/  IMAD.U32 R11, RZ, RZ, UR5 ;  /* 0x00000005ff0b7e24 */ /* 0x001fe4000f8e00ff */
[----:B------:R-:W-:Y:S02]  /*c110*/  IMAD.MOV.U32 R8, RZ, RZ, 0x70 ;  /* 0x00000070ff087424 */ /* 0x000fe400078e00ff */
[----:B------:R-:W-:Y:S02]  /*c120*/  IMAD.MOV.U32 R12, RZ, RZ, 0x1 ;  /* 0x00000001ff0c7424 */ /* 0x000fe400078e00ff */
[----:B------:R-:W-:-:S07]  /*c130*/  IMAD.MOV.U32 R13, RZ, RZ, RZ ;  /* 0x000000ffff0d7224 */ /* 0x000fce00078e00ff */
[----:B------:R-:W-:-:S07]  /*c140*/  LEPC R20, `(.L_x_422) ;  /* 0x000000001014794e */ /* 0x000fce0000000000 */
[----:B--2---:R-:W-:Y:S05]  /*c150*/  CALL.ABS.NOINC R2 ;  /* 0x0000000002007343 */ /* 0x004fea0003c00000 */
.L_x_422:
[----:B------:R-:W-:Y:S05]  /*c160*/  BSYNC B6 ;  /* 0x0000000000067941 */ /* 0x000fea0003800000 */
.L_x_421:
        /* <DEDUP_REMOVED lines=8> */
[----:B------:R3:W4:Y:S01]  /*c1f0*/  LDC.64 R2, c[0x4][R0] ;  /* 0x0100000000027b82 */ /* 0x0007220000000a00 */
[----:B--2---:R-:W-:Y:S02]  /*c200*/  IMAD.U32 R4, RZ, RZ, UR6 ;  /* 0x00000006ff047e24 */ /* 0x004fe4000f8e00ff */
[----:B------:R-:W-:Y:S02]  /*c210*/  IMAD.U32 R5, RZ, RZ, UR7 ;  /* 0x00000007ff057e24 */ /* 0x000fe4000f8e00ff */
[----:B------:R-:W-:Y:S02]  /*c220*/  IMAD.U32 R6, RZ, RZ, UR8 ;  /* 0x00000008ff067e24 */ /* 0x000fe4000f8e00ff */
[----:B------:R-:W-:-:S02]  /*c230*/  IMAD.U32 R7, RZ, RZ, UR9 ;  /* 0x00000009ff077e24 */ /* 0x000fc4000f8e00ff */
[----:B-1----:R-:W-:Y:S02]  /*c240*/  IMAD.U32 R10, RZ, RZ, UR4 ;  /* 0x00000004ff0a7e24 */ /* 0x002fe4000f8e00ff */
[----:B0-----:R-:W-:Y:S02]  /*c250*/  IMAD.U32 R11, RZ, RZ, UR5 ;  /* 0x00000005ff0b7e24 */ /* 0x001fe4000f8e00ff */
[----:B------:R-:W-:Y:S02]  /*c260*/  IMAD.MOV.U32 R8, RZ, RZ, 0x70 ;  /* 0x00000070ff087424 */ /* 0x000fe400078e00ff */
[----:B------:R-:W-:Y:S02]  /*c270*/  IMAD.MOV.U32 R12, RZ, RZ, 0x1 ;  /* 0x00000001ff0c7424 */ /* 0x000fe400078e00ff */
[----:B---3--:R-:W-:-:S07]  /*c280*/  IMAD.MOV.U32 R13, RZ, RZ, RZ ;  /* 0x000000ffff0d7224 */ /* 0x008fce00078e00ff */
[----:B------:R-:W-:-:S07]  /*c290*/  LEPC R20, `(.L_x_425) ;  /* 0x000000001014794e */ /* 0x000fce0000000000 */
[----:B----4-:R-:W-:Y:S05]  /*c2a0*/  CALL.ABS.NOINC R2 ;  /* 0x0000000002007343 */ /* 0x010fea0003c00000 */
.L_x_425:
        /* <DEDUP_REMOVED lines=16> */
.L_x_424:
[----:B------:R-:W-:Y:S05]  /*c3b0*/  BSYNC B6 ;  /* 0x0000000000067941 */ /* 0x000fea0003800000 */
.L_x_423:
[----:B--2---:R-:W2:Y:S01]  /*c3c0*/  LDL.LU R4, [R1+0x14] ;  /* 0x0000140001047983 */ /* 0x004ea20000300800 */
[----:B------:R-:W-:-:S03]  /*c3d0*/  ULDC.64 UR4, c[0x0][0x9f8] ;  /* 0x00027e0000047ab9 */ /* 0x000fc60000000a00 */
[----:B------:R-:W3:Y:S01]  /*c3e0*/  LDL R7, [R1+0x8] ;  /* 0x0000080001077983 */ /* 0x000ee20000100800 */
[----:B------:R-:W-:-:S03]  /*c3f0*/  ISETP.NE.U32.AND P0, PT, RZ, UR4, PT ;  /* 0x00000004ff007c0c */ /* 0x000fc6000bf05070 */
[----:B------:R-:W4:Y:S01]  /*c400*/  LDL R0, [R1+0x30] ;  /* 0x0000300001007983 */ /* 0x000f220000100800 */
[----:B------:R-:W-:-:S13]  /*c410*/  ISETP.NE.AND.EX P0, PT, RZ, UR5, PT, P0 ;  /* 0x00000005ff007c0c */ /* 0x000fda000bf05300 */
[----:B------:R-:W-:-:S04]  /*c420*/  @P0 IADD3 R2, P1, R16, UR4, RZ ;  /* 0x0000000410020c10 */ /* 0x000fc8000ff3e0ff */
[----:B--2---:R-:W-:Y:S01]  /*c430*/  @P0 IADD3.X R3, R4, UR5, RZ, P1, !PT ;  /* 0x0000000504030c10 */ /* 0x004fe20008ffe4ff */
[----:B------:R-:W-:-:S04]  /*c440*/  ULDC.64 UR4, c[0x0][0xa08] ;  /* 0x0002820000047ab9 */ /* 0x000fc80000000a00 */
[----:B---3--:R2:W3:Y:S02]  /*c450*/  @P0 LDG.E R7, desc[UR40][R2.64] ;  /* 0x0000002802070981 */ /* 0x0084e4000c1e1900 */
[----:B--2---:R-:W2:Y:S01]  /*c460*/  LDC.64 R2, c[0x0][0x418] ;  /* 0x00010600ff027b82 */ /* 0x004ea20000000a00 */
[----:B----4-:R-:W-:Y:S01]  /*c470*/  VIADD R0, R0, 0xffffffff ;  /* 0xffffffff00007836 */ /* 0x010fe20000000000 */
[----:B---3--:R-:W-:Y:S01]  /*c480*/  SHF.R.S32.HI R8, RZ, 0x1f, R7 ;  /* 0x0000001fff087819 */ /* 0x008fe20000011407 */
[----:B------:R3:W-:Y:S04]  /*c490*/  @P0 STL [R1+0x8], R7 ;  /* 0x0000080701000387 */ /* 0x0007e80000100800 */
[----:B------:R3:W-:Y:S01]  /*c4a0*/  STL [R1+0x14], R8 ;  /* 0x0000140801007387 */ /* 0x0007e20000100800 */
[----:B--2---:R-:W-:Y:S01]  /*c4b0*/  LOP3.LUT P0, RZ, R2, UR4, RZ, 0xfc, !PT ;  /* 0x0000000402ff7c12 */ /* 0x004fe2000f80fcff */
[----:B------:R-:W-:-:S03]  /*c4c0*/  UMOV UR4, 0xffffffff ;  /* 0xffffffff00047882 */ /* 0x000fc60000000000 */
[----:B------:R-:W-:-:S04]  /*c4d0*/  LOP3.LUT P0, RZ, R3, UR5, RZ, 0xfc, P0 ;  /* 0x0000000503ff7c12 */ /* 0x000fc8000800fcff */
[----:B------:R-:W-:Y:S01]  /*c4e0*/  SEL R16, R7, RZ, !P0 ;  /* 0x000000ff07107207 */ /* 0x000fe20004000000 */
[----:B---3--:R-:W-:Y:S08]  /*c4f0*/  BRA.DIV UR4, `(.L_x_426) ;  /* 0x0000004a04b07947 */ /* 0x008ff0000b800000 */
[----:B------:R-:W2:Y:S02]  /*c500*/  S2R R4, SR_TID.X ;  /* 0x0000000000047919 */ /* 0x000ea40000002100 */
[----:B--2---:R-:W-:-:S04]  /*c510*/  SHF.R.U32.HI R4, RZ, 0x5, R4 ;  /* 0x00000005ff047819 */ /* 0x004fc80000011604 */
[----:B------:R-:W-:-:S05]  /*c520*/  LOP3.LUT R4, R4, 0x3, RZ, 0xc0, !PT ;  /* 0x0000000304047812 */ /* 0x000fca00078ec0ff */
[----:B------:R2:W3:Y:S02]  /*c530*/  SHFL.IDX PT, R14, R4, RZ, 0x1f ;  /* 0x00001fff040e7589 */ /* 0x0004e400000e0000 */
.L_x_530:
[----:B------:R-:W-:Y:S01]  /*c540*/  PLOP3.LUT P1, PT, PT, PT, PT, 0x8, 0x0 ;  /* 0x000000000000781c */ /* 0x000fe20003f2e170 */
[----:B------:R4:W-:Y:S01]  /*c550*/  STL [R1+0x2c], R0 ;  /* 0x00002c0001007387 */ /* 0x0009e20000100800 */
[----:B---3--:R-:W-:Y:S02]  /*c560*/  ISETP.NE.AND P0, PT, R14, RZ, PT ;  /* 0x000000ff0e00720c */ /* 0x008fe40003f05270 */
[----:B--2---:R-:W-:-:S05]  /*c570*/  P2R R4, PR, RZ, 0x2 ;  /* 0x00000002ff047803 */ /* 0x004fca0000000000 */
[----:B------:R4:W-:Y:S06]  /*c580*/  STL [R1+0x18], R4 ;  /* 0x0000180401007387 */ /* 0x0009ec0000100800 */
[----:B------:R-:W-:Y:S05]  /*c590*/  @P0 BRA `(.L_x_427) ;  /* 0x0000000400040947 */ /* 0x000fea0003800000 */
[----:B------:R-:W-:-:S03]  /*c5a0*/  UMOV UR4, 0xffffffff ;  /* 0xffffffff00047882 */ /* 0x000fc60000000000 */
[----:B------:R-:W-:Y:S05]  /*c5b0*/  BRA.DIV UR4, `(.L_x_428) ;  /* 0x0000004a04b47947 */ /* 0x000fea000b800000 */
[----:B------:R-:W-:-:S13]  /*c5c0*/  ELECT P6, URZ, PT ;  /* 0x00000000003f782f */ /* 0x000fda00038c0000 */
.L_x_533:
[----:B------:R-:W-:Y:S05]  /*c5d0*/  @!P6 BRA `(.L_x_427) ;  /* 0x0000000000f4e947 */ /* 0x000fea0003800000 */
[----:B------:R-:W-:-:S04]  /*c5e0*/  ISETP.NE.U32.AND P0, PT, R2, RZ, PT ;  /* 0x000000ff0200720c */ /* 0x000fc80003f05070 */
[----:B------:R-:W-:-:S13]  /*c5f0*/  ISETP.NE.AND.EX P0, PT, R3, RZ, PT, P0 ;  /* 0x000000ff0300720c */ /* 0x000fda0003f05300 */
[----:B------:R-:W-:Y:S05]  /*c600*/  @!P0 BRA `(.L_x_429) ;  /* 0x0000000000508947 */ /* 0x000fea0003800000 */
[----:B------:R-:W2:Y:S01]  /*c610*/  LDC R6, c[0x0][0x43c] ;  /* 0x00010f00ff067b82 */ /* 0x000ea20000000800 */
[----:B------:R-:W-:Y:S01]  /*c620*/  IMAD.MOV.U32 R9, RZ, RZ, R0 ;  /* 0x000000ffff097224 */ /* 0x000fe200078e0000 */
[----:B------:R-:W-:-:S03]  /*c630*/  ULDC.64 UR4, c[0x0][0x428] ;  /* 0x00010a0000047ab9 */ /* 0x000fc60000000a00 */
[----:B----4-:R-:W-:Y:S01]  /*c640*/  IMAD.MOV.U32 R0, RZ, RZ, R9 ;  /* 0x000000ffff007224 */ /* 0x010fe200078e0009 */
[----:B--2---:R-:W-:-:S13]  /*c650*/  ISETP.NE.AND P0, PT, R6, 0x1, PT ;  /* 0x000000010600780c */ /* 0x004fda0003f05270 */
[----:B------:R-:W2:Y:S02]  /*c660*/  @P0 LDC.64 R4, c[0x0][0x440] ;  /* 0x00011000ff040b82 */ /* 0x000ea40000000a00 */
[----:B--2---:R-:W-:-:S05]  /*c670*/  @P0 IMAD.HI.U32 R4, R9, R4, RZ ;  /* 0x0000000409040227 */ /* 0x004fca00078e00ff */
[----:B------:R-:W-:-:S04]  /*c680*/  @P0 SHF.R.U32.HI R0, RZ, R5, R4 ;  /* 0x00000005ff000219 */ /* 0x000fc80000011604 */
[--C-:B------:R-:W-:Y:S01]  /*c690*/  SHF.R.S32.HI R5, RZ, 0x1f, R0.reuse ;  /* 0x0000001fff057819 */ /* 0x100fe20000011400 */
[----:B------:R-:W-:-:S04]  /*c6a0*/  IMAD.MOV R4, RZ, RZ, -R0 ;  /* 0x000000ffff047224 */ /* 0x000fc800078e0a00 */
[----:B------:R-:W-:Y:S02]  /*c6b0*/  IMAD R9, R6, R4, R9 ;  /* 0x0000000406097224 */ /* 0x000fe400078e0209 */
[----:B------:R-:W-:Y:S02]  /*c6c0*/  IMAD R6, R8, UR4, RZ ;  /* 0x0000000408067c24 */ /* 0x000fe4000f8e02ff */
[----:B------:R-:W-:Y:S01]  /*c6d0*/  IMAD.MOV.U32 R4, RZ, RZ, R0 ;  /* 0x000000ffff047224 */ /* 0x000fe200078e0000 */
[----:B------:R2:W-:Y:S01]  /*c6e0*/  STL [R1+0x2c], R9 ;  /* 0x00002c0901007387 */ /* 0x0005e20000100800 */
[C---:B------:R-:W-:Y:S02]  /*c6f0*/  IMAD R0, R7.reuse, UR5, R6 ;  /* 0x0000000507007c24 */ /* 0x040fe4000f8e0206 */
[----:B------:R-:W-:-:S04]  /*c700*/  IMAD.WIDE.U32 R4, R7, UR4, R4 ;  /* 0x0000000407047c25 */ /* 0x000fc8000f8e0004 */
[----:B------:R-:W-:Y:S01]  /*c710*/  IMAD.IADD R0, R5, 0x1, R0 ;  /* 0x0000000105007824 */ /* 0x000fe200078e0200 */
[----:B------:R-:W-:-:S04]  /*c720*/  LEA R2, P0, R4, R2, 0x2 ;  /* 0x0000000204027211 */ /* 0x000fc800078010ff */
[----:B------:R-:W-:-:S05]  /*c730*/  LEA.HI.X R3, R4, R3, R0, 0x2, P0 ;  /* 0x0000000304037211 */ /* 0x000fca00000f1400 */
[----:B------:R2:W5:Y:S04]  /*c740*/  LDG.E R16, desc[UR40][R2.64] ;  /* 0x0000002802107981 */ /* 0x000568000c1e1900 */
.L_x_429:
[----:B--2---:R-:W2:Y:S01]  /*c750*/  LDL R2, [R1+0x10] ;  /* 0x0000100001027983 */ /* 0x004ea20000100800 */
[----:B----4-:R-:W-:Y:S01]  /*c760*/  IMAD R0, R19, 0x8, R18 ;  /* 0x0000000813007824 */ /* 0x010fe200078e0212 */
[----:B--2---:R-:W-:-:S04]  /*c770*/  SHF.L.U32 R2, R2, 0x1f, RZ ;  /* 0x0000001f02027819 */ /* 0x004fc800000006ff */
[----:B------:R-:W2:Y:S02]  /*c780*/  SYNCS.PHASECHK.TRANS64.TRYWAIT P0, [R0+URZ+0x22840], R2 ;  /* 0x02284002000075a7 */ /* 0x000ea4000800017f */
[----:B--2---:R-:W-:Y:S05]  /*c790*/  @!P0 BRA `(.L_x_430) ;  /* 0x00000048005c8947 */ /* 0x004fea0003800000 */
.L_x_534:
[----:B------:R-:W3:Y:S02]  /*c7a0*/  S2R R3, SR_TID.X ;  /* 0x0000000000037919 */ /* 0x000ee40000002100 */
[----:B---3--:R-:W-:-:S04]  /*c7b0*/  LOP3.LUT R3, R3, 0x7f, RZ, 0xc0, !PT ;  /* 0x0000007f03037812 */ /* 0x008fc800078ec0ff */
[----:B------:R-:W-:-:S13]  /*c7c0*/  ISETP.NE.AND P0, PT, R3, RZ, PT ;  /* 0x000000ff0300720c */ /* 0x000fda0003f05270 */
[----:B------:R-:W-:Y:S05]  /*c7d0*/  @P0 BRA `(.L_x_431) ;  /* 0x00000000001c0947 */ /* 0x000fea0003800000 */
[----:B------:R-:W3:Y:S01]  /*c7e0*/  S2R R3, SR_TID.X ;  /* 0x0000000000037919 */ /* 0x000ee20000002100 */
[----:B--2---:R-:W-:-:S04]  /*c7f0*/  IMAD.MOV.U32 R2, RZ, RZ, 0x3000 ;  /* 0x00003000ff027424 */ /* 0x004fc800078e00ff */
[----:B------:R4:W-:Y:S01]  /*c800*/  SYNCS.ARRIVE.TRANS64 RZ, [R0+URZ+0x22830], R2 ;  /* 0x0228300200ff79a7 */ /* 0x0009e2000800003f */
[----:B---3--:R-:W-:-:S04]  /*c810*/  LOP3.LUT R3, R3, 0x1f, RZ, 0xc0, !PT ;  /* 0x0000001f03037812 */ /* 0x008fc800078ec0ff */
[----:B------:R-:W-:-:S13]  /*c820*/  ISETP.NE.AND P0, PT, R3, RZ, PT ;  /* 0x000000ff0300720c */ /* 0x000fda0003f05270 */
[----:B----4-:R-:W-:Y:S05]  /*c830*/  @!P0 BRA `(.L_x_431) ;  /* 0x0000000000048947 */ /* 0x010fea0003800000 */
[----:B------:R-:W-:Y:S01]  /*c840*/  BPT.TRAP 0x1 ;  /* 0x000000040000795c */ /* 0x000fe20000300000 */
.L_x_431:
[----:B------:R-:W3:Y:S04]  /*c850*/  LDL R3, [R1+0x2c] ;  /* 0x00002c0001037983 */ /* 0x000ee80000100800 */
[----:B--2---:R-:W2:Y:S01]  /*c860*/  LDL R2, [R1+0x1c] ;  /* 0x00001c0001027983 */ /* 0x004ea20000100800 */
[----:B------:R-:W-:Y:S01]  /*c870*/  R2UR UR9, R0 ;  /* 0x00000000000972ca */ /* 0x000fe200000e0000 */
[----:B------:R-:W-:Y:S01]  /*c880*/  IMAD R0, R19, 0x3000, R18 ;  /* 0x0000300013007824 */ /* 0x000fe200078e0212 */
[----:B------:R-:W-:Y:S01]  /*c890*/  UIADD3 UR6, UP0, UR38, 0x370, URZ ;  /* 0x0000037026067890 */ /* 0x000fe2000ff1e03f */
[----:B------:R-:W-:Y:S01]  /*c8a0*/  R2UR UR12, R17 ;  /* 0x00000000110c72ca */ /* 0x000fe200000e0000 */
[----:B------:R-:W-:Y:S01]  /*c8b0*/  UMOV UR5, 0x14f00000 ;  /* 0x14f0000000057882 */ /* 0x000fe20000000000 */
[----:B-----5:R-:W-:Y:S01]  /*c8c0*/  R2UR UR13, R16 ;  /* 0x00000000100d72ca */ /* 0x020fe200000e0000 */
[----:B------:R-:W-:Y:S01]  /*c8d0*/  UIADD3.X UR7, URZ, UR39, URZ, UP0, !UPT ;  /* 0x000000273f077290 */ /* 0x000fe200087fe43f */
[----:B------:R-:W-:Y:S01]  /*c8e0*/  R2UR UR8, R0 ;  /* 0x00000000000872ca */ /* 0x000fe200000e0000 */
[----:B------:R-:W-:Y:S01]  /*c8f0*/  UMOV UR10, URZ ;  /* 0x0000003f000a7c82 */ /* 0x000fe20008000000 */
[----:B------:R-:W-:-:S04]  /*c900*/  PLOP3.LUT P0, PT, PT, PT, PT, 0x80, 0x0 ;  /* 0x000000000000781c */ /* 0x000fc80003f0f070 */
[----:B------:R-:W-:Y:S01]  /*c910*/  UIADD3 UR9, UR9, 0x22830, URZ ;  /* 0x0002283009097890 */ /* 0x000fe2000fffe03f */
[----:B------:R-:W-:-:S05]  /*c920*/  P2R R0, PR, RZ, 0x1 ;  /* 0x00000001ff007803 */ /* 0x000fca0000000000 */
[----:B------:R4:W-:Y:S01]  /*c930*/  STL [R1+0x18], R0 ;  /* 0x0000180001007387 */ /* 0x0009e20000100800 */
[----:B------:R-:W-:Y:S01]  /*c940*/  UIADD3 UR8, UR8, 0x1c400, URZ ;  /* 0x0001c40008087890 */ /* 0x000fe2000fffe03f */
[----:B---3--:R-:W-:Y:S02]  /*c950*/  R2UR UR11, R3 ;  /* 0x00000000030b72ca */ /* 0x008fe400000e0000 */
[----:B--2---:R-:W-:-:S13]  /*c960*/  R2UR UR4, R2 ;  /* 0x00000000020472ca */ /* 0x004fda00000e0000 */
[----:B------:R-:W-:-:S03]  /*c970*/  UIMAD UR11, UR11, 0x60, UR4 ;  /* 0x000000600b0b78a4 */ /* 0x000fc6000f8e0204 */
[----:B------:R-:W-:-:S06]  /*c980*/  UMOV UR4, 0x0 ;  /* 0x0000000000047882 */ /* 0x000fcc0000000000 */
[----:B------:R4:W-:Y:S02]  /*c990*/  UTMALDG.4D [UR8], [UR6], desc[UR4] ;  /* 0x00000408060075b4 */ /* 0x0009e40008019000 */
[----:B----4-:R-:W-:Y:S01]  /*c9a0*/  NOP ;  /* 0x0000000000007918 */ /* 0x010fe20000000000 */
.L_x_427:
[----:B------:R-:W2:Y:S04]  /*c9b0*/  LDL.LU R3, [R1+0x34] ;  /* 0x0000340001037983 */ /* 0x000ea80000300800 */
[----:B------:R-:W3:Y:S04]  /*c9c0*/  LDL.LU R5, [R1+0x24] ;  /* 0x0000240001057983 */ /* 0x000ee80000300800 */
[----:B----4-:R-:W4:Y:S01]  /*c9d0*/  LDL.LU R4, [R1+0x3c] ;  /* 0x00003c0001047983 */ /* 0x010f220000300800 */
[----:B------:R-:W-:Y:S05]  /*c9e0*/  WARPSYNC.ALL ;  /* 0x0000000000007948 */ /* 0x000fea0003800000 */
[----:B------:R-:W-:Y:S01]  /*c9f0*/  ULDC.64 UR6, c[0x0][0xa00] ;  /* 0x0002800000067ab9 */ /* 0x000fe20000000a00 */
[----:B------:R-:W-:Y:S01]  /*ca00*/  ULDC.64 UR4, c[0x0][0x298] ;  /* 0x0000a60000047ab9 */ /* 0x000fe20000000a00 */
[----:B------:R-:W-:Y:S01]  /*ca10*/  BAR.SYNC.DEFER_BLOCKING 0x8, 0x180 ;  /* 0x0206000000007b1d */ /* 0x000fe20000010000 */
[----:B------:R-:W-:Y:S01]  /*ca20*/  ISETP.NE.U32.AND P0, PT, RZ, UR6, PT ;  /* 0x00000006ff007c0c */ /* 0x000fe2000bf05070 */
[----:B------:R-:W-:-:S03]  /*ca30*/  VIADD R2, R18, 0x18400 ;  /* 0x0001840012027836 */ /* 0x000fc60000000000 */
[----:B------:R-:W-:Y:S01]  /*ca40*/  ISETP.NE.AND.EX P0, PT, RZ, UR7, PT, P0 ;  /* 0x00000007ff007c0c */ /* 0x000fe2000bf05300 */
[----:B------:R-:W-:Y:S01]  /*ca50*/  BSSY B6, `(.L_x_432) ;  /* 0x000001e000067945 */ /* 0x000fe20003800000 */
[----:B------:R-:W-:Y:S02]  /*ca60*/  LOP3.LUT P1, RZ, R2, 0x3ff, RZ, 0xc0, !PT ;  /* 0x000003ff02ff7812 */ /* 0x000fe4000782c0ff */
[----:B--2---:R-:W-:Y:S02]  /*ca70*/  SHF.R.S32.HI R0, RZ, 0x1f, R3 ;  /* 0x0000001fff007819 */ /* 0x004fe40000011403 */
[----:B---3--:R-:W-:-:S03]  /*ca80*/  SEL R5, R5, RZ, !P0 ;  /* 0x000000ff05057207 */ /* 0x008fc60004000000 */
[----:B------:R-:W-:Y:S01]  /*ca90*/  IMAD R0, R0, UR4, RZ ;  /* 0x0000000400007c24 */ /* 0x000fe2000f8e02ff */
[----:B----4-:R-:W-:-:S03]  /*caa0*/  SEL R4, R4, RZ, !P0 ;  /* 0x000000ff04047207 */ /* 0x010fc60004000000 */
[C---:B------:R-:W-:Y:S02]  /*cab0*/  IMAD R0, R3.reuse, UR5, R0 ;  /* 0x0000000503007c24 */ /* 0x040fe4000f8e0200 */
[----:B------:R-:W-:-:S04]  /*cac0*/  IMAD.WIDE.U32 R2, R3, UR4, RZ ;  /* 0x0000000403027c25 */ /* 0x000fc8000f8e00ff */
[----:B------:R-:W-:Y:S01]  /*cad0*/  IMAD.IADD R0, R3, 0x1, R0 ;  /* 0x0000000103007824 */ /* 0x000fe200078e0200 */
[----:B------:R2:W-:Y:S04]  /*cae0*/  STL.64 [R1+0x50], R2 ;  /* 0x0000500201007387 */ /* 0x0005e80000100a00 */
[----:B------:R2:W-:Y:S04]  /*caf0*/  STL [R1+0x24], R5 ;  /* 0x0000240501007387 */ /* 0x0005e80000100800 */
[----:B------:R2:W-:Y:S04]  /*cb00*/  STL [R1+0x3c], R4 ;  /* 0x00003c0401007387 */ /* 0x0005e80000100800 */
[----:B------:R2:W-:Y:S01]  /*cb10*/  STL [R1+0x34], R0 ;  /* 0x0000340001007387 */ /* 0x0005e20000100800 */
[----:B------:R-:W-:Y:S05]  /*cb20*/  @!P1 BRA `(.L_x_433) ;  /* 0x0000000000409947 */ /* 0x000fea0003800000 */
[----:B--2---:R-:W-:Y:S01]  /*cb30*/  MOV R2, 0x0 ;  /* 0x0000000000027802 */ /* 0x004fe20000000f00 */
[----:B------:R-:W-:Y:S01]  /*cb40*/  ULDC.64 UR6, c[0x4][0x98] ;  /* 0x0100260000067ab9 */ /* 0x000fe20000000a00 */
[----:B------:R-:W-:Y:S01]  /*cb50*/  ULDC.64 UR8, c[0x4][0xa0] ;  /* 0x0100280000087ab9 */ /* 0x000fe20000000a00 */
[----:B------:R-:W-:Y:S01]  /*cb60*/  ULDC.64 UR4, c[0x4][0x20] ;  /* 0x0100080000047ab9 */ /* 0x000fe20000000a00 */
[----:B------:R-:W-:Y:S02]  /*cb70*/  IMAD.U32 R4, RZ, RZ, UR6 ;  /* 0x00000006ff047e24 */ /* 0x000fe4000f8e00ff */
        /* <DEDUP_REMOVED lines=11> */
.L_x_433:
[----:B------:R-:W-:Y:S05]  /*cc30*/  BSYNC B6 ;  /* 0x0000000000067941 */ /* 0x000fea0003800000 */
.L_x_432:
[----:B--2---:R-:W2:Y:S01]  /*cc40*/  LDL.LU R0, [R1+0x3c] ;  /* 0x00003c0001007983 */ /* 0x004ea20000300800 */
[----:B------:R-:W-:Y:S01]  /*cc50*/  ULDC.64 UR4, c[0x0][0x2d8] ;  /* 0x0000b60000047ab9 */ /* 0x000fe20000000a00 */
[----:B------:R-:W3:Y:S01]  /*cc60*/  LDC R8, c[0x0][0x448] ;  /* 0x00011200ff087b82 */ /* 0x000ee20000000800 */
[----:B------:R-:W-:Y:S01]  /*cc70*/  ULDC UR6, c[0x0][0x2b8] ;  /* 0x0000ae0000067ab9 */ /* 0x000fe20000000800 */
[----:B------:R-:W4:Y:S04]  /*cc80*/  LDL.LU R5, [R1+0x34] ;  /* 0x0000340001057983 */ /* 0x000f280000300800 */
[----:B------:R-:W4:Y:S04]  /*cc90*/  LDL.LU.64 R2, [R1+0x50] ;  /* 0x0000500001027983 */ /* 0x000f280000300a00 */
[----:B------:R-:W2:Y:S01]  /*cca0*/  LDL.LU R4, [R1+0x24] ;  /* 0x0000240001047983 */ /* 0x000ea20000300800 */
[----:B---3--:R-:W-:-:S13]  /*ccb0*/  ISETP.NE.AND P0, PT, R8, 0x1, PT ;  /* 0x000000010800780c */ /* 0x008fda0003f05270 */
[----:B------:R-:W3:Y:S01]  /*ccc0*/  @P0 LDC R7, c[0x0][0x450] ;  /* 0x00011400ff070b82 */ /* 0x000ee20000000800 */
[----:B----4-:R-:W-:Y:S02]  /*ccd0*/  IMAD.MOV.U32 R3, RZ, RZ, R5 ;  /* 0x000000ffff037224 */ /* 0x010fe400078e0005 */
[----:B------:R-:W4:Y:S01]  /*cce0*/  LDL.LU R5, [R1+0x4] ;  /* 0x0000040001057983 */ /* 0x000f220000300800 */
[----:B------:R-:W-:-:S03]  /*ccf0*/  IMAD.WIDE.U32 R2, R17, UR4, R2 ;  /* 0x0000000411027c25 */ /* 0x000fc6000f8e0002 */
[----:B------:R0:W5:Y:S01]  /*cd00*/  LDL R9, [R1+0x28] ;  /* 0x0000280001097983 */ /* 0x0001620000100800 */
[----:B------:R-:W-:Y:S01]  /*cd10*/  IMAD R3, R17, UR5, R3 ;  /* 0x0000000511037c24 */ /* 0x000fe2000f8e0203 */
[----:B------:R-:W-:Y:S02]  /*cd20*/  ULDC.64 UR4, c[0x0][0x2e0] ;  /* 0x0000b80000047ab9 */ /* 0x000fe40000000a00 */
[----:B--2---:R-:W-:Y:S02]  /*cd30*/  IMAD R0, R0, UR4, RZ ;  /* 0x0000000400007c24 */ /* 0x004fe4000f8e02ff */
[----:B------:R-:W-:-:S04]  /*cd40*/  IMAD.WIDE.U32 R2, R4, UR4, R2 ;  /* 0x0000000404027c25 */ /* 0x000fc8000f8e0002 */
[----:B------:R-:W-:Y:S01]  /*cd50*/  IMAD R0, R4, UR5, R0 ;  /* 0x0000000504007c24 */ /* 0x000fe2000f8e0200 */
[----:B-1----:R-:W1:Y:S01]  /*cd60*/  S2R R10, SR_TID.X ;  /* 0x00000000000a7919 */ /* 0x002e620000002100 */
[----:B------:R-:W-:Y:S02]  /*cd70*/  ULDC.64 UR4, c[0x0][0x2d0] ;  /* 0x0000b40000047ab9 */ /* 0x000fe40000000a00 */
[----:B------:R-:W-:Y:S01]  /*cd80*/  IMAD.IADD R3, R3, 0x1, R0 ;  /* 0x0000000103037824 */ /* 0x000fe200078e0200 */
[----:B------:R-:W2:Y:S02]  /*cd90*/  S2R R4, SR_TID.X ;  /* 0x0000000000047919 */ /* 0x000ea40000002100 */
[----:B--2---:R-:W-:-:S04]  /*cda0*/  LOP3.LUT R4, R4, 0x7f, RZ, 0xc0, !PT ;  /* 0x0000007f04047812 */ /* 0x004fc800078ec0ff */
[----:B------:R-:W-:Y:S02]  /*cdb0*/  SHF.R.U32.HI R6, RZ, 0x3, R4 ;  /* 0x00000003ff067819 */ /* 0x000fe40000011604 */
[----:B------:R-:W2:Y:S02]  /*cdc0*/  S2R R4, SR_TID.X ;  /* 0x0000000000047919 */ /* 0x000ea40000002100 */
[----:B--2---:R-:W-:-:S05]  /*cdd0*/  IMAD.SHL.U32 R4, R4, 0x10, RZ ;  /* 0x0000001004047824 */ /* 0x004fca00078e00ff */
[----:B------:R-:W-:Y:S02]  /*cde0*/  LOP3.LUT R4, R6, 0x70, R4, 0xf8, !PT ;  /* 0x0000007006047812 */ /* 0x000fe400078ef804 */
[----:B------:R-:W2:Y:S01]  /*cdf0*/  @P0 LDC R6, c[0x0][0x44c] ;  /* 0x00011300ff060b82 */ /* 0x000ea20000000800 */
[----:B-1----:R-:W-:-:S05]  /*ce00*/  IMAD.SHL.U32 R10, R10, 0x8, RZ ;  /* 0x000000080a0a7824 */ /* 0x002fca00078e00ff */
[----:B------:R-:W-:Y:S01]  /*ce10*/  LOP3.LUT R10, R10, 0x38, RZ, 0xc0, !PT ;  /* 0x000000380a0a7812 */ /* 0x000fe200078ec0ff */
[----:B----4-:R-:W-:-:S05]  /*ce20*/  IMAD.SHL.U32 R5, R5, 0x80, RZ ;  /* 0x0000008005057824 */ /* 0x010fca00078e00ff */
[----:B------:R-:W-:-:S05]  /*ce30*/  LOP3.LUT R0, R4, R5, RZ, 0xfc, !PT ;  /* 0x0000000504007212 */ /* 0x000fca00078efcff */
[----:B--2---:R-:W-:-:S04]  /*ce40*/  @P0 IMAD.HI.U32 R6, R0, R6, RZ ;  /* 0x0000000600060227 */ /* 0x004fc800078e00ff */
[----:B------:R-:W-:Y:S01]  /*ce50*/  IMAD.MOV.U32 R4, RZ, RZ, R0 ;  /* 0x000000ffff047224 */ /* 0x000fe200078e0000 */
[----:B---3--:R-:W-:-:S05]  /*ce60*/  @P0 SHF.R.U32.HI R4, RZ, R7, R6 ;  /* 0x00000007ff040219 */ /* 0x008fca0000011606 */
[----:B------:R-:W-:-:S04]  /*ce70*/  IMAD.MOV R6, RZ, RZ, -R4 ;  /* 0x000000ffff067224 */ /* 0x000fc800078e0a04 */
[----:B------:R-:W-:Y:S01]  /*ce80*/  IMAD R0, R8, R6, R0 ;  /* 0x0000000608007224 */ /* 0x000fe200078e0200 */
[----:B------:R-:W-:Y:S01]  /*ce90*/  SHF.R.S32.HI R6, RZ, 0x1f, R4 ;  /* 0x0000001fff067819 */ /* 0x000fe20000011404 */
[----:B------:R-:W-:-:S04]  /*cea0*/  IMAD.WIDE.U32 R2, R4, UR4, R2 ;  /* 0x0000000404027c25 */ /* 0x000fc8000f8e0002 */
[----:B------:R-:W-:-:S04]  /*ceb0*/  IMAD R6, R6, UR4, RZ ;  /* 0x0000000406067c24 */ /* 0x000fc8000f8e02ff */
[----:B------:R-:W-:Y:S01]  /*cec0*/  IMAD R4, R4, UR5, R6 ;  /* 0x0000000504047c24 */ /* 0x000fe2000f8e0206 */
[----:B------:R-:W-:-:S03]  /*ced0*/  ULDC.64 UR4, c[0x0][0x2c8] ;  /* 0x0000b20000047ab9 */ /* 0x000fc60000000a00 */
[----:B------:R-:W-:Y:S01]  /*cee0*/  IMAD.IADD R3, R3, 0x1, R4 ;  /* 0x0000000103037824 */ /* 0x000fe200078e0204 */
[----:B------:R-:W-:-:S05]  /*cef0*/  SHF.R.S32.HI R4, RZ, 0x1f, R0 ;  /* 0x0000001fff047819 */ /* 0x000fca0000011400 */
[----:B------:R-:W-:Y:S02]  /*cf00*/  IMAD R4, R4, UR4, RZ ;  /* 0x0000000404047c24 */ /* 0x000fe4000f8e02ff */
[----:B------:R-:W-:-:S04]  /*cf10*/  IMAD.WIDE.U32 R2, R0, UR4, R2 ;  /* 0x0000000400027c25 */ /* 0x000fc8000f8e0002 */
[----:B------:R-:W-:Y:S01]  /*cf20*/  IMAD R4, R0, UR5, R4 ;  /* 0x0000000500047c24 */ /* 0x000fe2000f8e0204 */
[----:B------:R-:W-:Y:S02]  /*cf30*/  ULDC.64 UR4, c[0x0][0x280] ;  /* 0x0000a00000047ab9 */ /* 0x000fe40000000a00 */
[----:B------:R-:W-:Y:S01]  /*cf40*/  LEA R0, P1, R2, UR4, 0x1 ;  /* 0x0000000402007c11 */ /* 0x000fe2000f8208ff */
[----:B------:R-:W-:Y:S01]  /*cf50*/  IMAD.IADD R4, R3, 0x1, R4 ;  /* 0x0000000103047824 */ /* 0x000fe200078e0204 */
[----:B------:R-:W-:Y:S01]  /*cf60*/  UMOV UR4, 0xffffffff ;  /* 0xffffffff00047882 */ /* 0x000fe20000000000 */
[----:B------:R-:W-:-:S03]  /*cf70*/  ISETP.GE.AND P0, PT, R10, UR6, PT ;  /* 0x000000060a007c0c */ /* 0x000fc6000bf06270 */
[----:B------:R-:W-:Y:S01]  /*cf80*/  LEA.HI.X R2, R2, UR5, R4, 0x1, P1 ;  /* 0x0000000502027c11 */ /* 0x000fe200088f0c04 */
[----:B0-----:R-:W-:Y:S09]  /*cf90*/  BRA.DIV UR4, `(.L_x_434) ;  /* 0x0000004204707947 */ /* 0x001ff2000b800000 */
[----:B------:R-:W2:Y:S01]  /*cfa0*/  LDL.LU R6, [R1+0x44] ;  /* 0x0000440001067983 */ /* 0x000ea20000300800 */
[----:B------:R-:W0:Y:S02]  /*cfb0*/  S2R R7, SR_TID.X ;  /* 0x0000000000077919 */ /* 0x000e240000002100 */
[----:B0-----:R-:W-:-:S04]  /*cfc0*/  LOP3.LUT R7, R7, 0x7f, RZ, 0xc0, !PT ;  /* 0x0000007f07077812 */ /* 0x001fc800078ec0ff */
[----:B------:R-:W-:Y:S02]  /*cfd0*/  SHF.R.U32.HI R11, RZ, 0x3, R7 ;  /* 0x00000003ff0b7819 */ /* 0x000fe40000011607 */
[----:B------:R-:W0:Y:S03]  /*cfe0*/  SHFL.IDX PT, R7, R0, RZ, 0x181f ;  /* 0x00181fff00077589 */ /* 0x000e2600000e0000 */
[----:B------:R-:W-:-:S04]  /*cff0*/  IMAD.IADD R3, R11, 0x1, R5 ;  /* 0x000000010b037824 */ /* 0x000fc800078e0205 */
[C---:B------:R-:W-:Y:S02]  /*d000*/  VIADD R5, R3.reuse, 0x10 ;  /* 0x0000001003057836 */ /* 0x040fe40000000000 */
[----:B--2---:R-:W-:Y:S02]  /*d010*/  IMAD R4, R6, R8, RZ ;  /* 0x0000000806047224 */ /* 0x004fe400078e02ff */
[----:B------:R-:W1:Y:S03]  /*d020*/  SHFL.IDX PT, R6, R2, RZ, 0x181f ;  /* 0x00181fff02067589 */ /* 0x000e6600000e0000 */
[----:B------:R-:W-:-:S13]  /*d030*/  ISETP.GE.AND P1, PT, R3, R4, PT ;  /* 0x000000040300720c */ /* 0x000fda0003f26270 */
[----:B0-----:R-:W-:-:S05]  /*d040*/  @!P1 LEA R7, P2, R10, R7, 0x1 ;  /* 0x000000070a079211 */ /* 0x001fca00078408ff */
[----:B-1----:R-:W-:-:S05]  /*d050*/  @!P1 IMAD.X R6, RZ, RZ, R6, P2 ;  /* 0x000000ffff069224 */ /* 0x002fca00010e0606 */
[----:B------:R-:W-:-:S04]  /*d060*/  @!P1 LOP3.LUT R7, R7, R6, RZ, 0x3c, !PT ;  /* 0x0000000607079212 */ /* 0x000fc800078e3cff */
[----:B------:R-:W-:-:S04]  /*d070*/  @!P1 LOP3.LUT R6, R7, R6, RZ, 0x3c, !PT ;  /* 0x0000000607069212 */ /* 0x000fc800078e3cff */
[----:B------:R-:W-:-:S05]  /*d080*/  @!P1 LOP3.LUT R7, R7, R6, RZ, 0x3c, !PT ;  /* 0x0000000607079212 */ /* 0x000fca00078e3cff */
[----:B------:R-:W-:Y:S01]  /*d090*/  @!PT LDS RZ, [RZ] ;  /* 0x00000000fffff984 */ /* 0x000fe20000000800 */
[----:B-----5:R0:W-:Y:S01]  /*d0a0*/  @!P1 LDGSTS.E.BYPASS.LTC128B.128 [R9+0x18400], desc[UR40][R6.64], !P0 ;  /* 0x1840000006099fae */ /* 0x0201e2000c101d68 */
[----:B------:R-:W-:-:S03]  /*d0b0*/  ISETP.GE.AND P1, PT, R5, R4, PT ;  /* 0x000000040500720c */ /* 0x000fc60003f26270 */
[----:B------:R-:W1:Y:S04]  /*d0c0*/  SHFL.IDX PT, R5, R0, 0x1, 0x181f ;  /* 0x00381f0000057f89 */ /* 0x000e6800000e0000 */
[----:B0-----:R-:W0:Y:S06]  /*d0d0*/  SHFL.IDX PT, R6, R2, 0x1, 0x181f ;  /* 0x00381f0002067f89 */ /* 0x001e2c00000e0000 */
[----:B-1----:R-:W-:-:S05]  /*d0e0*/  @!P1 LEA R5, P2, R10, R5, 0x1 ;  /* 0x000000050a059211 */ /* 0x002fca00078408ff */
[----:B0-----:R-:W-:-:S04]  /*d0f0*/  @!P1 IMAD.X R6, RZ, RZ, R6, P2 ;  /* 0x000000ffff069224 */ /* 0x001fc800010e0606 */
[----:B------:R-:W-:Y:S02]  /*d100*/  @!P1 IMAD.MOV.U32 R7, RZ, RZ, R6 ;  /* 0x000000ffff079224 */ /* 0x000fe400078e0006 */
[----:B------:R-:W-:Y:S02]  /*d110*/  @!P1 IMAD.MOV.U32 R6, RZ, RZ, R5 ;  /* 0x000000ffff069224 */ /* 0x000fe400078e0005 */
[----:B------:R-:W-:-:S03]  /*d120*/  VIADD R5, R3, 0x20 ;  /* 0x0000002003057836 */ /* 0x000fc60000000000 */
[----:B------:R0:W-:Y:S02]  /*d130*/  @!P1 LDGSTS.E.BYPASS.LTC128B.128 [R9+0x18c00], desc[UR40][R6.64], !P0 ;  /* 0x18c0000006099fae */ /* 0x0001e4000c101d68 */
[----:B------:R-:W-:Y:S02]  /*d140*/  ISETP.GE.AND P1, PT, R5, R4, PT ;  /* 0x000000040500720c */ /* 0x000fe40003f26270 */
[----:B------:R-:W1:Y:S04]  /*d150*/  SHFL.IDX PT, R5, R0, 0x2, 0x181f ;  /* 0x00581f0000057f89 */ /* 0x000e6800000e0000 */
[----:B0-----:R-:W0:Y:S07]  /*d160*/  SHFL.IDX PT, R6, R2, 0x2, 0x181f ;  /* 0x00581f0002067f89 */ /* 0x001e2e00000e0000 */
        /* <DEDUP_REMOVED lines=39> */
[----:B------:R-:W-:Y:S01]  /*d3e0*/  @!P1 IMAD.MOV.U32 R6, RZ, RZ, R5 ;  /* 0x000000ffff069224 */ /* 0x000fe200078e0005 */
[----:B------:R-:W0:Y:S04]  /*d3f0*/  SHFL.IDX PT, R0, R0, 0x7, 0x181f ;  /* 0x00f81f0000007f89 */ /* 0x000e2800000e0000 */
[----:B------:R1:W-:Y:S04]  /*d400*/  @!P1 LDGSTS.E.BYPASS.LTC128B.128 [R9+0x1b400], desc[UR40][R6.64], !P0 ;  /* 0x1b40000006099fae */ /* 0x0003e8000c101d68 */
[----:B------:R1:W2:Y:S02]  /*d410*/  SHFL.IDX PT, R5, R2, 0x7, 0x181f ;  /* 0x00f81f0002057f89 */ /* 0x0002a400000e0000 */
.L_x_551:
[----:B------:R-:W-:-:S05]  /*d420*/  VIADD R3, R3, 0x70 ;  /* 0x0000007003037836 */ /* 0x000fca0000000000 */
[----:B------:R-:W-:-:S13]  /*d430*/  ISETP.GE.AND P1, PT, R3, R4, PT ;  /* 0x000000040300720c */ /* 0x000fda0003f26270 */
[----:B01----:R-:W-:-:S05]  /*d440*/  @!P1 LEA R2, P2, R10, R0, 0x1 ;  /* 0x000000000a029211 */ /* 0x003fca00078408ff */
[----:B--2---:R-:W-:-:S05]  /*d450*/  @!P1 IMAD.X R3, RZ, RZ, R5, P2 ;  /* 0x000000ffff039224 */ /* 0x004fca00010e0605 */
[----:B------:R-:W-:Y:S01]  /*d460*/  @!PT LDS RZ, [RZ] ;  /* 0x00000000fffff984 */ /* 0x000fe20000000800 */
[----:B------:R-:W-:Y:S01]  /*d470*/  @!PT LDS RZ, [RZ] ;  /* 0x00000000fffff984 */ /* 0x000fe20000000800 */
[----:B------:R-:W-:Y:S01]  /*d480*/  @!PT LDS RZ, [RZ] ;  /* 0x00000000fffff984 */ /* 0x000fe20000000800 */
[----:B------:R0:W-:Y:S01]  /*d490*/  @!P1 LDGSTS.E.BYPASS.LTC128B.128 [R9+0x1bc00], desc[UR40][R2.64], !P0 ;  /* 0x1bc0000002099fae */ /* 0x0001e2000c101d68 */
[----:B------:R-:W-:Y:S01]  /*d4a0*/  PLOP3.LUT P0, PT, PT, PT, PT, 0x80, 0x0 ;  /* 0x000000000000781c */ /* 0x000fe20003f0f070 */
[----:B------:R-:W-:-:S12]  /*d4b0*/  NOP ;  /* 0x0000000000007918 */ /* 0x000fd80000000000 */
.L_x_435:
[----:B------:R-:W-:Y:S02]  /*d4c0*/  PLOP3.LUT P1, PT, P1, P0, PT, 0xa2, 0x0 ;  /* 0x000000000000781c */ /* 0x000fe40000f21472 */
[----:B------:R-:W-:-:S08]  /*d4d0*/  @P0 R2UR P1, UR4, R18 ;  /* 0x00000000120402ca */ /* 0x000fd00000020000 */
[----:B------:R-:W-:-:S05]  /*d4e0*/  @P0 PLOP3.LUT P0, PT, P1, PT, PT, 0x80, 0x0 ;  /* 0x000000000000081c */ /* 0x000fca0000f0f070 */
[----:B------:R-:W-:Y:S01]  /*d4f0*/  @!P1 SYNCS.ARRIVE.TRANS64.RED.A0T1 RZ, [UR4+0x22800], RZ ;  /* 0x022800ffffff99a7 */ /* 0x000fe20008200404 */
[----:B------:R-:W-:Y:S07]  /*d500*/  @!P1 ARRIVES.LDGSTSBAR.64.TRANSCNT [UR4+0x22800] ;  /* 0x02280000ff0099b0 */ /* 0x000fee0008000a84 */
[----:B------:R-:W-:Y:S05]  /*d510*/  @P0 BRA.U.ANY `(.L_x_435) ;  /* 0xfffffffd00e80947 */ /* 0x000fea000393ffff */
[----:B0-----:R-:W2:Y:S02]  /*d520*/  LDL.LU R2, [R1+0x48] ;  /* 0x0000480001027983 */ /* 0x001ea40000300800 */
[----:B--2---:R-:W-:-:S05]  /*d530*/  VIADD R2, R2, 0x1 ;  /* 0x0000000102027836 */ /* 0x004fca0000000000 */
[----:B------:R0:W-:Y:S01]  /*d540*/  STL [R1+0x48], R2 ;  /* 0x0000480201007387 */ /* 0x0001e20000100800 */
[----:B------:R-:W-:-:S04]  /*d550*/  LEA.HI R0, R2, R2, RZ, 0x1 ;  /* 0x0000000202007211 */ /* 0x000fc800078f08ff */
[----:B------:R-:W-:-:S05]  /*d560*/  LOP3.LUT R0, R0, 0xfffffffe, RZ, 0xc0, !PT ;  /* 0xfffffffe00007812 */ /* 0x000fca00078ec0ff */
[----:B------:R-:W-:-:S05]  /*d570*/  IMAD.IADD R0, R2, 0x1, -R0 ;  /* 0x0000000102007824 */ /* 0x000fca00078e0a00 */
[----:B------:R-:W-:Y:S01]  /*d580*/  SHF.L.U32 R0, R0, 0x1f, RZ ;  /* 0x0000001f00007819 */ /* 0x000fe200000006ff */
[----:B------:R-:W-:Y:S01]  /*d590*/  NOP ;  /* 0x0000000000007918 */ /* 0x000fe20000000000 */
[----:B------:R0:W-:Y:S01]  /*d5a0*/  SYNCS.ARRIVE.TRANS64.A1T0 RZ, [R18+URZ+0x22800], RZ ;  /* 0x022800ff12ff79a7 */ /* 0x0001e2000810003f */
[----:B------:R-:W-:Y:S01]  /*d5b0*/  BSSY B0, `(.L_x_436) ;  /* 0x0000003000007945 */ /* 0x000fe20003800000 */
[----:B------:R-:W1:Y:S03]  /*d5c0*/  SYNCS.PHASECHK.TRANS64.TRYWAIT P0, [R18+URZ+0x22820], R0 ;  /* 0x02282000120075a7 */ /* 0x000e66000800017f */
[----:B01----:R-:W-:Y:S05]  /*d5d0*/  @!P0 BRA `(.L_x_437) ;  /* 0x00000044007c8947 */ /* 0x003fea0003800000 */
.L_x_552:
[----:B------:R-:W-:Y:S05]  /*d5e0*/  BSYNC B0 ;  /* 0x0000000000007941 */ /* 0x000fea0003800000 */
.L_x_436:
[----:B------:R-:W2:Y:S01]  /*d5f0*/  LDL R2, [R1+0x18] ;  /* 0x0000180001027983 */ /* 0x000ea20000100800 */
[----:B------:R-:W-:Y:S01]  /*d600*/  BSSY B0, `(.L_x_438) ;  /* 0x000005a000007945 */ /* 0x000fe20003800000 */
[----:B--2---:R-:W-:-:S13]  /*d610*/  ISETP.NE.AND P0, PT, R2, RZ, PT ;  /* 0x000000ff0200720c */ /* 0x004fda0003f05270 */
[----:B------:R-:W-:Y:S05]  /*d620*/  @!P0 BRA `(.L_x_439) ;  /* 0x00000004005c8947 */ /* 0x000fea0003800000 */
[----:B------:R-:W0:Y:S01]  /*d630*/  LDL R4, [R1+0x10] ;  /* 0x0000100001047983 */ /* 0x000e220000100800 */
[----:B------:R-:W-:Y:S01]  /*d640*/  IMAD R2, R19, 0x8, R18 ;  /* 0x0000000813027824 */ /* 0x000fe200078e0212 */
[----:B------:R-:W-:Y:S01]  /*d650*/  BSSY B1, `(.L_x_440) ;  /* 0x0000007000017945 */ /* 0x000fe20003800000 */
[----:B------:R-:W1:Y:S02]  /*d660*/  S2R R3, SR_TID.X ;  /* 0x0000000000037919 */ /* 0x000e640000002100 */
[----:B-1----:R-:W-:-:S04]  /*d670*/  LOP3.LUT R3, R3, 0x7f, RZ, 0xc0, !PT ;  /* 0x0000007f03037812 */ /* 0x002fc800078ec0ff */
[----:B------:R-:W-:Y:S02]  /*d680*/  ISETP.NE.AND P1, PT, R3, RZ, PT ;  /* 0x000000ff0300720c */ /* 0x000fe40003f25270 */
[----:B0-----:R-:W-:-:S04]  /*d690*/  SHF.L.U32 R0, R4, 0x1f, RZ ;  /* 0x0000001f04007819 */ /* 0x001fc800000006ff */
[----:B------:R-:W0:Y:S02]  /*d6a0*/  SYNCS.PHASECHK.TRANS64.TRYWAIT P0, [R2+URZ+0x22860], R0 ;  /* 0x02286000020075a7 */ /* 0x000e24000800017f */
[----:B0-----:R-:W-:Y:S05]  /*d6b0*/  @!P0 BRA `(.L_x_441) ;  /* 0x0000004400588947 */ /* 0x001fea0003800000 */
.L_x_553:
[----:B------:R-:W-:Y:S05]  /*d6c0*/  BSYNC B1 ;  /* 0x0000000000017941 */ /* 0x000fea0003800000 */
.L_x_440:
[----:B------:R-:W-:Y:S04]  /*d6d0*/  BSSY B1, `(.L_x_442) ;  /* 0x0000009000017945 */ /* 0x000fe80003800000 */
[----:B------:R-:W-:Y:S05]  /*d6e0*/  @P1 BRA `(.L_x_443) ;  /* 0x00000000001c1947 */ /* 0x000fea0003800000 */
[----:B------:R-:W1:Y:S01]  /*d6f0*/  S2R R3, SR_TID.X ;  /* 0x0000000000037919 */ /* 0x000e620000002100 */
[----:B0-----:R-:W-:-:S04]  /*d700*/  IMAD.MOV.U32 R0, RZ, RZ, 0xc000 ;  /* 0x0000c000ff007424 */ /* 0x001fc800078e00ff */
[----:B------:R2:W-:Y:S01]  /*d710*/  SYNCS.ARRIVE.TRANS64 RZ, [R2+URZ+0x22850], R0 ;  /* 0x0228500002ff79a7 */ /* 0x0005e2000800003f */
[----:B-1----:R-:W-:-:S04]  /*d720*/  LOP3.LUT R3, R3, 0x1f, RZ, 0xc0, !PT ;  /* 0x0000001f03037812 */ /* 0x002fc800078ec0ff */
[----:B------:R-:W-:-:S13]  /*d730*/  ISETP.NE.AND P0, PT, R3, RZ, PT ;  /* 0x000000ff0300720c */ /* 0x000fda0003f05270 */
[----:B--2---:R-:W-:Y:S05]  /*d740*/  @!P0 BRA `(.L_x_443) ;  /* 0x0000000000048947 */ /* 0x004fea0003800000 */
[----:B------:R-:W-:Y:S01]  /*d750*/  BPT.TRAP 0x1 ;  /* 0x000000040000795c */ /* 0x000fe20000300000 */
.L_x_443:
[----:B------:R-:W-:Y:S05]  /*d760*/  BSYNC B1 ;  /* 0x0000000000017941 */ /* 0x000fea0003800000 */
.L_x_442:
[----:B------:R-:W2:Y:S04]  /*d770*/  LDL R4, [R1+0x1c] ;  /* 0x00001c0001047983 */ /* 0x000ea80000100800 */
[----:B------:R-:W2:Y:S01]  /*d780*/  LDL.LU R3, [R1+0x2c] ;  /* 0x00002c0001037983 */ /* 0x000ea20000300800 */
[----:B0-----:R-:W-:Y:S01]  /*d790*/  IMAD R0, R19, 0xc000, R18 ;  /* 0x0000c00013007824 */ /* 0x001fe200078e0212 */
[----:B------:R-:W-:Y:S01]  /*d7a0*/  UIADD3 UR4, UP0, UR38, 0x470, URZ ;  /* 0x0000047026047890 */ /* 0x000fe2000ff1e03f */
[----:B------:R-:W-:Y:S01]  /*d7b0*/  PLOP3.LUT P0, PT, PT, PT, PT, 0x80, 0x0 ;  /* 0x000000000000781c */ /* 0x000fe20003f0f070 */
[----:B------:R-:W-:Y:S01]  /*d7c0*/  VIADD R2, R2, 0x22850 ;  /* 0x0002285002027836 */ /* 0x000fe20000000000 */
[----:B------:R-:W-:Y:S01]  /*d7d0*/  UMOV UR6, 0x0 ;  /* 0x0000000000067882 */ /* 0x000fe20000000000 */
[----:B------:R-:W-:Y:S01]  /*d7e0*/  UIADD3.X UR5, URZ, UR39, URZ, UP0, !UPT ;  /* 0x000000273f057290 */ /* 0x000fe200087fe43f */
[----:B------:R-:W-:Y:S01]  /*d7f0*/  UMOV UR7, 0x14f00000 ;  /* 0x14f0000000077882 */ /* 0x000fe20000000000 */
[----:B------:R-:W-:Y:S01]  /*d800*/  UMOV UR10, URZ ;  /* 0x0000003f000a7c82 */ /* 0x000fe20008000000 */
[----:B--2---:R-:W-:-:S02]  /*d810*/  IMAD R3, R3, 0x60, R4 ;  /* 0x0000006003037824 */ /* 0x004fc400078e0204 */
[----:B------:R-:W-:-:S07]  /*d820*/  VIADD R4, R0, 0x400 ;  /* 0x0000040000047836 */ /* 0x000fce0000000000 */
.L_x_444:
[----:B------:R-:W-:-:S13]  /*d830*/  @P0 ELECT P1, URZ, PT ;  /* 0x00000000003f082f */ /* 0x000fda0003820000 */
[----:B------:R-:W-:Y:S02]  /*d840*/  @P1 R2UR UR13, R16 ;  /* 0x00000000100d12ca */ /* 0x000fe400000e0000 */
[----:B------:R-:W-:Y:S02]  /*d850*/  @P1 R2UR UR12, R17 ;  /* 0x00000000110c12ca */ /* 0x000fe400000e0000 */
[----:B------:R-:W-:Y:S02]  /*d860*/  @P1 R2UR UR11, R3 ;  /* 0x00000000030b12ca */ /* 0x000fe400000e0000 */
[----:B------:R-:W-:Y:S02]  /*d870*/  @P1 R2UR UR9, R2 ;  /* 0x00000000020912ca */ /* 0x000fe400000e0000 */
[----:B------:R-:W-:Y:S02]  /*d880*/  @P1 R2UR UR8, R4 ;  /* 0x00000000040812ca */ /* 0x000fe400000e0000 */
[----:B------:R-:W-:-:S02]  /*d890*/  @P1 PLOP3.LUT P0, PT, P1, PT, PT, 0x8, 0x0 ;  /* 0x000000000000181c */ /* 0x000fc40000f0e170 */
[----:B------:R-:W-:-:S09]  /*d8a0*/  PLOP3.LUT P1, PT, PT, PT, PT, 0x8, 0x0 ;  /* 0x000000000000781c */ /* 0x000fd20003f2e170 */
[----:B------:R0:W-:Y:S02]  /*d8b0*/  UTMALDG.4D [UR8], [UR4], desc[UR6] ;  /* 0x00000608040075b4 */ /* 0x0001e40008019000 */
[----:B0-----:R-:W-:Y:S05]  /*d8c0*/  @P0 BRA.U.ANY `(.L_x_444) ;  /* 0xfffffffd00d80947 */ /* 0x001fea000393ffff */
[----:B------:R-:W-:Y:S01]  /*d8d0*/  PLOP3.LUT P0, PT, PT, PT, PT, 0x80, 0x0 ;  /* 0x000000000000781c */ /* 0x000fe20003f0f070 */
[----:B------:R-:W-:Y:S01]  /*d8e0*/  VIADD R4, R0, 0x3400 ;  /* 0x0000340000047836 */ /* 0x000fe20000000000 */
[----:B------:R-:W-:Y:S01]  /*d8f0*/  UMOV UR6, 0x0 ;  /* 0x0000000000067882 */ /* 0x000fe20000000000 */
[----:B------:R-:W-:Y:S01]  /*d900*/  UMOV UR7, 0x14f00000 ;  /* 0x14f0000000077882 */ /* 0x000fe20000000000 */
[----:B------:R-:W-:-:S09]  /*d910*/  UMOV UR10, 0x40 ;  /* 0x00000040000a7882 */ /* 0x000fd20000000000 */
.L_x_445:
        /* <DEDUP_REMOVED lines=15> */
.L_x_446:
        /* <DEDUP_REMOVED lines=15> */
.L_x_447:
        /* <DEDUP_REMOVED lines=9> */
[----:B-1----:R-:W-:Y:S05]  /*db90*/  @P0 BRA.U.ANY `(.L_x_447) ;  /* 0xfffffffd00d80947 */ /* 0x002fea000393ffff */
.L_x_439:
[----:B------:R-:W-:Y:S05]  /*dba0*/  BSYNC B0 ;  /* 0x0000000000007941 */ /* 0x000fea0003800000 */
.L_x_438:
[----:B------:R-:W0:Y:S04]  /*dbb0*/  LDL R4, [R1+0x30] ;  /* 0x0000300001047983 */ /* 0x000e280000100800 */
[----:B------:R-:W2:Y:S01]  /*dbc0*/  LDL R5, [R1+0x20] ;  /* 0x0000200001057983 */ /* 0x000ea20000100800 */
[----:B------:R-:W-:Y:S01]  /*dbd0*/  BSSY B0, `(.L_x_448) ;  /* 0x00001f3000007945 */ /* 0x000fe20003800000 */
[----:B0-----:R-:W-:-:S05]  /*dbe0*/  VIADD R0, R4, 0xfffffffe ;  /* 0xfffffffe04007836 */ /* 0x001fca0000000000 */
[----:B--2---:R-:W-:-:S13]  /*dbf0*/  ISETP.GE.AND P0, PT, R0, R5, PT ;  /* 0x000000050000720c */ /* 0x004fda0003f06270 */
[----:B------:R-:W-:Y:S05]  /*dc00*/  @!P0 BRA `(.L_x_449) ;  /* 0x0000001c00bc8947 */ /* 0x000fea0003800000 */
[----:B------:R-:W2:Y:S04]  /*dc10*/  LDL.LU R7, [R1+0x58] ;  /* 0x0000580001077983 */ /* 0x000ea80000300800 */
[----:B------:R-:W3:Y:S04]  /*dc20*/  LDL.LU R6, [R1+0x38] ;  /* 0x0000380001067983 */ /* 0x000ee80000300800 */
[----:B------:R-:W4:Y:S01]  /*dc30*/  LDL.LU R4, [R1+0x40] ;  /* 0x0000400001047983 */ /* 0x000f220000300800 */
[----:B------:R-:W-:Y:S01]  /*dc40*/  LOP3.LUT R8, RZ, R5, RZ, 0x33, !PT ;  /* 0x00000005ff087212 */ /* 0x000fe200078e33ff */
[----:B------:R-:W-:Y:S01]  /*dc50*/  BSSY B2, `(.L_x_450) ;  /* 0x00000a8000027945 */ /* 0x000fe20003800000 */
[----:B--2---:R-:W-:-:S04]  /*dc60*/  VIADD R2, R7, 0x1 ;  /* 0x0000000107027836 */ /* 0x004fc80000000000 */
[----:B---3--:R-:W-:-:S05]  /*dc70*/  IMAD R2, R2, R6, RZ ;  /* 0x0000000602027224 */ /* 0x008fca00078e02ff */
[----:B----4-:R-:W-:-:S05]  /*dc80*/  VIMNMX R4, R4, R2, PT ;  /* 0x0000000204047248 */ /* 0x010fca0003fe0100 */
[----:B------:R-:W-:-:S05]  /*dc90*/  IMAD.MOV R2, RZ, RZ, -R4 ;  /* 0x000000ffff027224 */ /* 0x000fca00078e0a04 */
[----:B------:R-:W-:-:S05]  /*dca0*/  VIADDMNMX R8, R2, 0x1, R8, !PT ;  /* 0x0000000102087846 */ /* 0x000fca0007800108 */
[----:B------:R-:W-:-:S05]  /*dcb0*/  IMAD.IADD R2, R4, 0x1, R8 ;  /* 0x0000000104027824 */ /* 0x000fca00078e0208 */
[----:B------:R-:W-:-:S04]  /*dcc0*/  LOP3.LUT R2, R2, 0x1, RZ, 0xc0, !PT ;  /* 0x0000000102027812 */ /* 0x000fc800078ec0ff */
[----:B------:R-:W-:-:S13]  /*dcd0*/  ISETP.NE.U32.AND P0, PT, R2, 0x1, PT ;  /* 0x000000010200780c */ /* 0x000fda0003f05070 */
[----:B------:R-:W-:Y:S05]  /*dce0*/  @P0 BRA `(.L_x_451) ;  /* 0x0000000800780947 */ /* 0x000fea0003800000 */
[----:B------:R-:W2:Y:S04]  /*dcf0*/  LDL R5, [R1+0x18] ;  /* 0x0000180001057983 */ /* 0x000ea80000100800 */
[----:B------:R-:W3:Y:S01]  /*dd00*/  LDL.LU R9, [R1+0x10] ;  /* 0x0000100001097983 */ /* 0x000ee20000300800 */
[----:B------:R-:W-:Y:S01]  /*dd10*/  VIADD R19, R19, 0x1 ;  /* 0x0000000113137836 */ /* 0x000fe20000000000 */
[----:B------:R-:W-:Y:S04]  /*dd20*/  BSSY B1, `(.L_x_452) ;  /* 0x0000098000017945 */ /* 0x000fe80003800000 */
[----:B------:R-:W-:-:S04]  /*dd30*/  ISETP.NE.AND P0, PT, R19, 0x2, PT ;  /* 0x000000021300780c */ /* 0x000fc80003f05270 */
[----:B------:R-:W-:Y:S02]  /*dd40*/  SEL R2, RZ, 0x1, P0 ;  /* 0x00000001ff027807 */ /* 0x000fe40000000000 */
[----:B------:R-:W-:Y:S02]  /*dd50*/  SEL R19, R19, RZ, P0 ;  /* 0x000000ff13137207 */ /* 0x000fe40000000000 */
[----:B--2---:R-:W-:Y:S02]  /*dd60*/  ISETP.NE.AND P2, PT, R5, RZ, PT ;  /* 0x000000ff0500720c */ /* 0x004fe40003f45270 */
[----:B---3--:R-:W-:-:S05]  /*dd70*/  LOP3.LUT R9, R9, R2, RZ, 0x3c, !PT ;  /* 0x0000000209097212 */ /* 0x008fca00078e3cff */
[----:B------:R0:W-:Y:S06]  /*dd80*/  STL [R1+0x10], R9 ;  /* 0x0000100901007387 */ /* 0x0001ec0000100800 */
[----:B------:R-:W-:Y:S05]  /*dd90*/  @!P2 BRA `(.L_x_453) ;  /* 0x000000080040a947 */ /* 0x000fea0003800000 */
[----:B------:R-:W-:Y:S02]  /*dda0*/  ULDC.64 UR4, c[0x0][0x418] ;  /* 0x0001060000047ab9 */ /* 0x000fe40000000a00 */
[----:B------:R-:W-:-:S04]  /*ddb0*/  ISETP.NE.U32.AND P0, PT, RZ, UR4, PT ;  /* 0x00000004ff007c0c */ /* 0x000fc8000bf05070 */
[----:B------:R-:W-:-:S13]  /*ddc0*/  ISETP.NE.AND.EX P0, PT, RZ, UR5, PT, P0 ;  /* 0x00000005ff007c0c */ /* 0x000fda000bf05300 */
[----:B------:R-:W-:Y:S05]  /*ddd0*/  @!P0 BRA `(.L_x_454) ;  /* 0x00000000004c8947 */ /* 0x000fea0003800000 */
[----:B------:R-:W2:Y:S01]  /*dde0*/  LDL R10, [R1+0x14] ;  /* 0x00001400010a7983 */ /* 0x000ea20000100800 */
[----:B------:R-:W1:Y:S01]  /*ddf0*/  LDC R6, c[0x0][0x43c] ;  /* 0x00010f00ff067b82 */ /* 0x000e620000000800 */
[----:B------:R-:W-:Y:S02]  /*de00*/  ULDC.64 UR6, c[0x0][0x428] ;  /* 0x00010a0000067ab9 */ /* 0x000fe40000000a00 */
[----:B------:R-:W3:Y:S01]  /*de10*/  LDL R7, [R1+0x8] ;  /* 0x0000080001077983 */ /* 0x000ee20000100800 */
[----:B-1----:R-:W-:-:S13]  /*de20*/  ISETP.NE.AND P0, PT, R6, 0x1, PT ;  /* 0x000000010600780c */ /* 0x002fda0003f05270 */
[----:B------:R-:W1:Y:S02]  /*de30*/  @P0 LDC.64 R2, c[0x0][0x440] ;  /* 0x00011000ff020b82 */ /* 0x000e640000000a00 */
[----:B-1----:R-:W-:-:S04]  /*de40*/  @P0 IMAD.HI.U32 R5, R0, R2, RZ ;  /* 0x0000000200050227 */ /* 0x002fc800078e00ff */
[----:B------:R-:W-:Y:S01]  /*de50*/  IMAD.MOV.U32 R2, RZ, RZ, R0 ;  /* 0x000000ffff027224 */ /* 0x000fe200078e0000 */
[----:B------:R-:W-:-:S05]  /*de60*/  @P0 SHF.R.U32.HI R2, RZ, R3, R5 ;  /* 0x00000003ff020219 */ /* 0x000fca0000011605 */
[----:B------:R-:W-:-:S04]  /*de70*/  IMAD.MOV R3, RZ, RZ, -R2 ;  /* 0x000000ffff037224 */ /* 0x000fc800078e0a02 */
[----:B------:R-:W-:Y:S01]  /*de80*/  IMAD R0, R6, R3, R0 ;  /* 0x0000000306007224 */ /* 0x000fe200078e0200 */
[----:B------:R-:W-:Y:S01]  /*de90*/  SHF.R.S32.HI R3, RZ, 0x1f, R2 ;  /* 0x0000001fff037819 */ /* 0x000fe20000011402 */
[----:B--2---:R-:W-:-:S04]  /*dea0*/  IMAD R5, R10, UR6, RZ ;  /* 0x000000060a057c24 */ /* 0x004fc8000f8e02ff */
[C---:B---3--:R-:W-:Y:S02]  /*deb0*/  IMAD R5, R7.reuse, UR7, R5 ;  /* 0x0000000707057c24 */ /* 0x048fe4000f8e0205 */
[----:B------:R-:W-:-:S04]  /*dec0*/  IMAD.WIDE.U32 R2, R7, UR6, R2 ;  /* 0x0000000607027c25 */ /* 0x000fc8000f8e0002 */
[----:B------:R-:W-:Y:S01]  /*ded0*/  IMAD.IADD R3, R5, 0x1, R3 ;  /* 0x0000000105037824 */ /* 0x000fe200078e0203 */
[----:B------:R-:W-:-:S04]  /*dee0*/  LEA R6, P0, R2, UR4, 0x2 ;  /* 0x0000000402067c11 */ /* 0x000fc8000f8010ff */
[----:B------:R-:W-:-:S05]  /*def0*/  LEA.HI.X R7, R2, UR5, R3, 0x2, P0 ;  /* 0x0000000502077c11 */ /* 0x000fca00080f1403 */
[----:B------:R1:W5:Y:S04]  /*df00*/  LDG.E R16, desc[UR40][R6.64] ;  /* 0x0000002806107981 */ /* 0x000368000c1e1900 */
.L_x_454:
[----:B------:R-:W-:Y:S01]  /*df10*/  IMAD R3, R19, 0x8, R18 ;  /* 0x0000000813037824 */ /* 0x000fe200078e0212 */
[----:B------:R-:W-:Y:S01]  /*df20*/  SHF.L.U32 R2, R9, 0x1f, RZ ;  /* 0x0000001f09027819 */ /* 0x000fe200000006ff */
[----:B------:R-:W2:Y:S01]  /*df30*/  S2R R5, SR_TID.X ;  /* 0x0000000000057919 */ /* 0x000ea20000002100 */
[----:B------:R-:W-:Y:S02]  /*df40*/  BSSY B3, `(.L_x_455) ;  /* 0x0000005000037945 */ /* 0x000fe40003800000 */
[----:B------:R-:W3:Y:S01]  /*df50*/  SYNCS.PHASECHK.TRANS64.TRYWAIT P0, [R3+URZ+0x22840], R2 ;  /* 0x02284002030075a7 */ /* 0x000ee2000800017f */
[----:B--2---:R-:W-:-:S04]  /*df60*/  LOP3.LUT R5, R5, 0x7f, RZ, 0xc0, !PT ;  /* 0x0000007f05057812 */ /* 0x004fc800078ec0ff */
[----:B------:R-:W-:Y:S01]  /*df70*/  ISETP.NE.AND P1, PT, R5, RZ, PT ;  /* 0x000000ff0500720c */ /* 0x000fe20003f25270 */
[----:B---3--:R-:W-:-:S12]  /*df80*/  @!P0 BRA `(.L_x_456) ;  /* 0x0000003c00388947 */ /* 0x008fd80003800000 */
.L_x_554:
[----:B------:R-:W-:Y:S05]  /*df90*/  BSYNC B3 ;  /* 0x0000000000037941 */ /* 0x000fea0003800000 */
.L_x_455:
[----:B------:R-:W-:Y:S04]  /*dfa0*/  BSSY B3, `(.L_x_457) ;  /* 0x0000009000037945 */ /* 0x000fe80003800000 */
[----:B------:R-:W-:Y:S05]  /*dfb0*/  @P1 BRA `(.L_x_458) ;  /* 0x00000000001c1947 */ /* 0x000fea0003800000 */
[----:B-1----:R-:W1:Y:S01]  /*dfc0*/  S2R R6, SR_TID.X ;  /* 0x0000000000067919 */ /* 0x002e620000002100 */
[----:B------:R-:W-:-:S04]  /*dfd0*/  IMAD.MOV.U32 R5, RZ, RZ, 0x3000 ;  /* 0x00003000ff057424 */ /* 0x000fc800078e00ff */
[----:B------:R3:W-:Y:S01]  /*dfe0*/  SYNCS.ARRIVE.TRANS64 RZ, [R3+URZ+0x22830], R5 ;  /* 0x0228300503ff79a7 */ /* 0x0007e2000800003f */
[----:B-1----:R-:W-:-:S04]  /*dff0*/  LOP3.LUT R6, R6, 0x1f, RZ, 0xc0, !PT ;  /* 0x0000001f06067812 */ /* 0x002fc800078ec0ff */
[----:B------:R-:W-:-:S13]  /*e000*/  ISETP.NE.AND P0, PT, R6, RZ, PT ;  /* 0x000000ff0600720c */ /* 0x000fda0003f05270 */
[----:B---3--:R-:W-:Y:S05]  /*e010*/  @!P0 BRA `(.L_x_458) ;  /* 0x0000000000048947 */ /* 0x008fea0003800000 */
[----:B------:R-:W-:Y:S01]  /*e020*/  BPT.TRAP 0x1 ;  /* 0x000000040000795c */ /* 0x000fe20000300000 */
.L_x_458:
[----:B------:R-:W-:Y:S05]  /*e030*/  BSYNC B3 ;  /* 0x0000000000037941 */ /* 0x000fea0003800000 */
.L_x_457:
[----:B-1----:R-:W3:Y:S01]  /*e040*/  LDL R6, [R1+0x1c] ;  /* 0x00001c0001067983 */ /* 0x002ee20000100800 */
[----:B0-----:R-:W-:Y:S01]  /*e050*/  IMAD.MOV.U32 R9, RZ, RZ, RZ ;  /* 0x000000ffff097224 */ /* 0x001fe200078e00ff */
[----:B------:R-:W-:Y:S01]  /*e060*/  UIADD3 UR4, UP0, UR38, 0x370, URZ ;  /* 0x0000037026047890 */ /* 0x000fe2000ff1e03f */
[----:B------:R-:W-:Y:S01]  /*e070*/  IMAD R5, R19, 0x3000, R18 ;  /* 0x0000300013057824 */ /* 0x000fe200078e0212 */
[----:B------:R-:W-:Y:S01]  /*e080*/  PLOP3.LUT P0, PT, PT, PT, PT, 0x80, 0x0 ;  /* 0x000000000000781c */ /* 0x000fe20003f0f070 */
[----:B------:R-:W-:Y:S01]  /*e090*/  UMOV UR6, 0x0 ;  /* 0x0000000000067882 */ /* 0x000fe20000000000 */
[----:B------:R-:W-:Y:S01]  /*e0a0*/  R2UR UR10, R9 ;  /* 0x00000000090a72ca */ /* 0x000fe200000e0000 */
[----:B------:R-:W-:Y:S01]  /*e0b0*/  VIADD R5, R5, 0x1c400 ;  /* 0x0001c40005057836 */ /* 0x000fe20000000000 */
[----:B------:R-:W-:Y:S01]  /*e0c0*/  UIADD3.X UR5, URZ, UR39, URZ, UP0, !UPT ;  /* 0x000000273f057290 */ /* 0x000fe200087fe43f */
[----:B------:R-:W-:Y:S01]  /*e0d0*/  UMOV UR7, 0x14f00000 ;  /* 0x14f0000000077882 */ /* 0x000fe20000000000 */
[----:B---3--:R-:W-:-:S02]  /*e0e0*/  IMAD R0, R0, 0x60, R6 ;  /* 0x0000006000007824 */ /* 0x008fc400078e0206 */
[----:B------:R-:W-:-:S09]  /*e0f0*/  VIADD R6, R3, 0x22830 ;  /* 0x0002283003067836 */ /* 0x000fd20000000000 */
.L_x_459:
[----:B------:R-:W-:-:S13]  /*e100*/  @P0 ELECT P2, URZ, PT ;  /* 0x00000000003f082f */ /* 0x000fda0003840000 */
[----:B-----5:R-:W-:Y:S02]  /*e110*/  @P2 R2UR UR13, R16 ;  /* 0x00000000100d22ca */ /* 0x020fe400000e0000 */
        /* <DEDUP_REMOVED lines=8> */
[----:B------:R-:W0:Y:S01]  /*e1a0*/  SYNCS.PHASECHK.TRANS64.TRYWAIT P0, [R3+URZ+0x22860], R2 ;  /* 0x02286002030075a7 */ /* 0x000e22000800017f */
[----:B------:R-:W-:Y:S04]  /*e1b0*/  BSSY B3, `(.L_x_460) ;  /* 0x0000002000037945 */ /* 0x000fe80003800000 */
[----:B0-----:R-:W-:Y:S05]  /*e1c0*/  @!P0 BRA `(.L_x_461) ;  /* 0x0000003800bc8947 */ /* 0x001fea0003800000 */
.L_x_555:
[----:B------:R-:W-:Y:S05]  /*e1d0*/  BSYNC B3 ;  /* 0x0000000000037941 */ /* 0x000fea0003800000 */
.L_x_460:
[----:B------:R-:W-:Y:S01]  /*e1e0*/  BSSY B3, `(.L_x_462) ;  /* 0x000000b000037945 */ /* 0x000fe20003800000 */
[----:B------:R-:W-:Y:S02]  /*e1f0*/  IMAD.MOV.U32 R6, RZ, RZ, 0x0 ;  /* 0x00000000ff067424 */ /* 0x000fe400078e00ff */
[----:B------:R-:W-:Y:S01]  /*e200*/  IMAD.MOV.U32 R7, RZ, RZ, 0x14f00000 ;  /* 0x14f00000ff077424 */ /* 0x000fe200078e00ff */
[----:B------:R-:W-:Y:S06]  /*e210*/  @P1 BRA `(.L_x_463) ;  /* 0x00000000001c1947 */ /* 0x000fec0003800000 */
[----:B------:R-:W1:Y:S01]  /*e220*/  S2R R5, SR_TID.X ;  /* 0x0000000000057919 */ /* 0x000e620000002100 */
[----:B0-2---:R-:W-:-:S04]  /*e230*/  IMAD.MOV.U32 R2, RZ, RZ, 0xc000 ;  /* 0x0000c000ff027424 */ /* 0x005fc800078e00ff */
[----:B------:R3:W-:Y:S01]  /*e240*/  SYNCS.ARRIVE.TRANS64 RZ, [R3+URZ+0x22850], R2 ;  /* 0x0228500203ff79a7 */ /* 0x0007e2000800003f */
[----:B-1----:R-:W-:-:S04]  /*e250*/  LOP3.LUT R5, R5, 0x1f, RZ, 0xc0, !PT ;  /* 0x0000001f05057812 */ /* 0x002fc800078ec0ff */
[----:B------:R-:W-:-:S13]  /*e260*/  ISETP.NE.AND P0, PT, R5, RZ, PT ;  /* 0x000000ff0500720c */ /* 0x000fda0003f05270 */
[----:B---3--:R-:W-:Y:S05]  /*e270*/  @!P0 BRA `(.L_x_463) ;  /* 0x0000000000048947 */ /* 0x008fea0003800000 */
[----:B------:R-:W-:Y:S01]  /*e280*/  BPT.TRAP 0x1 ;  /* 0x000000040000795c */ /* 0x000fe20000300000 */
.L_x_463:
[----:B------:R-:W-:Y:S05]  /*e290*/  BSYNC B3 ;  /* 0x0000000000037941 */ /* 0x000fea0003800000 */
.L_x_462:
[----:B------:R-:W-:Y:S01]  /*e2a0*/  R2UR UR10, R9 ;  /* 0x00000000090a72ca */ /* 0x000fe200000e0000 */
[----:B0-2---:R-:W-:Y:S01]  /*e2b0*/  IMAD R2, R19, 0xc000, R18 ;  /* 0x0000c00013027824 */ /* 0x005fe200078e0212 */
[----:B------:R-:W-:Y:S01]  /*e2c0*/  R2UR UR6, R6 ;  /* 0x00000000060672ca */ /* 0x000fe200000e0000 */
[----:B------:R-:W-:Y:S01]  /*e2d0*/  UIADD3 UR4, UP0, UR38, 0x470, URZ ;  /* 0x0000047026047890 */ /* 0x000fe2000ff1e03f */
[----:B------:R-:W-:Y:S01]  /*e2e0*/  R2UR UR7, R7 ;  /* 0x00000000070772ca */ /* 0x000fe200000e0000 */
[----:B------:R-:W-:Y:S01]  /*e2f0*/  VIADD R3, R3, 0x22850 ;  /* 0x0002285003037836 */ /* 0x000fe20000000000 */
[----:B------:R-:W-:Y:S01]  /*e300*/  PLOP3.LUT P0, PT, PT, PT, PT, 0x80, 0x0 ;  /* 0x000000000000781c */ /* 0x000fe20003f0f070 */
[----:B------:R-:W-:Y:S01]  /*e310*/  VIADD R5, R2, 0x400 ;  /* 0x0000040002057836 */ /* 0x000fe20000000000 */
[----:B------:R-:W-:-:S12]  /*e320*/  UIADD3.X UR5, URZ, UR39, URZ, UP0, !UPT ;  /* 0x000000273f057290 */ /* 0x000fd800087fe43f */
.L_x_464:
        /* <DEDUP_REMOVED lines=10> */
[----:B------:R-:W-:Y:S01]  /*e3d0*/  R2UR UR6, R6 ;  /* 0x00000000060672ca */ /* 0x000fe200000e0000 */
[----:B------:R-:W-:Y:S01]  /*e3e0*/  VIADD R5, R2, 0x3400 ;  /* 0x0000340002057836 */ /* 0x000fe20000000000 */
[----:B------:R-:W-:Y:S01]  /*e3f0*/  R2UR UR7, R7 ;  /* 0x00000000070772ca */ /* 0x000fe200000e0000 */
[----:B------:R-:W-:Y:S01]  /*e400*/  UMOV UR10, 0x40 ;  /* 0x00000040000a7882 */ /* 0x000fe20000000000 */
[----:B------:R-:W-:-:S13]  /*e410*/  PLOP3.LUT P0, PT, PT, PT, PT, 0x80, 0x0 ;  /* 0x000000000000781c */ /* 0x000fda0003f0f070 */
.L_x_465:
        /* <DEDUP_REMOVED lines=15> */
.L_x_466:
        /* <DEDUP_REMOVED lines=15> */
.L_x_467:
        /* <DEDUP_REMOVED lines=10> */
.L_x_453:
[----:B------:R-:W-:Y:S05]  /*e6a0*/  BSYNC B1 ;  /* 0x0000000000017941 */ /* 0x000fea0003800000 */
.L_x_452:
[----:B------:R-:W2:Y:S02]  /*e6b0*/  LDL.LU R5, [R1+0x30] ;  /* 0x0000300001057983 */ /* 0x000ea40000300800 */
[----:B--2---:R-:W-:-:S07]  /*e6c0*/  VIADD R0, R5, 0xfffffffd ;  /* 0xfffffffd05007836 */ /* 0x004fce0000000000 */
.L_x_451:
[----:B------:R-:W-:Y:S05]  /*e6d0*/  BSYNC B2 ;  /* 0x0000000000027941 */ /* 0x000fea0003800000 */
.L_x_450:
[----:B------:R-:W-:Y:S01]  /*e6e0*/  VIADD R8, R8, 0xfffffffe ;  /* 0xfffffffe08087836 */ /* 0x000fe20000000000 */
[----:B------:R-:W-:-:S04]  /*e6f0*/  LOP3.LUT R4, RZ, R4, RZ, 0x33, !PT ;  /* 0x00000004ff047212 */ /* 0x000fc800078e33ff */
[----:B------:R-:W-:-:S13]  /*e700*/  ISETP.NE.AND P0, PT, R8, R4, PT ;  /* 0x000000040800720c */ /* 0x000fda0003f05270 */
[----:B------:R-:W-:Y:S05]  /*e710*/  @!P0 BRA `(.L_x_449) ;  /* 0x0000001000f88947 */ /* 0x000fea0003800000 */
.L_x_500:
[----:B------:R-:W2:Y:S04]  /*e720*/  LDL R3, [R1+0x18] ;  /* 0x0000180001037983 */ /* 0x000ea80000100800 */
[----:B------:R-:W3:Y:S01]  /*e730*/  LDL.LU R2, [R1+0x10] ;  /* 0x0000100001027983 */ /* 0x000ee20000300800 */
[----:B------:R-:W-:Y:S01]  /*e740*/  VIADD R7, R19, 0x1 ;  /* 0x0000000113077836 */ /* 0x000fe20000000000 */
[----:B------:R-:W-:Y:S05]  /*e750*/  YIELD ;  /* 0x0000000000007946 */ /* 0x000fea0003800000 */
[----:B------:R-:W-:Y:S01]  /*e760*/  ISETP.NE.AND P0, PT, R7, 0x2, PT ;  /* 0x000000020700780c */ /* 0x000fe20003f05270 */
[----:B------:R-:W-:Y:S03]  /*e770*/  BSSY B1, `(.L_x_468) ;  /* 0x0000097000017945 */ /* 0x000fe60003800000 */
[----:B------:R-:W-:-:S02]  /*e780*/  SEL R6, RZ, 0x1, P0 ;  /* 0x00000001ff067807 */ /* 0x000fc40000000000 */
[----:B------:R-:W-:Y:S02]  /*e790*/  SEL R7, R7, RZ, P0 ;  /* 0x000000ff07077207 */ /* 0x000fe40000000000 */
[----:B--2---:R-:W-:Y:S02]  /*e7a0*/  ISETP.NE.AND P1, PT, R3, RZ, PT ;  /* 0x000000ff0300720c */ /* 0x004fe40003f25270 */
[----:B---3--:R-:W-:-:S11]  /*e7b0*/  LOP3.LUT R6, R2, R6, RZ, 0x3c, !PT ;  /* 0x0000000602067212 */ /* 0x008fd600078e3cff */
[----:B-1----:R-:W-:Y:S05]  /*e7c0*/  @!P1 BRA `(.L_x_469) ;  /* 0x0000000800449947 */ /* 0x002fea0003800000 */
[----:B------:R-:W-:Y:S01]  /*e7d0*/  ULDC.64 UR4, c[0x0][0x418] ;  /* 0x0001060000047ab9 */ /* 0x000fe20000000a00 */
[----:B------:R-:W-:Y:S01]  /*e7e0*/  IMAD.MOV.U32 R8, RZ, RZ, R0 ;  /* 0x000000ffff087224 */ /* 0x000fe200078e0000 */
[----:B------:R-:W-:-:S04]  /*e7f0*/  ISETP.NE.U32.AND P0, PT, RZ, UR4, PT ;  /* 0x00000004ff007c0c */ /* 0x000fc8000bf05070 */
[----:B------:R-:W-:-:S13]  /*e800*/  ISETP.NE.AND.EX P0, PT, RZ, UR5, PT, P0 ;  /* 0x00000005ff007c0c */ /* 0x000fda000bf05300 */
[----:B------:R-:W-:Y:S05]  /*e810*/  @!P0 BRA `(.L_x_470) ;  /* 0x00000000004c8947 */ /* 0x000fea0003800000 */
[----:B0-----:R-:W2:Y:S01]  /*e820*/  LDL R9, [R1+0x14] ;  /* 0x0000140001097983 */ /* 0x001ea20000100800 */
[----:B------:R-:W0:Y:S01]  /*e830*/  LDC R8, c[0x0][0x43c] ;  /* 0x00010f00ff087b82 */ /* 0x000e220000000800 */
[----:B------:R-:W-:Y:S02]  /*e840*/  ULDC.64 UR6, c[0x0][0x428] ;  /* 0x00010a0000067ab9 */ /* 0x000fe40000000a00 */
[----:B------:R-:W3:Y:S01]  /*e850*/  LDL R5, [R1+0x8] ;  /* 0x0000080001057983 */ /* 0x000ee20000100800 */
[----:B0-----:R-:W-:-:S13]  /*e860*/  ISETP.NE.AND P0, PT, R8, 0x1, PT ;  /* 0x000000010800780c */ /* 0x001fda0003f05270 */
[----:B------:R-:W0:Y:S02]  /*e870*/  @P0 LDC.64 R2, c[0x0][0x440] ;  /* 0x00011000ff020b82 */ /* 0x000e240000000a00 */
[----:B0-----:R-:W-:-:S04]  /*e880*/  @P0 IMAD.HI.U32 R4, R0, R2, RZ ;  /* 0x0000000200040227 */ /* 0x001fc800078e00ff */
        /* <DEDUP_REMOVED lines=12> */
.L_x_470:
[----:B-1----:R-:W-:Y:S01]  /*e950*/  IMAD R4, R7, 0x8, R18 ;  /* 0x0000000807047824 */ /* 0x002fe200078e0212 */
[----:B------:R-:W-:Y:S01]  /*e960*/  SHF.L.U32 R2, R6, 0x1f, RZ ;  /* 0x0000001f06027819 */ /* 0x000fe200000006ff */
[----:B------:R-:W1:Y:S01]  /*e970*/  S2R R3, SR_TID.X ;  /* 0x0000000000037919 */ /* 0x000e620000002100 */
[----:B------:R-:W-:Y:S02]  /*e980*/  BSSY B2, `(.L_x_471) ;  /* 0x0000005000027945 */ /* 0x000fe40003800000 */
[----:B------:R-:W2:Y:S01]  /*e990*/  SYNCS.PHASECHK.TRANS64.TRYWAIT P0, [R4+URZ+0x22840], R2 ;  /* 0x02284002040075a7 */ /* 0x000ea2000800017f */
[----:B-1----:R-:W-:-:S04]  /*e9a0*/  LOP3.LUT R3, R3, 0x7f, RZ, 0xc0, !PT ;  /* 0x0000007f03037812 */ /* 0x002fc800078ec0ff */
[----:B------:R-:W-:Y:S01]  /*e9b0*/  ISETP.NE.AND P1, PT, R3, RZ, PT ;  /* 0x000000ff0300720c */ /* 0x000fe20003f25270 */
[----:B--2---:R-:W-:-:S12]  /*e9c0*/  @!P0 BRA `(.L_x_472) ;  /* 0x0000003000d08947 */ /* 0x004fd80003800000 */
.L_x_556:
[----:B------:R-:W-:Y:S05]  /*e9d0*/  BSYNC B2 ;  /* 0x0000000000027941 */ /* 0x000fea0003800000 */
.L_x_471:
[----:B------:R-:W-:Y:S04]  /*e9e0*/  BSSY B2, `(.L_x_473) ;  /* 0x0000009000027945 */ /* 0x000fe80003800000 */
[----:B------:R-:W-:Y:S05]  /*e9f0*/  @P1 BRA `(.L_x_474) ;  /* 0x00000000001c1947 */ /* 0x000fea0003800000 */
[----:B------:R-:W2:Y:S01]  /*ea00*/  S2R R5, SR_TID.X ;  /* 0x0000000000057919 */ /* 0x000ea20000002100 */
[----:B------:R-:W-:-:S04]  /*ea10*/  IMAD.MOV.U32 R3, RZ, RZ, 0x3000 ;  /* 0x00003000ff037424 */ /* 0x000fc800078e00ff */
[----:B------:R3:W-:Y:S01]  /*ea20*/  SYNCS.ARRIVE.TRANS64 RZ, [R4+URZ+0x22830], R3 ;  /* 0x0228300304ff79a7 */ /* 0x0007e2000800003f */
[----:B--2---:R-:W-:-:S04]  /*ea30*/  LOP3.LUT R5, R5, 0x1f, RZ, 0xc0, !PT ;  /* 0x0000001f05057812 */ /* 0x004fc800078ec0ff */
[----:B------:R-:W-:-:S13]  /*ea40*/  ISETP.NE.AND P0, PT, R5, RZ, PT ;  /* 0x000000ff0500720c */ /* 0x000fda0003f05270 */
[----:B---3--:R-:W-:Y:S05]  /*ea50*/  @!P0 BRA `(.L_x_474) ;  /* 0x0000000000048947 */ /* 0x008fea0003800000 */
[----:B------:R-:W-:Y:S01]  /*ea60*/  BPT.TRAP 0x1 ;  /* 0x000000040000795c */ /* 0x000fe20000300000 */
.L_x_474:
[----:B------:R-:W-:Y:S05]  /*ea70*/  BSYNC B2 ;  /* 0x0000000000027941 */ /* 0x000fea0003800000 */
.L_x_473:
[----:B------:R-:W2:Y:S01]  /*ea80*/  LDL R5, [R1+0x1c] ;  /* 0x00001c0001057983 */ /* 0x000ea20000100800 */
        /* <DEDUP_REMOVED lines=9> */
[----:B--2---:R-:W-:-:S02]  /*eb20*/  IMAD R8, R8, 0x60, R5 ;  /* 0x0000006008087824 */ /* 0x004fc400078e0205 */
[----:B------:R-:W-:-:S09]  /*eb30*/  VIADD R5, R4, 0x22830 ;  /* 0x0002283004057836 */ /* 0x000fd20000000000 */
.L_x_475:
        /* <DEDUP_REMOVED lines=13> */
.L_x_557:
[----:B------:R-:W-:Y:S05]  /*ec10*/  BSYNC B2 ;  /* 0x0000000000027941 */ /* 0x000fea0003800000 */
.L_x_476:
[----:B------:R-:W-:Y:S01]  /*ec20*/  BSSY B2, `(.L_x_478) ;  /* 0x000000b000027945 */ /* 0x000fe20003800000 */
[----:B01----:R-:W-:Y:S02]  /*ec30*/  IMAD.MOV.U32 R2, RZ, RZ, 0x0 ;  /* 0x00000000ff027424 */ /* 0x003fe400078e00ff */
[----:B------:R-:W-:Y:S01]  /*ec40*/  IMAD.MOV.U32 R3, RZ, RZ, 0x14f00000 ;  /* 0x14f00000ff037424 */ /* 0x000fe200078e00ff */
[----:B------:R-:W-:Y:S06]  /*ec50*/  @P1 BRA `(.L_x_479) ;  /* 0x00000000001c1947 */ /* 0x000fec0003800000 */
[----:B------:R-:W0:Y:S01]  /*ec60*/  S2R R10, SR_TID.X ;  /* 0x00000000000a7919 */ /* 0x000e220000002100 */
[----:B------:R-:W-:-:S04]  /*ec70*/  IMAD.MOV.U32 R5, RZ, RZ, 0xc000 ;  /* 0x0000c000ff057424 */ /* 0x000fc800078e00ff */
[----:B------:R1:W-:Y:S01]  /*ec80*/  SYNCS.ARRIVE.TRANS64 RZ, [R4+URZ+0x22850], R5 ;  /* 0x0228500504ff79a7 */ /* 0x0003e2000800003f */
[----:B0-----:R-:W-:-:S04]  /*ec90*/  LOP3.LUT R10, R10, 0x1f, RZ, 0xc0, !PT ;  /* 0x0000001f0a0a7812 */ /* 0x001fc800078ec0ff */
[----:B------:R-:W-:-:S13]  /*eca0*/  ISETP.NE.AND P0, PT, R10, RZ, PT ;  /* 0x000000ff0a00720c */ /* 0x000fda0003f05270 */
[----:B-1----:R-:W-:Y:S05]  /*ecb0*/  @!P0 BRA `(.L_x_479) ;  /* 0x0000000000048947 */ /* 0x002fea0003800000 */
[----:B------:R-:W-:Y:S01]  /*ecc0*/  BPT.TRAP 0x1 ;  /* 0x000000040000795c */ /* 0x000fe20000300000 */
.L_x_479:
[----:B------:R-:W-:Y:S05]  /*ecd0*/  BSYNC B2 ;  /* 0x0000000000027941 */ /* 0x000fea0003800000 */
.L_x_478:
[----:B------:R-:W-:Y:S01]  /*ece0*/  R2UR UR6, R2 ;  /* 0x00000000020672ca */ /* 0x000fe200000e0000 */
[----:B------:R-:W-:Y:S01]  /*ecf0*/  IMAD R5, R7, 0xc000, R18 ;  /* 0x0000c00007057824 */ /* 0x000fe200078e0212 */
[----:B------:R-:W-:Y:S01]  /*ed00*/  R2UR UR7, R3 ;  /* 0x00000000030772ca */ /* 0x000fe200000e0000 */
[----:B------:R-:W-:Y:S01]  /*ed10*/  UIADD3 UR4, UP0, UR38, 0x470, URZ ;  /* 0x0000047026047890 */ /* 0x000fe2000ff1e03f */
[----:B------:R-:W-:Y:S01]  /*ed20*/  R2UR UR10, R9 ;  /* 0x00000000090a72ca */ /* 0x000fe200000e0000 */
[----:B------:R-:W-:Y:S01]  /*ed30*/  VIADD R4, R4, 0x22850 ;  /* 0x0002285004047836 */ /* 0x000fe20000000000 */
[----:B------:R-:W-:Y:S01]  /*ed40*/  PLOP3.LUT P0, PT, PT, PT, PT, 0x80, 0x0 ;  /* 0x000000000000781c */ /* 0x000fe20003f0f070 */
[----:B------:R-:W-:Y:S01]  /*ed50*/  VIADD R9, R5, 0x400 ;  /* 0x0000040005097836 */ /* 0x000fe20000000000 */
[----:B------:R-:W-:-:S12]  /*ed60*/  UIADD3.X UR5, URZ, UR39, URZ, UP0, !UPT ;  /* 0x000000273f057290 */ /* 0x000fd800087fe43f */
.L_x_480:
        /* <DEDUP_REMOVED lines=15> */
.L_x_481:
        /* <DEDUP_REMOVED lines=15> */
.L_x_482:
        /* <DEDUP_REMOVED lines=15> */
.L_x_483:
        /* <DEDUP_REMOVED lines=10> */
.L_x_469:
[----:B------:R-:W-:Y:S05]  /*f0e0*/  BSYNC B1 ;  /* 0x0000000000017941 */ /* 0x000fea0003800000 */
.L_x_468:
[----:B------:R-:W2:Y:S01]  /*f0f0*/  LDL R2, [R1+0x18] ;  /* 0x0000180001027983 */ /* 0x000ea20000100800 */
[----:B------:R-:W-:Y:S01]  /*f100*/  VIADD R7, R7, 0x1 ;  /* 0x0000000107077836 */ /* 0x000fe20000000000 */
[----:B------:R-:W-:Y:S04]  /*f110*/  BSSY B1, `(.L_x_484) ;  /* 0x000009a000017945 */ /* 0x000fe80003800000 */
[----:B------:R-:W-:-:S04]  /*f120*/  ISETP.NE.AND P0, PT, R7, 0x2, PT ;  /* 0x000000020700780c */ /* 0x000fc80003f05270 */
[----:B------:R-:W-:Y:S02]  /*f130*/  SEL R19, R7, RZ, P0 ;  /* 0x000000ff07137207 */ /* 0x000fe40000000000 */
[----:B--2---:R-:W-:Y:S02]  /*f140*/  ISETP.NE.AND P2, PT, R2, RZ, PT ;  /* 0x000000ff0200720c */ /* 0x004fe40003f45270 */
[----:B------:R-:W-:-:S04]  /*f150*/  SEL R2, RZ, 0x1, P0 ;  /* 0x00000001ff027807 */ /* 0x000fc80000000000 */
[----:B------:R-:W-:Y:S01]  /*f160*/  LOP3.LUT R8, R6, R2, RZ, 0x3c, !PT ;  /* 0x0000000206087212 */ /* 0x000fe200078e3cff */
[----:B------:R-:W-:-:S04]  /*f170*/  VIADD R6, R0, 0xffffffff ;  /* 0xffffffff00067836 */ /* 0x000fc80000000000 */
[----:B------:R1:W-:Y:S02]  /*f180*/  STL [R1+0x10], R8 ;  /* 0x0000100801007387 */ /* 0x0003e40000100800 */
[----:B------:R-:W-:Y:S05]  /*f190*/  @!P2 BRA `(.L_x_485) ;  /* 0x000000080044a947 */ /* 0x000fea0003800000 */
[----:B------:R-:W-:Y:S01]  /*f1a0*/  ULDC.64 UR4, c[0x0][0x418] ;  /* 0x0001060000047ab9 */ /* 0x000fe20000000a00 */
[----:B------:R-:W-:Y:S01]  /*f1b0*/  IMAD.MOV.U32 R7, RZ, RZ, R6 ;  /* 0x000000ffff077224 */ /* 0x000fe200078e0006 */
[----:B------:R-:W-:-:S04]  /*f1c0*/  ISETP.NE.U32.AND P0, PT, RZ, UR4, PT ;  /* 0x00000004ff007c0c */ /* 0x000fc8000bf05070 */
[----:B------:R-:W-:-:S13]  /*f1d0*/  ISETP.NE.AND.EX P0, PT, RZ, UR5, PT, P0 ;  /* 0x00000005ff007c0c */ /* 0x000fda000bf05300 */
[----:B------:R-:W-:Y:S05]  /*f1e0*/  @!P0 BRA `(.L_x_486) ;  /* 0x00000000004c8947 */ /* 0x000fea0003800000 */
[----:B------:R-:W2:Y:S01]  /*f1f0*/  LDL R10, [R1+0x14] ;  /* 0x00001400010a7983 */ /* 0x000ea20000100800 */
[----:B------:R-:W3:Y:S01]  /*f200*/  LDC R7, c[0x0][0x43c] ;  /* 0x00010f00ff077b82 */ /* 0x000ee20000000800 */
[----:B------:R-:W-:Y:S02]  /*f210*/  ULDC.64 UR6, c[0x0][0x428] ;  /* 0x00010a0000067ab9 */ /* 0x000fe40000000a00 */
[----:B0-----:R-:W4:Y:S01]  /*f220*/  LDL R9, [R1+0x8] ;  /* 0x0000080001097983 */ /* 0x001f220000100800 */
[----:B---3--:R-:W-:-:S13]  /*f230*/  ISETP.NE.AND P0, PT, R7, 0x1, PT ;  /* 0x000000010700780c */ /* 0x008fda0003f05270 */
        /* <DEDUP_REMOVED lines=8> */
[C---:B----4-:R-:W-:Y:S02]  /*f2c0*/  IMAD R4, R9.reuse, UR7, R4 ;  /* 0x0000000709047c24 */ /* 0x050fe4000f8e0204 */
[----:B------:R-:W-:-:S04]  /*f2d0*/  IMAD.WIDE.U32 R2, R9, UR6, R2 ;  /* 0x0000000609027c25 */ /* 0x000fc8000f8e0002 */
[----:B------:R-:W-:Y:S01]  /*f2e0*/  IMAD.IADD R3, R4, 0x1, R3 ;  /* 0x0000000104037824 */ /* 0x000fe200078e0203 */
[----:B------:R-:W-:-:S04]  /*f2f0*/  LEA R4, P0, R2, UR4, 0x2 ;  /* 0x0000000402047c11 */ /* 0x000fc8000f8010ff */
[----:B------:R-:W-:-:S05]  /*f300*/  LEA.HI.X R5, R2, UR5, R3, 0x2, P0 ;  /* 0x0000000502057c11 */ /* 0x000fca00080f1403 */
[----:B------:R2:W5:Y:S04]  /*f310*/  LDG.E R16, desc[UR40][R4.64] ;  /* 0x0000002804107981 */ /* 0x000568000c1e1900 */
.L_x_486:
[----:B------:R-:W-:Y:S01]  /*f320*/  IMAD R2, R19, 0x8, R18 ;  /* 0x0000000813027824 */ /* 0x000fe200078e0212 */
[----:B------:R-:W-:Y:S01]  /*f330*/  SHF.L.U32 R3, R8, 0x1f, RZ ;  /* 0x0000001f08037819 */ /* 0x000fe200000006ff */
[----:B--2---:R-:W2:Y:S01]  /*f340*/  S2R R4, SR_TID.X ;  /* 0x0000000000047919 */ /* 0x004ea20000002100 */
[----:B------:R-:W-:Y:S02]  /*f350*/  BSSY B2, `(.L_x_487) ;  /* 0x0000005000027945 */ /* 0x000fe40003800000 */
[----:B------:R-:W3:Y:S01]  /*f360*/  SYNCS.PHASECHK.TRANS64.TRYWAIT P0, [R2+URZ+0x22840], R3 ;  /* 0x02284003020075a7 */ /* 0x000ee2000800017f */
[----:B--2---:R-:W-:-:S04]  /*f370*/  LOP3.LUT R4, R4, 0x7f, RZ, 0xc0, !PT ;  /* 0x0000007f04047812 */ /* 0x004fc800078ec0ff */
[----:B------:R-:W-:Y:S01]  /*f380*/  ISETP.NE.AND P1, PT, R4, RZ, PT ;  /* 0x000000ff0400720c */ /* 0x000fe20003f25270 */
[----:B---3--:R-:W-:-:S12]  /*f390*/  @!P0 BRA `(.L_x_488) ;  /* 0x0000002800848947 */ /* 0x008fd80003800000 */
.L_x_558:
[----:B------:R-:W-:Y:S05]  /*f3a0*/  BSYNC B2 ;  /* 0x0000000000027941 */ /* 0x000fea0003800000 */
.L_x_487:
[----:B------:R-:W-:Y:S04]  /*f3b0*/  BSSY B2, `(.L_x_489) ;  /* 0x0000009000027945 */ /* 0x000fe80003800000 */
[----:B------:R-:W-:Y:S05]  /*f3c0*/  @P1 BRA `(.L_x_490) ;  /* 0x00000000001c1947 */ /* 0x000fea0003800000 */
[----:B------:R-:W3:Y:S01]  /*f3d0*/  S2R R5, SR_TID.X ;  /* 0x0000000000057919 */ /* 0x000ee20000002100 */
[----:B------:R-:W-:-:S04]  /*f3e0*/  IMAD.MOV.U32 R4, RZ, RZ, 0x3000 ;  /* 0x00003000ff047424 */ /* 0x000fc800078e00ff */
[----:B------:R4:W-:Y:S01]  /*f3f0*/  SYNCS.ARRIVE.TRANS64 RZ, [R2+URZ+0x22830], R4 ;  /* 0x0228300402ff79a7 */ /* 0x0009e2000800003f */
[----:B---3--:R-:W-:-:S04]  /*f400*/  LOP3.LUT R5, R5, 0x1f, RZ, 0xc0, !PT ;  /* 0x0000001f05057812 */ /* 0x008fc800078ec0ff */
[----:B------:R-:W-:-:S13]  /*f410*/  ISETP.NE.AND P0, PT, R5, RZ, PT ;  /* 0x000000ff0500720c */ /* 0x000fda0003f05270 */
[----:B----4-:R-:W-:Y:S05]  /*f420*/  @!P0 BRA `(.L_x_490) ;  /* 0x0000000000048947 */ /* 0x010fea0003800000 */
[----:B------:R-:W-:Y:S01]  /*f430*/  BPT.TRAP 0x1 ;  /* 0x000000040000795c */ /* 0x000fe20000300000 */
.L_x_490:
[----:B------:R-:W-:Y:S05]  /*f440*/  BSYNC B2 ;  /* 0x0000000000027941 */ /* 0x000fea0003800000 */
.L_x_489:
[----:B------:R-:W3:Y:S01]  /*f450*/  LDL R4, [R1+0x1c] ;  /* 0x00001c0001047983 */ /* 0x000ee20000100800 */
[----:B------:R-:W-:Y:S01]  /*f460*/  IMAD.MOV.U32 R10, RZ, RZ, RZ ;  /* 0x000000ffff0a7224 */ /* 0x000fe200078e00ff */
        /* <DEDUP_REMOVED lines=10> */
.L_x_491:
        /* <DEDUP_REMOVED lines=9> */
[----:B---3--:R-:W-:Y:S05]  /*f5a0*/  @P0 BRA.U.ANY `(.L_x_491) ;  /* 0xfffffffd00d80947 */ /* 0x008fea000393ffff */
[----:B------:R-:W3:Y:S01]  /*f5b0*/  SYNCS.PHASECHK.TRANS64.TRYWAIT P0, [R2+URZ+0x22860], R3 ;  /* 0x02286003020075a7 */ /* 0x000ee2000800017f */
[----:B------:R-:W-:Y:S04]  /*f5c0*/  BSSY B2, `(.L_x_492) ;  /* 0x0000002000027945 */ /* 0x000fe80003800000 */
[----:B---3--:R-:W-:Y:S05]  /*f5d0*/  @!P0 BRA `(.L_x_493) ;  /* 0x0000002800088947 */ /* 0x008fea0003800000 */
.L_x_559:
[----:B------:R-:W-:Y:S05]  /*f5e0*/  BSYNC B2 ;  /* 0x0000000000027941 */ /* 0x000fea0003800000 */
.L_x_492:
[----:B------:R-:W-:Y:S01]  /*f5f0*/  BSSY B2, `(.L_x_494) ;  /* 0x000000b000027945 */ /* 0x000fe20003800000 */
[----:B-1----:R-:W-:Y:S02]  /*f600*/  IMAD.MOV.U32 R8, RZ, RZ, 0x0 ;  /* 0x00000000ff087424 */ /* 0x002fe400078e00ff */
[----:B0-----:R-:W-:Y:S01]  /*f610*/  IMAD.MOV.U32 R9, RZ, RZ, 0x14f00000 ;  /* 0x14f00000ff097424 */ /* 0x001fe200078e00ff */
[----:B------:R-:W-:Y:S06]  /*f620*/  @P1 BRA `(.L_x_495) ;  /* 0x00000000001c1947 */ /* 0x000fec0003800000 */
[----:B------:R-:W0:Y:S01]  /*f630*/  S2R R5, SR_TID.X ;  /* 0x0000000000057919 */ /* 0x000e220000002100 */
[----:B--23--:R-:W-:-:S04]  /*f640*/  IMAD.MOV.U32 R3, RZ, RZ, 0xc000 ;  /* 0x0000c000ff037424 */ /* 0x00cfc800078e00ff */
[----:B------:R1:W-:Y:S01]  /*f650*/  SYNCS.ARRIVE.TRANS64 RZ, [R2+URZ+0x22850], R3 ;  /* 0x0228500302ff79a7 */ /* 0x0003e2000800003f */
[----:B0-----:R-:W-:-:S04]  /*f660*/  LOP3.LUT R5, R5, 0x1f, RZ, 0xc0, !PT ;  /* 0x0000001f05057812 */ /* 0x001fc800078ec0ff */
[----:B------:R-:W-:-:S13]  /*f670*/  ISETP.NE.AND P0, PT, R5, RZ, PT ;  /* 0x000000ff0500720c */ /* 0x000fda0003f05270 */
[----:B-1----:R-:W-:Y:S05]  /*f680*/  @!P0 BRA `(.L_x_495) ;  /* 0x0000000000048947 */ /* 0x002fea0003800000 */
[----:B------:R-:W-:Y:S01]  /*f690*/  BPT.TRAP 0x1 ;  /* 0x000000040000795c */ /* 0x000fe20000300000 */
.L_x_495:
[----:B------:R-:W-:Y:S05]  /*f6a0*/  BSYNC B2 ;  /* 0x0000000000027941 */ /* 0x000fea0003800000 */
.L_x_494:
[----:B------:R-:W-:Y:S01]  /*f6b0*/  R2UR UR10, R10 ;  /* 0x000000000a0a72ca */ /* 0x000fe200000e0000 */
[----:B--23--:R-:W-:Y:S01]  /*f6c0*/  IMAD R3, R19, 0xc000, R18 ;  /* 0x0000c00013037824 */ /* 0x00cfe200078e0212 */
[----:B------:R-:W-:Y:S01]  /*f6d0*/  R2UR UR6, R8 ;  /* 0x00000000080672ca */ /* 0x000fe200000e0000 */
[----:B------:R-:W-:Y:S01]  /*f6e0*/  UIADD3 UR4, UP0, UR38, 0x470, URZ ;  /* 0x0000047026047890 */ /* 0x000fe2000ff1e03f */
[----:B------:R-:W-:Y:S01]  /*f6f0*/  R2UR UR7, R9 ;  /* 0x00000000090772ca */ /* 0x000fe200000e0000 */
[----:B------:R-:W-:Y:S01]  /*f700*/  VIADD R2, R2, 0x22850 ;  /* 0x0002285002027836 */ /* 0x000fe20000000000 */
[----:B------:R-:W-:Y:S01]  /*f710*/  PLOP3.LUT P0, PT, PT, PT, PT, 0x80, 0x0 ;  /* 0x000000000000781c */ /* 0x000fe20003f0f070 */
[----:B------:R-:W-:Y:S01]  /*f720*/  VIADD R5, R3, 0x400 ;  /* 0x0000040003057836 */ /* 0x000fe20000000000 */
[----:B------:R-:W-:-:S12]  /*f730*/  UIADD3.X UR5, URZ, UR39, URZ, UP0, !UPT ;  /* 0x000000273f057290 */ /* 0x000fd800087fe43f */
.L_x_496:
        /* <DEDUP_REMOVED lines=15> */
.L_x_497:
        /* <DEDUP_REMOVED lines=15> */
.L_x_498:
        /* <DEDUP_REMOVED lines=15> */
.L_x_499:
        /* <DEDUP_REMOVED lines=9> */
[----:B--2---:R-:W-:Y:S05]  /*faa0*/  @P0 BRA.U.ANY `(.L_x_499) ;  /* 0xfffffffd00d80947 */ /* 0x004fea000393ffff */
.L_x_485:
[----:B------:R-:W-:Y:S05]  /*fab0*/  BSYNC B1 ;  /* 0x0000000000017941 */ /* 0x000fea0003800000 */
.L_x_484:
[----:B------:R-:W2:Y:S01]  /*fac0*/  LDL R5, [R1+0x20] ;  /* 0x0000200001057983 */ /* 0x000ea20000100800 */
[----:B------:R-:W-:Y:S01]  /*fad0*/  VIADD R0, R0, 0xfffffffe ;  /* 0xfffffffe00007836 */ /* 0x000fe20000000000 */
[----:B--2---:R-:W-:-:S13]  /*fae0*/  ISETP.GT.AND P0, PT, R6, R5, PT ;  /* 0x000000050600720c */ /* 0x004fda0003f04270 */
[----:B------:R-:W-:Y:S05]  /*faf0*/  @P0 BRA `(.L_x_500) ;  /* 0xffffffec00080947 */ /* 0x000fea000383ffff */
.L_x_449:
[----:B------:R-:W-:Y:S05]  /*fb00*/  BSYNC B0 ;  /* 0x0000000000007941 */ /* 0x000fea0003800000 */
.L_x_448:
[----:B------:R-:W2:Y:S01]  /*fb10*/  LDL.LU R2, [R1+0x10] ;  /* 0x0000100001027983 */ /* 0x000ea20000300800 */
[----:B------:R-:W3:Y:S01]  /*fb20*/  S2R R3, SR_TID.X ;  /* 0x0000000000037919 */ /* 0x000ee20000002100 */
[----:B------:R-:W-:-:S05]  /*fb30*/  VIADD R19, R19, 0x1 ;  /* 0x0000000113137836 */ /* 0x000fca0000000000 */
[----:B------:R-:W-:-:S04]  /*fb40*/  ISETP.NE.AND P0, PT, R19, 0x2, PT ;  /* 0x000000021300780c */ /* 0x000fc80003f05270 */
[----:B------:R-:W-:Y:S01]  /*fb50*/  SEL R0, RZ, 0x1, P0 ;  /* 0x00000001ff007807 */ /* 0x000fe20000000000 */
[----:B------:R-:W-:Y:S01]  /*fb60*/  BSSY B0, `(.L_x_501) ;  /* 0x0000013000007945 */ /* 0x000fe20003800000 */
[----:B---3--:R-:W-:-:S04]  /*fb70*/  LOP3.LUT R3, R3, 0x7f, RZ, 0xc0, !PT ;  /* 0x0000007f03037812 */ /* 0x008fc800078ec0ff */
[----:B------:R-:W-:Y:S02]  /*fb80*/  ISETP.NE.AND P1, PT, R3, RZ, PT ;  /* 0x000000ff0300720c */ /* 0x000fe40003f25270 */
[----:B--2---:R-:W-:-:S05]  /*fb90*/  LOP3.LUT R2, R2, R0, RZ, 0x3c, !PT ;  /* 0x0000000002027212 */ /* 0x004fca00078e3cff */
[----:B------:R2:W-:Y:S06]  /*fba0*/  STL [R1+0x10], R2 ;  /* 0x0000100201007387 */ /* 0x0005ec0000100800 */
[----:B------:R-:W-:Y:S05]  /*fbb0*/  @P1 BRA `(.L_x_502) ;  /* 0x0000000000341947 */ /* 0x000fea0003800000 */
[----:B------:R-:W3:Y:S01]  /*fbc0*/  S2R R5, SR_LANEID ;  /* 0x0000000000057919 */ /* 0x000ee20000000000 */
[----:B------:R-:W-:Y:S01]  /*fbd0*/  VOTEU.ANY UR4, UPT, PT ;  /* 0x0000000000047886 */ /* 0x000fe200038e0100 */
[----:B--2---:R-:W2:Y:S01]  /*fbe0*/  LDC.64 R2, c[0x0][0xc60] ;  /* 0x00031800ff027b82 */ /* 0x004ea20000000a00 */
[----:B------:R-:W3:Y:S02]  /*fbf0*/  FLO.U32 R0, UR4 ;  /* 0x0000000400007d00 */ /* 0x000ee400080e0000 */
[----:B---3--:R-:W-:-:S06]  /*fc00*/  ISETP.EQ.U32.AND P1, PT, R0, R5, PT ;  /* 0x000000050000720c */ /* 0x008fcc0003f22070 */
[----:B------:R-:W2:Y:S07]  /*fc10*/  POPC R5, UR4 ;  /* 0x0000000400057d09 */ /* 0x000eae0008000000 */
[----:B--2---:R-:W2:Y:S01]  /*fc20*/  @P1 ATOMG.E.ADD.STRONG.GPU PT, R3, desc[UR40][R2.64], R5 ;  /* 0x00000005020319a8 */ /* 0x004ea200081ee1e8 */
[----:B------:R-:W3:Y:S02]  /*fc30*/  S2R R4, SR_LTMASK ;  /* 0x0000000000047919 */ /* 0x000ee40000003900 */
[----:B---3--:R-:W-:-:S04]  /*fc40*/  LOP3.LUT R4, R4, UR4, RZ, 0xc0, !PT ;  /* 0x0000000404047c12 */ /* 0x008fc8000f8ec0ff */
[----:B------:R-:W3:Y:S01]  /*fc50*/  POPC R7, R4 ;  /* 0x0000000400077309 */ /* 0x000ee20000000000 */
[----:B--2---:R-:W3:Y:S02]  /*fc60*/  SHFL.IDX PT, R0, R3, R0, 0x1f ;  /* 0x00001f0003007589 */ /* 0x004ee400000e0000 */
[----:B---3--:R-:W-:-:S05]  /*fc70*/  IADD3 R0, R0, UR37, R7 ;  /* 0x0000002500007c10 */ /* 0x008fca000fffe007 */
[----:B------:R3:W-:Y:S02]  /*fc80*/  STL [R1], R0 ;  /* 0x0000000001007387 */ /* 0x0007e40000100800 */
.L_x_502:
[----:B------:R-:W-:Y:S05]  /*fc90*/  BSYNC B0 ;  /* 0x0000000000007941 */ /* 0x000fea0003800000 */
.L_x_501:
[----:B------:R-:W-:-:S07]  /*fca0*/  SEL R19, R19, RZ, P0 ;  /* 0x000000ff13137207 */ /* 0x000fce0000000000 */
.L_x_420:
[----:B------:R-:W-:Y:S05]  /*fcb0*/  BSYNC B7 ;  /* 0x0000000000077941 */ /* 0x000fea0003800000 */
.L_x_418:
[----:B---34-:R-:W3:Y:S02]  /*fcc0*/  LDL R0, [R1+0x5c] ;  /* 0x00005c0001007983 */ /* 0x018ee40000100800 */
[----:B---3--:R-:W-:-:S13]  /*fcd0*/  ISETP.NE.AND P0, PT, R0, RZ, PT ;  /* 0x000000ff0000720c */ /* 0x008fda0003f05270 */
[----:B------:R-:W-:Y:S05]  /*fce0*/  @!P0 BRA `(.L_x_503) ;  /* 0x00000000002c8947 */ /* 0x000fea0003800000 */
[----:B------:R-:W-:Y:S05]  /*fcf0*/  WARPSYNC.ALL ;  /* 0x0000000000007948 */ /* 0x000fea0003800000 */
[----:B------:R-:W3:Y:S08]  /*fd00*/  S2UR UR5, SR_CgaCtaId ;  /* 0x00000000000579c3 */ /* 0x000ef00000008800 */
[----:B------:R-:W-:Y:S06]  /*fd10*/  BAR.SYNC.DEFER_BLOCKING 0x5, 0x180 ;  /* 0x0146000000007b1d */ /* 0x000fec0000010000 */
[----:B------:R-:W-:-:S02]  /*fd20*/  UMOV UR4, 0x400 ;  /* 0x0000040000047882 */ /* 0x000fc40000000000 */
[----:B---3--:R-:W-:-:S06]  /*fd30*/  ULEA UR4, UR5, UR4, 0x18 ;  /* 0x0000000405047291 */ /* 0x008fcc000f8ec03f */
[----:B------:R-:W-:-:S05]  /*fd40*/  IMAD.U32 R18, RZ, RZ, UR4 ;  /* 0x00000004ff127e24 */ /* 0x000fca000f8e00ff */
[----:B--2---:R-:W2:Y:S04]  /*fd50*/  LDS.128 R4, [R18+0x228d0] ;  /* 0x0228d00012047984 */ /* 0x004ea80000000c00 */
[----:B--2---:R2:W-:Y:S04]  /*fd60*/  STL.64 [R1], R4 ;  /* 0x0000000401007387 */ /* 0x0045e80000100a00 */
[----:B------:R2:W-:Y:S01]  /*fd70*/  STL.64 [R1+0x8], R6 ;  /* 0x0000080601007387 */ /* 0x0005e20000100a00 */
[----:B------:R-:W-:Y:S06]  /*fd80*/  BAR.ARV 0x4, 0x180 ;  /* 0x0106000000007b1d */ /* 0x000fec0000002000 */
[----:B------:R-:W-:Y:S05]  /*fd90*/  BRA `(.L_x_504) ;  /* 0x0000000c00187947 */ /* 0x000fea0003800000 */
.L_x_503:
[----:B------:R-:W3:Y:S01]  /*fda0*/  S2R R16, SR_TID.X ;  /* 0x0000000000107919 */ /* 0x000ee20000002100 */
[----:B------:R-:W-:Y:S01]  /*fdb0*/  UMOV UR4, 0xffffffff ;  /* 0xffffffff00047882 */ /* 0x000fe20000000000 */
[----:B---3--:R-:W-:-:S04]  /*fdc0*/  LOP3.LUT R16, R16, 0x1f, RZ, 0xc0, !PT ;  /* 0x0000001f10107812 */ /* 0x008fc800078ec0ff */
[----:B------:R-:W-:Y:S01]  /*fdd0*/  ISETP.NE.AND P0, PT, R16, 0x1f, PT ;  /* 0x0000001f1000780c */ /* 0x000fe20003f05270 */
[----:B------:R-:W-:-:S12]  /*fde0*/  BRA.DIV UR4, `(.L_x_505) ;  /* 0x0000002204187947 */ /* 0x000fd8000b800000 */
[----:B------:R-:W1:Y:S01]  /*fdf0*/  LDL.LU R3, [R1] ;  /* 0x0000000001037983 */ /* 0x000e620000300800 */
[----:B------:R-:W-:-:S03]  /*fe00*/  ULDC UR4, c[0x0][0xc3c] ;  /* 0x00030f0000047ab9 */ /* 0x000fc60000000800 */
[----:B--2---:R-:W2:Y:S01]  /*fe10*/  LDL R4, [R1+0xc] ;  /* 0x00000c0001047983 */ /* 0x004ea20000100800 */
[----:B-1----:R-:W-:Y:S02]  /*fe20*/  IMAD.MOV.U32 R10, RZ, RZ, R3 ;  /* 0x000000ffff0a7224 */ /* 0x002fe400078e0003 */
[----:B--2---:R-:W-:-:S05]  /*fe30*/  IMAD.IADD R0, R4, 0x1, R16 ;  /* 0x0000000104007824 */ /* 0x004fca00078e0210 */
[----:B------:R-:W-:-:S13]  /*fe40*/  ISETP.GE.OR P1, PT, R0, UR4, !P0 ;  /* 0x0000000400007c0c */ /* 0x000fda000c726670 */
[----:B------:R-:W1:Y:S08]  /*fe50*/  @!P1 LDC.64 R2, c[0x0][0xc80] ;  /* 0x00032000ff029b82 */ /* 0x000e700000000a00 */
[----:B------:R-:W2:Y:S01]  /*fe60*/  @!P1 LDC.64 R4, c[0x0][0xc78] ;  /* 0x00031e00ff049b82 */ /* 0x000ea20000000a00 */
[----:B-1----:R-:W-:-:S05]  /*fe70*/  @!P1 IMAD.WIDE R2, R0, 0x4, R2 ;  /* 0x0000000400029825 */ /* 0x002fca00078e0202 */
[----:B------:R2:W3:Y:S02]  /*fe80*/  @!P1 LDG.E R6, desc[UR40][R2.64] ;  /* 0x0000002802069981 */ /* 0x0004e4000c1e1900 */
[----:B--2---:R-:W-:-:S05]  /*fe90*/  @!P1 IMAD.WIDE R2, R0, 0x4, R4 ;  /* 0x0000000400029825 */ /* 0x004fca00078e0204 */
[----:B------:R-:W2:Y:S01]  /*fea0*/  @!P1 LDG.E R4, desc[UR40][R2.64] ;  /* 0x0000002802049981 */ /* 0x000ea2000c1e1900 */
[----:B------:R-:W-:Y:S01]  /*feb0*/  IMAD.MOV.U32 R5, RZ, RZ, RZ ;  /* 0x000000ffff057224 */ /* 0x000fe200078e00ff */
[C---:B------:R-:W-:Y:S02]  /*fec0*/  ISETP.GE.U32.AND P2, PT, R16.reuse, 0x2, PT ;  /* 0x000000021000780c */ /* 0x040fe40003f46070 */
[C---:B------:R-:W-:Y:S01]  /*fed0*/  ISETP.GE.U32.AND P3, PT, R16.reuse, 0x4, PT ;  /* 0x000000041000780c */ /* 0x040fe20003f66070 */
[----:B------:R-:W-:Y:S01]  /*fee0*/  SHFL.IDX PT, R0, R10, RZ, 0x1f ;  /* 0x00001fff0a007589 */ /* 0x000fe200000e0000 */
[C---:B------:R-:W-:Y:S02]  /*fef0*/  ISETP.GE.U32.AND P4, PT, R16.reuse, 0x8, PT ;  /* 0x000000081000780c */ /* 0x040fe40003f86070 */
[----:B------:R-:W-:Y:S01]  /*ff00*/  ISETP.GE.U32.AND P5, PT, R16, 0x10, PT ;  /* 0x000000101000780c */ /* 0x000fe20003fa6070 */
[----:B------:R-:W-:Y:S01]  /*ff10*/  SHFL.IDX PT, R8, R10, 0x1, 0x1f ;  /* 0x00201f000a087f89 */ /* 0x000fe200000e0000 */
[----:B---3--:R-:W-:Y:S01]  /*ff20*/  @!P1 IMAD.MOV.U32 R5, RZ, RZ, R6 ;  /* 0x000000ffff059224 */ /* 0x008fe200078e0006 */
[----:B------:R-:W-:-:S02]  /*ff30*/  CS2R R6, SRZ ;  /* 0x0000000000067805 */ /* 0x000fc4000001ff00 */
[----:B--2---:R-:W-:Y:S01]  /*ff40*/  @!P1 IMAD.MOV.U32 R7, RZ, RZ, R4 ;  /* 0x000000ffff079224 */ /* 0x004fe200078e0004 */
[----:B------:R-:W-:-:S03]  /*ff50*/  ISETP.NE.AND P1, PT, R16, RZ, PT ;  /* 0x000000ff1000720c */ /* 0x000fc60003f25270 */
[----:B------:R-:W-:-:S05]  /*ff60*/  IMAD R2, R7, R5, RZ ;  /* 0x0000000507027224 */ /* 0x000fca00078e02ff */
        /* <DEDUP_REMOVED lines=15> */
[----:B------:R0:W1:Y:S02]  /*10060*/  SHFL.IDX PT, R14, R2, 0x1f, 0x1f ;  /* 0x03e01f00020e7f89 */ /* 0x00006400000e0000 */
.L_x_569:
[----:B------:R-:W-:Y:S02]  /*10070*/  ULDC UR4, c[0x0][0xc38] ;  /* 0x00030e0000047ab9 */ /* 0x000fe40000000800 */
[----:B------:R-:W-:-:S04]  /*10080*/  IMAD.U32 R3, RZ, RZ, UR4 ;  /* 0x00000004ff037e24 */ /* 0x000fc8000f8e00ff */
[----:B-1----:R-:W-:-:S04]  /*10090*/  IMAD R9, R14, R3, RZ ;  /* 0x000000030e097224 */ /* 0x002fc800078e02ff */
[----:B------:R-:W-:-:S05]  /*100a0*/  IMAD.IADD R4, R8, 0x1, R9 ;  /* 0x0000000108047824 */ /* 0x000fca00078e0209 */
[----:B------:R-:W-:-:S13]  /*100b0*/  ISETP.GT.AND P6, PT, R4, R0, PT ;  /* 0x000000000400720c */ /* 0x000fda0003fc4270 */
[----:B------:R-:W-:Y:S05]  /*100c0*/  @P6 BRA `(.L_x_506) ;  /* 0x0000000000ac6947 */ /* 0x000fea0003800000 */
.L_x_509:
[----:B0-----:R-:W2:Y:S01]  /*100d0*/  LDL.LU R2, [R1+0xc] ;  /* 0x00000c0001027983 */ /* 0x001ea20000300800 */
[----:B------:R-:W0:Y:S01]  /*100e0*/  LDC R3, c[0x0][0xc3c] ;  /* 0x00030f00ff037b82 */ /* 0x000e220000000800 */
[----:B--2---:R-:W-:-:S05]  /*100f0*/  VIADD R2, R2, 0x1f ;  /* 0x0000001f02027836 */ /* 0x004fca0000000000 */
[----:B0-----:R-:W-:-:S13]  /*10100*/  ISETP.GE.AND P6, PT, R2, R3, PT ;  /* 0x000000030200720c */ /* 0x001fda0003fc6270 */
[----:B------:R-:W-:Y:S05]  /*10110*/  @P6 BRA `(.L_x_507) ;  /* 0x0000000400d06947 */ /* 0x000fea0003800000 */
[----:B------:R-:W0:Y:S01]  /*10120*/  S2R R5, SR_TID.X ;  /* 0x0000000000057919 */ /* 0x000e220000002100 */
[----:B------:R1:W-:Y:S01]  /*10130*/  STL [R1+0xc], R2 ;  /* 0x00000c0201007387 */ /* 0x0003e20000100800 */
[----:B0-----:R-:W-:-:S05]  /*10140*/  LOP3.LUT R5, R5, 0x1f, RZ, 0xc0, !PT ;  /* 0x0000001f05057812 */ /* 0x001fca00078ec0ff */
[----:B------:R-:W-:Y:S02]  /*10150*/  IMAD.IADD R7, R2, 0x1, R5 ;  /* 0x0000000102077824 */ /* 0x000fe400078e0205 */
[----:B------:R-:W-:-:S03]  /*10160*/  IMAD.MOV.U32 R5, RZ, RZ, RZ ;  /* 0x000000ffff057224 */ /* 0x000fc600078e00ff */
[----:B------:R-:W-:-:S13]  /*10170*/  ISETP.GE.OR P6, PT, R7, R3, !P0 ;  /* 0x000000030700720c */ /* 0x000fda00047c6670 */
[----:B-1----:R-:W0:Y:S02]  /*10180*/  @!P6 LDC.64 R2, c[0x0][0xc80] ;  /* 0x00032000ff02eb82 */ /* 0x002e240000000a00 */
[----:B0-----:R-:W-:-:S05]  /*10190*/  @!P6 IMAD.WIDE R2, R7, 0x4, R2 ;  /* 0x000000040702e825 */ /* 0x001fca00078e0202 */
[----:B------:R0:W2:Y:S02]  /*101a0*/  @!P6 LDG.E R5, desc[UR40][R2.64] ;  /* 0x000000280205e981 */ /* 0x0000a4000c1e1900 */
[----:B0-----:R-:W0:Y:S02]  /*101b0*/  @!P6 LDC.64 R2, c[0x0][0xc78] ;  /* 0x00031e00ff02eb82 */ /* 0x001e240000000a00 */
[----:B0-----:R-:W-:-:S04]  /*101c0*/  @!P6 IMAD.WIDE R2, R7, 0x4, R2 ;  /* 0x000000040702e825 */ /* 0x001fc800078e0202 */
[----:B------:R-:W-:-:S06]  /*101d0*/  IMAD.MOV.U32 R7, RZ, RZ, RZ ;  /* 0x000000ffff077224 */ /* 0x000fcc00078e00ff */
[----:B------:R-:W2:Y:S01]  /*101e0*/  @!P6 LDG.E R7, desc[UR40][R2.64] ;  /* 0x000000280207e981 */ /* 0x000ea2000c1e1900 */
[----:B------:R-:W-:Y:S01]  /*101f0*/  UMOV UR4, 0xffffffff ;  /* 0xffffffff00047882 */ /* 0x000fe20000000000 */
[----:B--2---:R-:W-:Y:S02]  /*10200*/  IMAD R2, R7, R5, RZ ;  /* 0x0000000507027224 */ /* 0x004fe400078e02ff */
[----:B------:R-:W-:Y:S05]  /*10210*/  BRA.DIV UR4, `(.L_x_508) ;  /* 0x0000002204507947 */ /* 0x000fea000b800000 */
        /* <DEDUP_REMOVED lines=16> */
.L_x_577:
[----:B------:R-:W-:Y:S02]  /*10320*/  ULDC UR4, c[0x0][0xc38] ;  /* 0x00030e0000047ab9 */ /* 0x000fe40000000800 */
[----:B------:R-:W-:-:S04]  /*10330*/  IMAD.U32 R3, RZ, RZ, UR4 ;  /* 0x00000004ff037e24 */ /* 0x000fc8000f8e00ff */
[----:B-1----:R-:W-:-:S04]  /*10340*/  IMAD R9, R14, R3, RZ ;  /* 0x000000030e097224 */ /* 0x002fc800078e02ff */
[----:B------:R-:W-:-:S05]  /*10350*/  IMAD.IADD R4, R9, 0x1, R4 ;  /* 0x0000000109047824 */ /* 0x000fca00078e0204 */
[----:B------:R-:W-:-:S13]  /*10360*/  ISETP.GT.AND P6, PT, R4, R0, PT ;  /* 0x000000000400720c */ /* 0x000fda0003fc4270 */
[----:B------:R-:W-:Y:S05]  /*10370*/  @!P6 BRA `(.L_x_509) ;  /* 0xfffffffc0054e947 */ /* 0x000fea000383ffff */
.L_x_506:
[----:B------:R-:W-:Y:S01]  /*10380*/  IMAD.IADD R9, R4, 0x1, -R9 ;  /* 0x0000000104097824 */ /* 0x000fe200078e0a09 */
[----:B------:R-:W-:-:S03]  /*10390*/  UMOV UR4, 0xffffffff ;  /* 0xffffffff00047882 */ /* 0x000fc60000000000 */
[----:B------:R-:W-:-:S05]  /*103a0*/  IMAD R11, R2, R3, R9 ;  /* 0x00000003020b7224 */ /* 0x000fca00078e0209 */
[----:B------:R-:W-:Y:S01]  /*103b0*/  ISETP.GT.AND P6, PT, R11, R0, PT ;  /* 0x000000000b00720c */ /* 0x000fe20003fc4270 */
[----:B------:R-:W-:-:S12]  /*103c0*/  BRA.DIV UR4, `(.L_x_510) ;  /* 0x0000002204a47947 */ /* 0x000fd8000b800000 */
[----:B------:R-:W-:-:S04]  /*103d0*/  VOTE.ANY R8, PT, !P6 ;  /* 0x0000000000087806 */ /* 0x000fc800070e0100 */
[----:B------:R-:W1:Y:S02]  /*103e0*/  POPC R4, R8 ;  /* 0x0000000800047309 */ /* 0x000e640000000000 */
[----:B-1----:R1:W2:Y:S04]  /*103f0*/  SHFL.IDX PT, R5, R5, R4, 0x1f ;  /* 0x00001f0405057589 */ /* 0x0022a800000e0000 */
[----:B------:R1:W3:Y:S02]  /*10400*/  SHFL.IDX PT, R7, R7, R4, 0x1f ;  /* 0x00001f0407077589 */ /* 0x0002e400000e0000 */
.L_x_582:
[----:B------:R-:W-:-:S13]  /*10410*/  ISETP.NE.AND P0, PT, R8, RZ, PT ;  /* 0x000000ff0800720c */ /* 0x000fda0003f05270 */
[----:B------:R-:W-:Y:S05]  /*10420*/  @!P0 BRA `(.L_x_511) ;  /* 0x0000000000108947 */ /* 0x000fea0003800000 */
[----:B------:R-:W-:Y:S01]  /*10430*/  UMOV UR4, 0xffffffff ;  /* 0xffffffff00047882 */ /* 0x000fe20000000000 */
[----:B------:R-:W-:Y:S02]  /*10440*/  VIADD R12, R4, 0xffffffff ;  /* 0xffffffff040c7836 */ /* 0x000fe40000000000 */
[----:B------:R-:W-:Y:S05]  /*10450*/  BRA.DIV UR4, `(.L_x_512) ;  /* 0x0000002204dc7947 */ /* 0x000fea000b800000 */
[----:B------:R4:W0:Y:S02]  /*10460*/  SHFL.IDX PT, R6, R2, R12, 0x1f ;  /* 0x00001f0c02067589 */ /* 0x00082400000e0000 */
.L_x_511:
[----:B----4-:R-:W4:Y:S01]  /*10470*/  LDL.LU R12, [R1+0xc] ;  /* 0x00000c00010c7983 */ /* 0x010f220000300800 */
[----:B0-----:R-:W-:Y:S01]  /*10480*/  IMAD R9, R6, R3, R9 ;  /* 0x0000000306097224 */ /* 0x001fe200078e0209 */
[----:B--2---:R-:W-:-:S03]  /*10490*/  IABS R6, R5 ;  /* 0x0000000500067213 */ /* 0x004fc60000000000 */
[----:B------:R-:W-:Y:S01]  /*104a0*/  IMAD.IADD R0, R0, 0x1, -R9 ;  /* 0x0000000100007824 */ /* 0x000fe200078e0a09 */
[----:B------:R-:W0:Y:S01]  /*104b0*/  I2F.RP R10, R6 ;  /* 0x00000006000a7306 */ /* 0x000e220000209400 */
[----:B------:R2:W-:Y:S02]  /*104c0*/  STL [R1], R9 ;  /* 0x0000000901007387 */ /* 0x0005e40000100800 */
[----:B--2---:R-:W-:-:S05]  /*104d0*/  IABS R9, R5 ;  /* 0x0000000500097213 */ /* 0x004fca0000000000 */
[----:B0-----:R-:W0:Y:S01]  /*104e0*/  MUFU.RCP R10, R10 ;  /* 0x0000000a000a7308 */ /* 0x001e220000001000 */
[----:B------:R-:W-:Y:S02]  /*104f0*/  IMAD.MOV R9, RZ, RZ, -R9 ;  /* 0x000000ffff097224 */ /* 0x000fe400078e0a09 */
[----:B0-----:R-:W-:-:S05]  /*10500*/  VIADD R11, R10, 0xffffffe ;  /* 0x0ffffffe0a0b7836 */ /* 0x001fca0000000000 */
[----:B------:R-:W0:Y:S02]  /*10510*/  F2I.FTZ.U32.TRUNC.NTZ R3, R11 ;  /* 0x0000000b00037305 */ /* 0x000e24000021f000 */
[----:B0-----:R-:W-:-:S04]  /*10520*/  IMAD.MOV R2, RZ, RZ, -R3 ;  /* 0x000000ffff027224 */ /* 0x001fc800078e0a03 */
[----:B------:R-:W-:Y:S02]  /*10530*/  IMAD R8, R2, R6, RZ ;  /* 0x0000000602087224 */ /* 0x000fe400078e02ff */
[----:B------:R-:W-:-:S04]  /*10540*/  IMAD.MOV.U32 R2, RZ, RZ, RZ ;  /* 0x000000ffff027224 */ /* 0x000fc800078e00ff */
[----:B------:R-:W-:Y:S01]  /*10550*/  IMAD.HI.U32 R2, R3, R8, R2 ;  /* 0x0000000803027227 */ /* 0x000fe200078e0002 */
[----:B------:R-:W-:-:S05]  /*10560*/  IABS R3, R0 ;  /* 0x0000000000037213 */ /* 0x000fca0000000000 */
[----:B------:R-:W-:-:S04]  /*10570*/  IMAD.HI.U32 R8, R2, R3, RZ ;  /* 0x0000000302087227 */ /* 0x000fc800078e00ff */
[----:B------:R-:W-:-:S05]  /*10580*/  IMAD R3, R8, R9, R3 ;  /* 0x0000000908037224 */ /* 0x000fca00078e0203 */
[----:B------:R-:W-:-:S13]  /*10590*/  ISETP.GT.U32.AND P1, PT, R6, R3, PT ;  /* 0x000000030600720c */ /* 0x000fda0003f24070 */
[----:B------:R-:W-:Y:S02]  /*105a0*/  @!P1 IMAD.IADD R3, R3, 0x1, -R6 ;  /* 0x0000000103039824 */ /* 0x000fe400078e0a06 */
[----:B------:R-:W-:Y:S01]  /*105b0*/  @!P1 VIADD R8, R8, 0x1 ;  /* 0x0000000108089836 */ /* 0x000fe20000000000 */
[----:B------:R-:W-:Y:S02]  /*105c0*/  ISETP.NE.AND P1, PT, R5, RZ, PT ;  /* 0x000000ff0500720c */ /* 0x000fe40003f25270 */
[----:B------:R-:W-:Y:S02]  /*105d0*/  ISETP.GE.U32.AND P0, PT, R3, R6, PT ;  /* 0x000000060300720c */ /* 0x000fe40003f06070 */
[----:B---3--:R-:W-:-:S04]  /*105e0*/  IABS R6, R7 ;  /* 0x0000000700067213 */ /* 0x008fc80000000000 */
[----:B------:R-:W0:Y:S07]  /*105f0*/  I2F.RP R10, R6 ;  /* 0x00000006000a7306 */ /* 0x000e2e0000209400 */
[----:B------:R-:W-:Y:S01]  /*10600*/  @P0 VIADD R8, R8, 0x1 ;  /* 0x0000000108080836 */ /* 0x000fe20000000000 */
[----:B0-----:R-:W0:Y:S02]  /*10610*/  MUFU.RCP R10, R10 ;  /* 0x0000000a000a7308 */ /* 0x001e240000001000 */
[----:B0-----:R-:W-:-:S06]  /*10620*/  VIADD R11, R10, 0xffffffe ;  /* 0x0ffffffe0a0b7836 */ /* 0x001fcc0000000000 */
[----:B------:R-:W0:Y:S02]  /*10630*/  F2I.FTZ.U32.TRUNC.NTZ R3, R11 ;  /* 0x0000000b00037305 */ /* 0x000e24000021f000 */
[----:B0-----:R-:W-:-:S04]  /*10640*/  IMAD.MOV R2, RZ, RZ, -R3 ;  /* 0x000000ffff027224 */ /* 0x001fc800078e0a03 */
[----:B------:R-:W-:Y:S02]  /*10650*/  IMAD R9, R2, R6, RZ ;  /* 0x0000000602097224 */ /* 0x000fe400078e02ff */
[----:B------:R-:W-:-:S04]  /*10660*/  IMAD.MOV.U32 R2, RZ, RZ, RZ ;  /* 0x000000ffff027224 */ /* 0x000fc800078e00ff */
[----:B------:R-:W-:Y:S01]  /*10670*/  IMAD.HI.U32 R2, R3, R9, R2 ;  /* 0x0000000903027227 */ /* 0x000fe200078e0002 */
[----:B------:R-:W-:Y:S02]  /*10680*/  LOP3.LUT R3, R0, R5, RZ, 0x3c, !PT ;  /* 0x0000000500037212 */ /* 0x000fe400078e3cff */
[----:B------:R-:W-:Y:S02]  /*10690*/  IABS R9, R7 ;  /* 0x0000000700097213 */ /* 0x000fe40000000000 */
[----:B------:R-:W-:-:S03]  /*106a0*/  ISETP.GE.AND P2, PT, R3, RZ, PT ;  /* 0x000000ff0300720c */ /* 0x000fc60003f46270 */
[----:B------:R-:W-:-:S10]  /*106b0*/  IMAD.MOV R9, RZ, RZ, -R9 ;  /* 0x000000ffff097224 */ /* 0x000fd400078e0a09 */
[----:B------:R-:W-:Y:S01]  /*106c0*/  @!P2 IMAD.MOV R8, RZ, RZ, -R8 ;  /* 0x000000ffff08a224 */ /* 0x000fe200078e0a08 */
[----:B------:R-:W-:-:S04]  /*106d0*/  @!P1 LOP3.LUT R8, RZ, R5, RZ, 0x33, !PT ;  /* 0x00000005ff089212 */ /* 0x000fc800078e33ff */
[-C--:B------:R-:W-:Y:S01]  /*106e0*/  IABS R3, R8.reuse ;  /* 0x0000000800037213 */ /* 0x080fe20000000000 */
[----:B------:R-:W-:-:S04]  /*106f0*/  IMAD R5, R5, R8, RZ ;  /* 0x0000000805057224 */ /* 0x000fc800078e02ff */
[----:B------:R-:W-:-:S04]  /*10700*/  IMAD.HI.U32 R2, R2, R3, RZ ;  /* 0x0000000302027227 */ /* 0x000fc800078e00ff */
[----:B------:R-:W-:-:S05]  /*10710*/  IMAD R3, R2, R9, R3 ;  /* 0x0000000902037224 */ /* 0x000fca00078e0203 */
[----:B------:R-:W-:-:S13]  /*10720*/  ISETP.GT.U32.AND P1, PT, R6, R3, PT ;  /* 0x000000030600720c */ /* 0x000fda0003f24070 */
[----:B------:R-:W-:Y:S02]  /*10730*/  @!P1 IMAD.IADD R3, R3, 0x1, -R6 ;  /* 0x0000000103039824 */ /* 0x000fe400078e0a06 */
[----:B------:R-:W-:Y:S01]  /*10740*/  @!P1 VIADD R2, R2, 0x1 ;  /* 0x0000000102029836 */ /* 0x000fe20000000000 */
[----:B------:R-:W-:Y:S02]  /*10750*/  ISETP.NE.AND P1, PT, R7, RZ, PT ;  /* 0x000000ff0700720c */ /* 0x000fe40003f25270 */
[----:B------:R-:W-:Y:S02]  /*10760*/  ISETP.GE.U32.AND P0, PT, R3, R6, PT ;  /* 0x000000060300720c */ /* 0x000fe40003f06070 */
[----:B------:R-:W-:-:S04]  /*10770*/  LOP3.LUT R3, R8, R7, RZ, 0x3c, !PT ;  /* 0x0000000708037212 */ /* 0x000fc800078e3cff */
[----:B------:R-:W-:-:S07]  /*10780*/  ISETP.GE.AND P2, PT, R3, RZ, PT ;  /* 0x000000ff0300720c */ /* 0x000fce0003f46270 */
[----:B------:R-:W-:-:S06]  /*10790*/  @P0 VIADD R2, R2, 0x1 ;  /* 0x0000000102020836 */ /* 0x000fcc0000000000 */
[----:B------:R-:W-:Y:S01]  /*107a0*/  @!P2 IMAD.MOV R2, RZ, RZ, -R2 ;  /* 0x000000ffff02a224 */ /* 0x000fe200078e0a02 */
[----:B------:R-:W-:-:S05]  /*107b0*/  @!P1 LOP3.LUT R2, RZ, R7, RZ, 0x33, !PT ;  /* 0x00000007ff029212 */ /* 0x000fca00078e33ff */
[--C-:B------:R-:W-:Y:S02]  /*107c0*/  IMAD.MOV R3, RZ, RZ, -R2.reuse ;  /* 0x000000ffff037224 */ /* 0x100fe400078e0a02 */
[C---:B------:R-:W-:Y:S02]  /*107d0*/  IMAD R2, R7.reuse, 0x1000000, R2 ;  /* 0x0100000007027824 */ /* 0x040fe400078e0202 */
[----:B------:R-:W-:Y:S02]  /*107e0*/  IMAD R3, R7, R3, R8 ;  /* 0x0000000307037224 */ /* 0x000fe400078e0208 */
[----:B----4-:R-:W-:Y:S02]  /*107f0*/  IMAD.IADD R12, R4, 0x1, R12 ;  /* 0x00000001040c7824 */ /* 0x010fe400078e020c */
[----:B-1----:R-:W-:Y:S02]  /*10800*/  IMAD.IADD R4, R0, 0x1, -R5 ;  /* 0x0000000100047824 */ /* 0x002fe400078e0a05 */
[----:B------:R-:W-:-:S05]  /*10810*/  IMAD R0, R3, 0x10000, R2 ;  /* 0x0001000003007824 */ /* 0x000fca00078e0202 */
[----:B------:R0:W-:Y:S04]  /*10820*/  STL [R1+0x8], R0 ;  /* 0x0000080001007387 */ /* 0x0001e80000100800 */
[----:B------:R0:W-:Y:S04]  /*10830*/  STL [R1+0xc], R12 ;  /* 0x00000c0c01007387 */ /* 0x0001e80000100800 */
[----:B------:R0:W-:Y:S01]  /*10840*/  STL [R1+0x4], R4 ;  /* 0x0000040401007387 */ /* 0x0001e20000100800 */
[----:B------:R-:W-:Y:S05]  /*10850*/  BRA `(.L_x_513) ;  /* 0x0000000000287947 */ /* 0x000fea0003800000 */
.L_x_507:
[----:B------:R-:W-:Y:S01]  /*10860*/  UMOV UR4, URZ ;  /* 0x0000003f00047c82 */ /* 0x000fe20008000000 */
[----:B------:R-:W-:Y:S01]  /*10870*/  ULDC UR6, c[0x0][0xc3c] ;  /* 0x00030f0000067ab9 */ /* 0x000fe20000000800 */
[----:B------:R-:W-:Y:S01]  /*10880*/  UMOV UR5, URZ ;  /* 0x0000003f00057c82 */ /* 0x000fe20008000000 */
[----:B------:R0:W-:Y:S01]  /*10890*/  STL [R1], R0 ;  /* 0x0000000001007387 */ /* 0x0001e20000100800 */
[----:B------:R-:W-:Y:S02]  /*108a0*/  IMAD.U32 R3, RZ, RZ, UR4 ;  /* 0x00000004ff037e24 */ /* 0x000fe4000f8e00ff */
[----:B------:R-:W-:-:S03]  /*108b0*/  IMAD.U32 R2, RZ, RZ, UR5 ;  /* 0x00000005ff027e24 */ /* 0x000fc6000f8e00ff */
[----:B------:R1:W-:Y:S01]  /*108c0*/  STL [R1+0x4], R3 ;  /* 0x0000040301007387 */ /* 0x0003e20000100800 */
[----:B0-----:R-:W-:-:S05]  /*108d0*/  IMAD.U32 R0, RZ, RZ, UR6 ;  /* 0x00000006ff007e24 */ /* 0x001fca000f8e00ff */
[----:B------:R1:W-:Y:S04]  /*108e0*/  STL [R1+0xc], R0 ;  /* 0x00000c0001007387 */ /* 0x0003e80000100800 */
[----:B------:R1:W-:Y:S02]  /*108f0*/  STL [R1+0x8], R2 ;  /* 0x0000080201007387 */ /* 0x0003e40000100800 */
.L_x_513:
[----:B-1----:R-:W2:Y:S04]  /*10900*/  LDL R3, [R1+0x8] ;  /* 0x0000080001037983 */ /* 0x002ea80000100800 */
[----:B------:R-:W3:Y:S04]  /*10910*/  LDL R2, [R1+0xc] ;  /* 0x00000c0001027983 */ /* 0x000ee80000100800 */
[----:B------:R-:W4:Y:S04]  /*10920*/  LDL R5, [R1+0x4] ;  /* 0x0000040001057983 */ /* 0x000f280000100800 */
[----:B0-----:R-:W4:Y:S01]  /*10930*/  LDL R4, [R1] ;  /* 0x0000000001047983 */ /* 0x001f220000100800 */
[----:B------:R-:W0:Y:S01]  /*10940*/  S2R R0, SR_TID.X ;  /* 0x0000000000007919 */ /* 0x000e220000002100 */
[----:B------:R-:W-:Y:S05]  /*10950*/  WARPSYNC.ALL ;  /* 0x0000000000007948 */ /* 0x000fea0003800000 */
[----:B0-----:R-:W-:Y:S01]  /*10960*/  LOP3.LUT R0, R0, 0x1f, RZ, 0xc0, !PT ;  /* 0x0000001f00007812 */ /* 0x001fe200078ec0ff */
[----:B------:R-:W-:Y:S03]  /*10970*/  BAR.SYNC.DEFER_BLOCKING 0x4, 0x180 ;  /* 0x0106000000007b1d */ /* 0x000fe60000010000 */
[----:B------:R-:W-:-:S13]  /*10980*/  ISETP.NE.AND P0, PT, R0, RZ, PT ;  /* 0x000000ff0000720c */ /* 0x000fda0003f05270 */
[----:B------:R-:W-:Y:S01]  /*10990*/  @!P0 MOV R0, 0x400 ;  /* 0x0000040000008802 */ /* 0x000fe20000000f00 */
[----:B--2---:R-:W-:Y:S02]  /*109a0*/  IMAD.MOV.U32 R6, RZ, RZ, R3 ;  /* 0x000000ffff067224 */ /* 0x004fe400078e0003 */
[----:B------:R-:W0:Y:S01]  /*109b0*/  @!P0 S2R R3, SR_CgaCtaId ;  /* 0x0000000000038919 */ /* 0x000e220000008800 */
[----:B---3--:R-:W-:Y:S01]  /*109c0*/  IMAD.MOV.U32 R7, RZ, RZ, R2 ;  /* 0x000000ffff077224 */ /* 0x008fe200078e0002 */
[----:B0-----:R-:W-:-:S05]  /*109d0*/  @!P0 LEA R18, R3, R0, 0x18 ;  /* 0x0000000003128211 */ /* 0x001fca00078ec0ff */
[----:B----4-:R3:W-:Y:S01]  /*109e0*/  @!P0 STS.128 [R18+0x228d0], R4 ;  /* 0x0228d00412008388 */ /* 0x0107e20000000c00 */
[----:B------:R-:W-:Y:S06]  /*109f0*/  BAR.ARV 0x5, 0x180 ;  /* 0x0146000000007b1d */ /* 0x000fec0000002000 */
.L_x_504:
[----:B------:R-:W4:Y:S01]  /*10a00*/  LDL R0, [R1+0xc] ;  /* 0x00000c0001007983 */ /* 0x000f220000100800 */
[----:B------:R-:W-:Y:S02]  /*10a10*/  ULDC UR4, c[0x0][0xc3c] ;  /* 0x00030f0000047ab9 */ /* 0x000fe40000000800 */
[----:B----4-:R-:W-:-:S13]  /*10a20*/  ISETP.GE.AND P0, PT, R0, UR4, PT ;  /* 0x0000000400007c0c */ /* 0x010fda000bf06270 */
[----:B------:R-:W-:Y:S05]  /*10a30*/  @!P0 BRA `(.L_x_514) ;  /* 0xffffffac00208947 */ /* 0x000fea000383ffff */
[----:B------:R-:W-:Y:S05]  /*10a40*/  BSYNC B8 ;  /* 0x0000000000087941 */ /* 0x000fea0003800000 */
.L_x_412:
[----:B0-----:R-:W4:Y:S01]  /*10a50*/  LDL.LU R0, [R1+0x48] ;  /* 0x0000480001007983 */ /* 0x001f220000300800 */
[----:B------:R-:W-:Y:S01]  /*10a60*/  BSSY B0, `(.L_x_515) ;  /* 0x000000b000007945 */ /* 0x000fe20003800000 */
[----:B--23--:R-:W0:Y:S01]  /*10a70*/  S2R R5, SR_CgaCtaId ;  /* 0x0000000000057919 */ /* 0x00ce220000008800 */
[----:B----4-:R-:W-:-:S05]  /*10a80*/  VIADD R0, R0, 0x1 ;  /* 0x0000000100007836 */ /* 0x010fca0000000000 */
[----:B-1----:R-:W-:-:S04]  /*10a90*/  LEA.HI R2, R0, R0, RZ, 0x1 ;  /* 0x0000000000027211 */ /* 0x002fc800078f08ff */
[----:B------:R-:W-:-:S05]  /*10aa0*/  LOP3.LUT R3, R2, 0xfffffffe, RZ, 0xc0, !PT ;  /* 0xfffffffe02037812 */ /* 0x000fca00078ec0ff */
[----:B------:R-:W-:Y:S01]  /*10ab0*/  IMAD.IADD R3, R0, 0x1, -R3 ;  /* 0x0000000100037824 */ /* 0x000fe200078e0a03 */
[----:B------:R-:W-:-:S04]  /*10ac0*/  MOV R0, 0x400 ;  /* 0x0000040000007802 */ /* 0x000fc80000000f00 */
[----:B0-----:R-:W-:Y:S02]  /*10ad0*/  LEA R0, R5, R0, 0x18 ;  /* 0x0000000005007211 */ /* 0x001fe400078ec0ff */
[----:B------:R-:W-:-:S04]  /*10ae0*/  SHF.L.U32 R3, R3, 0x1f, RZ ;  /* 0x0000001f03037819 */ /* 0x000fc800000006ff */
[----:B------:R-:W0:Y:S02]  /*10af0*/  SYNCS.PHASECHK.TRANS64.TRYWAIT P0, [R0+URZ+0x22820], R3 ;  /* 0x02282003000075a7 */ /* 0x000e24000800017f */
[----:B0-----:R-:W-:Y:S05]  /*10b00*/  @!P0 BRA `(.L_x_516) ;  /* 0x0000001c00588947 */ /* 0x001fea0003800000 */
.L_x_585:
[----:B------:R-:W-:Y:S05]  /*10b10*/  BSYNC B0 ;  /* 0x0000000000007941 */ /* 0x000fea0003800000 */
.L_x_515:
[----:B------:R-:W-:-:S03]  /*10b20*/  UMOV UR4, 0xffffffff ;  /* 0xffffffff00047882 */ /* 0x000fc60000000000 */
[----:B------:R-:W-:Y:S05]  /*10b30*/  BRA.DIV UR4, `(.L_x_517) ;  /* 0x0000001e04607947 */ /* 0x000fea000b800000 */
[----:B------:R-:W1:Y:S02]  /*10b40*/  S2R R2, SR_TID.X ;  /* 0x0000000000027919 */ /* 0x000e640000002100 */
[----:B-1----:R-:W-:-:S04]  /*10b50*/  SHF.R.U32.HI R2, RZ, 0x5, R2 ;  /* 0x00000005ff027819 */ /* 0x002fc80000011602 */
[----:B------:R-:W-:-:S05]  /*10b60*/  LOP3.LUT R2, R2, 0x3, RZ, 0xc0, !PT ;  /* 0x0000000302027812 */ /* 0x000fca00078ec0ff */
[----:B------:R1:W2:Y:S02]  /*10b70*/  SHFL.IDX PT, R14, R2, RZ, 0x1f ;  /* 0x00001fff020e7589 */ /* 0x0002a400000e0000 */
.L_x_588:
[----:B--2---:R-:W-:Y:S01]  /*10b80*/  ISETP.NE.AND P0, PT, R14, RZ, PT ;  /* 0x000000ff0e00720c */ /* 0x004fe20003f05270 */
[----:B------:R-:W-:-:S12]  /*10b90*/  BSSY B0, `(.L_x_518) ;  /* 0x0000025000007945 */ /* 0x000fd80003800000 */
[----:B------:R-:W-:Y:S05]  /*10ba0*/  @P0 BRA `(.L_x_519) ;  /* 0x00000000008c0947 */ /* 0x000fea0003800000 */
[----:B------:R-:W-:-:S03]  /*10bb0*/  UMOV UR4, 0xffffffff ;  /* 0xffffffff00047882 */ /* 0x000fc60000000000 */
[----:B------:R-:W-:Y:S05]  /*10bc0*/  BRA.DIV UR4, `(.L_x_520) ;  /* 0x0000001e04707947 */ /* 0x000fea000b800000 */
[----:B------:R-:W-:-:S13]  /*10bd0*/  ELECT P6, URZ, PT ;  /* 0x00000000003f782f */ /* 0x000fda00038c0000 */
.L_x_591:
[----:B------:R-:W-:Y:S05]  /*10be0*/  @!P6 BRA `(.L_x_519) ;  /* 0x00000000007ce947 */ /* 0x000fea0003800000 */
[----:B------:R-:W-:-:S06]  /*10bf0*/  ULOP3.LUT UR4, UR36, 0x2, URZ, 0xfc, !UPT ;  /* 0x0000000224047892 */ /* 0x000fcc000f8efc3f */
[----:B-1----:R-:W-:-:S05]  /*10c00*/  IMAD.U32 R2, RZ, RZ, UR4 ;  /* 0x00000004ff027e24 */ /* 0x002fca000f8e00ff */
[----:B------:R-:W-:-:S13]  /*10c10*/  ISETP.NE.AND P2, PT, R2, 0x3, PT ;  /* 0x000000030200780c */ /* 0x000fda0003f45270 */
[----:B------:R-:W-:Y:S05]  /*10c20*/  @!P2 BRA `(.L_x_521) ;  /* 0x000000000004a947 */ /* 0x000fea0003800000 */
[----:B------:R-:W-:Y:S01]  /*10c30*/  BPT.TRAP 0x1 ;  /* 0x000000040000795c */ /* 0x000fe20000300000 */
.L_x_521:
[----:B------:R-:W2:Y:S01]  /*10c40*/  LDL.LU R7, [R1+0x10] ;  /* 0x0000100001077983 */ /* 0x000ea20000300800 */
[----:B------:R-:W-:Y:S02]  /*10c50*/  VIADD R2, R0, 0x22840 ;  /* 0x0002284000027836 */ /* 0x000fe40000000000 */
[C---:B0-----:R-:W-:Y:S02]  /*10c60*/  VIADD R3, R19.reuse, 0x1 ;  /* 0x0000000113037836 */ /* 0x041fe40000000000 */
[----:B------:R-:W-:-:S03]  /*10c70*/  IMAD R6, R19, 0x8, R2 ;  /* 0x0000000813067824 */ /* 0x000fc600078e0202 */
[----:B------:R-:W-:-:S04]  /*10c80*/  ISETP.NE.AND P1, PT, R3, 0x2, PT ;  /* 0x000000020300780c */ /* 0x000fc80003f25270 */
[----:B------:R-:W-:Y:S02]  /*10c90*/  SEL R4, RZ, 0x1, P1 ;  /* 0x00000001ff047807 */ /* 0x000fe40000800000 */
[----:B------:R-:W-:Y:S02]  /*10ca0*/  SEL R3, R3, RZ, P1 ;  /* 0x000000ff03037207 */ /* 0x000fe40000800000 */
[C---:B--2---:R-:W-:Y:S02]  /*10cb0*/  SHF.L.U32 R5, R7.reuse, 0x1f, RZ ;  /* 0x0000001f07057819 */ /* 0x044fe400000006ff */
[----:B------:R-:W-:Y:S01]  /*10cc0*/  LOP3.LUT R4, R7, R4, RZ, 0x3c, !PT ;  /* 0x0000000407047212 */ /* 0x000fe200078e3cff */
[----:B------:R-:W-:Y:S01]  /*10cd0*/  IMAD R7, R3, 0x8, R2 ;  /* 0x0000000803077824 */ /* 0x000fe200078e0202 */
[----:B------:R-:W0:Y:S02]  /*10ce0*/  SYNCS.PHASECHK.TRANS64.TRYWAIT P0, [R6+URZ], R5 ;  /* 0x00000005060075a7 */ /* 0x000e24000800017f */
[----:B------:R-:W-:Y:S01]  /*10cf0*/  SHF.L.U32 R2, R4, 0x1f, RZ ;  /* 0x0000001f04027819 */ /* 0x000fe200000006ff */
[----:B0-----:R-:W-:Y:S06]  /*10d00*/  @!P0 BRA `(.L_x_522) ;  /* 0x0000001c00408947 */ /* 0x001fec0003800000 */
.L_x_592:
[----:B------:R-:W1:Y:S02]  /*10d10*/  SYNCS.PHASECHK.TRANS64.TRYWAIT P0, [R7+URZ], R2 ;  /* 0x00000002070075a7 */ /* 0x000e64000800017f */
[----:B-1----:R-:W-:Y:S05]  /*10d20*/  @!P0 BRA `(.L_x_523) ;  /* 0x0000001c004c8947 */ /* 0x002fea0003800000 */
.L_x_593:
[----:B------:R-:W-:Y:S05]  /*10d30*/  @!P2 BRA `(.L_x_524) ;  /* 0x000000000004a947 */ /* 0x000fea0003800000 */
[----:B------:R-:W-:Y:S01]  /*10d40*/  BPT.TRAP 0x1 ;  /* 0x000000040000795c */ /* 0x000fe20000300000 */
.L_x_524:
[----:B------:R-:W-:-:S04]  /*10d50*/  VIADD R0, R0, 0x22860 ;  /* 0x0002286000007836 */ /* 0x000fc80000000000 */
[----:B------:R-:W-:-:S04]  /*10d60*/  IMAD R4, R19, 0x8, R0 ;  /* 0x0000000813047824 */ /* 0x000fc800078e0200 */
[----:B------:R-:W2:Y:S02]  /*10d70*/  SYNCS.PHASECHK.TRANS64.TRYWAIT P0, [R4+URZ], R5 ;  /* 0x00000005040075a7 */ /* 0x000ea4000800017f */
[----:B--2---:R-:W-:Y:S05]  /*10d80*/  @!P0 BRA `(.L_x_525) ;  /* 0x0000001c00488947 */ /* 0x004fea0003800000 */
.L_x_594:
[----:B------:R-:W-:-:S07]  /*10d90*/  IMAD R3, R3, 0x8, R0 ;  /* 0x0000000803037824 */ /* 0x000fce00078e0200 */
.L_x_526:
[----:B---3--:R3:W4:Y:S02]  /*10da0*/  SYNCS.PHASECHK.TRANS64.TRYWAIT P0, [R3+URZ], R2 ;  /* 0x00000002030075a7 */ /* 0x008724000800017f */
[----:B----4-:R-:W-:Y:S05]  /*10db0*/  @!P0 NANOSLEEP.SYNCS 0x989680 ;  /* 0x009896800000895d */ /* 0x010fea0003900000 */
[----:B------:R-:W4:Y:S02]  /*10dc0*/  @!P0 SYNCS.PHASECHK.TRANS64 P0, [R3+URZ], R2 ;  /* 0x00000002030085a7 */ /* 0x000f24000800007f */
[----:B----4-:R-:W-:Y:S05]  /*10dd0*/  @!P0 BRA `(.L_x_526) ;  /* 0xfffffffc00f08947 */ /* 0x010fea000383ffff */
.L_x_519:
[----:B------:R-:W-:Y:S05]  /*10de0*/  BSYNC B0 ;  /* 0x0000000000007941 */ /* 0x000fea0003800000 */
.L_x_518:
[----:B------:R-:W-:Y:S05]  /*10df0*/  EXIT ;  /* 0x000000000000794d */ /* 0x000fea0003800000 */
.L_x_363:
[----:B0-----:R0:W1:Y:S02]  /*10e00*/  SYNCS.PHASECHK.TRANS64.TRYWAIT P0, [R6+URZ+0x22800], R3 ;  /* 0x02280003060075a7 */ /* 0x001064000800017f */
[----:B-1----:R-:W-:Y:S05]  /*10e10*/  @!P0 NANOSLEEP.SYNCS 0x989680 ;  /* 0x009896800000895d */ /* 0x002fea0003900000 */
[----:B------:R-:W1:Y:S02]  /*10e20*/  @!P0 SYNCS.PHASECHK.TRANS64 P0, [R6+URZ+0x22800], R3 ;  /* 0x02280003060085a7 */ /* 0x000e64000800007f */
[----:B-1----:R-:W-:Y:S05]  /*10e30*/  @!P0 BRA `(.L_x_363) ;  /* 0xfffffffc00f08947 */ /* 0x002fea000383ffff */
[----:B------:R-:W-:Y:S05]  /*10e40*/  BRA `(.L_x_527) ;  /* 0xffffff1000407947 */ /* 0x000fea000383ffff */
.L_x_367:
[----:B0-----:R-:W-:-:S04]  /*10e50*/  IMAD.U32 R3, RZ, RZ, UR22 ;  /* 0x00000016ff037e24 */ /* 0x001fc8000f8e00ff */
[----:B------:R0:W2:Y:S03]  /*10e60*/  SYNCS.PHASECHK.TRANS64.TRYWAIT P1, [R3+URZ+0x22830], R8 ;  /* 0x02283008030075a7 */ /* 0x0000a6000802017f */
[----:B--2---:R-:W-:Y:S05]  /*10e70*/  @!P1 NANOSLEEP.SYNCS 0x989680 ;  /* 0x009896800000995d */ /* 0x004fea0003900000 */
[----:B------:R-:W2:Y:S02]  /*10e80*/  @!P1 SYNCS.PHASECHK.TRANS64 P1, [R3+URZ+0x22830], R8 ;  /* 0x02283008030095a7 */ /* 0x000ea4000802007f */
[----:B--2---:R-:W-:Y:S05]  /*10e90*/  @!P1 BRA `(.L_x_367) ;  /* 0xfffffffc00ec9947 */ /* 0x004fea000383ffff */
[----:B------:R-:W-:Y:S05]  /*10ea0*/  BRA `(.L_x_366) ;  /* 0xffffff1000687947 */ /* 0x000fea000383ffff */
.L_x_371:
[----:B--2---:R-:W-:-:S04]  /*10eb0*/  IMAD.U32 R9, RZ, RZ, UR22 ;  /* 0x00000016ff097e24 */ /* 0x004fc8000f8e00ff */
[----:B------:R2:W3:Y:S03]  /*10ec0*/  SYNCS.PHASECHK.TRANS64.TRYWAIT P2, [R9+URZ+0x22850], R8 ;  /* 0x02285008090075a7 */ /* 0x0004e6000804017f */
[----:B---3--:R-:W-:Y:S05]  /*10ed0*/  @!P2 NANOSLEEP.SYNCS 0x989680 ;  /* 0x009896800000a95d */ /* 0x008fea0003900000 */
[----:B------:R-:W3:Y:S02]  /*10ee0*/  @!P2 SYNCS.PHASECHK.TRANS64 P2, [R9+URZ+0x22850], R8 ;  /* 0x022850080900a5a7 */ /* 0x000ee4000804007f */
[----:B---3--:R-:W-:Y:S05]  /*10ef0*/  @!P2 BRA `(.L_x_371) ;  /* 0xfffffffc00eca947 */ /* 0x008fea000383ffff */
[----:B------:R-:W-:Y:S05]  /*10f00*/  BRA `(.L_x_370) ;  /* 0xffffff2400e07947 */ /* 0x000fea000383ffff */
.L_x_376:
[----:B-1----:R-:W-:-:S04]  /*10f10*/  IMAD.U32 R3, RZ, RZ, UR24 ;  /* 0x00000018ff037e24 */ /* 0x002fc8000f8e00ff */
[----:B------:R1:W2:Y:S03]  /*10f20*/  SYNCS.PHASECHK.TRANS64.TRYWAIT P2, [R3+URZ+0x22830], R6 ;  /* 0x02283006030075a7 */ /* 0x0002a6000804017f */
[----:B--2---:R-:W-:Y:S05]  /*10f30*/  @!P2 NANOSLEEP.SYNCS 0x989680 ;  /* 0x009896800000a95d */ /* 0x004fea0003900000 */
[----:B------:R-:W2:Y:S02]  /*10f40*/  @!P2 SYNCS.PHASECHK.TRANS64 P2, [R3+URZ+0x22830], R6 ;  /* 0x022830060300a5a7 */ /* 0x000ea4000804007f */
[----:B--2---:R-:W-:Y:S05]  /*10f50*/  @!P2 BRA `(.L_x_376) ;  /* 0xfffffffc00eca947 */ /* 0x004fea000383ffff */
[----:B------:R-:W-:Y:S05]  /*10f60*/  BRA `(.L_x_375) ;  /* 0xffffff2800f47947 */ /* 0x000fea000383ffff */
.L_x_380:
[----:B-1----:R1:W2:Y:S02]  /*10f70*/  SYNCS.PHASECHK.TRANS64.TRYWAIT P2, [R9+URZ+0x22850], R6 ;  /* 0x02285006090075a7 */ /* 0x0022a4000804017f */
[----:B--2---:R-:W-:Y:S05]  /*10f80*/  @!P2 NANOSLEEP.SYNCS 0x989680 ;  /* 0x009896800000a95d */ /* 0x004fea0003900000 */
[----:B------:R-:W2:Y:S02]  /*10f90*/  @!P2 SYNCS.PHASECHK.TRANS64 P2, [R9+URZ+0x22850], R6 ;  /* 0x022850060900a5a7 */ /* 0x000ea4000804007f */
[----:B--2---:R-:W-:Y:S05]  /*10fa0*/  @!P2 BRA `(.L_x_380) ;  /* 0xfffffffc00f0a947 */ /* 0x004fea000383ffff */
[----:B------:R-:W-:Y:S05]  /*10fb0*/  BRA `(.L_x_379) ;  /* 0xffffff4400147947 */ /* 0x000fea000383ffff */
.L_x_426:
[----:B------:R-:W2:Y:S01]  /*10fc0*/  S2R R4, SR_TID.X ;  /* 0x0000000000047919 */ /* 0x000ea20000002100 */
[----:B------:R-:W-:Y:S01]  /*10fd0*/  BSSY B0, `(.L_x_528) ;  /* 0x000000a000007945 */ /* 0x000fe20003800000 */
[----:B------:R-:W-:Y:S02]  /*10fe0*/  IMAD.MOV.U32 R12, RZ, RZ, RZ ;  /* 0x000000ffff0c7224 */ /* 0x000fe400078e00ff */
[----:B0-----:R-:W-:Y:S02]  /*10ff0*/  IMAD.MOV.U32 R11, RZ, RZ, 0x1f ;  /* 0x0000001fff0b7424 */ /* 0x001fe400078e00ff */
[----:B------:R-:W-:Y:S01]  /*11000*/  IMAD.MOV.U32 R15, RZ, RZ, -0x1 ;  /* 0xffffffffff0f7424 */ /* 0x000fe200078e00ff */
[----:B--2---:R-:W-:-:S04]  /*11010*/  SHF.R.U32.HI R4, RZ, 0x5, R4 ;  /* 0x00000005ff047819 */ /* 0x004fc80000011604 */
[----:B------:R-:W-:-:S05]  /*11020*/  LOP3.LUT R4, R4, 0x3, RZ, 0xc0, !PT ;  /* 0x0000000304047812 */ /* 0x000fca00078ec0ff */
[----:B------:R-:W-:-:S07]  /*11030*/  IMAD.MOV.U32 R13, RZ, RZ, R4 ;  /* 0x000000ffff0d7224 */ /* 0x000fce00078e0004 */
[----:B-1----:R-:W-:Y:S05]  /*11040*/  WARPSYNC.COLLECTIVE R15, `(.L_x_529) ;  /* 0x000000000f087348 */ /* 0x002fea0003c00000 */
[----:B------:R0:W2:Y:S02]  /*11050*/  SHFL.IDX P6, R14, R13, R12, R11 ;  /* 0x0000000c0d0e7389 */ /* 0x0000a400000c000b */
[----:B012---:R-:W-:Y:S01]  /*11060*/  ENDCOLLECTIVE ;  /* 0x000000000000791b */ /* 0x007fe20003800000 */
.L_x_529:
[----:B------:R-:W-:Y:S05]  /*11070*/  BSYNC B0 ;  /* 0x0000000000007941 */ /* 0x000fea0003800000 */
.L_x_528:
[----:B------:R-:W-:Y:S05]  /*11080*/  BRA `(.L_x_530) ;  /* 0xffffffb4002c7947 */ /* 0x000fea000383ffff */
.L_x_428:
[----:B------:R-:W-:Y:S01]  /*11090*/  BSSY B0, `(.L_x_531) ;  /* 0x0000006000007945 */ /* 0x000fe20003800000 */
[----:B------:R-:W-:-:S07]  /*110a0*/  IMAD.MOV.U32 R15, RZ, RZ, -0x1 ;  /* 0xffffffffff0f7424 */ /* 0x000fce00078e00ff */
[----:B01--4-:R-:W-:Y:S05]  /*110b0*/  WARPSYNC.COLLECTIVE R15, `(.L_x_532) ;  /* 0x000000000f0c7348 */ /* 0x013fea0003c00000 */
[----:B------:R-:W-:Y:S02]  /*110c0*/  ELECT P6, UR62, PT ;  /* 0x00000000003e782f */ /* 0x000fe400038c0000 */
[----:B------:R-:W-:Y:S01]  /*110d0*/  MOV R14, UR62 ;  /* 0x0000003e000e7c02 */ /* 0x000fe20008000f00 */
[----:B01--4-:R-:W-:Y:S10]  /*110e0*/  ENDCOLLECTIVE ;  /* 0x000000000000791b */ /* 0x013ff40003800000 */
.L_x_532:
[----:B------:R-:W-:Y:S05]  /*110f0*/  BSYNC B0 ;  /* 0x0000000000007941 */ /* 0x000fea0003800000 */
.L_x_531:
[----:B------:R-:W-:Y:S05]  /*11100*/  BRA `(.L_x_533) ;  /* 0xffffffb400307947 */ /* 0x000fea000383ffff */
.L_x_430:
[----:B--2---:R2:W3:Y:S02]  /*11110*/  SYNCS.PHASECHK.TRANS64.TRYWAIT P0, [R0+URZ+0x22840], R2 ;  /* 0x02284002000075a7 */ /* 0x0044e4000800017f */
[----:B---3--:R-:W-:Y:S05]  /*11120*/  @!P0 NANOSLEEP.SYNCS 0x989680 ;  /* 0x009896800000895d */ /* 0x008fea0003900000 */
[----:B------:R-:W3:Y:S02]  /*11130*/  @!P0 SYNCS.PHASECHK.TRANS64 P0, [R0+URZ+0x22840], R2 ;  /* 0x02284002000085a7 */ /* 0x000ee4000800007f */
[----:B---3--:R-:W-:Y:S05]  /*11140*/  @!P0 BRA `(.L_x_430) ;  /* 0xfffffffc00f08947 */ /* 0x008fea000383ffff */
[----:B------:R-:W-:Y:S05]  /*11150*/  BRA `(.L_x_534) ;  /* 0xffffffb400907947 */ /* 0x000fea000383ffff */
.L_x_434:
[----:B------:R-:W2:Y:S01]  /*11160*/  LDL.LU R11, [R1+0x44] ;  /* 0x00004400010b7983 */ /* 0x000ea20000300800 */
[----:B------:R-:W-:Y:S02]  /*11170*/  IMAD.MOV.U32 R13, RZ, RZ, R2 ;  /* 0x000000ffff0d7224 */ /* 0x000fe400078e0002 */
[----:B------:R-:W-:Y:S01]  /*11180*/  IMAD.MOV.U32 R12, RZ, RZ, RZ ;  /* 0x000000ffff0c7224 */ /* 0x000fe200078e00ff */
[----:B------:R-:W0:Y:S01]  /*11190*/  S2R R7, SR_TID.X ;  /* 0x0000000000077919 */ /* 0x000e220000002100 */
[----:B------:R-:W-:Y:S01]  /*111a0*/  IMAD.MOV.U32 R15, RZ, RZ, -0x1 ;  /* 0xffffffffff0f7424 */ /* 0x000fe200078e00ff */
[----:B0-----:R-:W-:-:S04]  /*111b0*/  LOP3.LUT R7, R7, 0x7f, RZ, 0xc0, !PT ;  /* 0x0000007f07077812 */ /* 0x001fc800078ec0ff */
[----:B------:R-:W-:-:S05]  /*111c0*/  SHF.R.U32.HI R3, RZ, 0x3, R7 ;  /* 0x00000003ff037819 */ /* 0x000fca0000011607 */
[----:B------:R-:W-:-:S04]  /*111d0*/  IMAD.IADD R3, R3, 0x1, R5 ;  /* 0x0000000103037824 */ /* 0x000fc800078e0205 */
[----:B------:R-:W-:Y:S02]  /*111e0*/  VIADD R5, R3, 0x10 ;  /* 0x0000001003057836 */ /* 0x000fe40000000000 */
[----:B--2---:R-:W-:Y:S02]  /*111f0*/  IMAD R4, R11, R8, RZ ;  /* 0x000000080b047224 */ /* 0x004fe400078e02ff */
[----:B------:R-:W-:-:S03]  /*11200*/  IMAD.MOV.U32 R11, RZ, RZ, 0x181f ;  /* 0x0000181fff0b7424 */ /* 0x000fc600078e00ff */
[----:B------:R-:W-:-:S13]  /*11210*/  ISETP.GE.AND P1, PT, R3, R4, PT ;  /* 0x000000040300720c */ /* 0x000fda0003f26270 */
[----:B-----5:R-:W-:Y:S05]  /*11220*/  WARPSYNC.COLLECTIVE R15, `(.L_x_535) ;  /* 0x000000000f087348 */ /* 0x020fea0003c00000 */
[----:B------:R0:W1:Y:S02]  /*11230*/  SHFL.IDX P6, R14, R13, R12, R11 ;  /* 0x0000000c0d0e7389 */ /* 0x00006400000c000b */
[----:B01---5:R-:W-:Y:S01]  /*11240*/  ENDCOLLECTIVE ;  /* 0x000000000000791b */ /* 0x023fe20003800000 */
.L_x_535:
[----:B------:R-:W-:Y:S02]  /*11250*/  IMAD.MOV.U32 R13, RZ, RZ, R0 ;  /* 0x000000ffff0d7224 */ /* 0x000fe400078e0000 */
[----:B------:R-:W-:-:S07]  /*11260*/  IMAD.MOV.U32 R6, RZ, RZ, R14 ;  /* 0x000000ffff067224 */ /* 0x000fce00078e000e */
[----:B------:R-:W-:Y:S05]  /*11270*/  WARPSYNC.COLLECTIVE R15, `(.L_x_536) ;  /* 0x000000000f087348 */ /* 0x000fea0003c00000 */
[----:B------:R0:W1:Y:S02]  /*11280*/  SHFL.IDX P6, R14, R13, R12, R11 ;  /* 0x0000000c0d0e7389 */ /* 0x00006400000c000b */
[----:B01----:R-:W-:Y:S01]  /*11290*/  ENDCOLLECTIVE ;  /* 0x000000000000791b */ /* 0x003fe20003800000 */
.L_x_536:
[----:B------:R-:W-:Y:S02]  /*112a0*/  IMAD.MOV.U32 R13, RZ, RZ, R2 ;  /* 0x000000ffff0d7224 */ /* 0x000fe400078e0002 */
[----:B------:R-:W-:Y:S02]  /*112b0*/  IMAD.MOV.U32 R12, RZ, RZ, 0x1 ;  /* 0x00000001ff0c7424 */ /* 0x000fe400078e00ff */
[----:B------:R-:W-:-:S07]  /*112c0*/  IMAD.MOV.U32 R7, RZ, RZ, R14 ;  /* 0x000000ffff077224 */ /* 0x000fce00078e000e */
[----:B------:R-:W-:Y:S05]  /*112d0*/  WARPSYNC.COLLECTIVE R15, `(.L_x_537) ;  /* 0x000000000f087348 */ /* 0x000fea0003c00000 */
[----:B------:R0:W1:Y:S02]  /*112e0*/  SHFL.IDX P6, R14, R13, R12, R11 ;  /* 0x0000000c0d0e7389 */ /* 0x00006400000c000b */
[----:B01----:R-:W-:Y:S01]  /*112f0*/  ENDCOLLECTIVE ;  /* 0x000000000000791b */ /* 0x003fe20003800000 */
.L_x_537:
[----:B------:R-:W-:-:S05]  /*11300*/  @!P1 LEA R7, P2, R10, R7, 0x1 ;  /* 0x000000070a079211 */ /* 0x000fca00078408ff */
[----:B------:R-:W-:-:S05]  /*11310*/  @!P1 IMAD.X R6, RZ, RZ, R6, P2 ;  /* 0x000000ffff069224 */ /* 0x000fca00010e0606 */
[----:B------:R-:W-:Y:S01]  /*11320*/  @!P1 LOP3.LUT R7, R7, R6, RZ, 0x3c, !PT ;  /* 0x0000000607079212 */ /* 0x000fe200078e3cff */
[----:B------:R-:W-:-:S03]  /*11330*/  IMAD.MOV.U32 R13, RZ, RZ, R0 ;  /* 0x000000ffff0d7224 */ /* 0x000fc600078e0000 */
[----:B------:R-:W-:-:S04]  /*11340*/  @!P1 LOP3.LUT R6, R7, R6, RZ, 0x3c, !PT ;  /* 0x0000000607069212 */ /* 0x000fc800078e3cff */
[----:B------:R-:W-:-:S05]  /*11350*/  @!P1 LOP3.LUT R7, R7, R6, RZ, 0x3c, !PT ;  /* 0x0000000607079212 */ /* 0x000fca00078e3cff */
[----:B------:R-:W-:Y:S01]  /*11360*/  @!PT LDS RZ, [RZ] ;  /* 0x00000000fffff984 */ /* 0x000fe20000000800 */
[----:B------:R-:W-:Y:S01]  /*11370*/  @!PT LDS RZ, [RZ] ;  /* 0x00000000fffff984 */ /* 0x000fe20000000800 */
[----:B------:R-:W-:Y:S01]  /*11380*/  @!PT LDS RZ, [RZ] ;  /* 0x00000000fffff984 */ /* 0x000fe20000000800 */
[----:B------:R0:W-:Y:S01]  /*11390*/  @!P1 LDGSTS.E.BYPASS.LTC128B.128 [R9+0x18400], desc[UR40][R6.64], !P0 ;  /* 0x1840000006099fae */ /* 0x0001e2000c101d68 */
[----:B------:R-:W-:Y:S01]  /*113a0*/  ISETP.GE.AND P1, PT, R5, R4, PT ;  /* 0x000000040500720c */ /* 0x000fe20003f26270 */
[----:B0-----:R-:W-:-:S12]  /*113b0*/  IMAD.MOV.U32 R6, RZ, RZ, R14 ;  /* 0x000000ffff067224 */ /* 0x001fd800078e000e */
[----:B------:R-:W-:Y:S05]  /*113c0*/  WARPSYNC.COLLECTIVE R15, `(.L_x_538) ;  /* 0x000000000f087348 */ /* 0x000fea0003c00000 */
[----:B------:R0:W1:Y:S02]  /*113d0*/  SHFL.IDX P6, R14, R13, R12, R11 ;  /* 0x0000000c0d0e7389 */ /* 0x00006400000c000b */
[----:B01----:R-:W-:Y:S01]  /*113e0*/  ENDCOLLECTIVE ;  /* 0x000000000000791b */ /* 0x003fe20003800000 */
.L_x_538:
[----:B------:R-:W-:Y:S02]  /*113f0*/  IMAD.MOV.U32 R13, RZ, RZ, R2 ;  /* 0x000000ffff0d7224 */ /* 0x000fe400078e0002 */
[----:B------:R-:W-:Y:S02]  /*11400*/  IMAD.MOV.U32 R12, RZ, RZ, 0x2 ;  /* 0x00000002ff0c7424 */ /* 0x000fe400078e00ff */
[----:B------:R-:W-:-:S07]  /*11410*/  IMAD.MOV.U32 R5, RZ, RZ, R14 ;  /* 0x000000ffff057224 */ /* 0x000fce00078e000e */
[----:B------:R-:W-:Y:S05]  /*11420*/  WARPSYNC.COLLECTIVE R15, `(.L_x_539) ;  /* 0x000000000f087348 */ /* 0x000fea0003c00000 */
[----:B------:R0:W1:Y:S02]  /*11430*/  SHFL.IDX P6, R14, R13, R12, R11 ;  /* 0x0000000c0d0e7389 */ /* 0x00006400000c000b */
[----:B01----:R-:W-:Y:S01]  /*11440*/  ENDCOLLECTIVE ;  /* 0x000000000000791b */ /* 0x003fe20003800000 */
.L_x_539:
[----:B------:R-:W-:-:S05]  /*11450*/  @!P1 LEA R5, P2, R10, R5, 0x1 ;  /* 0x000000050a059211 */ /* 0x000fca00078408ff */
[----:B------:R-:W-:-:S04]  /*11460*/  @!P1 IMAD.X R6, RZ, RZ, R6, P2 ;  /* 0x000000ffff069224 */ /* 0x000fc800010e0606 */
[----:B------:R-:W-:Y:S02]  /*11470*/  @!P1 IMAD.MOV.U32 R7, RZ, RZ, R6 ;  /* 0x000000ffff079224 */ /* 0x000fe400078e0006 */
[----:B------:R-:W-:Y:S02]  /*11480*/  @!P1 IMAD.MOV.U32 R6, RZ, RZ, R5 ;  /* 0x000000ffff069224 */ /* 0x000fe400078e0005 */
[----:B------:R-:W-:Y:S02]  /*11490*/  IMAD.MOV.U32 R13, RZ, RZ, R0 ;  /* 0x000000ffff0d7224 */ /* 0x000fe400078e0000 */
[----:B------:R-:W-:Y:S01]  /*114a0*/  VIADD R5, R3, 0x20 ;  /* 0x0000002003057836 */ /* 0x000fe20000000000 */
[----:B------:R-:W-:Y:S01]  /*114b0*/  @!PT LDS RZ, [RZ] ;  /* 0x00000000fffff984 */ /* 0x000fe20000000800 */
[----:B------:R-:W-:Y:S01]  /*114c0*/  @!PT LDS RZ, [RZ] ;  /* 0x00000000fffff984 */ /* 0x000fe20000000800 */
[----:B------:R-:W-:Y:S01]  /*114d0*/  @!PT LDS RZ, [RZ] ;  /* 0x00000000fffff984 */ /* 0x000fe20000000800 */
[----:B------:R0:W-:Y:S04]  /*114e0*/  @!P1 LDGSTS.E.BYPASS.LTC128B.128 [R9+0x18c00], desc[UR40][R6.64], !P0 ;  /* 0x18c0000006099fae */ /* 0x0001e8000c101d68 */
[----:B------:R-:W-:Y:S01]  /*114f0*/  ISETP.GE.AND P1, PT, R5, R4, PT ;  /* 0x000000040500720c */ /* 0x000fe20003f26270 */
[----:B0-----:R-:W-:-:S12]  /*11500*/  IMAD.MOV.U32 R6, RZ, RZ, R14 ;  /* 0x000000ffff067224 */ /* 0x001fd800078e000e */
[----:B------:R-:W-:Y:S05]  /*11510*/  WARPSYNC.COLLECTIVE R15, `(.L_x_540) ;  /* 0x000000000f087348 */ /* 0x000fea0003c00000 */
[----:B------:R0:W1:Y:S02]  /*11520*/  SHFL.IDX P6, R14, R13, R12, R11 ;  /* 0x0000000c0d0e7389 */ /* 0x00006400000c000b */
[----:B01----:R-:W-:Y:S01]  /*11530*/  ENDCOLLECTIVE ;  /* 0x000000000000791b */ /* 0x003fe20003800000 */
.L_x_540:
[----:B------:R-:W-:Y:S02]  /*11540*/  IMAD.MOV.U32 R13, RZ, RZ, R2 ;  /* 0x000000ffff0d7224 */ /* 0x000fe400078e0002 */
[----:B------:R-:W-:Y:S02]  /*11550*/  IMAD.MOV.U32 R12, RZ, RZ, 0x3 ;  /* 0x00000003ff0c7424 */ /* 0x000fe400078e00ff */
[----:B------:R-:W-:-:S07]  /*11560*/  IMAD.MOV.U32 R5, RZ, RZ, R14 ;  /* 0x000000ffff057224 */ /* 0x000fce00078e000e */
[----:B------:R-:W-:Y:S05]  /*11570*/  WARPSYNC.COLLECTIVE R15, `(.L_x_541) ;  /* 0x000000000f087348 */ /* 0x000fea0003c00000 */
[----:B------:R0:W1:Y:S02]  /*11580*/  SHFL.IDX P6, R14, R13, R12, R11 ;  /* 0x0000000c0d0e7389 */ /* 0x00006400000c000b */
[----:B01----:R-:W-:Y:S01]  /*11590*/  ENDCOLLECTIVE ;  /* 0x000000000000791b */ /* 0x003fe20003800000 */
.L_x_541:
        /* <DEDUP_REMOVED lines=15> */
.L_x_542:
[----:B------:R-:W-:Y:S02]  /*11690*/  IMAD.MOV.U32 R13, RZ, RZ, R2 ;  /* 0x000000ffff0d7224 */ /* 0x000fe400078e0002 */
[----:B------:R-:W-:Y:S02]  /*116a0*/  IMAD.MOV.U32 R12, RZ, RZ, 0x4 ;  /* 0x00000004ff0c7424 */ /* 0x000fe400078e00ff */
[----:B------:R-:W-:-:S07]  /*116b0*/  IMAD.MOV.U32 R5, RZ, RZ, R14 ;  /* 0x000000ffff057224 */ /* 0x000fce00078e000e */
[----:B------:R-:W-:Y:S05]  /*116c0*/  WARPSYNC.COLLECTIVE R15, `(.L_x_543) ;  /* 0x000000000f087348 */ /* 0x000fea0003c00000 */
[----:B------:R0:W1:Y:S02]  /*116d0*/  SHFL.IDX P6, R14, R13, R12, R11 ;  /* 0x0000000c0d0e7389 */ /* 0x00006400000c000b */
[----:B01----:R-:W-:Y:S01]  /*116e0*/  ENDCOLLECTIVE ;  /* 0x000000000000791b */ /* 0x003fe20003800000 */
.L_x_543:
        /* <DEDUP_REMOVED lines=15> */
.L_x_544:
[----:B------:R-:W-:Y:S02]  /*117e0*/  IMAD.MOV.U32 R13, RZ, RZ, R2 ;  /* 0x000000ffff0d7224 */ /* 0x000fe400078e0002 */
[----:B------:R-:W-:Y:S02]  /*117f0*/  IMAD.MOV.U32 R12, RZ, RZ, 0x5 ;  /* 0x00000005ff0c7424 */ /* 0x000fe400078e00ff */
[----:B------:R-:W-:-:S07]  /*11800*/  IMAD.MOV.U32 R5, RZ, RZ, R14 ;  /* 0x000000ffff057224 */ /* 0x000fce00078e000e */
[----:B------:R-:W-:Y:S05]  /*11810*/  WARPSYNC.COLLECTIVE R15, `(.L_x_545) ;  /* 0x000000000f087348 */ /* 0x000fea0003c00000 */
[----:B------:R0:W1:Y:S02]  /*11820*/  SHFL.IDX P6, R14, R13, R12, R11 ;  /* 0x0000000c0d0e7389 */ /* 0x00006400000c000b */
[----:B01----:R-:W-:Y:S01]  /*11830*/  ENDCOLLECTIVE ;  /* 0x000000000000791b */ /* 0x003fe20003800000 */
.L_x_545:
        /* <DEDUP_REMOVED lines=15> */
.L_x_546:
[----:B------:R-:W-:Y:S02]  /*11930*/  IMAD.MOV.U32 R13, RZ, RZ, R2 ;  /* 0x000000ffff0d7224 */ /* 0x000fe400078e0002 */
[----:B------:R-:W-:Y:S02]  /*11940*/  IMAD.MOV.U32 R12, RZ, RZ, 0x6 ;  /* 0x00000006ff0c7424 */ /* 0x000fe400078e00ff */
[----:B------:R-:W-:-:S07]  /*11950*/  IMAD.MOV.U32 R5, RZ, RZ, R14 ;  /* 0x000000ffff057224 */ /* 0x000fce00078e000e */
[----:B------:R-:W-:Y:S05]  /*11960*/  WARPSYNC.COLLECTIVE R15, `(.L_x_547) ;  /* 0x000000000f087348 */ /* 0x000fea0003c00000 */
[----:B------:R0:W1:Y:S02]  /*11970*/  SHFL.IDX P6, R14, R13, R12, R11 ;  /* 0x0000000c0d0e7389 */ /* 0x00006400000c000b */
[----:B01----:R-:W-:Y:S01]  /*11980*/  ENDCOLLECTIVE ;  /* 0x000000000000791b */ /* 0x003fe20003800000 */
.L_x_547:
[----:B------:R-:W-:-:S05]  /*11990*/  @!P1 LEA R5, P2, R10, R5, 0x1 ;  /* 0x000000050a059211 */ /* 0x000fca00078408ff */
[----:B------:R-:W-:-:S04]  /*119a0*/  @!P1 IMAD.X R6, RZ, RZ, R6, P2 ;  /* 0x000000ffff069224 */ /* 0x000fc800010e0606 */
[----:B------:R-:W-:Y:S02]  /*119b0*/  @!P1 IMAD.MOV.U32 R7, RZ, RZ, R6 ;  /* 0x000000ffff079224 */ /* 0x000fe400078e0006 */
[----:B------:R-:W-:Y:S02]  /*119c0*/  @!P1 IMAD.MOV.U32 R6, RZ, RZ, R5 ;  /* 0x000000ffff069224 */ /* 0x000fe400078e0005 */
[----:B------:R-:W-:-:S03]  /*119d0*/  IMAD.MOV.U32 R13, RZ, RZ, R0 ;  /* 0x000000ffff0d7224 */ /* 0x000fc600078e0000 */
[----:B------:R-:W-:Y:S01]  /*119e0*/  @!PT LDS RZ, [RZ] ;  /* 0x00000000fffff984 */ /* 0x000fe20000000800 */
[----:B------:R-:W-:Y:S01]  /*119f0*/  @!PT LDS RZ, [RZ] ;  /* 0x00000000fffff984 */ /* 0x000fe20000000800 */
[----:B------:R-:W-:Y:S01]  /*11a00*/  @!PT LDS RZ, [RZ] ;  /* 0x00000000fffff984 */ /* 0x000fe20000000800 */
[----:B------:R0:W-:Y:S02]  /*11a10*/  @!P1 LDGSTS.E.BYPASS.LTC128B.128 [R9+0x1ac00], desc[UR40][R6.64], !P0 ;  /* 0x1ac0000006099fae */ /* 0x0001e4000c101d68 */
[----:B0-----:R-:W-:-:S07]  /*11a20*/  IMAD.MOV.U32 R6, RZ, RZ, R14 ;  /* 0x000000ffff067224 */ /* 0x001fce00078e000e */
[----:B------:R-:W-:Y:S05]  /*11a30*/  WARPSYNC.COLLECTIVE R15, `(.L_x_548) ;  /* 0x000000000f087348 */ /* 0x000fea0003c00000 */
[----:B------:R0:W1:Y:S02]  /*11a40*/  SHFL.IDX P6, R14, R13, R12, R11 ;  /* 0x0000000c0d0e7389 */ /* 0x00006400000c000b */
[----:B01----:R-:W-:Y:S01]  /*11a50*/  ENDCOLLECTIVE ;  /* 0x000000000000791b */ /* 0x003fe20003800000 */
.L_x_548:
[----:B------:R-:W-:-:S05]  /*11a60*/  VIADD R7, R3, 0x60 ;  /* 0x0000006003077836 */ /* 0x000fca0000000000 */
[----:B------:R-:W-:Y:S01]  /*11a70*/  ISETP.GE.AND P1, PT, R7, R4, PT ;  /* 0x000000040700720c */ /* 0x000fe20003f26270 */
[----:B------:R-:W-:Y:S02]  /*11a80*/  IMAD.MOV.U32 R13, RZ, RZ, R2 ;  /* 0x000000ffff0d7224 */ /* 0x000fe400078e0002 */
[----:B------:R-:W-:Y:S02]  /*11a90*/  IMAD.MOV.U32 R12, RZ, RZ, 0x7 ;  /* 0x00000007ff0c7424 */ /* 0x000fe400078e00ff */
[----:B------:R-:W-:-:S08]  /*11aa0*/  IMAD.MOV.U32 R5, RZ, RZ, R14 ;  /* 0x000000ffff057224 */ /* 0x000fd000078e000e */
[----:B------:R-:W-:Y:S05]  /*11ab0*/  WARPSYNC.COLLECTIVE R15, `(.L_x_549) ;  /* 0x000000000f087348 */ /* 0x000fea0003c00000 */
[----:B------:R0:W1:Y:S02]  /*11ac0*/  SHFL.IDX P6, R14, R13, R12, R11 ;  /* 0x0000000c0d0e7389 */ /* 0x00006400000c000b */
[----:B01----:R-:W-:Y:S01]  /*11ad0*/  ENDCOLLECTIVE ;  /* 0x000000000000791b */ /* 0x003fe20003800000 */
.L_x_549:
[----:B------:R-:W-:-:S05]  /*11ae0*/  @!P1 LEA R5, P2, R10, R5, 0x1 ;  /* 0x000000050a059211 */ /* 0x000fca00078408ff */
[----:B------:R-:W-:-:S04]  /*11af0*/  @!P1 IMAD.X R6, RZ, RZ, R6, P2 ;  /* 0x000000ffff069224 */ /* 0x000fc800010e0606 */
[----:B------:R-:W-:Y:S02]  /*11b00*/  @!P1 IMAD.MOV.U32 R7, RZ, RZ, R6 ;  /* 0x000000ffff079224 */ /* 0x000fe400078e0006 */
[----:B------:R-:W-:Y:S02]  /*11b10*/  IMAD.MOV.U32 R13, RZ, RZ, R0 ;  /* 0x000000ffff0d7224 */ /* 0x000fe400078e0000 */
[----:B------:R-:W-:-:S05]  /*11b20*/  @!P1 IMAD.MOV.U32 R6, RZ, RZ, R5 ;  /* 0x000000ffff069224 */ /* 0x000fca00078e0005 */
[----:B------:R-:W-:Y:S01]  /*11b30*/  @!PT LDS RZ, [RZ] ;  /* 0x00000000fffff984 */ /* 0x000fe20000000800 */
[----:B------:R-:W-:Y:S01]  /*11b40*/  @!PT LDS RZ, [RZ] ;  /* 0x00000000fffff984 */ /* 0x000fe20000000800 */
[----:B------:R-:W-:Y:S01]  /*11b50*/  @!PT LDS RZ, [RZ] ;  /* 0x00000000fffff984 */ /* 0x000fe20000000800 */
[----:B------:R0:W-:Y:S01]  /*11b60*/  @!P1 LDGSTS.E.BYPASS.LTC128B.128 [R9+0x1b400], desc[UR40][R6.64], !P0 ;  /* 0x1b40000006099fae */ /* 0x0001e2000c101d68 */
[----:B------:R-:W-:-:S07]  /*11b70*/  IMAD.MOV.U32 R5, RZ, RZ, R14 ;  /* 0x000000ffff057224 */ /* 0x000fce00078e000e */
[----:B0-----:R-:W-:Y:S05]  /*11b80*/  WARPSYNC.COLLECTIVE R15, `(.L_x_550) ;  /* 0x000000000f087348 */ /* 0x001fea0003c00000 */
[----:B------:R1:W2:Y:S02]  /*11b90*/  SHFL.IDX P6, R14, R13, R12, R11 ;  /* 0x0000000c0d0e7389 */ /* 0x0002a400000c000b */
[----:B012---:R-:W-:Y:S01]  /*11ba0*/  ENDCOLLECTIVE ;  /* 0x000000000000791b */ /* 0x007fe20003800000 */
.L_x_550:
[----:B------:R-:W-:Y:S01]  /*11bb0*/  IMAD.MOV.U32 R0, RZ, RZ, R14 ;  /* 0x000000ffff007224 */ /* 0x000fe200078e000e */
[----:B------:R-:W-:Y:S06]  /*11bc0*/  BRA `(.L_x_551) ;  /* 0xffffffb800147947 */ /* 0x000fec000383ffff */
.L_x_437:
[----:B0-----:R0:W1:Y:S02]  /*11bd0*/  SYNCS.PHASECHK.TRANS64.TRYWAIT P0, [R18+URZ+0x22820], R0 ;  /* 0x02282000120075a7 */ /* 0x001064000800017f */
[----:B-1----:R-:W-:Y:S05]  /*11be0*/  @!P0 NANOSLEEP.SYNCS 0x989680 ;  /* 0x009896800000895d */ /* 0x002fea0003900000 */
[----:B------:R-:W1:Y:S02]  /*11bf0*/  @!P0 SYNCS.PHASECHK.TRANS64 P0, [R18+URZ+0x22820], R0 ;  /* 0x02282000120085a7 */ /* 0x000e64000800007f */
[----:B-1----:R-:W-:Y:S05]  /*11c00*/  @!P0 BRA `(.L_x_437) ;  /* 0xfffffffc00f08947 */ /* 0x002fea000383ffff */
[----:B------:R-:W-:Y:S05]  /*11c10*/  BRA `(.L_x_552) ;  /* 0xffffffb800707947 */ /* 0x000fea000383ffff */
.L_x_441:
[----:B0-----:R0:W1:Y:S02]  /*11c20*/  SYNCS.PHASECHK.TRANS64.TRYWAIT P0, [R2+URZ+0x22860], R0 ;  /* 0x02286000020075a7 */ /* 0x001064000800017f */
[----:B-1----:R-:W-:Y:S05]  /*11c30*/  @!P0 NANOSLEEP.SYNCS 0x989680 ;  /* 0x009896800000895d */ /* 0x002fea0003900000 */
[----:B------:R-:W1:Y:S02]  /*11c40*/  @!P0 SYNCS.PHASECHK.TRANS64 P0, [R2+URZ+0x22860], R0 ;  /* 0x02286000020085a7 */ /* 0x000e64000800007f */
[----:B-1----:R-:W-:Y:S05]  /*11c50*/  @!P0 BRA `(.L_x_441) ;  /* 0xfffffffc00f08947 */ /* 0x002fea000383ffff */
[----:B------:R-:W-:Y:S05]  /*11c60*/  BRA `(.L_x_553) ;  /* 0xffffffb800947947 */ /* 0x000fea000383ffff */
.L_x_456:
[----:B--2---:R2:W3:Y:S02]  /*11c70*/  SYNCS.PHASECHK.TRANS64.TRYWAIT P0, [R3+URZ+0x22840], R2 ;  /* 0x02284002030075a7 */ /* 0x0044e4000800017f */
[----:B---3--:R-:W-:Y:S05]  /*11c80*/  @!P0 NANOSLEEP.SYNCS 0x989680 ;  /* 0x009896800000895d */ /* 0x008fea0003900000 */
[----:B------:R-:W3:Y:S02]  /*11c90*/  @!P0 SYNCS.PHASECHK.TRANS64 P0, [R3+URZ+0x22840], R2 ;  /* 0x02284002030085a7 */ /* 0x000ee4000800007f */
[----:B---3--:R-:W-:Y:S05]  /*11ca0*/  @!P0 BRA `(.L_x_456) ;  /* 0xfffffffc00f08947 */ /* 0x008fea000383ffff */
[----:B------:R-:W-:Y:S05]  /*11cb0*/  BRA `(.L_x_554) ;  /* 0xffffffc000b47947 */ /* 0x000fea000383ffff */
.L_x_461:
[----:B0-----:R0:W1:Y:S02]  /*11cc0*/  SYNCS.PHASECHK.TRANS64.TRYWAIT P0, [R3+URZ+0x22860], R2 ;  /* 0x02286002030075a7 */ /* 0x001064000800017f */
[----:B-1----:R-:W-:Y:S05]  /*11cd0*/  @!P0 NANOSLEEP.SYNCS 0x989680 ;  /* 0x009896800000895d */ /* 0x002fea0003900000 */
[----:B------:R-:W1:Y:S02]  /*11ce0*/  @!P0 SYNCS.PHASECHK.TRANS64 P0, [R3+URZ+0x22860], R2 ;  /* 0x02286002030085a7 */ /* 0x000e64000800007f */
[----:B-1----:R-:W-:Y:S05]  /*11cf0*/  @!P0 BRA `(.L_x_461) ;  /* 0xfffffffc00f08947 */ /* 0x002fea000383ffff */
[----:B------:R-:W-:Y:S05]  /*11d00*/  BRA `(.L_x_555) ;  /* 0xffffffc400307947 */ /* 0x000fea000383ffff */
.L_x_472:
[----:B-1----:R1:W2:Y:S02]  /*11d10*/  SYNCS.PHASECHK.TRANS64.TRYWAIT P0, [R4+URZ+0x22840], R2 ;  /* 0x02284002040075a7 */ /* 0x0022a4000800017f */
[----:B--2---:R-:W-:Y:S05]  /*11d20*/  @!P0 NANOSLEEP.SYNCS 0x989680 ;  /* 0x009896800000895d */ /* 0x004fea0003900000 */
[----:B------:R-:W2:Y:S02]  /*11d30*/  @!P0 SYNCS.PHASECHK.TRANS64 P0, [R4+URZ+0x22840], R2 ;  /* 0x02284002040085a7 */ /* 0x000ea4000800007f */
[----:B--2---:R-:W-:Y:S05]  /*11d40*/  @!P0 BRA `(.L_x_472) ;  /* 0xfffffffc00f08947 */ /* 0x004fea000383ffff */
[----:B------:R-:W-:Y:S05]  /*11d50*/  BRA `(.L_x_556) ;  /* 0xffffffcc001c7947 */ /* 0x000fea000383ffff */
.L_x_477:
[----:B0-----:R0:W2:Y:S02]  /*11d60*/  SYNCS.PHASECHK.TRANS64.TRYWAIT P0, [R4+URZ+0x22860], R2 ;  /* 0x02286002040075a7 */ /* 0x0010a4000800017f */
[----:B--2---:R-:W-:Y:S05]  /*11d70*/  @!P0 NANOSLEEP.SYNCS 0x989680 ;  /* 0x009896800000895d */ /* 0x004fea0003900000 */
[----:B------:R-:W2:Y:S02]  /*11d80*/  @!P0 SYNCS.PHASECHK.TRANS64 P0, [R4+URZ+0x22860], R2 ;  /* 0x02286002040085a7 */ /* 0x000ea4000800007f */
[----:B--2---:R-:W-:Y:S05]  /*11d90*/  @!P0 BRA `(.L_x_477) ;  /* 0xfffffffc00f08947 */ /* 0x004fea000383ffff */
[----:B------:R-:W-:Y:S05]  /*11da0*/  BRA `(.L_x_557) ;  /* 0xffffffcc00987947 */ /* 0x000fea000383ffff */
.L_x_488:
[----:B--2---:R2:W3:Y:S02]  /*11db0*/  SYNCS.PHASECHK.TRANS64.TRYWAIT P0, [R2+URZ+0x22840], R3 ;  /* 0x02284003020075a7 */ /* 0x0044e4000800017f */
[----:B---3--:R-:W-:Y:S05]  /*11dc0*/  @!P0 NANOSLEEP.SYNCS 0x989680 ;  /* 0x009896800000895d */ /* 0x008fea0003900000 */
[----:B------:R-:W3:Y:S02]  /*11dd0*/  @!P0 SYNCS.PHASECHK.TRANS64 P0, [R2+URZ+0x22840], R3 ;  /* 0x02284003020085a7 */ /* 0x000ee4000800007f */
[----:B---3--:R-:W-:Y:S05]  /*11de0*/  @!P0 BRA `(.L_x_488) ;  /* 0xfffffffc00f08947 */ /* 0x008fea000383ffff */
[----:B------:R-:W-:Y:S05]  /*11df0*/  BRA `(.L_x_558) ;  /* 0xffffffd400687947 */ /* 0x000fea000383ffff */
.L_x_493:
[----:B---3--:R3:W4:Y:S02]  /*11e00*/  SYNCS.PHASECHK.TRANS64.TRYWAIT P0, [R2+URZ+0x22860], R3 ;  /* 0x02286003020075a7 */ /* 0x008724000800017f */
[----:B----4-:R-:W-:Y:S05]  /*11e10*/  @!P0 NANOSLEEP.SYNCS 0x989680 ;  /* 0x009896800000895d */ /* 0x010fea0003900000 */
[----:B------:R-:W4:Y:S02]  /*11e20*/  @!P0 SYNCS.PHASECHK.TRANS64 P0, [R2+URZ+0x22860], R3 ;  /* 0x02286003020085a7 */ /* 0x000f24000800007f */
[----:B----4-:R-:W-:Y:S05]  /*11e30*/  @!P0 BRA `(.L_x_493) ;  /* 0xfffffffc00f08947 */ /* 0x010fea000383ffff */
[----:B------:R-:W-:Y:S05]  /*11e40*/  BRA `(.L_x_559) ;  /* 0xffffffd400e47947 */ /* 0x000fea000383ffff */
.L_x_505:
[----:B------:R-:W3:Y:S01]  /*11e50*/  LDL R3, [R1] ;  /* 0x0000000001037983 */ /* 0x000ee20000100800 */
[----:B------:R-:W-:Y:S01]  /*11e60*/  BSSY B0, `(.L_x_560) ;  /* 0x0000008000007945 */ /* 0x000fe20003800000 */
[----:B------:R-:W-:Y:S02]  /*11e70*/  IMAD.MOV.U32 R12, RZ, RZ, RZ ;  /* 0x000000ffff0c7224 */ /* 0x000fe400078e00ff */
[----:B0-----:R-:W-:Y:S02]  /*11e80*/  IMAD.MOV.U32 R11, RZ, RZ, 0x1f ;  /* 0x0000001fff0b7424 */ /* 0x001fe400078e00ff */
[----:B------:R-:W-:Y:S02]  /*11e90*/  IMAD.MOV.U32 R15, RZ, RZ, -0x1 ;  /* 0xffffffffff0f7424 */ /* 0x000fe400078e00ff */
[----:B---3--:R-:W-:-:S07]  /*11ea0*/  IMAD.MOV.U32 R13, RZ, RZ, R3 ;  /* 0x000000ffff0d7224 */ /* 0x008fce00078e0003 */
[----:B-12---:R-:W-:Y:S05]  /*11eb0*/  WARPSYNC.COLLECTIVE R15, `(.L_x_561) ;  /* 0x000000000f087348 */ /* 0x006fea0003c00000 */
[----:B------:R0:W3:Y:S02]  /*11ec0*/  SHFL.IDX P6, R14, R13, R12, R11 ;  /* 0x0000000c0d0e7389 */ /* 0x0000e400000c000b */
[----:B0123--:R-:W-:Y:S01]  /*11ed0*/  ENDCOLLECTIVE ;  /* 0x000000000000791b */ /* 0x00ffe20003800000 */
.L_x_561:
[----:B------:R-:W-:Y:S05]  /*11ee0*/  BSYNC B0 ;  /* 0x0000000000007941 */ /* 0x000fea0003800000 */
.L_x_560:
[----:B------:R0:W5:Y:S01]  /*11ef0*/  LDL R2, [R1+0xc] ;  /* 0x00000c0001027983 */ /* 0x0001620000100800 */
[----:B------:R-:W-:Y:S02]  /*11f00*/  IMAD.MOV.U32 R13, RZ, RZ, R3 ;  /* 0x000000ffff0d7224 */ /* 0x000fe400078e0003 */
[----:B------:R-:W-:Y:S02]  /*11f10*/  IMAD.MOV.U32 R12, RZ, RZ, 0x1 ;  /* 0x00000001ff0c7424 */ /* 0x000fe400078e00ff */
[----:B------:R-:W-:Y:S02]  /*11f20*/  IMAD.MOV.U32 R11, RZ, RZ, 0x1f ;  /* 0x0000001fff0b7424 */ /* 0x000fe400078e00ff */
[----:B------:R-:W-:Y:S02]  /*11f30*/  IMAD.MOV.U32 R15, RZ, RZ, -0x1 ;  /* 0xffffffffff0f7424 */ /* 0x000fe400078e00ff */
[----:B0-----:R-:W-:-:S07]  /*11f40*/  IMAD.MOV.U32 R0, RZ, RZ, R14 ;  /* 0x000000ffff007224 */ /* 0x001fce00078e000e */
[----:B-----5:R-:W-:Y:S05]  /*11f50*/  WARPSYNC.COLLECTIVE R15, `(.L_x_562) ;  /* 0x000000000f087348 */ /* 0x020fea0003c00000 */
[----:B------:R0:W1:Y:S02]  /*11f60*/  SHFL.IDX P6, R14, R13, R12, R11 ;  /* 0x0000000c0d0e7389 */ /* 0x00006400000c000b */
[----:B01---5:R-:W-:Y:S01]  /*11f70*/  ENDCOLLECTIVE ;  /* 0x000000000000791b */ /* 0x023fe20003800000 */
.L_x_562:
[----:B------:R-:W-:Y:S01]  /*11f80*/  ULDC UR4, c[0x0][0xc3c] ;  /* 0x00030f0000047ab9 */ /* 0x000fe20000000800 */
[----:B------:R-:W-:Y:S02]  /*11f90*/  IMAD.IADD R7, R2, 0x1, R16 ;  /* 0x0000000102077824 */ /* 0x000fe400078e0210 */
[----:B------:R-:W-:Y:S02]  /*11fa0*/  IMAD.MOV.U32 R11, RZ, RZ, RZ ;  /* 0x000000ffff0b7224 */ /* 0x000fe400078e00ff */
[----:B------:R-:W-:Y:S01]  /*11fb0*/  IMAD.MOV.U32 R8, RZ, RZ, R14 ;  /* 0x000000ffff087224 */ /* 0x000fe200078e000e */
[----:B------:R-:W-:-:S13]  /*11fc0*/  ISETP.GE.OR P1, PT, R7, UR4, !P0 ;  /* 0x0000000407007c0c */ /* 0x000fda000c726670 */
[----:B------:R-:W0:Y:S08]  /*11fd0*/  @!P1 LDC.64 R2, c[0x0][0xc80] ;  /* 0x00032000ff029b82 */ /* 0x000e300000000a00 */
[----:B------:R-:W1:Y:S01]  /*11fe0*/  @!P1 LDC.64 R4, c[0x0][0xc78] ;  /* 0x00031e00ff049b82 */ /* 0x000e620000000a00 */
[----:B0-----:R-:W-:-:S05]  /*11ff0*/  @!P1 IMAD.WIDE R2, R7, 0x4, R2 ;  /* 0x0000000407029825 */ /* 0x001fca00078e0202 */
[----:B------:R1:W2:Y:S02]  /*12000*/  @!P1 LDG.E R6, desc[UR40][R2.64] ;  /* 0x0000002802069981 */ /* 0x0002a4000c1e1900 */
[----:B-1----:R-:W-:-:S05]  /*12010*/  @!P1 IMAD.WIDE R2, R7, 0x4, R4 ;  /* 0x0000000407029825 */ /* 0x002fca00078e0204 */
[----:B------:R-:W3:Y:S01]  /*12020*/  @!P1 LDG.E R4, desc[UR40][R2.64] ;  /* 0x0000002802049981 */ /* 0x000ee2000c1e1900 */
[----:B------:R-:W-:Y:S01]  /*12030*/  IMAD.MOV.U32 R5, RZ, RZ, RZ ;  /* 0x000000ffff057224 */ /* 0x000fe200078e00ff */
[C---:B------:R-:W-:Y:S02]  /*12040*/  ISETP.GE.U32.AND P2, PT, R16.reuse, 0x2, PT ;  /* 0x000000021000780c */ /* 0x040fe40003f46070 */
[C---:B------:R-:W-:Y:S02]  /*12050*/  ISETP.GE.U32.AND P3, PT, R16.reuse, 0x4, PT ;  /* 0x000000041000780c */ /* 0x040fe40003f66070 */
[C---:B------:R-:W-:Y:S02]  /*12060*/  ISETP.GE.U32.AND P4, PT, R16.reuse, 0x8, PT ;  /* 0x000000081000780c */ /* 0x040fe40003f86070 */
[----:B------:R-:W-:Y:S01]  /*12070*/  ISETP.GE.U32.AND P5, PT, R16, 0x10, PT ;  /* 0x000000101000780c */ /* 0x000fe20003fa6070 */
[----:B--2---:R-:W-:Y:S01]  /*12080*/  @!P1 IMAD.MOV.U32 R5, RZ, RZ, R6 ;  /* 0x000000ffff059224 */ /* 0x004fe200078e0006 */
[----:B------:R-:W-:-:S02]  /*12090*/  CS2R R6, SRZ ;  /* 0x0000000000067805 */ /* 0x000fc4000001ff00 */
[----:B---3--:R-:W-:Y:S01]  /*120a0*/  @!P1 IMAD.MOV.U32 R7, RZ, RZ, R4 ;  /* 0x000000ffff079224 */ /* 0x008fe200078e0004 */
[----:B------:R-:W-:-:S03]  /*120b0*/  ISETP.NE.AND P1, PT, R16, RZ, PT ;  /* 0x000000ff1000720c */ /* 0x000fc60003f25270 */
[----:B------:R-:W-:-:S04]  /*120c0*/  IMAD R2, R7, R5, RZ ;  /* 0x0000000507027224 */ /* 0x000fc800078e02ff */
[----:B------:R-:W-:-:S07]  /*120d0*/  IMAD.MOV.U32 R13, RZ, RZ, R2 ;  /* 0x000000ffff0d7224 */ /* 0x000fce00078e0002 */
[----:B------:R-:W-:Y:S05]  /*120e0*/  WARPSYNC.COLLECTIVE R15, `(.L_x_563) ;  /* 0x000000000f087348 */ /* 0x000fea0003c00000 */
[----:B------:R0:W1:Y:S02]  /*120f0*/  SHFL.UP P6, R14, R13, R12, R11 ;  /* 0x0400000c0d0e7389 */ /* 0x00006400000c000b */
[----:B01----:R-:W-:Y:S01]  /*12100*/  ENDCOLLECTIVE ;  /* 0x000000000000791b */ /* 0x003fe20003800000 */
.L_x_563:
[----:B------:R-:W-:Y:S01]  /*12110*/  IMAD.MOV.U32 R12, RZ, RZ, 0x2 ;  /* 0x00000002ff0c7424 */ /* 0x000fe200078e00ff */
[----:B------:R-:W-:-:S05]  /*12120*/  SEL R3, R14, RZ, P1 ;  /* 0x000000ff0e037207 */ /* 0x000fca0000800000 */
[----:B------:R-:W-:-:S04]  /*12130*/  IMAD.IADD R2, R2, 0x1, R3 ;  /* 0x0000000102027824 */ /* 0x000fc800078e0203 */
[----:B------:R-:W-:-:S07]  /*12140*/  IMAD.MOV.U32 R13, RZ, RZ, R2 ;  /* 0x000000ffff0d7224 */ /* 0x000fce00078e0002 */
[----:B------:R-:W-:Y:S05]  /*12150*/  WARPSYNC.COLLECTIVE R15, `(.L_x_564) ;  /* 0x000000000f087348 */ /* 0x000fea0003c00000 */
[----:B------:R0:W1:Y:S02]  /*12160*/  SHFL.UP P6, R14, R13, R12, R11 ;  /* 0x0400000c0d0e7389 */ /* 0x00006400000c000b */
[----:B01----:R-:W-:Y:S01]  /*12170*/  ENDCOLLECTIVE ;  /* 0x000000000000791b */ /* 0x003fe20003800000 */
.L_x_564:
[----:B------:R-:W-:Y:S01]  /*12180*/  IMAD.MOV.U32 R12, RZ, RZ, 0x4 ;  /* 0x00000004ff0c7424 */ /* 0x000fe200078e00ff */
[----:B------:R-:W-:-:S05]  /*12190*/  SEL R3, R14, RZ, P2 ;  /* 0x000000ff0e037207 */ /* 0x000fca0001000000 */
[----:B------:R-:W-:-:S04]  /*121a0*/  IMAD.IADD R2, R2, 0x1, R3 ;  /* 0x0000000102027824 */ /* 0x000fc800078e0203 */
[----:B------:R-:W-:-:S07]  /*121b0*/  IMAD.MOV.U32 R13, RZ, RZ, R2 ;  /* 0x000000ffff0d7224 */ /* 0x000fce00078e0002 */
[----:B------:R-:W-:Y:S05]  /*121c0*/  WARPSYNC.COLLECTIVE R15, `(.L_x_565) ;  /* 0x000000000f087348 */ /* 0x000fea0003c00000 */
[----:B------:R0:W1:Y:S02]  /*121d0*/  SHFL.UP P6, R14, R13, R12, R11 ;  /* 0x0400000c0d0e7389 */ /* 0x00006400000c000b */
[----:B01----:R-:W-:Y:S01]  /*121e0*/  ENDCOLLECTIVE ;  /* 0x000000000000791b */ /* 0x003fe20003800000 */
.L_x_565:
[----:B------:R-:W-:Y:S01]  /*121f0*/  IMAD.MOV.U32 R12, RZ, RZ, 0x8 ;  /* 0x00000008ff0c7424 */ /* 0x000fe200078e00ff */
[----:B------:R-:W-:-:S05]  /*12200*/  SEL R3, R14, RZ, P3 ;  /* 0x000000ff0e037207 */ /* 0x000fca0001800000 */
[----:B------:R-:W-:-:S04]  /*12210*/  IMAD.IADD R2, R2, 0x1, R3 ;  /* 0x0000000102027824 */ /* 0x000fc800078e0203 */
[----:B------:R-:W-:-:S07]  /*12220*/  IMAD.MOV.U32 R13, RZ, RZ, R2 ;  /* 0x000000ffff0d7224 */ /* 0x000fce00078e0002 */
[----:B------:R-:W-:Y:S05]  /*12230*/  WARPSYNC.COLLECTIVE R15, `(.L_x_566) ;  /* 0x000000000f087348 */ /* 0x000fea0003c00000 */
[----:B------:R0:W1:Y:S02]  /*12240*/  SHFL.UP P6, R14, R13, R12, R11 ;  /* 0x0400000c0d0e7389 */ /* 0x00006400000c000b */
[----:B01----:R-:W-:Y:S01]  /*12250*/  ENDCOLLECTIVE ;  /* 0x000000000000791b */ /* 0x003fe20003800000 */
.L_x_566:
[----:B------:R-:W-:Y:S01]  /*12260*/  IMAD.MOV.U32 R12, RZ, RZ, 0x10 ;  /* 0x00000010ff0c7424 */ /* 0x000fe200078e00ff */
[----:B------:R-:W-:-:S05]  /*12270*/  SEL R3, R14, RZ, P4 ;  /* 0x000000ff0e037207 */ /* 0x000fca0002000000 */
[----:B------:R-:W-:-:S04]  /*12280*/  IMAD.IADD R2, R2, 0x1, R3 ;  /* 0x0000000102027824 */ /* 0x000fc800078e0203 */
[----:B------:R-:W-:-:S07]  /*12290*/  IMAD.MOV.U32 R13, RZ, RZ, R2 ;  /* 0x000000ffff0d7224 */ /* 0x000fce00078e0002 */
[----:B------:R-:W-:Y:S05]  /*122a0*/  WARPSYNC.COLLECTIVE R15, `(.L_x_567) ;  /* 0x000000000f087348 */ /* 0x000fea0003c00000 */
[----:B------:R0:W1:Y:S02]  /*122b0*/  SHFL.UP P6, R14, R13, R12, R11 ;  /* 0x0400000c0d0e7389 */ /* 0x00006400000c000b */
[----:B01----:R-:W-:Y:S01]  /*122c0*/  ENDCOLLECTIVE ;  /* 0x000000000000791b */ /* 0x003fe20003800000 */
.L_x_567:
[----:B------:R-:W-:Y:S02]  /*122d0*/  IMAD.MOV.U32 R12, RZ, RZ, 0x1f ;  /* 0x0000001fff0c7424 */ /* 0x000fe400078e00ff */
[----:B------:R-:W-:Y:S01]  /*122e0*/  IMAD.MOV.U32 R11, RZ, RZ, 0x1f ;  /* 0x0000001fff0b7424 */ /* 0x000fe200078e00ff */
[----:B------:R-:W-:-:S05]  /*122f0*/  SEL R3, R14, RZ, P5 ;  /* 0x000000ff0e037207 */ /* 0x000fca0002800000 */
[----:B------:R-:W-:-:S04]  /*12300*/  IMAD.IADD R2, R2, 0x1, R3 ;  /* 0x0000000102027824 */ /* 0x000fc800078e0203 */
[----:B------:R-:W-:-:S07]  /*12310*/  IMAD.MOV.U32 R13, RZ, RZ, R2 ;  /* 0x000000ffff0d7224 */ /* 0x000fce00078e0002 */
[----:B------:R-:W-:Y:S05]  /*12320*/  WARPSYNC.COLLECTIVE R15, `(.L_x_568) ;  /* 0x000000000f087348 */ /* 0x000fea0003c00000 */
[----:B------:R0:W1:Y:S02]  /*12330*/  SHFL.IDX P6, R14, R13, R12, R11 ;  /* 0x0000000c0d0e7389 */ /* 0x00006400000c000b */
[----:B01----:R-:W-:Y:S01]  /*12340*/  ENDCOLLECTIVE ;  /* 0x000000000000791b */ /* 0x003fe20003800000 */
.L_x_568:
[----:B------:R-:W-:Y:S05]  /*12350*/  BRA `(.L_x_569) ;  /* 0xffffffdc00447947 */ /* 0x000fea000383ffff */
.L_x_508:
[----:B------:R-:W-:Y:S01]  /*12360*/  BSSY B0, `(.L_x_570) ;  /* 0x0000008000007945 */ /* 0x000fe20003800000 */
[----:B------:R-:W-:Y:S02]  /*12370*/  IMAD.MOV.U32 R13, RZ, RZ, R2 ;  /* 0x000000ffff0d7224 */ /* 0x000fe400078e0002 */
[----:B------:R-:W-:Y:S02]  /*12380*/  IMAD.MOV.U32 R12, RZ, RZ, 0x1 ;  /* 0x00000001ff0c7424 */ /* 0x000fe400078e00ff */
[----:B------:R-:W-:Y:S02]  /*12390*/  IMAD.MOV.U32 R11, RZ, RZ, RZ ;  /* 0x000000ffff0b7224 */ /* 0x000fe400078e00ff */
[----:B------:R-:W-:-:S07]  /*123a0*/  IMAD.MOV.U32 R15, RZ, RZ, -0x1 ;  /* 0xffffffffff0f7424 */ /* 0x000fce00078e00ff */
[----:B------:R-:W-:Y:S05]  /*123b0*/  WARPSYNC.COLLECTIVE R15, `(.L_x_571) ;  /* 0x000000000f087348 */ /* 0x000fea0003c00000 */
[----:B------:R0:W1:Y:S02]  /*123c0*/  SHFL.UP P6, R14, R13, R12, R11 ;  /* 0x0400000c0d0e7389 */ /* 0x00006400000c000b */
[----:B01----:R-:W-:Y:S01]  /*123d0*/  ENDCOLLECTIVE ;  /* 0x000000000000791b */ /* 0x003fe20003800000 */
.L_x_571:
[----:B------:R-:W-:Y:S05]  /*123e0*/  BSYNC B0 ;  /* 0x0000000000007941 */ /* 0x000fea0003800000 */
.L_x_570:
[----:B------:R-:W-:Y:S01]  /*123f0*/  SEL R3, R14, RZ, P1 ;  /* 0x000000ff0e037207 */ /* 0x000fe20000800000 */
[----:B------:R-:W-:Y:S02]  /*12400*/  IMAD.MOV.U32 R12, RZ, RZ, 0x2 ;  /* 0x00000002ff0c7424 */ /* 0x000fe400078e00ff */
[----:B------:R-:W-:Y:S02]  /*12410*/  IMAD.MOV.U32 R11, RZ, RZ, RZ ;  /* 0x000000ffff0b7224 */ /* 0x000fe400078e00ff */
[----:B------:R-:W-:Y:S02]  /*12420*/  IMAD.IADD R2, R2, 0x1, R3 ;  /* 0x0000000102027824 */ /* 0x000fe400078e0203 */
[----:B------:R-:W-:Y:S02]  /*12430*/  IMAD.MOV.U32 R15, RZ, RZ, -0x1 ;  /* 0xffffffffff0f7424 */ /* 0x000fe400078e00ff */
[----:B------:R-:W-:-:S07]  /*12440*/  IMAD.MOV.U32 R13, RZ, RZ, R2 ;  /* 0x000000ffff0d7224 */ /* 0x000fce00078e0002 */
[----:B------:R-:W-:Y:S05]  /*12450*/  WARPSYNC.COLLECTIVE R15, `(.L_x_572) ;  /* 0x000000000f087348 */ /* 0x000fea0003c00000 */
[----:B------:R0:W1:Y:S02]  /*12460*/  SHFL.UP P6, R14, R13, R12, R11 ;  /* 0x0400000c0d0e7389 */ /* 0x00006400000c000b */
[----:B01----:R-:W-:Y:S01]  /*12470*/  ENDCOLLECTIVE ;  /* 0x000000000000791b */ /* 0x003fe20003800000 */
.L_x_572:
[----:B------:R-:W-:Y:S01]  /*12480*/  IMAD.MOV.U32 R12, RZ, RZ, 0x4 ;  /* 0x00000004ff0c7424 */ /* 0x000fe200078e00ff */
[----:B------:R-:W-:-:S05]  /*12490*/  SEL R3, R14, RZ, P2 ;  /* 0x000000ff0e037207 */ /* 0x000fca0001000000 */
[----:B------:R-:W-:-:S04]  /*124a0*/  IMAD.IADD R2, R2, 0x1, R3 ;  /* 0x0000000102027824 */ /* 0x000fc800078e0203 */
[----:B------:R-:W-:-:S07]  /*124b0*/  IMAD.MOV.U32 R13, RZ, RZ, R2 ;  /* 0x000000ffff0d7224 */ /* 0x000fce00078e0002 */
[----:B------:R-:W-:Y:S05]  /*124c0*/  WARPSYNC.COLLECTIVE R15, `(.L_x_573) ;  /* 0x000000000f087348 */ /* 0x000fea0003c00000 */
[----:B------:R0:W1:Y:S02]  /*124d0*/  SHFL.UP P6, R14, R13, R12, R11 ;  /* 0x0400000c0d0e7389 */ /* 0x00006400000c000b */
[----:B01----:R-:W-:Y:S01]  /*124e0*/  ENDCOLLECTIVE ;  /* 0x000000000000791b */ /* 0x003fe20003800000 */
.L_x_573:
[----:B------:R-:W-:Y:S01]  /*124f0*/  IMAD.MOV.U32 R12, RZ, RZ, 0x8 ;  /* 0x00000008ff0c7424 */ /* 0x000fe200078e00ff */
[----:B------:R-:W-:-:S05]  /*12500*/  SEL R3, R14, RZ, P3 ;  /* 0x000000ff0e037207 */ /* 0x000fca0001800000 */
[----:B------:R-:W-:-:S04]  /*12510*/  IMAD.IADD R2, R2, 0x1, R3 ;  /* 0x0000000102027824 */ /* 0x000fc800078e0203 */
[----:B------:R-:W-:-:S07]  /*12520*/  IMAD.MOV.U32 R13, RZ, RZ, R2 ;  /* 0x000000ffff0d7224 */ /* 0x000fce00078e0002 */
[----:B------:R-:W-:Y:S05]  /*12530*/  WARPSYNC.COLLECTIVE R15, `(.L_x_574) ;  /* 0x000000000f087348 */ /* 0x000fea0003c00000 */
[----:B------:R0:W1:Y:S02]  /*12540*/  SHFL.UP P6, R14, R13, R12, R11 ;  /* 0x0400000c0d0e7389 */ /* 0x00006400000c000b */
[----:B01----:R-:W-:Y:S01]  /*12550*/  ENDCOLLECTIVE ;  /* 0x000000000000791b */ /* 0x003fe20003800000 */
.L_x_574:
[----:B------:R-:W-:Y:S01]  /*12560*/  IMAD.MOV.U32 R12, RZ, RZ, 0x10 ;  /* 0x00000010ff0c7424 */ /* 0x000fe200078e00ff */
[----:B------:R-:W-:-:S05]  /*12570*/  SEL R3, R14, RZ, P4 ;  /* 0x000000ff0e037207 */ /* 0x000fca0002000000 */
[----:B------:R-:W-:-:S04]  /*12580*/  IMAD.IADD R2, R2, 0x1, R3 ;  /* 0x0000000102027824 */ /* 0x000fc800078e0203 */
[----:B------:R-:W-:-:S07]  /*12590*/  IMAD.MOV.U32 R13, RZ, RZ, R2 ;  /* 0x000000ffff0d7224 */ /* 0x000fce00078e0002 */
[----:B------:R-:W-:Y:S05]  /*125a0*/  WARPSYNC.COLLECTIVE R15, `(.L_x_575) ;  /* 0x000000000f087348 */ /* 0x000fea0003c00000 */
[----:B------:R0:W1:Y:S02]  /*125b0*/  SHFL.UP P6, R14, R13, R12, R11 ;  /* 0x0400000c0d0e7389 */ /* 0x00006400000c000b */
[----:B01----:R-:W-:Y:S01]  /*125c0*/  ENDCOLLECTIVE ;  /* 0x000000000000791b */ /* 0x003fe20003800000 */
.L_x_575:
        /* <DEDUP_REMOVED lines=8> */
.L_x_576:
[----:B------:R-:W-:Y:S05]  /*12650*/  BRA `(.L_x_577) ;  /* 0xffffffdc00307947 */ /* 0x000fea000383ffff */
.L_x_510:
[----:B------:R-:W-:Y:S01]  /*12660*/  BSSY B0, `(.L_x_578) ;  /* 0x0000006000007945 */ /* 0x000fe20003800000 */
[----:B------:R-:W-:Y:S01]  /*12670*/  PLOP3.LUT P6, PT, P6, PT, PT, 0x8, 0x0 ;  /* 0x000000000000781c */ /* 0x000fe200037ce170 */
[----:B------:R-:W-:-:S12]  /*12680*/  IMAD.MOV.U32 R15, RZ, RZ, -0x1 ;  /* 0xffffffffff0f7424 */ /* 0x000fd800078e00ff */
[----:B0-----:R-:W-:Y:S05]  /*12690*/  WARPSYNC.COLLECTIVE R15, `(.L_x_579) ;  /* 0x000000000f087348 */ /* 0x001fea0003c00000 */
[----:B------:R-:W-:Y:S01]  /*126a0*/  VOTE.ANY R14, PT, P6 ;  /* 0x00000000000e7806 */ /* 0x000fe200030e0100 */
[----:B0-----:R-:W-:Y:S06]  /*126b0*/  ENDCOLLECTIVE ;  /* 0x000000000000791b */ /* 0x001fec0003800000 */
.L_x_579:
[----:B------:R-:W-:Y:S05]  /*126c0*/  BSYNC B0 ;  /* 0x0000000000007941 */ /* 0x000fea0003800000 */
.L_x_578:
[----:B------:R-:W-:Y:S02]  /*126d0*/  IMAD.MOV.U32 R8, RZ, RZ, R14 ;  /* 0x000000ffff087224 */ /* 0x000fe400078e000e */
[----:B------:R-:W-:Y:S02]  /*126e0*/  IMAD.MOV.U32 R13, RZ, RZ, R5 ;  /* 0x000000ffff0d7224 */ /* 0x000fe400078e0005 */
[----:B------:R-:W0:Y:S01]  /*126f0*/  POPC R4, R8 ;  /* 0x0000000800047309 */ /* 0x000e220000000000 */
[----:B------:R-:W-:Y:S02]  /*12700*/  IMAD.MOV.U32 R11, RZ, RZ, 0x1f ;  /* 0x0000001fff0b7424 */ /* 0x000fe400078e00ff */
[----:B------:R-:W-:Y:S02]  /*12710*/  IMAD.MOV.U32 R15, RZ, RZ, -0x1 ;  /* 0xffffffffff0f7424 */ /* 0x000fe400078e00ff */
[----:B0-----:R-:W-:-:S07]  /*12720*/  IMAD.MOV.U32 R12, RZ, RZ, R4 ;  /* 0x000000ffff0c7224 */ /* 0x001fce00078e0004 */
[----:B------:R-:W-:Y:S05]  /*12730*/  WARPSYNC.COLLECTIVE R15, `(.L_x_580) ;  /* 0x000000000f087348 */ /* 0x000fea0003c00000 */
[----:B------:R0:W1:Y:S02]  /*12740*/  SHFL.IDX P6, R14, R13, R12, R11 ;  /* 0x0000000c0d0e7389 */ /* 0x00006400000c000b */
[----:B01----:R-:W-:Y:S01]  /*12750*/  ENDCOLLECTIVE ;  /* 0x000000000000791b */ /* 0x003fe20003800000 */
.L_x_580:
[----:B------:R-:W-:Y:S02]  /*12760*/  IMAD.MOV.U32 R13, RZ, RZ, R7 ;  /* 0x000000ffff0d7224 */ /* 0x000fe400078e0007 */
[----:B------:R-:W-:-:S07]  /*12770*/  IMAD.MOV.U32 R5, RZ, RZ, R14 ;  /* 0x000000ffff057224 */ /* 0x000fce00078e000e */
[----:B------:R-:W-:Y:S05]  /*12780*/  WARPSYNC.COLLECTIVE R15, `(.L_x_581) ;  /* 0x000000000f087348 */ /* 0x000fea0003c00000 */
[----:B------:R0:W1:Y:S02]  /*12790*/  SHFL.IDX P6, R14, R13, R12, R11 ;  /* 0x0000000c0d0e7389 */ /* 0x00006400000c000b */
[----:B01----:R-:W-:Y:S01]  /*127a0*/  ENDCOLLECTIVE ;  /* 0x000000000000791b */ /* 0x003fe20003800000 */
.L_x_581:
[----:B------:R-:W-:Y:S01]  /*127b0*/  IMAD.MOV.U32 R7, RZ, RZ, R14 ;  /* 0x000000ffff077224 */ /* 0x000fe200078e000e */
[----:B------:R-:W-:Y:S06]  /*127c0*/  BRA `(.L_x_582) ;  /* 0xffffffdc00107947 */ /* 0x000fec000383ffff */
.L_x_512:
[----:B------:R-:W-:Y:S01]  /*127d0*/  BSSY B0, `(.L_x_583) ;  /* 0x0000007000007945 */ /* 0x000fe20003800000 */
[----:B------:R-:W-:Y:S02]  /*127e0*/  IMAD.MOV.U32 R13, RZ, RZ, R2 ;  /* 0x000000ffff0d7224 */ /* 0x000fe400078e0002 */
[----:B------:R-:W-:Y:S02]  /*127f0*/  IMAD.MOV.U32 R11, RZ, RZ, 0x1f ;  /* 0x0000001fff0b7424 */ /* 0x000fe400078e00ff */
[----:B------:R-:W-:-:S07]  /*12800*/  IMAD.MOV.U32 R15, RZ, RZ, -0x1 ;  /* 0xffffffffff0f7424 */ /* 0x000fce00078e00ff */
[----:B0123--:R-:W-:Y:S05]  /*12810*/  WARPSYNC.COLLECTIVE R15, `(.L_x_584) ;  /* 0x000000000f087348 */ /* 0x00ffea0003c00000 */
[----:B------:R4:W0:Y:S02]  /*12820*/  SHFL.IDX P6, R14, R13, R12, R11 ;  /* 0x0000000c0d0e7389 */ /* 0x00082400000c000b */
[----:B01234-:R-:W-:Y:S01]  /*12830*/  ENDCOLLECTIVE ;  /* 0x000000000000791b */ /* 0x01ffe20003800000 */
.L_x_584:
[----:B------:R-:W-:Y:S05]  /*12840*/  BSYNC B0 ;  /* 0x0000000000007941 */ /* 0x000fea0003800000 */
.L_x_583:
[----:B------:R-:W-:Y:S01]  /*12850*/  IMAD.MOV.U32 R6, RZ, RZ, R14 ;  /* 0x000000ffff067224 */ /* 0x000fe200078e000e */
[----:B------:R-:W-:Y:S06]  /*12860*/  BRA `(.L_x_511) ;  /* 0xffffffdc00007947 */ /* 0x000fec000383ffff */
.L_x_516:
[----:B0-----:R0:W1:Y:S02]  /*12870*/  SYNCS.PHASECHK.TRANS64.TRYWAIT P0, [R0+URZ+0x22820], R3 ;  /* 0x02282003000075a7 */ /* 0x001064000800017f */
[----:B-1----:R-:W-:Y:S05]  /*12880*/  @!P0 NANOSLEEP.SYNCS 0x989680 ;  /* 0x009896800000895d */ /* 0x002fea0003900000 */
[----:B------:R-:W1:Y:S02]  /*12890*/  @!P0 SYNCS.PHASECHK.TRANS64 P0, [R0+URZ+0x22820], R3 ;  /* 0x02282003000085a7 */ /* 0x000e64000800007f */
[----:B-1----:R-:W-:Y:S05]  /*128a0*/  @!P0 BRA `(.L_x_516) ;  /* 0xfffffffc00f08947 */ /* 0x002fea000383ffff */
[----:B------:R-:W-:Y:S05]  /*128b0*/  BRA `(.L_x_585) ;  /* 0xffffffe000947947 */ /* 0x000fea000383ffff */
.L_x_517:
        /* <DEDUP_REMOVED lines=8> */
[----:B0-----:R-:W-:Y:S05]  /*12940*/  WARPSYNC.COLLECTIVE R15, `(.L_x_587) ;  /* 0x000000000f087348 */ /* 0x001fea0003c00000 */
[----:B------:R1:W2:Y:S02]  /*12950*/  SHFL.IDX P6, R14, R13, R12, R11 ;  /* 0x0000000c0d0e7389 */ /* 0x0002a400000c000b */
[----:B012---:R-:W-:Y:S01]  /*12960*/  ENDCOLLECTIVE ;  /* 0x000000000000791b */ /* 0x007fe20003800000 */
.L_x_587:
[----:B------:R-:W-:Y:S05]  /*12970*/  BSYNC B0 ;  /* 0x0000000000007941 */ /* 0x000fea0003800000 */
.L_x_586:
[----:B------:R-:W-:Y:S05]  /*12980*/  BRA `(.L_x_588) ;  /* 0xffffffe0007c7947 */ /* 0x000fea000383ffff */
.L_x_520:
[----:B------:R-:W-:Y:S01]  /*12990*/  BSSY B1, `(.L_x_589) ;  /* 0x0000006000017945 */ /* 0x000fe20003800000 */
[----:B------:R-:W-:-:S07]  /*129a0*/  IMAD.MOV.U32 R15, RZ, RZ, -0x1 ;  /* 0xffffffffff0f7424 */ /* 0x000fce00078e00ff */
[----:B01----:R-:W-:Y:S05]  /*129b0*/  WARPSYNC.COLLECTIVE R15, `(.L_x_590) ;  /* 0x000000000f0c7348 */ /* 0x003fea0003c00000 */
[----:B------:R-:W-:Y:S02]  /*129c0*/  ELECT P6, UR62, PT ;  /* 0x00000000003e782f */ /* 0x000fe400038c0000 */
[----:B------:R-:W-:Y:S01]  /*129d0*/  MOV R14, UR62 ;  /* 0x0000003e000e7c02 */ /* 0x000fe20008000f00 */
[----:B01----:R-:W-:Y:S10]  /*129e0*/  ENDCOLLECTIVE ;  /* 0x000000000000791b */ /* 0x003ff40003800000 */
.L_x_590:
[----:B------:R-:W-:Y:S05]  /*129f0*/  BSYNC B1 ;  /* 0x0000000000017941 */ /* 0x000fea0003800000 */
.L_x_589:
[----:B------:R-:W-:Y:S05]  /*12a00*/  BRA `(.L_x_591) ;  /* 0xffffffe000747947 */ /* 0x000fea000383ffff */
.L_x_522:
[----:B0-----:R0:W1:Y:S02]  /*12a10*/  SYNCS.PHASECHK.TRANS64.TRYWAIT P0, [R6+URZ], R5 ;  /* 0x00000005060075a7 */ /* 0x001064000800017f */
[----:B-1----:R-:W-:Y:S05]  /*12a20*/  @!P0 NANOSLEEP.SYNCS 0x989680 ;  /* 0x009896800000895d */ /* 0x002fea0003900000 */
[----:B------:R-:W1:Y:S02]  /*12a30*/  @!P0 SYNCS.PHASECHK.TRANS64 P0, [R6+URZ], R5 ;  /* 0x00000005060085a7 */ /* 0x000e64000800007f */
[----:B-1----:R-:W-:Y:S05]  /*12a40*/  @!P0 BRA `(.L_x_522) ;  /* 0xfffffffc00f08947 */ /* 0x002fea000383ffff */
[----:B------:R-:W-:Y:S05]  /*12a50*/  BRA `(.L_x_592) ;  /* 0xffffffe000ac7947 */ /* 0x000fea000383ffff */
.L_x_523:
[----:B-1----:R1:W2:Y:S02]  /*12a60*/  SYNCS.PHASECHK.TRANS64.TRYWAIT P0, [R7+URZ], R2 ;  /* 0x00000002070075a7 */ /* 0x0022a4000800017f */
[----:B--2---:R-:W-:Y:S05]  /*12a70*/  @!P0 NANOSLEEP.SYNCS 0x989680 ;  /* 0x009896800000895d */ /* 0x004fea0003900000 */
[----:B------:R-:W2:Y:S02]  /*12a80*/  @!P0 SYNCS.PHASECHK.TRANS64 P0, [R7+URZ], R2 ;  /* 0x00000002070085a7 */ /* 0x000ea4000800007f */
[----:B--2---:R-:W-:Y:S05]  /*12a90*/  @!P0 BRA `(.L_x_523) ;  /* 0xfffffffc00f08947 */ /* 0x004fea000383ffff */
[----:B------:R-:W-:Y:S05]  /*12aa0*/  BRA `(.L_x_593) ;  /* 0xffffffe000a07947 */ /* 0x000fea000383ffff */
.L_x_525:
[----:B--2---:R2:W3:Y:S02]  /*12ab0*/  SYNCS.PHASECHK.TRANS64.TRYWAIT P0, [R4+URZ], R5 ;  /* 0x00000005040075a7 */ /* 0x0044e4000800017f */
[----:B---3--:R-:W-:Y:S05]  /*12ac0*/  @!P0 NANOSLEEP.SYNCS 0x989680 ;  /* 0x009896800000895d */ /* 0x008fea0003900000 */
[----:B------:R-:W3:Y:S02]  /*12ad0*/  @!P0 SYNCS.PHASECHK.TRANS64 P0, [R4+URZ], R5 ;  /* 0x00000005040085a7 */ /* 0x000ee4000800007f */
[----:B---3--:R-:W-:Y:S05]  /*12ae0*/  @!P0 BRA `(.L_x_525) ;  /* 0xfffffffc00f08947 */ /* 0x008fea000383ffff */
[----:B------:R-:W-:Y:S05]  /*12af0*/  BRA `(.L_x_594) ;  /* 0xffffffe000a47947 */ /* 0x000fea000383ffff */
.L_x_595:
        /* <DEDUP_REMOVED lines=16> */
.L_x_6130:


//--------------------- .text._ZN7cutlass13device_kernelIN5flash11enable_sm90INS1_16FlashAttnFwdSm90INS1_25CollectiveMainloopFwdSm90ILi2EN4cute5tupleIJNS5_1CILi1EEES8_S8_EEENS6_IJNS7_ILi128EEENS7_ILi96EEENS7_ILi64EEEEEELi256ENS_6half_tEfNS_4arch4Sm90ELb0ELb0ELb0ELb1ELb0ELb1ELb0ELb1ELb0ELb1ELb1ELb0EEENS1_21CollectiveEpilogueFwdINS6_IJSA_NS7_ILi256EEESB_EEES9_SE_SG_Li256ELb1ELb1ELb1ELb0EEENS1_36VarlenDynamicPersistentTileSchedulerILi128ELi96ELi256ELi128ELb1ELb1ELb1ELb0ELb1ELb1EEEEEEEEEvNT_6ParamsE --------------------------
	.section	.text._ZN7cutlass13device_kernelIN5flash11enable_sm90INS1_16FlashAttnFwdSm90INS1_25CollectiveMainloopFwdSm90ILi2EN4cute5tupleIJNS5_1CILi1EEES8_S8_EEENS6_IJNS7_ILi128EEENS7_ILi96EEENS7_ILi64EEEEEELi256ENS_6half_tEfNS_4arch4Sm90ELb0ELb0ELb0ELb1ELb0ELb1ELb0ELb1ELb0ELb1ELb1ELb0EEENS1_21CollectiveEpilogueFwdINS6_IJSA_NS7_ILi256EEESB_EEES9_SE_SG_Li256ELb1ELb1ELb1ELb0EEENS1_36VarlenDynamicPersistentTileSchedulerILi128ELi96ELi256ELi128ELb1ELb1ELb1ELb0ELb1ELb1EEEEEEEEEvNT_6ParamsE,"ax",@progbits
	.align	128
.text._ZN7cutlass13device_kernelIN5flash11enable_sm90INS1_16FlashAttnFwdSm90INS1_25CollectiveMainloopFwdSm90ILi2EN4cute5tupleIJNS5_1CILi1EEES8_S8_EEENS6_IJNS7_ILi128EEENS7_ILi96EEENS7_ILi64EEEEEELi256ENS_6half_tEfNS_4arch4Sm90ELb0ELb0ELb0ELb1ELb0ELb1ELb0ELb1ELb0ELb1ELb1ELb0EEENS1_21CollectiveEpilogueFwdINS6_IJSA_NS7_ILi256EEESB_EEES9_SE_SG_Li256ELb1ELb1ELb1ELb0EEENS1_36VarlenDynamicPersistentTileSchedulerILi128ELi96ELi256ELi128ELb1ELb1ELb1ELb0ELb1ELb1EEEEEEEEEvNT_6ParamsE:
        .type           _ZN7cutlass13device_kernelIN5flash11enable_sm90INS1_16FlashAttnFwdSm90INS1_25CollectiveMainloopFwdSm90ILi2EN4cute5tupleIJNS5_1CILi1EEES8_S8_EEENS6_IJNS7_ILi128EEENS7_ILi96EEENS7_ILi64EEEEEELi256ENS_6half_tEfNS_4arch4Sm90ELb0ELb0ELb0ELb1ELb0ELb1ELb0ELb1ELb0ELb1ELb1ELb0EEENS1_21CollectiveEpilogueFwdINS6_IJSA_NS7_ILi256EEESB_EEES9_SE_SG_Li256ELb1ELb1ELb1ELb0EEENS1_36VarlenDynamicPersistentTileSchedulerILi128ELi96ELi256ELi128ELb1ELb1ELb1ELb0ELb1ELb1EEEEEEEEEvNT_6ParamsE,@function
        .size           _ZN7cutlass13device_kernelIN5flash11enable_sm90INS1_16FlashAttnFwdSm90INS1_25CollectiveMainloopFwdSm90ILi2EN4cute5tupleIJNS5_1CILi1EEES8_S8_EEENS6_IJNS7_ILi128EEENS7_ILi96EEENS7_ILi64EEEEEELi256ENS_6half_tEfNS_4arch4Sm90ELb0ELb0ELb0ELb1ELb0ELb1ELb0ELb1ELb0ELb1ELb1ELb0EEENS1_21CollectiveEpilogueFwdINS6_IJSA_NS7_ILi256EEESB_EEES9_SE_SG_Li256ELb1ELb1ELb1ELb0EEENS1_36VarlenDynamicPersistentTileSchedulerILi128ELi96ELi256ELi128ELb1ELb1ELb1ELb0ELb1ELb1EEEEEEEEEvNT_6ParamsE,(.L_x_6131 - _ZN7cutlass13device_kernelIN5flash11enable_sm90INS1_16FlashAttnFwdSm90INS1_25CollectiveMainloopFwdSm90ILi2EN4cute5tupleIJNS5_1CILi1EEES8_S8_EEENS6_IJNS7_ILi128EEENS7_ILi96EEENS7_ILi64EEEEEELi256ENS_6half_tEfNS_4arch4Sm90ELb0ELb0ELb0ELb1ELb0ELb1ELb0ELb1ELb0ELb1ELb1ELb0EEENS1_21CollectiveEpilogueFwdINS6_IJSA_NS7_ILi256EEESB_EEES9_SE_SG_Li256ELb1ELb1ELb1ELb0EEENS1_36VarlenDynamicPersistentTileSchedulerILi128ELi96ELi256ELi128ELb1ELb1ELb1ELb0ELb1ELb1EEEEEEEEEvNT_6ParamsE)
        .other          _ZN7cutlass13device_kernelIN5flash11enable_sm90INS1_16FlashAttnFwdSm90INS1_25CollectiveMainloopFwdSm90ILi2EN4cute5tupleIJNS5_1CILi1EEES8_S8_EEENS6_IJNS7_ILi128EEENS7_ILi96EEENS7_ILi64EEEEEELi256ENS_6half_tEfNS_4arch4Sm90ELb0ELb0ELb0ELb1ELb0ELb1ELb0ELb1ELb0ELb1ELb1ELb0EEENS1_21CollectiveEpilogueFwdINS6_IJSA_NS7_ILi256EEESB_EEES9_SE_SG_Li256ELb1ELb1ELb1ELb0EEENS1_36VarlenDynamicPersistentTileSchedulerILi128ELi96ELi256ELi128ELb1ELb1ELb1ELb0ELb1ELb1EEEEEEEEEvNT_6ParamsE,@"STO_CUDA_ENTRY STV_DEFAULT"
_ZN7cutlass13device_kernelIN5flash11enable_sm90INS1_16FlashAttnFwdSm90INS1_25CollectiveMainloopFwdSm90ILi2EN4cute5tupleIJNS5_1CILi1EEES8_S8_EEENS6_IJNS7_ILi128EEENS7_ILi96EEENS7_ILi64EEEEEELi256ENS_6half_tEfNS_4arch4Sm90ELb0ELb0ELb0ELb1ELb0ELb1ELb0ELb1ELb0ELb1ELb1ELb0EEENS1_21CollectiveEpilogueFwdINS6_IJSA_NS7_ILi256EEESB_EEES9_SE_SG_Li256ELb1ELb1ELb1ELb0EEENS1_36VarlenDynamicPersistentTileSchedulerILi128ELi96ELi256ELi128ELb1ELb1ELb1ELb0ELb1ELb1EEEEEEEEEvNT_6ParamsE:
        /* <DEDUP_REMOVED lines=13> */
[----:B------:R-:W-:Y:S02]  /*00d0*/  UIADD3 UR10, UP2, UR4, 0x570, URZ ;  /* 0x00000570040a7890 */ /* 0x000fe4000ff5e03f */
[----:B------:R-:W-:Y:S02]  /*00e0*/  UIADD3 UR4, UP3, UR4, 0x670, URZ ;  /* 0x0000067004047890 */ /* 0x000fe4000ff7e03f */
[----:B------:R-:W-:-:S02]  /*00f0*/  UIADD3.X UR7, URZ, UR5, URZ, UP0, !UPT ;  /* 0x000000053f077290 */ /* 0x000fc400087fe43f */
[----:B------:R-:W-:Y:S02]  /*0100*/  UIADD3.X UR9, URZ, UR5, URZ, UP1, !UPT ;  /* 0x000000053f097290 */ /* 0x000fe40008ffe43f */
[----:B------:R-:W-:Y:S02]  /*0110*/  UIADD3.X UR11, URZ, UR5, URZ, UP2, !UPT ;  /* 0x000000053f0b7290 */ /* 0x000fe400097fe43f */
[----:B------:R-:W-:-:S03]  /*0120*/  UIADD3.X UR5, URZ, UR5, URZ, UP3, !UPT ;  /* 0x000000053f057290 */ /* 0x000fc60009ffe43f */
[----:B------:R0:W-:Y:S02]  /*0130*/  UTMACCTL.PF [UR6] ;  /* 0x00000000060079b9 */ /* 0x0001e40008040000 */
[----:B------:R0:W-:Y:S02]  /*0140*/  UTMACCTL.PF [UR8] ;  /* 0x00000000080079b9 */ /* 0x0001e40008040000 */
[----:B------:R0:W-:Y:S02]  /*0150*/  UTMACCTL.PF [UR10] ;  /* 0x000000000a0079b9 */ /* 0x0001e40008040000 */
[----:B------:R0:W-:Y:S02]  /*0160*/  UTMACCTL.PF [UR4] ;  /* 0x00000000040079b9 */ /* 0x0001e40008040000 */
[----:B0-----:R-:W-:Y:S01]  /*0170*/  NOP ;  /* 0x0000000000007918 */ /* 0x001fe20000000000 */
.L_x_597:
[----:B------:R-:W-:Y:S05]  /*0180*/  BSYNC B0 ;  /* 0x0000000000007941 */ /* 0x000fea0003800000 */
.L_x_596:
        /* <DEDUP_REMOVED lines=41> */
.L_x_598:
        /* <DEDUP_REMOVED lines=22> */
.L_x_599:
        /* <DEDUP_REMOVED lines=18> */
.L_x_600:
        /* <DEDUP_REMOVED lines=22> */
.L_x_601:
        /* <DEDUP_REMOVED lines=22> */
.L_x_602:
        /* <DEDUP_REMOVED lines=8> */
.L_x_605:
        /* <DEDUP_REMOVED lines=11> */
[----:B------:R-:W-:Y:S04]  /*0a90*/  BAR.SYNC.DEFER_BLOCKING 0x5, 0x180 ;  /* 0x0146000000007b1d */ /* 0x000fe80000010000 */
[----:B------:R-:W-:-:S02]  /*0aa0*/  IMAD.U32 R19, RZ, RZ, UR4 ;  /* 0x00000004ff137e24 */ /* 0x000fc4000f8e00ff */
[----:B------:R-:W-:-:S03]  /*0ab0*/  ULDC UR4, c[0x0][0xc3c] ;  /* 0x00030f0000047ab9 */ /* 0x000fc60000000800 */
[----:B------:R-:W0:Y:S01]  /*0ac0*/  LDS.128 R152, [R19+0x228d0] ;  /* 0x0228d00013987984 */ /* 0x000e220000000c00 */
[----:B------:R-:W-:Y:S06]  /*0ad0*/  BAR.ARV 0x4, 0x180 ;  /* 0x0106000000007b1d */ /* 0x000fec0000002000 */
[----:B0-----:R-:W-:-:S13]  /*0ae0*/  ISETP.GE.AND P0, PT, R155, UR4, PT ;  /* 0x000000049b007c0c */ /* 0x001fda000bf06270 */
[----:B------:R-:W-:Y:S05]  /*0af0*/  @P0 BRA `(.L_x_606) ;  /* 0x0000018c00680947 */ /* 0x000fea0003800000 */
[----:B------:R-:W-:Y:S01]  /*0b00*/  VIADD R6, R6, 0xffffff80 ;  /* 0xffffff8006067836 */ /* 0x000fe20000000000 */
[----:B------:R-:W-:Y:S01]  /*0b10*/  CS2R R200, SRZ ;  /* 0x0000000000c87805 */ /* 0x000fe2000001ff00 */
[----:B------:R-:W-:Y:S01]  /*0b20*/  IMAD.MOV.U32 R221, RZ, RZ, RZ ;  /* 0x000000ffffdd7224 */ /* 0x000fe200078e00ff */
[----:B------:R-:W-:Y:S01]  /*0b30*/  ULOP3.LUT UR44, UR36, 0x1, URZ, 0xfc, !UPT ;  /* 0x00000001242c7892 */ /* 0x000fe2000f8efc3f */
[----:B------:R-:W-:Y:S01]  /*0b40*/  IMAD.MOV.U32 R208, RZ, RZ, RZ ;  /* 0x000000ffffd07224 */ /* 0x000fe200078e00ff */
[----:B------:R-:W-:-:S04]  /*0b50*/  SHF.R.S32.HI R3, RZ, 0x1f, R6 ;  /* 0x0000001fff037819 */ /* 0x000fc80000011406 */
[CC--:B------:R-:W-:Y:S02]  /*0b60*/  LEA.HI R0, R3.reuse, R6.reuse, RZ, 0x7 ;  /* 0x0000000603007211 */ /* 0x0c0fe400078f38ff */
[CC--:B------:R-:W-:Y:S02]  /*0b70*/  LEA.HI R2, R3.reuse, R6.reuse, RZ, 0x4 ;  /* 0x0000000603027211 */ /* 0x0c0fe400078f20ff */
[----:B------:R-:W-:Y:S02]  /*0b80*/  LOP3.LUT R5, R0, 0xffffff80, RZ, 0xc0, !PT ;  /* 0xffffff8000057812 */ /* 0x000fe400078ec0ff */
[----:B------:R-:W-:Y:S02]  /*0b90*/  SHF.R.S32.HI R7, RZ, 0x4, R2 ;  /* 0x00000004ff077819 */ /* 0x000fe40000011402 */
[----:B------:R-:W-:Y:S01]  /*0ba0*/  LEA.HI R210, R3, R6, RZ, 0x5 ;  /* 0x0000000603d27211 */ /* 0x000fe200078f28ff */
[----:B------:R-:W-:Y:S01]  /*0bb0*/  IMAD.IADD R13, R6, 0x1, -R5 ;  /* 0x00000001060d7824 */ /* 0x000fe200078e0a05 */
[----:B------:R-:W-:-:S02]  /*0bc0*/  SHF.R.S32.HI R5, RZ, 0x7, R0 ;  /* 0x00000007ff057819 */ /* 0x000fc40000011400 */
[----:B------:R-:W-:Y:S02]  /*0bd0*/  LEA.HI R4, R2, R7, RZ, 0x1 ;  /* 0x0000000702047211 */ /* 0x000fe400078f08ff */
[----:B------:R-:W-:Y:S01]  /*0be0*/  SHF.R.S32.HI R8, RZ, 0x1f, R13 ;  /* 0x0000001fff087819 */ /* 0x000fe2000001140d */
[----:B------:R-:W-:Y:S01]  /*0bf0*/  STL [R1+0x54], R13 ;  /* 0x0000540d01007387 */ /* 0x000fe20000100800 */
[----:B------:R-:W-:Y:S02]  /*0c00*/  LEA.HI R0, R0, R5, RZ, 0x1 ;  /* 0x0000000500007211 */ /* 0x000fe400078f08ff */
[----:B------:R-:W-:Y:S02]  /*0c10*/  LEA.HI R9, R8, R13, RZ, 0x2 ;  /* 0x0000000d08097211 */ /* 0x000fe400078f10ff */
[----:B------:R-:W-:Y:S02]  /*0c20*/  LOP3.LUT R0, R0, 0x3fffffe, RZ, 0xc0, !PT ;  /* 0x03fffffe00007812 */ /* 0x000fe400078ec0ff */
[----:B------:R-:W-:-:S02]  /*0c30*/  SHF.R.S32.HI R10, RZ, 0x2, R9 ;  /* 0x00000002ff0a7819 */ /* 0x000fc40000011409 */
[----:B------:R-:W-:Y:S01]  /*0c40*/  SHF.R.S32.HI R11, RZ, 0x1f, R9 ;  /* 0x0000001fff0b7819 */ /* 0x000fe20000011409 */
[----:B------:R-:W-:Y:S01]  /*0c50*/  IMAD.IADD R0, R5, 0x1, -R0 ;  /* 0x0000000105007824 */ /* 0x000fe200078e0a00 */
[----:B------:R-:W-:Y:S02]  /*0c60*/  LOP3.LUT R4, R4, 0x1ffffffe, RZ, 0xc0, !PT ;  /* 0x1ffffffe04047812 */ /* 0x000fe400078ec0ff */
[CC--:B------:R-:W-:Y:S02]  /*0c70*/  LEA.HI R18, R3.reuse, R6.reuse, RZ, 0x2 ;  /* 0x0000000603127211 */ /* 0x0c0fe400078f10ff */
[----:B------:R-:W-:Y:S01]  /*0c80*/  LEA.HI R3, R3, R6, RZ, 0x3 ;  /* 0x0000000603037211 */ /* 0x000fe200078f18ff */
[----:B------:R-:W-:Y:S01]  /*0c90*/  IMAD.IADD R4, R7, 0x1, -R4 ;  /* 0x0000000107047824 */ /* 0x000fe200078e0a04 */
[----:B------:R-:W-:Y:S02]  /*0ca0*/  LEA.HI R11, R11, R10, RZ, 0x3 ;  /* 0x0000000a0b0b7211 */ /* 0x000fe400078f18ff */
[----:B------:R-:W-:Y:S01]  /*0cb0*/  LOP3.LUT R5, R2, 0x3fffff0, RZ, 0xc0, !PT ;  /* 0x03fffff002057812 */ /* 0x000fe200078ec0ff */
[----:B------:R-:W-:Y:S01]  /*0cc0*/  IMAD.MOV.U32 R2, RZ, RZ, RZ ;  /* 0x000000ffff027224 */ /* 0x000fe200078e00ff */
[----:B------:R-:W-:-:S02]  /*0cd0*/  LOP3.LUT R7, R3, 0xfffffff8, RZ, 0xc0, !PT ;  /* 0xfffffff803077812 */ /* 0x000fc400078ec0ff */
[----:B------:R-:W-:Y:S01]  /*0ce0*/  LOP3.LUT R11, R11, 0xfffffff8, RZ, 0xc0, !PT ;  /* 0xfffffff80b0b7812 */ /* 0x000fe200078ec0ff */
[----:B------:R-:W-:Y:S01]  /*0cf0*/  IMAD.IADD R5, R6, 0x1, -R5 ;  /* 0x0000000106057824 */ /* 0x000fe200078e0a05 */
[----:B------:R-:W-:Y:S01]  /*0d00*/  LEA.HI R8, R8, R13, RZ, 0x5 ;  /* 0x0000000d08087211 */ /* 0x000fe200078f28ff */
[----:B------:R-:W-:Y:S01]  /*0d10*/  IMAD.IADD R7, R6, 0x1, -R7 ;  /* 0x0000000106077824 */ /* 0x000fe200078e0a07 */
[----:B------:R-:W-:Y:S01]  /*0d20*/  LOP3.LUT R3, R18, 0xfffffffc, RZ, 0xc0, !PT ;  /* 0xfffffffc12037812 */ /* 0x000fe200078ec0ff */
[----:B------:R-:W-:Y:S01]  /*0d30*/  IMAD.IADD R11, R10, 0x1, -R11 ;  /* 0x000000010a0b7824 */ /* 0x000fe200078e0a0b */
[----:B------:R-:W-:Y:S01]  /*0d40*/  SHF.R.S32.HI R210, RZ, 0x5, R210 ;  /* 0x00000005ffd27819 */ /* 0x000fe200000114d2 */
[----:B------:R-:W-:Y:S01]  /*0d50*/  IMAD.SHL.U32 R203, R7, 0x8, RZ ;  /* 0x0000000807cb7824 */ /* 0x000fe200078e00ff */
[----:B------:R-:W-:Y:S01]  /*0d60*/  SHF.R.S32.HI R18, RZ, 0x2, R18 ;  /* 0x00000002ff127819 */ /* 0x000fe20000011412 */
[----:B------:R-:W-:Y:S01]  /*0d70*/  IMAD.IADD R3, R6, 0x1, -R3 ;  /* 0x0000000106037824 */ /* 0x000fe200078e0a03 */
[----:B------:R-:W-:Y:S01]  /*0d80*/  SHF.R.S32.HI R8, RZ, 0x5, R8 ;  /* 0x00000005ff087819 */ /* 0x000fe20000011408 */
[----:B------:R-:W-:Y:S01]  /*0d90*/  IMAD R5, R210, 0x10, R5 ;  /* 0x00000010d2057824 */ /* 0x000fe200078e0205 */
[----:B------:R-:W-:Y:S01]  /*0da0*/  LOP3.LUT R9, R9, 0x7ffffffc, RZ, 0xc0, !PT ;  /* 0x7ffffffc09097812 */ /* 0x000fe200078ec0ff */
[----:B------:R-:W-:Y:S01]  /*0db0*/  VIADD R220, R18, 0x40 ;  /* 0x0000004012dc7836 */ /* 0x000fe20000000000 */
[----:B------:R-:W-:Y:S01]  /*0dc0*/  SHF.R.S32.HI R224, RZ, 0x1f, R18 ;  /* 0x0000001fffe07819 */ /* 0x000fe20000011412 */
[----:B------:R-:W-:-:S02]  /*0dd0*/  IMAD R11, R8, 0x10, R11 ;  /* 0x00000010080b7824 */ /* 0x000fc400078e020b */
[----:B------:R-:W-:Y:S01]  /*0de0*/  IMAD R6, R5, 0x8, R4 ;  /* 0x0000000805067824 */ /* 0x000fe200078e0204 */
[----:B------:R-:W-:Y:S01]  /*0df0*/  SHF.R.S32.HI R5, RZ, 0x1f, R220 ;  /* 0x0000001fff057819 */ /* 0x000fe200000114dc */
[----:B------:R-:W-:Y:S01]  /*0e00*/  IMAD R12, R0, 0x40, R11 ;  /* 0x00000040000c7824 */ /* 0x000fe200078e020b */
[----:B------:R-:W-:Y:S01]  /*0e10*/  LEA.HI R0, R3, R3, RZ, 0x1 ;  /* 0x0000000303007211 */ /* 0x000fe200078f08ff */
[----:B------:R-:W-:Y:S01]  /*0e20*/  IMAD.SHL.U32 R209, R220, 0x40, RZ ;  /* 0x00000040dcd17824 */ /* 0x000fe200078e00ff */
[----:B------:R-:W-:Y:S01]  /*0e30*/  LEA.HI R5, R5, R220, RZ, 0x3 ;  /* 0x000000dc05057211 */ /* 0x000fe200078f18ff */
[C---:B------:R-:W-:Y:S01]  /*0e40*/  IMAD.SHL.U32 R16, R3.reuse, 0x8, RZ ;  /* 0x0000000803107824 */ /* 0x040fe200078e00ff */
[----:B------:R-:W-:Y:S01]  /*0e50*/  LOP3.LUT R0, R0, 0x1ffffffe, RZ, 0xc0, !PT ;  /* 0x1ffffffe00007812 */ /* 0x000fe200078ec0ff */
[----:B------:R-:W-:Y:S01]  /*0e60*/  IMAD.SHL.U32 R22, R3, 0x4, RZ ;  /* 0x0000000403167824 */ /* 0x000fe200078e00ff */
[----:B------:R-:W-:Y:S01]  /*0e70*/  LOP3.LUT R209, R209, 0x1c0, RZ, 0xc0, !PT ;  /* 0x000001c0d1d17812 */ /* 0x000fe200078ec0ff */
[----:B------:R-:W-:Y:S01]  /*0e80*/  IMAD.SHL.U32 R5, R5, 0x40, RZ ;  /* 0x0000004005057824 */ /* 0x000fe200078e00ff */
[----:B------:R-:W-:Y:S01]  /*0e90*/  STL [R1+0x68], R12 ;  /* 0x0000680c01007387 */ /* 0x000fe20000100800 */
[----:B------:R-:W-:Y:S01]  /*0ea0*/  IMAD.IADD R0, R3, 0x1, -R0 ;  /* 0x0000000103007824 */ /* 0x000fe200078e0a00 */
[----:B------:R-:W-:Y:S01]  /*0eb0*/  SHF.R.S32.HI R3, RZ, 0x1f, R203 ;  /* 0x0000001fff037819 */ /* 0x000fe200000114cb */
[----:B------:R-:W-:Y:S01]  /*0ec0*/  VIADD R214, R203, 0x40 ;  /* 0x00000040cbd67836 */ /* 0x000fe20000000000 */
[----:B------:R-:W-:Y:S01]  /*0ed0*/  SHF.R.U32.HI R4, RZ, 0x3, R209 ;  /* 0x00000003ff047819 */ /* 0x000fe200000116d1 */
[----:B------:R-:W-:Y:S01]  /*0ee0*/  IMAD R0, R0, 0x8, R12 ;  /* 0x0000000800007824 */ /* 0x000fe200078e020c */
[----:B------:R-:W-:Y:S01]  /*0ef0*/  LOP3.LUT R3, R209, 0x38, R16, 0xf8, !PT ;  /* 0x00000038d1037812 */ /* 0x000fe200078ef810 */
[----:B------:R-:W-:Y:S01]  /*0f00*/  IMAD.IADD R9, R13, 0x1, -R9 ;  /* 0x000000010d097824 */ /* 0x000fe200078e0a09 */
[----:B------:R-:W-:Y:S01]  /*0f10*/  LOP3.LUT R212, R5, 0xfffffe00, RZ, 0xc0, !PT ;  /* 0xfffffe0005d47812 */ /* 0x000fe200078ec0ff */
[----:B------:R-:W-:Y:S01]  /*0f20*/  VIADD R213, R203, 0x80 ;  /* 0x00000080cbd57836 */ /* 0x000fe20000000000 */
[----:B------:R-:W-:Y:S01]  /*0f30*/  SHF.R.S32.HI R5, RZ, 0x1f, R214 ;  /* 0x0000001fff057819 */ /* 0x000fe200000114d6 */
[----:B------:R-:W-:Y:S01]  /*0f40*/  IMAD.SHL.U32 R5, R6, 0x8, RZ ;  /* 0x0000000806057824 */ /* 0x000fe200078e00ff */
[----:B------:R-:W-:Y:S01]  /*0f50*/  LOP3.LUT R4, R212, R3, R4, 0xf6, !PT ;  /* 0x00000003d4047212 */ /* 0x000fe200078ef604 */
[----:B------:R-:W-:Y:S01]  /*0f60*/  IMAD.SHL.U32 R225, R9, 0x2, RZ ;  /* 0x0000000209e17824 */ /* 0x000fe200078e00ff */
[----:B------:R-:W-:Y:S01]  /*0f70*/  SHF.R.S32.HI R7, RZ, 0x1f, R213 ;  /* 0x0000001fff077819 */ /* 0x000fe200000114d5 */
[----:B------:R-:W-:Y:S01]  /*0f80*/  VIADD R202, R22, 0x10 ;  /* 0x0000001016ca7836 */ /* 0x000fe20000000000 */
[----:B------:R0:W-:Y:S01]  /*0f90*/  STL [R1+0x70], R5 ;  /* 0x0000700501007387 */ /* 0x0001e20000100800 */
[----:B------:R-:W-:-:S02]  /*0fa0*/  IMAD R3, R4, 0x2, R19 ;  /* 0x0000000204037824 */ /* 0x000fc400078e0213 */
[C---:B------:R-:W-:Y:S02]  /*0fb0*/  VIADD R27, R225.reuse, 0x18 ;  /* 0x00000018e11b7836 */ /* 0x040fe40000000000 */
[C---:B------:R-:W-:Y:S01]  /*0fc0*/  VIADD R24, R225.reuse, 0x30 ;  /* 0x00000030e1187836 */ /* 0x040fe20000000000 */
[----:B------:R1:W-:Y:S01]  /*0fd0*/  STL [R1+0x64], R3 ;  /* 0x0000640301007387 */ /* 0x0003e20000100800 */
[C---:B------:R-:W-:Y:S01]  /*0fe0*/  VIADD R15, R225.reuse, 0x48 ;  /* 0x00000048e10f7836 */ /* 0x040fe20000000000 */
[----:B------:R-:W-:Y:S01]  /*0ff0*/  SHF.R.S32.HI R4, RZ, 0x1f, R27 ;  /* 0x0000001fff047819 */ /* 0x000fe2000001141b */
[C---:B------:R-:W-:Y:S01]  /*1000*/  VIADD R11, R225.reuse, 0x60 ;  /* 0x00000060e10b7836 */ /* 0x040fe20000000000 */
[----:B------:R2:W-:Y:S01]  /*1010*/  STL [R1+0x6c], R0 ;  /* 0x00006c0001007387 */ /* 0x0005e20000100800 */
[C---:B------:R-:W-:Y:S01]  /*1020*/  VIADD R8, R225.reuse, 0x78 ;  /* 0x00000078e1087836 */ /* 0x040fe20000000000 */
[----:B------:R-:W-:Y:S01]  /*1030*/  SHF.R.S32.HI R4, RZ, 0x1f, R24 ;  /* 0x0000001fff047819 */ /* 0x000fe20000011418 */
[C---:B0-----:R-:W-:Y:S01]  /*1040*/  VIADD R5, R225.reuse, 0x90 ;  /* 0x00000090e1057836 */ /* 0x041fe20000000000 */
[----:B------:R-:W-:Y:S01]  /*1050*/  SHF.R.S32.HI R4, RZ, 0x1f, R15 ;  /* 0x0000001fff047819 */ /* 0x000fe2000001140f */
[C---:B------:R-:W-:Y:S01]  /*1060*/  VIADD R237, R225.reuse, 0xa0 ;  /* 0x000000a0e1ed7836 */ /* 0x040fe20000000000 */
[----:B------:R-:W-:Y:S01]  /*1070*/  SHF.R.S32.HI R4, RZ, 0x1f, R11 ;  /* 0x0000001fff047819 */ /* 0x000fe2000001140b */
[C---:B-1----:R-:W-:Y:S01]  /*1080*/  VIADD R3, R225.reuse, 0x98 ;  /* 0x00000098e1037836 */ /* 0x042fe20000000000 */
        /* <DEDUP_REMOVED lines=47> */
[----:B------:R-:W-:Y:S02]  /*1380*/  SHF.R.S32.HI R5, RZ, 0x1f, R228 ;  /* 0x0000001fff057819 */ /* 0x000fe400000114e4 */
[----:B------:R-:W-:Y:S02]  /*1390*/  SHF.R.S32.HI R4, RZ, 0x1f, R227 ;  /* 0x0000001fff047819 */ /* 0x000fe400000114e3 */
[----:B--2---:R-:W-:-:S07]  /*13a0*/  SHF.R.S32.HI R3, RZ, 0x1f, R226 ;  /* 0x0000001fff037819 */ /* 0x004fce00000114e2 */
.L_x_752:
[----:B0-23--:R-:W0:Y:S02]  /*13b0*/  LDC.64 R4, c[0x0][0xc88] ;  /* 0x00032200ff047b82 */ /* 0x00de240000000a00 */
[----:B0-----:R-:W-:-:S05]  /*13c0*/  IMAD.WIDE R4, R155, 0x4, R4 ;  /* 0x000000049b047825 */ /* 0x001fca00078e0204 */
[----:B------:R-:W2:Y:S01]  /*13d0*/  LDG.E R217, desc[UR40][R4.64] ;  /* 0x0000002804d97981 */ /* 0x000ea2000c1e1900 */
[----:B------:R-:W-:Y:S05]  /*13e0*/  YIELD ;  /* 0x0000000000007946 */ /* 0x000fea0003800000 */
[----:B------:R-:W-:Y:S01]  /*13f0*/  ULDC.64 UR4, c[0x0][0xa28] ;  /* 0x00028a0000047ab9 */ /* 0x000fe20000000a00 */
[----:B------:R-:W-:Y:S01]  /*1400*/  ULDC.64 UR8, c[0x0][0xa18] ;  /* 0x0002860000087ab9 */ /* 0x000fe20000000a00 */
[----:B------:R-:W-:Y:S01]  /*1410*/  ISETP.NE.U32.AND P1, PT, RZ, UR4, PT ;  /* 0x00000004ff007c0c */ /* 0x000fe2000bf25070 */
[----:B------:R-:W-:Y:S01]  /*1420*/  ULDC.64 UR6, c[0x0][0xa08] ;  /* 0x0002820000067ab9 */ /* 0x000fe20000000a00 */
[----:B----4-:R-:W-:Y:S01]  /*1430*/  IMAD.MOV.U32 R11, RZ, RZ, RZ ;  /* 0x000000ffff0b7224 */ /* 0x010fe200078e00ff */
[----:B------:R-:W-:Y:S01]  /*1440*/  ISETP.NE.U32.AND P0, PT, RZ, UR6, PT ;  /* 0x00000006ff007c0c */ /* 0x000fe2000bf05070 */
[----:B------:R-:W-:Y:S01]  /*1450*/  IMAD.MOV.U32 R31, RZ, RZ, RZ ;  /* 0x000000ffff1f7224 */ /* 0x000fe200078e00ff */
[----:B------:R-:W-:-:S02]  /*1460*/  ISETP.NE.AND.EX P1, PT, RZ, UR5, PT, P1 ;  /* 0x00000005ff007c0c */ /* 0x000fc4000bf25310 */
[----:B------:R-:W-:Y:S02]  /*1470*/  ISETP.NE.AND.EX P0, PT, RZ, UR7, PT, P0 ;  /* 0x00000007ff007c0c */ /* 0x000fe4000bf05300 */
[----:B--2---:R-:W-:Y:S01]  /*1480*/  SHF.R.S32.HI R0, RZ, 0x1f, R217 ;  /* 0x0000001fff007819 */ /* 0x004fe200000114d9 */
[----:B------:R-:W-:-:S08]  /*1490*/  IMAD.SHL.U32 R218, R217, 0x4, RZ ;  /* 0x00000004d9da7824 */ /* 0x000fd000078e00ff */
[C---:B------:R-:W-:Y:S02]  /*14a0*/  @P1 LEA R6, P2, R217.reuse, UR4, 0x2 ;  /* 0x00000004d9061c11 */ /* 0x040fe4000f8410ff */
[C-C-:B------:R-:W-:Y:S01]  /*14b0*/  SHF.L.U64.HI R219, R217.reuse, 0x2, R0.reuse ;  /* 0x00000002d9db7819 */ /* 0x140fe20000010200 */
[----:B------:R0:W-:Y:S01]  /*14c0*/  STL [R1+0x4c], R0 ;  /* 0x00004c0001007387 */ /* 0x0001e20000100800 */
[----:B------:R-:W-:Y:S02]  /*14d0*/  @P1 LEA.HI.X R7, R217, UR5, R0, 0x2, P2 ;  /* 0x00000005d9071c11 */ /* 0x000fe400090f1400 */
[----:B------:R-:W-:Y:S01]  /*14e0*/  ISETP.NE.U32.AND P2, PT, RZ, UR8, PT ;  /* 0x00000008ff007c0c */ /* 0x000fe2000bf45070 */
[----:B------:R-:W-:Y:S01]  /*14f0*/  ULDC UR4, c[0x0][0x288] ;  /* 0x0000a20000047ab9 */ /* 0x000fe20000000800 */
[----:B------:R-:W-:Y:S01]  /*1500*/  IADD3 R8, P3, R218, UR6, RZ ;  /* 0x00000006da087c10 */ /* 0x000fe2000ff7e0ff */
[----:B------:R0:W5:Y:S01]  /*1510*/  @P1 LDG.E R11, desc[UR40][R6.64] ;  /* 0x00000028060b1981 */ /* 0x000162000c1e1900 */
[----:B------:R-:W-:Y:S01]  /*1520*/  ISETP.NE.AND.EX P2, PT, RZ, UR9, PT, P2 ;  /* 0x00000009ff007c0c */ /* 0x000fe2000bf45320 */
[----:B------:R-:W-:Y:S01]  /*1530*/  IMAD.U32 R155, RZ, RZ, UR4 ;  /* 0x00000004ff9b7e24 */ /* 0x000fe2000f8e00ff */
[----:B------:R-:W-:Y:S01]  /*1540*/  IADD3.X R9, R219, UR7, RZ, P3, !PT ;  /* 0x00000007db097c10 */ /* 0x000fe20009ffe4ff */
[----:B------:R-:W-:-:S04]  /*1550*/  ULDC.64 UR4, c[0x0][0x418] ;  /* 0x0001060000047ab9 */ /* 0x000fc80000000a00 */
[----:B------:R0:W5:Y:S06]  /*1560*/  @P0 LDG.E R31, desc[UR40][R8.64] ;  /* 0x00000028081f0981 */ /* 0x00016c000c1e1900 */
[----:B------:R-:W-:-:S04]  /*1570*/  @P2 IADD3 R4, P1, R218, UR8, RZ ;  /* 0x00000008da042c10 */ /* 0x000fc8000ff3e0ff */
[----:B------:R-:W-:-:S05]  /*1580*/  @P2 IADD3.X R5, R219, UR9, RZ, P1, !PT ;  /* 0x00000009db052c10 */ /* 0x000fca0008ffe4ff */
[----:B------:R0:W5:Y:S01]  /*1590*/  @P2 LDG.E R155, desc[UR40][R4.64] ;  /* 0x00000028049b2981 */ /* 0x000162000c1e1900 */
[----:B------:R-:W-:-:S03]  /*15a0*/  UISETP.NE.U32.AND UP0, UPT, UR4, URZ, UPT ;  /* 0x0000003f0400728c */ /* 0x000fc6000bf05070 */
[----:B------:R-:W-:Y:S01]  /*15b0*/  ULDC UR4, c[0x0][0x424] ;  /* 0x0001090000047ab9 */ /* 0x000fe20000000800 */
[----:B------:R-:W-:-:S03]  /*15c0*/  UISETP.NE.AND.EX UP0, UPT, UR5, URZ, UPT, UP0 ;  /* 0x0000003f0500728c */ /* 0x000fc6000bf05300 */
[----:B------:R-:W-:Y:S01]  /*15d0*/  ULDC UR5, c[0x0][0x2f0] ;  /* 0x0000bc0000057ab9 */ /* 0x000fe20000000800 */
[----:B------:R-:W-:-:S04]  /*15e0*/  USEL UR4, UR4, 0x1, UP0 ;  /* 0x0000000104047887 */ /* 0x000fc80008000000 */
[----:B------:R-:W-:-:S03]  /*15f0*/  UIMAD UR4, UR4, UR5, URZ ;  /* 0x00000005040472a4 */ /* 0x000fc6000f8e023f */
[----:B------:R-:W-:Y:S02]  /*1600*/  ULDC UR5, c[0x0][0x348] ;  /* 0x0000d20000057ab9 */ /* 0x000fe40000000800 */
[----:B------:R-:W-:Y:S02]  /*1610*/  IMAD.U32 R24, RZ, RZ, UR5 ;  /* 0x00000005ff187e24 */ /* 0x000fe4000f8e00ff */
[----:B------:R-:W-:Y:S01]  /*1620*/  IMAD.U32 R30, RZ, RZ, UR4 ;  /* 0x00000004ff1e7e24 */ /* 0x000fe2000f8e00ff */
[----:B0-----:R-:W-:Y:S06]  /*1630*/  @P2 BRA `(.L_x_607) ;  /* 0x0000000000242947 */ /* 0x001fec0003800000 */
[----:B------:R-:W-:Y:S02]  /*1640*/  ULDC.64 UR4, c[0x0][0xa00] ;  /* 0x0002800000047ab9 */ /* 0x000fe40000000a00 */
[----:B------:R-:W-:-:S04]  /*1650*/  ISETP.NE.U32.AND P1, PT, RZ, UR4, PT ;  /* 0x00000004ff007c0c */ /* 0x000fc8000bf25070 */
[----:B------:R-:W-:-:S13]  /*1660*/  ISETP.NE.AND.EX P1, PT, RZ, UR5, PT, P1 ;  /* 0x00000005ff007c0c */ /* 0x000fda000bf25310 */
[----:B------:R-:W-:Y:S05]  /*1670*/  @!P1 BRA `(.L_x_607) ;  /* 0x0000000000149947 */ /* 0x000fea0003800000 */
[----:B------:R-:W0:Y:S02]  /*1680*/  LDC.64 R4, c[0x0][0xa00] ;  /* 0x00028000ff047b82 */ /* 0x000e240000000a00 */
[----:B0-----:R-:W-:-:S05]  /*1690*/  IMAD.WIDE R4, R217, 0x4, R4 ;  /* 0x00000004d9047825 */ /* 0x001fca00078e0204 */
[----:B-----5:R-:W2:Y:S04]  /*16a0*/  LDG.E R155, desc[UR40][R4.64] ;  /* 0x00000028049b7981 */ /* 0x020ea8000c1e1900 */
[----:B------:R-:W2:Y:S02]  /*16b0*/  LDG.E R0, desc[UR40][R4.64+0x4] ;  /* 0x0000042804007981 */ /* 0x000ea4000c1e1900 */
[----:B--2---:R-:W-:-:S07]  /*16c0*/  IMAD.IADD R155, R0, 0x1, -R155 ;  /* 0x00000001009b7824 */ /* 0x004fce00078e0a9b */
.L_x_607:
[----:B------:R-:W-:Y:S01]  /*16d0*/  ULDC.64 UR4, c[0x0][0xa20] ;  /* 0x0002880000047ab9 */ /* 0x000fe20000000a00 */
[C---:B------:R-:W-:Y:S01]  /*16e0*/  LOP3.LUT R3, R154.reuse, 0xff000000, RZ, 0xc0, !PT ;  /* 0xff0000009a037812 */ /* 0x040fe200078ec0ff */
[----:B------:R-:W-:Y:S01]  /*16f0*/  IMAD.MOV.U32 R222, RZ, RZ, R153 ;  /* 0x000000ffffde7224 */ /* 0x000fe200078e0099 */
[----:B------:R-:W-:Y:S02]  /*1700*/  ISETP.NE.U32.AND P1, PT, RZ, UR4, PT ;  /* 0x00000004ff007c0c */ /* 0x000fe4000bf25070 */
[C---:B------:R-:W-:Y:S02]  /*1710*/  LOP3.LUT R0, R154.reuse, 0xff0000, RZ, 0xc0, !PT ;  /* 0x00ff00009a007812 */ /* 0x040fe400078ec0ff */
[----:B------:R-:W-:Y:S02]  /*1720*/  ISETP.NE.AND.EX P1, PT, RZ, UR5, PT, P1 ;  /* 0x00000005ff007c0c */ /* 0x000fe4000bf25310 */
[----:B------:R-:W-:Y:S02]  /*1730*/  SHF.R.U32.HI R3, RZ, 0x8, R3 ;  /* 0x00000008ff037819 */ /* 0x000fe40000011603 */
[----:B------:R-:W-:-:S02]  /*1740*/  LOP3.LUT R215, R154, 0xffff, RZ, 0xc0, !PT ;  /* 0x0000ffff9ad77812 */ /* 0x000fc400078ec0ff */
[----:B------:R-:W-:-:S07]  /*1750*/  LEA.HI R216, R0, R3, RZ, 0x10 ;  /* 0x0000000300d87211 */ /* 0x000fce00078f80ff */
[----:B------:R-:W-:Y:S05]  /*1760*/  @!P1 BRA `(.L_x_608) ;  /* 0x0000000000109947 */ /* 0x000fea0003800000 */
[----:B------:R-:W-:-:S04]  /*1770*/  IADD3 R4, P0, R218, UR4, RZ ;  /* 0x00000004da047c10 */ /* 0x000fc8000ff1e0ff */
[----:B------:R-:W-:-:S05]  /*1780*/  IADD3.X R5, R219, UR5, RZ, P0, !PT ;  /* 0x00000005db057c10 */ /* 0x000fca00087fe4ff */
[----:B------:R0:W5:Y:S01]  /*1790*/  LDG.E R30, desc[UR40][R4.64] ;  /* 0x00000028041e7981 */ /* 0x000162000c1e1900 */
[----:B------:R-:W-:Y:S05]  /*17a0*/  BRA `(.L_x_609) ;  /* 0x0000000000107947 */ /* 0x000fea0003800000 */
.L_x_608:
[----:B------:R-:W-:Y:S05]  /*17b0*/  @!P0 BRA `(.L_x_609) ;  /* 0x00000000000c8947 */ /* 0x000fea0003800000 */
[----:B------:R-:W2:Y:S04]  /*17c0*/  LDG.E R3, desc[UR40][R8.64] ;  /* 0x0000002808037981 */ /* 0x000ea8000c1e1900 */
[----:B------:R-:W2:Y:S02]  /*17d0*/  LDG.E R30, desc[UR40][R8.64+0x4] ;  /* 0x00000428081e7981 */ /* 0x000ea4000c1e1900 */
[----:B--2---:R-:W-:-:S07]  /*17e0*/  IMAD.IADD R30, R30, 0x1, -R3 ;  /* 0x000000011e1e7824 */ /* 0x004fce00078e0a03 */
.L_x_609:
[----:B------:R-:W-:Y:S02]  /*17f0*/  ULDC.64 UR4, c[0x0][0xa10] ;  /* 0x0002840000047ab9 */ /* 0x000fe40000000a00 */
[----:B------:R-:W-:-:S04]  /*1800*/  ISETP.NE.U32.AND P0, PT, RZ, UR4, PT ;  /* 0x00000004ff007c0c */ /* 0x000fc8000bf05070 */
[----:B------:R-:W-:Y:S01]  /*1810*/  ISETP.NE.AND.EX P0, PT, RZ, UR5, PT, P0 ;  /* 0x00000005ff007c0c */ /* 0x000fe2000bf05300 */
[----:B------:R-:W-:-:S12]  /*1820*/  ULDC.64 UR4, c[0x0][0xa30] ;  /* 0x00028c0000047ab9 */ /* 0x000fd80000000a00 */
[----:B0-----:R-:W0:Y:S01]  /*1830*/  @P0 LDC.64 R4, c[0x0][0xa10] ;  /* 0x00028400ff040b82 */ /* 0x001e220000000a00 */
[----:B------:R-:W-:-:S04]  /*1840*/  ISETP.NE.U32.AND P1, PT, RZ, UR4, PT ;  /* 0x00000004ff007c0c */ /* 0x000fc8000bf25070 */
[----:B------:R-:W-:Y:S01]  /*1850*/  ISETP.NE.AND.EX P1, PT, RZ, UR5, PT, P1 ;  /* 0x00000005ff007c0c */ /* 0x000fe2000bf25310 */
[----:B0-----:R-:W-:-:S05]  /*1860*/  @P0 IMAD.WIDE R4, R217, 0x4, R4 ;  /* 0x00000004d9040825 */ /* 0x001fca00078e0204 */
[----:B------:R-:W2:Y:S04]  /*1870*/  @P0 LDG.E R0, desc[UR40][R4.64] ;  /* 0x0000002804000981 */ /* 0x000ea8000c1e1900 */
[----:B------:R-:W2:Y:S03]  /*1880*/  @P0 LDG.E R3, desc[UR40][R4.64+0x4] ;  /* 0x0000042804030981 */ /* 0x000ea6000c1e1900 */
[----:B------:R-:W-:Y:S01]  /*1890*/  @P1 IADD3 R6, P2, R218, UR4, RZ ;  /* 0x00000004da061c10 */ /* 0x000fe2000ff5e0ff */
[----:B-----5:R-:W-:-:S03]  /*18a0*/  IMAD.MOV.U32 R154, RZ, RZ, R30 ;  /* 0x000000ffff9a7224 */ /* 0x020fc600078e001e */
[----:B------:R-:W-:-:S05]  /*18b0*/  @P1 IADD3.X R7, R219, UR5, RZ, P2, !PT ;  /* 0x00000005db071c10 */ /* 0x000fca00097fe4ff */
[----:B------:R0:W5:Y:S01]  /*18c0*/  @P1 LDG.E R154, desc[UR40][R6.64] ;  /* 0x00000028069a1981 */ /* 0x000162000c1e1900 */
[----:B------:R-:W-:Y:S01]  /*18d0*/  IMAD.IADD R11, R30, 0x1, -R11 ;  /* 0x000000011e0b7824 */ /* 0x000fe200078e0a0b */
[----:B------:R-:W-:Y:S01]  /*18e0*/  BSSY B0, `(.L_x_610) ;  /* 0x000002a000007945 */ /* 0x000fe20003800000 */
[----:B------:R-:W-:Y:S02]  /*18f0*/  LOP3.LUT R223, R216, 0xff, RZ, 0xc0, !PT ;  /* 0x000000ffd8df7812 */ /* 0x000fe400078ec0ff */
[----:B------:R-:W-:Y:S01]  /*1900*/  SHF.R.U32.HI R216, RZ, 0x10, R216 ;  /* 0x00000010ffd87819 */ /* 0x000fe200000116d8 */
[----:B--2---:R-:W-:-:S04]  /*1910*/  @P0 IMAD.IADD R24, R3, 0x1, -R0 ;  /* 0x0000000103180824 */ /* 0x004fc800078e0a00 */
[----:B------:R-:W-:-:S04]  /*1920*/  IMAD.IADD R152, R11, 0x1, R24 ;  /* 0x000000010b987824 */ /* 0x000fc800078e0218 */
[C---:B------:R-:W-:Y:S01]  /*1930*/  VIADD R0, R152.reuse, 0x5f ;  /* 0x0000005f98007836 */ /* 0x040fe20000000000 */
[----:B------:R-:W-:-:S03]  /*1940*/  ISETP.GE.AND P3, PT, R152, 0x1, PT ;  /* 0x000000019800780c */ /* 0x000fc60003f66270 */
[----:B------:R-:W-:Y:S01]  /*1950*/  IMAD.HI R0, R0, 0x2aaaaaab, RZ ;  /* 0x2aaaaaab00007827 */ /* 0x000fe200078e02ff */
[----:B------:R-:W-:-:S04]  /*1960*/  P2R R29, PR, RZ, 0x8 ;  /* 0x00000008ff1d7803 */ /* 0x000fc80000000000 */
[----:B------:R-:W-:-:S04]  /*1970*/  SHF.R.U32.HI R173, RZ, 0x1f, R0 ;  /* 0x0000001fffad7819 */ /* 0x000fc80000011600 */
[----:B------:R-:W-:Y:S01]  /*1980*/  LEA.HI.SX32 R173, R0, R173, 0x1c ;  /* 0x000000ad00ad7211 */ /* 0x000fe200078fe2ff */
[----:B------:R-:W-:Y:S01]  /*1990*/  IMAD.MOV.U32 R0, RZ, RZ, RZ ;  /* 0x000000ffff007224 */ /* 0x000fe200078e00ff */
[----:B0-----:R-:W-:Y:S06]  /*19a0*/  @!P3 BRA `(.L_x_611) ;  /* 0x000000000074b947 */ /* 0x001fec0003800000 */
[----:B------:R-:W-:Y:S01]  /*19b0*/  ISETP.NE.AND P0, PT, R216, RZ, PT ;  /* 0x000000ffd800720c */ /* 0x000fe20003f05270 */
[----:B------:R-:W-:-:S03]  /*19c0*/  ULDC UR4, c[0x0][0x9f0] ;  /* 0x00027c0000047ab9 */ /* 0x000fc60000000800 */
[----:B------:R-:W-:-:S04]  /*19d0*/  SEL R9, R216, UR4, P0 ;  /* 0x00000004d8097c07 */ /* 0x000fc80008000000 */
[-C--:B------:R-:W-:Y:S02]  /*19e0*/  IABS R6, R9.reuse ;  /* 0x0000000900067213 */ /* 0x080fe40000000000 */
[----:B------:R-:W-:Y:S02]  /*19f0*/  IADD3 R0, R173, -0x1, R9 ;  /* 0xffffffffad007810 */ /* 0x000fe40007ffe009 */
[----:B------:R-:W0:Y:S01]  /*1a00*/  I2F.RP R3, R6 ;  /* 0x0000000600037306 */ /* 0x000e220000209400 */
[-C--:B------:R-:W-:Y:S02]  /*1a10*/  IABS R10, R9.reuse ;  /* 0x00000009000a7213 */ /* 0x080fe40000000000 */
[----:B------:R-:W-:Y:S02]  /*1a20*/  IABS R8, R0 ;  /* 0x0000000000087213 */ /* 0x000fe40000000000 */
[----:B------:R-:W-:-:S04]  /*1a30*/  LOP3.LUT R0, R0, R9, RZ, 0x3c, !PT ;  /* 0x0000000900007212 */ /* 0x000fc800078e3cff */
[----:B------:R-:W-:Y:S01]  /*1a40*/  ISETP.GE.AND P2, PT, R0, RZ, PT ;  /* 0x000000ff0000720c */ /* 0x000fe20003f46270 */
[----:B0-----:R-:W0:Y:S02]  /*1a50*/  MUFU.RCP R3, R3 ;  /* 0x0000000300037308 */ /* 0x001e240000001000 */
[----:B0-----:R-:W-:Y:S02]  /*1a60*/  VIADD R4, R3, 0xffffffe ;  /* 0x0ffffffe03047836 */ /* 0x001fe40000000000 */
[----:B------:R-:W-:-:S04]  /*1a70*/  IMAD.MOV R3, RZ, RZ, -R10 ;  /* 0x000000ffff037224 */ /* 0x000fc800078e0a0a */
[----:B------:R0:W1:Y:S02]  /*1a80*/  F2I.FTZ.U32.TRUNC.NTZ R5, R4 ;  /* 0x0000000400057305 */ /* 0x000064000021f000 */
[----:B0-----:R-:W-:Y:S02]  /*1a90*/  IMAD.MOV.U32 R4, RZ, RZ, RZ ;  /* 0x000000ffff047224 */ /* 0x001fe400078e00ff */
[----:B-1----:R-:W-:-:S04]  /*1aa0*/  IMAD.MOV R7, RZ, RZ, -R5 ;  /* 0x000000ffff077224 */ /* 0x002fc800078e0a05 */
[----:B------:R-:W-:-:S04]  /*1ab0*/  IMAD R7, R7, R6, RZ ;  /* 0x0000000607077224 */ /* 0x000fc800078e02ff */
[----:B------:R-:W-:-:S06]  /*1ac0*/  IMAD.HI.U32 R5, R5, R7, R4 ;  /* 0x0000000705057227 */ /* 0x000fcc00078e0004 */
[----:B------:R-:W-:-:S04]  /*1ad0*/  IMAD.HI.U32 R5, R5, R8, RZ ;  /* 0x0000000805057227 */ /* 0x000fc800078e00ff */
[----:B------:R-:W-:-:S05]  /*1ae0*/  IMAD R3, R5, R3, R8 ;  /* 0x0000000305037224 */ /* 0x000fca00078e0208 */
[----:B------:R-:W-:-:S13]  /*1af0*/  ISETP.GT.U32.AND P1, PT, R6, R3, PT ;  /* 0x000000030600720c */ /* 0x000fda0003f24070 */
[----:B------:R-:W-:Y:S02]  /*1b00*/  @!P1 IMAD.IADD R3, R3, 0x1, -R6 ;  /* 0x0000000103039824 */ /* 0x000fe400078e0a06 */
[----:B------:R-:W-:Y:S01]  /*1b10*/  @!P1 VIADD R5, R5, 0x1 ;  /* 0x0000000105059836 */ /* 0x000fe20000000000 */
[----:B------:R-:W-:Y:S02]  /*1b20*/  ISETP.NE.AND P1, PT, R9, RZ, PT ;  /* 0x000000ff0900720c */ /* 0x000fe40003f25270 */
[----:B------:R-:W-:-:S13]  /*1b30*/  ISETP.GE.U32.AND P0, PT, R3, R6, PT ;  /* 0x000000060300720c */ /* 0x000fda0003f06070 */
[----:B------:R-:W-:-:S04]  /*1b40*/  @P0 VIADD R5, R5, 0x1 ;  /* 0x0000000105050836 */ /* 0x000fc80000000000 */
[----:B------:R-:W-:-:S04]  /*1b50*/  IMAD.MOV.U32 R0, RZ, RZ, R5 ;  /* 0x000000ffff007224 */ /* 0x000fc800078e0005 */
[----:B------:R-:W-:Y:S01]  /*1b60*/  @!P2 IMAD.MOV R0, RZ, RZ, -R0 ;  /* 0x000000ffff00a224 */ /* 0x000fe200078e0a00 */
[----:B------:R-:W-:-:S07]  /*1b70*/  @!P1 LOP3.LUT R0, RZ, R9, RZ, 0x33, !PT ;  /* 0x00000009ff009212 */ /* 0x000fce00078e33ff */
.L_x_611:
[----:B------:R-:W-:Y:S05]  /*1b80*/  BSYNC B0 ;  /* 0x0000000000007941 */ /* 0x000fea0003800000 */
.L_x_610:
[----:B------:R-:W-:-:S05]  /*1b90*/  IMAD R3, R223, R0, RZ ;  /* 0x00000000df037224 */ /* 0x000fca00078e02ff */
[C---:B------:R-:W-:Y:S01]  /*1ba0*/  VIADDMNMX R0, R3.reuse, R0, R173, PT ;  /* 0x0000000003007246 */ /* 0x040fe200038001ad */
[----:B------:R-:W-:-:S04]  /*1bb0*/  IMAD R3, R3, 0x60, -R11 ;  /* 0x0000006003037824 */ /* 0x000fc800078e0a0b */
[----:B------:R-:W-:Y:S01]  /*1bc0*/  IMAD R5, R0, 0x60, -R11 ;  /* 0x0000006000057824 */ /* 0x000fe200078e0a0b */
[----:B------:R-:W-:-:S04]  /*1bd0*/  VIMNMX R3, RZ, R3, !PT ;  /* 0x00000003ff037248 */ /* 0x000fc80007fe0100 */
[----:B------:R-:W-:Y:S01]  /*1be0*/  VIMNMX R0, R5, R24, PT ;  /* 0x0000001805007248 */ /* 0x000fe20003fe0100 */
[----:B------:R-:W-:-:S03]  /*1bf0*/  IMAD.WIDE.U32 R4, R3, -0x55555555, RZ ;  /* 0xaaaaaaab03047825 */ /* 0x000fc600078e00ff */
[----:B------:R-:W-:Y:S02]  /*1c00*/  ISETP.GT.AND P0, PT, R0, R3, PT ;  /* 0x000000030000720c */ /* 0x000fe40003f04270 */
[----:B------:R-:W-:-:S05]  /*1c10*/  SHF.R.U32.HI R28, RZ, 0x6, R5 ;  /* 0x00000006ff1c7819 */ /* 0x000fca0000011605 */
[----:B------:R-:W-:-:S06]  /*1c20*/  IMAD.MOV.U32 R27, RZ, RZ, R28 ;  /* 0x000000ffff1b7224 */ /* 0x000fcc00078e001c */
[----:B------:R-:W-:-:S04]  /*1c30*/  @P0 VIADD R0, R0, 0x5f ;  /* 0x0000005f00000836 */ /* 0x000fc80000000000 */
[----:B------:R-:W-:-:S05]  /*1c40*/  @P0 IMAD.HI R0, R0, 0x2aaaaaab, RZ ;  /* 0x2aaaaaab00000827 */ /* 0x000fca00078e02ff */
[----:B------:R-:W-:-:S04]  /*1c50*/  @P0 SHF.R.U32.HI R3, RZ, 0x1f, R0 ;  /* 0x0000001fff030819 */ /* 0x000fc80000011600 */
[----:B------:R-:W-:Y:S02]  /*1c60*/  @P0 LEA.HI.SX32 R27, R0, R3, 0x1c ;  /* 0x00000003001b0211 */ /* 0x000fe400078fe2ff */
[----:B------:R-:W-:Y:S02]  /*1c70*/  PLOP3.LUT P0, PT, PT, PT, PT, 0x80, 0x0 ;  /* 0x000000000000781c */ /* 0x000fe40003f0f070 */
[----:B------:R-:W-:-:S13]  /*1c80*/  ISETP.GT.AND P1, PT, R27, R28, PT ;  /* 0x0000001c1b00720c */ /* 0x000fda0003f24270 */
[----:B------:R-:W-:Y:S05]  /*1c90*/  @!P1 BRA `(.L_x_612) ;  /* 0x0000003c00e09947 */ /* 0x000fea0003800000 */
[----:B------:R-:W-:Y:S01]  /*1ca0*/  VIADD R26, R19, 0x1c400 ;  /* 0x0001c400131a7836 */ /* 0x000fe20000000000 */
[----:B------:R-:W-:Y:S04]  /*1cb0*/  BSSY B6, `(.L_x_613) ;  /* 0x0000013000067945 */ /* 0x000fe80003800000 */
[----:B------:R-:W-:-:S13]  /*1cc0*/  LOP3.LUT P0, RZ, R26, 0x3ff, RZ, 0xc0, !PT ;  /* 0x000003ff1aff7812 */ /* 0x000fda000780c0ff */
[----:B------:R-:W-:Y:S05]  /*1cd0*/  @!P0 BRA `(.L_x_614) ;  /* 0x0000000000408947 */ /* 0x000fea0003800000 */
[----:B------:R-:W-:Y:S01]  /*1ce0*/  MOV R14, 0x0 ;  /* 0x00000000000e7802 */ /* 0x000fe20000000f00 */
[----:B------:R-:W-:Y:S01]  /*1cf0*/  ULDC.64 UR4, c[0x4][0x98] ;  /* 0x0100260000047ab9 */ /* 0x000fe20000000a00 */
[----:B------:R-:W-:Y:S01]  /*1d00*/  ULDC.64 UR6, c[0x4][0x30] ;  /* 0x01000c0000067ab9 */ /* 0x000fe20000000a00 */
[----:B------:R-:W-:Y:S02]  /*1d10*/  IMAD.U32 R4, RZ, RZ, UR4 ;  /* 0x00000004ff047e24 */ /* 0x000fe4000f8e00ff */
[----:B------:R-:W-:Y:S01]  /*1d20*/  IMAD.U32 R5, RZ, RZ, UR5 ;  /* 0x00000005ff057e24 */ /* 0x000fe2000f8e00ff */
[----:B------:R-:W0:Y:S01]  /*1d30*/  LDC.64 R14, c[0x4][R14] ;  /* 0x010000000e0e7b82 */ /* 0x000e220000000a00 */
[----:B------:R-:W-:Y:S01]  /*1d40*/  ULDC.64 UR4, c[0x4][0xa0] ;  /* 0x0100280000047ab9 */ /* 0x000fe20000000a00 */
        /* <DEDUP_REMOVED lines=8> */
[----:B0----5:R-:W-:Y:S05]  /*1dd0*/  CALL.ABS.NOINC R14 ;  /* 0x000000000e007343 */ /* 0x021fea0003c00000 */
.L_x_614:
[----:B------:R-:W-:Y:S05]  /*1de0*/  BSYNC B6 ;  /* 0x0000000000067941 */ /* 0x000fea0003800000 */
.L_x_613:
        /* <DEDUP_REMOVED lines=20> */
.L_x_616:
[----:B------:R-:W-:Y:S05]  /*1f30*/  BSYNC B6 ;  /* 0x0000000000067941 */ /* 0x000fea0003800000 */
.L_x_615:
[----:B------:R-:W-:Y:S01]  /*1f40*/  ULDC.64 UR4, c[0x0][0x9f8] ;  /* 0x00027e0000047ab9 */ /* 0x000fe20000000a00 */
[----:B------:R-:W-:Y:S01]  /*1f50*/  IMAD.MOV.U32 R0, RZ, RZ, R217 ;  /* 0x000000ffff007224 */ /* 0x000fe200078e00d9 */
[----:B------:R-:W-:Y:S01]  /*1f60*/  ISETP.NE.U32.AND P0, PT, RZ, UR4, PT ;  /* 0x00000004ff007c0c */ /* 0x000fe2000bf05070 */
[----:B------:R-:W0:Y:S03]  /*1f70*/  LDC.64 R8, c[0x0][0x300] ;  /* 0x0000c000ff087b82 */ /* 0x000e260000000a00 */
[----:B------:R-:W-:Y:S01]  /*1f80*/  ISETP.NE.AND.EX P0, PT, RZ, UR5, PT, P0 ;  /* 0x00000005ff007c0c */ /* 0x000fe2000bf05300 */
[----:B------:R-:W1:Y:S01]  /*1f90*/  S2R R38, SR_TID.X ;  /* 0x0000000000267919 */ /* 0x000e620000002100 */
[----:B------:R-:W2:Y:S01]  /*1fa0*/  S2R R11, SR_TID.X ;  /* 0x00000000000b7919 */ /* 0x000ea20000002100 */
[----:B------:R-:W-:Y:S01]  /*1fb0*/  IMAD.IADD R59, R31, 0x1, R30 ;  /* 0x000000011f3b7824 */ /* 0x000fe200078e021e */
[----:B------:R-:W-:Y:S01]  /*1fc0*/  SHF.R.S32.HI R17, RZ, 0x1f, R16 ;  /* 0x0000001fff117819 */ /* 0x000fe20000011410 */
[----:B------:R-:W3:Y:S08]  /*1fd0*/  LDC.64 R56, c[0x0][0x408] ;  /* 0x00010200ff387b82 */ /* 0x000ef00000000a00 */
[----:B------:R-:W-:Y:S01]  /*1fe0*/  @P0 IADD3 R6, P1, R218, UR4, RZ ;  /* 0x00000004da060c10 */ /* 0x000fe2000ff3e0ff */
[----:B------:R-:W-:-:S02]  /*1ff0*/  VIADD R62, R16, 0x40 ;  /* 0x00000040103e7836 */ /* 0x000fc40000000000 */
[----:B------:R-:W-:Y:S01]  /*2000*/  VIADD R63, R16, 0x60 ;  /* 0x00000060103f7836 */ /* 0x000fe20000000000 */
[----:B------:R-:W-:Y:S01]  /*2010*/  @P0 IADD3.X R7, R219, UR5, RZ, P1, !PT ;  /* 0x00000005db070c10 */ /* 0x000fe20008ffe4ff */
[----:B------:R-:W-:Y:S01]  /*2020*/  ULDC.64 UR4, c[0x0][0xa08] ;  /* 0x0002820000047ab9 */ /* 0x000fe20000000a00 */
[----:B------:R-:W4:Y:S03]  /*2030*/  LDC R43, c[0x0][0x3f4] ;  /* 0x0000fd00ff2b7b82 */ /* 0x000f260000000800 */
[----:B------:R3:W4:Y:S01]  /*2040*/  @P0 LDG.E R0, desc[UR40][R6.64] ;  /* 0x0000002806000981 */ /* 0x000722000c1e1900 */
[----:B------:R-:W-:Y:S01]  /*2050*/  SHF.R.S32.HI R33, RZ, 0x1f, R59 ;  /* 0x0000001fff217819 */ /* 0x000fe2000001143b */
[-C--:B0-----:R-:W-:Y:S01]  /*2060*/  IMAD.WIDE.U32 R4, R59, R8.reuse, RZ ;  /* 0x000000083b047225 */ /* 0x081fe200078e00ff */
[----:B------:R-:W-:Y:S02]  /*2070*/  ISETP.NE.U32.AND P0, PT, RZ, UR4, PT ;  /* 0x00000004ff007c0c */ /* 0x000fe4000bf05070 */
[----:B------:R-:W0:Y:S01]  /*2080*/  LDC.64 R14, c[0x0][0x3f8] ;  /* 0x0000fe00ff0e7b82 */ /* 0x000e220000000a00 */
[-C--:B------:R-:W-:Y:S01]  /*2090*/  IMAD R10, R33, R8.reuse, RZ ;  /* 0x00000008210a7224 */ /* 0x080fe200078e02ff */
[----:B------:R-:W-:Y:S01]  /*20a0*/  ISETP.NE.AND.EX P0, PT, RZ, UR5, PT, P0 ;  /* 0x00000005ff007c0c */ /* 0x000fe2000bf05300 */
[----:B------:R-:W-:Y:S01]  /*20b0*/  ULDC.64 UR4, c[0x0][0x308] ;  /* 0x0000c20000047ab9 */ /* 0x000fe20000000a00 */
[----:B------:R-:W-:Y:S01]  /*20c0*/  IMAD.WIDE.U32 R60, R18, R8, R16 ;  /* 0x00000008123c7225 */ /* 0x000fe200078e0010 */
[----:B------:R-:W-:-:S02]  /*20d0*/  SHF.R.S32.HI R23, RZ, 0x1f, R22 ;  /* 0x0000001fff177819 */ /* 0x000fc40000011416 */
[----:B-1----:R-:W-:Y:S01]  /*20e0*/  SHF.R.U32.HI R38, RZ, 0x7, R38 ;  /* 0x00000007ff267819 */ /* 0x002fe20000011626 */
[----:B------:R-:W-:Y:S01]  /*20f0*/  IMAD R3, R59, R9, R10 ;  /* 0x000000093b037224 */ /* 0x000fe200078e020a */
[----:B------:R-:W-:Y:S01]  /*2100*/  SHF.L.U64.HI R66, R8, 0x6, R9 ;  /* 0x0000000608427819 */ /* 0x000fe20000010209 */
[----:B--2---:R-:W-:Y:S01]  /*2110*/  VIADD R11, R11, 0xffffff80 ;  /* 0xffffff800b0b7836 */ /* 0x004fe20000000000 */
[----:B------:R-:W-:Y:S01]  /*2120*/  ISETP.NE.AND P6, PT, R38, 0x1, PT ;  /* 0x000000012600780c */ /* 0x000fe20003fc5270 */
[----:B------:R-:W-:Y:S01]  /*2130*/  IMAD.IADD R5, R5, 0x1, R3 ;  /* 0x0000000105057824 */ /* 0x000fe200078e0203 */
[----:B---3--:R-:W-:Y:S01]  /*2140*/  SHF.L.U64.HI R70, R56, 0x6, R57 ;  /* 0x0000000638467819 */ /* 0x008fe20000010239 */
[----:B------:R-:W-:Y:S01]  /*2150*/  VIADD R10, R16, 0xc0 ;  /* 0x000000c0100a7836 */ /* 0x000fe20000000000 */
[----:B------:R-:W-:Y:S01]  /*2160*/  SHF.R.S32.HI R6, RZ, 0x1f, R11 ;  /* 0x0000001fff067819 */ /* 0x000fe2000001140b */
[----:B------:R-:W-:Y:S01]  /*2170*/  IMAD.WIDE.U32 R4, R215, UR4, R4 ;  /* 0x00000004d7047c25 */ /* 0x000fe2000f8e0004 */
[----:B------:R-:W-:-:S02]  /*2180*/  SHF.R.S32.HI R72, RZ, 0x1f, R220 ;  /* 0x0000001fff487819 */ /* 0x000fc400000114dc */
[----:B------:R-:W-:Y:S01]  /*2190*/  LEA.HI R36, R6, R11, RZ, 0x2 ;  /* 0x0000000b06247211 */ /* 0x000fe200078f10ff */
[----:B------:R-:W-:Y:S01]  /*21a0*/  IMAD R5, R215, UR5, R5 ;  /* 0x00000005d7057c24 */ /* 0x000fe2000f8e0205 */
[----:B------:R-:W-:Y:S01]  /*21b0*/  ULDC.64 UR4, c[0x0][0x310] ;  /* 0x0000c40000047ab9 */ /* 0x000fe20000000a00 */
[C---:B------:R-:W-:Y:S02]  /*21c0*/  VIADD R64, R16.reuse, 0x80 ;  /* 0x0000008010407836 */ /* 0x040fe40000000000 */
[----:B------:R-:W-:Y:S01]  /*21d0*/  VIADD R65, R16, 0xa0 ;  /* 0x000000a010417836 */ /* 0x000fe20000000000 */
[----:B0-----:R-:W-:Y:S01]  /*21e0*/  SHF.L.U64.HI R68, R14, 0x6, R15 ;  /* 0x000000060e447819 */ /* 0x001fe2000001020f */
[----:B------:R-:W-:Y:S02]  /*21f0*/  IMAD R30, R224, R56, RZ ;  /* 0x00000038e01e7224 */ /* 0x000fe400078e02ff */
[----:B------:R-:W-:Y:S01]  /*2200*/  VIADD R73, R38, 0x8 ;  /* 0x0000000826497836 */ /* 0x000fe20000000000 */
[----:B------:R-:W-:Y:S01]  /*2210*/  SHF.R.U32.HI R38, RZ, 0x3, R209 ;  /* 0x00000003ff267819 */ /* 0x000fe200000116d1 */
[----:B------:R-:W-:-:S02]  /*2220*/  IMAD R39, R18, R57, R30 ;  /* 0x0000003912277224 */ /* 0x000fc400078e021e */
[----:B------:R-:W-:-:S04]  /*2230*/  IMAD.WIDE.U32 R30, R18, R56, R16 ;  /* 0x00000038121e7225 */ /* 0x000fc800078e0010 */
[----:B------:R-:W-:Y:S02]  /*2240*/  IMAD.IADD R31, R39, 0x1, R31 ;  /* 0x00000001271f7824 */ /* 0x000fe400078e021f */
[----:B------:R-:W-:Y:S02]  /*2250*/  IMAD.MOV.U32 R88, RZ, RZ, 0x20 ;  /* 0x00000020ff587424 */ /* 0x000fe400078e00ff */
[----:B------:R-:W-:Y:S02]  /*2260*/  IMAD R75, R9, 0x60, RZ ;  /* 0x00000060094b7824 */ /* 0x000fe400078e02ff */
[----:B------:R-:W-:Y:S02]  /*2270*/  IMAD.SHL.U32 R67, R8, 0x40, RZ ;  /* 0x0000004008437824 */ /* 0x000fe400078e00ff */
[----:B------:R-:W-:Y:S02]  /*2280*/  IMAD.SHL.U32 R69, R14, 0x40, RZ ;  /* 0x000000400e457824 */ /* 0x000fe400078e00ff */
[----:B------:R-:W-:-:S02]  /*2290*/  IMAD R77, R57, 0x60, RZ ;  /* 0x00000060394d7824 */ /* 0x000fc400078e02ff */
[----:B------:R-:W-:Y:S02]  /*22a0*/  IMAD.SHL.U32 R71, R56, 0x40, RZ ;  /* 0x0000004038477824 */ /* 0x000fe400078e00ff */
[----:B-----5:R-:W-:-:S04]  /*22b0*/  IMAD.WIDE.U32 R30, R154, R56, R30 ;  /* 0x000000389a1e7225 */ /* 0x020fc800078e001e */
[----:B----4-:R-:W-:Y:S01]  /*22c0*/  IMAD.SHL.U32 R74, R43, 0x2, RZ ;  /* 0x000000022b4a7824 */ /* 0x010fe200078e00ff */
[----:B------:R-:W-:Y:S02]  /*22d0*/  SHF.R.S32.HI R3, RZ, 0x1f, R0 ;  /* 0x0000001fff037819 */ /* 0x000fe40000011400 */
[----:B------:R-:W-:Y:S02]  /*22e0*/  SEL R21, R0, RZ, !P0 ;  /* 0x000000ff00157207 */ /* 0x000fe40004000000 */
[----:B------:R-:W-:Y:S01]  /*22f0*/  SEL R20, R3, RZ, !P0 ;  /* 0x000000ff03147207 */ /* 0x000fe20004000000 */
[----:B------:R-:W-:Y:S02]  /*2300*/  IMAD R3, R224, R8, RZ ;  /* 0x00000008e0037224 */ /* 0x000fe400078e02ff */
[----:B------:R-:W-:-:S04]  /*2310*/  IMAD.WIDE.U32 R4, R21, UR4, R4 ;  /* 0x0000000415047c25 */ /* 0x000fc8000f8e0004 */
[----:B------:R-:W-:Y:S02]  /*2320*/  IMAD R0, R20, UR4, RZ ;  /* 0x0000000414007c24 */ /* 0x000fe4000f8e02ff */
[----:B------:R-:W-:Y:S01]  /*2330*/  IMAD R13, R18, R9, R3 ;  /* 0x00000009120d7224 */ /* 0x000fe200078e0203 */
[----:B------:R-:W-:Y:S01]  /*2340*/  IADD3 R3, P2, R4, R60, RZ ;  /* 0x0000003c04037210 */ /* 0x000fe20007f5e0ff */
[----:B------:R-:W-:Y:S01]  /*2350*/  IMAD R11, R21, UR5, R0 ;  /* 0x00000005150b7c24 */ /* 0x000fe2000f8e0200 */
[----:B------:R-:W-:Y:S05]  /*2360*/  @!P6 WARPSYNC.ALL ;  /* 0x000000000000e948 */ /* 0x000fea0003800000 */
[C---:B------:R-:W-:Y:S01]  /*2370*/  VIADD R0, R16.reuse, 0x20 ;  /* 0x0000002010007836 */ /* 0x040fe20000000000 */
[----:B------:R-:W-:Y:S01]  /*2380*/  ULDC UR4, c[0x0][0x320] ;  /* 0x0000c80000047ab9 */ /* 0x000fe20000000800 */
[----:B------:R-:W-:Y:S01]  /*2390*/  IMAD.IADD R60, R5, 0x1, R11 ;  /* 0x00000001053c7824 */ /* 0x000fe200078e020b */
[----:B------:R-:W-:Y:S01]  /*23a0*/  @!P6 BAR.SYNC.DEFER_BLOCKING 0x9, 0x100 ;  /* 0x024400000000eb1d */ /* 0x000fe20000010000 */
[C---:B------:R-:W-:Y:S01]  /*23b0*/  ISETP.GE.AND P0, PT, R16.reuse, UR4, PT ;  /* 0x0000000410007c0c */ /* 0x040fe2000bf06270 */
[----:B------:R-:W-:Y:S01]  /*23c0*/  VIADD R11, R16, 0xe0 ;  /* 0x000000e0100b7836 */ /* 0x000fe20000000000 */
[----:B------:R-:W-:Y:S01]  /*23d0*/  ISETP.GE.AND P1, PT, R0, UR4, PT ;  /* 0x0000000400007c0c */ /* 0x000fe2000bf26270 */
[----:B------:R-:W-:Y:S01]  /*23e0*/  IMAD.WIDE.U32 R8, R8, 0x60, RZ ;  /* 0x0000006008087825 */ /* 0x000fe200078e00ff */
[----:B------:R-:W-:Y:S01]  /*23f0*/  SEL R6, RZ, 0x1, P0 ;  /* 0x00000001ff067807 */ /* 0x000fe20000000000 */
[----:B------:R-:W-:Y:S01]  /*2400*/  ULDC.64 UR6, c[0x0][0x330] ;  /* 0x0000cc0000067ab9 */ /* 0x000fe20000000a00 */
[----:B------:R-:W-:Y:S01]  /*2410*/  SEL R7, RZ, 0xffffffff, P1 ;  /* 0xffffffffff077807 */ /* 0x000fe20000800000 */
[----:B------:R-:W-:Y:S01]  /*2420*/  IMAD.IADD R75, R9, 0x1, R75 ;  /* 0x00000001094b7824 */ /* 0x000fe200078e024b */
[----:B------:R-:W-:-:S02]  /*2430*/  IADD3.X R61, R60, R61, R13, P2, !PT ;  /* 0x0000003d3c3d7210 */ /* 0x000fc400017fe40d */
[----:B------:R-:W-:Y:S01]  /*2440*/  ISETP.GE.AND P1, PT, R62, UR4, PT ;  /* 0x000000043e007c0c */ /* 0x000fe2000bf26270 */
[----:B------:R-:W-:Y:S01]  /*2450*/  IMAD.SHL.U32 R7, R7, 0x2, RZ ;  /* 0x0000000207077824 */ /* 0x000fe200078e00ff */
[----:B------:R-:W-:Y:S02]  /*2460*/  ISETP.GE.AND P2, PT, R63, UR4, PT ;  /* 0x000000043f007c0c */ /* 0x000fe4000bf46270 */
[----:B------:R-:W-:Y:S02]  /*2470*/  ISETP.GE.AND P0, PT, R10, UR4, PT ;  /* 0x000000040a007c0c */ /* 0x000fe4000bf06270 */
[----:B------:R-:W-:Y:S02]  /*2480*/  ISETP.GE.AND P3, PT, R11, UR4, PT ;  /* 0x000000040b007c0c */ /* 0x000fe4000bf66270 */
[----:B------:R-:W-:Y:S01]  /*2490*/  LOP3.LUT R10, R7, 0x2, R6, 0xe2, !PT ;  /* 0x00000002070a7812 */ /* 0x000fe200078ee206 */
[----:B------:R-:W-:Y:S01]  /*24a0*/  IMAD.WIDE.U32 R6, R215, UR6, R16 ;  /* 0x00000006d7067c25 */ /* 0x000fe2000f8e0010 */
[----:B------:R-:W-:-:S02]  /*24b0*/  SEL R11, RZ, 0x4, P1 ;  /* 0x00000004ff0b7807 */ /* 0x000fc40000800000 */
[----:B------:R-:W-:Y:S01]  /*24c0*/  SEL R12, RZ, 0x8, P2 ;  /* 0x00000008ff0c7807 */ /* 0x000fe20001000000 */
[----:B------:R-:W-:Y:S01]  /*24d0*/  IMAD R7, R215, UR7, R7 ;  /* 0x00000007d7077c24 */ /* 0x000fe2000f8e0207 */
[----:B------:R-:W-:Y:S02]  /*24e0*/  ISETP.GE.AND P1, PT, R64, UR4, PT ;  /* 0x0000000440007c0c */ /* 0x000fe4000bf26270 */
[----:B------:R-:W-:Y:S01]  /*24f0*/  ISETP.GE.AND P2, PT, R65, UR4, PT ;  /* 0x0000000441007c0c */ /* 0x000fe2000bf46270 */
[----:B------:R-:W-:Y:S01]  /*2500*/  ULDC.64 UR4, c[0x0][0x338] ;  /* 0x0000ce0000047ab9 */ /* 0x000fe20000000a00 */
[----:B------:R-:W-:Y:S01]  /*2510*/  LOP3.LUT R10, R12, R10, R11, 0xfe, !PT ;  /* 0x0000000a0c0a7212 */ /* 0x000fe200078efe0b */
[----:B------:R-:W-:Y:S01]  /*2520*/  IMAD R13, R20, UR4, RZ ;  /* 0x00000004140d7c24 */ /* 0x000fe2000f8e02ff */
[----:B------:R-:W-:Y:S01]  /*2530*/  SEL R11, RZ, 0x10, P1 ;  /* 0x00000010ff0b7807 */ /* 0x000fe20000800000 */
[C---:B------:R-:W-:Y:S01]  /*2540*/  IMAD.WIDE.U32 R6, R21.reuse, UR4, R6 ;  /* 0x0000000415067c25 */ /* 0x040fe2000f8e0006 */
[----:B------:R-:W-:Y:S01]  /*2550*/  SEL R12, RZ, 0x20, P2 ;  /* 0x00000020ff0c7807 */ /* 0x000fe20001000000 */
[----:B------:R-:W-:Y:S01]  /*2560*/  ULDC UR4, c[0x0][0x2f4] ;  /* 0x0000bd0000047ab9 */ /* 0x000fe20000000800 */
[----:B------:R-:W-:Y:S01]  /*2570*/  IADD3 R58, P1, R18, R59, RZ ;  /* 0x0000003b123a7210 */ /* 0x000fe20007f3e0ff */
[----:B------:R-:W-:Y:S01]  /*2580*/  IMAD R41, R21, UR5, R13 ;  /* 0x0000000515297c24 */ /* 0x000fe2000f8e020d */
[----:B------:R-:W-:Y:S01]  /*2590*/  LOP3.LUT R11, R12, R10, R11, 0xfe, !PT ;  /* 0x0000000a0c0b7212 */ /* 0x000fe200078efe0b */
[----:B------:R-:W-:Y:S01]  /*25a0*/  IMAD.WIDE.U32 R20, R18, R56, R22 ;  /* 0x0000003812147225 */ /* 0x000fe200078e0016 */
[----:B------:R-:W-:-:S02]  /*25b0*/  SEL R10, RZ, 0x40, P0 ;  /* 0x00000040ff0a7807 */ /* 0x000fc40000000000 */
[----:B------:R-:W-:Y:S01]  /*25c0*/  ISETP.GE.AND P0, PT, R16, R43, PT ;  /* 0x0000002b1000720c */ /* 0x000fe20003f06270 */
[----:B------:R-:W-:Y:S01]  /*25d0*/  IMAD.IADD R21, R21, 0x1, R39 ;  /* 0x0000000115157824 */ /* 0x000fe200078e0227 */
[----:B------:R-:W-:Y:S01]  /*25e0*/  SHF.R.S32.HI R39, RZ, 0x1f, R36 ;  /* 0x0000001fff277819 */ /* 0x000fe20000011424 */
[----:B------:R-:W-:Y:S01]  /*25f0*/  IMAD.WIDE.U32 R12, R18, R14, R16 ;  /* 0x0000000e120c7225 */ /* 0x000fe200078e0010 */
[----:B------:R-:W-:Y:S02]  /*2600*/  LOP3.LUT R94, R11, R10, RZ, 0xfc, !PT ;  /* 0x0000000a0b5e7212 */ /* 0x000fe400078efcff */
[----:B------:R-:W-:Y:S01]  /*2610*/  LEA.HI R39, R39, R18, RZ, 0x3 ;  /* 0x0000001227277211 */ /* 0x000fe200078f18ff */
[CC--:B------:R-:W-:Y:S01]  /*2620*/  IMAD R10, R224.reuse, R14.reuse, RZ ;  /* 0x0000000ee00a7224 */ /* 0x0c0fe200078e02ff */
[----:B------:R-:W-:Y:S01]  /*2630*/  SEL R35, R43, RZ, P0 ;  /* 0x000000ff2b237207 */ /* 0x000fe20000000000 */
[----:B------:R-:W-:Y:S01]  /*2640*/  IMAD.X R59, R224, 0x1, R33, P1 ;  /* 0x00000001e03b7824 */ /* 0x000fe200008e0621 */
[----:B------:R-:W-:Y:S01]  /*2650*/  LOP3.LUT R39, R39, 0xfffffff8, RZ, 0xc0, !PT ;  /* 0xfffffff827277812 */ /* 0x000fe200078ec0ff */
[C---:B------:R-:W-:Y:S01]  /*2660*/  IMAD R37, R18.reuse, R15, R10 ;  /* 0x0000000f12257224 */ /* 0x040fe200078e020a */
[----:B------:R-:W-:Y:S01]  /*2670*/  SEL R93, RZ, 0xffffff80, P3 ;  /* 0xffffff80ff5d7807 */ /* 0x000fe20001800000 */
[----:B------:R-:W-:Y:S01]  /*2680*/  IMAD.WIDE.U32 R10, R18, R14, R22 ;  /* 0x0000000e120a7225 */ /* 0x000fe200078e0016 */
[----:B------:R-:W-:-:S02]  /*2690*/  ISETP.GE.AND P2, PT, R0, UR4, PT ;  /* 0x0000000400007c0c */ /* 0x000fc4000bf46270 */
[----:B------:R-:W-:Y:S01]  /*26a0*/  LOP3.LUT R93, R94, 0x80, R93, 0xc8, !PT ;  /* 0x000000805e5d7812 */ /* 0x000fe200078ec85d */
[----:B------:R-:W-:Y:S01]  /*26b0*/  IMAD.IADD R35, R16, 0x1, R35 ;  /* 0x0000000110237824 */ /* 0x000fe200078e0223 */
[----:B------:R-:W-:Y:S01]  /*26c0*/  LOP3.LUT R94, R94, 0x40, RZ, 0xc0, !PT ;  /* 0x000000405e5e7812 */ /* 0x000fe200078ec0ff */
[----:B------:R-:W-:Y:S02]  /*26d0*/  IMAD.IADD R39, R18, 0x1, -R39 ;  /* 0x0000000112277824 */ /* 0x000fe400078e0a27 */
[----:B------:R-:W-:Y:S01]  /*26e0*/  IMAD.IADD R11, R11, 0x1, R37 ;  /* 0x000000010b0b7824 */ /* 0x000fe200078e0225 */
[----:B------:R-:W-:Y:S01]  /*26f0*/  SHF.R.S32.HI R32, RZ, 0x1f, R35 ;  /* 0x0000001fff207819 */ /* 0x000fe20000011423 */
[----:B------:R-:W-:Y:S01]  /*2700*/  IMAD.IADD R13, R37, 0x1, R13 ;  /* 0x00000001250d7824 */ /* 0x000fe200078e020d */
[----:B------:R-:W-:Y:S01]  /*2710*/  SHF.R.S32.HI R37, RZ, 0x1f, R154 ;  /* 0x0000001fff257819 */ /* 0x000fe2000001149a */
[----:B------:R-:W-:Y:S01]  /*2720*/  IMAD.SHL.U32 R82, R39, 0x40, RZ ;  /* 0x0000004027527824 */ /* 0x000fe200078e00ff */
[----:B------:R-:W-:Y:S01]  /*2730*/  LEA.HI R32, R32, R35, RZ, 0x3 ;  /* 0x0000002320207211 */ /* 0x000fe200078f18ff */
[----:B------:R-:W-:Y:S01]  /*2740*/  IMAD R35, R15, 0x60, RZ ;  /* 0x000000600f237824 */ /* 0x000fe200078e02ff */
[----:B------:R-:W-:Y:S01]  /*2750*/  LOP3.LUT P1, RZ, R39, 0x4, RZ, 0xc0, !PT ;  /* 0x0000000427ff7812 */ /* 0x000fe2000782c0ff */
[C---:B------:R-:W-:Y:S01]  /*2760*/  IMAD R34, R37.reuse, R14, RZ ;  /* 0x0000000e25227224 */ /* 0x040fe200078e02ff */
[----:B------:R-:W-:Y:S01]  /*2770*/  LOP3.LUT R82, R82, 0x1c0, RZ, 0xc0, !PT ;  /* 0x000001c052527812 */ /* 0x000fe200078ec0ff */
[----:B------:R-:W-:Y:S01]  /*2780*/  IMAD R37, R37, R56, RZ ;  /* 0x0000003825257224 */ /* 0x000fe200078e02ff */
[----:B------:R-:W-:Y:S01]  /*2790*/  LOP3.LUT R33, R209, 0x38, R32, 0xf8, !PT ;  /* 0x00000038d1217812 */ /* 0x000fe200078ef820 */
[C---:B------:R-:W-:Y:S01]  /*27a0*/  IMAD R79, R154.reuse, R15, R34 ;  /* 0x0000000f9a4f7224 */ /* 0x040fe200078e0222 */
[----:B------:R-:W-:Y:S01]  /*27b0*/  SHF.R.U32.HI R85, RZ, 0x3, R82 ;  /* 0x00000003ff557819 */ /* 0x000fe20000011652 */
[----:B------:R-:W-:Y:S01]  /*27c0*/  IMAD.WIDE.U32 R10, R154, R14, R10 ;  /* 0x0000000e9a0a7225 */ /* 0x000fe200078e000a */
[----:B------:R-:W-:-:S02]  /*27d0*/  LOP3.LUT R34, R82, 0x18, R16, 0xf8, !PT ;  /* 0x0000001852227812 */ /* 0x000fc400078ef810 */
[----:B------:R-:W-:Y:S01]  /*27e0*/  LOP3.LUT R33, R33, R38, RZ, 0x3c, !PT ;  /* 0x0000002621217212 */ /* 0x000fe200078e3cff */
[----:B------:R-:W-:Y:S01]  /*27f0*/  IMAD.WIDE.U32 R12, R154, R14, R12 ;  /* 0x0000000e9a0c7225 */ /* 0x000fe200078e000c */
[--C-:B------:R-:W-:Y:S02]  /*2800*/  SHF.R.S32.HI R83, RZ, 0x3, R32.reuse ;  /* 0x00000003ff537819 */ /* 0x100fe40000011420 */
[----:B------:R-:W-:Y:S01]  /*2810*/  LOP3.LUT R84, R32, 0xfffffff8, RZ, 0xc0, !PT ;  /* 0xfffffff820547812 */ /* 0x000fe200078ec0ff */
[----:B------:R-:W-:Y:S01]  /*2820*/  IMAD.IADD R87, R212, 0x1, R33 ;  /* 0x00000001d4577824 */ /* 0x000fe200078e0221 */
[----:B------:R-:W-:Y:S01]  /*2830*/  LOP3.LUT R32, R82, 0x38, R32, 0xf8, !PT ;  /* 0x0000003852207812 */ /* 0x000fe200078ef820 */
[----:B------:R-:W-:Y:S01]  /*2840*/  IMAD R37, R154, R57, R37 ;  /* 0x000000399a257224 */ /* 0x000fe200078e0225 */
[----:B------:R-:W-:Y:S01]  /*2850*/  LOP3.LUT R89, R34, R85, RZ, 0x3c, !PT ;  /* 0x0000005522597212 */ /* 0x000fe200078e3cff */
[----:B------:R-:W-:Y:S01]  /*2860*/  IMAD.WIDE.U32 R20, R154, R56, R20 ;  /* 0x000000389a147225 */ /* 0x000fe200078e0014 */
[----:B------:R-:W-:-:S02]  /*2870*/  SEL R88, R88, 0xffffffe0, !P1 ;  /* 0xffffffe058587807 */ /* 0x000fc40004800000 */
[----:B------:R-:W-:Y:S01]  /*2880*/  LOP3.LUT R33, R32, R85, RZ, 0x3c, !PT ;  /* 0x0000005520217212 */ /* 0x000fe200078e3cff */
[----:B------:R-:W-:Y:S01]  /*2890*/  IMAD.WIDE.U32 R14, R14, 0x60, RZ ;  /* 0x000000600e0e7825 */ /* 0x000fe200078e00ff */
[----:B------:R-:W-:Y:S02]  /*28a0*/  SHF.R.S32.HI R86, RZ, 0x1f, R84 ;  /* 0x0000001fff567819 */ /* 0x000fe40000011454 */
[----:B------:R-:W-:Y:S01]  /*28b0*/  ISETP.GE.AND P1, PT, R16, UR4, PT ;  /* 0x0000000410007c0c */ /* 0x000fe2000bf26270 */
[----:B------:R-:W-:-:S04]  /*28c0*/  IMAD.WIDE.U32 R56, R56, 0x60, RZ ;  /* 0x0000006038387825 */ /* 0x000fc800078e00ff */
[----:B------:R-:W-:Y:S02]  /*28d0*/  IMAD R89, R210, 0x200, R89 ;  /* 0x00000200d2597824 */ /* 0x000fe400078e0259 */
[----:B------:R-:W-:Y:S02]  /*28e0*/  IMAD.IADD R78, R11, 0x1, R79 ;  /* 0x000000010b4e7824 */ /* 0x000fe400078e024f */
[----:B------:R-:W-:Y:S02]  /*28f0*/  IMAD.IADD R76, R15, 0x1, R35 ;  /* 0x000000010f4c7824 */ /* 0x000fe400078e0223 */
[----:B------:R-:W-:Y:S02]  /*2900*/  IMAD.IADD R77, R57, 0x1, R77 ;  /* 0x00000001394d7824 */ /* 0x000fe400078e024d */
[----:B------:R-:W-:Y:S02]  /*2910*/  IMAD.IADD R79, R79, 0x1, R13 ;  /* 0x000000014f4f7824 */ /* 0x000fe400078e020d */
[----:B------:R-:W-:-:S02]  /*2920*/  IMAD.IADD R80, R21, 0x1, R37 ;  /* 0x0000000115507824 */ /* 0x000fc400078e0225 */
[----:B------:R-:W-:Y:S02]  /*2930*/  IMAD.IADD R81, R37, 0x1, R31 ;  /* 0x0000000125517824 */ /* 0x000fe400078e021f */
[----:B------:R-:W-:Y:S02]  /*2940*/  IMAD R90, R210, 0x200, R33 ;  /* 0x00000200d25a7824 */ /* 0x000fe400078e0221 */
[----:B------:R-:W-:Y:S02]  /*2950*/  IMAD.IADD R91, R88, 0x1, R89 ;  /* 0x00000001585b7824 */ /* 0x000fe400078e0259 */
[----:B------:R-:W-:-:S07]  /*2960*/  IMAD.IADD R92, R7, 0x1, R41 ;  /* 0x00000001075c7824 */ /* 0x000fce00078e0229 */
.L_x_664:
[----:B------:R-:W-:Y:S01]  /*2970*/  VIADD R45, R27, 0xffffffff ;  /* 0xffffffff1b2d7836 */ /* 0x000fe20000000000 */
[----:B0-----:R-:W0:Y:S01]  /*2980*/  LDC.64 R98, c[0x0][0x2e8] ;  /* 0x0000ba00ff627b82 */ /* 0x001e220000000a00 */
[----:B------:R-:W-:Y:S01]  /*2990*/  IMAD R103, R2, 0x1800, R91 ;  /* 0x0000180002677824 */ /* 0x000fe200078e025b */
[----:B------:R-:W-:Y:S05]  /*29a0*/  YIELD ;  /* 0x0000000000007946 */ /* 0x000fea0003800000 */
[----:B------:R-:W-:Y:S01]  /*29b0*/  SHF.R.S32.HI R39, RZ, 0x1f, R45 ;  /* 0x0000001fff277819 */ /* 0x000fe2000001142d */
[-C--:B------:R-:W-:Y:S01]  /*29c0*/  IMAD R27, R75, R45.reuse, RZ ;  /* 0x0000002d4b1b7224 */ /* 0x080fe200078e02ff */
[----:B------:R-:W1:Y:S01]  /*29d0*/  LDC R102, c[0x0][0x3f4] ;  /* 0x0000fd00ff667b82 */ /* 0x000e620000000800 */
[----:B------:R-:W-:Y:S01]  /*29e0*/  IMAD.WIDE.U32 R100, R8, R45, RZ ;  /* 0x0000002d08647225 */ /* 0x000fe200078e00ff */
[----:B------:R-:W-:Y:S03]  /*29f0*/  BSSY B0, `(.L_x_617) ;  /* 0x00002a4000007945 */ /* 0x000fe60003800000 */
[----:B------:R-:W-:Y:S01]  /*2a00*/  IMAD R33, R39, R8, R27 ;  /* 0x0000000827217224 */ /* 0x000fe200078e021b */
[----:B------:R-:W-:Y:S01]  /*2a10*/  IADD3 R27, P3, P4, R3, R100, R67 ;  /* 0x00000064031b7210 */ /* 0x000fe20007c7e043 */
[----:B------:R-:W-:-:S02]  /*2a20*/  IMAD R103, R103, 0x2, R26 ;  /* 0x0000000267677824 */ /* 0x000fc400078e021a */
[----:B------:R-:W-:-:S05]  /*2a30*/  IMAD.IADD R50, R101, 0x1, R33 ;  /* 0x0000000165327824 */ /* 0x000fca00078e0221 */
[----:B------:R-:W-:Y:S02]  /*2a40*/  IADD3.X R32, R61, R50, R66, P3, P4 ;  /* 0x000000323d207210 */ /* 0x000fe40001fe8442 */
[----:B------:R-:W-:-:S04]  /*2a50*/  IADD3 R33, P4, R3, R100, RZ ;  /* 0x0000006403217210 */ /* 0x000fc80007f9e0ff */
[-C--:B0-----:R-:W-:Y:S01]  /*2a60*/  LEA R42, P3, R33, R98.reuse, 0x1 ;  /* 0x00000062212a7211 */ /* 0x081fe200078608ff */
[----:B------:R-:W-:Y:S01]  /*2a70*/  IMAD.X R34, R50, 0x1, R61, P4 ;  /* 0x0000000132227824 */ /* 0x000fe200020e063d */
[----:B------:R-:W-:-:S04]  /*2a80*/  LEA R40, P4, R27, R98, 0x1 ;  /* 0x000000621b287211 */ /* 0x000fc800078808ff */
[-C--:B------:R-:W-:Y:S02]  /*2a90*/  LEA.HI.X R43, R33, R99.reuse, R34, 0x1, P3 ;  /* 0x00000063212b7211 */ /* 0x080fe400018f0c22 */
[----:B-1----:R-:W-:Y:S02]  /*2aa0*/  ISETP.GE.AND P3, PT, R102, 0x1, PT ;  /* 0x000000016600780c */ /* 0x002fe40003f66270 */
[----:B------:R-:W-:Y:S01]  /*2ab0*/  LEA.HI.X R41, R27, R99, R32, 0x1, P4 ;  /* 0x000000631b297211 */ /* 0x000fe200020f0c20 */
[----:B------:R-:W-:Y:S01]  /*2ac0*/  IMAD R27, R2, 0x1800, R89 ;  /* 0x00001800021b7824 */ /* 0x000fe200078e0259 */
[----:B------:R-:W-:-:S03]  /*2ad0*/  ISETP.GT.AND P4, PT, R45, R28, PT ;  /* 0x0000001c2d00720c */ /* 0x000fc60003f84270 */
[----:B------:R-:W-:Y:S01]  /*2ae0*/  IMAD R104, R27, 0x2, R26 ;  /* 0x000000021b687824 */ /* 0x000fe200078e021a */
[----:B------:R-:W-:Y:S01]  /*2af0*/  P2R R96, PR, RZ, 0x10 ;  /* 0x00000010ff607803 */ /* 0x000fe20000000000 */
[----:B------:R-:W-:-:S04]  /*2b00*/  IMAD.MOV.U32 R27, RZ, RZ, R45 ;  /* 0x000000ffff1b7224 */ /* 0x000fc800078e002d */
[----:B------:R-:W-:Y:S05]  /*2b10*/  @!P3 BRA `(.L_x_618) ;  /* 0x0000002400dcb947 */ /* 0x000fea0003800000 */
[----:B------:R-:W-:Y:S01]  /*2b20*/  ULDC.U8 UR4, c[0x0][0x410] ;  /* 0x0001040000047ab9 */ /* 0x000fe20000000000 */
[-C--:B------:R-:W-:Y:S01]  /*2b30*/  IMAD R33, R76, R45.reuse, RZ ;  /* 0x0000002d4c217224 */ /* 0x080fe200078e02ff */
[----:B------:R-:W-:Y:S01]  /*2b40*/  ISETP.NE.AND P3, PT, RZ, UR4, PT ;  /* 0x00000004ff007c0c */ /* 0x000fe2000bf65270 */
[-C--:B------:R-:W-:Y:S02]  /*2b50*/  IMAD R35, R77, R45.reuse, RZ ;  /* 0x0000002d4d237224 */ /* 0x080fe400078e02ff */
[C---:B------:R-:W-:Y:S02]  /*2b60*/  IMAD R37, R39.reuse, R14, R33 ;  /* 0x0000000e27257224 */ /* 0x040fe400078e0221 */
[----:B------:R-:W-:Y:S02]  /*2b70*/  IMAD R39, R39, R56, R35 ;  /* 0x0000003827277224 */ /* 0x000fe400078e0223 */
[----:B------:R-:W-:Y:S02]  /*2b80*/  IMAD R97, R27, -0x60, R24 ;  /* 0xffffffa01b617824 */ /* 0x000fe400078e0218 */
[----:B------:R-:W-:-:S03]  /*2b90*/  IMAD.WIDE.U32 R32, R14, R45, RZ ;  /* 0x0000002d0e207225 */ /* 0x000fc600078e00ff */
[----:B------:R-:W-:Y:S01]  /*2ba0*/  VIMNMX R97, R97, 0x60, PT ;  /* 0x0000006061617848 */ /* 0x000fe20003fe0100 */
[----:B------:R-:W-:-:S04]  /*2bb0*/  IMAD.WIDE.U32 R34, R56, R45, RZ ;  /* 0x0000002d38227225 */ /* 0x000fc800078e00ff */
[----:B------:R-:W-:Y:S02]  /*2bc0*/  IMAD.IADD R95, R33, 0x1, R37 ;  /* 0x00000001215f7824 */ /* 0x000fe400078e0225 */
[----:B------:R-:W-:Y:S01]  /*2bd0*/  IMAD.IADD R105, R35, 0x1, R39 ;  /* 0x0000000123697824 */ /* 0x000fe200078e0227 */
[----:B------:R-:W-:Y:S06]  /*2be0*/  @!P3 BRA `(.L_x_619) ;  /* 0x00000010008cb947 */ /* 0x000fec0003800000 */
[----:B------:R-:W-:Y:S01]  /*2bf0*/  ISETP.GE.AND P4, PT, R18, R97, PT ;  /* 0x000000611200720c */ /* 0x000fe20003f86270 */
[----:B------:R-:W-:Y:S01]  /*2c00*/  BSSY B1, `(.L_x_620) ;  /* 0x000001e000017945 */ /* 0x000fe20003800000 */
        /* <DEDUP_REMOVED lines=8> */
[----:B------:R-:W-:Y:S06]  /*2c90*/  @P4 BRA `(.L_x_621) ;  /* 0x0000000000504947 */ /* 0x000fec0003800000 */
[----:B------:R-:W-:Y:S01]  /*2ca0*/  IADD3 R50, P3, R10, R32, RZ ;  /* 0x000000200a327210 */ /* 0x000fe20007f7e0ff */
[----:B------:R-:W-:Y:S01]  /*2cb0*/  ULDC.64 UR4, c[0x0][0x3e8] ;  /* 0x0000fa0000047ab9 */ /* 0x000fe20000000a00 */
[----:B------:R-:W-:Y:S02]  /*2cc0*/  CS2R R52, SRZ ;  /* 0x0000000000347805 */ /* 0x000fe4000001ff00 */
[----:B------:R-:W-:Y:S01]  /*2cd0*/  CS2R R54, SRZ ;  /* 0x0000000000367805 */ /* 0x000fe2000001ff00 */
[----:B------:R-:W-:Y:S01]  /*2ce0*/  IMAD.X R51, R95, 0x1, R78, P3 ;  /* 0x000000015f337824 */ /* 0x000fe200018e064e */
[----:B------:R-:W-:-:S05]  /*2cf0*/  IADD3 R48, P3, R20, R34, RZ ;  /* 0x0000002214307210 */ /* 0x000fca0007f7e0ff */
[----:B------:R-:W-:Y:S01]  /*2d00*/  IMAD.X R49, R105, 0x1, R80, P3 ;  /* 0x0000000169317824 */ /* 0x000fe200018e0650 */
[----:B------:R-:W-:-:S04]  /*2d10*/  LEA R98, P3, R50, UR4, 0x1 ;  /* 0x0000000432627c11 */ /* 0x000fc8000f8608ff */
[----:B------:R-:W-:Y:S01]  /*2d20*/  LEA.HI.X R99, R50, UR5, R51, 0x1, P3 ;  /* 0x0000000532637c11 */ /* 0x000fe200098f0c33 */
[----:B------:R-:W-:Y:S02]  /*2d30*/  ULDC.64 UR4, c[0x0][0x400] ;  /* 0x0001000000047ab9 */ /* 0x000fe40000000a00 */
[----:B------:R-:W-:-:S04]  /*2d40*/  LEA R100, P3, R48, UR4, 0x1 ;  /* 0x0000000430647c11 */ /* 0x000fc8000f8608ff */
[----:B------:R-:W-:Y:S02]  /*2d50*/  LEA.HI.X R101, R48, UR5, R49, 0x1, P3 ;  /* 0x0000000530657c11 */ /* 0x000fe400098f0c31 */
[----:B------:R-:W-:Y:S02]  /*2d60*/  ISETP.GE.AND P3, PT, R22, R102, PT ;  /* 0x000000661600720c */ /* 0x000fe40003f66270 */
[----:B------:R-:W-:Y:S02]  /*2d70*/  CS2R R50, SRZ ;  /* 0x0000000000327805 */ /* 0x000fe4000001ff00 */
[----:B------:R-:W-:-:S09]  /*2d80*/  CS2R R48, SRZ ;  /* 0x0000000000307805 */ /* 0x000fd2000001ff00 */
[----:B------:R0:W5:Y:S04]  /*2d90*/  @!P3 LDG.E.64 R52, desc[UR40][R98.64] ;  /* 0x000000286234b981 */ /* 0x000168000c1e1b00 */
[----:B------:R0:W5:Y:S01]  /*2da0*/  @!P3 LDG.E.64 R54, desc[UR40][R100.64] ;  /* 0x000000286436b981 */ /* 0x000162000c1e1b00 */
[----:B------:R-:W-:-:S13]  /*2db0*/  ISETP.GE.AND P3, PT, R202, R102, PT ;  /* 0x00000066ca00720c */ /* 0x000fda0003f66270 */
[----:B------:R0:W5:Y:S04]  /*2dc0*/  @!P3 LDG.E.64 R50, desc[UR40][R98.64+0x20] ;  /* 0x000020286232b981 */ /* 0x000168000c1e1b00 */
[----:B------:R0:W5:Y:S02]  /*2dd0*/  @!P3 LDG.E.64 R48, desc[UR40][R100.64+0x20] ;  /* 0x000020286430b981 */ /* 0x000164000c1e1b00 */
.L_x_621:
[----:B------:R-:W-:Y:S05]  /*2de0*/  BSYNC B1 ;  /* 0x0000000000017941 */ /* 0x000fea0003800000 */
.L_x_620:
[----:B------:R-:W-:Y:S01]  /*2df0*/  ISETP.GE.AND P5, PT, R220, R97, PT ;  /* 0x00000061dc00720c */ /* 0x000fe20003fa6270 */
[----:B------:R-:W-:Y:S01]  /*2e00*/  BSSY B1, `(.L_x_622) ;  /* 0x0000018000017945 */ /* 0x000fe20003800000 */
[----:B0----5:R-:W-:Y:S02]  /*2e10*/  IMAD.MOV.U32 R98, RZ, RZ, R50 ;  /* 0x000000ffff627224 */ /* 0x021fe400078e0032 */
[----:B------:R-:W-:-:S09]  /*2e20*/  IMAD.MOV.U32 R99, RZ, RZ, R51 ;  /* 0x000000ffff637224 */ /* 0x000fd200078e0033 */
[----:B------:R-:W-:Y:S05]  /*2e30*/  @P5 BRA `(.L_x_623) ;  /* 0x0000000000505947 */ /* 0x000fea0003800000 */
[----:B------:R-:W-:Y:S01]  /*2e40*/  IADD3 R33, P3, P6, R10, R32, R69 ;  /* 0x000000200a217210 */ /* 0x000fe20007e7e045 */
[----:B------:R-:W-:Y:S01]  /*2e50*/  ULDC.64 UR4, c[0x0][0x3e8] ;  /* 0x0000fa0000047ab9 */ /* 0x000fe20000000a00 */
[----:B------:R-:W-:Y:S02]  /*2e60*/  CS2R R44, SRZ ;  /* 0x00000000002c7805 */ /* 0x000fe4000001ff00 */
[----:B------:R-:W-:Y:S02]  /*2e70*/  CS2R R46, SRZ ;  /* 0x00000000002e7805 */ /* 0x000fe4000001ff00 */
[----:B------:R-:W-:Y:S02]  /*2e80*/  IADD3.X R38, R78, R95, R68, P3, P6 ;  /* 0x0000005f4e267210 */ /* 0x000fe40001fec444 */
[----:B------:R-:W-:-:S04]  /*2e90*/  IADD3 R35, P3, P6, R20, R34, R71 ;  /* 0x0000002214237210 */ /* 0x000fc80007e7e047 */
[----:B------:R-:W-:Y:S02]  /*2ea0*/  IADD3.X R36, R80, R105, R70, P3, P6 ;  /* 0x0000006950247210 */ /* 0x000fe40001fec446 */
        /* <DEDUP_REMOVED lines=13> */
.L_x_623:
[----:B------:R-:W-:Y:S05]  /*2f80*/  BSYNC B1 ;  /* 0x0000000000017941 */ /* 0x000fea0003800000 */
.L_x_622:
[----:B0-----:R-:W-:Y:S01]  /*2f90*/  IMAD.MOV.U32 R32, RZ, RZ, R52 ;  /* 0x000000ffff207224 */ /* 0x001fe200078e0034 */
[----:B------:R-:W-:Y:S01]  /*2fa0*/  UISETP.NE.AND UP0, UPT, UR44, 0x3, UPT ;  /* 0x000000032c00788c */ /* 0x000fe2000bf05270 */
[----:B------:R-:W-:Y:S01]  /*2fb0*/  IMAD.MOV.U32 R33, RZ, RZ, R53 ;  /* 0x000000ffff217224 */ /* 0x000fe200078e0035 */
[----:B------:R-:W-:Y:S01]  /*2fc0*/  PRMT R105, R99, 0x5410, R98 ;  /* 0x0000541063697816 */ /* 0x000fe20000000062 */
[----:B------:R-:W-:Y:S02]  /*2fd0*/  IMAD.MOV.U32 R34, RZ, RZ, R54 ;  /* 0x000000ffff227224 */ /* 0x000fe400078e0036 */
[----:B------:R-:W-:Y:S01]  /*2fe0*/  IMAD.MOV.U32 R35, RZ, RZ, R55 ;  /* 0x000000ffff237224 */ /* 0x000fe200078e0037 */
[----:B------:R-:W-:Y:S01]  /*2ff0*/  PRMT R113, R32, 0x5410, R33 ;  /* 0x0000541020717816 */ /* 0x000fe20000000021 */
[----:B------:R-:W-:Y:S01]  /*3000*/  IMAD.MOV.U32 R32, RZ, RZ, R48 ;  /* 0x000000ffff207224 */ /* 0x000fe200078e0030 */
[----:B------:R-:W-:Y:S01]  /*3010*/  PLOP3.LUT P3, PT, PT, PT, UP0, 0x80, 0x0 ;  /* 0x000000000000781c */ /* 0x000fe20003f6f008 */
[----:B------:R-:W-:Y:S01]  /*3020*/  IMAD.MOV.U32 R33, RZ, RZ, R49 ;  /* 0x000000ffff217224 */ /* 0x000fe200078e0031 */
[----:B------:R-:W-:Y:S01]  /*3030*/  PRMT R114, R34, 0x5410, R35 ;  /* 0x0000541022727816 */ /* 0x000fe20000000023 */
[----:B-----5:R-:W-:-:S02]  /*3040*/  IMAD.MOV.U32 R34, RZ, RZ, R44 ;  /* 0x000000ffff227224 */ /* 0x020fc400078e002c */
[----:B------:R-:W-:Y:S01]  /*3050*/  IMAD.MOV.U32 R35, RZ, RZ, R45 ;  /* 0x000000ffff237224 */ /* 0x000fe200078e002d */
[----:B------:R-:W-:Y:S01]  /*3060*/  PRMT R107, R32, 0x5410, R33 ;  /* 0x00005410206b7816 */ /* 0x000fe20000000021 */
[----:B------:R-:W-:Y:S02]  /*3070*/  IMAD.MOV.U32 R32, RZ, RZ, R38 ;  /* 0x000000ffff207224 */ /* 0x000fe400078e0026 */
[----:B------:R-:W-:Y:S01]  /*3080*/  IMAD.MOV.U32 R33, RZ, RZ, R39 ;  /* 0x000000ffff217224 */ /* 0x000fe200078e0027 */
[----:B------:R-:W-:Y:S01]  /*3090*/  PRMT R100, R34, 0x5410, R35 ;  /* 0x0000541022647816 */ /* 0x000fe20000000023 */
[----:B------:R-:W-:Y:S02]  /*30a0*/  IMAD.MOV.U32 R34, RZ, RZ, R46 ;  /* 0x000000ffff227224 */ /* 0x000fe400078e002e */
[----:B------:R-:W-:Y:S01]  /*30b0*/  IMAD.MOV.U32 R35, RZ, RZ, R47 ;  /* 0x000000ffff237224 */ /* 0x000fe200078e002f */
[----:B------:R-:W-:Y:S01]  /*30c0*/  PRMT R98, R32, 0x5410, R33 ;  /* 0x0000541020627816 */ /* 0x000fe20000000021 */
[----:B------:R-:W-:-:S02]  /*30d0*/  IMAD.MOV.U32 R32, RZ, RZ, R36 ;  /* 0x000000ffff207224 */ /* 0x000fc400078e0024 */
[----:B------:R-:W-:Y:S01]  /*30e0*/  IMAD.MOV.U32 R33, RZ, RZ, R37 ;  /* 0x000000ffff217224 */ /* 0x000fe200078e0025 */
[----:B------:R-:W-:-:S04]  /*30f0*/  PRMT R101, R34, 0x5410, R35 ;  /* 0x0000541022657816 */ /* 0x000fc80000000023 */
[----:B------:R-:W-:Y:S01]  /*3100*/  PRMT R99, R32, 0x5410, R33 ;  /* 0x0000541020637816 */ /* 0x000fe20000000021 */
[----:B------:R-:W-:Y:S06]  /*3110*/  @!P3 BRA `(.L_x_624) ;  /* 0x000000000004b947 */ /* 0x000fec0003800000 */
[----:B------:R-:W-:Y:S01]  /*3120*/  BPT.TRAP 0x1 ;  /* 0x000000040000795c */ /* 0x000fe20000300000 */
.L_x_624:
[----:B------:R-:W-:Y:S01]  /*3130*/  IMAD R95, R2, 0x8, R19 ;  /* 0x00000008025f7824 */ /* 0x000fe200078e0213 */
[----:B------:R-:W-:Y:S01]  /*3140*/  SHF.L.U32 R106, R201, 0x1f, RZ ;  /* 0x0000001fc96a7819 */ /* 0x000fe200000006ff */
[----:B------:R-:W-:Y:S03]  /*3150*/  BSSY B1, `(.L_x_625) ;  /* 0x0000003000017945 */ /* 0x000fe60003800000 */
[----:B------:R-:W0:Y:S02]  /*3160*/  SYNCS.PHASECHK.TRANS64.TRYWAIT P6, [R95+URZ+0x22890], R106 ;  /* 0x0228906a5f0075a7 */ /* 0x000e2400080c017f */
[----:B0-----:R-:W-:Y:S05]  /*3170*/  @!P6 BRA `(.L_x_626) ;  /* 0x0000016400d0e947 */ /* 0x001fea0003800000 */
.L_x_913:
[----:B------:R-:W-:Y:S05]  /*3180*/  BSYNC B1 ;  /* 0x0000000000017941 */ /* 0x000fea0003800000 */
.L_x_625:
[----:B------:R-:W-:Y:S04]  /*3190*/  BSSY B1, `(.L_x_627) ;  /* 0x0000064000017945 */ /* 0x000fe80003800000 */
[----:B------:R-:W-:Y:S05]  /*31a0*/  @P4 BRA `(.L_x_628) ;  /* 0x0000000400884947 */ /* 0x000fea0003800000 */
[----:B------:R-:W-:Y:S04]  /*31b0*/  BSSY B2, `(.L_x_629) ;  /* 0x0000031000027945 */ /* 0x000fe80003800000 */
[----:B------:R-:W-:Y:S05]  /*31c0*/  @P1 BRA `(.L_x_630) ;  /* 0x0000000000bc1947 */ /* 0x000fea0003800000 */
[----:B------:R1:W2:Y:S01]  /*31d0*/  LDS.128 R32, [R104] ;  /* 0x0000000068207984 */ /* 0x0002a20000000c00 */
[----:B------:R-:W-:Y:S01]  /*31e0*/  ISETP.GE.AND P4, PT, R22, R102, PT ;  /* 0x000000661600720c */ /* 0x000fe20003f86270 */
[----:B------:R-:W-:-:S12]  /*31f0*/  BSSY B3, `(.L_x_631) ;  /* 0x000002b000037945 */ /* 0x000fd80003800000 */
[----:B-1----:R-:W-:Y:S05]  /*3200*/  @P4 BRA `(.L_x_632) ;  /* 0x0000000000a44947 */ /* 0x002fea0003800000 */
[----:B------:R-:W-:Y:S01]  /*3210*/  SHF.R.U64 R111, R52, 0x10, R53 ;  /* 0x00000010346f7819 */ /* 0x000fe20000001235 */
[----:B--2---:R-:W-:Y:S01]  /*3220*/  IMAD.MOV.U32 R52, RZ, RZ, R35 ;  /* 0x000000ffff347224 */ /* 0x004fe200078e0023 */
[--C-:B------:R-:W-:Y:S01]  /*3230*/  SHF.R.U64 R108, R54, 0x10, R55.reuse ;  /* 0x00000010366c7819 */ /* 0x100fe20000001237 */
[--C-:B------:R-:W-:Y:S01]  /*3240*/  HADD2.F32 R35, -RZ, R33.reuse.H1_H1 ;  /* 0x30000021ff237230 */ /* 0x100fe20000004100 */
[----:B------:R-:W-:Y:S01]  /*3250*/  SHF.R.U32.HI R109, RZ, 0x10, R55 ;  /* 0x00000010ff6d7819 */ /* 0x000fe20000011637 */
[----:B------:R-:W-:Y:S01]  /*3260*/  HADD2.F32 R33, -RZ, R33.H0_H0 ;  /* 0x20000021ff217230 */ /* 0x000fe20000004100 */
[----:B------:R-:W-:Y:S01]  /*3270*/  SHF.R.U32.HI R110, RZ, 0x10, R53 ;  /* 0x00000010ff6e7819 */ /* 0x000fe20000011635 */
[----:B------:R-:W-:Y:S02]  /*3280*/  HADD2.F32 R108, -RZ, R108.H0_H0 ;  /* 0x2000006cff6c7230 */ /* 0x000fe40000004100 */
[----:B------:R-:W-:Y:S02]  /*3290*/  HADD2.F32 R109, -RZ, R109.H0_H0 ;  /* 0x2000006dff6d7230 */ /* 0x000fe40000004100 */
[----:B------:R-:W-:-:S02]  /*32a0*/  HADD2.F32 R53, -RZ, R52.H1_H1 ;  /* 0x30000034ff357230 */ /* 0x000fc40000004100 */
[----:B------:R-:W-:Y:S02]  /*32b0*/  HADD2.F32 R54, -RZ, R111.H0_H0 ;  /* 0x2000006fff367230 */ /* 0x000fe40000004100 */
[----:B------:R-:W-:Y:S02]  /*32c0*/  HADD2.F32 R55, -RZ, R110.H0_H0 ;  /* 0x2000006eff377230 */ /* 0x000fe40000004100 */
[-C--:B------:R-:W-:Y:S01]  /*32d0*/  FMUL.FTZ R110, R35, R108.reuse ;  /* 0x0000006c236e7220 */ /* 0x080fe20000410000 */
[----:B------:R-:W-:Y:S02]  /*32e0*/  HADD2.F32 R52, -RZ, R52.H0_H0 ;  /* 0x20000034ff347230 */ /* 0x000fe40000004100 */
[----:B------:R-:W-:Y:S01]  /*32f0*/  FMUL.FTZ R108, R33, R108 ;  /* 0x0000006c216c7220 */ /* 0x000fe20000410000 */
[-C--:B------:R-:W-:Y:S01]  /*3300*/  FMUL.FTZ R111, R53, R109.reuse ;  /* 0x0000006d356f7220 */ /* 0x080fe20000410000 */
[-C--:B------:R-:W-:Y:S01]  /*3310*/  FFMA.FTZ R33, R33, R54.reuse, -R110 ;  /* 0x0000003621217223 */ /* 0x080fe2000001086e */
[C---:B------:R-:W-:Y:S01]  /*3320*/  FMUL.FTZ R112, R52.reuse, R109 ;  /* 0x0000006d34707220 */ /* 0x040fe20000410000 */
[----:B------:R-:W-:Y:S01]  /*3330*/  FFMA.FTZ R108, R35, R54, R108 ;  /* 0x00000036236c7223 */ /* 0x000fe2000001006c */
[----:B------:R-:W-:Y:S01]  /*3340*/  FFMA.FTZ R110, R52, R55, -R111 ;  /* 0x00000037346e7223 */ /* 0x000fe2000001086f */
[----:B------:R-:W-:-:S02]  /*3350*/  HADD2.F32 R54, -RZ, R114.H0_H0 ;  /* 0x20000072ff367230 */ /* 0x000fc40000004100 */
[----:B------:R-:W-:Y:S01]  /*3360*/  FFMA.FTZ R115, R53, R55, R112 ;  /* 0x0000003735737223 */ /* 0x000fe20000010070 */
[----:B------:R-:W-:Y:S01]  /*3370*/  HADD2.F32 R109, -RZ, R114.H1_H1 ;  /* 0x30000072ff6d7230 */ /* 0x000fe20000004100 */
[----:B------:R-:W-:Y:S01]  /*3380*/  F2FP.F16.F32.PACK_AB R33, R108, R33 ;  /* 0x000000216c21723e */ /* 0x000fe200000000ff */
[----:B------:R-:W-:Y:S02]  /*3390*/  HADD2.F32 R35, -RZ, R32.H1_H1 ;  /* 0x30000020ff237230 */ /* 0x000fe40000004100 */
[----:B------:R-:W-:Y:S02]  /*33a0*/  HADD2.F32 R52, -RZ, R34.H1_H1 ;  /* 0x30000022ff347230 */ /* 0x000fe40000004100 */
[----:B------:R-:W-:Y:S02]  /*33b0*/  HADD2.F32 R32, -RZ, R32.H0_H0 ;  /* 0x20000020ff207230 */ /* 0x000fe40000004100 */
[----:B------:R-:W-:Y:S01]  /*33c0*/  FMUL.FTZ R111, R35, R54 ;  /* 0x00000036236f7220 */ /* 0x000fe20000410000 */
[----:B------:R-:W-:-:S02]  /*33d0*/  HADD2.F32 R34, -RZ, R34.H0_H0 ;  /* 0x20000022ff227230 */ /* 0x000fc40000004100 */
[--C-:B------:R-:W-:Y:S02]  /*33e0*/  HADD2.F32 R53, -RZ, R113.reuse.H0_H0 ;  /* 0x20000071ff357230 */ /* 0x100fe40000004100 */
[----:B------:R-:W-:Y:S01]  /*33f0*/  FMUL.FTZ R54, R32, R54 ;  /* 0x0000003620367220 */ /* 0x000fe20000410000 */
[----:B------:R-:W-:Y:S02]  /*3400*/  HADD2.F32 R55, -RZ, R113.H1_H1 ;  /* 0x30000071ff377230 */ /* 0x000fe40000004100 */
[-C--:B------:R-:W-:Y:S01]  /*3410*/  FMUL.FTZ R113, R52, R109.reuse ;  /* 0x0000006d34717220 */ /* 0x080fe20000410000 */
[----:B------:R-:W-:Y:S01]  /*3420*/  FMUL.FTZ R109, R34, R109 ;  /* 0x0000006d226d7220 */ /* 0x000fe20000410000 */
[-C--:B------:R-:W-:Y:S01]  /*3430*/  FFMA.FTZ R111, R32, R53.reuse, -R111 ;  /* 0x00000035206f7223 */ /* 0x080fe2000001086f */
[----:B------:R-:W-:Y:S01]  /*3440*/  FFMA.FTZ R54, R35, R53, R54 ;  /* 0x0000003523367223 */ /* 0x000fe20000010036 */
[-C--:B------:R-:W-:Y:S01]  /*3450*/  FFMA.FTZ R113, R34, R55.reuse, -R113 ;  /* 0x0000003722717223 */ /* 0x080fe20000010871 */
[----:B------:R-:W-:Y:S01]  /*3460*/  FFMA.FTZ R52, R52, R55, R109 ;  /* 0x0000003734347223 */ /* 0x000fe2000001006d */
[----:B------:R-:W-:-:S02]  /*3470*/  F2FP.F16.F32.PACK_AB R35, R115, R110 ;  /* 0x0000006e7323723e */ /* 0x000fc400000000ff */
[----:B------:R-:W-:Y:S02]  /*3480*/  F2FP.F16.F32.PACK_AB R32, R54, R111 ;  /* 0x0000006f3620723e */ /* 0x000fe400000000ff */
[----:B------:R-:W-:-:S07]  /*3490*/  F2FP.F16.F32.PACK_AB R34, R52, R113 ;  /* 0x000000713422723e */ /* 0x000fce00000000ff */
.L_x_632:
[----:B------:R-:W-:Y:S05]  /*34a0*/  BSYNC B3 ;  /* 0x0000000000037941 */ /* 0x000fea0003800000 */
.L_x_631:
[----:B--2---:R1:W-:Y:S02]  /*34b0*/  STG.E.128 desc[UR40][R42.64], R32 ;  /* 0x000000202a007986 */ /* 0x0043e4000c101d28 */
.L_x_630:
[----:B------:R-:W-:Y:S05]  /*34c0*/  BSYNC B2 ;  /* 0x0000000000027941 */ /* 0x000fea0003800000 */
.L_x_629:
[----:B------:R-:W-:Y:S05]  /*34d0*/  @P2 BRA `(.L_x_628) ;  /* 0x0000000000bc2947 */ /* 0x000fea0003800000 */
[----:B-1----:R1:W2:Y:S01]  /*34e0*/  LDS.128 R32, [R103] ;  /* 0x0000000067207984 */ /* 0x0022a20000000c00 */
[----:B------:R-:W-:Y:S01]  /*34f0*/  ISETP.GE.AND P4, PT, R202, R102, PT ;  /* 0x00000066ca00720c */ /* 0x000fe20003f86270 */
[----:B------:R-:W-:-:S12]  /*3500*/  BSSY B2, `(.L_x_633) ;  /* 0x000002b000027945 */ /* 0x000fd80003800000 */
[----:B-1----:R-:W-:Y:S05]  /*3510*/  @P4 BRA `(.L_x_634) ;  /* 0x0000000000a44947 */ /* 0x002fea0003800000 */
[--C-:B------:R-:W-:Y:S02]  /*3520*/  SHF.R.U64 R50, R50, 0x10, R51.reuse ;  /* 0x0000001032327819 */ /* 0x100fe40000001233 */
[----:B------:R-:W-:Y:S02]  /*3530*/  SHF.R.U32.HI R52, RZ, 0x10, R51 ;  /* 0x00000010ff347819 */ /* 0x000fe40000011633 */
[--C-:B------:R-:W-:Y:S01]  /*3540*/  SHF.R.U64 R51, R48, 0x10, R49.reuse ;  /* 0x0000001030337819 */ /* 0x100fe20000001231 */
[----:B--2---:R-:W-:Y:S01]  /*3550*/  IMAD.MOV.U32 R48, RZ, RZ, R34 ;  /* 0x000000ffff307224 */ /* 0x004fe200078e0022 */
[----:B------:R-:W-:Y:S01]  /*3560*/  SHF.R.U32.HI R54, RZ, 0x10, R49 ;  /* 0x00000010ff367819 */ /* 0x000fe20000011631 */
[----:B------:R-:W-:Y:S02]  /*3570*/  HADD2.F32 R34, -RZ, R33.H1_H1 ;  /* 0x30000021ff227230 */ /* 0x000fe40000004100 */
[----:B------:R-:W-:Y:S02]  /*3580*/  HADD2.F32 R51, -RZ, R51.H0_H0 ;  /* 0x20000033ff337230 */ /* 0x000fe40000004100 */
[----:B------:R-:W-:-:S02]  /*3590*/  HADD2.F32 R54, -RZ, R54.H0_H0 ;  /* 0x20000036ff367230 */ /* 0x000fc40000004100 */
[--C-:B------:R-:W-:Y:S02]  /*35a0*/  HADD2.F32 R49, -RZ, R35.reuse.H1_H1 ;  /* 0x30000023ff317230 */ /* 0x100fe40000004100 */
[----:B------:R-:W-:Y:S01]  /*35b0*/  FMUL.FTZ R108, R34, R51 ;  /* 0x00000033226c7220 */ /* 0x000fe20000410000 */
[----:B------:R-:W-:Y:S02]  /*35c0*/  HADD2.F32 R35, -RZ, R35.H0_H0 ;  /* 0x20000023ff237230 */ /* 0x000fe40000004100 */
[----:B------:R-:W-:Y:S02]  /*35d0*/  HADD2.F32 R33, -RZ, R33.H0_H0 ;  /* 0x20000021ff217230 */ /* 0x000fe40000004100 */
[-C--:B------:R-:W-:Y:S01]  /*35e0*/  FMUL.FTZ R110, R49, R54.reuse ;  /* 0x00000036316e7220 */ /* 0x080fe20000410000 */
[----:B------:R-:W-:Y:S02]  /*35f0*/  HADD2.F32 R50, -RZ, R50.H0_H0 ;  /* 0x20000032ff327230 */ /* 0x000fe40000004100 */
[----:B------:R-:W-:Y:S01]  /*3600*/  FMUL.FTZ R54, R35, R54 ;  /* 0x0000003623367220 */ /* 0x000fe20000410000 */
[----:B------:R-:W-:-:S02]  /*3610*/  HADD2.F32 R52, -RZ, R52.H0_H0 ;  /* 0x20000034ff347230 */ /* 0x000fc40000004100 */
[C---:B------:R-:W-:Y:S01]  /*3620*/  FMUL.FTZ R51, R33.reuse, R51 ;  /* 0x0000003321337220 */ /* 0x040fe20000410000 */
[----:B------:R-:W-:Y:S01]  /*3630*/  FFMA.FTZ R108, R33, R50, -R108 ;  /* 0x00000032216c7223 */ /* 0x000fe2000001086c */
[--C-:B------:R-:W-:Y:S02]  /*3640*/  HADD2.F32 R33, -RZ, R32.reuse.H1_H1 ;  /* 0x30000020ff217230 */ /* 0x100fe40000004100 */
[----:B------:R-:W-:Y:S01]  /*3650*/  FFMA.FTZ R55, R49, R52, R54 ;  /* 0x0000003431377223 */ /* 0x000fe20000010036 */
[----:B------:R-:W-:Y:S01]  /*3660*/  FFMA.FTZ R53, R34, R50, R51 ;  /* 0x0000003222357223 */ /* 0x000fe20000010033 */
[--C-:B------:R-:W-:Y:S02]  /*3670*/  HADD2.F32 R49, -RZ, R107.reuse.H0_H0 ;  /* 0x2000006bff317230 */ /* 0x100fe40000004100 */
[----:B------:R-:W-:Y:S01]  /*3680*/  FFMA.FTZ R110, R35, R52, -R110 ;  /* 0x00000034236e7223 */ /* 0x000fe2000001086e */
[----:B------:R-:W-:Y:S02]  /*3690*/  HADD2.F32 R32, -RZ, R32.H0_H0 ;  /* 0x20000020ff207230 */ /* 0x000fe40000004100 */
[----:B------:R-:W-:-:S02]  /*36a0*/  HADD2.F32 R107, -RZ, R107.H1_H1 ;  /* 0x3000006bff6b7230 */ /* 0x000fc40000004100 */
[CC--:B------:R-:W-:Y:S01]  /*36b0*/  FMUL.FTZ R51, R33.reuse, R49.reuse ;  /* 0x0000003121337220 */ /* 0x0c0fe20000410000 */
[--C-:B------:R-:W-:Y:S02]  /*36c0*/  HADD2.F32 R34, -RZ, R48.reuse.H1_H1 ;  /* 0x30000030ff227230 */ /* 0x100fe40000004100 */
[----:B------:R-:W-:Y:S01]  /*36d0*/  FMUL.FTZ R50, R32, R49 ;  /* 0x0000003120327220 */ /* 0x000fe20000410000 */
[----:B------:R-:W-:Y:S02]  /*36e0*/  HADD2.F32 R48, -RZ, R48.H0_H0 ;  /* 0x20000030ff307230 */ /* 0x000fe40000004100 */
[--C-:B------:R-:W-:Y:S02]  /*36f0*/  HADD2.F32 R35, -RZ, R105.reuse.H1_H1 ;  /* 0x30000069ff237230 */ /* 0x100fe40000004100 */
[-C--:B------:R-:W-:Y:S01]  /*3700*/  FMUL.FTZ R49, R34, R107.reuse ;  /* 0x0000006b22317220 */ /* 0x080fe20000410000 */
[----:B------:R-:W-:Y:S02]  /*3710*/  HADD2.F32 R105, -RZ, R105.H0_H0 ;  /* 0x20000069ff697230 */ /* 0x000fe40000004100 */
[----:B------:R-:W-:Y:S01]  /*3720*/  FMUL.FTZ R107, R48, R107 ;  /* 0x0000006b306b7220 */ /* 0x000fe20000410000 */
[-C--:B------:R-:W-:Y:S01]  /*3730*/  FFMA.FTZ R51, R32, R35.reuse, -R51 ;  /* 0x0000002320337223 */ /* 0x080fe20000010833 */
[----:B------:R-:W-:Y:S01]  /*3740*/  FFMA.FTZ R50, R33, R35, R50 ;  /* 0x0000002321327223 */ /* 0x000fe20000010032 */
[-C--:B------:R-:W-:Y:S01]  /*3750*/  FFMA.FTZ R49, R48, R105.reuse, -R49 ;  /* 0x0000006930317223 */ /* 0x080fe20000010831 */
[----:B------:R-:W-:Y:S01]  /*3760*/  FFMA.FTZ R34, R34, R105, R107 ;  /* 0x0000006922227223 */ /* 0x000fe2000001006b */
[----:B------:R-:W-:-:S02]  /*3770*/  F2FP.F16.F32.PACK_AB R33, R53, R108 ;  /* 0x0000006c3521723e */ /* 0x000fc400000000ff */
[----:B------:R-:W-:Y:S02]  /*3780*/  F2FP.F16.F32.PACK_AB R35, R55, R110 ;  /* 0x0000006e3723723e */ /* 0x000fe400000000ff */
[----:B------:R-:W-:Y:S02]  /*3790*/  F2FP.F16.F32.PACK_AB R32, R50, R51 ;  /* 0x000000333220723e */ /* 0x000fe400000000ff */
[----:B------:R-:W-:-:S07]  /*37a0*/  F2FP.F16.F32.PACK_AB R34, R34, R49 ;  /* 0x000000312222723e */ /* 0x000fce00000000ff */
.L_x_634:
[----:B------:R-:W-:Y:S05]  /*37b0*/  BSYNC B2 ;  /* 0x0000000000027941 */ /* 0x000fea0003800000 */
.L_x_633:
[----:B--2---:R2:W-:Y:S02]  /*37c0*/  STG.E.128 desc[UR40][R42.64+0x40], R32 ;  /* 0x000040202a007986 */ /* 0x0045e4000c101d28 */
.L_x_628:
[----:B------:R-:W-:Y:S05]  /*37d0*/  BSYNC B1 ;  /* 0x0000000000017941 */ /* 0x000fea0003800000 */
.L_x_627:
[----:B------:R-:W-:Y:S05]  /*37e0*/  @P5 BRA `(.L_x_635) ;  /* 0x0000001c00105947 */ /* 0x000fea0003800000 */
[----:B------:R-:W-:Y:S04]  /*37f0*/  BSSY B1, `(.L_x_636) ;  /* 0x0000031000017945 */ /* 0x000fe80003800000 */
[----:B------:R-:W-:Y:S05]  /*3800*/  @P1 BRA `(.L_x_637) ;  /* 0x0000000000bc1947 */ /* 0x000fea0003800000 */
[----:B-12---:R1:W2:Y:S01]  /*3810*/  LDS.128 R32, [R104+0x2000] ;  /* 0x0020000068207984 */ /* 0x0062a20000000c00 */
[----:B------:R-:W-:Y:S01]  /*3820*/  ISETP.GE.AND P4, PT, R22, R102, PT ;  /* 0x000000661600720c */ /* 0x000fe20003f86270 */
[----:B------:R-:W-:-:S12]  /*3830*/  BSSY B2, `(.L_x_638) ;  /* 0x000002b000027945 */ /* 0x000fd80003800000 */
[----:B-1----:R-:W-:Y:S05]  /*3840*/  @P4 BRA `(.L_x_639) ;  /* 0x0000000000a44947 */ /* 0x002fea0003800000 */
[--C-:B------:R-:W-:Y:S01]  /*3850*/  SHF.R.U64 R44, R44, 0x10, R45.reuse ;  /* 0x000000102c2c7819 */ /* 0x100fe2000000122d */
[----:B--2---:R-:W-:Y:S01]  /*3860*/  IMAD.MOV.U32 R42, RZ, RZ, R34 ;  /* 0x000000ffff2a7224 */ /* 0x004fe200078e0022 */
[----:B------:R-:W-:Y:S01]  /*3870*/  SHF.R.U32.HI R49, RZ, 0x10, R45 ;  /* 0x00000010ff317819 */ /* 0x000fe2000001162d */
[--C-:B------:R-:W-:Y:S01]  /*3880*/  HADD2.F32 R34, -RZ, R33.reuse.H1_H1 ;  /* 0x30000021ff227230 */ /* 0x100fe20000004100 */
[--C-:B------:R-:W-:Y:S01]  /*3890*/  SHF.R.U64 R45, R46, 0x10, R47.reuse ;  /* 0x000000102e2d7819 */ /* 0x100fe2000000122f */
[----:B------:R-:W-:Y:S01]  /*38a0*/  HADD2.F32 R33, -RZ, R33.H0_H0 ;  /* 0x20000021ff217230 */ /* 0x000fe20000004100 */
[----:B------:R-:W-:Y:S01]  /*38b0*/  SHF.R.U32.HI R48, RZ, 0x10, R47 ;  /* 0x00000010ff307819 */ /* 0x000fe2000001162f */
[----:B------:R-:W-:Y:S02]  /*38c0*/  HADD2.F32 R44, -RZ, R44.H0_H0 ;  /* 0x2000002cff2c7230 */ /* 0x000fe40000004100 */
[----:B------:R-:W-:Y:S02]  /*38d0*/  HADD2.F32 R45, -RZ, R45.H0_H0 ;  /* 0x2000002dff2d7230 */ /* 0x000fe40000004100 */
[----:B------:R-:W-:-:S02]  /*38e0*/  HADD2.F32 R48, -RZ, R48.H0_H0 ;  /* 0x20000030ff307230 */ /* 0x000fc40000004100 */
[--C-:B------:R-:W-:Y:S02]  /*38f0*/  HADD2.F32 R43, -RZ, R35.reuse.H1_H1 ;  /* 0x30000023ff2b7230 */ /* 0x100fe40000004100 */
[CC--:B------:R-:W-:Y:S01]  /*3900*/  FMUL.FTZ R50, R34.reuse, R45.reuse ;  /* 0x0000002d22327220 */ /* 0x0c0fe20000410000 */
[C---:B------:R-:W-:Y:S01]  /*3910*/  FMUL.FTZ R45, R33.reuse, R45 ;  /* 0x0000002d212d7220 */ /* 0x040fe20000410000 */
[----:B------:R-:W-:Y:S02]  /*3920*/  HADD2.F32 R35, -RZ, R35.H0_H0 ;  /* 0x20000023ff237230 */ /* 0x000fe40000004100 */
[-C--:B------:R-:W-:Y:S01]  /*3930*/  FFMA.FTZ R50, R33, R44.reuse, -R50 ;  /* 0x0000002c21327223 */ /* 0x080fe20000010832 */
[----:B------:R-:W-:Y:S01]  /*3940*/  FFMA.FTZ R47, R34, R44, R45 ;  /* 0x0000002c222f7223 */ /* 0x000fe2000001002d */
[----:B------:R-:W-:Y:S02]  /*3950*/  HADD2.F32 R46, -RZ, R49.H0_H0 ;  /* 0x20000031ff2e7230 */ /* 0x000fe40000004100 */
[----:B------:R-:W-:Y:S01]  /*3960*/  FMUL.FTZ R52, R43, R48 ;  /* 0x000000302b347220 */ /* 0x000fe20000410000 */
[----:B------:R-:W-:-:S02]  /*3970*/  HADD2.F32 R44, -RZ, R101.H0_H0 ;  /* 0x20000065ff2c7230 */ /* 0x000fc40000004100 */
[C---:B------:R-:W-:Y:S01]  /*3980*/  FMUL.FTZ R48, R35.reuse, R48 ;  /* 0x0000003023307220 */ /* 0x040fe20000410000 */
[----:B------:R-:W-:Y:S02]  /*3990*/  HADD2.F32 R101, -RZ, R101.H1_H1 ;  /* 0x30000065ff657230 */ /* 0x000fe40000004100 */
[-C--:B------:R-:W-:Y:S01]  /*39a0*/  FFMA.FTZ R52, R35, R46.reuse, -R52 ;  /* 0x0000002e23347223 */ /* 0x080fe20000010834 */
[----:B------:R-:W-:Y:S02]  /*39b0*/  HADD2.F32 R33, -RZ, R32.H1_H1 ;  /* 0x30000020ff217230 */ /* 0x000fe40000004100 */
[----:B------:R-:W-:Y:S01]  /*39c0*/  FFMA.FTZ R51, R43, R46, R48 ;  /* 0x0000002e2b337223 */ /* 0x000fe20000010030 */
[----:B------:R-:W-:Y:S02]  /*39d0*/  HADD2.F32 R34, -RZ, R42.H1_H1 ;  /* 0x3000002aff227230 */ /* 0x000fe40000004100 */
[----:B------:R-:W-:Y:S02]  /*39e0*/  HADD2.F32 R32, -RZ, R32.H0_H0 ;  /* 0x20000020ff207230 */ /* 0x000fe40000004100 */
[----:B------:R-:W-:Y:S01]  /*39f0*/  FMUL.FTZ R45, R33, R44 ;  /* 0x0000002c212d7220 */ /* 0x000fe20000410000 */
[----:B------:R-:W-:-:S02]  /*3a00*/  HADD2.F32 R42, -RZ, R42.H0_H0 ;  /* 0x2000002aff2a7230 */ /* 0x000fc40000004100 */
[-C--:B------:R-:W-:Y:S01]  /*3a10*/  FMUL.FTZ R49, R34, R101.reuse ;  /* 0x0000006522317220 */ /* 0x080fe20000410000 */
[--C-:B------:R-:W-:Y:S02]  /*3a20*/  HADD2.F32 R35, -RZ, R100.reuse.H0_H0 ;  /* 0x20000064ff237230 */ /* 0x100fe40000004100 */
[----:B------:R-:W-:Y:S01]  /*3a30*/  FMUL.FTZ R44, R32, R44 ;  /* 0x0000002c202c7220 */ /* 0x000fe20000410000 */
[----:B------:R-:W-:Y:S02]  /*3a40*/  HADD2.F32 R43, -RZ, R100.H1_H1 ;  /* 0x30000064ff2b7230 */ /* 0x000fe40000004100 */
        /* <DEDUP_REMOVED lines=9> */
.L_x_639:
[----:B------:R-:W-:Y:S05]  /*3ae0*/  BSYNC B2 ;  /* 0x0000000000027941 */ /* 0x000fea0003800000 */
.L_x_638:
[----:B--2---:R3:W-:Y:S02]  /*3af0*/  STG.E.128 desc[UR40][R40.64], R32 ;  /* 0x0000002028007986 */ /* 0x0047e4000c101d28 */
.L_x_637:
[----:B------:R-:W-:Y:S05]  /*3b00*/  BSYNC B1 ;  /* 0x0000000000017941 */ /* 0x000fea0003800000 */
.L_x_636:
[----:B------:R-:W-:Y:S05]  /*3b10*/  @P2 BRA `(.L_x_635) ;  /* 0x0000001800442947 */ /* 0x000fea0003800000 */
[----:B-123--:R1:W2:Y:S01]  /*3b20*/  LDS.128 R32, [R103+0x2000] ;  /* 0x0020000067207984 */ /* 0x00e2a20000000c00 */
        /* <DEDUP_REMOVED lines=11> */
[----:B------:R-:W-:Y:S02]  /*3be0*/  HADD2.F32 R38, -RZ, R38.H0_H0 ;  /* 0x20000026ff267230 */ /* 0x000fe40000004100 */
[CC--:B------:R-:W-:Y:S01]  /*3bf0*/  FMUL.FTZ R46, R34.reuse, R39.reuse ;  /* 0x00000027222e7220 */ /* 0x0c0fe20000410000 */
[----:B------:R-:W-:Y:S02]  /*3c00*/  HADD2.F32 R44, -RZ, R44.H0_H0 ;  /* 0x2000002cff2c7230 */ /* 0x000fe40000004100 */
[C---:B------:R-:W-:Y:S01]  /*3c10*/  FMUL.FTZ R39, R33.reuse, R39 ;  /* 0x0000002721277220 */ /* 0x040fe20000410000 */
[--C-:B------:R-:W-:Y:S02]  /*3c20*/  HADD2.F32 R37, -RZ, R35.reuse.H1_H1 ;  /* 0x30000023ff257230 */ /* 0x100fe40000004100 */
[-C--:B------:R-:W-:Y:S01]  /*3c30*/  FFMA.FTZ R46, R33, R38.reuse, -R46 ;  /* 0x00000026212e7223 */ /* 0x080fe2000001082e */
[----:B------:R-:W-:Y:S02]  /*3c40*/  HADD2.F32 R35, -RZ, R35.H0_H0 ;  /* 0x20000023ff237230 */ /* 0x000fe40000004100 */
[----:B------:R-:W-:Y:S01]  /*3c50*/  FFMA.FTZ R43, R34, R38, R39 ;  /* 0x00000026222b7223 */ /* 0x000fe20000010027 */
[----:B------:R-:W-:-:S02]  /*3c60*/  HADD2.F32 R42, -RZ, R42.H0_H0 ;  /* 0x2000002aff2a7230 */ /* 0x000fc40000004100 */
[-C--:B------:R-:W-:Y:S01]  /*3c70*/  FMUL.FTZ R48, R37, R44.reuse ;  /* 0x0000002c25307220 */ /* 0x080fe20000410000 */
[--C-:B------:R-:W-:Y:S02]  /*3c80*/  HADD2.F32 R38, -RZ, R99.reuse.H0_H0 ;  /* 0x20000063ff267230 */ /* 0x100fe40000004100 */
[C---:B------:R-:W-:Y:S01]  /*3c90*/  FMUL.FTZ R44, R35.reuse, R44 ;  /* 0x0000002c232c7220 */ /* 0x040fe20000410000 */
[----:B------:R-:W-:Y:S02]  /*3ca0*/  HADD2.F32 R99, -RZ, R99.H1_H1 ;  /* 0x30000063ff637230 */ /* 0x000fe40000004100 */
[-C--:B------:R-:W-:Y:S01]  /*3cb0*/  FFMA.FTZ R48, R35, R42.reuse, -R48 ;  /* 0x0000002a23307223 */ /* 0x080fe20000010830 */
[----:B------:R-:W-:Y:S02]  /*3cc0*/  HADD2.F32 R33, -RZ, R32.H1_H1 ;  /* 0x30000020ff217230 */ /* 0x000fe40000004100 */
[----:B------:R-:W-:Y:S01]  /*3cd0*/  FFMA.FTZ R47, R37, R42, R44 ;  /* 0x0000002a252f7223 */ /* 0x000fe2000001002c */
[----:B------:R-:W-:-:S02]  /*3ce0*/  HADD2.F32 R34, -RZ, R36.H1_H1 ;  /* 0x30000024ff227230 */ /* 0x000fc40000004100 */
[----:B------:R-:W-:Y:S02]  /*3cf0*/  HADD2.F32 R32, -RZ, R32.H0_H0 ;  /* 0x20000020ff207230 */ /* 0x000fe40000004100 */
[CC--:B------:R-:W-:Y:S01]  /*3d00*/  FMUL.FTZ R39, R33.reuse, R38.reuse ;  /* 0x0000002621277220 */ /* 0x0c0fe20000410000 */
[----:B------:R-:W-:Y:S02]  /*3d10*/  HADD2.F32 R36, -RZ, R36.H0_H0 ;  /* 0x20000024ff247230 */ /* 0x000fe40000004100 */
        /* <DEDUP_REMOVED lines=13> */
.L_x_641:
[----:B------:R-:W-:Y:S05]  /*3df0*/  BSYNC B1 ;  /* 0x0000000000017941 */ /* 0x000fea0003800000 */
.L_x_640:
[----:B--2---:R4:W-:Y:S01]  /*3e00*/  STG.E.128 desc[UR40][R40.64+0x40], R32 ;  /* 0x0000402028007986 */ /* 0x0049e2000c101d28 */
[----:B------:R-:W-:Y:S05]  /*3e10*/  BRA `(.L_x_635) ;  /* 0x0000001400847947 */ /* 0x000fea0003800000 */
.L_x_619:
[----:B------:R-:W-:Y:S02]  /*3e20*/  ISETP.GE.AND P3, PT, R220, R97, PT ;  /* 0x00000061dc00720c */ /* 0x000fe40003f66270 */
[----:B------:R-:W-:Y:S02]  /*3e30*/  CS2R R38, SRZ ;  /* 0x0000000000267805 */ /* 0x000fe4000001ff00 */
[----:B------:R-:W-:-:S13]  /*3e40*/  ISETP.GE.OR P3, PT, R16, R102, P3 ;  /* 0x000000661000720c */ /* 0x000fda0001f66670 */
[----:B------:R-:W-:Y:S01]  /*3e50*/  @!P3 IADD3 R33, P4, P5, R12, R32, R69 ;  /* 0x000000200c21b210 */ /* 0x000fe20007d9e045 */
[----:B------:R-:W0:Y:S03]  /*3e60*/  @!P3 LDC.64 R44, c[0x0][0x3e8] ;  /* 0x0000fa00ff2cbb82 */ /* 0x000e260000000a00 */
[----:B------:R-:W-:Y:S02]  /*3e70*/  @!P3 IADD3.X R36, R79, R95, R68, P4, P5 ;  /* 0x0000005f4f24b210 */ /* 0x000fe400027ea444 */
[----:B------:R-:W-:-:S03]  /*3e80*/  @!P3 IADD3 R46, P4, P5, R30, R34, R71 ;  /* 0x000000221e2eb210 */ /* 0x000fc60007d9e047 */
[----:B------:R-:W1:Y:S01]  /*3e90*/  @!P3 LDC.64 R48, c[0x0][0x400] ;  /* 0x00010000ff30bb82 */ /* 0x000e620000000a00 */
[----:B------:R-:W-:Y:S02]  /*3ea0*/  @!P3 IADD3.X R47, R81, R105, R70, P4, P5 ;  /* 0x00000069512fb210 */ /* 0x000fe400027ea446 */
[----:B------:R-:W-:-:S04]  /*3eb0*/  ISETP.GE.AND P4, PT, R18, R97, PT ;  /* 0x000000611200720c */ /* 0x000fc80003f86270 */
[----:B------:R-:W-:-:S13]  /*3ec0*/  ISETP.GE.OR P4, PT, R16, R102, P4 ;  /* 0x000000661000720c */ /* 0x000fda0002786670 */
[----:B------:R-:W2:Y:S01]  /*3ed0*/  @!P4 LDC.64 R40, c[0x0][0x3e8] ;  /* 0x0000fa00ff28cb82 */ /* 0x000ea20000000a00 */
[----:B------:R-:W-:-:S05]  /*3ee0*/  @!P4 IADD3 R32, P5, R12, R32, RZ ;  /* 0x000000200c20c210 */ /* 0x000fca0007fbe0ff */
[----:B------:R-:W-:Y:S02]  /*3ef0*/  @!P4 IMAD.X R35, R95, 0x1, R79, P5 ;  /* 0x000000015f23c824 */ /* 0x000fe400028e064f */
[----:B------:R-:W3:Y:S01]  /*3f00*/  @!P4 LDC.64 R42, c[0x0][0x400] ;  /* 0x00010000ff2acb82 */ /* 0x000ee20000000a00 */
[----:B--2---:R-:W-:-:S04]  /*3f10*/  @!P4 LEA R40, P5, R32, R40, 0x1 ;  /* 0x000000282028c211 */ /* 0x004fc800078a08ff */
[----:B------:R-:W-:Y:S02]  /*3f20*/  @!P4 LEA.HI.X R41, R32, R41, R35, 0x1, P5 ;  /* 0x000000292029c211 */ /* 0x000fe400028f0c23 */
[----:B------:R-:W-:-:S05]  /*3f30*/  @!P4 IADD3 R34, P5, R30, R34, RZ ;  /* 0x000000221e22c210 */ /* 0x000fca0007fbe0ff */
[----:B------:R-:W-:Y:S01]  /*3f40*/  @!P4 IMAD.X R32, R105, 0x1, R81, P5 ;  /* 0x000000016920c824 */ /* 0x000fe200028e0651 */
[----:B---3--:R-:W-:-:S04]  /*3f50*/  @!P4 LEA R42, P5, R34, R42, 0x1 ;  /* 0x0000002a222ac211 */ /* 0x008fc800078a08ff */
[----:B------:R-:W-:Y:S02]  /*3f60*/  @!P4 LEA.HI.X R43, R34, R43, R32, 0x1, P5 ;  /* 0x0000002b222bc211 */ /* 0x000fe400028f0c20 */
[----:B------:R-:W-:Y:S02]  /*3f70*/  CS2R R34, SRZ ;  /* 0x0000000000227805 */ /* 0x000fe4000001ff00 */
[----:B0-----:R-:W-:-:S04]  /*3f80*/  @!P3 LEA R44, P5, R33, R44, 0x1 ;  /* 0x0000002c212cb211 */ /* 0x001fc800078a08ff */
[----:B------:R-:W-:Y:S02]  /*3f90*/  @!P3 LEA.HI.X R45, R33, R45, R36, 0x1, P5 ;  /* 0x0000002d212db211 */ /* 0x000fe400028f0c24 */
[----:B------:R-:W-:Y:S02]  /*3fa0*/  CS2R R32, SRZ ;  /* 0x0000000000207805 */ /* 0x000fe4000001ff00 */
[----:B------:R-:W-:-:S04]  /*3fb0*/  CS2R R36, SRZ ;  /* 0x0000000000247805 */ /* 0x000fc8000001ff00 */
[----:B------:R0:W2:Y:S04]  /*3fc0*/  @!P4 LDG.E.128 R32, desc[UR40][R40.64] ;  /* 0x000000282820c981 */ /* 0x0000a8000c1e1d00 */
[----:B------:R3:W4:Y:S01]  /*3fd0*/  @!P4 LDG.E.128 R36, desc[UR40][R42.64] ;  /* 0x000000282a24c981 */ /* 0x000722000c1e1d00 */
[----:B-1----:R-:W-:-:S04]  /*3fe0*/  @!P3 LEA R48, P4, R46, R48, 0x1 ;  /* 0x000000302e30b211 */ /* 0x002fc800078808ff */
[----:B------:R-:W-:Y:S02]  /*3ff0*/  @!P3 LEA.HI.X R49, R46, R49, R47, 0x1, P4 ;  /* 0x000000312e31b211 */ /* 0x000fe400020f0c2f */
[----:B0-----:R-:W-:Y:S02]  /*4000*/  CS2R R40, SRZ ;  /* 0x0000000000287805 */ /* 0x001fe4000001ff00 */
[----:B---3--:R-:W-:Y:S02]  /*4010*/  CS2R R42, SRZ ;  /* 0x00000000002a7805 */ /* 0x008fe4000001ff00 */
[----:B------:R-:W-:-:S04]  /*4020*/  CS2R R46, SRZ ;  /* 0x00000000002e7805 */ /* 0x000fc8000001ff00 */
[----:B------:R0:W3:Y:S02]  /*4030*/  @!P3 LDG.E.128 R40, desc[UR40][R44.64] ;  /* 0x000000282c28b981 */ /* 0x0000e4000c1e1d00 */
[----:B0-----:R-:W-:-:S06]  /*4040*/  CS2R R44, SRZ ;  /* 0x00000000002c7805 */ /* 0x001fcc000001ff00 */
[----:B------:R0:W5:Y:S01]  /*4050*/  @!P3 LDG.E.128 R44, desc[UR40][R48.64] ;  /* 0x00000028302cb981 */ /* 0x000162000c1e1d00 */
[----:B------:R-:W-:Y:S01]  /*4060*/  UISETP.NE.AND UP0, UPT, UR44, 0x3, UPT ;  /* 0x000000032c00788c */ /* 0x000fe2000bf05270 */
[----:B------:R-:W-:-:S05]  /*4070*/  ISETP.GE.AND P4, PT, R16, R102, PT ;  /* 0x000000661000720c */ /* 0x000fca0003f86270 */
[----:B------:R-:W-:Y:S01]  /*4080*/  PLOP3.LUT P3, PT, PT, PT, UP0, 0x80, 0x0 ;  /* 0x000000000000781c */ /* 0x000fe20003f6f008 */
[----:B--2---:R-:W-:Y:S02]  /*4090*/  IMAD.MOV.U32 R51, RZ, RZ, R34 ;  /* 0x000000ffff337224 */ /* 0x004fe400078e0022 */
[----:B------:R-:W-:Y:S02]  /*40a0*/  IMAD.MOV.U32 R52, RZ, RZ, R35 ;  /* 0x000000ffff347224 */ /* 0x000fe400078e0023 */
[----:B------:R-:W-:Y:S01]  /*40b0*/  IMAD.MOV.U32 R53, RZ, RZ, R32 ;  /* 0x000000ffff357224 */ /* 0x000fe200078e0020 */
[----:B------:R-:W-:Y:S01]  /*40c0*/  PRMT R119, R119, 0x5410, R51 ;  /* 0x0000541077777816 */ /* 0x000fe20000000033 */
[----:B----4-:R-:W-:Y:S01]  /*40d0*/  IMAD.MOV.U32 R51, RZ, RZ, R38 ;  /* 0x000000ffff337224 */ /* 0x010fe200078e0026 */
[----:B------:R-:W-:Y:S01]  /*40e0*/  PRMT R123, R52, 0x7610, R123 ;  /* 0x00007610347b7816 */ /* 0x000fe2000000007b */
[----:B0-----:R-:W-:Y:S01]  /*40f0*/  IMAD.MOV.U32 R48, RZ, RZ, R39 ;  /* 0x000000ffff307224 */ /* 0x001fe200078e0027 */
[----:B------:R-:W-:Y:S01]  /*4100*/  PRMT R121, R53, 0x7610, R121 ;  /* 0x0000761035797816 */ /* 0x000fe20000000079 */
[----:B------:R-:W-:Y:S01]  /*4110*/  IMAD.MOV.U32 R49, RZ, RZ, R36 ;  /* 0x000000ffff317224 */ /* 0x000fe200078e0024 */
[----:B------:R-:W-:Y:S01]  /*4120*/  PRMT R119, R51, 0x7610, R119 ;  /* 0x0000761033777816 */ /* 0x000fe20000000077 */
[----:B------:R-:W-:Y:S01]  /*4130*/  IMAD.MOV.U32 R52, RZ, RZ, R37 ;  /* 0x000000ffff347224 */ /* 0x000fe200078e0025 */
[----:B------:R-:W-:Y:S01]  /*4140*/  PRMT R123, R123, 0x5410, R48 ;  /* 0x000054107b7b7816 */ /* 0x000fe20000000030 */
[----:B------:R-:W-:Y:S01]  /*4150*/  IMAD.MOV.U32 R54, RZ, RZ, R33 ;  /* 0x000000ffff367224 */ /* 0x000fe200078e0021 */
[----:B------:R-:W-:-:S02]  /*4160*/  PRMT R121, R121, 0x5410, R49 ;  /* 0x0000541079797816 */ /* 0x000fc40000000031 */
[----:B------:R-:W-:Y:S02]  /*4170*/  PRMT R120, R52, 0x7610, R120 ;  /* 0x0000761034787816 */ /* 0x000fe40000000078 */
[----:B------:R-:W-:Y:S01]  /*4180*/  PRMT R122, R54, 0x7610, R122 ;  /* 0x00007610367a7816 */ /* 0x000fe2000000007a */
[----:B---3--:R-:W-:Y:S02]  /*4190*/  IMAD.MOV.U32 R48, RZ, RZ, R42 ;  /* 0x000000ffff307224 */ /* 0x008fe400078e002a */
[----:B------:R-:W-:Y:S02]  /*41a0*/  IMAD.MOV.U32 R49, RZ, RZ, R43 ;  /* 0x000000ffff317224 */ /* 0x000fe400078e002b */
[----:B------:R-:W-:Y:S02]  /*41b0*/  IMAD.MOV.U32 R51, RZ, RZ, R40 ;  /* 0x000000ffff337224 */ /* 0x000fe400078e0028 */
[----:B------:R-:W-:Y:S01]  /*41c0*/  IMAD.MOV.U32 R52, RZ, RZ, R41 ;  /* 0x000000ffff347224 */ /* 0x000fe200078e0029 */
[----:B------:R-:W-:-:S02]  /*41d0*/  PRMT R116, R49, 0x7610, R116 ;  /* 0x0000761031747816 */ /* 0x000fc40000000074 */
[----:B------:R-:W-:Y:S02]  /*41e0*/  PRMT R114, R48, 0x5410, R51 ;  /* 0x0000541030727816 */ /* 0x000fe40000000033 */
[----:B------:R-:W-:Y:S01]  /*41f0*/  PRMT R118, R52, 0x7610, R118 ;  /* 0x0000761034767816 */ /* 0x000fe20000000076 */
[----:B-----5:R-:W-:Y:S02]  /*4200*/  IMAD.MOV.U32 R48, RZ, RZ, R46 ;  /* 0x000000ffff307224 */ /* 0x020fe400078e002e */
[----:B------:R-:W-:Y:S02]  /*4210*/  IMAD.MOV.U32 R49, RZ, RZ, R47 ;  /* 0x000000ffff317224 */ /* 0x000fe400078e002f */
[----:B------:R-:W-:Y:S02]  /*4220*/  IMAD.MOV.U32 R51, RZ, RZ, R44 ;  /* 0x000000ffff337224 */ /* 0x000fe400078e002c */
[----:B------:R-:W-:Y:S01]  /*4230*/  IMAD.MOV.U32 R52, RZ, RZ, R45 ;  /* 0x000000ffff347224 */ /* 0x000fe200078e002d */
[----:B------:R-:W-:-:S02]  /*4240*/  PRMT R116, R116, 0x5410, R49 ;  /* 0x0000541074747816 */ /* 0x000fc40000000031 */
[----:B------:R-:W-:Y:S02]  /*4250*/  PRMT R115, R48, 0x5410, R51 ;  /* 0x0000541030737816 */ /* 0x000fe40000000033 */
[----:B------:R-:W-:Y:S01]  /*4260*/  PRMT R118, R118, 0x5410, R52 ;  /* 0x0000541076767816 */ /* 0x000fe20000000034 */
[----:B------:R-:W-:Y:S06]  /*4270*/  @!P3 BRA `(.L_x_642) ;  /* 0x000000000004b947 */ /* 0x000fec0003800000 */
[----:B------:R-:W-:Y:S01]  /*4280*/  BPT.TRAP 0x1 ;  /* 0x000000040000795c */ /* 0x000fe20000300000 */
.L_x_642:
[----:B------:R-:W-:Y:S01]  /*4290*/  IMAD R95, R2, 0x8, R19 ;  /* 0x00000008025f7824 */ /* 0x000fe200078e0213 */
[----:B------:R-:W-:Y:S01]  /*42a0*/  SHF.L.U32 R106, R201, 0x1f, RZ ;  /* 0x0000001fc96a7819 */ /* 0x000fe200000006ff */
[----:B------:R-:W0:Y:S01]  /*42b0*/  LDC R107, c[0x0][0x2f4] ;  /* 0x0000bd00ff6b7b82 */ /* 0x000e220000000800 */
[----:B------:R-:W-:Y:S01]  /*42c0*/  BSSY B1, `(.L_x_643) ;  /* 0x0000006000017945 */ /* 0x000fe20003800000 */
[----:B------:R-:W-:Y:S01]  /*42d0*/  IMAD.MOV.U32 R101, RZ, RZ, R50 ;  /* 0x000000ffff657224 */ /* 0x000fe200078e0032 */
[----:B------:R-:W1:Y:S05]  /*42e0*/  SYNCS.PHASECHK.TRANS64.TRYWAIT P5, [R95+URZ+0x22890], R106 ;  /* 0x0228906a5f0075a7 */ /* 0x000e6a00080a017f */
[----:B------:R-:W2:Y:S01]  /*42f0*/  LDC.64 R102, c[0x0][0x300] ;  /* 0x0000c000ff667b82 */ /* 0x000ea20000000a00 */
[----:B0-----:R-:W-:Y:S01]  /*4300*/  IMAD.IADD R109, R107, 0x1, -R74 ;  /* 0x000000016b6d7824 */ /* 0x001fe200078e0a4a */
[----:B-1----:R-:W-:Y:S06]  /*4310*/  @!P5 BRA `(.L_x_644) ;  /* 0x00000154007cd947 */ /* 0x002fec0003800000 */
.L_x_914:
[----:B------:R-:W-:Y:S05]  /*4320*/  BSYNC B1 ;  /* 0x0000000000017941 */ /* 0x000fea0003800000 */
.L_x_643:
[----:B------:R-:W-:Y:S01]  /*4330*/  ISETP.GE.OR P5, PT, R18, R97, P1 ;  /* 0x000000611200720c */ /* 0x000fe20000fa6670 */
[----:B------:R-:W-:-:S12]  /*4340*/  BSSY B1, `(.L_x_645) ;  /* 0x0000079000017945 */ /* 0x000fd80003800000 */
[----:B------:R-:W-:Y:S05]  /*4350*/  @P5 BRA `(.L_x_646) ;  /* 0x0000000400dc5947 */ /* 0x000fea0003800000 */
[-C--:B--2---:R-:W-:Y:S01]  /*4360*/  IMAD R48, R224, R102.reuse, RZ ;  /* 0x00000066e0307224 */ /* 0x084fe200078e02ff */
[----:B------:R-:W-:Y:S01]  /*4370*/  BSSY B2, `(.L_x_647) ;  /* 0x0000069000027945 */ /* 0x000fe20003800000 */
[----:B------:R-:W-:-:S04]  /*4380*/  IMAD.WIDE.U32 R104, R18, R102, R100 ;  /* 0x0000006612687225 */ /* 0x000fc800078e0064 */
[----:B------:R-:W-:Y:S01]  /*4390*/  IMAD R111, R18, R103, R48 ;  /* 0x00000067126f7224 */ /* 0x000fe200078e0230 */
[----:B------:R-:W-:Y:S02]  /*43a0*/  SEL R48, R74, R109, !P0 ;  /* 0x0000006d4a307207 */ /* 0x000fe40004000000 */
[----:B------:R-:W-:Y:S01]  /*43b0*/  IADD3 R108, P5, P6, R4, R104, R84 ;  /* 0x00000068046c7210 */ /* 0x000fe20007ebe054 */
[----:B------:R-:W-:Y:S01]  /*43c0*/  IMAD.IADD R111, R111, 0x1, R105 ;  /* 0x000000016f6f7824 */ /* 0x000fe200078e0269 */
[----:B------:R-:W-:-:S04]  /*43d0*/  SHF.R.S32.HI R49, RZ, 0x1f, R48 ;  /* 0x0000001fff317819 */ /* 0x000fc80000011430 */
[----:B------:R-:W-:Y:S02]  /*43e0*/  LEA.HI R48, R49, R48, RZ, 0x4 ;  /* 0x0000003031307211 */ /* 0x000fe400078f20ff */
[----:B------:R-:W-:Y:S02]  /*43f0*/  IADD3.X R110, R60, R111, R86, P5, P6 ;  /* 0x0000006f3c6e7210 */ /* 0x000fe40002fec456 */
[----:B------:R-:W-:-:S05]  /*4400*/  LEA.HI.SX32 R48, R48, R83, 0x1c ;  /* 0x0000005330307211 */ /* 0x000fca00078fe2ff */
[----:B------:R-:W-:-:S05]  /*4410*/  IMAD.SHL.U32 R113, R48, 0x8, RZ ;  /* 0x0000000830717824 */ /* 0x000fca00078e00ff */
[----:B------:R-:W-:-:S04]  /*4420*/  LOP3.LUT R48, R82, 0x38, R113, 0xf8, !PT ;  /* 0x0000003852307812 */ /* 0x000fc800078ef871 */
[----:B------:R-:W-:Y:S01]  /*4430*/  LOP3.LUT R49, R48, R85, RZ, 0x3c, !PT ;  /* 0x0000005530317212 */ /* 0x000fe200078e3cff */
[----:B------:R-:W-:-:S04]  /*4440*/  IMAD R48, R2, 0x1800, R90 ;  /* 0x0000180002307824 */ /* 0x000fc800078e025a */
[----:B------:R-:W-:Y:S02]  /*4450*/  IMAD R49, R210, 0x200, R49 ;  /* 0x00000200d2317824 */ /* 0x000fe400078e0231 */
[----:B------:R-:W-:Y:S02]  /*4460*/  IMAD R48, R48, 0x2, R19 ;  /* 0x0000000230307824 */ /* 0x000fe400078e0213 */
[----:B------:R-:W-:-:S04]  /*4470*/  IMAD R50, R2, 0x1800, R49 ;  /* 0x0000180002327824 */ /* 0x000fc800078e0231 */
[----:B------:R-:W-:Y:S02]  /*4480*/  IMAD R52, R50, 0x2, R19 ;  /* 0x0000000232347824 */ /* 0x000fe400078e0213 */
[----:B------:R-:W1:Y:S04]  /*4490*/  LDS.128 R48, [R48+0x1c400] ;  /* 0x01c4000030307984 */ /* 0x000e680000000c00 */
[----:B------:R-:W2:Y:S01]  /*44a0*/  LDS.128 R52, [R52+0x1c400] ;  /* 0x01c4000034347984 */ /* 0x000ea20000000c00 */
[----:B------:R-:W-:Y:S05]  /*44b0*/  @P4 BRA `(.L_x_648) ;  /* 0x0000000400504947 */ /* 0x000fea0003800000 */
[--C-:B------:R-:W-:Y:S01]  /*44c0*/  SHF.R.U64 R32, R32, 0x10, R33.reuse ;  /* 0x0000001020207819 */ /* 0x100fe20000001221 */
[----:B------:R-:W-:Y:S01]  /*44d0*/  HADD2.F32 R120, -RZ, R120.H0_H0 ;  /* 0x20000078ff787230 */ /* 0x000fe20000004100 */
[----:B------:R-:W-:Y:S01]  /*44e0*/  SHF.R.U32.HI R112, RZ, 0x10, R33 ;  /* 0x00000010ff707819 */ /* 0x000fe20000011621 */
[----:B------:R-:W-:Y:S01]  /*44f0*/  HADD2.F32 R122, -RZ, R122.H0_H0 ;  /* 0x2000007aff7a7230 */ /* 0x000fe20000004100 */
[----:B------:R-:W-:Y:S02]  /*4500*/  SHF.R.U64 R33, R36, 0x10, R37 ;  /* 0x0000001024217819 */ /* 0x000fe40000001225 */
[--C-:B------:R-:W-:Y:S02]  /*4510*/  SHF.R.U64 R34, R34, 0x10, R35.reuse ;  /* 0x0000001022227819 */ /* 0x100fe40000001223 */
[----:B------:R-:W-:Y:S02]  /*4520*/  SHF.R.U32.HI R36, RZ, 0x10, R35 ;  /* 0x00000010ff247819 */ /* 0x000fe40000011623 */
[----:B------:R-:W-:-:S02]  /*4530*/  SHF.R.U64 R35, R38, 0x10, R39 ;  /* 0x0000001026237819 */ /* 0x000fc40000001227 */
[----:B------:R-:W-:Y:S01]  /*4540*/  SHF.R.U32.HI R117, RZ, 0x10, R37 ;  /* 0x00000010ff757819 */ /* 0x000fe20000011625 */
[----:B-1----:R-:W-:Y:S01]  /*4550*/  HADD2.F32 R37, -RZ, R49.H0_H0 ;  /* 0x20000031ff257230 */ /* 0x002fe20000004100 */
[----:B------:R-:W-:Y:S01]  /*4560*/  SHF.R.U32.HI R38, RZ, 0x10, R39 ;  /* 0x00000010ff267819 */ /* 0x000fe20000011627 */
[----:B--2---:R-:W-:Y:S02]  /*4570*/  HADD2.F32 R39, -RZ, R53.H0_H0 ;  /* 0x20000035ff277230 */ /* 0x004fe40000004100 */
[----:B------:R-:W-:Y:S02]  /*4580*/  HADD2.F32 R117, -RZ, R117.H0_H0 ;  /* 0x20000075ff757230 */ /* 0x000fe40000004100 */
[-C--:B------:R-:W-:Y:S01]  /*4590*/  FMUL.FTZ R126, R37, R120.reuse ;  /* 0x00000078257e7220 */ /* 0x080fe20000410000 */
[----:B------:R-:W-:Y:S02]  /*45a0*/  HADD2.F32 R49, -RZ, R49.H1_H1 ;  /* 0x30000031ff317230 */ /* 0x000fe40000004100 */
[----:B------:R-:W-:Y:S01]  /*45b0*/  FMUL.FTZ R124, R39, R120 ;  /* 0x00000078277c7220 */ /* 0x000fe20000410000 */
[----:B------:R-:W-:-:S02]  /*45c0*/  HADD2.F32 R120, -RZ, R53.H1_H1 ;  /* 0x30000035ff787230 */ /* 0x000fc40000004100 */
[-C--:B------:R-:W-:Y:S01]  /*45d0*/  FFMA.FTZ R39, R39, R122.reuse, R126 ;  /* 0x0000007a27277223 */ /* 0x080fe2000001007e */
[----:B------:R-:W-:Y:S02]  /*45e0*/  HADD2.F32 R53, -RZ, R112.H0_H0 ;  /* 0x20000070ff357230 */ /* 0x000fe40000004100 */
[----:B------:R-:W-:Y:S01]  /*45f0*/  FFMA.FTZ R37, R37, R122, -R124 ;  /* 0x0000007a25257223 */ /* 0x000fe2000001087c */
[--C-:B------:R-:W-:Y:S02]  /*4600*/  HADD2.F32 R124, -RZ, R123.reuse.H1_H1 ;  /* 0x3000007bff7c7230 */ /* 0x100fe40000004100 */
[-C--:B------:R-:W-:Y:S01]  /*4610*/  FMUL.FTZ R112, R120, R117.reuse ;  /* 0x0000007578707220 */ /* 0x080fe20000410000 */
[C---:B------:R-:W-:Y:S01]  /*4620*/  FMUL.FTZ R117, R49.reuse, R117 ;  /* 0x0000007531757220 */ /* 0x040fe20000410000 */
[----:B------:R-:W-:Y:S02]  /*4630*/  HADD2.F32 R122, -RZ, R123.H0_H0 ;  /* 0x2000007bff7a7230 */ /* 0x000fe40000004100 */
[----:B------:R-:W-:Y:S01]  /*4640*/  FFMA.FTZ R112, R49, R53, -R112 ;  /* 0x0000003531707223 */ /* 0x000fe20000010870 */
[----:B------:R-:W-:-:S02]  /*4650*/  HADD2.F32 R49, -RZ, R55.H0_H0 ;  /* 0x20000037ff317230 */ /* 0x000fc40000004100 */
[----:B------:R-:W-:Y:S01]  /*4660*/  FFMA.FTZ R120, R120, R53, R117 ;  /* 0x0000003578787223 */ /* 0x000fe20000010075 */
[----:B------:R-:W-:Y:S02]  /*4670*/  HADD2.F32 R117, -RZ, R51.H0_H0 ;  /* 0x20000033ff757230 */ /* 0x000fe40000004100 */
[----:B------:R-:W-:Y:S02]  /*4680*/  HADD2.F32 R53, -RZ, R55.H1_H1 ;  /* 0x30000037ff357230 */ /* 0x000fe40000004100 */
[-C--:B------:R-:W-:Y:S01]  /*4690*/  FMUL.FTZ R128, R49, R124.reuse ;  /* 0x0000007c31807220 */ /* 0x080fe20000410000 */
[----:B------:R-:W-:Y:S02]  /*46a0*/  HADD2.F32 R126, -RZ, R38.H0_H0 ;  /* 0x20000026ff7e7230 */ /* 0x000fe40000004100 */
[C---:B------:R-:W-:Y:S01]  /*46b0*/  FMUL.FTZ R130, R117.reuse, R124 ;  /* 0x0000007c75827220 */ /* 0x040fe20000410000 */
[----:B------:R-:W-:Y:S02]  /*46c0*/  HADD2.F32 R51, -RZ, R51.H1_H1 ;  /* 0x30000033ff337230 */ /* 0x000fe40000004100 */
[----:B------:R-:W-:Y:S01]  /*46d0*/  FFMA.FTZ R38, R117, R122, -R128 ;  /* 0x0000007a75267223 */ /* 0x000fe20000010880 */
[----:B------:R-:W-:-:S02]  /*46e0*/  HADD2.F32 R124, -RZ, R36.H0_H0 ;  /* 0x20000024ff7c7230 */ /* 0x000fc40000004100 */
[----:B------:R-:W-:Y:S01]  /*46f0*/  FMUL.FTZ R128, R53, R126 ;  /* 0x0000007e35807220 */ /* 0x000fe20000410000 */
[----:B------:R-:W-:Y:S01]  /*4700*/  FFMA.FTZ R36, R49, R122, R130 ;  /* 0x0000007a31247223 */ /* 0x000fe20000010082 */
[C---:B------:R-:W-:Y:S01]  /*4710*/  FMUL.FTZ R126, R51.reuse, R126 ;  /* 0x0000007e337e7220 */ /* 0x040fe20000410000 */
[----:B------:R-:W-:Y:S02]  /*4720*/  HADD2.F32 R117, -RZ, R33.H0_H0 ;  /* 0x20000021ff757230 */ /* 0x000fe40000004100 */
[-C--:B------:R-:W-:Y:S01]  /*4730*/  FFMA.FTZ R49, R51, R124.reuse, -R128 ;  /* 0x0000007c33317223 */ /* 0x080fe20000010880 */
[----:B------:R-:W-:Y:S02]  /*4740*/  HADD2.F32 R33, -RZ, R48.H0_H0 ;  /* 0x20000030ff217230 */ /* 0x000fe40000004100 */
[----:B------:R-:W-:Y:S01]  /*4750*/  FFMA.FTZ R51, R53, R124, R126 ;  /* 0x0000007c35337223 */ /* 0x000fe2000001007e */
[----:B------:R-:W-:Y:S01]  /*4760*/  HADD2.F32 R124, -RZ, R121.H1_H1 ;  /* 0x30000079ff7c7230 */ /* 0x000fe20000004100 */
[----:B------:R-:W-:Y:S01]  /*4770*/  F2FP.F16.F32.PACK_AB R37, R112, R37 ;  /* 0x000000257025723e */ /* 0x000fe200000000ff */
[--C-:B------:R-:W-:Y:S01]  /*4780*/  HADD2.F32 R53, -RZ, R52.reuse.H0_H0 ;  /* 0x20000034ff357230 */ /* 0x100fe20000004100 */
[----:B------:R-:W-:Y:S01]  /*4790*/  F2FP.F16.F32.PACK_AB R38, R49, R38 ;  /* 0x000000263126723e */ /* 0x000fe200000000ff */
[----:B------:R-:W-:Y:S01]  /*47a0*/  HADD2.F32 R52, -RZ, R52.H1_H1 ;  /* 0x30000034ff347230 */ /* 0x000fe20000004100 */
[----:B------:R-:W-:Y:S01]  /*47b0*/  F2FP.F16.F32.PACK_AB R39, R120, R39 ;  /* 0x000000277827723e */ /* 0x000fe200000000ff */
[----:B------:R-:W-:-:S02]  /*47c0*/  HADD2.F32 R48, -RZ, R48.H1_H1 ;  /* 0x30000030ff307230 */ /* 0x000fc40000004100 */
[----:B------:R-:W-:Y:S02]  /*47d0*/  HADD2.F32 R122, -RZ, R121.H0_H0 ;  /* 0x20000079ff7a7230 */ /* 0x000fe40000004100 */
[-C--:B------:R-:W-:Y:S01]  /*47e0*/  FMUL.FTZ R121, R52, R117.reuse ;  /* 0x0000007534797220 */ /* 0x080fe20000410000 */
[----:B------:R-:W-:Y:S02]  /*47f0*/  HADD2.F32 R55, -RZ, R32.H0_H0 ;  /* 0x20000020ff377230 */ /* 0x000fe40000004100 */
[-C--:B------:R-:W-:Y:S01]  /*4800*/  FMUL.FTZ R32, R53, R124.reuse ;  /* 0x0000007c35207220 */ /* 0x080fe20000410000 */
[C---:B------:R-:W-:Y:S01]  /*4810*/  FMUL.FTZ R124, R33.reuse, R124 ;  /* 0x0000007c217c7220 */ /* 0x040fe20000410000 */
[C---:B------:R-:W-:Y:S01]  /*4820*/  FMUL.FTZ R117, R48.reuse, R117 ;  /* 0x0000007530757220 */ /* 0x040fe20000410000 */
[----:B------:R-:W-:Y:S02]  /*4830*/  IMAD.MOV.U32 R49, RZ, RZ, R37 ;  /* 0x000000ffff317224 */ /* 0x000fe400078e0025 */
[-C--:B------:R-:W-:Y:S01]  /*4840*/  FFMA.FTZ R32, R33, R122.reuse, -R32 ;  /* 0x0000007a21207223 */ /* 0x080fe20000010820 */
[----:B------:R-:W-:Y:S01]  /*4850*/  FFMA.FTZ R33, R53, R122, R124 ;  /* 0x0000007a35217223 */ /* 0x000fe2000001007c */
[-C--:B------:R-:W-:Y:S01]  /*4860*/  FFMA.FTZ R53, R48, R55.reuse, -R121 ;  /* 0x0000003730357223 */ /* 0x080fe20000010879 */
[----:B------:R-:W-:Y:S01]  /*4870*/  FFMA.FTZ R48, R52, R55, R117 ;  /* 0x0000003734307223 */ /* 0x000fe20000010075 */
[----:B------:R-:W-:-:S02]  /*4880*/  HADD2.F32 R55, -RZ, R119.H1_H1 ;  /* 0x30000077ff377230 */ /* 0x000fc40000004100 */
[----:B------:R-:W-:Y:S02]  /*4890*/  HADD2.F32 R119, -RZ, R119.H0_H0 ;  /* 0x20000077ff777230 */ /* 0x000fe40000004100 */
[----:B------:R-:W-:Y:S02]  /*48a0*/  HADD2.F32 R121, -RZ, R35.H0_H0 ;  /* 0x20000023ff797230 */ /* 0x000fe40000004100 */
[----:B------:R-:W-:Y:S02]  /*48b0*/  HADD2.F32 R52, -RZ, R54.H0_H0 ;  /* 0x20000036ff347230 */ /* 0x000fe40000004100 */
[----:B------:R-:W-:Y:S02]  /*48c0*/  HADD2.F32 R35, -RZ, R50.H0_H0 ;  /* 0x20000032ff237230 */ /* 0x000fe40000004100 */
[----:B------:R-:W-:Y:S02]  /*48d0*/  HADD2.F32 R54, -RZ, R54.H1_H1 ;  /* 0x30000036ff367230 */ /* 0x000fe40000004100 */
[----:B------:R-:W-:-:S02]  /*48e0*/  HADD2.F32 R50, -RZ, R50.H1_H1 ;  /* 0x30000032ff327230 */ /* 0x000fc40000004100 */
[----:B------:R-:W-:Y:S02]  /*48f0*/  HADD2.F32 R117, -RZ, R34.H0_H0 ;  /* 0x20000022ff757230 */ /* 0x000fe40000004100 */
[-C--:B------:R-:W-:Y:S01]  /*4900*/  FMUL.FTZ R34, R52, R119.reuse ;  /* 0x0000007734227220 */ /* 0x080fe20000410000 */
[C---:B------:R-:W-:Y:S01]  /*4910*/  FMUL.FTZ R119, R35.reuse, R119 ;  /* 0x0000007723777220 */ /* 0x040fe20000410000 */
[-C--:B------:R-:W-:Y:S01]  /*4920*/  FMUL.FTZ R123, R54, R121.reuse ;  /* 0x00000079367b7220 */ /* 0x080fe20000410000 */
[----:B------:R-:W-:Y:S01]  /*4930*/  FMUL.FTZ R121, R50, R121 ;  /* 0x0000007932797220 */ /* 0x000fe20000410000 */
[-C--:B------:R-:W-:Y:S01]  /*4940*/  FFMA.FTZ R34, R35, R55.reuse, -R34 ;  /* 0x0000003723227223 */ /* 0x080fe20000010822 */
[----:B------:R-:W-:Y:S01]  /*4950*/  FFMA.FTZ R119, R52, R55, R119 ;  /* 0x0000003734777223 */ /* 0x000fe20000010077 */
[----:B------:R-:W-:Y:S01]  /*4960*/  F2FP.F16.F32.PACK_AB R55, R51, R36 ;  /* 0x000000243337723e */ /* 0x000fe200000000ff */
[-C--:B------:R-:W-:Y:S01]  /*4970*/  FFMA.FTZ R123, R50, R117.reuse, -R123 ;  /* 0x00000075327b7223 */ /* 0x080fe2000001087b */
[----:B------:R-:W-:Y:S01]  /*4980*/  FFMA.FTZ R54, R54, R117, R121 ;  /* 0x0000007536367223 */ /* 0x000fe20000010079 */
[----:B------:R-:W-:Y:S01]  /*4990*/  F2FP.F16.F32.PACK_AB R36, R53, R32 ;  /* 0x000000203524723e */ /* 0x000fe200000000ff */
[----:B------:R-:W-:Y:S01]  /*49a0*/  IMAD.MOV.U32 R53, RZ, RZ, R39 ;  /* 0x000000ffff357224 */ /* 0x000fe200078e0027 */
[----:B------:R-:W-:Y:S01]  /*49b0*/  F2FP.F16.F32.PACK_AB R52, R48, R33 ;  /* 0x000000213034723e */ /* 0x000fe200000000ff */
[----:B------:R-:W-:Y:S01]  /*49c0*/  IMAD.MOV.U32 R51, RZ, RZ, R38 ;  /* 0x000000ffff337224 */ /* 0x000fe200078e0026 */
[----:B------:R-:W-:Y:S01]  /*49d0*/  F2FP.F16.F32.PACK_AB R50, R123, R34 ;  /* 0x000000227b32723e */ /* 0x000fe200000000ff */
[----:B------:R-:W-:Y:S01]  /*49e0*/  IMAD.MOV.U32 R48, RZ, RZ, R36 ;  /* 0x000000ffff307224 */ /* 0x000fe200078e0024 */
[----:B------:R-:W-:-:S07]  /*49f0*/  F2FP.F16.F32.PACK_AB R54, R54, R119 ;  /* 0x000000773636723e */ /* 0x000fce00000000ff */
.L_x_648:
[----:B------:R-:W-:Y:S05]  /*4a00*/  BSYNC B2 ;  /* 0x0000000000027941 */ /* 0x000fea0003800000 */
.L_x_647:
[----:B------:R-:W-:Y:S02]  /*4a10*/  ISETP.GE.AND P5, PT, R113, R107, PT ;  /* 0x0000006b7100720c */ /* 0x000fe40003fa6270 */
[----:B------:R-:W-:-:S11]  /*4a20*/  P2R R33, PR, RZ, 0x1 ;  /* 0x00000001ff217803 */ /* 0x000fd60000000000 */
[--C-:B------:R-:W-:Y:S02]  /*4a30*/  @!P5 SHF.R.S32.HI R32, RZ, 0x1f, R113.reuse ;  /* 0x0000001fff20d819 */ /* 0x100fe40000011471 */
[----:B------:R-:W-:-:S04]  /*4a40*/  @!P5 IADD3 R104, P0, P6, R4, R104, R113 ;  /* 0x000000680468d210 */ /* 0x000fc80007e1e071 */
[----:B------:R-:W-:Y:S02]  /*4a50*/  @!P5 IADD3.X R111, R60, R111, R32, P0, P6 ;  /* 0x0000006f3c6fd210 */ /* 0x000fe400007ec420 */
[CC--:B------:R-:W-:Y:S02]  /*4a60*/  LEA R32, P6, R108.reuse, R98.reuse, 0x1 ;  /* 0x000000626c207211 */ /* 0x0c0fe400078c08ff */
[----:B------:R-:W-:Y:S02]  /*4a70*/  ISETP.NE.AND P0, PT, R33, RZ, PT ;  /* 0x000000ff2100720c */ /* 0x000fe40003f05270 */
[----:B------:R-:W-:Y:S02]  /*4a80*/  LEA.HI.X R33, R108, R99, R110, 0x1, P6 ;  /* 0x000000636c217211 */ /* 0x000fe400030f0c6e */
[----:B------:R-:W-:-:S03]  /*4a90*/  @!P5 LEA R34, P6, R104, R98, 0x1 ;  /* 0x000000626822d211 */ /* 0x000fc600078c08ff */
[----:B-1----:R1:W-:Y:S01]  /*4aa0*/  STG.E.128 desc[UR40][R32.64], R48 ;  /* 0x0000003020007986 */ /* 0x0023e2000c101d28 */
[----:B------:R-:W-:-:S05]  /*4ab0*/  @!P5 LEA.HI.X R35, R104, R99, R111, 0x1, P6 ;  /* 0x000000636823d211 */ /* 0x000fca00030f0c6f */
[----:B--2---:R1:W-:Y:S04]  /*4ac0*/  @!P5 STG.E.128 desc[UR40][R34.64], R52 ;  /* 0x000000342200d986 */ /* 0x0043e8000c101d28 */
.L_x_646:
[----:B------:R-:W-:Y:S05]  /*4ad0*/  BSYNC B1 ;  /* 0x0000000000017941 */ /* 0x000fea0003800000 */
.L_x_645:
[----:B------:R-:W-:Y:S01]  /*4ae0*/  ISETP.GE.OR P5, PT, R220, R97, P1 ;  /* 0x00000061dc00720c */ /* 0x000fe20000fa6670 */
[-C--:B-12---:R-:W-:Y:S02]  /*4af0*/  IMAD R32, R72, R102.reuse, RZ ;  /* 0x0000006648207224 */ /* 0x086fe400078e02ff */
[----:B------:R-:W-:-:S04]  /*4b00*/  IMAD.WIDE.U32 R100, R220, R102, R100 ;  /* 0x00000066dc647225 */ /* 0x000fc800078e0064 */
[----:B------:R-:W-:-:S06]  /*4b10*/  IMAD R51, R220, R103, R32 ;  /* 0x00000067dc337224 */ /* 0x000fcc00078e0220 */
[----:B------:R-:W-:Y:S05]  /*4b20*/  @P5 BRA `(.L_x_635) ;  /* 0x0000000800405947 */ /* 0x000fea0003800000 */
[----:B------:R-:W-:Y:S01]  /*4b30*/  IMAD.IADD R51, R101, 0x1, R51 ;  /* 0x0000000165337824 */ /* 0x000fe200078e0233 */
[----:B------:R-:W-:Y:S01]  /*4b40*/  IADD3 R32, P5, P6, R4, R100, R84 ;  /* 0x0000006404207210 */ /* 0x000fe20007ebe054 */
[----:B------:R-:W-:Y:S01]  /*4b50*/  BSSY B1, `(.L_x_649) ;  /* 0x0000069000017945 */ /* 0x000fe20003800000 */
[----:B------:R-:W-:Y:S02]  /*4b60*/  SEL R109, R74, R109, !P0 ;  /* 0x0000006d4a6d7207 */ /* 0x000fe40004000000 */
[----:B------:R-:W-:Y:S02]  /*4b70*/  IADD3.X R33, R60, R51, R86, P5, P6 ;  /* 0x000000333c217210 */ /* 0x000fe40002fec456 */
[C---:B------:R-:W-:Y:S02]  /*4b80*/  LEA R48, P5, R32.reuse, R98, 0x1 ;  /* 0x0000006220307211 */ /* 0x040fe400078a08ff */
[----:B------:R-:W-:Y:S02]  /*4b90*/  SHF.R.U32.HI R34, RZ, 0x3, R209 ;  /* 0x00000003ff227819 */ /* 0x000fe400000116d1 */
[----:B------:R-:W-:-:S02]  /*4ba0*/  LEA.HI.X R49, R32, R99, R33, 0x1, P5 ;  /* 0x0000006320317211 */ /* 0x000fc400028f0c21 */
[----:B------:R-:W-:-:S04]  /*4bb0*/  SHF.R.S32.HI R32, RZ, 0x1f, R109 ;  /* 0x0000001fff207819 */ /* 0x000fc8000001146d */
[----:B------:R-:W-:-:S04]  /*4bc0*/  LEA.HI R32, R32, R109, RZ, 0x4 ;  /* 0x0000006d20207211 */ /* 0x000fc800078f20ff */
[----:B------:R-:W-:-:S05]  /*4bd0*/  LEA.HI.SX32 R32, R32, R83, 0x1c ;  /* 0x0000005320207211 */ /* 0x000fca00078fe2ff */
[----:B------:R-:W-:-:S05]  /*4be0*/  IMAD.SHL.U32 R50, R32, 0x8, RZ ;  /* 0x0000000820327824 */ /* 0x000fca00078e00ff */
[----:B------:R-:W-:-:S04]  /*4bf0*/  LOP3.LUT R32, R209, 0x38, R50, 0xf8, !PT ;  /* 0x00000038d1207812 */ /* 0x000fc800078ef832 */
[----:B------:R-:W-:Y:S01]  /*4c00*/  LOP3.LUT R33, R32, R34, RZ, 0x3c, !PT ;  /* 0x0000002220217212 */ /* 0x000fe200078e3cff */
[----:B------:R-:W-:-:S04]  /*4c10*/  IMAD R32, R2, 0x1800, R87 ;  /* 0x0000180002207824 */ /* 0x000fc800078e0257 */
[----:B------:R-:W-:Y:S02]  /*4c20*/  IMAD.IADD R33, R212, 0x1, R33 ;  /* 0x00000001d4217824 */ /* 0x000fe400078e0221 */
[----:B------:R-:W-:Y:S02]  /*4c30*/  IMAD R32, R32, 0x2, R19 ;  /* 0x0000000220207824 */ /* 0x000fe400078e0213 */
[----:B------:R-:W-:-:S04]  /*4c40*/  IMAD R34, R2, 0x1800, R33 ;  /* 0x0000180002227824 */ /* 0x000fc800078e0221 */
[----:B------:R-:W-:Y:S02]  /*4c50*/  IMAD R36, R34, 0x2, R19 ;  /* 0x0000000222247824 */ /* 0x000fe400078e0213 */
[----:B------:R-:W1:Y:S04]  /*4c60*/  LDS.128 R32, [R32+0x1c400] ;  /* 0x01c4000020207984 */ /* 0x000e680000000c00 */
[----:B------:R-:W2:Y:S01]  /*4c70*/  LDS.128 R36, [R36+0x1c400] ;  /* 0x01c4000024247984 */ /* 0x000ea20000000c00 */
[----:B------:R-:W-:Y:S05]  /*4c80*/  @P4 BRA `(.L_x_650) ;  /* 0x0000000400544947 */ /* 0x000fea0003800000 */
[--C-:B------:R-:W-:Y:S01]  /*4c90*/  SHF.R.U64 R40, R40, 0x10, R41.reuse ;  /* 0x0000001028287819 */ /* 0x100fe20000001229 */
[--C-:B------:R-:W-:Y:S01]  /*4ca0*/  HADD2.F32 R52, -RZ, R118.reuse.H0_H0 ;  /* 0x20000076ff347230 */ /* 0x100fe20000004100 */
[----:B------:R-:W-:Y:S01]  /*4cb0*/  SHF.R.U32.HI R53, RZ, 0x10, R41 ;  /* 0x00000010ff357819 */ /* 0x000fe20000011629 */
[----:B------:R-:W-:Y:S01]  /*4cc0*/  HADD2.F32 R118, -RZ, R118.H1_H1 ;  /* 0x30000076ff767230 */ /* 0x000fe20000004100 */
[----:B------:R-:W-:Y:S01]  /*4cd0*/  SHF.R.U64 R41, R42, 0x10, R43 ;  /* 0x000000102a297819 */ /* 0x000fe2000000122b */
[----:B------:R-:W-:Y:S01]  /*4ce0*/  HADD2.F32 R40, -RZ, R40.H0_H0 ;  /* 0x20000028ff287230 */ /* 0x000fe20000004100 */
[----:B------:R-:W-:Y:S01]  /*4cf0*/  SHF.R.U64 R42, R46, 0x10, R47 ;  /* 0x000000102e2a7819 */ /* 0x000fe2000000122f */
[----:B--2---:R-:W-:Y:S01]  /*4d00*/  IMAD.MOV.U32 R46, RZ, RZ, R37 ;  /* 0x000000ffff2e7224 */ /* 0x004fe200078e0025 */
[----:B------:R-:W-:Y:S01]  /*4d10*/  SHF.R.U32.HI R55, RZ, 0x10, R45 ;  /* 0x00000010ff377819 */ /* 0x000fe2000001162d */
[----:B-1----:R-:W-:Y:S01]  /*4d20*/  IMAD.MOV.U32 R37, RZ, RZ, R35 ;  /* 0x000000ffff257224 */ /* 0x002fe200078e0023 */
[----:B------:R-:W-:Y:S01]  /*4d30*/  SHF.R.U32.HI R102, RZ, 0x10, R47 ;  /* 0x00000010ff667819 */ /* 0x000fe2000001162f */
[----:B------:R-:W-:Y:S01]  /*4d40*/  IMAD.MOV.U32 R47, RZ, RZ, R39 ;  /* 0x000000ffff2f7224 */ /* 0x000fe200078e0027 */
[----:B------:R-:W-:Y:S01]  /*4d50*/  SHF.R.U64 R44, R44, 0x10, R45 ;  /* 0x000000102c2c7819 */ /* 0x000fe2000000122d */
[----:B------:R-:W-:Y:S01]  /*4d60*/  HADD2.F32 R39, -RZ, R46.H0_H0 ;  /* 0x2000002eff277230 */ /* 0x000fe20000004100 */
[----:B------:R-:W-:Y:S01]  /*4d70*/  SHF.R.U32.HI R45, RZ, 0x10, R43 ;  /* 0x00000010ff2d7819 */ /* 0x000fe2000001162b */
[----:B------:R-:W-:-:S02]  /*4d80*/  IMAD.MOV.U32 R43, RZ, RZ, R36 ;  /* 0x000000ffff2b7224 */ /* 0x000fc400078e0024 */
[----:B------:R-:W-:Y:S02]  /*4d90*/  HADD2.F32 R46, -RZ, R46.H1_H1 ;  /* 0x3000002eff2e7230 */ /* 0x000fe40000004100 */
[----:B------:R-:W-:Y:S01]  /*4da0*/  FMUL.FTZ R54, R39, R118 ;  /* 0x0000007627367220 */ /* 0x000fe20000410000 */
[----:B------:R-:W-:Y:S02]  /*4db0*/  HADD2.F32 R55, -RZ, R55.H0_H0 ;  /* 0x20000037ff377230 */ /* 0x000fe40000004100 */
[--C-:B------:R-:W-:Y:S02]  /*4dc0*/  HADD2.F32 R36, -RZ, R33.reuse.H1_H1 ;  /* 0x30000021ff247230 */ /* 0x100fe40000004100 */
[----:B------:R-:W-:Y:S02]  /*4dd0*/  HADD2.F32 R35, -RZ, R33.H0_H0 ;  /* 0x20000021ff237230 */ /* 0x000fe40000004100 */
[----:B------:R-:W-:Y:S01]  /*4de0*/  FMUL.FTZ R103, R46, R55 ;  /* 0x000000372e677220 */ /* 0x000fe20000410000 */
[----:B------:R-:W-:-:S02]  /*4df0*/  HADD2.F32 R53, -RZ, R53.H0_H0 ;  /* 0x20000035ff357230 */ /* 0x000fc40000004100 */
[C---:B------:R-:W-:Y:S01]  /*4e00*/  FMUL.FTZ R55, R36.reuse, R55 ;  /* 0x0000003724377220 */ /* 0x040fe20000410000 */
[----:B------:R-:W-:Y:S02]  /*4e10*/  HADD2.F32 R45, -RZ, R45.H0_H0 ;  /* 0x2000002dff2d7230 */ /* 0x000fe40000004100 */
[C---:B------:R-:W-:Y:S01]  /*4e20*/  FMUL.FTZ R118, R35.reuse, R118 ;  /* 0x0000007623767220 */ /* 0x040fe20000410000 */
[-C--:B------:R-:W-:Y:S01]  /*4e30*/  FFMA.FTZ R33, R35, R52.reuse, -R54 ;  /* 0x0000003423217223 */ /* 0x080fe20000010836 */
[-C--:B------:R-:W-:Y:S01]  /*4e40*/  FFMA.FTZ R36, R36, R53.reuse, -R103 ;  /* 0x0000003524247223 */ /* 0x080fe20000010867 */
[----:B------:R-:W-:Y:S01]  /*4e50*/  FFMA.FTZ R46, R46, R53, R55 ;  /* 0x000000352e2e7223 */ /* 0x000fe20000010037 */
[--C-:B------:R-:W-:Y:S02]  /*4e60*/  HADD2.F32 R54, -RZ, R116.reuse.H0_H0 ;  /* 0x20000074ff367230 */ /* 0x100fe40000004100 */
[----:B------:R-:W-:Y:S01]  /*4e70*/  FFMA.FTZ R35, R39, R52, R118 ;  /* 0x0000003427237223 */ /* 0x000fe20000010076 */
[----:B------:R-:W-:Y:S01]  /*4e80*/  HADD2.F32 R116, -RZ, R116.H1_H1 ;  /* 0x30000074ff747230 */ /* 0x000fe20000004100 */
[----:B------:R-:W-:Y:S01]  /*4e90*/  F2FP.F16.F32.PACK_AB R33, R36, R33 ;  /* 0x000000212421723e */ /* 0x000fe200000000ff */
[----:B------:R-:W-:-:S02]  /*4ea0*/  HADD2.F32 R53, -RZ, R47.H0_H0 ;  /* 0x2000002fff357230 */ /* 0x000fc40000004100 */
[----:B------:R-:W-:Y:S02]  /*4eb0*/  HADD2.F32 R39, -RZ, R37.H0_H0 ;  /* 0x20000025ff277230 */ /* 0x000fe40000004100 */
[----:B------:R-:W-:Y:S02]  /*4ec0*/  HADD2.F32 R47, -RZ, R47.H1_H1 ;  /* 0x3000002fff2f7230 */ /* 0x000fe40000004100 */
[----:B------:R-:W-:Y:S02]  /*4ed0*/  HADD2.F32 R55, -RZ, R102.H0_H0 ;  /* 0x20000066ff377230 */ /* 0x000fe40000004100 */
[-C--:B------:R-:W-:Y:S01]  /*4ee0*/  FMUL.FTZ R102, R53, R116.reuse ;  /* 0x0000007435667220 */ /* 0x080fe20000410000 */
[----:B------:R-:W-:Y:S02]  /*4ef0*/  HADD2.F32 R52, -RZ, R37.H1_H1 ;  /* 0x30000025ff347230 */ /* 0x000fe40000004100 */
[----:B------:R-:W-:Y:S01]  /*4f00*/  FMUL.FTZ R116, R39, R116 ;  /* 0x0000007427747220 */ /* 0x000fe20000410000 */
[----:B------:R-:W-:-:S02]  /*4f10*/  HADD2.F32 R41, -RZ, R41.H0_H0 ;  /* 0x20000029ff297230 */ /* 0x000fc40000004100 */
[-C--:B------:R-:W-:Y:S01]  /*4f20*/  FMUL.FTZ R103, R47, R55.reuse ;  /* 0x000000372f677220 */ /* 0x080fe20000410000 */
[-C--:B------:R-:W-:Y:S01]  /*4f30*/  FFMA.FTZ R37, R39, R54.reuse, -R102 ;  /* 0x0000003627257223 */ /* 0x080fe20000010866 */
[C---:B------:R-:W-:Y:S01]  /*4f40*/  FMUL.FTZ R104, R52.reuse, R55 ;  /* 0x0000003734687220 */ /* 0x040fe20000410000 */
[----:B------:R-:W-:Y:S01]  /*4f50*/  FFMA.FTZ R39, R53, R54, R116 ;  /* 0x0000003635277223 */ /* 0x000fe20000010074 */
[-C--:B------:R-:W-:Y:S01]  /*4f60*/  FFMA.FTZ R52, R52, R45.reuse, -R103 ;  /* 0x0000002d34347223 */ /* 0x080fe20000010867 */
[----:B------:R-:W-:Y:S02]  /*4f70*/  HADD2.F32 R55, -RZ, R44.H0_H0 ;  /* 0x2000002cff377230 */ /* 0x000fe40000004100 */
[----:B------:R-:W-:Y:S01]  /*4f80*/  FFMA.FTZ R54, R47, R45, R104 ;  /* 0x0000002d2f367223 */ /* 0x000fe20000010068 */
[----:B------:R-:W-:Y:S02]  /*4f90*/  HADD2.F32 R53, -RZ, R115.H1_H1 ;  /* 0x30000073ff357230 */ /* 0x000fe40000004100 */
[--C-:B------:R-:W-:Y:S01]  /*4fa0*/  HADD2.F32 R45, -RZ, R43.reuse.H0_H0 ;  /* 0x2000002bff2d7230 */ /* 0x100fe20000004100 */
[----:B------:R-:W-:Y:S01]  /*4fb0*/  F2FP.F16.F32.PACK_AB R52, R52, R37 ;  /* 0x000000253434723e */ /* 0x000fe200000000ff */
[----:B------:R-:W-:Y:S01]  /*4fc0*/  HADD2.F32 R44, -RZ, R32.H0_H0 ;  /* 0x20000020ff2c7230 */ /* 0x000fe20000004100 */
[----:B------:R-:W-:Y:S01]  /*4fd0*/  F2FP.F16.F32.PACK_AB R37, R46, R35 ;  /* 0x000000232e25723e */ /* 0x000fe200000000ff */
[----:B------:R-:W-:-:S02]  /*4fe0*/  HADD2.F32 R43, -RZ, R43.H1_H1 ;  /* 0x3000002bff2b7230 */ /* 0x000fc40000004100 */
[-C--:B------:R-:W-:Y:S01]  /*4ff0*/  FMUL.FTZ R103, R45, R53.reuse ;  /* 0x000000352d677220 */ /* 0x080fe20000410000 */
[----:B------:R-:W-:Y:S02]  /*5000*/  HADD2.F32 R32, -RZ, R32.H1_H1 ;  /* 0x30000020ff207230 */ /* 0x000fe40000004100 */
[----:B------:R-:W-:Y:S01]  /*5010*/  FMUL.FTZ R102, R44, R53 ;  /* 0x000000352c667220 */ /* 0x000fe20000410000 */
[----:B------:R-:W-:Y:S02]  /*5020*/  HADD2.F32 R47, -RZ, R114.H1_H1 ;  /* 0x30000072ff2f7230 */ /* 0x000fe40000004100 */
[-C--:B------:R-:W-:Y:S01]  /*5030*/  FMUL.FTZ R53, R43, R55.reuse ;  /* 0x000000372b357220 */ /* 0x080fe20000410000 */
[----:B------:R-:W-:Y:S02]  /*5040*/  HADD2.F32 R115, -RZ, R115.H0_H0 ;  /* 0x20000073ff737230 */ /* 0x000fe40000004100 */
[----:B------:R-:W-:Y:S01]  /*5050*/  FMUL.FTZ R104, R32, R55 ;  /* 0x0000003720687220 */ /* 0x000fe20000410000 */
[----:B------:R-:W-:Y:S01]  /*5060*/  F2FP.F16.F32.PACK_AB R39, R54, R39 ;  /* 0x000000273627723e */ /* 0x000fe200000000ff */
[-C--:B------:R-:W-:Y:S01]  /*5070*/  FFMA.FTZ R103, R44, R47.reuse, -R103 ;  /* 0x0000002f2c677223 */ /* 0x080fe20000010867 */
[----:B------:R-:W-:Y:S01]  /*5080*/  FFMA.FTZ R102, R45, R47, R102 ;  /* 0x0000002f2d667223 */ /* 0x000fe20000010066 */
[-C--:B------:R-:W-:Y:S01]  /*5090*/  FFMA.FTZ R44, R32, R40.reuse, -R53 ;  /* 0x00000028202c7223 */ /* 0x080fe20000010835 */
[----:B------:R-:W-:Y:S01]  /*50a0*/  FFMA.FTZ R47, R43, R40, R104 ;  /* 0x000000282b2f7223 */ /* 0x000fe20000010068 */
[----:B------:R-:W-:-:S02]  /*50b0*/  HADD2.F32 R40, -RZ, R38.H0_H0 ;  /* 0x20000026ff287230 */ /* 0x000fc40000004100 */
[----:B------:R-:W-:Y:S02]  /*50c0*/  HADD2.F32 R45, -RZ, R42.H0_H0 ;  /* 0x2000002aff2d7230 */ /* 0x000fe40000004100 */
[----:B------:R-:W-:Y:S02]  /*50d0*/  HADD2.F32 R32, -RZ, R34.H0_H0 ;  /* 0x20000022ff207230 */ /* 0x000fe40000004100 */
[-C--:B------:R-:W-:Y:S01]  /*50e0*/  FMUL.FTZ R53, R40, R115.reuse ;  /* 0x0000007328357220 */ /* 0x080fe20000410000 */
[----:B------:R-:W-:Y:S01]  /*50f0*/  HADD2.F32 R38, -RZ, R38.H1_H1 ;  /* 0x30000026ff267230 */ /* 0x000fe20000004100 */
[----:B------:R-:W-:Y:S01]  /*5100*/  F2FP.F16.F32.PACK_AB R36, R47, R102 ;  /* 0x000000662f24723e */ /* 0x000fe200000000ff */
[----:B------:R-:W-:Y:S02]  /*5110*/  HADD2.F32 R34, -RZ, R34.H1_H1 ;  /* 0x30000022ff227230 */ /* 0x000fe40000004100 */
[----:B------:R-:W-:Y:S01]  /*5120*/  FMUL.FTZ R115, R32, R115 ;  /* 0x0000007320737220 */ /* 0x000fe20000410000 */
[----:B------:R-:W-:-:S02]  /*5130*/  HADD2.F32 R43, -RZ, R114.H0_H0 ;  /* 0x20000072ff2b7230 */ /* 0x000fc40000004100 */
[-C--:B------:R-:W-:Y:S01]  /*5140*/  FMUL.FTZ R55, R38, R45.reuse ;  /* 0x0000002d26377220 */ /* 0x080fe20000410000 */
[----:B------:R-:W-:Y:S02]  /*5150*/  IMAD.MOV.U32 R35, RZ, RZ, R52 ;  /* 0x000000ffff237224 */ /* 0x000fe400078e0034 */
[----:B------:R-:W-:Y:S01]  /*5160*/  FMUL.FTZ R45, R34, R45 ;  /* 0x0000002d222d7220 */ /* 0x000fe20000410000 */
[-C--:B------:R-:W-:Y:S01]  /*5170*/  FFMA.FTZ R53, R32, R43.reuse, -R53 ;  /* 0x0000002b20357223 */ /* 0x080fe20000010835 */
[----:B------:R-:W-:Y:S01]  /*5180*/  FFMA.FTZ R115, R40, R43, R115 ;  /* 0x0000002b28737223 */ /* 0x000fe20000010073 */
[-C--:B------:R-:W-:Y:S01]  /*5190*/  FFMA.FTZ R34, R34, R41.reuse, -R55 ;  /* 0x0000002922227223 */ /* 0x080fe20000010837 */
[----:B------:R-:W-:Y:S01]  /*51a0*/  FFMA.FTZ R38, R38, R41, R45 ;  /* 0x0000002926267223 */ /* 0x000fe2000001002d */
[----:B------:R-:W-:-:S03]  /*51b0*/  F2FP.F16.F32.PACK_AB R32, R44, R103 ;  /* 0x000000672c20723e */ /* 0x000fc600000000ff */
[----:B------:R-:W-:Y:S02]  /*51c0*/  F2FP.F16.F32.PACK_AB R34, R34, R53 ;  /* 0x000000352222723e */ /* 0x000fe400000000ff */
[----:B------:R-:W-:-:S07]  /*51d0*/  F2FP.F16.F32.PACK_AB R38, R38, R115 ;  /* 0x000000732626723e */ /* 0x000fce00000000ff */
.L_x_650:
[----:B------:R-:W-:Y:S05]  /*51e0*/  BSYNC B1 ;  /* 0x0000000000017941 */ /* 0x000fea0003800000 */
.L_x_649:
[----:B-1----:R1:W-:Y:S01]  /*51f0*/  STG.E.128 desc[UR40][R48.64], R32 ;  /* 0x0000002030007986 */ /* 0x0023e2000c101d28 */
[----:B------:R-:W-:-:S13]  /*5200*/  ISETP.GE.AND P4, PT, R50, R107, PT ;  /* 0x0000006b3200720c */ /* 0x000fda0003f86270 */
[----:B------:R-:W-:Y:S05]  /*5210*/  @P4 BRA `(.L_x_635) ;  /* 0x0000000000844947 */ /* 0x000fea0003800000 */
[--C-:B-1----:R-:W-:Y:S02]  /*5220*/  SHF.R.S32.HI R32, RZ, 0x1f, R50.reuse ;  /* 0x0000001fff207819 */ /* 0x102fe40000011432 */
[----:B------:R-:W-:-:S04]  /*5230*/  IADD3 R50, P4, P5, R4, R100, R50 ;  /* 0x0000006404327210 */ /* 0x000fc80007d9e032 */
[----:B------:R-:W-:Y:S02]  /*5240*/  IADD3.X R51, R60, R51, R32, P4, P5 ;  /* 0x000000333c337210 */ /* 0x000fe400027ea420 */
[----:B------:R-:W-:-:S04]  /*5250*/  LEA R98, P4, R50, R98, 0x1 ;  /* 0x0000006232627211 */ /* 0x000fc800078808ff */
[----:B------:R-:W-:-:S05]  /*5260*/  LEA.HI.X R99, R50, R99, R51, 0x1, P4 ;  /* 0x0000006332637211 */ /* 0x000fca00020f0c33 */
[----:B--2---:R1:W-:Y:S01]  /*5270*/  STG.E.128 desc[UR40][R98.64], R36 ;  /* 0x0000002462007986 */ /* 0x0043e2000c101d28 */
[----:B------:R-:W-:Y:S05]  /*5280*/  BRA `(.L_x_635) ;  /* 0x0000000000687947 */ /* 0x000fea0003800000 */
.L_x_618:
[----:B------:R-:W-:-:S06]  /*5290*/  UISETP.NE.AND UP0, UPT, UR44, 0x3, UPT ;  /* 0x000000032c00788c */ /* 0x000fcc000bf05270 */
[----:B------:R-:W-:-:S13]  /*52a0*/  PLOP3.LUT P3, PT, PT, PT, UP0, 0x80, 0x0 ;  /* 0x000000000000781c */ /* 0x000fda0003f6f008 */
[----:B------:R-:W-:Y:S05]  /*52b0*/  @!P3 BRA `(.L_x_651) ;  /* 0x000000000004b947 */ /* 0x000fea0003800000 */
[----:B------:R-:W-:Y:S01]  /*52c0*/  BPT.TRAP 0x1 ;  /* 0x000000040000795c */ /* 0x000fe20000300000 */
.L_x_651:
[----:B------:R-:W-:Y:S01]  /*52d0*/  IMAD R95, R2, 0x8, R19 ;  /* 0x00000008025f7824 */ /* 0x000fe200078e0213 */
[----:B------:R-:W-:Y:S01]  /*52e0*/  SHF.L.U32 R106, R201, 0x1f, RZ ;  /* 0x0000001fc96a7819 */ /* 0x000fe200000006ff */
[----:B------:R-:W-:Y:S01]  /*52f0*/  IMAD R97, R27, -0x60, R24 ;  /* 0xffffffa01b617824 */ /* 0x000fe200078e0218 */
[----:B------:R-:W-:Y:S02]  /*5300*/  BSSY B1, `(.L_x_652) ;  /* 0x0000004000017945 */ /* 0x000fe40003800000 */
[----:B------:R-:W0:Y:S02]  /*5310*/  SYNCS.PHASECHK.TRANS64.TRYWAIT P4, [R95+URZ+0x22890], R106 ;  /* 0x0228906a5f0075a7 */ /* 0x000e24000808017f */
[----:B------:R-:W-:Y:S01]  /*5320*/  VIMNMX R97, R97, 0x60, PT ;  /* 0x0000006061617848 */ /* 0x000fe20003fe0100 */
[----:B0-----:R-:W-:Y:S06]  /*5330*/  @!P4 BRA `(.L_x_653) ;  /* 0x000001440088c947 */ /* 0x001fec0003800000 */
.L_x_915:
[----:B------:R-:W-:Y:S05]  /*5340*/  BSYNC B1 ;  /* 0x0000000000017941 */ /* 0x000fea0003800000 */
.L_x_652:
[----:B------:R-:W-:Y:S01]  /*5350*/  ISETP.GE.AND P4, PT, R18, R97, PT ;  /* 0x000000611200720c */ /* 0x000fe20003f86270 */
[----:B------:R-:W-:-:S12]  /*5360*/  BSSY B1, `(.L_x_654) ;  /* 0x0000006000017945 */ /* 0x000fd80003800000 */
[----:B------:R-:W-:Y:S05]  /*5370*/  @P4 BRA `(.L_x_655) ;  /* 0x0000000000104947 */ /* 0x000fea0003800000 */
[----:B------:R-:W1:Y:S04]  /*5380*/  @!P1 LDS.128 R32, [R104] ;  /* 0x0000000068209984 */ /* 0x000e680000000c00 */
[----:B------:R-:W2:Y:S04]  /*5390*/  @!P2 LDS.128 R36, [R103] ;  /* 0x000000006724a984 */ /* 0x000ea80000000c00 */
[----:B-1----:R1:W-:Y:S04]  /*53a0*/  @!P1 STG.E.128 desc[UR40][R42.64], R32 ;  /* 0x000000202a009986 */ /* 0x0023e8000c101d28 */
[----:B--2---:R1:W-:Y:S02]  /*53b0*/  @!P2 STG.E.128 desc[UR40][R42.64+0x40], R36 ;  /* 0x000040242a00a986 */ /* 0x0043e4000c101d28 */
.L_x_655:
[----:B------:R-:W-:Y:S05]  /*53c0*/  BSYNC B1 ;  /* 0x0000000000017941 */ /* 0x000fea0003800000 */
.L_x_654:
[----:B------:R-:W-:-:S13]  /*53d0*/  ISETP.GE.AND P4, PT, R220, R97, PT ;  /* 0x00000061dc00720c */ /* 0x000fda0003f86270 */
[----:B------:R-:W-:Y:S05]  /*53e0*/  @P4 BRA `(.L_x_635) ;  /* 0x0000000000104947 */ /* 0x000fea0003800000 */
[----:B-1----:R-:W1:Y:S04]  /*53f0*/  @!P1 LDS.128 R32, [R104+0x2000] ;  /* 0x0020000068209984 */ /* 0x002e680000000c00 */
[----:B------:R-:W2:Y:S04]  /*5400*/  @!P2 LDS.128 R36, [R103+0x2000] ;  /* 0x002000006724a984 */ /* 0x000ea80000000c00 */
[----:B-1----:R1:W-:Y:S04]  /*5410*/  @!P1 STG.E.128 desc[UR40][R40.64], R32 ;  /* 0x0000002028009986 */ /* 0x0023e8000c101d28 */
[----:B--2---:R1:W-:Y:S02]  /*5420*/  @!P2 STG.E.128 desc[UR40][R40.64+0x40], R36 ;  /* 0x000040242800a986 */ /* 0x0043e4000c101d28 */
.L_x_635:
[----:B------:R-:W-:Y:S05]  /*5430*/  BSYNC B0 ;  /* 0x0000000000007941 */ /* 0x000fea0003800000 */
.L_x_617:
[----:B-1234-:R-:W1:Y:S01]  /*5440*/  S2R R32, SR_TID.X ;  /* 0x0000000000207919 */ /* 0x01ee620000002100 */
[----:B------:R-:W-:Y:S01]  /*5450*/  @!PT LDS RZ, [RZ] ;  /* 0x00000000fffff984 */ /* 0x000fe20000000800 */
[----:B------:R-:W-:Y:S01]  /*5460*/  @!PT LDS RZ, [RZ] ;  /* 0x00000000fffff984 */ /* 0x000fe20000000800 */
[----:B------:R-:W-:Y:S01]  /*5470*/  @!PT LDS RZ, [RZ] ;  /* 0x00000000fffff984 */ /* 0x000fe20000000800 */
[----:B------:R-:W-:Y:S01]  /*5480*/  @!PT LDS RZ, [RZ] ;  /* 0x00000000fffff984 */ /* 0x000fe20000000800 */
[----:B------:R2:W-:Y:S06]  /*5490*/  MEMBAR.ALL.CTA ;  /* 0x0000000000007992 */ /* 0x0005ec0000008000 */
[----:B--2---:R-:W2:Y:S01]  /*54a0*/  FENCE.VIEW.ASYNC.S ;  /* 0x00000000000073c6 */ /* 0x004ea20000000000 */
[----:B------:R-:W-:Y:S05]  /*54b0*/  WARPSYNC.ALL ;  /* 0x0000000000007948 */ /* 0x000fea0003800000 */
[----:B------:R-:W-:Y:S01]  /*54c0*/  BSSY B0, `(.L_x_656) ;  /* 0x0000009000007945 */ /* 0x000fe20003800000 */
[----:B-1----:R-:W-:Y:S01]  /*54d0*/  LOP3.LUT R32, R32, 0x7f, RZ, 0xc0, !PT ;  /* 0x0000007f20207812 */ /* 0x002fe200078ec0ff */
[----:B--2---:R1:W-:Y:S03]  /*54e0*/  BAR.SYNC.DEFER_BLOCKING R73, 0x80 ;  /* 0x000200490000751d */ /* 0x0043e60000010000 */
[----:B------:R-:W-:-:S13]  /*54f0*/  ISETP.NE.AND P4, PT, R32, RZ, PT ;  /* 0x000000ff2000720c */ /* 0x000fda0003f85270 */
[----:B------:R-:W-:-:S05]  /*5500*/  @!P4 VIADD R32, R95, 0x228a0 ;  /* 0x000228a05f20c836 */ /* 0x000fca0000000000 */
[----:B------:R-:W-:-:S04]  /*5510*/  @!P4 PRMT R32, RZ, 0x654, R32 ;  /* 0x00000654ff20c816 */ /* 0x000fc80000000020 */
[----:B------:R1:W-:Y:S01]  /*5520*/  @!P4 SYNCS.ARRIVE.TRANS64.RED.A1T0 RZ, [R32+URZ], RZ ;  /* 0x000000ff20ffc9a7 */ /* 0x0003e2000810043f */
[----:B------:R-:W-:Y:S05]  /*5530*/  @!P3 BRA `(.L_x_657) ;  /* 0x000000000004b947 */ /* 0x000fea0003800000 */
[----:B------:R-:W-:Y:S01]  /*5540*/  BPT.TRAP 0x1 ;  /* 0x000000040000795c */ /* 0x000fe20000300000 */
.L_x_657:
[----:B------:R-:W-:Y:S05]  /*5550*/  BSYNC B0 ;  /* 0x0000000000007941 */ /* 0x000fea0003800000 */
.L_x_656:
[----:B------:R-:W2:Y:S01]  /*5560*/  SYNCS.PHASECHK.TRANS64.TRYWAIT P3, [R95+URZ+0x228b0], R106 ;  /* 0x0228b06a5f0075a7 */ /* 0x000ea2000806017f */
[----:B------:R-:W-:Y:S01]  /*5570*/  IMAD R41, R2, 0x6000, R89 ;  /* 0x0000600002297824 */ /* 0x000fe200078e0259 */
[----:B------:R-:W-:Y:S01]  /*5580*/  ULDC UR45, c[0x0][0x320] ;  /* 0x0000c800002d7ab9 */ /* 0x000fe20000000800 */
[----:B------:R-:W-:Y:S01]  /*5590*/  ULDC.64 UR42, c[0x0][0x328] ;  /* 0x0000ca00002a7ab9 */ /* 0x000fe20000000a00 */
[----:B------:R-:W-:Y:S01]  /*55a0*/  ULDC.64 UR38, c[0x0][0x318] ;  /* 0x0000c60000267ab9 */ /* 0x000fe20000000a00 */
[----:B------:R-:W-:Y:S01]  /*55b0*/  BSSY B0, `(.L_x_658) ;  /* 0x0000003000007945 */ /* 0x000fe20003800000 */
[----:B------:R-:W-:-:S03]  /*55c0*/  IMAD.IADD R40, R88, 0x1, R41 ;  /* 0x0000000158287824 */ /* 0x000fc600078e0229 */
[----:B--2---:R-:W-:Y:S05]  /*55d0*/  @!P3 BRA `(.L_x_659) ;  /* 0x0000014000f4b947 */ /* 0x004fea0003800000 */
.L_x_916:
[----:B------:R-:W-:Y:S05]  /*55e0*/  BSYNC B0 ;  /* 0x0000000000007941 */ /* 0x000fea0003800000 */
.L_x_658:
[----:B------:R-:W-:Y:S01]  /*55f0*/  ISETP.GE.AND P3, PT, R18, R97, PT ;  /* 0x000000611200720c */ /* 0x000fe20003f66270 */
[----:B------:R-:W-:Y:S01]  /*5600*/  BSSY B0, `(.L_x_660) ;  /* 0x0000025000007945 */ /* 0x000fe20003800000 */
[----:B------:R-:W-:Y:S02]  /*5610*/  IMAD R41, R41, 0x2, R25 ;  /* 0x0000000229297824 */ /* 0x000fe400078e0219 */
[----:B------:R-:W-:-:S04]  /*5620*/  IMAD.WIDE R36, R27, 0x60, R58 ;  /* 0x000000601b247825 */ /* 0x000fc800078e023a */
[----:B------:R-:W-:-:S05]  /*5630*/  IMAD R40, R40, 0x2, R25 ;  /* 0x0000000228287824 */ /* 0x000fca00078e0219 */
[----:B------:R-:W-:Y:S05]  /*5640*/  @P3 BRA `(.L_x_661) ;  /* 0x0000000000803947 */ /* 0x000fea0003800000 */
[----:B------:R-:W-:Y:S02]  /*5650*/  IMAD R35, R37, UR42, RZ ;  /* 0x0000002a25237c24 */ /* 0x000fe4000f8e02ff */
[----:B-1----:R-:W-:Y:S02]  /*5660*/  IMAD.MOV.U32 R32, RZ, RZ, R6 ;  /* 0x000000ffff207224 */ /* 0x002fe400078e0006 */
[----:B------:R-:W-:Y:S02]  /*5670*/  IMAD.MOV.U32 R33, RZ, RZ, R92 ;  /* 0x000000ffff217224 */ /* 0x000fe400078e005c */
[C---:B------:R-:W-:Y:S02]  /*5680*/  IMAD R35, R36.reuse, UR43, R35 ;  /* 0x0000002b24237c24 */ /* 0x040fe4000f8e0223 */
[----:B------:R-:W-:-:S04]  /*5690*/  IMAD.WIDE.U32 R32, R36, UR42, R32 ;  /* 0x0000002a24207c25 */ /* 0x000fc8000f8e0020 */
[----:B------:R-:W-:Y:S01]  /*56a0*/  IMAD.IADD R33, R33, 0x1, R35 ;  /* 0x0000000121217824 */ /* 0x000fe200078e0223 */
[----:B------:R-:W-:-:S04]  /*56b0*/  LEA R38, P3, R32, UR38, 0x1 ;  /* 0x0000002620267c11 */ /* 0x000fc8000f8608ff */
[----:B------:R-:W-:Y:S02]  /*56c0*/  LEA.HI.X R39, R32, UR39, R33, 0x1, P3 ;  /* 0x0000002720277c11 */ /* 0x000fe400098f0c21 */
[----:B------:R-:W-:-:S13]  /*56d0*/  ISETP.GE.AND P3, PT, R16, UR45, PT ;  /* 0x0000002d10007c0c */ /* 0x000fda000bf66270 */
[----:B------:R-:W1:Y:S04]  /*56e0*/  @!P3 LDS.128 R32, [R41] ;  /* 0x000000002920b984 */ /* 0x000e680000000c00 */
[----:B-1----:R-:W-:Y:S01]  /*56f0*/  @!P3 STG.E.128 desc[UR40][R38.64], R32 ;  /* 0x000000202600b986 */ /* 0x002fe2000c101d28 */
[----:B------:R-:W-:-:S13]  /*5700*/  ISETP.GE.AND P3, PT, R0, UR45, PT ;  /* 0x0000002d00007c0c */ /* 0x000fda000bf66270 */
[----:B------:R-:W1:Y:S04]  /*5710*/  @!P3 LDS.128 R32, [R40] ;  /* 0x000000002820b984 */ /* 0x000e680000000c00 */
[----:B-1----:R-:W-:Y:S01]  /*5720*/  @!P3 STG.E.128 desc[UR40][R38.64+0x40], R32 ;  /* 0x000040202600b986 */ /* 0x002fe2000c101d28 */
[----:B------:R-:W-:-:S13]  /*5730*/  ISETP.GE.AND P3, PT, R62, UR45, PT ;  /* 0x0000002d3e007c0c */ /* 0x000fda000bf66270 */
[----:B------:R-:W1:Y:S04]  /*5740*/  @!P3 LDS.128 R32, [R41+0x3000] ;  /* 0x003000002920b984 */ /* 0x000e680000000c00 */
        /* <DEDUP_REMOVED lines=10> */
[----:B------:R-:W-:-:S13]  /*57f0*/  ISETP.NE.AND P3, PT, R94, RZ, PT ;  /* 0x000000ff5e00720c */ /* 0x000fda0003f65270 */
[----:B------:R-:W1:Y:S04]  /*5800*/  @P3 LDS.128 R32, [R41+0x9000] ;  /* 0x0090000029203984 */ /* 0x000e680000000c00 */
[----:B-1----:R-:W-:Y:S01]  /*5810*/  @P3 STG.E.128 desc[UR40][R38.64+0x180], R32 ;  /* 0x0001802026003986 */ /* 0x002fe2000c101d28 */
[----:B------:R-:W-:-:S13]  /*5820*/  ISETP.NE.AND P3, PT, R93, RZ, PT ;  /* 0x000000ff5d00720c */ /* 0x000fda0003f65270 */
[----:B------:R-:W1:Y:S04]  /*5830*/  @P3 LDS.128 R32, [R40+0x9000] ;  /* 0x0090000028203984 */ /* 0x000e680000000c00 */
[----:B-1----:R3:W-:Y:S02]  /*5840*/  @P3 STG.E.128 desc[UR40][R38.64+0x1c0], R32 ;  /* 0x0001c02026003986 */ /* 0x0027e4000c101d28 */
.L_x_661:
[----:B------:R-:W-:Y:S05]  /*5850*/  BSYNC B0 ;  /* 0x0000000000007941 */ /* 0x000fea0003800000 */
.L_x_660:
[----:B------:R-:W-:Y:S01]  /*5860*/  ISETP.GE.AND P3, PT, R220, R97, PT ;  /* 0x00000061dc00720c */ /* 0x000fe20003f66270 */
[----:B------:R-:W-:-:S12]  /*5870*/  BSSY B0, `(.L_x_662) ;  /* 0x0000024000007945 */ /* 0x000fd80003800000 */
[----:B------:R-:W-:Y:S05]  /*5880*/  @P3 BRA `(.L_x_663) ;  /* 0x0000000000883947 */ /* 0x000fea0003800000 */
[----:B---3--:R-:W-:Y:S01]  /*5890*/  IADD3 R35, P3, R36, 0x40, RZ ;  /* 0x0000004024237810 */ /* 0x008fe20007f7e0ff */
[----:B-1----:R-:W-:Y:S02]  /*58a0*/  IMAD.MOV.U32 R32, RZ, RZ, R6 ;  /* 0x000000ffff207224 */ /* 0x002fe400078e0006 */
[----:B------:R-:W-:Y:S02]  /*58b0*/  IMAD.MOV.U32 R33, RZ, RZ, R92 ;  /* 0x000000ffff217224 */ /* 0x000fe400078e005c */
[----:B------:R-:W-:Y:S02]  /*58c0*/  IMAD.X R36, RZ, RZ, R37, P3 ;  /* 0x000000ffff247224 */ /* 0x000fe400018e0625 */
[----:B------:R-:W-:-:S04]  /*58d0*/  IMAD.WIDE.U32 R32, R35, UR42, R32 ;  /* 0x0000002a23207c25 */ /* 0x000fc8000f8e0020 */
[----:B------:R-:W-:-:S04]  /*58e0*/  IMAD R36, R36, UR42, RZ ;  /* 0x0000002a24247c24 */ /* 0x000fc8000f8e02ff */
[----:B------:R-:W-:Y:S01]  /*58f0*/  IMAD R35, R35, UR43, R36 ;  /* 0x0000002b23237c24 */ /* 0x000fe2000f8e0224 */
[----:B------:R-:W-:-:S03]  /*5900*/  LEA R36, P3, R32, UR38, 0x1 ;  /* 0x0000002620247c11 */ /* 0x000fc6000f8608ff */
[----:B------:R-:W-:-:S05]  /*5910*/  IMAD.IADD R33, R33, 0x1, R35 ;  /* 0x0000000121217824 */ /* 0x000fca00078e0223 */
[----:B------:R-:W-:Y:S02]  /*5920*/  LEA.HI.X R37, R32, UR39, R33, 0x1, P3 ;  /* 0x0000002720257c11 */ /* 0x000fe400098f0c21 */
        /* <DEDUP_REMOVED lines=23> */
[----:B-1----:R4:W-:Y:S02]  /*5aa0*/  @P3 STG.E.128 desc[UR40][R36.64+0x1c0], R32 ;  /* 0x0001c02024003986 */ /* 0x0029e4000c101d28 */
.L_x_663:
[----:B------:R-:W-:Y:S05]  /*5ab0*/  BSYNC B0 ;  /* 0x0000000000007941 */ /* 0x000fea0003800000 */
.L_x_662:
[----:B------:R-:W-:Y:S01]  /*5ac0*/  @!PT LDS RZ, [RZ] ;  /* 0x00000000fffff984 */ /* 0x000fe20000000800 */
[----:B------:R-:W-:Y:S01]  /*5ad0*/  @!PT LDS RZ, [RZ] ;  /* 0x00000000fffff984 */ /* 0x000fe20000000800 */
[----:B------:R-:W-:Y:S01]  /*5ae0*/  @!PT LDS RZ, [RZ] ;  /* 0x00000000fffff984 */ /* 0x000fe20000000800 */
[----:B------:R-:W-:Y:S01]  /*5af0*/  @!PT LDS RZ, [RZ] ;  /* 0x00000000fffff984 */ /* 0x000fe20000000800 */
[----:B------:R5:W-:Y:S06]  /*5b00*/  MEMBAR.ALL.CTA ;  /* 0x0000000000007992 */ /* 0x000bec0000008000 */
[----:B-----5:R-:W5:Y:S02]  /*5b10*/  FENCE.VIEW.ASYNC.S ;  /* 0x00000000000073c6 */ /* 0x020f640000000000 */
[----:B-----5:R1:W-:Y:S01]  /*5b20*/  BAR.SYNC.DEFER_BLOCKING R73, 0x80 ;  /* 0x000200490000751d */ /* 0x0203e20000010000 */
[----:B------:R-:W-:Y:S01]  /*5b30*/  ISETP.NE.AND P5, PT, R96, RZ, PT ;  /* 0x000000ff6000720c */ /* 0x000fe20003fa5270 */
[----:B------:R-:W-:-:S02]  /*5b40*/  VIADD R2, R2, 0x1 ;  /* 0x0000000102027836 */ /* 0x000fc40000000000 */
[----:B0-2---:R-:W-:-:S03]  /*5b50*/  @!P4 VIADD R95, R95, 0x228c0 ;  /* 0x000228c05f5fc836 */ /* 0x005fc60000000000 */
[C---:B------:R-:W-:Y:S02]  /*5b60*/  ISETP.NE.AND P3, PT, R2.reuse, 0x2, PT ;  /* 0x000000020200780c */ /* 0x040fe40003f65270 */
[----:B------:R-:W-:Y:S02]  /*5b70*/  @!P4 PRMT R95, RZ, 0x654, R95 ;  /* 0x00000654ff5fc816 */ /* 0x000fe4000000005f */
[----:B-1-34-:R-:W-:Y:S02]  /*5b80*/  SEL R32, RZ, 0x1, P3 ;  /* 0x00000001ff207807 */ /* 0x01afe40001800000 */
[----:B------:R-:W-:Y:S02]  /*5b90*/  SEL R2, R2, RZ, P3 ;  /* 0x000000ff02027207 */ /* 0x000fe40001800000 */
[----:B------:R-:W-:Y:S01]  /*5ba0*/  LOP3.LUT R201, R201, R32, RZ, 0x3c, !PT ;  /* 0x00000020c9c97212 */ /* 0x000fe200078e3cff */
[----:B------:R0:W-:Y:S01]  /*5bb0*/  @!P4 SYNCS.ARRIVE.TRANS64.RED.A1T0 RZ, [R95+URZ], RZ ;  /* 0x000000ff5fffc9a7 */ /* 0x0001e2000810043f */
[----:B------:R-:W-:Y:S05]  /*5bc0*/  @P5 BRA `(.L_x_664) ;  /* 0xffffffcc00685947 */ /* 0x000fea000383ffff */
[----:B------:R-:W1:Y:S01]  /*5bd0*/  S2R R33, SR_TID.X ;  /* 0x0000000000217919 */ /* 0x000e620000002100 */
[----:B------:R-:W-:Y:S02]  /*5be0*/  PLOP3.LUT P0, PT, PT, PT, PT, 0x8, 0x0 ;  /* 0x000000000000781c */ /* 0x000fe40003f0e170 */
[----:B-1----:R-:W-:-:S04]  /*5bf0*/  SHF.R.U32.HI R33, RZ, 0x7, R33 ;  /* 0x00000007ff217819 */ /* 0x002fc80000011621 */
[----:B------:R-:W-:-:S13]  /*5c00*/  ISETP.NE.AND P5, PT, R33, 0x1, PT ;  /* 0x000000012100780c */ /* 0x000fda0003fa5270 */
[----:B------:R-:W-:Y:S06]  /*5c10*/  @!P5 BAR.ARV 0x9, 0x100 ;  /* 0x024400000000db1d */ /* 0x000fec0000002000 */
.L_x_612:
[----:B------:R-:W-:Y:S01]  /*5c20*/  IMAD.MOV.U32 R0, RZ, RZ, RZ ;  /* 0x000000ffff007224 */ /* 0x000fe200078e00ff */
[----:B------:R-:W-:Y:S06]  /*5c30*/  @P0 BRA `(.L_x_665) ;  /* 0x00000000000c0947 */ /* 0x000fec0003800000 */
[----:B------:R-:W1:Y:S01]  /*5c40*/  FENCE.VIEW.ASYNC.G ;  /* 0x00000000000073c6 */ /* 0x000e620000000100 */
[----:B------:R-:W-:Y:S05]  /*5c50*/  WARPSYNC.ALL ;  /* 0x0000000000007948 */ /* 0x000fea0003800000 */
[----:B-1----:R-:W-:Y:S06]  /*5c60*/  BAR.ARV 0xc, 0x180 ;  /* 0x0306000000007b1d */ /* 0x002fec0000002000 */
.L_x_665:
[----:B------:R-:W-:Y:S01]  /*5c70*/  ISETP.NE.AND P0, PT, R29, RZ, PT ;  /* 0x000000ff1d00720c */ /* 0x000fe20003f05270 */
[----:B------:R-:W-:-:S12]  /*5c80*/  BSSY B0, `(.L_x_666) ;  /* 0x000001f000007945 */ /* 0x000fd80003800000 */
[----:B------:R-:W-:Y:S05]  /*5c90*/  @!P0 BRA `(.L_x_667) ;  /* 0x0000000000748947 */ /* 0x000fea0003800000 */
[----:B------:R-:W-:Y:S01]  /*5ca0*/  ISETP.NE.AND P0, PT, R216, RZ, PT ;  /* 0x000000ffd800720c */ /* 0x000fe20003f05270 */
[----:B------:R-:W-:-:S03]  /*5cb0*/  ULDC UR4, c[0x0][0x9f0] ;  /* 0x00027c0000047ab9 */ /* 0x000fc60000000800 */
[----:B------:R-:W-:-:S04]  /*5cc0*/  SEL R9, R216, UR4, P0 ;  /* 0x00000004d8097c07 */ /* 0x000fc80008000000 */
[-C--:B------:R-:W-:Y:S02]  /*5cd0*/  IABS R6, R9.reuse ;  /* 0x0000000900067213 */ /* 0x080fe40000000000 */
[----:B------:R-:W-:Y:S02]  /*5ce0*/  IADD3 R0, R173, -0x1, R9 ;  /* 0xffffffffad007810 */ /* 0x000fe40007ffe009 */
[----:B------:R-:W1:Y:S01]  /*5cf0*/  I2F.RP R3, R6 ;  /* 0x0000000600037306 */ /* 0x000e620000209400 */
[-C--:B------:R-:W-:Y:S02]  /*5d00*/  IABS R10, R9.reuse ;  /* 0x00000009000a7213 */ /* 0x080fe40000000000 */
[----:B------:R-:W-:Y:S02]  /*5d10*/  IABS R8, R0 ;  /* 0x0000000000087213 */ /* 0x000fe40000000000 */
[----:B------:R-:W-:-:S04]  /*5d20*/  LOP3.LUT R0, R0, R9, RZ, 0x3c, !PT ;  /* 0x0000000900007212 */ /* 0x000fc800078e3cff */
[----:B------:R-:W-:Y:S01]  /*5d30*/  ISETP.GE.AND P2, PT, R0, RZ, PT ;  /* 0x000000ff0000720c */ /* 0x000fe20003f46270 */
[----:B-1----:R-:W1:Y:S02]  /*5d40*/  MUFU.RCP R3, R3 ;  /* 0x0000000300037308 */ /* 0x002e640000001000 */
[----:B-1----:R-:W-:Y:S02]  /*5d50*/  VIADD R4, R3, 0xffffffe ;  /* 0x0ffffffe03047836 */ /* 0x002fe40000000000 */
[----:B------:R-:W-:-:S04]  /*5d60*/  IMAD.MOV R3, RZ, RZ, -R10 ;  /* 0x000000ffff037224 */ /* 0x000fc800078e0a0a */
[----:B------:R1:W2:Y:S02]  /*5d70*/  F2I.FTZ.U32.TRUNC.NTZ R5, R4 ;  /* 0x0000000400057305 */ /* 0x0002a4000021f000 */
[----:B-1----:R-:W-:Y:S02]  /*5d80*/  IMAD.MOV.U32 R4, RZ, RZ, RZ ;  /* 0x000000ffff047224 */ /* 0x002fe400078e00ff */
[----:B--2---:R-:W-:-:S04]  /*5d90*/  IMAD.MOV R7, RZ, RZ, -R5 ;  /* 0x000000ffff077224 */ /* 0x004fc800078e0a05 */
        /* <DEDUP_REMOVED lines=13> */
.L_x_667:
[----:B------:R-:W-:Y:S05]  /*5e70*/  BSYNC B0 ;  /* 0x0000000000007941 */ /* 0x000fea0003800000 */
.L_x_666:
[-C--:B------:R-:W-:Y:S01]  /*5e80*/  IMAD R211, R223, R0.reuse, RZ ;  /* 0x00000000dfd37224 */ /* 0x080fe200078e02ff */
[----:B------:R-:W-:Y:S01]  /*5e90*/  PLOP3.LUT P0, PT, PT, PT, PT, 0x80, 0x0 ;  /* 0x000000000000781c */ /* 0x000fe20003f0f070 */
[----:B------:R-:W-:Y:S01]  /*5ea0*/  IMAD.MOV.U32 R3, RZ, RZ, RZ ;  /* 0x000000ffff037224 */ /* 0x000fe200078e00ff */
[----:B------:R-:W-:Y:S01]  /*5eb0*/  CS2R R150, SRZ ;  /* 0x0000000000967805 */ /* 0x000fe2000001ff00 */
[----:B------:R-:W-:Y:S01]  /*5ec0*/  IMAD.MOV.U32 R20, RZ, RZ, RZ ;  /* 0x000000ffff147224 */ /* 0x000fe200078e00ff */
[----:B------:R-:W-:Y:S02]  /*5ed0*/  VIADDMNMX R173, R211, R0, R173, PT ;  /* 0x00000000d3ad7246 */ /* 0x000fe400038001ad */
[----:B------:R-:W-:Y:S02]  /*5ee0*/  CS2R R148, SRZ ;  /* 0x0000000000947805 */ /* 0x000fe4000001ff00 */
[----:B------:R-:W-:Y:S02]  /*5ef0*/  CS2R R146, SRZ ;  /* 0x0000000000927805 */ /* 0x000fe4000001ff00 */
[----:B------:R-:W-:-:S02]  /*5f00*/  CS2R R144, SRZ ;  /* 0x0000000000907805 */ /* 0x000fc4000001ff00 */
[----:B------:R-:W-:Y:S02]  /*5f10*/  ISETP.GT.AND P1, PT, R173, R211, PT ;  /* 0x000000d3ad00720c */ /* 0x000fe40003f24270 */
        /* <DEDUP_REMOVED lines=24> */
[----:B0-----:R-:W-:Y:S02]  /*60a0*/  CS2R R94, SRZ ;  /* 0x00000000005e7805 */ /* 0x001fe4000001ff00 */
        /* <DEDUP_REMOVED lines=34> */
[----:B------:R-:W-:Y:S01]  /*62d0*/  CS2R R24, SRZ ;  /* 0x0000000000187805 */ /* 0x000fe2000001ff00 */
[----:B------:R-:W-:Y:S06]  /*62e0*/  @!P1 BRA `(.L_x_668) ;  /* 0x0000006800b89947 */ /* 0x000fec0003800000 */
[----:B------:R-:W0:Y:S01]  /*62f0*/  S2R R0, SR_TID.X ;  /* 0x0000000000007919 */ /* 0x000e220000002100 */
[----:B------:R-:W-:Y:S01]  /*6300*/  UMOV UR4, 0xffffffff ;  /* 0xffffffff00047882 */ /* 0x000fe20000000000 */
[----:B0-----:R-:W-:-:S05]  /*6310*/  VIADD R29, R0, 0xffffff80 ;  /* 0xffffff80001d7836 */ /* 0x001fca0000000000 */
[----:B------:R-:W-:-:S04]  /*6320*/  SHF.R.S32.HI R30, RZ, 0x1f, R29 ;  /* 0x0000001fff1e7819 */ /* 0x000fc8000001141d */
[----:B------:R-:W-:-:S04]  /*6330*/  LEA.HI R13, R30, R29, RZ, 0x7 ;  /* 0x0000001d1e0d7211 */ /* 0x000fc800078f38ff */
[----:B------:R-:W-:Y:S01]  /*6340*/  SHF.R.S32.HI R13, RZ, 0x7, R13 ;  /* 0x00000007ff0d7819 */ /* 0x000fe2000001140d */
[----:B------:R-:W-:Y:S06]  /*6350*/  BRA.DIV UR4, `(.L_x_669) ;  /* 0x0000013604a87947 */ /* 0x000fec000b800000 */
[----:B------:R0:W1:Y:S02]  /*6360*/  SHFL.IDX PT, R14, R13, RZ, 0x1f ;  /* 0x00001fff0d0e7589 */ /* 0x00006400000e0000 */
.L_x_919:
[----:B-1----:R-:W-:Y:S01]  /*6370*/  LEA.HI R0, R14, R14, RZ, 0x1 ;  /* 0x0000000e0e007211 */ /* 0x002fe200078f08ff */
[----:B------:R-:W-:Y:S01]  /*6380*/  VIADD R24, R19, 0x18400 ;  /* 0x0001840013187836 */ /* 0x000fe20000000000 */
[----:B------:R-:W-:Y:S02]  /*6390*/  BSSY B6, `(.L_x_670) ;  /* 0x0000018000067945 */ /* 0x000fe40003800000 */
[----:B------:R-:W-:Y:S02]  /*63a0*/  LOP3.LUT R3, R0, 0x1e, RZ, 0xc0, !PT ;  /* 0x0000001e00037812 */ /* 0x000fe400078ec0ff */
[----:B------:R-:W-:-:S03]  /*63b0*/  LOP3.LUT P0, RZ, R24, 0x1bf, RZ, 0xc0, !PT ;  /* 0x000001bf18ff7812 */ /* 0x000fc6000780c0ff */
[----:B------:R-:W-:-:S04]  /*63c0*/  IMAD.IADD R3, R14, 0x1, -R3 ;  /* 0x000000010e037824 */ /* 0x000fc800078e0a03 */
[----:B------:R-:W-:-:S05]  /*63d0*/  IMAD R3, R3, 0x2000, R24 ;  /* 0x0000200003037824 */ /* 0x000fca00078e0218 */
[----:B------:R-:W-:-:S04]  /*63e0*/  SHF.R.U32.HI R3, RZ, 0x4, R3 ;  /* 0x00000004ff037819 */ /* 0x000fc80000011603 */
[----:B------:R-:W-:Y:S01]  /*63f0*/  LOP3.LUT R28, R3, 0x3fff, RZ, 0xc0, !PT ;  /* 0x00003fff031c7812 */ /* 0x000fe200078ec0ff */
[----:B------:R-:W-:Y:S06]  /*6400*/  @!P0 BRA `(.L_x_671) ;  /* 0x0000000000408947 */ /* 0x000fec0003800000 */
[----:B------:R-:W-:Y:S01]  /*6410*/  MOV R14, 0x0 ;  /* 0x00000000000e7802 */ /* 0x000fe20000000f00 */
[----:B------:R-:W-:Y:S01]  /*6420*/  ULDC.64 UR4, c[0x4][0x98] ;  /* 0x0100260000047ab9 */ /* 0x000fe20000000a00 */
[----:B------:R-:W-:Y:S01]  /*6430*/  ULDC.64 UR6, c[0x4][0xa0] ;  /* 0x0100280000067ab9 */ /* 0x000fe20000000a00 */
[----:B------:R-:W-:Y:S02]  /*6440*/  IMAD.U32 R4, RZ, RZ, UR4 ;  /* 0x00000004ff047e24 */ /* 0x000fe4000f8e00ff */
[----:B------:R-:W-:Y:S01]  /*6450*/  IMAD.U32 R5, RZ, RZ, UR5 ;  /* 0x00000005ff057e24 */ /* 0x000fe2000f8e00ff */
[----:B------:R-:W1:Y:S01]  /*6460*/  LDC.64 R14, c[0x4][R14] ;  /* 0x010000000e0e7b82 */ /* 0x000e620000000a00 */
[----:B------:R-:W-:Y:S01]  /*6470*/  ULDC.64 UR4, c[0x4][0x38] ;  /* 0x01000e0000047ab9 */ /* 0x000fe20000000a00 */
        /* <DEDUP_REMOVED lines=8> */
[----:B-1---5:R-:W-:Y:S05]  /*6500*/  CALL.ABS.NOINC R14 ;  /* 0x000000000e007343 */ /* 0x022fea0003c00000 */
.L_x_671:
[----:B------:R-:W-:Y:S05]  /*6510*/  BSYNC B6 ;  /* 0x0000000000067941 */ /* 0x000fea0003800000 */
.L_x_670:
[----:B------:R-:W-:Y:S02]  /*6520*/  ULDC UR4, c[0x0][0x3f4] ;  /* 0x0000fd0000047ab9 */ /* 0x000fe40000000800 */
[----:B------:R-:W-:-:S13]  /*6530*/  ISETP.LT.AND P0, PT, RZ, UR4, PT ;  /* 0x00000004ff007c0c */ /* 0x000fda000bf01270 */
[----:B------:R-:W-:Y:S05]  /*6540*/  @P0 BRA `(.L_x_672) ;  /* 0x00000000003c0947 */ /* 0x000fea0003800000 */
[----:B------:R-:W-:-:S04]  /*6550*/  LEA.HI R0, R221, R221, RZ, 0x1 ;  /* 0x000000dddd007211 */ /* 0x000fc800078f08ff */
[----:B------:R-:W-:-:S05]  /*6560*/  LOP3.LUT R0, R0, 0xfffffffe, RZ, 0xc0, !PT ;  /* 0xfffffffe00007812 */ /* 0x000fca00078ec0ff */
[----:B------:R-:W-:-:S05]  /*6570*/  IMAD.IADD R0, R221, 0x1, -R0 ;  /* 0x00000001dd007824 */ /* 0x000fca00078e0a00 */
[----:B------:R-:W-:-:S04]  /*6580*/  SHF.L.U32 R0, R0, 0x1f, RZ ;  /* 0x0000001f00007819 */ /* 0x000fc800000006ff */
[----:B------:R1:W2:Y:S03]  /*6590*/  SYNCS.PHASECHK.TRANS64.TRYWAIT P0, [R19+URZ+0x22800], R0 ;  /* 0x02280000130075a7 */ /* 0x0002a6000800017f */
[----:B--2---:R-:W-:Y:S05]  /*65a0*/  @!P0 NANOSLEEP.SYNCS 0x989680 ;  /* 0x009896800000895d */ /* 0x004fea0003900000 */
[----:B------:R-:W2:Y:S01]  /*65b0*/  @!P0 SYNCS.PHASECHK.TRANS64 P0, [R19+URZ+0x22800], R0 ;  /* 0x02280000130085a7 */ /* 0x000ea2000800007f */
[----:B------:R-:W-:Y:S04]  /*65c0*/  BSSY B0, `(.L_x_673) ;  /* 0x0000006000007945 */ /* 0x000fe80003800000 */
[----:B--2---:R-:W-:Y:S05]  /*65d0*/  @P0 BRA `(.L_x_674) ;  /* 0x0000000000100947 */ /* 0x004fea0003800000 */
.L_x_675:
[----:B--2---:R2:W3:Y:S02]  /*65e0*/  SYNCS.PHASECHK.TRANS64.TRYWAIT P0, [R19+URZ+0x22800], R0 ;  /* 0x02280000130075a7 */ /* 0x0044e4000800017f */
[----:B---3--:R-:W-:Y:S05]  /*65f0*/  @!P0 NANOSLEEP.SYNCS 0x989680 ;  /* 0x009896800000895d */ /* 0x008fea0003900000 */
[----:B------:R-:W3:Y:S02]  /*6600*/  @!P0 SYNCS.PHASECHK.TRANS64 P0, [R19+URZ+0x22800], R0 ;  /* 0x02280000130085a7 */ /* 0x000ee4000800007f */
[----:B---3--:R-:W-:Y:S05]  /*6610*/  @!P0 BRA `(.L_x_675) ;  /* 0xfffffffc00f08947 */ /* 0x008fea000383ffff */
.L_x_674:
[----:B------:R-:W-:Y:S05]  /*6620*/  BSYNC B0 ;  /* 0x0000000000007941 */ /* 0x000fea0003800000 */
.L_x_673:
[----:B------:R-:W-:Y:S05]  /*6630*/  BRA `(.L_x_676) ;  /* 0x0000002000a47947 */ /* 0x000fea0003800000 */
.L_x_672:
[----:B-----5:R-:W-:Y:S01]  /*6640*/  SHF.R.S32.HI R0, RZ, 0x1f, R154 ;  /* 0x0000001fff007819 */ /* 0x020fe2000001149a */
[----:B------:R-:W-:Y:S01]  /*6650*/  ULDC.64 UR4, c[0x0][0x3f8] ;  /* 0x0000fe0000047ab9 */ /* 0x000fe20000000a00 */
[----:B------:R-:W-:Y:S01]  /*6660*/  ULDC.64 UR6, c[0x0][0x408] ;  /* 0x0001020000067ab9 */ /* 0x000fe20000000a00 */
[----:B------:R-:W-:Y:S01]  /*6670*/  LOP3.LUT P0, RZ, R24, 0x3ff, RZ, 0xc0, !PT ;  /* 0x000003ff18ff7812 */ /* 0x000fe2000780c0ff */
[----:B------:R-:W-:Y:S01]  /*6680*/  IMAD.WIDE.U32 R4, R154, UR4, RZ ;  /* 0x000000049a047c25 */ /* 0x000fe2000f8e00ff */
[----:B------:R-:W-:Y:S03]  /*6690*/  BSSY B6, `(.L_x_677) ;  /* 0x000001f000067945 */ /* 0x000fe60003800000 */
[C---:B------:R-:W-:Y:S02]  /*66a0*/  IMAD R3, R0.reuse, UR4, RZ ;  /* 0x0000000400037c24 */ /* 0x040fe4000f8e02ff */
[----:B------:R-:W-:-:S02]  /*66b0*/  IMAD R9, R0, UR6, RZ ;  /* 0x0000000600097c24 */ /* 0x000fc4000f8e02ff */
[C---:B------:R-:W-:Y:S01]  /*66c0*/  IMAD R3, R154.reuse, UR5, R3 ;  /* 0x000000059a037c24 */ /* 0x040fe2000f8e0203 */
[----:B------:R-:W-:Y:S01]  /*66d0*/  ULDC.64 UR4, c[0x0][0x3e8] ;  /* 0x0000fa0000047ab9 */ /* 0x000fe20000000a00 */
[----:B------:R-:W-:Y:S01]  /*66e0*/  IMAD.WIDE.U32 R6, R154, UR6, RZ ;  /* 0x000000069a067c25 */ /* 0x000fe2000f8e00ff */
[----:B------:R-:W-:-:S03]  /*66f0*/  LEA R24, P1, R4, UR4, 0x1 ;  /* 0x0000000404187c11 */ /* 0x000fc6000f8208ff */
[----:B------:R-:W-:Y:S01]  /*6700*/  IMAD R9, R154, UR7, R9 ;  /* 0x000000079a097c24 */ /* 0x000fe2000f8e0209 */
[----:B------:R-:W-:Y:S01]  /*6710*/  ULDC.64 UR6, c[0x0][0x400] ;  /* 0x0001000000067ab9 */ /* 0x000fe20000000a00 */
[----:B------:R-:W-:Y:S01]  /*6720*/  IMAD.IADD R25, R3, 0x1, R5 ;  /* 0x0000000103197824 */ /* 0x000fe200078e0205 */
[----:B------:R-:W-:Y:S01]  /*6730*/  LEA R26, P2, R6, UR6, 0x1 ;  /* 0x00000006061a7c11 */ /* 0x000fe2000f8408ff */
[----:B------:R-:W-:-:S03]  /*6740*/  IMAD.IADD R27, R9, 0x1, R7 ;  /* 0x00000001091b7824 */ /* 0x000fc600078e0207 */
[----:B------:R-:W-:Y:S02]  /*6750*/  LEA.HI.X R25, R4, UR5, R25, 0x1, P1 ;  /* 0x0000000504197c11 */ /* 0x000fe400088f0c19 */
[----:B------:R-:W-:Y:S01]  /*6760*/  LEA.HI.X R27, R6, UR7, R27, 0x1, P2 ;  /* 0x00000007061b7c11 */ /* 0x000fe200090f0c1b */
        /* <DEDUP_REMOVED lines=17> */
.L_x_678:
[----:B------:R-:W-:Y:S05]  /*6880*/  BSYNC B6 ;  /* 0x0000000000067941 */ /* 0x000fea0003800000 */
.L_x_677:
[----:B------:R-:W-:Y:S01]  /*6890*/  LEA.HI R29, R30, R29, RZ, 0x2 ;  /* 0x0000001d1e1d7211 */ /* 0x000fe200078f10ff */
[----:B------:R-:W-:Y:S01]  /*68a0*/  ULDC.U8 UR4, c[0x0][0x410] ;  /* 0x0001040000047ab9 */ /* 0x000fe20000000000 */
[----:B------:R-:W-:Y:S01]  /*68b0*/  BSSY B0, `(.L_x_679) ;  /* 0x00001f9000007945 */ /* 0x000fe20003800000 */
[----:B------:R-:W-:Y:S01]  /*68c0*/  ISETP.NE.AND P0, PT, RZ, UR4, PT ;  /* 0x00000004ff007c0c */ /* 0x000fe2000bf05270 */
[----:B------:R-:W-:Y:S01]  /*68d0*/  IMAD R4, R153, 0x80, R18 ;  /* 0x0000008099047824 */ /* 0x000fe200078e0212 */
[----:B------:R-:W-:-:S04]  /*68e0*/  SHF.R.S32.HI R29, RZ, 0x1f, R29 ;  /* 0x0000001fff1d7819 */ /* 0x000fc8000001141d */
[----:B------:R-:W-:-:S04]  /*68f0*/  LEA.HI R29, R29, R18, RZ, 0x3 ;  /* 0x000000121d1d7211 */ /* 0x000fc800078f18ff */
[----:B------:R-:W-:-:S05]  /*6900*/  LOP3.LUT R29, R29, 0xfffffff8, RZ, 0xc0, !PT ;  /* 0xfffffff81d1d7812 */ /* 0x000fca00078ec0ff */
[----:B------:R-:W-:Y:S01]  /*6910*/  IMAD.IADD R29, R18, 0x1, -R29 ;  /* 0x00000001121d7824 */ /* 0x000fe200078e0a1d */
[----:B------:R-:W-:Y:S06]  /*6920*/  @!P0 BRA `(.L_x_680) ;  /* 0x0000001000048947 */ /* 0x000fec0003800000 */
[----:B------:R-:W-:-:S03]  /*6930*/  UMOV UR4, 0xffffffff ;  /* 0xffffffff00047882 */ /* 0x000fc60000000000 */
[----:B------:R-:W-:Y:S05]  /*6940*/  BRA.DIV UR4, `(.L_x_681) ;  /* 0x0000013204507947 */ /* 0x000fea000b800000 */
[----:B------:R1:W2:Y:S04]  /*6950*/  SHFL.IDX PT, R3, R25, RZ, 0x1c1f ;  /* 0x001c1fff19037589 */ /* 0x0002a800000e0000 */
[----:B------:R1:W3:Y:S04]  /*6960*/  SHFL.IDX PT, R0, R24, RZ, 0x1c1f ;  /* 0x001c1fff18007589 */ /* 0x0002e800000e0000 */
[----:B------:R1:W4:Y:S04]  /*6970*/  SHFL.IDX PT, R5, R27, RZ, 0x1c1f ;  /* 0x001c1fff1b057589 */ /* 0x00032800000e0000 */
[----:B------:R1:W0:Y:S02]  /*6980*/  SHFL.IDX PT, R14, R26, RZ, 0x1c1f ;  /* 0x001c1fff1a0e7589 */ /* 0x00022400000e0000 */
.L_x_925:
[----:B------:R-:W-:Y:S01]  /*6990*/  ULDC UR4, c[0x0][0x448] ;  /* 0x0001120000047ab9 */ /* 0x000fe20000000800 */
[----:B------:R-:W-:Y:S01]  /*69a0*/  IMAD.SHL.U32 R6, R29, 0x40, RZ ;  /* 0x000000401d067824 */ /* 0x000fe200078e00ff */
[----:B------:R-:W-:Y:S01]  /*69b0*/  BSSY B1, `(.L_x_682) ;  /* 0x0000029000017945 */ /* 0x000fe20003800000 */
[----:B-1----:R-:W-:Y:S01]  /*69c0*/  IMAD R26, R155, UR4, RZ ;  /* 0x000000049b1a7c24 */ /* 0x002fe2000f8e02ff */
[----:B------:R-:W-:Y:S02]  /*69d0*/  LOP3.LUT P0, RZ, R29, 0x4, RZ, 0xc0, !PT ;  /* 0x000000041dff7812 */ /* 0x000fe4000780c0ff */
[----:B------:R-:W-:Y:S02]  /*69e0*/  CS2R R10, SRZ ;  /* 0x00000000000a7805 */ /* 0x000fe4000001ff00 */
[----:B------:R-:W-:Y:S02]  /*69f0*/  LOP3.LUT R7, R6, 0x1c0, RZ, 0xc0, !PT ;  /* 0x000001c006077812 */ /* 0x000fe400078ec0ff */
[----:B------:R-:W-:-:S02]  /*6a00*/  CS2R R20, SRZ ;  /* 0x0000000000147805 */ /* 0x000fc4000001ff00 */
[----:B------:R-:W-:Y:S01]  /*6a10*/  ISETP.GE.AND P1, PT, R4, R26, PT ;  /* 0x0000001a0400720c */ /* 0x000fe20003f26270 */
[----:B------:R-:W-:Y:S01]  /*6a20*/  IMAD R26, R153, -0x80, R26 ;  /* 0xffffff80991a7824 */ /* 0x000fe200078e021a */
[----:B------:R-:W-:Y:S02]  /*6a30*/  LEA.HI R6, R221, R221, RZ, 0x1 ;  /* 0x000000dddd067211 */ /* 0x000fe400078f08ff */
[----:B------:R-:W-:Y:S02]  /*6a40*/  LOP3.LUT R8, R7, 0x18, R16, 0xf8, !PT ;  /* 0x0000001807087812 */ /* 0x000fe400078ef810 */
[----:B------:R-:W-:Y:S02]  /*6a50*/  LOP3.LUT R6, R6, 0xfffffffe, RZ, 0xc0, !PT ;  /* 0xfffffffe06067812 */ /* 0x000fe400078ec0ff */
[----:B------:R-:W-:-:S03]  /*6a60*/  SHF.R.U32.HI R7, RZ, 0x3, R7 ;  /* 0x00000003ff077819 */ /* 0x000fc60000011607 */
[----:B------:R-:W-:Y:S01]  /*6a70*/  IMAD.IADD R30, R221, 0x1, -R6 ;  /* 0x00000001dd1e7824 */ /* 0x000fe200078e0a06 */
[----:B------:R-:W-:Y:S02]  /*6a80*/  LOP3.LUT R27, R8, R7, RZ, 0x3c, !PT ;  /* 0x00000007081b7212 */ /* 0x000fe400078e3cff */
[----:B------:R-:W-:Y:S02]  /*6a90*/  CS2R R8, SRZ ;  /* 0x0000000000087805 */ /* 0x000fe4000001ff00 */
[----:B------:R-:W-:Y:S02]  /*6aa0*/  CS2R R6, SRZ ;  /* 0x0000000000067805 */ /* 0x000fe4000001ff00 */
[----:B------:R-:W-:Y:S01]  /*6ab0*/  SHF.L.U32 R30, R30, 0x1f, RZ ;  /* 0x0000001f1e1e7819 */ /* 0x000fe200000006ff */
[----:B------:R-:W-:Y:S06]  /*6ac0*/  @P1 BRA `(.L_x_683) ;  /* 0x00000000005c1947 */ /* 0x000fec0003800000 */
[----:B------:R-:W-:Y:S01]  /*6ad0*/  ULDC UR4, c[0x0][0x3f4] ;  /* 0x0000fd0000047ab9 */ /* 0x000fe20000000800 */
[----:B0-----:R-:W-:Y:S01]  /*6ae0*/  IMAD.SHL.U32 R13, R202, 0x2, RZ ;  /* 0x00000002ca0d7824 */ /* 0x001fe200078e00ff */
[----:B------:R-:W-:Y:S01]  /*6af0*/  ISETP.GE.AND P3, PT, R22, UR4, PT ;  /* 0x0000000416007c0c */ /* 0x000fe2000bf66270 */
[----:B---3--:R-:W-:Y:S01]  /*6b00*/  IMAD.MOV.U32 R8, RZ, RZ, R0 ;  /* 0x000000ffff087224 */ /* 0x008fe200078e0000 */
[----:B------:R-:W-:Y:S01]  /*6b10*/  ISETP.GE.AND P4, PT, R202, UR4, PT ;  /* 0x00000004ca007c0c */ /* 0x000fe2000bf86270 */
[----:B--2---:R-:W-:Y:S01]  /*6b20*/  IMAD.MOV.U32 R9, RZ, RZ, R3 ;  /* 0x000000ffff097224 */ /* 0x004fe200078e0003 */
[----:B------:R-:W-:Y:S01]  /*6b30*/  SHF.R.S32.HI R11, RZ, 0x1f, R202 ;  /* 0x0000001fff0b7819 */ /* 0x000fe200000114ca */
[----:B----4-:R-:W-:Y:S01]  /*6b40*/  IMAD.MOV.U32 R15, RZ, RZ, R5 ;  /* 0x000000ffff0f7224 */ /* 0x010fe200078e0005 */
[----:B------:R-:W-:-:S07]  /*6b50*/  CS2R R6, SRZ ;  /* 0x0000000000067805 */ /* 0x000fce000001ff00 */
[----:B------:R-:W-:Y:S01]  /*6b60*/  @!P3 IMAD.WIDE R24, R22, 0x2, R8 ;  /* 0x000000021618b825 */ /* 0x000fe200078e0208 */
[----:B------:R-:W-:Y:S02]  /*6b70*/  SHF.L.U64.HI R8, R202, 0x1, R11 ;  /* 0x00000001ca087819 */ /* 0x000fe4000001020b */
[-C--:B------:R-:W-:Y:S02]  /*6b80*/  @!P4 IADD3 R12, P1, R0, R13.reuse, RZ ;  /* 0x0000000d000cc210 */ /* 0x080fe40007f3e0ff */
[----:B------:R-:W-:Y:S02]  /*6b90*/  @!P4 IADD3 R4, P2, R14, R13, RZ ;  /* 0x0000000d0e04c210 */ /* 0x000fe40007f5e0ff */
[----:B------:R-:W-:Y:S02]  /*6ba0*/  CS2R R10, SRZ ;  /* 0x00000000000a7805 */ /* 0x000fe4000001ff00 */
[----:B------:R-:W-:Y:S01]  /*6bb0*/  CS2R R20, SRZ ;  /* 0x0000000000147805 */ /* 0x000fe2000001ff00 */
[--C-:B------:R-:W-:Y:S01]  /*6bc0*/  @!P4 IMAD.X R13, R3, 0x1, R8.reuse, P1 ;  /* 0x00000001030dc824 */ /* 0x100fe200008e0608 */
[----:B------:R1:W5:Y:S01]  /*6bd0*/  @!P3 LD.E.64 R6, desc[UR40][R24.64] ;  /* 0x000000281806b980 */ /* 0x000362000c101b00 */
[----:B------:R-:W-:Y:S01]  /*6be0*/  @!P4 IMAD.X R5, R5, 0x1, R8, P2 ;  /* 0x000000010505c824 */ /* 0x000fe200010e0608 */
[----:B------:R-:W-:Y:S01]  /*6bf0*/  CS2R R8, SRZ ;  /* 0x0000000000087805 */ /* 0x000fe2000001ff00 */
[----:B------:R-:W-:Y:S01]  /*6c00*/  @!P3 IMAD.WIDE R14, R22, 0x2, R14 ;  /* 0x00000002160eb825 */ /* 0x000fe200078e020e */
[----:B------:R1:W5:Y:S04]  /*6c10*/  @!P4 LD.E.64 R20, desc[UR40][R12.64] ;  /* 0x000000280c14c980 */ /* 0x000368000c101b00 */
[----:B------:R1:W5:Y:S04]  /*6c20*/  @!P3 LD.E.64 R10, desc[UR40][R14.64] ;  /* 0x000000280e0ab980 */ /* 0x000368000c101b00 */
[----:B------:R1:W5:Y:S02]  /*6c30*/  @!P4 LD.E.64 R8, desc[UR40][R4.64] ;  /* 0x000000280408c980 */ /* 0x000364000c101b00 */
.L_x_683:
[----:B------:R-:W-:Y:S05]  /*6c40*/  BSYNC B1 ;  /* 0x0000000000017941 */ /* 0x000fea0003800000 */
.L_x_682:
[----:B------:R-:W4:Y:S01]  /*6c50*/  SYNCS.PHASECHK.TRANS64.TRYWAIT P1, [R19+URZ+0x22800], R30 ;  /* 0x0228001e130075a7 */ /* 0x000f22000802017f */
[----:B---3--:R-:W-:Y:S01]  /*6c60*/  IMAD R0, R210, 0x200, R27 ;  /* 0x00000200d2007824 */ /* 0x008fe200078e021b */
[--C-:B-----5:R-:W-:Y:S01]  /*6c70*/  SHF.R.U64 R34, R6, 0x10, R7.reuse ;  /* 0x0000001006227819 */ /* 0x120fe20000001207 */
[----:B------:R-:W-:Y:S01]  /*6c80*/  IMAD.MOV.U32 R32, RZ, RZ, R6 ;  /* 0x000000ffff207224 */ /* 0x000fe200078e0006 */
[----:B01----:R-:W-:Y:S01]  /*6c90*/  SHF.R.U32.HI R13, RZ, 0x10, R7 ;  /* 0x00000010ff0d7819 */ /* 0x003fe20000011607 */
[----:B--2---:R-:W-:Y:S01]  /*6ca0*/  IMAD R3, R0, 0x2, R19 ;  /* 0x0000000200037824 */ /* 0x004fe200078e0213 */
[----:B------:R-:W-:Y:S01]  /*6cb0*/  SHF.R.U64 R36, R10, 0x10, R11 ;  /* 0x000000100a247819 */ /* 0x000fe2000000120b */
[----:B------:R-:W-:Y:S01]  /*6cc0*/  IMAD.MOV.U32 R12, RZ, RZ, R7 ;  /* 0x000000ffff0c7224 */ /* 0x000fe200078e0007 */
[--C-:B------:R-:W-:Y:S01]  /*6cd0*/  SHF.R.U64 R35, R20, 0x10, R21.reuse ;  /* 0x0000001014237819 */ /* 0x100fe20000001215 */
[----:B------:R-:W-:Y:S01]  /*6ce0*/  IMAD.MOV.U32 R33, RZ, RZ, R20 ;  /* 0x000000ffff217224 */ /* 0x000fe200078e0014 */
[--C-:B------:R-:W-:Y:S01]  /*6cf0*/  SHF.R.U32.HI R14, RZ, 0x10, R21.reuse ;  /* 0x00000010ff0e7819 */ /* 0x100fe20000011615 */
[----:B------:R-:W-:Y:S01]  /*6d00*/  IMAD.MOV.U32 R7, RZ, RZ, R21 ;  /* 0x000000ffff077224 */ /* 0x000fe200078e0015 */
[----:B------:R-:W-:Y:S01]  /*6d10*/  VIMNMX R27, R26, 0x80, PT ;  /* 0x000000801a1b7848 */ /* 0x000fe20003fe0100 */
[----:B------:R-:W-:Y:S01]  /*6d20*/  IMAD.MOV.U32 R29, RZ, RZ, R10 ;  /* 0x000000ffff1d7224 */ /* 0x000fe200078e000a */
[--C-:B------:R-:W-:Y:S01]  /*6d30*/  SHF.R.U32.HI R10, RZ, 0x10, R11.reuse ;  /* 0x00000010ff0a7819 */ /* 0x100fe2000001160b */
[----:B----4-:R-:W-:Y:S01]  /*6d40*/  IMAD.MOV.U32 R5, RZ, RZ, R11 ;  /* 0x000000ffff057224 */ /* 0x010fe200078e000b */
[----:B------:R-:W-:Y:S01]  /*6d50*/  BSSY B1, `(.L_x_684) ;  /* 0x0000011000017945 */ /* 0x000fe20003800000 */
[----:B------:R-:W-:Y:S01]  /*6d60*/  IMAD.MOV.U32 R31, RZ, RZ, R8 ;  /* 0x000000ffff1f7224 */ /* 0x000fe200078e0008 */
[--C-:B------:R-:W-:Y:S01]  /*6d70*/  SHF.R.U64 R8, R8, 0x10, R9.reuse ;  /* 0x0000001008087819 */ /* 0x100fe20000001209 */
[--C-:B------:R-:W-:Y:S01]  /*6d80*/  IMAD.MOV.U32 R6, RZ, RZ, R9.reuse ;  /* 0x000000ffff067224 */ /* 0x100fe200078e0009 */
[----:B------:R-:W-:Y:S01]  /*6d90*/  SHF.R.U32.HI R9, RZ, 0x10, R9 ;  /* 0x00000010ff097819 */ /* 0x000fe20000011609 */
[C---:B------:R-:W-:Y:S01]  /*6da0*/  VIADD R4, R3.reuse, 0x18400 ;  /* 0x0001840003047836 */ /* 0x040fe20000000000 */
[----:B------:R-:W-:Y:S01]  /*6db0*/  PRMT R32, R32, 0x5410, R12 ;  /* 0x0000541020207816 */ /* 0x000fe2000000000c */
[----:B------:R-:W-:Y:S01]  /*6dc0*/  VIADD R0, R3, 0x18440 ;  /* 0x0001844003007836 */ /* 0x000fe20000000000 */
[----:B------:R-:W-:Y:S01]  /*6dd0*/  PRMT R34, R34, 0x5410, R13 ;  /* 0x0000541022227816 */ /* 0x000fe2000000000d */
[----:B------:R-:W-:Y:S01]  /*6de0*/  @P0 VIADD R0, R4, 0xffffffc0 ;  /* 0xffffffc004000836 */ /* 0x000fe20000000000 */
[----:B------:R-:W-:-:S02]  /*6df0*/  PRMT R33, R33, 0x5410, R7 ;  /* 0x0000541021217816 */ /* 0x000fc40000000007 */
[----:B------:R-:W-:Y:S02]  /*6e00*/  PRMT R35, R35, 0x5410, R14 ;  /* 0x0000541023237816 */ /* 0x000fe4000000000e */
[----:B------:R-:W-:Y:S02]  /*6e10*/  ISETP.GE.AND P2, PT, R18, R27, PT ;  /* 0x0000001b1200720c */ /* 0x000fe40003f46270 */
[----:B------:R-:W-:Y:S02]  /*6e20*/  PRMT R29, R29, 0x5410, R5 ;  /* 0x000054101d1d7816 */ /* 0x000fe40000000005 */
[----:B------:R-:W-:Y:S02]  /*6e30*/  PRMT R36, R36, 0x5410, R10 ;  /* 0x0000541024247816 */ /* 0x000fe4000000000a */
[----:B------:R-:W-:Y:S01]  /*6e40*/  PRMT R31, R31, 0x5410, R6 ;  /* 0x000054101f1f7816 */ /* 0x000fe20000000006 */
[----:B------:R-:W-:Y:S06]  /*6e50*/  @!P1 BRA `(.L_x_685) ;  /* 0x0000012c007c9947 */ /* 0x000fec0003800000 */
.L_x_926:
[----:B------:R-:W-:Y:S05]  /*6e60*/  BSYNC B1 ;  /* 0x0000000000017941 */ /* 0x000fea0003800000 */
.L_x_684:
[----:B------:R-:W-:Y:S01]  /*6e70*/  BSSY B1, `(.L_x_686) ;  /* 0x0000056000017945 */ /* 0x000fe20003800000 */
[----:B0-----:R-:W-:-:S03]  /*6e80*/  PRMT R30, R8, 0x5410, R9 ;  /* 0x00005410081e7816 */ /* 0x001fc60000000009 */
[----:B------:R-:W-:Y:S05]  /*6e90*/  @P2 BRA `(.L_x_687) ;  /* 0x00000004004c2947 */ /* 0x000fea0003800000 */
[----:B------:R-:W0:Y:S01]  /*6ea0*/  LDC R5, c[0x0][0x3f4] ;  /* 0x0000fd00ff057b82 */ /* 0x000e220000000800 */
[----:B------:R-:W-:Y:S01]  /*6eb0*/  BSSY B2, `(.L_x_688) ;  /* 0x000002a000027945 */ /* 0x000fe20003800000 */
[-C--:B0-----:R-:W-:Y:S02]  /*6ec0*/  ISETP.GE.AND P0, PT, R22, R5.reuse, PT ;  /* 0x000000051600720c */ /* 0x081fe40003f06270 */
[----:B------:R-:W-:-:S11]  /*6ed0*/  ISETP.GE.AND P1, PT, R202, R5, PT ;  /* 0x00000005ca00720c */ /* 0x000fd60003f26270 */
[----:B------:R-:W-:Y:S05]  /*6ee0*/  @P0 BRA `(.L_x_689) ;  /* 0x0000000000980947 */ /* 0x000fea0003800000 */
[----:B------:R-:W0:Y:S01]  /*6ef0*/  LDS.128 R4, [R3+0x18400] ;  /* 0x0184000003047984 */ /* 0x000e220000000c00 */
[----:B------:R-:W-:Y:S02]  /*6f00*/  HADD2.F32 R15, -RZ, R29.H0_H0 ;  /* 0x2000001dff0f7230 */ /* 0x000fe40000004100 */
[----:B------:R-:W-:Y:S02]  /*6f10*/  HADD2.F32 R13, -RZ, R32.H0_H0 ;  /* 0x20000020ff0d7230 */ /* 0x000fe40000004100 */
[----:B------:R-:W-:Y:S02]  /*6f20*/  HADD2.F32 R12, -RZ, R34.H0_H0 ;  /* 0x20000022ff0c7230 */ /* 0x000fe40000004100 */
[----:B------:R-:W-:Y:S02]  /*6f30*/  HADD2.F32 R14, -RZ, R36.H0_H0 ;  /* 0x20000024ff0e7230 */ /* 0x000fe40000004100 */
[--C-:B0-----:R-:W-:Y:S02]  /*6f40*/  HADD2.F32 R8, -RZ, R4.reuse.H0_H0 ;  /* 0x20000004ff087230 */ /* 0x101fe40000004100 */
[----:B------:R-:W-:-:S02]  /*6f50*/  HADD2.F32 R4, -RZ, R4.H1_H1 ;  /* 0x30000004ff047230 */ /* 0x000fc40000004100 */
[--C-:B------:R-:W-:Y:S02]  /*6f60*/  HADD2.F32 R9, -RZ, R5.reuse.H0_H0 ;  /* 0x20000005ff097230 */ /* 0x100fe40000004100 */
[----:B------:R-:W-:Y:S02]  /*6f70*/  HADD2.F32 R5, -RZ, R5.H1_H1 ;  /* 0x30000005ff057230 */ /* 0x000fe40000004100 */
[C---:B------:R-:W-:Y:S01]  /*6f80*/  FMUL.FTZ R21, R4.reuse, R15 ;  /* 0x0000000f04157220 */ /* 0x040fe20000410000 */
[-C--:B------:R-:W-:Y:S01]  /*6f90*/  FMUL.FTZ R4, R4, R13.reuse ;  /* 0x0000000d04047220 */ /* 0x080fe20000410000 */
[--C-:B------:R-:W-:Y:S02]  /*6fa0*/  HADD2.F32 R10, -RZ, R6.reuse.H0_H0 ;  /* 0x20000006ff0a7230 */ /* 0x100fe40000004100 */
[----:B------:R-:W-:Y:S02]  /*6fb0*/  HADD2.F32 R11, -RZ, R7.H0_H0 ;  /* 0x20000007ff0b7230 */ /* 0x000fe40000004100 */
[C---:B------:R-:W-:Y:S01]  /*6fc0*/  FMUL.FTZ R24, R5.reuse, R14 ;  /* 0x0000000e05187220 */ /* 0x040fe20000410000 */
[C---:B------:R-:W-:Y:S01]  /*6fd0*/  FFMA.FTZ R21, R8.reuse, R13, -R21 ;  /* 0x0000000d08157223 */ /* 0x040fe20000010815 */
[----:B------:R-:W-:Y:S01]  /*6fe0*/  FFMA.FTZ R20, R8, R15, R4 ;  /* 0x0000000f08147223 */ /* 0x000fe20000010004 */
[----:B------:R-:W-:Y:S01]  /*6ff0*/  FMUL.FTZ R26, R5, R12 ;  /* 0x0000000c051a7220 */ /* 0x000fe20000410000 */
[----:B------:R-:W-:-:S02]  /*7000*/  HADD2.F32 R6, -RZ, R6.H1_H1 ;  /* 0x30000006ff067230 */ /* 0x000fc40000004100 */
[C---:B------:R-:W-:Y:S01]  /*7010*/  FFMA.FTZ R24, R9.reuse, R12, -R24 ;  /* 0x0000000c09187223 */ /* 0x040fe20000010818 */
[----:B------:R-:W-:Y:S02]  /*7020*/  HADD2.F32 R7, -RZ, R7.H1_H1 ;  /* 0x30000007ff077230 */ /* 0x000fe40000004100 */
[----:B------:R-:W-:Y:S01]  /*7030*/  FFMA.FTZ R9, R9, R14, R26 ;  /* 0x0000000e09097223 */ /* 0x000fe2000001001a */
[----:B------:R-:W-:Y:S02]  /*7040*/  HADD2.F32 R13, -RZ, R29.H1_H1 ;  /* 0x3000001dff0d7230 */ /* 0x000fe40000004100 */
[----:B------:R-:W-:Y:S02]  /*7050*/  HADD2.F32 R5, -RZ, R32.H1_H1 ;  /* 0x30000020ff057230 */ /* 0x000fe40000004100 */
[----:B------:R-:W-:Y:S02]  /*7060*/  HADD2.F32 R8, -RZ, R36.H1_H1 ;  /* 0x30000024ff087230 */ /* 0x000fe40000004100 */
[----:B------:R-:W-:Y:S01]  /*7070*/  FMUL.FTZ R15, R6, R13 ;  /* 0x0000000d060f7220 */ /* 0x000fe20000410000 */
[----:B------:R-:W-:-:S02]  /*7080*/  HADD2.F32 R4, -RZ, R34.H1_H1 ;  /* 0x30000022ff047230 */ /* 0x000fc40000004100 */
[-C--:B------:R-:W-:Y:S01]  /*7090*/  FMUL.FTZ R12, R6, R5.reuse ;  /* 0x00000005060c7220 */ /* 0x080fe20000410000 */
[C---:B------:R-:W-:Y:S01]  /*70a0*/  FMUL.FTZ R14, R7.reuse, R8 ;  /* 0x00000008070e7220 */ /* 0x040fe20000410000 */
[C---:B------:R-:W-:Y:S01]  /*70b0*/  FFMA.FTZ R6, R10.reuse, R5, -R15 ;  /* 0x000000050a067223 */ /* 0x040fe2000001080f */
[-C--:B------:R-:W-:Y:S01]  /*70c0*/  FMUL.FTZ R25, R7, R4.reuse ;  /* 0x0000000407197220 */ /* 0x080fe20000410000 */
[----:B------:R-:W-:Y:S01]  /*70d0*/  FFMA.FTZ R13, R10, R13, R12 ;  /* 0x0000000d0a0d7223 */ /* 0x000fe2000001000c */
[C---:B------:R-:W-:Y:S01]  /*70e0*/  FFMA.FTZ R7, R11.reuse, R4, -R14 ;  /* 0x000000040b077223 */ /* 0x040fe2000001080e */
[----:B------:R-:W-:Y:S01]  /*70f0*/  F2FP.F16.F32.PACK_AB R4, R20, R21 ;  /* 0x000000151404723e */ /* 0x000fe200000000ff */
[----:B------:R-:W-:Y:S01]  /*7100*/  FFMA.FTZ R8, R11, R8, R25 ;  /* 0x000000080b087223 */ /* 0x000fe20000010019 */
[----:B------:R-:W-:Y:S02]  /*7110*/  F2FP.F16.F32.PACK_AB R5, R9, R24 ;  /* 0x000000180905723e */ /* 0x000fe400000000ff */
[----:B------:R-:W-:-:S02]  /*7120*/  F2FP.F16.F32.PACK_AB R6, R13, R6 ;  /* 0x000000060d06723e */ /* 0x000fc400000000ff */
[----:B------:R-:W-:-:S05]  /*7130*/  F2FP.F16.F32.PACK_AB R7, R8, R7 ;  /* 0x000000070807723e */ /* 0x000fca00000000ff */
[----:B------:R0:W-:Y:S02]  /*7140*/  STS.128 [R3+0x18400], R4 ;  /* 0x0184000403007388 */ /* 0x0001e40000000c00 */
.L_x_689:
[----:B------:R-:W-:Y:S05]  /*7150*/  BSYNC B2 ;  /* 0x0000000000027941 */ /* 0x000fea0003800000 */
.L_x_688:
[----:B------:R-:W-:Y:S05]  /*7160*/  @P1 BRA `(.L_x_687) ;  /* 0x0000000000981947 */ /* 0x000fea0003800000 */
[----:B0-----:R-:W0:Y:S01]  /*7170*/  LDS.128 R4, [R0] ;  /* 0x0000000000047984 */ /* 0x001e220000000c00 */
        /* <DEDUP_REMOVED lines=36> */
[----:B------:R1:W-:Y:S02]  /*73c0*/  STS.128 [R0], R4 ;  /* 0x0000000400007388 */ /* 0x0003e40000000c00 */
.L_x_687:
[----:B------:R-:W-:Y:S05]  /*73d0*/  BSYNC B1 ;  /* 0x0000000000017941 */ /* 0x000fea0003800000 */
.L_x_686:
[----:B------:R-:W-:-:S13]  /*73e0*/  ISETP.GE.AND P0, PT, R220, R27, PT ;  /* 0x0000001bdc00720c */ /* 0x000fda0003f06270 */
[----:B------:R-:W-:Y:S05]  /*73f0*/  @P0 BRA `(.L_x_690) ;  /* 0x0000001400100947 */ /* 0x000fea0003800000 */
[----:B01----:R-:W0:Y:S01]  /*7400*/  LDC R5, c[0x0][0x3f4] ;  /* 0x0000fd00ff057b82 */ /* 0x003e220000000800 */
[----:B------:R-:W-:Y:S01]  /*7410*/  BSSY B1, `(.L_x_691) ;  /* 0x000002a000017945 */ /* 0x000fe20003800000 */
[-C--:B0-----:R-:W-:Y:S02]  /*7420*/  ISETP.GE.AND P0, PT, R22, R5.reuse, PT ;  /* 0x000000051600720c */ /* 0x081fe40003f06270 */
[----:B------:R-:W-:-:S11]  /*7430*/  ISETP.GE.AND P1, PT, R202, R5, PT ;  /* 0x00000005ca00720c */ /* 0x000fd60003f26270 */
[----:B------:R-:W-:Y:S05]  /*7440*/  @P0 BRA `(.L_x_692) ;  /* 0x0000000000980947 */ /* 0x000fea0003800000 */
[----:B------:R-:W0:Y:S01]  /*7450*/  LDS.128 R4, [R3+0x1a400] ;  /* 0x01a4000003047984 */ /* 0x000e220000000c00 */
[----:B------:R-:W-:Y:S02]  /*7460*/  HADD2.F32 R14, -RZ, R32.H0_H0 ;  /* 0x20000020ff0e7230 */ /* 0x000fe40000004100 */
[--C-:B------:R-:W-:Y:S02]  /*7470*/  HADD2.F32 R20, -RZ, R29.reuse.H0_H0 ;  /* 0x2000001dff147230 */ /* 0x100fe40000004100 */
[----:B------:R-:W-:Y:S02]  /*7480*/  HADD2.F32 R25, -RZ, R36.H0_H0 ;  /* 0x20000024ff197230 */ /* 0x000fe40000004100 */
[----:B------:R-:W-:Y:S02]  /*7490*/  HADD2.F32 R21, -RZ, R34.H0_H0 ;  /* 0x20000022ff157230 */ /* 0x000fe40000004100 */
[----:B------:R-:W-:Y:S02]  /*74a0*/  HADD2.F32 R24, -RZ, R29.H1_H1 ;  /* 0x3000001dff187230 */ /* 0x000fe40000004100 */
[----:B------:R-:W-:-:S02]  /*74b0*/  HADD2.F32 R27, -RZ, R36.H1_H1 ;  /* 0x30000024ff1b7230 */ /* 0x000fc40000004100 */
[--C-:B0-----:R-:W-:Y:S02]  /*74c0*/  HADD2.F32 R8, -RZ, R4.reuse.H0_H0 ;  /* 0x20000004ff087230 */ /* 0x101fe40000004100 */
[----:B------:R-:W-:Y:S02]  /*74d0*/  HADD2.F32 R4, -RZ, R4.H1_H1 ;  /* 0x30000004ff047230 */ /* 0x000fe40000004100 */
[--C-:B------:R-:W-:Y:S02]  /*74e0*/  HADD2.F32 R9, -RZ, R5.reuse.H0_H0 ;  /* 0x20000005ff097230 */ /* 0x100fe40000004100 */
[----:B------:R-:W-:Y:S02]  /*74f0*/  HADD2.F32 R5, -RZ, R5.H1_H1 ;  /* 0x30000005ff057230 */ /* 0x000fe40000004100 */
[-C--:B------:R-:W-:Y:S01]  /*7500*/  FMUL.FTZ R13, R20, R4.reuse ;  /* 0x00000004140d7220 */ /* 0x080fe20000410000 */
[----:B------:R-:W-:Y:S01]  /*7510*/  FMUL.FTZ R15, R14, R4 ;  /* 0x000000040e0f7220 */ /* 0x000fe20000410000 */
[----:B------:R-:W-:-:S02]  /*7520*/  HADD2.F32 R10, -RZ, R6.H0_H0 ;  /* 0x20000006ff0a7230 */ /* 0x000fc40000004100 */
[-C--:B------:R-:W-:Y:S01]  /*7530*/  FMUL.FTZ R12, R25, R5.reuse ;  /* 0x00000005190c7220 */ /* 0x080fe20000410000 */
[-C--:B------:R-:W-:Y:S01]  /*7540*/  FFMA.FTZ R4, R14, R8.reuse, -R13 ;  /* 0x000000080e047223 */ /* 0x080fe2000001080d */
[----:B------:R-:W-:Y:S01]  /*7550*/  FFMA.FTZ R15, R20, R8, R15 ;  /* 0x00000008140f7223 */ /* 0x000fe2000001000f */
[C---:B------:R-:W-:Y:S01]  /*7560*/  FMUL.FTZ R8, R21.reuse, R5 ;  /* 0x0000000515087220 */ /* 0x040fe20000410000 */
[--C-:B------:R-:W-:Y:S02]  /*7570*/  HADD2.F32 R11, -RZ, R7.reuse.H0_H0 ;  /* 0x20000007ff0b7230 */ /* 0x100fe40000004100 */
[-C--:B------:R-:W-:Y:S01]  /*7580*/  FFMA.FTZ R5, R21, R9.reuse, -R12 ;  /* 0x0000000915057223 */ /* 0x080fe2000001080c */
[----:B------:R-:W-:Y:S02]  /*7590*/  HADD2.F32 R6, -RZ, R6.H1_H1 ;  /* 0x30000006ff067230 */ /* 0x000fe40000004100 */
[----:B------:R-:W-:Y:S01]  /*75a0*/  FFMA.FTZ R8, R25, R9, R8 ;  /* 0x0000000919087223 */ /* 0x000fe20000010008 */
[----:B------:R-:W-:Y:S01]  /*75b0*/  HADD2.F32 R7, -RZ, R7.H1_H1 ;  /* 0x30000007ff077230 */ /* 0x000fe20000004100 */
[----:B------:R-:W-:Y:S01]  /*75c0*/  F2FP.F16.F32.PACK_AB R4, R15, R4 ;  /* 0x000000040f04723e */ /* 0x000fe200000000ff */
[----:B------:R-:W-:-:S02]  /*75d0*/  HADD2.F32 R20, -RZ, R32.H1_H1 ;  /* 0x30000020ff147230 */ /* 0x000fc40000004100 */
[-C--:B------:R-:W-:Y:S01]  /*75e0*/  FMUL.FTZ R9, R24, R6.reuse ;  /* 0x0000000618097220 */ /* 0x080fe20000410000 */
[----:B------:R-:W-:Y:S02]  /*75f0*/  HADD2.F32 R21, -RZ, R34.H1_H1 ;  /* 0x30000022ff157230 */ /* 0x000fe40000004100 */
[----:B------:R-:W-:Y:S01]  /*7600*/  FMUL.FTZ R12, R27, R7 ;  /* 0x000000071b0c7220 */ /* 0x000fe20000410000 */
[----:B------:R-:W-:Y:S01]  /*7610*/  F2FP.F16.F32.PACK_AB R5, R8, R5 ;  /* 0x000000050805723e */ /* 0x000fe200000000ff */
[C---:B------:R-:W-:Y:S01]  /*7620*/  FMUL.FTZ R13, R20.reuse, R6 ;  /* 0x00000006140d7220 */ /* 0x040fe20000410000 */
[-C--:B------:R-:W-:Y:S01]  /*7630*/  FFMA.FTZ R6, R20, R10.reuse, -R9 ;  /* 0x0000000a14067223 */ /* 0x080fe20000010809 */
[C---:B------:R-:W-:Y:S01]  /*7640*/  FMUL.FTZ R14, R21.reuse, R7 ;  /* 0x00000007150e7220 */ /* 0x040fe20000410000 */
[-C--:B------:R-:W-:Y:S01]  /*7650*/  FFMA.FTZ R7, R21, R11.reuse, -R12 ;  /* 0x0000000b15077223 */ /* 0x080fe2000001080c */
[----:B------:R-:W-:Y:S02]  /*7660*/  FFMA.FTZ R13, R24, R10, R13 ;  /* 0x0000000a180d7223 */ /* 0x000fe4000001000d */
[----:B------:R-:W-:-:S03]  /*7670*/  FFMA.FTZ R14, R27, R11, R14 ;  /* 0x0000000b1b0e7223 */ /* 0x000fc6000001000e */
[----:B------:R-:W-:Y:S02]  /*7680*/  F2FP.F16.F32.PACK_AB R6, R13, R6 ;  /* 0x000000060d06723e */ /* 0x000fe400000000ff */
[----:B------:R-:W-:-:S05]  /*7690*/  F2FP.F16.F32.PACK_AB R7, R14, R7 ;  /* 0x000000070e07723e */ /* 0x000fca00000000ff */
[----:B------:R0:W-:Y:S02]  /*76a0*/  STS.128 [R3+0x1a400], R4 ;  /* 0x01a4000403007388 */ /* 0x0001e40000000c00 */
.L_x_692:
[----:B------:R-:W-:Y:S05]  /*76b0*/  BSYNC B1 ;  /* 0x0000000000017941 */ /* 0x000fea0003800000 */
.L_x_691:
[----:B------:R-:W-:Y:S05]  /*76c0*/  @P1 BRA `(.L_x_690) ;  /* 0x00000010005c1947 */ /* 0x000fea0003800000 */
[----:B0-----:R-:W0:Y:S01]  /*76d0*/  LDS.128 R4, [R0+0x2000] ;  /* 0x0020000000047984 */ /* 0x001e220000000c00 */
[----:B------:R-:W-:Y:S02]  /*76e0*/  HADD2.F32 R15, -RZ, R31.H0_H0 ;  /* 0x2000001fff0f7230 */ /* 0x000fe40000004100 */
[----:B------:R-:W-:Y:S02]  /*76f0*/  HADD2.F32 R13, -RZ, R33.H0_H0 ;  /* 0x20000021ff0d7230 */ /* 0x000fe40000004100 */
[--C-:B------:R-:W-:Y:S02]  /*7700*/  HADD2.F32 R24, -RZ, R30.reuse.H0_H0 ;  /* 0x2000001eff187230 */ /* 0x100fe40000004100 */
        /* <DEDUP_REMOVED lines=10> */
[----:B------:R-:W-:Y:S01]  /*77b0*/  FMUL.FTZ R11, R24, R5 ;  /* 0x00000005180b7220 */ /* 0x000fe20000410000 */
[----:B------:R-:W-:Y:S01]  /*77c0*/  FFMA.FTZ R4, R13, R3, -R12 ;  /* 0x000000030d047223 */ /* 0x000fe2000001080c */
[--C-:B------:R-:W-:Y:S02]  /*77d0*/  HADD2.F32 R10, -RZ, R7.reuse.H0_H0 ;  /* 0x20000007ff0a7230 */ /* 0x100fe40000004100 */
[C---:B------:R-:W-:Y:S01]  /*77e0*/  FMUL.FTZ R13, R20.reuse, R5 ;  /* 0x00000005140d7220 */ /* 0x040fe20000410000 */
[----:B------:R-:W-:Y:S02]  /*77f0*/  HADD2.F32 R6, -RZ, R6.H1_H1 ;  /* 0x30000006ff067230 */ /* 0x000fe40000004100 */
[----:B------:R-:W-:Y:S01]  /*7800*/  FFMA.FTZ R3, R15, R3, R14 ;  /* 0x000000030f037223 */ /* 0x000fe2000001000e */
[----:B------:R-:W-:Y:S02]  /*7810*/  HADD2.F32 R7, -RZ, R7.H1_H1 ;  /* 0x30000007ff077230 */ /* 0x000fe40000004100 */
[----:B------:R-:W-:Y:S01]  /*7820*/  FFMA.FTZ R5, R20, R8, -R11 ;  /* 0x0000000814057223 */ /* 0x000fe2000001080b */
[----:B------:R-:W-:-:S02]  /*7830*/  HADD2.F32 R15, -RZ, R33.H1_H1 ;  /* 0x30000021ff0f7230 */ /* 0x000fc40000004100 */
[----:B------:R-:W-:Y:S01]  /*7840*/  FFMA.FTZ R8, R24, R8, R13 ;  /* 0x0000000818087223 */ /* 0x000fe2000001000d */
[----:B------:R-:W-:Y:S02]  /*7850*/  HADD2.F32 R20, -RZ, R35.H1_H1 ;  /* 0x30000023ff147230 */ /* 0x000fe40000004100 */
[-C--:B------:R-:W-:Y:S01]  /*7860*/  FMUL.FTZ R12, R21, R6.reuse ;  /* 0x00000006150c7220 */ /* 0x080fe20000410000 */
[-C--:B------:R-:W-:Y:S01]  /*7870*/  FMUL.FTZ R11, R26, R7.reuse ;  /* 0x000000071a0b7220 */ /* 0x080fe20000410000 */
[----:B------:R-:W-:Y:S01]  /*7880*/  FMUL.FTZ R14, R15, R6 ;  /* 0x000000060f0e7220 */ /* 0x000fe20000410000 */
[----:B------:R-:W-:Y:S01]  /*7890*/  F2FP.F16.F32.PACK_AB R4, R3, R4 ;  /* 0x000000040304723e */ /* 0x000fe200000000ff */
[C---:B------:R-:W-:Y:S01]  /*78a0*/  FMUL.FTZ R13, R20.reuse, R7 ;  /* 0x00000007140d7220 */ /* 0x040fe20000410000 */
[-C--:B------:R-:W-:Y:S01]  /*78b0*/  FFMA.FTZ R6, R15, R9.reuse, -R12 ;  /* 0x000000090f067223 */ /* 0x080fe2000001080c */
[-C--:B------:R-:W-:Y:S01]  /*78c0*/  FFMA.FTZ R7, R20, R10.reuse, -R11 ;  /* 0x0000000a14077223 */ /* 0x080fe2000001080b */
[----:B------:R-:W-:Y:S01]  /*78d0*/  FFMA.FTZ R9, R21, R9, R14 ;  /* 0x0000000915097223 */ /* 0x000fe2000001000e */
[----:B------:R-:W-:Y:S01]  /*78e0*/  FFMA.FTZ R10, R26, R10, R13 ;  /* 0x0000000a1a0a7223 */ /* 0x000fe2000001000d */
[----:B------:R-:W-:-:S03]  /*78f0*/  F2FP.F16.F32.PACK_AB R5, R8, R5 ;  /* 0x000000050805723e */ /* 0x000fc600000000ff */
[----:B------:R-:W-:Y:S02]  /*7900*/  F2FP.F16.F32.PACK_AB R6, R9, R6 ;  /* 0x000000060906723e */ /* 0x000fe400000000ff */
[----:B------:R-:W-:-:S05]  /*7910*/  F2FP.F16.F32.PACK_AB R7, R10, R7 ;  /* 0x000000070a07723e */ /* 0x000fca00000000ff */
[----:B------:R3:W-:Y:S01]  /*7920*/  STS.128 [R0+0x2000], R4 ;  /* 0x0020000400007388 */ /* 0x0007e20000000c00 */
[----:B------:R-:W-:Y:S05]  /*7930*/  BRA `(.L_x_690) ;  /* 0x0000000c00c07947 */ /* 0x000fea0003800000 */
.L_x_680:
[----:B------:R-:W-:-:S03]  /*7940*/  UMOV UR4, 0xffffffff ;  /* 0xffffffff00047882 */ /* 0x000fc60000000000 */
[----:B------:R-:W-:Y:S05]  /*7950*/  BRA.DIV UR4, `(.L_x_693) ;  /* 0x0000012204d07947 */ /* 0x000fea000b800000 */
[----:B------:R1:W2:Y:S04]  /*7960*/  SHFL.IDX PT, R0, R25, RZ, 0x1c1f ;  /* 0x001c1fff19007589 */ /* 0x0002a800000e0000 */
[----:B------:R1:W3:Y:S04]  /*7970*/  SHFL.IDX PT, R3, R24, RZ, 0x1c1f ;  /* 0x001c1fff18037589 */ /* 0x0002e800000e0000 */
[----:B------:R1:W4:Y:S04]  /*7980*/  SHFL.IDX PT, R20, R27, RZ, 0x1c1f ;  /* 0x001c1fff1b147589 */ /* 0x00032800000e0000 */
[----:B------:R1:W0:Y:S02]  /*7990*/  SHFL.IDX PT, R14, R26, RZ, 0x1c1f ;  /* 0x001c1fff1a0e7589 */ /* 0x00022400000e0000 */
.L_x_932:
[----:B------:R-:W-:Y:S01]  /*79a0*/  ULDC UR4, c[0x0][0x448] ;  /* 0x0001120000047ab9 */ /* 0x000fe20000000800 */
[----:B------:R-:W-:Y:S01]  /*79b0*/  LEA.HI R5, R221, R221, RZ, 0x1 ;  /* 0x000000dddd057211 */ /* 0x000fe200078f08ff */
[----:B------:R-:W-:Y:S01]  /*79c0*/  IMAD R21, R155, UR4, RZ ;  /* 0x000000049b157c24 */ /* 0x000fe2000f8e02ff */
[----:B------:R-:W-:Y:S01]  /*79d0*/  BSSY B1, `(.L_x_694) ;  /* 0x0000018000017945 */ /* 0x000fe20003800000 */
[----:B------:R-:W-:Y:S02]  /*79e0*/  CS2R R10, SRZ ;  /* 0x00000000000a7805 */ /* 0x000fe4000001ff00 */
[----:B------:R-:W-:Y:S02]  /*79f0*/  LOP3.LUT R6, R5, 0xfffffffe, RZ, 0xc0, !PT ;  /* 0xfffffffe05067812 */ /* 0x000fe400078ec0ff */
[----:B------:R-:W-:Y:S02]  /*7a00*/  CS2R R8, SRZ ;  /* 0x0000000000087805 */ /* 0x000fe4000001ff00 */
[----:B------:R-:W-:Y:S01]  /*7a10*/  ISETP.GE.AND P0, PT, R4, R21, PT ;  /* 0x000000150400720c */ /* 0x000fe20003f06270 */
[----:B------:R-:W-:Y:S01]  /*7a20*/  IMAD R21, R153, -0x80, R21 ;  /* 0xffffff8099157824 */ /* 0x000fe200078e0215 */
[----:B------:R-:W-:Y:S01]  /*7a30*/  CS2R R4, SRZ ;  /* 0x0000000000047805 */ /* 0x000fe2000001ff00 */
[----:B-1----:R-:W-:Y:S01]  /*7a40*/  IMAD.IADD R24, R221, 0x1, -R6 ;  /* 0x00000001dd187824 */ /* 0x002fe200078e0a06 */
[----:B------:R-:W-:-:S04]  /*7a50*/  CS2R R6, SRZ ;  /* 0x0000000000067805 */ /* 0x000fc8000001ff00 */
[----:B------:R-:W-:-:S05]  /*7a60*/  SHF.L.U32 R24, R24, 0x1f, RZ ;  /* 0x0000001f18187819 */ /* 0x000fca00000006ff */
[----:B------:R-:W-:Y:S05]  /*7a70*/  @P0 BRA `(.L_x_695) ;  /* 0x0000000000340947 */ /* 0x000fea0003800000 */
[----:B------:R-:W-:Y:S01]  /*7a80*/  ULDC UR4, c[0x0][0x3f4] ;  /* 0x0000fd0000047ab9 */ /* 0x000fe20000000800 */
[C---:B------:R-:W-:Y:S01]  /*7a90*/  IMAD.SHL.U32 R15, R16.reuse, 0x2, RZ ;  /* 0x00000002100f7824 */ /* 0x040fe200078e00ff */
[C---:B------:R-:W-:Y:S02]  /*7aa0*/  ISETP.GE.AND P2, PT, R16.reuse, UR4, PT ;  /* 0x0000000410007c0c */ /* 0x040fe4000bf46270 */
[----:B------:R-:W-:Y:S02]  /*7ab0*/  SHF.R.S32.HI R7, RZ, 0x1f, R16 ;  /* 0x0000001fff077819 */ /* 0x000fe40000011410 */
[----:B---3--:R-:W-:Y:S02]  /*7ac0*/  IADD3 R12, P0, R3, R15, RZ ;  /* 0x0000000f030c7210 */ /* 0x008fe40007f1e0ff */
[----:B------:R-:W-:Y:S02]  /*7ad0*/  SHF.L.U64.HI R3, R16, 0x1, R7 ;  /* 0x0000000110037819 */ /* 0x000fe40000010207 */
[----:B------:R-:W-:-:S02]  /*7ae0*/  CS2R R6, SRZ ;  /* 0x0000000000067805 */ /* 0x000fc4000001ff00 */
[----:B0-----:R-:W-:Y:S01]  /*7af0*/  IADD3 R14, P1, R14, R15, RZ ;  /* 0x0000000f0e0e7210 */ /* 0x001fe20007f3e0ff */
[----:B--2---:R-:W-:-:S04]  /*7b00*/  IMAD.X R13, R0, 0x1, R3, P0 ;  /* 0x00000001000d7824 */ /* 0x004fc800000e0603 */
[----:B----4-:R-:W-:Y:S01]  /*7b10*/  IMAD.X R15, R20, 0x1, R3, P1 ;  /* 0x00000001140f7824 */ /* 0x010fe200008e0603 */
[----:B------:R-:W-:Y:S07]  /*7b20*/  @P2 BRA `(.L_x_695) ;  /* 0x0000000000082947 */ /* 0x000fee0003800000 */
[----:B------:R1:W5:Y:S04]  /*7b30*/  LD.E.128 R8, desc[UR40][R12.64] ;  /* 0x000000280c087980 */ /* 0x000368000c101d00 */
[----:B------:R1:W5:Y:S02]  /*7b40*/  LD.E.128 R4, desc[UR40][R14.64] ;  /* 0x000000280e047980 */ /* 0x000364000c101d00 */
.L_x_695:
[----:B------:R-:W-:Y:S05]  /*7b50*/  BSYNC B1 ;  /* 0x0000000000017941 */ /* 0x000fea0003800000 */
.L_x_694:
[----:B------:R-:W4:Y:S01]  /*7b60*/  SYNCS.PHASECHK.TRANS64.TRYWAIT P1, [R19+URZ+0x22800], R24 ;  /* 0x02280018130075a7 */ /* 0x000f22000802017f */
[----:B-----5:R-:W-:Y:S01]  /*7b70*/  IMAD.MOV.U32 R40, RZ, RZ, R8 ;  /* 0x000000ffff287224 */ /* 0x020fe200078e0008 */
[--C-:B------:R-:W-:Y:S01]  /*7b80*/  SHF.R.U64 R41, R8, 0x10, R9.reuse ;  /* 0x0000001008297819 */ /* 0x100fe20000001209 */
[--C-:B-1----:R-:W-:Y:S01]  /*7b90*/  IMAD.MOV.U32 R12, RZ, RZ, R9.reuse ;  /* 0x000000ffff0c7224 */ /* 0x102fe200078e0009 */
[----:B0-----:R-:W-:Y:S01]  /*7ba0*/  SHF.R.U32.HI R13, RZ, 0x10, R9 ;  /* 0x00000010ff0d7819 */ /* 0x001fe20000011609 */
[----:B------:R-:W-:Y:S01]  /*7bb0*/  IMAD.MOV.U32 R38, RZ, RZ, R4 ;  /* 0x000000ffff267224 */ /* 0x000fe200078e0004 */
[----:B------:R-:W-:Y:S01]  /*7bc0*/  SHF.R.U64 R43, R4, 0x10, R5 ;  /* 0x00000010042b7819 */ /* 0x000fe20000001205 */
[----:B------:R-:W-:Y:S01]  /*7bd0*/  IMAD.MOV.U32 R37, RZ, RZ, R6 ;  /* 0x000000ffff257224 */ /* 0x000fe200078e0006 */
[----:B------:R-:W-:Y:S01]  /*7be0*/  SHF.R.U64 R42, R10, 0x10, R11 ;  /* 0x000000100a2a7819 */ /* 0x000fe2000000120b */
[----:B--2---:R-:W-:Y:S01]  /*7bf0*/  IMAD.MOV.U32 R0, RZ, RZ, R7 ;  /* 0x000000ffff007224 */ /* 0x004fe200078e0007 */
[----:B------:R-:W-:Y:S01]  /*7c00*/  SHF.R.U32.HI R4, RZ, 0x10, R5 ;  /* 0x00000010ff047819 */ /* 0x000fe20000011605 */
[----:B------:R-:W-:Y:S01]  /*7c10*/  IMAD.MOV.U32 R39, RZ, RZ, R10 ;  /* 0x000000ffff277224 */ /* 0x000fe200078e000a */
[----:B------:R-:W-:Y:S01]  /*7c20*/  VIMNMX R21, R21, 0x80, PT ;  /* 0x0000008015157848 */ /* 0x000fe20003fe0100 */
[--C-:B------:R-:W-:Y:S01]  /*7c30*/  IMAD.MOV.U32 R9, RZ, RZ, R11.reuse ;  /* 0x000000ffff097224 */ /* 0x100fe200078e000b */
[----:B------:R-:W-:Y:S01]  /*7c40*/  SHF.R.U32.HI R10, RZ, 0x10, R11 ;  /* 0x00000010ff0a7819 */ /* 0x000fe2000001160b */
[----:B------:R-:W-:Y:S01]  /*7c50*/  IMAD.MOV.U32 R8, RZ, RZ, R5 ;  /* 0x000000ffff087224 */ /* 0x000fe200078e0005 */
[----:B---3--:R-:W0:Y:S01]  /*7c60*/  LDC R3, c[0x0][0x3f4] ;  /* 0x0000fd00ff037b82 */ /* 0x008e220000000800 */
[--C-:B------:R-:W-:Y:S01]  /*7c70*/  SHF.R.U64 R44, R6, 0x10, R7.reuse ;  /* 0x00000010062c7819 */ /* 0x100fe20000001207 */
[----:B------:R-:W-:Y:S01]  /*7c80*/  BSSY B1, `(.L_x_696) ;  /* 0x000000f000017945 */ /* 0x000fe20003800000 */
[----:B------:R-:W-:-:S02]  /*7c90*/  SHF.R.U32.HI R5, RZ, 0x10, R7 ;  /* 0x00000010ff057819 */ /* 0x000fc40000011607 */
[----:B------:R-:W-:Y:S02]  /*7ca0*/  PRMT R37, R37, 0x5410, R0 ;  /* 0x0000541025257816 */ /* 0x000fe40000000000 */
[----:B------:R-:W-:Y:S02]  /*7cb0*/  PRMT R40, R40, 0x5410, R12 ;  /* 0x0000541028287816 */ /* 0x000fe4000000000c */
[----:B------:R-:W-:Y:S02]  /*7cc0*/  PRMT R41, R41, 0x5410, R13 ;  /* 0x0000541029297816 */ /* 0x000fe4000000000d */
[----:B------:R-:W-:Y:S02]  /*7cd0*/  PRMT R39, R39, 0x5410, R9 ;  /* 0x0000541027277816 */ /* 0x000fe40000000009 */
[----:B------:R-:W-:Y:S02]  /*7ce0*/  PRMT R42, R42, 0x5410, R10 ;  /* 0x000054102a2a7816 */ /* 0x000fe4000000000a */
[----:B------:R-:W-:-:S02]  /*7cf0*/  PRMT R38, R38, 0x5410, R8 ;  /* 0x0000541026267816 */ /* 0x000fc40000000008 */
[----:B------:R-:W-:Y:S02]  /*7d00*/  PRMT R43, R43, 0x5410, R4 ;  /* 0x000054102b2b7816 */ /* 0x000fe40000000004 */
[----:B------:R-:W-:Y:S02]  /*7d10*/  PRMT R44, R44, 0x5410, R5 ;  /* 0x000054102c2c7816 */ /* 0x000fe40000000005 */
[C---:B0-----:R-:W-:Y:S01]  /*7d20*/  ISETP.GE.AND P0, PT, R16.reuse, R3, PT ;  /* 0x000000031000720c */ /* 0x041fe20003f06270 */
[----:B------:R-:W-:-:S03]  /*7d30*/  IMAD.IADD R0, R16, 0x1, R3 ;  /* 0x0000000110007824 */ /* 0x000fc600078e0203 */
[-C--:B------:R-:W-:Y:S02]  /*7d40*/  ISETP.GE.OR P2, PT, R18, R21.reuse, P0 ;  /* 0x000000151200720c */ /* 0x080fe40000746670 */
[----:B------:R-:W-:Y:S01]  /*7d50*/  ISETP.GE.OR P0, PT, R220, R21, P0 ;  /* 0x00000015dc00720c */ /* 0x000fe20000706670 */
[----:B----4-:R-:W-:-:S12]  /*7d60*/  @!P1 BRA `(.L_x_697) ;  /* 0x00000120003c9947 */ /* 0x010fd80003800000 */
.L_x_933:
[----:B------:R-:W-:Y:S05]  /*7d70*/  BSYNC B1 ;  /* 0x0000000000017941 */ /* 0x000fea0003800000 */
.L_x_696:
[----:B------:R-:W-:Y:S01]  /*7d80*/  BSSY B1, `(.L_x_698) ;  /* 0x0000059000017945 */ /* 0x000fe20003800000 */
[----:B------:R-:W-:-:S03]  /*7d90*/  LOP3.LUT R0, R0, 0x38, RZ, 0xc0, !PT ;  /* 0x0000003800007812 */ /* 0x000fc600078ec0ff */
[----:B------:R-:W-:Y:S05]  /*7da0*/  @P2 BRA `(.L_x_699) ;  /* 0x0000000400582947 */ /* 0x000fea0003800000 */
[----:B------:R-:W-:Y:S02]  /*7db0*/  IMAD.SHL.U32 R3, R29, 0x40, RZ ;  /* 0x000000401d037824 */ /* 0x000fe400078e00ff */
[----:B------:R-:W-:Y:S02]  /*7dc0*/  HADD2.F32 R26, -RZ, R40.H0_H0 ;  /* 0x20000028ff1a7230 */ /* 0x000fe40000004100 */
[--C-:B------:R-:W-:Y:S01]  /*7dd0*/  HADD2.F32 R30, -RZ, R38.reuse.H0_H0 ;  /* 0x20000026ff1e7230 */ /* 0x100fe20000004100 */
[----:B------:R-:W-:Y:S01]  /*7de0*/  LOP3.LUT R5, R3, 0x1c0, RZ, 0xc0, !PT ;  /* 0x000001c003057812 */ /* 0x000fe200078ec0ff */
[----:B------:R-:W-:Y:S02]  /*7df0*/  HADD2.F32 R25, -RZ, R43.H0_H0 ;  /* 0x2000002bff197230 */ /* 0x000fe40000004100 */
[----:B------:R-:W-:Y:S01]  /*7e00*/  HADD2.F32 R27, -RZ, R38.H1_H1 ;  /* 0x30000026ff1b7230 */ /* 0x000fe20000004100 */
[----:B------:R-:W-:Y:S02]  /*7e10*/  LOP3.LUT R3, R5, 0x38, R16, 0xf8, !PT ;  /* 0x0000003805037812 */ /* 0x000fe400078ef810 */
[----:B------:R-:W-:-:S04]  /*7e20*/  SHF.R.U32.HI R6, RZ, 0x3, R5 ;  /* 0x00000003ff067819 */ /* 0x000fc80000011605 */
[----:B------:R-:W-:-:S05]  /*7e30*/  LOP3.LUT R3, R3, R6, RZ, 0x3c, !PT ;  /* 0x0000000603037212 */ /* 0x000fca00078e3cff */
[----:B------:R-:W-:Y:S01]  /*7e40*/  IMAD R4, R210, 0x200, R3 ;  /* 0x00000200d2047824 */ /* 0x000fe200078e0203 */
[----:B------:R-:W-:-:S03]  /*7e50*/  LOP3.LUT R3, R6, R0, R5, 0x1e, !PT ;  /* 0x0000000006037212 */ /* 0x000fc600078e1e05 */
[----:B------:R-:W-:Y:S02]  /*7e60*/  IMAD R33, R4, 0x2, R19 ;  /* 0x0000000204217824 */ /* 0x000fe400078e0213 */
[----:B------:R-:W-:-:S03]  /*7e70*/  IMAD R8, R210, 0x200, R3 ;  /* 0x00000200d2087824 */ /* 0x000fc600078e0203 */
[----:B------:R-:W1:Y:S01]  /*7e80*/  LDS.128 R4, [R33+0x18400] ;  /* 0x0184000021047984 */ /* 0x000e620000000c00 */
[----:B------:R-:W-:-:S05]  /*7e90*/  IMAD R35, R8, 0x2, R19 ;  /* 0x0000000208237824 */ /* 0x000fca00078e0213 */
[----:B------:R-:W2:Y:S01]  /*7ea0*/  LDS.128 R8, [R35+0x18400] ;  /* 0x0184000023087984 */ /* 0x000ea20000000c00 */
[--C-:B-1----:R-:W-:Y:S02]  /*7eb0*/  HADD2.F32 R3, -RZ, R4.reuse.H0_H0 ;  /* 0x20000004ff037230 */ /* 0x102fe40000004100 */
[----:B------:R-:W-:Y:S02]  /*7ec0*/  HADD2.F32 R4, -RZ, R4.H1_H1 ;  /* 0x30000004ff047230 */ /* 0x000fe40000004100 */
[----:B------:R-:W-:Y:S02]  /*7ed0*/  HADD2.F32 R12, -RZ, R5.H0_H0 ;  /* 0x20000005ff0c7230 */ /* 0x000fe40000004100 */
[--C-:B--2---:R-:W-:Y:S02]  /*7ee0*/  HADD2.F32 R15, -RZ, R8.reuse.H0_H0 ;  /* 0x20000008ff0f7230 */ /* 0x104fe40000004100 */
[----:B------:R-:W-:Y:S02]  /*7ef0*/  HADD2.F32 R8, -RZ, R8.H1_H1 ;  /* 0x30000008ff087230 */ /* 0x000fe40000004100 */
[----:B------:R-:W-:-:S02]  /*7f00*/  HADD2.F32 R20, -RZ, R9.H0_H0 ;  /* 0x20000009ff147230 */ /* 0x000fc40000004100 */
[C---:B------:R-:W-:Y:S01]  /*7f10*/  FMUL.FTZ R32, R15.reuse, R30 ;  /* 0x0000001e0f207220 */ /* 0x040fe20000410000 */
[-C--:B------:R-:W-:Y:S01]  /*7f20*/  FMUL.FTZ R34, R15, R26.reuse ;  /* 0x0000001a0f227220 */ /* 0x080fe20000410000 */
[----:B------:R-:W-:Y:S02]  /*7f30*/  HADD2.F32 R15, -RZ, R41.H0_H0 ;  /* 0x20000029ff0f7230 */ /* 0x000fe40000004100 */
[C---:B------:R-:W-:Y:S01]  /*7f40*/  FMUL.FTZ R29, R8.reuse, R25 ;  /* 0x00000019081d7220 */ /* 0x040fe20000410000 */
[C---:B------:R-:W-:Y:S01]  /*7f50*/  FFMA.FTZ R32, R3.reuse, R26, -R32 ;  /* 0x0000001a03207223 */ /* 0x040fe20000010820 */
[----:B------:R-:W-:Y:S01]  /*7f60*/  FFMA.FTZ R34, R3, R30, R34 ;  /* 0x0000001e03227223 */ /* 0x000fe20000010022 */
[----:B------:R-:W-:Y:S02]  /*7f70*/  HADD2.F32 R3, -RZ, R40.H1_H1 ;  /* 0x30000028ff037230 */ /* 0x000fe40000004100 */
[-C--:B------:R-:W-:Y:S01]  /*7f80*/  FMUL.FTZ R31, R8, R15.reuse ;  /* 0x0000000f081f7220 */ /* 0x080fe20000410000 */
[----:B------:R-:W-:Y:S01]  /*7f90*/  FFMA.FTZ R29, R4, R15, -R29 ;  /* 0x0000000f041d7223 */ /* 0x000fe2000001081d */
[----:B------:R-:W-:Y:S01]  /*7fa0*/  FMUL.FTZ R15, R20, R27 ;  /* 0x0000001b140f7220 */ /* 0x000fe20000410000 */
[----:B------:R-:W-:-:S02]  /*7fb0*/  HADD2.F32 R9, -RZ, R9.H1_H1 ;  /* 0x30000009ff097230 */ /* 0x000fc40000004100 */
[----:B------:R-:W-:Y:S01]  /*7fc0*/  FMUL.FTZ R20, R20, R3 ;  /* 0x0000000314147220 */ /* 0x000fe20000410000 */
[----:B------:R-:W-:Y:S02]  /*7fd0*/  HADD2.F32 R26, -RZ, R43.H1_H1 ;  /* 0x3000002bff1a7230 */ /* 0x000fe40000004100 */
[----:B------:R-:W-:Y:S01]  /*7fe0*/  FFMA.FTZ R31, R4, R25, R31 ;  /* 0x00000019041f7223 */ /* 0x000fe2000001001f */
[----:B------:R-:W-:Y:S02]  /*7ff0*/  HADD2.F32 R4, -RZ, R41.H1_H1 ;  /* 0x30000029ff047230 */ /* 0x000fe40000004100 */
[C---:B------:R-:W-:Y:S01]  /*8000*/  FFMA.FTZ R15, R12.reuse, R3, -R15 ;  /* 0x000000030c0f7223 */ /* 0x040fe2000001080f */
[----:B------:R-:W-:Y:S02]  /*8010*/  HADD2.F32 R5, -RZ, R5.H1_H1 ;  /* 0x30000005ff057230 */ /* 0x000fe40000004100 */
[----:B------:R-:W-:Y:S01]  /*8020*/  FFMA.FTZ R20, R12, R27, R20 ;  /* 0x0000001b0c147223 */ /* 0x000fe20000010014 */
[----:B------:R-:W-:-:S02]  /*8030*/  HADD2.F32 R21, -RZ, R10.H0_H0 ;  /* 0x2000000aff157230 */ /* 0x000fc40000004100 */
[C---:B------:R-:W-:Y:S01]  /*8040*/  FMUL.FTZ R30, R9.reuse, R26 ;  /* 0x0000001a091e7220 */ /* 0x040fe20000410000 */
[----:B------:R-:W-:Y:S02]  /*8050*/  HADD2.F32 R8, -RZ, R39.H0_H0 ;  /* 0x20000027ff087230 */ /* 0x000fe40000004100 */
[-C--:B------:R-:W-:Y:S01]  /*8060*/  FMUL.FTZ R36, R9, R4.reuse ;  /* 0x0000000409247220 */ /* 0x080fe20000410000 */
[----:B------:R-:W-:Y:S02]  /*8070*/  HADD2.F32 R12, -RZ, R37.H0_H0 ;  /* 0x20000025ff0c7230 */ /* 0x000fe40000004100 */
[----:B------:R-:W-:Y:S01]  /*8080*/  FFMA.FTZ R30, R5, R4, -R30 ;  /* 0x00000004051e7223 */ /* 0x000fe2000001081e */
[----:B------:R-:W-:Y:S02]  /*8090*/  HADD2.F32 R10, -RZ, R10.H1_H1 ;  /* 0x3000000aff0a7230 */ /* 0x000fe40000004100 */
[----:B------:R-:W-:Y:S01]  /*80a0*/  FMUL.FTZ R27, R21, R8 ;  /* 0x00000008151b7220 */ /* 0x000fe20000410000 */
[----:B------:R-:W-:-:S02]  /*80b0*/  HADD2.F32 R9, -RZ, R44.H0_H0 ;  /* 0x2000002cff097230 */ /* 0x000fc40000004100 */
[----:B------:R-:W-:Y:S01]  /*80c0*/  FMUL.FTZ R4, R21, R12 ;  /* 0x0000000c15047220 */ /* 0x000fe20000410000 */
[----:B------:R-:W-:Y:S02]  /*80d0*/  HADD2.F32 R13, -RZ, R6.H0_H0 ;  /* 0x20000006ff0d7230 */ /* 0x000fe40000004100 */
[----:B------:R-:W-:Y:S01]  /*80e0*/  FFMA.FTZ R21, R5, R26, R36 ;  /* 0x0000001a05157223 */ /* 0x000fe20000010024 */
[----:B------:R-:W-:Y:S02]  /*80f0*/  HADD2.F32 R3, -RZ, R42.H0_H0 ;  /* 0x2000002aff037230 */ /* 0x000fe40000004100 */
[C---:B------:R-:W-:Y:S01]  /*8100*/  FMUL.FTZ R5, R10.reuse, R9 ;  /* 0x000000090a057220 */ /* 0x040fe20000410000 */
[----:B------:R-:W-:Y:S02]  /*8110*/  HADD2.F32 R6, -RZ, R6.H1_H1 ;  /* 0x30000006ff067230 */ /* 0x000fe40000004100 */
[C---:B------:R-:W-:Y:S01]  /*8120*/  FFMA.FTZ R25, R13.reuse, R8, -R4 ;  /* 0x000000080d197223 */ /* 0x040fe20000010804 */
[----:B------:R-:W-:Y:S01]  /*8130*/  FFMA.FTZ R27, R13, R12, R27 ;  /* 0x0000000c0d1b7223 */ /* 0x000fe2000001001b */
[----:B------:R-:W-:Y:S01]  /*8140*/  FMUL.FTZ R13, R10, R3 ;  /* 0x000000030a0d7220 */ /* 0x000fe20000410000 */
[----:B0-----:R-:W-:-:S02]  /*8150*/  HADD2.F32 R24, -RZ, R11.H0_H0 ;  /* 0x2000000bff187230 */ /* 0x001fc40000004100 */
[C---:B------:R-:W-:Y:S01]  /*8160*/  FFMA.FTZ R10, R6.reuse, R3, -R5 ;  /* 0x00000003060a7223 */ /* 0x040fe20000010805 */
[----:B------:R-:W-:Y:S02]  /*8170*/  HADD2.F32 R5, -RZ, R37.H1_H1 ;  /* 0x30000025ff057230 */ /* 0x000fe40000004100 */
[----:B------:R-:W-:Y:S01]  /*8180*/  FFMA.FTZ R12, R6, R9, R13 ;  /* 0x00000009060c7223 */ /* 0x000fe2000001000d */
[----:B------:R-:W-:Y:S02]  /*8190*/  HADD2.F32 R3, -RZ, R39.H1_H1 ;  /* 0x30000027ff037230 */ /* 0x000fe40000004100 */
[----:B------:R-:W-:Y:S02]  /*81a0*/  HADD2.F32 R11, -RZ, R11.H1_H1 ;  /* 0x3000000bff0b7230 */ /* 0x000fe40000004100 */
[C---:B------:R-:W-:Y:S01]  /*81b0*/  FMUL.FTZ R9, R24.reuse, R5 ;  /* 0x0000000518097220 */ /* 0x040fe20000410000 */
[----:B------:R-:W-:Y:S02]  /*81c0*/  HADD2.F32 R8, -RZ, R44.H1_H1 ;  /* 0x3000002cff087230 */ /* 0x000fe40000004100 */
[----:B------:R-:W-:Y:S01]  /*81d0*/  FMUL.FTZ R24, R24, R3 ;  /* 0x0000000318187220 */ /* 0x000fe20000410000 */
[----:B------:R-:W-:-:S02]  /*81e0*/  HADD2.F32 R4, -RZ, R42.H1_H1 ;  /* 0x3000002aff047230 */ /* 0x000fc40000004100 */
[--C-:B------:R-:W-:Y:S02]  /*81f0*/  HADD2.F32 R14, -RZ, R7.reuse.H0_H0 ;  /* 0x20000007ff0e7230 */ /* 0x100fe40000004100 */
[C---:B------:R-:W-:Y:S01]  /*8200*/  FMUL.FTZ R6, R11.reuse, R8 ;  /* 0x000000080b067220 */ /* 0x040fe20000410000 */
[----:B------:R-:W-:Y:S02]  /*8210*/  HADD2.F32 R7, -RZ, R7.H1_H1 ;  /* 0x30000007ff077230 */ /* 0x000fe40000004100 */
[-C--:B------:R-:W-:Y:S01]  /*8220*/  FMUL.FTZ R13, R11, R4.reuse ;  /* 0x000000040b0d7220 */ /* 0x080fe20000410000 */
[C---:B------:R-:W-:Y:S01]  /*8230*/  FFMA.FTZ R3, R14.reuse, R3, -R9 ;  /* 0x000000030e037223 */ /* 0x040fe20000010809 */
[----:B------:R-:W-:Y:S01]  /*8240*/  FFMA.FTZ R11, R14, R5, R24 ;  /* 0x000000050e0b7223 */ /* 0x000fe20000010018 */
[C---:B------:R-:W-:Y:S01]  /*8250*/  FFMA.FTZ R14, R7.reuse, R4, -R6 ;  /* 0x00000004070e7223 */ /* 0x040fe20000010806 */
[----:B------:R-:W-:Y:S01]  /*8260*/  FFMA.FTZ R24, R7, R8, R13 ;  /* 0x0000000807187223 */ /* 0x000fe2000001000d */
[----:B------:R-:W-:-:S02]  /*8270*/  F2FP.F16.F32.PACK_AB R4, R29, R32 ;  /* 0x000000201d04723e */ /* 0x000fc400000000ff */
[----:B------:R-:W-:Y:S02]  /*8280*/  F2FP.F16.F32.PACK_AB R5, R30, R15 ;  /* 0x0000000f1e05723e */ /* 0x000fe400000000ff */
[----:B------:R-:W-:Y:S02]  /*8290*/  F2FP.F16.F32.PACK_AB R6, R10, R25 ;  /* 0x000000190a06723e */ /* 0x000fe400000000ff */
[----:B------:R-:W-:Y:S02]  /*82a0*/  F2FP.F16.F32.PACK_AB R7, R14, R3 ;  /* 0x000000030e07723e */ /* 0x000fe400000000ff */
[----:B------:R-:W-:Y:S02]  /*82b0*/  F2FP.F16.F32.PACK_AB R8, R31, R34 ;  /* 0x000000221f08723e */ /* 0x000fe400000000ff */
[----:B------:R-:W-:Y:S01]  /*82c0*/  F2FP.F16.F32.PACK_AB R9, R21, R20 ;  /* 0x000000141509723e */ /* 0x000fe200000000ff */
[----:B------:R1:W-:Y:S01]  /*82d0*/  STS.128 [R33+0x18400], R4 ;  /* 0x0184000421007388 */ /* 0x0003e20000000c00 */
[----:B------:R-:W-:-:S02]  /*82e0*/  F2FP.F16.F32.PACK_AB R10, R12, R27 ;  /* 0x0000001b0c0a723e */ /* 0x000fc400000000ff */
[----:B------:R-:W-:-:S05]  /*82f0*/  F2FP.F16.F32.PACK_AB R11, R24, R11 ;  /* 0x0000000b180b723e */ /* 0x000fca00000000ff */
[----:B------:R1:W-:Y:S02]  /*8300*/  STS.128 [R35+0x18400], R8 ;  /* 0x0184000823007388 */ /* 0x0003e40000000c00 */
.L_x_699:
[----:B------:R-:W-:Y:S05]  /*8310*/  BSYNC B1 ;  /* 0x0000000000017941 */ /* 0x000fea0003800000 */
.L_x_698:
[----:B------:R-:W-:Y:S05]  /*8320*/  @P0 BRA `(.L_x_690) ;  /* 0x0000000400440947 */ /* 0x000fea0003800000 */
[----:B------:R-:W2:Y:S01]  /*8330*/  LDL R45, [R1+0x64] ;  /* 0x00006400012d7983 */ /* 0x000ea20000100800 */
[----:B------:R-:W-:-:S04]  /*8340*/  SHF.R.U32.HI R3, RZ, 0x3, R209 ;  /* 0x00000003ff037819 */ /* 0x000fc800000116d1 */
[----:B------:R-:W-:-:S05]  /*8350*/  LOP3.LUT R3, R3, R0, R209, 0x1e, !PT ;  /* 0x0000000003037212 */ /* 0x000fca00078e1ed1 */
[----:B------:R-:W-:-:S04]  /*8360*/  IMAD.IADD R0, R212, 0x1, R3 ;  /* 0x00000001d4007824 */ /* 0x000fc800078e0203 */
[----:B------:R-:W-:-:S05]  /*8370*/  IMAD R0, R0, 0x2, R19 ;  /* 0x0000000200007824 */ /* 0x000fca00078e0213 */
[----:B-1----:R-:W1:Y:S01]  /*8380*/  LDS.128 R8, [R0+0x18400] ;  /* 0x0184000000087984 */ /* 0x002e620000000c00 */
[----:B------:R-:W-:Y:S02]  /*8390*/  HADD2.F32 R25, -RZ, R40.H0_H0 ;  /* 0x20000028ff197230 */ /* 0x000fe40000004100 */
[--C-:B------:R-:W-:Y:S02]  /*83a0*/  HADD2.F32 R27, -RZ, R38.reuse.H0_H0 ;  /* 0x20000026ff1b7230 */ /* 0x100fe40000004100 */
[----:B------:R-:W-:Y:S02]  /*83b0*/  HADD2.F32 R36, -RZ, R43.H0_H0 ;  /* 0x2000002bff247230 */ /* 0x000fe40000004100 */
[----:B------:R-:W-:Y:S02]  /*83c0*/  HADD2.F32 R32, -RZ, R41.H0_H0 ;  /* 0x20000029ff207230 */ /* 0x000fe40000004100 */
[----:B------:R-:W-:Y:S02]  /*83d0*/  HADD2.F32 R38, -RZ, R38.H1_H1 ;  /* 0x30000026ff267230 */ /* 0x000fe40000004100 */
[----:B------:R-:W-:-:S02]  /*83e0*/  HADD2.F32 R34, -RZ, R40.H1_H1 ;  /* 0x30000028ff227230 */ /* 0x000fc40000004100 */
[----:B------:R-:W-:Y:S02]  /*83f0*/  HADD2.F32 R33, -RZ, R43.H1_H1 ;  /* 0x3000002bff217230 */ /* 0x000fe40000004100 */
[----:B------:R-:W-:Y:S02]  /*8400*/  HADD2.F32 R29, -RZ, R41.H1_H1 ;  /* 0x30000029ff1d7230 */ /* 0x000fe40000004100 */
[----:B------:R-:W-:Y:S02]  /*8410*/  HADD2.F32 R35, -RZ, R37.H0_H0 ;  /* 0x20000025ff237230 */ /* 0x000fe40000004100 */
[----:B------:R-:W-:Y:S02]  /*8420*/  HADD2.F32 R31, -RZ, R39.H0_H0 ;  /* 0x20000027ff1f7230 */ /* 0x000fe40000004100 */
[--C-:B-1----:R-:W-:Y:S02]  /*8430*/  HADD2.F32 R15, -RZ, R8.reuse.H0_H0 ;  /* 0x20000008ff0f7230 */ /* 0x102fe40000004100 */
[----:B------:R-:W-:-:S03]  /*8440*/  HADD2.F32 R8, -RZ, R8.H1_H1 ;  /* 0x30000008ff087230 */ /* 0x000fc60000004100 */
[-C--:B------:R-:W-:Y:S01]  /*8450*/  FMUL.FTZ R26, R27, R15.reuse ;  /* 0x0000000f1b1a7220 */ /* 0x080fe20000410000 */
[----:B------:R-:W-:Y:S01]  /*8460*/  FMUL.FTZ R30, R25, R15 ;  /* 0x0000000f191e7220 */ /* 0x000fe20000410000 */
[--C-:B------:R-:W-:Y:S02]  /*8470*/  HADD2.F32 R20, -RZ, R9.reuse.H0_H0 ;  /* 0x20000009ff147230 */ /* 0x100fe40000004100 */
[----:B------:R-:W-:Y:S01]  /*8480*/  FMUL.FTZ R15, R36, R8 ;  /* 0x00000008240f7220 */ /* 0x000fe20000410000 */
[----:B------:R-:W-:Y:S02]  /*8490*/  HADD2.F32 R9, -RZ, R9.H1_H1 ;  /* 0x30000009ff097230 */ /* 0x000fe40000004100 */
[--C-:B------:R-:W-:Y:S02]  /*84a0*/  HADD2.F32 R21, -RZ, R10.reuse.H0_H0 ;  /* 0x2000000aff157230 */ /* 0x100fe40000004100 */
[----:B------:R-:W-:Y:S02]  /*84b0*/  HADD2.F32 R10, -RZ, R10.H1_H1 ;  /* 0x3000000aff0a7230 */ /* 0x000fe40000004100 */
[----:B0-----:R-:W-:-:S02]  /*84c0*/  HADD2.F32 R24, -RZ, R11.H0_H0 ;  /* 0x2000000bff187230 */ /* 0x001fc40000004100 */
[----:B------:R-:W-:Y:S01]  /*84d0*/  HADD2.F32 R11, -RZ, R11.H1_H1 ;  /* 0x3000000bff0b7230 */ /* 0x000fe20000004100 */
[----:B--2---:R-:W0:Y:S02]  /*84e0*/  LDS.128 R4, [R45+0x18400] ;  /* 0x018400002d047984 */ /* 0x004e240000000c00 */
[--C-:B0-----:R-:W-:Y:S02]  /*84f0*/  HADD2.F32 R3, -RZ, R4.reuse.H0_H0 ;  /* 0x20000004ff037230 */ /* 0x101fe40000004100 */
[----:B------:R-:W-:-:S03]  /*8500*/  HADD2.F32 R4, -RZ, R4.H1_H1 ;  /* 0x30000004ff047230 */ /* 0x000fc60000004100 */
[-C--:B------:R-:W-:Y:S01]  /*8510*/  FFMA.FTZ R26, R25, R3.reuse, -R26 ;  /* 0x00000003191a7223 */ /* 0x080fe2000001081a */
[----:B------:R-:W-:Y:S01]  /*8520*/  FFMA.FTZ R30, R27, R3, R30 ;  /* 0x000000031b1e7223 */ /* 0x000fe2000001001e */
[----:B------:R-:W-:Y:S01]  /*8530*/  FMUL.FTZ R3, R32, R8 ;  /* 0x0000000820037220 */ /* 0x000fe20000410000 */
[--C-:B------:R-:W-:Y:S02]  /*8540*/  HADD2.F32 R12, -RZ, R5.reuse.H0_H0 ;  /* 0x20000005ff0c7230 */ /* 0x100fe40000004100 */
[----:B------:R-:W-:Y:S01]  /*8550*/  FMUL.FTZ R25, R38, R20 ;  /* 0x0000001426197220 */ /* 0x000fe20000410000 */
[----:B------:R-:W-:Y:S02]  /*8560*/  HADD2.F32 R5, -RZ, R5.H1_H1 ;  /* 0x30000005ff057230 */ /* 0x000fe40000004100 */
[----:B------:R-:W-:Y:S01]  /*8570*/  FFMA.FTZ R15, R32, R4, -R15 ;  /* 0x00000004200f7223 */ /* 0x000fe2000001080f */
[----:B------:R-:W-:Y:S01]  /*8580*/  FMUL.FTZ R27, R34, R20 ;  /* 0x00000014221b7220 */ /* 0x000fe20000410000 */
[----:B------:R-:W-:Y:S01]  /*8590*/  FFMA.FTZ R3, R36, R4, R3 ;  /* 0x0000000424037223 */ /* 0x000fe20000010003 */
[-C--:B------:R-:W-:Y:S01]  /*85a0*/  FMUL.FTZ R4, R33, R9.reuse ;  /* 0x0000000921047220 */ /* 0x080fe20000410000 */
[----:B------:R-:W-:Y:S01]  /*85b0*/  FMUL.FTZ R8, R29, R9 ;  /* 0x000000091d087220 */ /* 0x000fe20000410000 */
[----:B------:R-:W-:-:S02]  /*85c0*/  HADD2.F32 R36, -RZ, R44.H0_H0 ;  /* 0x2000002cff247230 */ /* 0x000fc40000004100 */
[-C--:B------:R-:W-:Y:S01]  /*85d0*/  FFMA.FTZ R25, R34, R12.reuse, -R25 ;  /* 0x0000000c22197223 */ /* 0x080fe20000010819 */
[----:B------:R-:W-:Y:S02]  /*85e0*/  HADD2.F32 R13, -RZ, R6.H0_H0 ;  /* 0x20000006ff0d7230 */ /* 0x000fe40000004100 */
[----:B------:R-:W-:Y:S01]  /*85f0*/  FFMA.FTZ R27, R38, R12, R27 ;  /* 0x0000000c261b7223 */ /* 0x000fe2000001001b */
[----:B------:R-:W-:Y:S02]  /*8600*/  HADD2.F32 R34, -RZ, R42.H0_H0 ;  /* 0x2000002aff227230 */ /* 0x000fe40000004100 */
[-C--:B------:R-:W-:Y:S01]  /*8610*/  FFMA.FTZ R12, R29, R5.reuse, -R4 ;  /* 0x000000051d0c7223 */ /* 0x080fe20000010804 */
[----:B------:R-:W-:Y:S02]  /*8620*/  HADD2.F32 R6, -RZ, R6.H1_H1 ;  /* 0x30000006ff067230 */ /* 0x000fe40000004100 */
[----:B------:R-:W-:Y:S01]  /*8630*/  FFMA.FTZ R20, R33, R5, R8 ;  /* 0x0000000521147223 */ /* 0x000fe20000010008 */
[-C--:B------:R-:W-:Y:S01]  /*8640*/  FMUL.FTZ R4, R35, R21.reuse ;  /* 0x0000001523047220 */ /* 0x080fe20000410000 */
[-C--:B------:R-:W-:Y:S01]  /*8650*/  FMUL.FTZ R5, R36, R10.reuse ;  /* 0x0000000a24057220 */ /* 0x080fe20000410000 */
[C---:B------:R-:W-:Y:S01]  /*8660*/  FMUL.FTZ R32, R31.reuse, R21 ;  /* 0x000000151f207220 */ /* 0x040fe20000410000 */
[C---:B------:R-:W-:Y:S01]  /*8670*/  FMUL.FTZ R9, R34.reuse, R10 ;  /* 0x0000000a22097220 */ /* 0x040fe20000410000 */
[----:B------:R-:W-:Y:S01]  /*8680*/  FFMA.FTZ R21, R31, R13, -R4 ;  /* 0x0000000d1f157223 */ /* 0x000fe20000010804 */
[----:B------:R-:W-:Y:S01]  /*8690*/  FFMA.FTZ R10, R34, R6, -R5 ;  /* 0x00000006220a7223 */ /* 0x000fe20000010805 */
[----:B------:R-:W-:-:S02]  /*86a0*/  HADD2.F32 R34, -RZ, R37.H1_H1 ;  /* 0x30000025ff227230 */ /* 0x000fc40000004100 */
[----:B------:R-:W-:Y:S02]  /*86b0*/  HADD2.F32 R31, -RZ, R44.H1_H1 ;  /* 0x3000002cff1f7230 */ /* 0x000fe40000004100 */
[----:B------:R-:W-:Y:S02]  /*86c0*/  HADD2.F32 R8, -RZ, R39.H1_H1 ;  /* 0x30000027ff087230 */ /* 0x000fe40000004100 */
[----:B------:R-:W-:Y:S02]  /*86d0*/  HADD2.F32 R29, -RZ, R42.H1_H1 ;  /* 0x3000002aff1d7230 */ /* 0x000fe40000004100 */
[----:B------:R-:W-:Y:S01]  /*86e0*/  FFMA.FTZ R32, R35, R13, R32 ;  /* 0x0000000d23207223 */ /* 0x000fe20000010020 */
[--C-:B------:R-:W-:Y:S02]  /*86f0*/  HADD2.F32 R14, -RZ, R7.reuse.H0_H0 ;  /* 0x20000007ff0e7230 */ /* 0x100fe40000004100 */
[----:B------:R-:W-:Y:S01]  /*8700*/  FFMA.FTZ R13, R36, R6, R9 ;  /* 0x00000006240d7223 */ /* 0x000fe20000010009 */
[----:B------:R-:W-:-:S02]  /*8710*/  HADD2.F32 R7, -RZ, R7.H1_H1 ;  /* 0x30000007ff077230 */ /* 0x000fc40000004100 */
[-C--:B------:R-:W-:Y:S01]  /*8720*/  FMUL.FTZ R5, R34, R24.reuse ;  /* 0x0000001822057220 */ /* 0x080fe20000410000 */
[-C--:B------:R-:W-:Y:S01]  /*8730*/  FMUL.FTZ R4, R31, R11.reuse ;  /* 0x0000000b1f047220 */ /* 0x080fe20000410000 */
[C---:B------:R-:W-:Y:S01]  /*8740*/  FMUL.FTZ R9, R8.reuse, R24 ;  /* 0x0000001808097220 */ /* 0x040fe20000410000 */
[C---:B------:R-:W-:Y:S01]  /*8750*/  FMUL.FTZ R6, R29.reuse, R11 ;  /* 0x0000000b1d067220 */ /* 0x040fe20000410000 */
[-C--:B------:R-:W-:Y:S01]  /*8760*/  FFMA.FTZ R11, R8, R14.reuse, -R5 ;  /* 0x0000000e080b7223 */ /* 0x080fe20000010805 */
[-C--:B------:R-:W-:Y:S01]  /*8770*/  FFMA.FTZ R24, R29, R7.reuse, -R4 ;  /* 0x000000071d187223 */ /* 0x080fe20000010804 */
[----:B------:R-:W-:Y:S01]  /*8780*/  FFMA.FTZ R14, R34, R14, R9 ;  /* 0x0000000e220e7223 */ /* 0x000fe20000010009 */
[----:B------:R-:W-:Y:S01]  /*8790*/  FFMA.FTZ R29, R31, R7, R6 ;  /* 0x000000071f1d7223 */ /* 0x000fe20000010006 */
[----:B------:R-:W-:Y:S02]  /*87a0*/  F2FP.F16.F32.PACK_AB R4, R15, R26 ;  /* 0x0000001a0f04723e */ /* 0x000fe400000000ff */
[----:B------:R-:W-:-:S02]  /*87b0*/  F2FP.F16.F32.PACK_AB R5, R12, R25 ;  /* 0x000000190c05723e */ /* 0x000fc400000000ff */
[----:B------:R-:W-:Y:S02]  /*87c0*/  F2FP.F16.F32.PACK_AB R6, R10, R21 ;  /* 0x000000150a06723e */ /* 0x000fe400000000ff */
[----:B------:R-:W-:Y:S02]  /*87d0*/  F2FP.F16.F32.PACK_AB R7, R24, R11 ;  /* 0x0000000b1807723e */ /* 0x000fe400000000ff */
[----:B------:R-:W-:Y:S02]  /*87e0*/  F2FP.F16.F32.PACK_AB R8, R3, R30 ;  /* 0x0000001e0308723e */ /* 0x000fe400000000ff */
[----:B------:R-:W-:Y:S02]  /*87f0*/  F2FP.F16.F32.PACK_AB R9, R20, R27 ;  /* 0x0000001b1409723e */ /* 0x000fe400000000ff */
[----:B------:R-:W-:Y:S02]  /*8800*/  F2FP.F16.F32.PACK_AB R10, R13, R32 ;  /* 0x000000200d0a723e */ /* 0x000fe400000000ff */
[----:B------:R-:W-:Y:S01]  /*8810*/  F2FP.F16.F32.PACK_AB R11, R29, R14 ;  /* 0x0000000e1d0b723e */ /* 0x000fe200000000ff */
[----:B------:R2:W-:Y:S04]  /*8820*/  STS.128 [R45+0x18400], R4 ;  /* 0x018400042d007388 */ /* 0x0005e80000000c00 */
[----:B------:R2:W-:Y:S02]  /*8830*/  STS.128 [R0+0x18400], R8 ;  /* 0x0184000800007388 */ /* 0x0005e40000000c00 */
.L_x_690:
[----:B------:R-:W-:Y:S05]  /*8840*/  BSYNC B0 ;  /* 0x0000000000007941 */ /* 0x000fea0003800000 */
.L_x_679:
[----:B------:R-:W-:Y:S01]  /*8850*/  @!PT LDS RZ, [RZ] ;  /* 0x00000000fffff984 */ /* 0x000fe20000000800 */
[----:B------:R-:W-:Y:S01]  /*8860*/  @!PT LDS RZ, [RZ] ;  /* 0x00000000fffff984 */ /* 0x000fe20000000800 */
[----:B------:R-:W-:Y:S01]  /*8870*/  @!PT LDS RZ, [RZ] ;  /* 0x00000000fffff984 */ /* 0x000fe20000000800 */
[----:B------:R-:W-:Y:S01]  /*8880*/  @!PT LDS RZ, [RZ] ;  /* 0x00000000fffff984 */ /* 0x000fe20000000800 */
[----:B------:R4:W-:Y:S06]  /*8890*/  MEMBAR.ALL.CTA ;  /* 0x0000000000007992 */ /* 0x0009ec0000008000 */
[----:B----4-:R-:W4:Y:S01]  /*88a0*/  FENCE.VIEW.ASYNC.S ;  /* 0x00000000000073c6 */ /* 0x010f220000000000 */
[----:B------:R-:W-:Y:S05]  /*88b0*/  WARPSYNC.ALL ;  /* 0x0000000000007948 */ /* 0x000fea0003800000 */
[----:B----4-:R-:W-:Y:S06]  /*88c0*/  BAR.SYNC.DEFER_BLOCKING 0xd, 0x100 ;  /* 0x0344000000007b1d */ /* 0x010fec0000010000 */
.L_x_676:
[----:B-123--:R-:W1:Y:S01]  /*88d0*/  S2R R0, SR_TID.X ;  /* 0x0000000000007919 */ /* 0x00ee620000002100 */
[----:B------:R-:W-:Y:S05]  /*88e0*/  WARPSYNC.ALL ;  /* 0x0000000000007948 */ /* 0x000fea0003800000 */
[----:B-1----:R-:W-:-:S05]  /*88f0*/  SHF.R.U32.HI R0, RZ, 0x7, R0 ;  /* 0x00000007ff007819 */ /* 0x002fca0000011600 */
[----:B------:R-:W-:Y:S02]  /*8900*/  VIADD R72, R0, 0x8 ;  /* 0x0000000800487836 */ /* 0x000fe40000000000 */
[----:B------:R-:W-:-:S03]  /*8910*/  IMAD.U32 R0, RZ, RZ, UR44 ;  /* 0x0000002cff007e24 */ /* 0x000fc6000f8e00ff */
[----:B------:R1:W-:Y:S02]  /*8920*/  BAR.SYNC.DEFER_BLOCKING R72, 0x100 ;  /* 0x000400480000751d */ /* 0x0003e40000010000 */
[----:B------:R-:W-:-:S13]  /*8930*/  ISETP.NE.AND P0, PT, R0, 0x3, PT ;  /* 0x000000030000780c */ /* 0x000fda0003f05270 */
[----:B-1----:R-:W-:Y:S05]  /*8940*/  @!P0 BRA `(.L_x_700) ;  /* 0x0000000000048947 */ /* 0x002fea0003800000 */
[----:B------:R-:W-:Y:S01]  /*8950*/  BPT.TRAP 0x1 ;  /* 0x000000040000795c */ /* 0x000fe20000300000 */
.L_x_700:
[----:B------:R-:W-:Y:S01]  /*8960*/  IMAD R15, R200, 0x8, R19 ;  /* 0x00000008c80f7824 */ /* 0x000fe200078e0213 */
[----:B------:R-:W-:-:S04]  /*8970*/  SHF.L.U32 R20, R208, 0x1f, RZ ;  /* 0x0000001fd0147819 */ /* 0x000fc800000006ff */
[----:B------:R1:W2:Y:S01]  /*8980*/  SYNCS.PHASECHK.TRANS64.TRYWAIT P1, [R15+URZ+0x22830], R20 ;  /* 0x022830140f0075a7 */ /* 0x0002a2000802017f */
[----:B------:R-:W-:Y:S05]  /*8990*/  @!P0 BRA `(.L_x_701) ;  /* 0x0000000000048947 */ /* 0x000fea0003800000 */
[----:B------:R-:W-:Y:S01]  /*89a0*/  BPT.TRAP 0x1 ;  /* 0x000000040000795c */ /* 0x000fe20000300000 */
.L_x_701:
[----:B------:R-:W-:Y:S01]  /*89b0*/  VIADD R0, R19, 0x1c400 ;  /* 0x0001c40013007836 */ /* 0x000fe20000000000 */
[----:B0-----:R-:W-:Y:S01]  /*89c0*/  LOP3.LUT R4, R28, 0x10000, RZ, 0xfc, !PT ;  /* 0x000100001c047812 */ /* 0x001fe200078efcff */
[----:B------:R-:W-:-:S03]  /*89d0*/  IMAD.MOV.U32 R5, RZ, RZ, 0x40000040 ;  /* 0x40000040ff057424 */ /* 0x000fc600078e00ff */
[----:B------:R-:W-:-:S04]  /*89e0*/  SHF.R.U32.HI R0, RZ, 0x4, R0 ;  /* 0x00000004ff007819 */ /* 0x000fc80000011600 */
[----:B------:R-:W-:-:S04]  /*89f0*/  LOP3.LUT R0, R0, 0x3fff, RZ, 0xc0, !PT ;  /* 0x00003fff00007812 */ /* 0x000fc800078ec0ff */
[----:B------:R-:W-:Y:S01]  /*8a00*/  LOP3.LUT R0, R0, 0x10000, RZ, 0xfc, !PT ;  /* 0x0001000000007812 */ /* 0x000fe200078efcff */
[----:B--2---:R-:W-:Y:S06]  /*8a10*/  @P1 BRA `(.L_x_702) ;  /* 0x0000000000081947 */ /* 0x004fec0003800000 */
[----:B------:R-:W0:Y:S02]  /*8a20*/  SYNCS.PHASECHK.TRANS64.TRYWAIT P1, [R15+URZ+0x22830], R20 ;  /* 0x022830140f0075a7 */ /* 0x000e24000802017f */
[----:B0-----:R-:W-:Y:S05]  /*8a30*/  @!P1 BRA `(.L_x_703) ;  /* 0x00000114001c9947 */ /* 0x001fea0003800000 */
.L_x_702:
[----:B------:R-:W-:Y:S01]  /*8a40*/  IMAD R12, R200, 0x300, R0 ;  /* 0x00000300c80c7824 */ /* 0x000fe200078e0200 */
[----:B------:R-:W-:Y:S05]  /*8a50*/  WARPSYNC.ALL ;  /* 0x0000000000007948 */ /* 0x000fea0003800000 */
[----:B------:R-:W-:Y:S01]  /*8a60*/  IMAD.MOV.U32 R13, RZ, RZ, 0x40000040 ;  /* 0x40000040ff0d7424 */ /* 0x000fe200078e00ff */
[C---:B------:R-:W-:Y:S01]  /*8a70*/  R2UR UR4, R4.reuse ;  /* 0x00000000040472ca */ /* 0x040fe200000e0000 */
[----:B------:R-:W-:Y:S01]  /*8a80*/  WARPGROUP.ARRIVE ;  /* 0x00000000000079c5 */ /* 0x000fe20000000000 */
[----:B------:R-:W-:Y:S01]  /*8a90*/  R2UR UR5, R5 ;  /* 0x00000000050572ca */ /* 0x000fe200000e0000 */
[----:B------:R-:W-:Y:S01]  /*8aa0*/  VIADD R10, R4, 0x2 ;  /* 0x00000002040a7836 */ /* 0x000fe20000000000 */
[C---:B------:R-:W-:Y:S01]  /*8ab0*/  R2UR UR6, R12.reuse ;  /* 0x000000000c0672ca */ /* 0x040fe200000e0000 */
[----:B------:R-:W-:Y:S01]  /*8ac0*/  VIADD R6, R12, 0x2 ;  /* 0x000000020c067836 */ /* 0x000fe20000000000 */
[----:B------:R-:W-:Y:S01]  /*8ad0*/  R2UR UR7, R13 ;  /* 0x000000000d0772ca */ /* 0x000fe200000e0000 */
[----:B------:R-:W-:Y:S01]  /*8ae0*/  IMAD.MOV.U32 R11, RZ, RZ, 0x40000040 ;  /* 0x40000040ff0b7424 */ /* 0x000fe200078e00ff */
[----:B------:R-:W2:Y:S01]  /*8af0*/  S2R R73, SR_TID.X ;  /* 0x0000000000497919 */ /* 0x000ea20000002100 */
[----:B------:R-:W-:-:S02]  /*8b00*/  IMAD.MOV.U32 R7, RZ, RZ, 0x40000040 ;  /* 0x40000040ff077424 */ /* 0x000fc400078e00ff */
[----:B------:R-:W-:Y:S02]  /*8b10*/  VIADD R8, R4, 0x4 ;  /* 0x0000000404087836 */ /* 0x000fe40000000000 */
[----:B------:R-:W-:Y:S02]  /*8b20*/  IMAD.MOV.U32 R9, RZ, RZ, 0x40000040 ;  /* 0x40000040ff097424 */ /* 0x000fe400078e00ff */
[----:B------:R-:W-:Y:S02]  /*8b30*/  IMAD.MOV.U32 R13, RZ, RZ, 0x40000040 ;  /* 0x40000040ff0d7424 */ /* 0x000fe400078e00ff */
[----:B------:R-:W-:Y:S02]  /*8b40*/  IMAD R152, R173, -0x60, R152 ;  /* 0xffffffa0ad987824 */ /* 0x000fe400078e0298 */
[----:B------:R-:W-:Y:S01]  /*8b50*/  HGMMA.64x96x16.F32 R24, gdesc[UR4], RZ, !UPT, gsb0 ;  /* 0x01600000041879f0 */ /* 0x000fe2000c0008ff */
[----:B------:R-:W-:Y:S02]  /*8b60*/  R2UR UR4, R10 ;  /* 0x000000000a0472ca */ /* 0x000fe400000e0000 */
[----:B------:R-:W-:-:S02]  /*8b70*/  R2UR UR5, R11 ;  /* 0x000000000b0572ca */ /* 0x000fc400000e0000 */
[----:B------:R-:W-:Y:S01]  /*8b80*/  R2UR UR6, R6 ;  /* 0x00000000060672ca */ /* 0x000fe200000e0000 */
[C---:B------:R-:W-:Y:S01]  /*8b90*/  VIADD R6, R12.reuse, 0x4 ;  /* 0x000000040c067836 */ /* 0x040fe20000000000 */
[----:B------:R-:W-:Y:S01]  /*8ba0*/  R2UR UR7, R7 ;  /* 0x00000000070772ca */ /* 0x000fe200000e0000 */
[----:B------:R-:W-:Y:S01]  /*8bb0*/  IMAD.MOV.U32 R7, RZ, RZ, 0x40000040 ;  /* 0x40000040ff077424 */ /* 0x000fe200078e00ff */
[----:B------:R-:W-:Y:S01]  /*8bc0*/  IADD3 R152, -R225, 0x60, R152 ;  /* 0x00000060e1987810 */ /* 0x000fe20007ffe198 */
[----:B------:R-:W-:-:S03]  /*8bd0*/  VIADD R12, R12, 0x6 ;  /* 0x000000060c0c7836 */ /* 0x000fc60000000000 */
[C---:B------:R-:W-:Y:S02]  /*8be0*/  ISETP.GT.AND P2, PT, R152.reuse, RZ, PT ;  /* 0x000000ff9800720c */ /* 0x040fe40003f44270 */
[C---:B------:R-:W-:Y:S02]  /*8bf0*/  ISETP.GT.AND P3, PT, R152.reuse, 0x1, PT ;  /* 0x000000019800780c */ /* 0x040fe40003f64270 */
[C---:B------:R-:W-:Y:S02]  /*8c00*/  ISETP.GT.AND P4, PT, R152.reuse, 0x8, PT ;  /* 0x000000089800780c */ /* 0x040fe40003f84270 */
[C---:B------:R-:W-:Y:S02]  /*8c10*/  ISETP.GT.AND P5, PT, R152.reuse, 0x9, PT ;  /* 0x000000099800780c */ /* 0x040fe40003fa4270 */
[----:B------:R-:W-:Y:S02]  /*8c20*/  ISETP.GT.AND P1, PT, R152, 0x10, PT ;  /* 0x000000109800780c */ /* 0x000fe40003f24270 */
[----:B--2---:R-:W-:Y:S01]  /*8c30*/  LOP3.LUT R73, R73, 0x7f, RZ, 0xc0, !PT ;  /* 0x0000007f49497812 */ /* 0x004fe200078ec0ff */
[----:B------:R-:W-:-:S02]  /*8c40*/  WARPGROUP.DEPBAR.LE gsb0, 0x0 ;  /* 0x00008000000079c5 */ /* 0x000fc40000010000 */
[----:B------:R-:W-:-:S06]  /*8c50*/  WARPGROUP.ARRIVE ;  /* 0x00000000000079c5 */ /* 0x000fcc0000000000 */
[----:B------:R-:W-:Y:S01]  /*8c60*/  HGMMA.64x96x16.F32 R24, gdesc[UR4], R24, gsb0 ;  /* 0x01600000041879f0 */ /* 0x000fe20008000818 */
[----:B------:R-:W-:Y:S02]  /*8c70*/  R2UR UR4, R8 ;  /* 0x00000000080472ca */ /* 0x000fe400000e0000 */
[----:B------:R-:W-:Y:S02]  /*8c80*/  R2UR UR5, R9 ;  /* 0x00000000090572ca */ /* 0x000fe400000e0000 */
[----:B------:R-:W-:Y:S01]  /*8c90*/  R2UR UR6, R6 ;  /* 0x00000000060672ca */ /* 0x000fe200000e0000 */
[----:B------:R-:W-:Y:S01]  /*8ca0*/  VIADD R6, R4, 0x6 ;  /* 0x0000000604067836 */ /* 0x000fe20000000000 */
[----:B------:R-:W-:Y:S01]  /*8cb0*/  R2UR UR7, R7 ;  /* 0x00000000070772ca */ /* 0x000fe200000e0000 */
[----:B------:R-:W-:Y:S01]  /*8cc0*/  IMAD.MOV.U32 R7, RZ, RZ, 0x40000040 ;  /* 0x40000040ff077424 */ /* 0x000fe200078e00ff */
[----:B------:R-:W-:Y:S02]  /*8cd0*/  WARPGROUP.DEPBAR.LE gsb0, 0x0 ;  /* 0x00008000000079c5 */ /* 0x000fe40000010000 */
[----:B------:R-:W-:-:S09]  /*8ce0*/  WARPGROUP.ARRIVE ;  /* 0x00000000000079c5 */ /* 0x000fd20000000000 */
[----:B------:R-:W-:Y:S01]  /*8cf0*/  HGMMA.64x96x16.F32 R24, gdesc[UR4], R24, gsb0 ;  /* 0x01600000041879f0 */ /* 0x000fe20008000818 */
[----:B------:R-:W-:Y:S02]  /*8d00*/  R2UR UR4, R6 ;  /* 0x00000000060472ca */ /* 0x000fe400000e0000 */
[----:B------:R-:W-:Y:S02]  /*8d10*/  R2UR UR5, R7 ;  /* 0x00000000070572ca */ /* 0x000fe400000e0000 */
[----:B------:R-:W-:Y:S02]  /*8d20*/  R2UR UR6, R12 ;  /* 0x000000000c0672ca */ /* 0x000fe400000e0000 */
[----:B------:R-:W-:Y:S01]  /*8d30*/  R2UR UR7, R13 ;  /* 0x000000000d0772ca */ /* 0x000fe200000e0000 */
[----:B------:R-:W-:Y:S02]  /*8d40*/  WARPGROUP.DEPBAR.LE gsb0, 0x0 ;  /* 0x00008000000079c5 */ /* 0x000fe40000010000 */
[----:B------:R-:W-:-:S10]  /*8d50*/  WARPGROUP.ARRIVE ;  /* 0x00000000000079c5 */ /* 0x000fd40000000000 */
[----:B------:R-:W-:Y:S01]  /*8d60*/  HGMMA.64x96x16.F32 R24, gdesc[UR4], R24, gsb0 ;  /* 0x01600000041879f0 */ /* 0x000fe20008000818 */
[----:B------:R-:W-:Y:S02]  /*8d70*/  ULDC UR4, c[0x0][0x988] ;  /* 0x0002620000047ab9 */ /* 0x000fe40000000800 */
        /* <DEDUP_REMOVED lines=84> */
[----:B------:R-:W-:Y:S02]  /*92c0*/  FMNMX.FTZ R3, R68, R3, !PT ;  /* 0x0000000344037209 */ /* 0x000fe40007810000 */
[----:B------:R-:W-:Y:S02]  /*92d0*/  FMNMX.FTZ R21, R26, R27, !PT ;  /* 0x0000001b1a157209 */ /* 0x000fe40007810000 */
[----:B------:R-:W-:Y:S01]  /*92e0*/  FMNMX.FTZ R29, R108, R3, !PT ;  /* 0x000000036c1d7209 */ /* 0x000fe20007810000 */
[----:B------:R-:W-:Y:S01]  /*92f0*/  IMAD.U32 R3, RZ, RZ, UR4 ;  /* 0x00000004ff037e24 */ /* 0x000fe2000f8e00ff */
[----:B------:R-:W-:Y:S02]  /*9300*/  FMNMX.FTZ R21, R30, R21, !PT ;  /* 0x000000151e157209 */ /* 0x000fe40007810000 */
[----:B------:R-:W-:Y:S01]  /*9310*/  FSEL R66, R66, -INF , P2 ;  /* 0xff80000042427808 */ /* 0x000fe20001000000 */
[----:B------:R-:W2:Y:S01]  /*9320*/  SHFL.BFLY PT, R12, R29, 0x2, 0x1f ;  /* 0x0c401f001d0c7f89 */ /* 0x000ea200000e0000 */
[----:B------:R-:W-:-:S02]  /*9330*/  FMNMX.FTZ R21, R14, R21, !PT ;  /* 0x000000150e157209 */ /* 0x000fc40007810000 */
[----:B------:R-:W-:Y:S02]  /*9340*/  FSEL R70, R70, -INF , P4 ;  /* 0xff80000046467808 */ /* 0x000fe40002000000 */
[----:B------:R-:W-:-:S04]  /*9350*/  FMNMX.FTZ R21, R34, R21, !PT ;  /* 0x0000001522157209 */ /* 0x000fc80007810000 */
[----:B------:R-:W-:-:S04]  /*9360*/  FMNMX.FTZ R21, R24, R21, !PT ;  /* 0x0000001518157209 */ /* 0x000fc80007810000 */
[----:B------:R-:W-:-:S04]  /*9370*/  FMNMX.FTZ R21, R38, R21, !PT ;  /* 0x0000001526157209 */ /* 0x000fc80007810000 */
[----:B------:R-:W-:-:S04]  /*9380*/  FMNMX.FTZ R21, R28, R21, !PT ;  /* 0x000000151c157209 */ /* 0x000fc80007810000 */
[----:B------:R-:W-:Y:S02]  /*9390*/  FMNMX.FTZ R21, R42, R21, !PT ;  /* 0x000000152a157209 */ /* 0x000fe40007810000 */
[----:B--2---:R-:W-:Y:S02]  /*93a0*/  FMNMX.FTZ R31, R29, R12, !PT ;  /* 0x0000000c1d1f7209 */ /* 0x004fe40007810000 */
[----:B------:R-:W-:-:S03]  /*93b0*/  FMNMX.FTZ R29, R32, R21, !PT ;  /* 0x00000015201d7209 */ /* 0x000fc60007810000 */
[----:B------:R-:W2:Y:S01]  /*93c0*/  SHFL.BFLY PT, R12, R31, 0x1, 0x1f ;  /* 0x0c201f001f0c7f89 */ /* 0x000ea200000e0000 */
[----:B------:R-:W-:-:S04]  /*93d0*/  FMNMX.FTZ R29, R46, R29, !PT ;  /* 0x0000001d2e1d7209 */ /* 0x000fc80007810000 */
[----:B------:R-:W-:-:S04]  /*93e0*/  FMNMX.FTZ R29, R36, R29, !PT ;  /* 0x0000001d241d7209 */ /* 0x000fc80007810000 */
[----:B------:R-:W-:Y:S02]  /*93f0*/  FMNMX.FTZ R29, R50, R29, !PT ;  /* 0x0000001d321d7209 */ /* 0x000fe40007810000 */
[----:B--2---:R-:W-:Y:S02]  /*9400*/  FMNMX.FTZ R12, R31, R12, !PT ;  /* 0x0000000c1f0c7209 */ /* 0x004fe40007810000 */
[----:B------:R-:W-:Y:S02]  /*9410*/  FMNMX.FTZ R31, R40, R29, !PT ;  /* 0x0000001d281f7209 */ /* 0x000fe40007810000 */
[C---:B------:R-:W-:Y:S01]  /*9420*/  FSETP.NEU.FTZ.AND P6, PT, R12.reuse, -INF , PT ;  /* 0xff8000000c00780b */ /* 0x040fe20003fdd000 */
[----:B------:R-:W-:Y:S01]  /*9430*/  FMUL.FTZ R25, R12, R3 ;  /* 0x000000030c197220 */ /* 0x000fe20000410000 */
[----:B------:R-:W-:-:S04]  /*9440*/  FMNMX.FTZ R31, R54, R31, !PT ;  /* 0x0000001f361f7209 */ /* 0x000fc80007810000 */
[----:B------:R-:W-:Y:S02]  /*9450*/  FMNMX.FTZ R31, R44, R31, !PT ;  /* 0x0000001f2c1f7209 */ /* 0x000fe40007810000 */
[----:B------:R-:W-:Y:S02]  /*9460*/  FSEL R25, R25, RZ, P6 ;  /* 0x000000ff19197208 */ /* 0x000fe40003000000 */
[----:B------:R-:W-:-:S03]  /*9470*/  FMNMX.FTZ R31, R58, R31, !PT ;  /* 0x0000001f3a1f7209 */ /* 0x000fc60007810000 */
[--C-:B-----5:R-:W-:Y:S01]  /*9480*/  FFMA.FTZ R154, R80, R3, -R25.reuse ;  /* 0x00000003509a7223 */ /* 0x120fe20000010819 */
[----:B------:R-:W-:Y:S01]  /*9490*/  FMNMX.FTZ R33, R48, R31, !PT ;  /* 0x0000001f30217209 */ /* 0x000fe20007810000 */
[-CC-:B------:R-:W-:Y:S01]  /*94a0*/  FFMA.FTZ R156, R76, R3.reuse, -R25.reuse ;  /* 0x000000034c9c7223 */ /* 0x180fe20000010819 */
[----:B------:R-:W-:Y:S01]  /*94b0*/  FSEL R80, R63, -INF , P1 ;  /* 0xff8000003f507808 */ /* 0x000fe20000800000 */
[--C-:B------:R-:W-:Y:S01]  /*94c0*/  FFMA.FTZ R37, R74, R3, -R25.reuse ;  /* 0x000000034a257223 */ /* 0x100fe20000010819 */
        /* <DEDUP_REMOVED lines=9> */
[----:B------:R-:W-:Y:S01]  /*9560*/  MUFU.EX2 R204, R204 ;  /* 0x000000cc00cc7308 */ /* 0x000fe20000000800 */
[-CC-:B------:R-:W-:Y:S01]  /*9570*/  FFMA.FTZ R82, R82, R3.reuse, -R25.reuse ;  /* 0x0000000352527223 */ /* 0x180fe20000010819 */
[--C-:B------:R-:W-:Y:S01]  /*9580*/  FFMA.FTZ R152, R88, R3, -R25.reuse ;  /* 0x0000000358987223 */ /* 0x100fe20000010819 */
[----:B------:R-:W-:Y:S01]  /*9590*/  FMNMX.FTZ R35, R76, R33, !PT ;  /* 0x000000214c237209 */ /* 0x000fe20007810000 */
[-CC-:B------:R-:W-:Y:S01]  /*95a0*/  FFMA.FTZ R86, R86, R3.reuse, -R25.reuse ;  /* 0x0000000356567223 */ /* 0x180fe20000010819 */
[-CC-:B------:R-:W-:Y:S01]  /*95b0*/  FFMA.FTZ R84, R84, R3.reuse, -R25.reuse ;  /* 0x0000000354547223 */ /* 0x180fe20000010819 */
[--C-:B------:R-:W-:Y:S01]  /*95c0*/  FFMA.FTZ R160, R92, R3, -R25.reuse ;  /* 0x000000035ca07223 */ /* 0x100fe20000010819 */
[----:B------:R-:W-:Y:S01]  /*95d0*/  FMNMX.FTZ R35, R70, R35, !PT ;  /* 0x0000002346237209 */ /* 0x000fe20007810000 */
[----:B------:R-:W2:Y:S01]  /*95e0*/  MUFU.EX2 R13, R13 ;  /* 0x0000000d000d7308 */ /* 0x000ea20000000800 */
[-CC-:B------:R-:W-:Y:S01]  /*95f0*/  FFMA.FTZ R96, R96, R3.reuse, -R25.reuse ;  /* 0x0000000360607223 */ /* 0x180fe20000010819 */
[--C-:B------:R-:W-:Y:S01]  /*9600*/  FFMA.FTZ R162, R52, R3, -R25.reuse ;  /* 0x0000000334a27223 */ /* 0x100fe20000010819 */
[----:B------:R-:W-:Y:S01]  /*9610*/  FMNMX.FTZ R41, R74, R35, !PT ;  /* 0x000000234a297209 */ /* 0x000fe20007810000 */
[-CC-:B------:R-:W-:Y:S01]  /*9620*/  FFMA.FTZ R35, R90, R3.reuse, -R25.reuse ;  /* 0x000000035a237223 */ /* 0x180fe20000010819 */
[-CC-:B------:R-:W-:Y:S01]  /*9630*/  FFMA.FTZ R39, R100, R3.reuse, -R25.reuse ;  /* 0x0000000364277223 */ /* 0x180fe20000010819 */
[-CC-:B------:R-:W-:Y:S01]  /*9640*/  FFMA.FTZ R164, R56, R3.reuse, -R25.reuse ;  /* 0x0000000338a47223 */ /* 0x180fe20000010819 */
[-CC-:B------:R-:W-:Y:S01]  /*9650*/  FFMA.FTZ R166, R60, R3.reuse, -R25.reuse ;  /* 0x000000033ca67223 */ /* 0x180fe20000010819 */
[----:B------:R-:W3:Y:S01]  /*9660*/  SHFL.BFLY PT, R78, R41, 0x2, 0x1f ;  /* 0x0c401f00294e7f89 */ /* 0x000ee200000e0000 */
[----:B------:R-:W4:Y:S01]  /*9670*/  MUFU.EX2 R206, R206 ;  /* 0x000000ce00ce7308 */ /* 0x000f220000000800 */
[-CC-:B------:R-:W-:Y:S01]  /*9680*/  FFMA.FTZ R43, R104, R3.reuse, -R25.reuse ;  /* 0x00000003682b7223 */ /* 0x180fe20000010819 */
[-CC-:B------:R-:W-:Y:S01]  /*9690*/  FFMA.FTZ R168, R64, R3.reuse, -R25.reuse ;  /* 0x0000000340a87223 */ /* 0x180fe20000010819 */
[-CC-:B------:R-:W-:Y:S01]  /*96a0*/  FFMA.FTZ R106, R106, R3.reuse, -R25.reuse ;  /* 0x000000036a6a7223 */ /* 0x180fe20000010819 */
[----:B------:R-:W-:-:S04]  /*96b0*/  FFMA.FTZ R170, R68, R3, -R25 ;  /* 0x0000000344aa7223 */ /* 0x000fc80000010819 */
[----:B------:R-:W0:Y:S08]  /*96c0*/  MUFU.EX2 R21, R82 ;  /* 0x0000005200157308 */ /* 0x000e300000000800 */
[----:B------:R-:W1:Y:S01]  /*96d0*/  MUFU.EX2 R152, R152 ;  /* 0x0000009800987308 */ /* 0x000e620000000800 */
[----:B---3--:R-:W-:-:S07]  /*96e0*/  FMNMX.FTZ R78, R41, R78, !PT ;  /* 0x0000004e294e7209 */ /* 0x008fce0007810000 */
[----:B------:R-:W3:Y:S01]  /*96f0*/  MUFU.EX2 R29, R86 ;  /* 0x00000056001d7308 */ /* 0x000ee20000000800 */
[-CC-:B------:R-:W-:Y:S01]  /*9700*/  FFMA.FTZ R41, R102, R3.reuse, -R25.reuse ;  /* 0x0000000366297223 */ /* 0x180fe20000010819 */
[----:B------:R-:W-:Y:S01]  /*9710*/  FFMA.FTZ R25, R108, R3, -R25 ;  /* 0x000000036c197223 */ /* 0x000fe20000010819 */
[----:B------:R-:W2:Y:S05]  /*9720*/  SHFL.BFLY PT, R45, R78, 0x1, 0x1f ;  /* 0x0c201f004e2d7f89 */ /* 0x000eaa00000e0000 */
[----:B------:R-:W3:Y:S08]  /*9730*/  MUFU.EX2 R154, R154 ;  /* 0x0000009a009a7308 */ /* 0x000ef00000000800 */
[----:B------:R-:W3:Y:S08]  /*9740*/  MUFU.EX2 R31, R84 ;  /* 0x00000054001f7308 */ /* 0x000ef00000000800 */
[----:B------:R-:W-:Y:S01]  /*9750*/  MUFU.EX2 R156, R156 ;  /* 0x0000009c009c7308 */ /* 0x000fe20000000800 */
[----:B--2---:R-:W-:-:S04]  /*9760*/  FMNMX.FTZ R172, R78, R45, !PT ;  /* 0x0000002d4eac7209 */ /* 0x004fc80007810000 */
[C---:B------:R-:W-:Y:S01]  /*9770*/  FSETP.NEU.FTZ.AND P1, PT, R172.reuse, -INF , PT ;  /* 0xff800000ac00780b */ /* 0x040fe20003f3d000 */
[-C--:B------:R-:W-:Y:S02]  /*9780*/  FMUL.FTZ R47, R172, R3.reuse ;  /* 0x00000003ac2f7220 */ /* 0x080fe40000410000 */
[----:B------:R-:W-:Y:S03]  /*9790*/  MUFU.EX2 R33, R37 ;  /* 0x0000002500217308 */ /* 0x000fe60000000800 */
[----:B------:R-:W-:Y:S02]  /*97a0*/  FSEL R47, R47, RZ, P1 ;  /* 0x000000ff2f2f7208 */ /* 0x000fe40000800000 */
[----:B------:R-:W-:Y:S02]  /*97b0*/  ISETP.NE.AND P1, PT, R73, RZ, PT ;  /* 0x000000ff4900720c */ /* 0x000fe40003f25270 */
[----:B------:R-:W2:Y:S01]  /*97c0*/  S2R R73, SR_TID.X ;  /* 0x0000000000497919 */ /* 0x000ea20000002100 */
[-CC-:B------:R-:W-:Y:S01]  /*97d0*/  FFMA.FTZ R205, R26, R3.reuse, -R47.reuse ;  /* 0x000000031acd7223 */ /* 0x180fe2000001082f */
[-CC-:B------:R-:W-:Y:S01]  /*97e0*/  FFMA.FTZ R26, R27, R3.reuse, -R47.reuse ;  /* 0x000000031b1a7223 */ /* 0x180fe2000001082f */
[-CC-:B------:R-:W-:Y:S01]  /*97f0*/  FFMA.FTZ R207, R30, R3.reuse, -R47.reuse ;  /* 0x000000031ecf7223 */ /* 0x180fe2000001082f */
[-C--:B------:R-:W-:Y:S01]  /*9800*/  FFMA.FTZ R14, R14, R3.reuse, -R47 ;  /* 0x000000030e0e7223 */ /* 0x080fe2000001082f */
[----:B------:R-:W-:Y:S01]  /*9810*/  FADD.FTZ R27, R204, R13 ;  /* 0x0000000dcc1b7221 */ /* 0x000fe20000010000 */
[-CC-:B------:R-:W-:Y:S01]  /*9820*/  FFMA.FTZ R153, R34, R3.reuse, -R47.reuse ;  /* 0x0000000322997223 */ /* 0x180fe2000001082f */
[----:B------:R-:W-:Y:S01]  /*9830*/  MUFU.EX2 R205, R205 ;  /* 0x000000cd00cd7308 */ /* 0x000fe20000000800 */
[-CC-:B------:R-:W-:Y:S01]  /*9840*/  FFMA.FTZ R30, R32, R3.reuse, -R47.reuse ;  /* 0x00000003201e7223 */ /* 0x180fe2000001082f */
[-C--:B------:R-:W-:Y:S01]  /*9850*/  FFMA.FTZ R32, R36, R3.reuse, -R47 ;  /* 0x0000000324207223 */ /* 0x080fe2000001082f */
[----:B----4-:R-:W-:Y:S01]  /*9860*/  FADD.FTZ R36, R206, R27 ;  /* 0x0000001bce247221 */ /* 0x010fe20000010000 */
[-CC-:B------:R-:W-:Y:S01]  /*9870*/  FFMA.FTZ R24, R24, R3.reuse, -R47.reuse ;  /* 0x0000000318187223 */ /* 0x180fe2000001082f */
[-CC-:B------:R-:W-:Y:S01]  /*9880*/  FFMA.FTZ R155, R38, R3.reuse, -R47.reuse ;  /* 0x00000003269b7223 */ /* 0x180fe2000001082f */
[-CC-:B------:R-:W-:Y:S01]  /*9890*/  FFMA.FTZ R28, R28, R3.reuse, -R47.reuse ;  /* 0x000000031c1c7223 */ /* 0x180fe2000001082f */
[----:B0-----:R-:W-:Y:S01]  /*98a0*/  FADD.FTZ R27, R21, R36 ;  /* 0x00000024151b7221 */ /* 0x001fe20000010000 */
[----:B------:R-:W0:Y:S01]  /*98b0*/  MUFU.EX2 R26, R26 ;  /* 0x0000001a001a7308 */ /* 0x000e220000000800 */
[-CC-:B------:R-:W-:Y:S01]  /*98c0*/  FFMA.FTZ R157, R42, R3.reuse, -R47.reuse ;  /* 0x000000032a9d7223 */ /* 0x180fe2000001082f */
[-C--:B------:R-:W-:Y:S01]  /*98d0*/  FFMA.FTZ R34, R40, R3.reuse, -R47 ;  /* 0x0000000328227223 */ /* 0x080fe2000001082f */
[----:B-1----:R-:W-:Y:S01]  /*98e0*/  FADD.FTZ R38, R152, R27 ;  /* 0x0000001b98267221 */ /* 0x002fe20000010000 */
[-CC-:B------:R-:W-:Y:S01]  /*98f0*/  FFMA.FTZ R159, R46, R3.reuse, -R47.reuse ;  /* 0x000000032e9f7223 */ /* 0x180fe2000001082f */
[-CC-:B------:R-:W-:Y:S01]  /*9900*/  FFMA.FTZ R161, R50, R3.reuse, -R47.reuse ;  /* 0x0000000332a17223 */ /* 0x180fe2000001082f */
[-CC-:B------:R-:W-:Y:S01]  /*9910*/  FFMA.FTZ R163, R54, R3.reuse, -R47.reuse ;  /* 0x0000000336a37223 */ /* 0x180fe2000001082f */
[----:B---3--:R-:W-:Y:S01]  /*9920*/  FADD.FTZ R49, R29, R38 ;  /* 0x000000261d317221 */ /* 0x008fe20000010000 */
[----:B------:R-:W1:Y:S01]  /*9930*/  MUFU.EX2 R207, R207 ;  /* 0x000000cf00cf7308 */ /* 0x000e620000000800 */
[-CC-:B------:R-:W-:Y:S01]  /*9940*/  FFMA.FTZ R58, R58, R3.reuse, -R47.reuse ;  /* 0x000000033a3a7223 */ /* 0x180fe2000001082f */
[-C--:B------:R-:W-:Y:S01]  /*9950*/  FFMA.FTZ R48, R48, R3.reuse, -R47 ;  /* 0x0000000330307223 */ /* 0x080fe2000001082f */
[----:B------:R-:W-:Y:S01]  /*9960*/  FADD.FTZ R40, R154, R49 ;  /* 0x000000319a287221 */ /* 0x000fe20000010000 */
[----:B------:R-:W-:Y:S01]  /*9970*/  F2FP.F16.F32.PACK_AB R204, R13, R204 ;  /* 0x000000cc0dcc723e */ /* 0x000fe200000000ff */
[-C--:B------:R-:W-:Y:S01]  /*9980*/  FFMA.FTZ R62, R62, R3.reuse, -R47 ;  /* 0x000000033e3e7223 */ /* 0x080fe2000001082f */
[----:B------:R-:W-:Y:S01]  /*9990*/  F2FP.F16.F32.PACK_AB R206, R21, R206 ;  /* 0x000000ce15ce723e */ /* 0x000fe200000000ff */
[----:B------:R-:W-:Y:S01]  /*99a0*/  FADD.FTZ R51, R31, R40 ;  /* 0x000000281f337221 */ /* 0x000fe20000010000 */
[----:B------:R-:W3:Y:S01]  /*99b0*/  MUFU.EX2 R14, R14 ;  /* 0x0000000e000e7308 */ /* 0x000ee20000000800 */
[----:B0-----:R-:W-:Y:S01]  /*99c0*/  FADD.FTZ R36, R205, R26 ;  /* 0x0000001acd247221 */ /* 0x001fe20000010000 */
[----:B--2---:R-:W-:Y:S01]  /*99d0*/  SHF.R.U32.HI R73, RZ, 0x7, R73 ;  /* 0x00000007ff497819 */ /* 0x004fe20000011649 */
[----:B------:R-:W-:Y:S01]  /*99e0*/  FADD.FTZ R40, R156, R51 ;  /* 0x000000339c287221 */ /* 0x000fe20000010000 */
[-CC-:B------:R-:W-:Y:S01]  /*99f0*/  FFMA.FTZ R80, R80, R3.reuse, -R47.reuse ;  /* 0x0000000350507223 */ /* 0x180fe2000001082f */
[-CC-:B------:R-:W-:Y:S01]  /*9a00*/  FFMA.FTZ R66, R66, R3.reuse, -R47.reuse ;  /* 0x0000000342427223 */ /* 0x180fe2000001082f */
[----:B------:R-:W-:Y:S01]  /*9a10*/  IADD3 R197, -R73, 0xb, RZ ;  /* 0x0000000b49c57810 */ /* 0x000fe20007ffe1ff */
[----:B------:R-:W-:Y:S01]  /*9a20*/  FADD.FTZ R51, R33, R40 ;  /* 0x0000002821337221 */ /* 0x000fe20000010000 */
[----:B------:R-:W0:Y:S01]  /*9a30*/  MUFU.EX2 R153, R153 ;  /* 0x0000009900997308 */ /* 0x000e220000000800 */
[----:B-1----:R-:W-:Y:S01]  /*9a40*/  FADD.FTZ R27, R207, R36 ;  /* 0x00000024cf1b7221 */ /* 0x002fe20000010000 */
[-CC-:B------:R-:W-:Y:S01]  /*9a50*/  FFMA.FTZ R36, R44, R3.reuse, -R47.reuse ;  /* 0x000000032c247223 */ /* 0x180fe2000001082f */
[-CC-:B------:R-:W-:Y:S01]  /*9a60*/  FFMA.FTZ R76, R76, R3.reuse, -R47.reuse ;  /* 0x000000034c4c7223 */ /* 0x180fe2000001082f */
[-CC-:B------:R-:W-:Y:S01]  /*9a70*/  FFMA.FTZ R70, R70, R3.reuse, -R47.reuse ;  /* 0x0000000346467223 */ /* 0x180fe2000001082f */
[----:B------:R-:W-:Y:S01]  /*9a80*/  FFMA.FTZ R47, R74, R3, -R47 ;  /* 0x000000034a2f7223 */ /* 0x000fe2000001082f */
[----:B------:R-:W-:-:S02]  /*9a90*/  F2FP.F16.F32.PACK_AB R152, R29, R152 ;  /* 0x000000981d98723e */ /* 0x000fc400000000ff */
[----:B------:R-:W1:Y:S01]  /*9aa0*/  MUFU.EX2 R24, R24 ;  /* 0x0000001800187308 */ /* 0x000e620000000800 */
[C---:B---3--:R-:W-:Y:S01]  /*9ab0*/  FADD.FTZ R38, R14.reuse, R27 ;  /* 0x0000001b0e267221 */ /* 0x048fe20000010000 */
[----:B------:R-:W-:Y:S01]  /*9ac0*/  @!P1 VIADD R27, R15, 0x22840 ;  /* 0x000228400f1b9836 */ /* 0x000fe20000000000 */
[----:B------:R-:W-:Y:S02]  /*9ad0*/  F2FP.F16.F32.PACK_AB R207, R14, R207 ;  /* 0x000000cf0ecf723e */ /* 0x000fe400000000ff */
[----:B------:R-:W-:Y:S02]  /*9ae0*/  F2FP.F16.F32.PACK_AB R154, R31, R154 ;  /* 0x0000009a1f9a723e */ /* 0x000fe400000000ff */
[----:B------:R-:W-:Y:S01]  /*9af0*/  @!P1 PRMT R27, RZ, 0x654, R27 ;  /* 0x00000654ff1b9816 */ /* 0x000fe2000000001b */
[----:B------:R-:W2:Y:S01]  /*9b00*/  MUFU.EX2 R155, R155 ;  /* 0x0000009b009b7308 */ /* 0x000ea20000000800 */
[----:B0-----:R-:W-:Y:S01]  /*9b10*/  FADD.FTZ R49, R153, R38 ;  /* 0x0000002699317221 */ /* 0x001fe20000010000 */
[----:B------:R0:W-:Y:S06]  /*9b20*/  BAR.ARV R197, 0x100 ;  /* 0x000400c50000751d */ /* 0x0001ec0000002000 */
[----:B------:R-:W3:Y:S01]  /*9b30*/  MUFU.EX2 R158, R158 ;  /* 0x0000009e009e7308 */ /* 0x000ee20000000800 */
[----:B-1----:R-:W-:Y:S01]  /*9b40*/  FADD.FTZ R38, R24, R49 ;  /* 0x0000003118267221 */ /* 0x002fe20000010000 */
[----:B------:R1:W-:Y:S01]  /*9b50*/  @!P1 SYNCS.ARRIVE.TRANS64.RED.A1T0 RZ, [R27+URZ], RZ ;  /* 0x000000ff1bff99a7 */ /* 0x0003e2000810043f */
[----:B------:R-:W-:-:S02]  /*9b60*/  F2FP.F16.F32.PACK_AB R156, R33, R156 ;  /* 0x0000009c219c723e */ /* 0x000fc400000000ff */
[----:B------:R-:W-:Y:S02]  /*9b70*/  F2FP.F16.F32.PACK_AB R205, R26, R205 ;  /* 0x000000cd1acd723e */ /* 0x000fe400000000ff */
[----:B------:R-:W-:Y:S01]  /*9b80*/  F2FP.F16.F32.PACK_AB R153, R24, R153 ;  /* 0x000000991899723e */ /* 0x000fe200000000ff */
[----:B------:R-:W4:Y:S01]  /*9b90*/  MUFU.EX2 R28, R28 ;  /* 0x0000001c001c7308 */ /* 0x000f220000000800 */
[----:B--2---:R-:W-:-:S07]  /*9ba0*/  FADD.FTZ R49, R155, R38 ;  /* 0x000000269b317221 */ /* 0x004fce0000010000 */
[----:B------:R-:W2:Y:S01]  /*9bb0*/  MUFU.EX2 R35, R35 ;  /* 0x0000002300237308 */ /* 0x000ea20000000800 */
[----:B---3--:R-:W-:-:S07]  /*9bc0*/  FADD.FTZ R40, R158, R51 ;  /* 0x000000339e287221 */ /* 0x008fce0000010000 */
[----:B------:R-:W1:Y:S01]  /*9bd0*/  MUFU.EX2 R157, R157 ;  /* 0x0000009d009d7308 */ /* 0x000e620000000800 */
[C---:B----4-:R-:W-:Y:S01]  /*9be0*/  FADD.FTZ R38, R28.reuse, R49 ;  /* 0x000000311c267221 */ /* 0x050fe20000010000 */
[----:B------:R-:W-:-:S06]  /*9bf0*/  F2FP.F16.F32.PACK_AB R155, R28, R155 ;  /* 0x0000009b1c9b723e */ /* 0x000fcc00000000ff */
[----:B------:R-:W3:Y:S01]  /*9c00*/  MUFU.EX2 R160, R160 ;  /* 0x000000a000a07308 */ /* 0x000ee20000000800 */
[C---:B--2---:R-:W-:Y:S01]  /*9c10*/  FADD.FTZ R49, R35.reuse, R40 ;  /* 0x0000002823317221 */ /* 0x044fe20000010000 */
[----:B------:R-:W-:-:S06]  /*9c20*/  F2FP.F16.F32.PACK_AB R158, R35, R158 ;  /* 0x0000009e239e723e */ /* 0x000fcc00000000ff */
[----:B------:R-:W2:Y:S01]  /*9c30*/  MUFU.EX2 R30, R30 ;  /* 0x0000001e001e7308 */ /* 0x000ea20000000800 */
[----:B-1----:R-:W-:-:S07]  /*9c40*/  FADD.FTZ R27, R157, R38 ;  /* 0x000000269d1b7221 */ /* 0x002fce0000010000 */
[----:B------:R-:W1:Y:S01]  /*9c50*/  MUFU.EX2 R37, R96 ;  /* 0x0000006000257308 */ /* 0x000e620000000800 */
[----:B---3--:R-:W-:-:S07]  /*9c60*/  FADD.FTZ R40, R160, R49 ;  /* 0x00000031a0287221 */ /* 0x008fce0000010000 */
[----:B------:R-:W3:Y:S01]  /*9c70*/  MUFU.EX2 R159, R159 ;  /* 0x0000009f009f7308 */ /* 0x000ee20000000800 */
[C---:B--2---:R-:W-:Y:S01]  /*9c80*/  FADD.FTZ R38, R30.reuse, R27 ;  /* 0x0000001b1e267221 */ /* 0x044fe20000010000 */
[----:B------:R-:W-:-:S06]  /*9c90*/  F2FP.F16.F32.PACK_AB R157, R30, R157 ;  /* 0x0000009d1e9d723e */ /* 0x000fcc00000000ff */
[----:B------:R-:W2:Y:S01]  /*9ca0*/  MUFU.EX2 R162, R162 ;  /* 0x000000a200a27308 */ /* 0x000ea20000000800 */
[C---:B-1----:R-:W-:Y:S01]  /*9cb0*/  FADD.FTZ R49, R37.reuse, R40 ;  /* 0x0000002825317221 */ /* 0x042fe20000010000 */
[----:B------:R-:W-:-:S06]  /*9cc0*/  F2FP.F16.F32.PACK_AB R160, R37, R160 ;  /* 0x000000a025a0723e */ /* 0x000fcc00000000ff */
[----:B------:R-:W1:Y:S01]  /*9cd0*/  MUFU.EX2 R32, R32 ;  /* 0x0000002000207308 */ /* 0x000e620000000800 */
[----:B---3--:R-:W-:-:S07]  /*9ce0*/  FADD.FTZ R27, R159, R38 ;  /* 0x000000269f1b7221 */ /* 0x008fce0000010000 */
[----:B------:R-:W3:Y:S01]  /*9cf0*/  MUFU.EX2 R39, R39 ;  /* 0x0000002700277308 */ /* 0x000ee20000000800 */
[----:B--2---:R-:W-:-:S07]  /*9d00*/  FADD.FTZ R40, R162, R49 ;  /* 0x00000031a2287221 */ /* 0x004fce0000010000 */
[----:B------:R-:W2:Y:S01]  /*9d10*/  MUFU.EX2 R161, R161 ;  /* 0x000000a100a17308 */ /* 0x000ea20000000800 */
[C---:B-1----:R-:W-:Y:S01]  /*9d20*/  FADD.FTZ R38, R32.reuse, R27 ;  /* 0x0000001b20267221 */ /* 0x042fe20000010000 */
[----:B------:R-:W-:-:S06]  /*9d30*/  F2FP.F16.F32.PACK_AB R159, R32, R159 ;  /* 0x0000009f209f723e */ /* 0x000fcc00000000ff */
[----:B------:R-:W1:Y:S01]  /*9d40*/  MUFU.EX2 R164, R164 ;  /* 0x000000a400a47308 */ /* 0x000e620000000800 */
[C---:B---3--:R-:W-:Y:S01]  /*9d50*/  FADD.FTZ R27, R39.reuse, R40 ;  /* 0x00000028271b7221 */ /* 0x048fe20000010000 */
[----:B------:R-:W-:-:S06]  /*9d60*/  F2FP.F16.F32.PACK_AB R162, R39, R162 ;  /* 0x000000a227a2723e */ /* 0x000fcc00000000ff */
[----:B------:R-:W3:Y:S01]  /*9d70*/  MUFU.EX2 R34, R34 ;  /* 0x0000002200227308 */ /* 0x000ee20000000800 */
[----:B--2---:R-:W-:-:S07]  /*9d80*/  FADD.FTZ R13, R161, R38 ;  /* 0x00000026a10d7221 */ /* 0x004fce0000010000 */
[----:B------:R-:W2:Y:S01]  /*9d90*/  MUFU.EX2 R41, R41 ;  /* 0x0000002900297308 */ /* 0x000ea20000000800 */
[----:B-1----:R-:W-:-:S07]  /*9da0*/  FADD.FTZ R40, R164, R27 ;  /* 0x0000001ba4287221 */ /* 0x002fce0000010000 */
[----:B------:R-:W1:Y:S01]  /*9db0*/  MUFU.EX2 R163, R163 ;  /* 0x000000a300a37308 */ /* 0x000e620000000800 */
[C---:B---3--:R-:W-:Y:S01]  /*9dc0*/  FADD.FTZ R38, R34.reuse, R13 ;  /* 0x0000000d22267221 */ /* 0x048fe20000010000 */
        /* <DEDUP_REMOVED lines=32> */
[----:B--2---:R-:W-:-:S07]  /*9fd0*/  FADD.FTZ R14, R66, R21 ;  /* 0x00000015420e7221 */ /* 0x004fce0000010000 */
[----:B------:R-:W2:Y:S01]  /*9fe0*/  MUFU.EX2 R25, R25 ;  /* 0x0000001900197308 */ /* 0x000ea20000000800 */
[C---:B-1----:R-:W-:Y:S01]  /*9ff0*/  FADD.FTZ R21, R169.reuse, R14 ;  /* 0x0000000ea9157221 */ /* 0x042fe20000010000 */
[----:B------:R-:W-:-:S06]  /*a000*/  F2FP.F16.F32.PACK_AB R169, R169, R66 ;  /* 0x00000042a9a9723e */ /* 0x000fcc00000000ff */
[----:B------:R-:W1:Y:S01]  /*a010*/  MUFU.EX2 R47, R47 ;  /* 0x0000002f002f7308 */ /* 0x000e620000000800 */
[----:B---3--:R-:W-:Y:S01]  /*a020*/  FADD.FTZ R14, R70, R21 ;  /* 0x00000015460e7221 */ /* 0x008fe20000010000 */
[C---:B--2---:R-:W-:Y:S01]  /*a030*/  FADD.FTZ R13, R25.reuse, R40 ;  /* 0x00000028190d7221 */ /* 0x044fe20000010000 */
[----:B------:R-:W-:Y:S02]  /*a040*/  F2FP.F16.F32.PACK_AB R170, R25, R170 ;  /* 0x000000aa19aa723e */ /* 0x000fe400000000ff */
[C---:B-1----:R-:W-:Y:S01]  /*a050*/  FADD.FTZ R14, R47.reuse, R14 ;  /* 0x0000000e2f0e7221 */ /* 0x042fe20000010000 */
[----:B------:R-:W-:Y:S01]  /*a060*/  F2FP.F16.F32.PACK_AB R171, R47, R70 ;  /* 0x000000462fab723e */ /* 0x000fe200000000ff */
[----:B0-----:R-:W-:Y:S06]  /*a070*/  @!P0 BRA `(.L_x_704) ;  /* 0x0000000000048947 */ /* 0x001fec0003800000 */
[----:B------:R-:W-:Y:S01]  /*a080*/  BPT.TRAP 0x1 ;  /* 0x000000040000795c */ /* 0x000fe20000300000 */
.L_x_704:
[----:B------:R0:W1:Y:S01]  /*a090*/  SYNCS.PHASECHK.TRANS64.TRYWAIT P2, [R15+URZ+0x22850], R20 ;  /* 0x022850140f0075a7 */ /* 0x000062000804017f */
[----:B------:R-:W-:Y:S05]  /*a0a0*/  @!P0 BRA `(.L_x_705) ;  /* 0x0000000000048947 */ /* 0x000fea0003800000 */
[----:B------:R-:W-:Y:S01]  /*a0b0*/  BPT.TRAP 0x1 ;  /* 0x000000040000795c */ /* 0x000fe20000300000 */
.L_x_705:
[----:B------:R-:W-:Y:S04]  /*a0c0*/  BSSY B0, `(.L_x_706) ;  /* 0x0000004000007945 */ /* 0x000fe80003800000 */
[----:B-1----:R-:W-:Y:S05]  /*a0d0*/  @P2 BRA `(.L_x_707) ;  /* 0x0000000000082947 */ /* 0x002fea0003800000 */
[----:B------:R-:W1:Y:S02]  /*a0e0*/  SYNCS.PHASECHK.TRANS64.TRYWAIT P2, [R15+URZ+0x22850], R20 ;  /* 0x022850140f0075a7 */ /* 0x000e64000804017f */
[----:B-1----:R-:W-:Y:S05]  /*a0f0*/  @!P2 BRA `(.L_x_708) ;  /* 0x000000fc0080a947 */ /* 0x002fea0003800000 */
.L_x_707:
[----:B------:R-:W-:Y:S05]  /*a100*/  BSYNC B0 ;  /* 0x0000000000007941 */ /* 0x000fea0003800000 */
.L_x_706:
[----:B------:R-:W-:Y:S05]  /*a110*/  WARPSYNC.ALL ;  /* 0x0000000000007948 */ /* 0x000fea0003800000 */
[----:B------:R-:W-:Y:S01]  /*a120*/  R2UR UR4, R19 ;  /* 0x00000000130472ca */ /* 0x000fe200000e0000 */
[----:B------:R2:W-:Y:S01]  /*a130*/  BAR.SYNC.DEFER_BLOCKING R72, 0x100 ;  /* 0x000400480000751d */ /* 0x0005e20000010000 */
[----:B------:R-:W-:Y:S02]  /*a140*/  IMAD.MOV.U32 R21, RZ, RZ, 0xc00 ;  /* 0x00000c00ff157424 */ /* 0x000fe400078e00ff */
[----:B------:R-:W-:Y:S02]  /*a150*/  IMAD.MOV.U32 R27, RZ, RZ, 0x40000040 ;  /* 0x40000040ff1b7424 */ /* 0x000fe400078e00ff */
[----:B------:R-:W-:Y:S01]  /*a160*/  IMAD.MOV.U32 R25, RZ, RZ, 0x40000040 ;  /* 0x40000040ff197424 */ /* 0x000fe200078e00ff */
[----:B------:R-:W-:Y:S01]  /*a170*/  ULDC UR46, c[0x0][0x988] ;  /* 0x00026200002e7ab9 */ /* 0x000fe20000000800 */
[----:B------:R-:W-:Y:S01]  /*a180*/  IMAD.MOV.U32 R29, RZ, RZ, 0x40000040 ;  /* 0x40000040ff1d7424 */ /* 0x000fe200078e00ff */
[----:B------:R-:W-:Y:S01]  /*a190*/  R2UR UR11, R27 ;  /* 0x000000001b0b72ca */ /* 0x000fe200000e0000 */
[----:B01----:R-:W-:Y:S01]  /*a1a0*/  @!P1 VIADD R15, R15, 0x22860 ;  /* 0x000228600f0f9836 */ /* 0x003fe20000000000 */
[----:B------:R-:W-:-:S02]  /*a1b0*/  R2UR UR15, R25 ;  /* 0x00000000190f72ca */ /* 0x000fc400000e0000 */
[----:B------:R-:W-:Y:S01]  /*a1c0*/  UIADD3 UR4, UR4, 0x400, URZ ;  /* 0x0000040004047890 */ /* 0x000fe2000fffe03f */
[----:B------:R-:W-:Y:S02]  /*a1d0*/  R2UR UR19, R27 ;  /* 0x000000001b1372ca */ /* 0x000fe400000e0000 */
[----:B------:R-:W-:Y:S01]  /*a1e0*/  R2UR UR23, R29 ;  /* 0x000000001d1772ca */ /* 0x000fe200000e0000 */
[----:B------:R-:W-:Y:S01]  /*a1f0*/  USHF.R.U32.HI UR4, URZ, 0x4, UR4 ;  /* 0x000000043f047899 */ /* 0x000fe20008011604 */
[----:B------:R-:W-:-:S03]  /*a200*/  @!P1 PRMT R15, RZ, 0x654, R15 ;  /* 0x00000654ff0f9816 */ /* 0x000fc6000000000f */
[----:B------:R-:W-:-:S04]  /*a210*/  ULOP3.LUT UR4, UR4, 0x3fff, URZ, 0xc0, !UPT ;  /* 0x00003fff04047892 */ /* 0x000fc8000f8ec03f */
[----:B------:R-:W-:-:S06]  /*a220*/  ULOP3.LUT UR37, UR4, 0x3000000, URZ, 0xfc, !UPT ;  /* 0x0300000004257892 */ /* 0x000fcc000f8efc3f */
[----:B------:R-:W-:Y:S02]  /*a230*/  IMAD R20, R200, R21, UR37 ;  /* 0x00000025c8147e24 */ /* 0x000fe4000f8e0215 */
[----:B------:R-:W-:Y:S02]  /*a240*/  IMAD.MOV.U32 R21, RZ, RZ, 0x40000040 ;  /* 0x40000040ff157424 */ /* 0x000fe400078e00ff */
[C---:B------:R-:W-:Y:S01]  /*a250*/  VIADD R26, R20.reuse, 0x80 ;  /* 0x00000080141a7836 */ /* 0x040fe20000000000 */
[C---:B------:R-:W-:Y:S01]  /*a260*/  R2UR UR6, R20.reuse ;  /* 0x00000000140672ca */ /* 0x040fe200000e0000 */
[C---:B------:R-:W-:Y:S01]  /*a270*/  VIADD R24, R20.reuse, 0x100 ;  /* 0x0000010014187836 */ /* 0x040fe20000000000 */
[----:B------:R-:W-:Y:S01]  /*a280*/  R2UR UR7, R21 ;  /* 0x00000000150772ca */ /* 0x000fe200000e0000 */
[----:B------:R-:W-:Y:S01]  /*a290*/  VIADD R28, R20, 0x200 ;  /* 0x00000200141c7836 */ /* 0x000fe20000000000 */
[----:B------:R-:W-:Y:S01]  /*a2a0*/  R2UR UR10, R26 ;  /* 0x000000001a0a72ca */ /* 0x000fe200000e0000 */
[----:B------:R-:W-:Y:S01]  /*a2b0*/  VIADD R26, R20, 0x180 ;  /* 0x00000180141a7836 */ /* 0x000fe20000000000 */
[----:B------:R-:W-:Y:S01]  /*a2c0*/  R2UR UR14, R24 ;  /* 0x00000000180e72ca */ /* 0x000fe200000e0000 */
[----:B------:R-:W-:Y:S01]  /*a2d0*/  VIADD R20, R20, 0x280 ;  /* 0x0000028014147836 */ /* 0x000fe20000000000 */
[----:B------:R-:W-:-:S02]  /*a2e0*/  R2UR UR22, R28 ;  /* 0x000000001c1672ca */ /* 0x000fc400000e0000 */
[----:B------:R-:W-:Y:S02]  /*a2f0*/  R2UR UR18, R26 ;  /* 0x000000001a1272ca */ /* 0x000fe400000e0000 */
[----:B--2---:R-:W-:Y:S01]  /*a300*/  WARPGROUP.ARRIVE ;  /* 0x00000000000079c5 */ /* 0x004fe20000000000 */
[----:B------:R-:W-:Y:S02]  /*a310*/  R2UR UR26, R20 ;  /* 0x00000000141a72ca */ /* 0x000fe400000e0000 */
[----:B------:R-:W-:-:S03]  /*a320*/  R2UR UR27, R21 ;  /* 0x00000000151b72ca */ /* 0x000fc600000e0000 */
[----:B------:R-:W-:Y:S03]  /*a330*/  HGMMA.64x256x16.F32 R24, R204, gdesc[UR4].tnspB, RZ, !UPT, gsb0 ;  /* 0x43e00004cc187df0 */ /* 0x000fe6000c0008ff */
[----:B------:R-:W-:Y:S02]  /*a340*/  WARPGROUP.DEPBAR.LE gsb0, 0x0 ;  /* 0x00008000000079c5 */ /* 0x000fe40000010000 */
[----:B------:R-:W-:-:S15]  /*a350*/  WARPGROUP.ARRIVE ;  /* 0x00000000000079c5 */ /* 0x000fde0000000000 */
[----:B------:R-:W-:-:S08]  /*a360*/  NOP ;  /* 0x0000000000007918 */ /* 0x000fd00000000000 */
[----:B------:R-:W-:Y:S03]  /*a370*/  HGMMA.64x256x16.F32 R24, R152, gdesc[UR8].tnspB, R24, gsb0 ;  /* 0x43e0000898187df0 */ /* 0x000fe60008000818 */
        /* <DEDUP_REMOVED lines=17> */
[----:B------:R0:W-:Y:S02]  /*a490*/  @!P1 SYNCS.ARRIVE.TRANS64.RED.A1T0 RZ, [R15+URZ], RZ ;  /* 0x000000ff0fff99a7 */ /* 0x0001e4000810043f */
[----:B0-----:R-:W-:-:S05]  /*a4a0*/  VIADD R15, R173, 0xfffffffe ;  /* 0xfffffffead0f7836 */ /* 0x001fca0000000000 */
[----:B------:R-:W-:-:S13]  /*a4b0*/  ISETP.GE.AND P2, PT, R15, R211, PT ;  /* 0x000000d30f00720c */ /* 0x000fda0003f46270 */
[----:B------:R-:W-:Y:S05]  /*a4c0*/  @!P2 BRA `(.L_x_709) ;  /* 0x0000001c00b8a947 */ /* 0x000fea0003800000 */
[----:B------:R-:W-:Y:S02]  /*a4d0*/  IMAD.MOV.U32 R205, RZ, RZ, R172 ;  /* 0x000000ffffcd7224 */ /* 0x000fe400078e00ac */
[----:B------:R-:W-:-:S07]  /*a4e0*/  IMAD.MOV.U32 R206, RZ, RZ, R12 ;  /* 0x000000ffffce7224 */ /* 0x000fce00078e000c */
.L_x_719:
[----:B------:R-:W-:Y:S01]  /*a4f0*/  VIADD R200, R200, 0x1 ;  /* 0x00000001c8c87836 */ /* 0x000fe20000000000 */
[----:B------:R-:W-:Y:S05]  /*a500*/  YIELD ;  /* 0x0000000000007946 */ /* 0x000fea0003800000 */
[----:B------:R-:W-:Y:S01]  /*a510*/  IMAD.MOV.U32 R3, RZ, RZ, R15 ;  /* 0x000000ffff037224 */ /* 0x000fe200078e000f */
[----:B------:R-:W-:Y:S01]  /*a520*/  ISETP.NE.AND P3, PT, R200, 0x2, PT ;  /* 0x00000002c800780c */ /* 0x000fe20003f65270 */
[----:B------:R-:W-:-:S03]  /*a530*/  VIADD R15, R15, 0xffffffff ;  /* 0xffffffff0f0f7836 */ /* 0x000fc60000000000 */
[----:B------:R-:W-:Y:S02]  /*a540*/  ISETP.GT.AND P2, PT, R3, R211, PT ;  /* 0x000000d30300720c */ /* 0x000fe40003f44270 */
[----:B------:R-:W-:Y:S02]  /*a550*/  SEL R3, RZ, 0x1, P3 ;  /* 0x00000001ff037807 */ /* 0x000fe40001800000 */
[----:B------:R-:W-:Y:S02]  /*a560*/  SEL R200, R200, RZ, P3 ;  /* 0x000000ffc8c87207 */ /* 0x000fe40001800000 */
[----:B------:R-:W-:Y:S01]  /*a570*/  LOP3.LUT R208, R208, R3, RZ, 0x3c, !PT ;  /* 0x00000003d0d07212 */ /* 0x000fe200078e3cff */
[----:B0-----:R-:W-:Y:S06]  /*a580*/  @!P0 BRA `(.L_x_710) ;  /* 0x0000000000048947 */ /* 0x001fec0003800000 */
[----:B------:R-:W-:Y:S01]  /*a590*/  BPT.TRAP 0x1 ;  /* 0x000000040000795c */ /* 0x000fe20000300000 */
.L_x_710:
[----:B------:R-:W-:Y:S01]  /*a5a0*/  IMAD R20, R200, 0x8, R19 ;  /* 0x00000008c8147824 */ /* 0x000fe200078e0213 */
[----:B------:R-:W-:-:S04]  /*a5b0*/  SHF.L.U32 R21, R208, 0x1f, RZ ;  /* 0x0000001fd0157819 */ /* 0x000fc800000006ff */
[----:B------:R0:W1:Y:S01]  /*a5c0*/  SYNCS.PHASECHK.TRANS64.TRYWAIT P3, [R20+URZ+0x22830], R21 ;  /* 0x02283015140075a7 */ /* 0x000062000806017f */
[----:B------:R-:W-:Y:S05]  /*a5d0*/  @!P0 BRA `(.L_x_711) ;  /* 0x0000000000048947 */ /* 0x000fea0003800000 */
[----:B------:R-:W-:Y:S01]  /*a5e0*/  BPT.TRAP 0x1 ;  /* 0x000000040000795c */ /* 0x000fe20000300000 */
.L_x_711:
[----:B------:R-:W-:Y:S02]  /*a5f0*/  IMAD R156, R200, 0x300, R0 ;  /* 0x00000300c89c7824 */ /* 0x000fe400078e0200 */
[----:B------:R-:W-:Y:S01]  /*a600*/  IMAD.MOV.U32 R157, RZ, RZ, 0x40000040 ;  /* 0x40000040ff9d7424 */ /* 0x000fe200078e00ff */
[----:B-1----:R-:W-:Y:S06]  /*a610*/  @P3 BRA `(.L_x_712) ;  /* 0x0000000000083947 */ /* 0x002fec0003800000 */
[----:B------:R-:W1:Y:S02]  /*a620*/  SYNCS.PHASECHK.TRANS64.TRYWAIT P3, [R20+URZ+0x22830], R21 ;  /* 0x02283015140075a7 */ /* 0x000e64000806017f */
[----:B-1----:R-:W-:Y:S05]  /*a630*/  @!P3 BRA `(.L_x_713) ;  /* 0x000000f80044b947 */ /* 0x002fea0003800000 */
.L_x_712:
[----:B------:R-:W-:Y:S05]  /*a640*/  WARPSYNC.ALL ;  /* 0x0000000000007948 */ /* 0x000fea0003800000 */
[C---:B------:R-:W-:Y:S01]  /*a650*/  R2UR UR6, R156.reuse ;  /* 0x000000009c0672ca */ /* 0x040fe200000e0000 */
[C---:B------:R-:W-:Y:S01]  /*a660*/  VIADD R154, R156.reuse, 0x2 ;  /* 0x000000029c9a7836 */ /* 0x040fe20000000000 */
[----:B------:R-:W-:Y:S01]  /*a670*/  R2UR UR7, R157 ;  /* 0x000000009d0772ca */ /* 0x000fe200000e0000 */
[----:B------:R-:W-:Y:S01]  /*a680*/  VIADD R152, R156, 0x4 ;  /* 0x000000049c987836 */ /* 0x000fe20000000000 */
[----:B------:R-:W-:Y:S01]  /*a690*/  R2UR UR4, R4 ;  /* 0x00000000040472ca */ /* 0x000fe200000e0000 */
[----:B------:R-:W-:Y:S01]  /*a6a0*/  VIADD R156, R156, 0x6 ;  /* 0x000000069c9c7836 */ /* 0x000fe20000000000 */
[----:B------:R-:W-:Y:S01]  /*a6b0*/  R2UR UR5, R5 ;  /* 0x00000000050572ca */ /* 0x000fe200000e0000 */
[----:B------:R-:W-:Y:S01]  /*a6c0*/  IMAD.MOV.U32 R155, RZ, RZ, 0x40000040 ;  /* 0x40000040ff9b7424 */ /* 0x000fe200078e00ff */
[----:B------:R-:W-:Y:S01]  /*a6d0*/  R2UR UR10, R154 ;  /* 0x000000009a0a72ca */ /* 0x000fe200000e0000 */
[----:B------:R-:W-:Y:S01]  /*a6e0*/  IMAD.MOV.U32 R153, RZ, RZ, 0x40000040 ;  /* 0x40000040ff997424 */ /* 0x000fe200078e00ff */
[----:B------:R-:W-:Y:S01]  /*a6f0*/  R2UR UR14, R152 ;  /* 0x00000000980e72ca */ /* 0x000fe200000e0000 */
[----:B------:R-:W-:Y:S01]  /*a700*/  IMAD.MOV.U32 R157, RZ, RZ, 0x40000040 ;  /* 0x40000040ff9d7424 */ /* 0x000fe200078e00ff */
[----:B------:R-:W-:-:S02]  /*a710*/  R2UR UR11, R155 ;  /* 0x000000009b0b72ca */ /* 0x000fc400000e0000 */
[----:B------:R-:W-:Y:S02]  /*a720*/  R2UR UR15, R153 ;  /* 0x00000000990f72ca */ /* 0x000fe400000e0000 */
[----:B------:R-:W-:Y:S02]  /*a730*/  R2UR UR18, R156 ;  /* 0x000000009c1272ca */ /* 0x000fe400000e0000 */
[----:B------:R-:W-:Y:S02]  /*a740*/  R2UR UR19, R157 ;  /* 0x000000009d1372ca */ /* 0x000fe400000e0000 */
[----:B------:R-:W-:Y:S01]  /*a750*/  WARPGROUP.ARRIVE ;  /* 0x00000000000079c5 */ /* 0x000fe20000000000 */
[----:B------:R-:W-:Y:S02]  /*a760*/  R2UR UR8, R10 ;  /* 0x000000000a0872ca */ /* 0x000fe400000e0000 */
[----:B------:R-:W-:Y:S02]  /*a770*/  R2UR UR9, R11 ;  /* 0x000000000b0972ca */ /* 0x000fe400000e0000 */
[----:B------:R-:W-:Y:S01]  /*a780*/  R2UR UR12, R8 ;  /* 0x00000000080c72ca */ /* 0x000fe200000e0000 */
[----:B------:R-:W-:Y:S01]  /*a790*/  HGMMA.64x96x16.F32 R152, gdesc[UR4], RZ, !UPT, gsb0 ;  /* 0x01600000049879f0 */ /* 0x000fe2000c0008ff */
[----:B------:R-:W-:-:S02]  /*a7a0*/  R2UR UR13, R9 ;  /* 0x00000000090d72ca */ /* 0x000fc400000e0000 */
[----:B------:R-:W-:Y:S02]  /*a7b0*/  R2UR UR16, R6 ;  /* 0x00000000061072ca */ /* 0x000fe400000e0000 */
[----:B------:R-:W-:Y:S01]  /*a7c0*/  R2UR UR17, R7 ;  /* 0x00000000071172ca */ /* 0x000fe200000e0000 */
        /* <DEDUP_REMOVED lines=34> */
[----:B------:R-:W2:Y:S02]  /*a9f0*/  SHFL.BFLY PT, R12, R3, 0x2, 0x1f ;  /* 0x0c401f00030c7f89 */ /* 0x000ea400000e0000 */
[----:B--2---:R-:W-:-:S05]  /*aa00*/  FMNMX.FTZ R12, R3, R12, !PT ;  /* 0x0000000c030c7209 */ /* 0x004fca0007810000 */
[----:B------:R-:W2:Y:S02]  /*aa10*/  SHFL.BFLY PT, R3, R12, 0x1, 0x1f ;  /* 0x0c201f000c037f89 */ /* 0x000ea400000e0000 */
[----:B--2---:R-:W-:Y:S01]  /*aa20*/  FMNMX.FTZ R12, R12, R3, !PT ;  /* 0x000000030c0c7209 */ /* 0x004fe20007810000 */
[----:B------:R-:W-:-:S04]  /*aa30*/  IMAD.U32 R3, RZ, RZ, UR46 ;  /* 0x0000002eff037e24 */ /* 0x000fc8000f8e00ff */
[C---:B------:R-:W-:Y:S01]  /*aa40*/  FMUL.FTZ R204, R12.reuse, R3 ;  /* 0x000000030ccc7220 */ /* 0x040fe20000410000 */
[----:B------:R-:W-:-:S03]  /*aa50*/  FADD.FTZ R206, -R12, R206 ;  /* 0x000000ce0cce7221 */ /* 0x000fc60000010100 */
[-CC-:B------:R-:W-:Y:S01]  /*aa60*/  FFMA.FTZ R152, R152, R3.reuse, -R204.reuse ;  /* 0x0000000398987223 */ /* 0x180fe200000108cc */
[-CC-:B------:R-:W-:Y:S01]  /*aa70*/  FFMA.FTZ R153, R153, R3.reuse, -R204.reuse ;  /* 0x0000000399997223 */ /* 0x180fe200000108cc */
[-C--:B------:R-:W-:Y:S01]  /*aa80*/  FMUL.FTZ R206, R206, R3.reuse ;  /* 0x00000003cece7220 */ /* 0x080fe20000410000 */
[-CC-:B------:R-:W-:Y:S01]  /*aa90*/  FFMA.FTZ R156, R156, R3.reuse, -R204.reuse ;  /* 0x000000039c9c7223 */ /* 0x180fe200000108cc */
[-CC-:B------:R-:W-:Y:S01]  /*aaa0*/  FFMA.FTZ R157, R157, R3.reuse, -R204.reuse ;  /* 0x000000039d9d7223 */ /* 0x180fe200000108cc */
[-CC-:B------:R-:W-:Y:S01]  /*aab0*/  FFMA.FTZ R160, R160, R3.reuse, -R204.reuse ;  /* 0x00000003a0a07223 */ /* 0x180fe200000108cc */
[----:B------:R-:W-:Y:S01]  /*aac0*/  MUFU.EX2 R152, R152 ;  /* 0x0000009800987308 */ /* 0x000fe20000000800 */
[-CC-:B------:R-:W-:Y:S01]  /*aad0*/  FFMA.FTZ R161, R161, R3.reuse, -R204.reuse ;  /* 0x00000003a1a17223 */ /* 0x180fe200000108cc */
[-CC-:B------:R-:W-:Y:S01]  /*aae0*/  FFMA.FTZ R164, R164, R3.reuse, -R204.reuse ;  /* 0x00000003a4a47223 */ /* 0x180fe200000108cc */
[-CC-:B------:R-:W-:Y:S01]  /*aaf0*/  FFMA.FTZ R165, R165, R3.reuse, -R204.reuse ;  /* 0x00000003a5a57223 */ /* 0x180fe200000108cc */
[-CC-:B------:R-:W-:Y:S01]  /*ab00*/  FFMA.FTZ R168, R168, R3.reuse, -R204.reuse ;  /* 0x00000003a8a87223 */ /* 0x180fe200000108cc */
[-CC-:B------:R-:W-:Y:S01]  /*ab10*/  FFMA.FTZ R169, R169, R3.reuse, -R204.reuse ;  /* 0x00000003a9a97223 */ /* 0x180fe200000108cc */
[-CC-:B------:R-:W-:Y:S01]  /*ab20*/  FFMA.FTZ R172, R172, R3.reuse, -R204.reuse ;  /* 0x00000003acac7223 */ /* 0x180fe200000108cc */
[-CC-:B------:R-:W-:Y:S01]  /*ab30*/  FFMA.FTZ R173, R173, R3.reuse, -R204.reuse ;  /* 0x00000003adad7223 */ /* 0x180fe200000108cc */
[----:B------:R-:W2:Y:S01]  /*ab40*/  MUFU.EX2 R206, R206 ;  /* 0x000000ce00ce7308 */ /* 0x000ea20000000800 */
[-CC-:B------:R-:W-:Y:S01]  /*ab50*/  FFMA.FTZ R176, R176, R3.reuse, -R204.reuse ;  /* 0x00000003b0b07223 */ /* 0x180fe200000108cc */
[-CC-:B------:R-:W-:Y:S01]  /*ab60*/  FFMA.FTZ R177, R177, R3.reuse, -R204.reuse ;  /* 0x00000003b1b17223 */ /* 0x180fe200000108cc */
[-CC-:B------:R-:W-:Y:S01]  /*ab70*/  FFMA.FTZ R180, R180, R3.reuse, -R204.reuse ;  /* 0x00000003b4b47223 */ /* 0x180fe200000108cc */
[-CC-:B------:R-:W-:Y:S01]  /*ab80*/  FFMA.FTZ R181, R181, R3.reuse, -R204.reuse ;  /* 0x00000003b5b57223 */ /* 0x180fe200000108cc */
[-CC-:B------:R-:W-:Y:S01]  /*ab90*/  FFMA.FTZ R184, R184, R3.reuse, -R204.reuse ;  /* 0x00000003b8b87223 */ /* 0x180fe200000108cc */
[-CC-:B------:R-:W-:Y:S01]  /*aba0*/  FFMA.FTZ R185, R185, R3.reuse, -R204.reuse ;  /* 0x00000003b9b97223 */ /* 0x180fe200000108cc */
[-CC-:B------:R-:W-:Y:S01]  /*abb0*/  FFMA.FTZ R188, R188, R3.reuse, -R204.reuse ;  /* 0x00000003bcbc7223 */ /* 0x180fe200000108cc */
[----:B------:R-:W3:Y:S01]  /*abc0*/  MUFU.EX2 R153, R153 ;  /* 0x0000009900997308 */ /* 0x000ee20000000800 */
[-CC-:B------:R-:W-:Y:S01]  /*abd0*/  FFMA.FTZ R189, R189, R3.reuse, -R204.reuse ;  /* 0x00000003bdbd7223 */ /* 0x180fe200000108cc */
[-CC-:B------:R-:W-:Y:S01]  /*abe0*/  FFMA.FTZ R192, R192, R3.reuse, -R204.reuse ;  /* 0x00000003c0c07223 */ /* 0x180fe200000108cc */
[-CC-:B------:R-:W-:Y:S01]  /*abf0*/  FFMA.FTZ R193, R193, R3.reuse, -R204.reuse ;  /* 0x00000003c1c17223 */ /* 0x180fe200000108cc */
[-CC-:B------:R-:W-:Y:S01]  /*ac00*/  FFMA.FTZ R196, R196, R3.reuse, -R204.reuse ;  /* 0x00000003c4c47223 */ /* 0x180fe200000108cc */
[----:B------:R-:W-:-:S03]  /*ac10*/  FFMA.FTZ R197, R197, R3, -R204 ;  /* 0x00000003c5c57223 */ /* 0x000fc600000108cc */
[----:B------:R-:W4:Y:S01]  /*ac20*/  MUFU.EX2 R156, R156 ;  /* 0x0000009c009c7308 */ /* 0x000f220000000800 */
[----:B--2---:R-:W-:Y:S01]  /*ac30*/  FFMA.FTZ R13, R206, R13, R152 ;  /* 0x0000000dce0d7223 */ /* 0x004fe20000010098 */
[-C--:B------:R-:W-:Y:S01]  /*ac40*/  FMUL.FTZ R24, R24, R206.reuse ;  /* 0x000000ce18187220 */ /* 0x080fe20000410000 */
[-C--:B------:R-:W-:Y:S01]  /*ac50*/  FMUL.FTZ R25, R25, R206.reuse ;  /* 0x000000ce19197220 */ /* 0x080fe20000410000 */
[-C--:B------:R-:W-:Y:S01]  /*ac60*/  FMUL.FTZ R28, R28, R206.reuse ;  /* 0x000000ce1c1c7220 */ /* 0x080fe20000410000 */
[-C--:B------:R-:W-:Y:S01]  /*ac70*/  FMUL.FTZ R29, R29, R206.reuse ;  /* 0x000000ce1d1d7220 */ /* 0x080fe20000410000 */
[-C--:B------:R-:W-:Y:S01]  /*ac80*/  FMUL.FTZ R32, R32, R206.reuse ;  /* 0x000000ce20207220 */ /* 0x080fe20000410000 */
[----:B------:R-:W-:Y:S01]  /*ac90*/  FMUL.FTZ R33, R33, R206 ;  /* 0x000000ce21217220 */ /* 0x000fe20000410000 */
[----:B------:R-:W2:Y:S01]  /*aca0*/  MUFU.EX2 R157, R157 ;  /* 0x0000009d009d7308 */ /* 0x000ea20000000800 */
[C---:B---3--:R-:W-:Y:S01]  /*acb0*/  F2FP.F16.F32.PACK_AB R204, R153.reuse, R152 ;  /* 0x0000009899cc723e */ /* 0x048fe200000000ff */
[----:B------:R-:W-:Y:S01]  /*acc0*/  FADD.FTZ R13, R153, R13 ;  /* 0x0000000d990d7221 */ /* 0x000fe20000010000 */
[----:B------:R-:W-:Y:S01]  /*acd0*/  FMNMX.FTZ R152, R154, R205, !PT ;  /* 0x000000cd9a987209 */ /* 0x000fe20007810000 */
[-C--:B------:R-:W-:Y:S01]  /*ace0*/  FMUL.FTZ R36, R36, R206.reuse ;  /* 0x000000ce24247220 */ /* 0x080fe20000410000 */
[-C--:B------:R-:W-:Y:S01]  /*acf0*/  FMUL.FTZ R37, R37, R206.reuse ;  /* 0x000000ce25257220 */ /* 0x080fe20000410000 */
[----:B------:R-:W-:Y:S01]  /*ad00*/  FMUL.FTZ R40, R40, R206 ;  /* 0x000000ce28287220 */ /* 0x000fe20000410000 */
[----:B------:R-:W-:Y:S01]  /*ad10*/  FMNMX.FTZ R152, R155, R152, !PT ;  /* 0x000000989b987209 */ /* 0x000fe20007810000 */
[-C--:B------:R-:W-:Y:S01]  /*ad20*/  FMUL.FTZ R41, R41, R206.reuse ;  /* 0x000000ce29297220 */ /* 0x080fe20000410000 */
[----:B----4-:R-:W-:Y:S01]  /*ad30*/  FADD.FTZ R13, R156, R13 ;  /* 0x0000000d9c0d7221 */ /* 0x010fe20000010000 */
[----:B------:R-:W-:Y:S01]  /*ad40*/  FMUL.FTZ R44, R44, R206 ;  /* 0x000000ce2c2c7220 */ /* 0x000fe20000410000 */
[----:B------:R-:W-:Y:S01]  /*ad50*/  FMNMX.FTZ R152, R158, R152, !PT ;  /* 0x000000989e987209 */ /* 0x000fe20007810000 */
[-C--:B------:R-:W-:Y:S01]  /*ad60*/  FMUL.FTZ R45, R45, R206.reuse ;  /* 0x000000ce2d2d7220 */ /* 0x080fe20000410000 */
[-C--:B------:R-:W-:Y:S01]  /*ad70*/  FMUL.FTZ R48, R48, R206.reuse ;  /* 0x000000ce30307220 */ /* 0x080fe20000410000 */
        /* <DEDUP_REMOVED lines=67> */
[----:B------:R-:W-:Y:S01]  /*b1b0*/  FMUL.FTZ R149, R149, R206 ;  /* 0x000000ce95957220 */ /* 0x000fe20000410000 */
[C---:B--2---:R-:W-:Y:S01]  /*b1c0*/  FADD.FTZ R13, R157.reuse, R13 ;  /* 0x0000000d9d0d7221 */ /* 0x044fe20000010000 */
[----:B------:R-:W-:Y:S01]  /*b1d0*/  FMNMX.FTZ R152, R194, R152, !PT ;  /* 0x00000098c2987209 */ /* 0x000fe20007810000 */
[----:B------:R-:W-:Y:S01]  /*b1e0*/  MUFU.EX2 R161, R161 ;  /* 0x000000a100a17308 */ /* 0x000fe20000000800 */
[----:B------:R-:W-:-:S02]  /*b1f0*/  F2FP.F16.F32.PACK_AB R206, R157, R156 ;  /* 0x0000009c9dce723e */ /* 0x000fc400000000ff */
[----:B------:R-:W-:-:S04]  /*b200*/  FMNMX.FTZ R152, R195, R152, !PT ;  /* 0x00000098c3987209 */ /* 0x000fc80007810000 */
[----:B------:R-:W-:Y:S01]  /*b210*/  FMNMX.FTZ R152, R198, R152, !PT ;  /* 0x00000098c6987209 */ /* 0x000fe20007810000 */
[----:B------:R-:W-:Y:S03]  /*b220*/  MUFU.EX2 R156, R168 ;  /* 0x000000a8009c7308 */ /* 0x000fe60000000800 */
[----:B------:R-:W-:-:S05]  /*b230*/  FMNMX.FTZ R157, R199, R152, !PT ;  /* 0x00000098c79d7209 */ /* 0x000fca0007810000 */
[----:B------:R-:W2:Y:S01]  /*b240*/  SHFL.BFLY PT, R153, R157, 0x2, 0x1f ;  /* 0x0c401f009d997f89 */ /* 0x000ea200000e0000 */
[----:B------:R-:W3:Y:S08]  /*b250*/  MUFU.EX2 R152, R160 ;  /* 0x000000a000987308 */ /* 0x000ef00000000800 */
[----:B------:R-:W-:Y:S08]  /*b260*/  MUFU.EX2 R160, R176 ;  /* 0x000000b000a07308 */ /* 0x000ff00000000800 */
[----:B------:R-:W-:Y:S01]  /*b270*/  MUFU.EX2 R168, R192 ;  /* 0x000000c000a87308 */ /* 0x000fe20000000800 */
[----:B---3--:R-:W-:Y:S01]  /*b280*/  FADD.FTZ R13, R152, R13 ;  /* 0x0000000d980d7221 */ /* 0x008fe20000010000 */
[----:B------:R-:W-:-:S03]  /*b290*/  F2FP.F16.F32.PACK_AB R152, R161, R152 ;  /* 0x00000098a198723e */ /* 0x000fc600000000ff */
[----:B------:R-:W-:Y:S01]  /*b2a0*/  FADD.FTZ R13, R161, R13 ;  /* 0x0000000da10d7221 */ /* 0x000fe20000010000 */
[----:B--2---:R-:W-:Y:S02]  /*b2b0*/  FMNMX.FTZ R157, R157, R153, !PT ;  /* 0x000000999d9d7209 */ /* 0x004fe40007810000 */
[----:B------:R-:W2:Y:S03]  /*b2c0*/  MUFU.EX2 R164, R164 ;  /* 0x000000a400a47308 */ /* 0x000ea60000000800 */
[----:B------:R-:W3:Y:S05]  /*b2d0*/  SHFL.BFLY PT, R207, R157, 0x1, 0x1f ;  /* 0x0c201f009dcf7f89 */ /* 0x000eea00000e0000 */
[----:B------:R3:W-:Y:S08]  /*b2e0*/  MUFU.EX2 R153, R172 ;  /* 0x000000ac00997308 */ /* 0x0007f00000000800 */
[----:B------:R-:W4:Y:S01]  /*b2f0*/  MUFU.EX2 R165, R165 ;  /* 0x000000a500a57308 */ /* 0x000f220000000800 */
[----:B--2---:R-:W-:-:S07]  /*b300*/  FADD.FTZ R13, R164, R13 ;  /* 0x0000000da40d7221 */ /* 0x004fce0000010000 */
[----:B------:R-:W-:Y:S01]  /*b310*/  MUFU.EX2 R169, R169 ;  /* 0x000000a900a97308 */ /* 0x000fe20000000800 */
[----:B---3--:R-:W-:-:S07]  /*b320*/  FMNMX.FTZ R172, R157, R207, !PT ;  /* 0x000000cf9dac7209 */ /* 0x008fce0007810000 */
[----:B------:R-:W-:Y:S01]  /*b330*/  MUFU.EX2 R173, R173 ;  /* 0x000000ad00ad7308 */ /* 0x000fe20000000800 */
[C---:B------:R-:W-:Y:S01]  /*b340*/  FADD.FTZ R157, -R172.reuse, R205 ;  /* 0x000000cdac9d7221 */ /* 0x040fe20000010100 */
[-C--:B------:R-:W-:Y:S01]  /*b350*/  FMUL.FTZ R176, R172, R3.reuse ;  /* 0x00000003acb07220 */ /* 0x080fe20000410000 */
[----:B----4-:R-:W-:Y:S02]  /*b360*/  FADD.FTZ R13, R165, R13 ;  /* 0x0000000da50d7221 */ /* 0x010fe40000010000 */
[-C--:B------:R-:W-:Y:S01]  /*b370*/  FMUL.FTZ R157, R157, R3.reuse ;  /* 0x000000039d9d7220 */ /* 0x080fe20000410000 */
[-CC-:B------:R-:W-:Y:S01]  /*b380*/  FFMA.FTZ R154, R154, R3.reuse, -R176.reuse ;  /* 0x000000039a9a7223 */ /* 0x180fe200000108b0 */
        /* <DEDUP_REMOVED lines=24> */
[-CC-:B------:R-:W-:Y:S01]  /*b510*/  FFMA.FTZ R198, R198, R3.reuse, -R176.reuse ;  /* 0x00000003c6c67223 */ /* 0x180fe200000108b0 */
[----:B------:R-:W-:Y:S01]  /*b520*/  FFMA.FTZ R176, R199, R3, -R176 ;  /* 0x00000003c7b07223 */ /* 0x000fe200000108b0 */
[----:B------:R-:W-:Y:S01]  /*b530*/  FADD.FTZ R13, R156, R13 ;  /* 0x0000000d9c0d7221 */ /* 0x000fe20000010000 */
[----:B------:R-:W4:Y:S01]  /*b540*/  MUFU.EX2 R207, R158 ;  /* 0x0000009e00cf7308 */ /* 0x000f220000000800 */
[----:B--2---:R-:W-:Y:S01]  /*b550*/  FFMA.FTZ R14, R157, R14, R205 ;  /* 0x0000000e9d0e7223 */ /* 0x004fe200000100cd */
[----:B------:R-:W-:-:S02]  /*b560*/  @!P1 VIADD R154, R20, 0x22840 ;  /* 0x00022840149a9836 */ /* 0x000fc40000000000 */
[C---:B------:R-:W-:Y:S01]  /*b570*/  FADD.FTZ R13, R169.reuse, R13 ;  /* 0x0000000da90d7221 */ /* 0x040fe20000010000 */
[----:B------:R-:W-:Y:S01]  /*b580*/  F2FP.F16.F32.PACK_AB R156, R169, R156 ;  /* 0x0000009ca99c723e */ /* 0x000fe200000000ff */
[-C--:B------:R-:W-:Y:S01]  /*b590*/  FMUL.FTZ R26, R26, R157.reuse ;  /* 0x0000009d1a1a7220 */ /* 0x080fe20000410000 */
[-C--:B------:R-:W-:Y:S01]  /*b5a0*/  FMUL.FTZ R27, R27, R157.reuse ;  /* 0x0000009d1b1b7220 */ /* 0x080fe20000410000 */
[----:B------:R-:W-:Y:S01]  /*b5b0*/  FADD.FTZ R13, R153, R13 ;  /* 0x0000000d990d7221 */ /* 0x000fe20000010000 */
[----:B------:R-:W2:Y:S01]  /*b5c0*/  MUFU.EX2 R159, R159 ;  /* 0x0000009f009f7308 */ /* 0x000ea20000000800 */
[----:B---3--:R-:W-:Y:S01]  /*b5d0*/  FADD.FTZ R14, R155, R14 ;  /* 0x0000000e9b0e7221 */ /* 0x008fe20000010000 */
[----:B------:R-:W-:Y:S01]  /*b5e0*/  @!P1 PRMT R154, RZ, 0x654, R154 ;  /* 0x00000654ff9a9816 */ /* 0x000fe2000000009a */
[----:B------:R-:W-:Y:S01]  /*b5f0*/  FADD.FTZ R13, R173, R13 ;  /* 0x0000000dad0d7221 */ /* 0x000fe20000010000 */
[-C--:B------:R-:W-:Y:S01]  /*b600*/  FMUL.FTZ R30, R30, R157.reuse ;  /* 0x0000009d1e1e7220 */ /* 0x080fe20000410000 */
[-C--:B------:R-:W-:Y:S01]  /*b610*/  FMUL.FTZ R31, R31, R157.reuse ;  /* 0x0000009d1f1f7220 */ /* 0x080fe20000410000 */
[-C--:B------:R-:W-:Y:S01]  /*b620*/  FMUL.FTZ R34, R34, R157.reuse ;  /* 0x0000009d22227220 */ /* 0x080fe20000410000 */
[----:B------:R-:W-:Y:S01]  /*b630*/  FADD.FTZ R13, R160, R13 ;  /* 0x0000000da00d7221 */ /* 0x000fe20000010000 */
[----:B------:R-:W3:Y:S01]  /*b640*/  MUFU.EX2 R199, R162 ;  /* 0x000000a200c77308 */ /* 0x000ee20000000800 */
[----:B----4-:R-:W-:Y:S01]  /*b650*/  FADD.FTZ R14, R207, R14 ;  /* 0x0000000ecf0e7221 */ /* 0x010fe20000010000 */
[-C--:B------:R-:W-:Y:S01]  /*b660*/  FMUL.FTZ R35, R35, R157.reuse ;  /* 0x0000009d23237220 */ /* 0x080fe20000410000 */
[-C--:B------:R-:W-:Y:S01]  /*b670*/  FMUL.FTZ R38, R38, R157.reuse ;  /* 0x0000009d26267220 */ /* 0x080fe20000410000 */
[-C--:B------:R-:W-:Y:S01]  /*b680*/  FMUL.FTZ R39, R39, R157.reuse ;  /* 0x0000009d27277220 */ /* 0x080fe20000410000 */
[-C--:B------:R-:W-:Y:S01]  /*b690*/  FMUL.FTZ R42, R42, R157.reuse ;  /* 0x0000009d2a2a7220 */ /* 0x080fe20000410000 */
[-C--:B------:R-:W-:Y:S01]  /*b6a0*/  FMUL.FTZ R43, R43, R157.reuse ;  /* 0x0000009d2b2b7220 */ /* 0x080fe20000410000 */
[-C--:B------:R-:W-:Y:S01]  /*b6b0*/  FMUL.FTZ R46, R46, R157.reuse ;  /* 0x0000009d2e2e7220 */ /* 0x080fe20000410000 */
[----:B------:R4:W-:Y:S01]  /*b6c0*/  MUFU.EX2 R170, R197 ;  /* 0x000000c500aa7308 */ /* 0x0009e20000000800 */
        /* <DEDUP_REMOVED lines=8> */
[----:B----4-:R-:W4:Y:S01]  /*b750*/  S2R R197, SR_TID.X ;  /* 0x0000000000c57919 */ /* 0x010f220000002100 */
[----:B---3--:R-:W-:Y:S01]  /*b760*/  FADD.FTZ R14, R199, R14 ;  /* 0x0000000ec70e7221 */ /* 0x008fe20000010000 */
[-C--:B------:R-:W-:Y:S01]  /*b770*/  FMUL.FTZ R59, R59, R157.reuse ;  /* 0x0000009d3b3b7220 */ /* 0x080fe20000410000 */
[-C--:B------:R-:W-:Y:S01]  /*b780*/  FMUL.FTZ R62, R62, R157.reuse ;  /* 0x0000009d3e3e7220 */ /* 0x080fe20000410000 */
[-C--:B------:R-:W-:Y:S01]  /*b790*/  FMUL.FTZ R63, R63, R157.reuse ;  /* 0x0000009d3f3f7220 */ /* 0x080fe20000410000 */
[-C--:B------:R-:W-:Y:S01]  /*b7a0*/  FMUL.FTZ R66, R66, R157.reuse ;  /* 0x0000009d42427220 */ /* 0x080fe20000410000 */
[-C--:B------:R-:W-:Y:S01]  /*b7b0*/  FMUL.FTZ R67, R67, R157.reuse ;  /* 0x0000009d43437220 */ /* 0x080fe20000410000 */
[----:B------:R-:W3:Y:S01]  /*b7c0*/  MUFU.EX2 R161, R166 ;  /* 0x000000a600a17308 */ /* 0x000ee20000000800 */
        /* <DEDUP_REMOVED lines=24> */
[----:B-----5:R-:W-:Y:S01]  /*b950*/  FADD.FTZ R14, R167, R14 ;  /* 0x0000000ea70e7221 */ /* 0x020fe20000010000 */
[----:B----4-:R-:W-:Y:S01]  /*b960*/  SHF.R.U32.HI R197, RZ, 0x7, R197 ;  /* 0x00000007ffc57819 */ /* 0x010fe200000116c5 */
[-C--:B------:R-:W-:Y:S01]  /*b970*/  FMUL.FTZ R107, R107, R157.reuse ;  /* 0x0000009d6b6b7220 */ /* 0x080fe20000410000 */
[-C--:B------:R-:W-:Y:S01]  /*b980*/  FMUL.FTZ R110, R110, R157.reuse ;  /* 0x0000009d6e6e7220 */ /* 0x080fe20000410000 */
[-C--:B------:R-:W-:Y:S01]  /*b990*/  FMUL.FTZ R111, R111, R157.reuse ;  /* 0x0000009d6f6f7220 */ /* 0x080fe20000410000 */
[----:B------:R-:W-:Y:S01]  /*b9a0*/  IADD3 R197, -R197, 0xb, RZ ;  /* 0x0000000bc5c57810 */ /* 0x000fe20007ffe1ff */
[-C--:B------:R-:W-:Y:S01]  /*b9b0*/  FMUL.FTZ R114, R114, R157.reuse ;  /* 0x0000009d72727220 */ /* 0x080fe20000410000 */
[----:B------:R-:W4:Y:S01]  /*b9c0*/  MUFU.EX2 R174, R174 ;  /* 0x000000ae00ae7308 */ /* 0x000f220000000800 */
[----:B--2---:R-:W-:Y:S01]  /*b9d0*/  FADD.FTZ R14, R192, R14 ;  /* 0x0000000ec00e7221 */ /* 0x004fe20000010000 */
[-C--:B------:R-:W-:Y:S01]  /*b9e0*/  FMUL.FTZ R115, R115, R157.reuse ;  /* 0x0000009d73737220 */ /* 0x080fe20000410000 */
[----:B------:R2:W-:Y:S06]  /*b9f0*/  BAR.ARV R197, 0x100 ;  /* 0x000400c50000751d */ /* 0x0005ec0000002000 */
[----:B------:R-:W5:Y:S01]  /*ba00*/  MUFU.EX2 R175, R175 ;  /* 0x000000af00af7308 */ /* 0x000f620000000800 */
[----:B---3--:R-:W-:Y:S01]  /*ba10*/  FADD.FTZ R14, R171, R14 ;  /* 0x0000000eab0e7221 */ /* 0x008fe20000010000 */
[----:B------:R3:W-:Y:S01]  /*ba20*/  @!P1 SYNCS.ARRIVE.TRANS64.RED.A1T0 RZ, [R154+URZ], RZ ;  /* 0x000000ff9aff99a7 */ /* 0x0007e2000810043f */
[-C--:B------:R-:W-:Y:S01]  /*ba30*/  FMUL.FTZ R118, R118, R157.reuse ;  /* 0x0000009d76767220 */ /* 0x080fe20000410000 */
[-C--:B------:R-:W-:Y:S01]  /*ba40*/  FMUL.FTZ R119, R119, R157.reuse ;  /* 0x0000009d77777220 */ /* 0x080fe20000410000 */
[-C--:B------:R-:W-:Y:S01]  /*ba50*/  FMUL.FTZ R122, R122, R157.reuse ;  /* 0x0000009d7a7a7220 */ /* 0x080fe20000410000 */
[-C--:B------:R-:W-:Y:S01]  /*ba60*/  FMUL.FTZ R123, R123, R157.reuse ;  /* 0x0000009d7b7b7220 */ /* 0x080fe20000410000 */
[-C--:B------:R-:W-:Y:S01]  /*ba70*/  FMUL.FTZ R126, R126, R157.reuse ;  /* 0x0000009d7e7e7220 */ /* 0x080fe20000410000 */
[----:B------:R-:W0:Y:S01]  /*ba80*/  MUFU.EX2 R178, R178 ;  /* 0x000000b200b27308 */ /* 0x000e220000000800 */
[----:B----4-:R-:W-:Y:S01]  /*ba90*/  FADD.FTZ R14, R174, R14 ;  /* 0x0000000eae0e7221 */ /* 0x010fe20000010000 */
[----:B---3--:R-:W-:Y:S01]  /*baa0*/  F2FP.F16.F32.PACK_AB R154, R165, R164 ;  /* 0x000000a4a59a723e */ /* 0x008fe200000000ff */
[-C--:B------:R-:W-:Y:S01]  /*bab0*/  FMUL.FTZ R127, R127, R157.reuse ;  /* 0x0000009d7f7f7220 */ /* 0x080fe20000410000 */
[-C--:B------:R-:W-:Y:S01]  /*bac0*/  FMUL.FTZ R130, R130, R157.reuse ;  /* 0x0000009d82827220 */ /* 0x080fe20000410000 */
[-C--:B------:R-:W-:Y:S01]  /*bad0*/  FMUL.FTZ R131, R131, R157.reuse ;  /* 0x0000009d83837220 */ /* 0x080fe20000410000 */
[-C--:B------:R-:W-:Y:S01]  /*bae0*/  FMUL.FTZ R134, R134, R157.reuse ;  /* 0x0000009d86867220 */ /* 0x080fe20000410000 */
[-C--:B------:R-:W-:Y:S01]  /*baf0*/  FMUL.FTZ R135, R135, R157.reuse ;  /* 0x0000009d87877220 */ /* 0x080fe20000410000 */
[----:B------:R-:W3:Y:S01]  /*bb00*/  MUFU.EX2 R177, R177 ;  /* 0x000000b100b17308 */ /* 0x000ee20000000800 */
[----:B-----5:R-:W-:Y:S01]  /*bb10*/  FADD.FTZ R14, R175, R14 ;  /* 0x0000000eaf0e7221 */ /* 0x020fe20000010000 */
[-C--:B------:R-:W-:Y:S01]  /*bb20*/  FMUL.FTZ R138, R138, R157.reuse ;  /* 0x0000009d8a8a7220 */ /* 0x080fe20000410000 */
[-C--:B------:R-:W-:Y:S01]  /*bb30*/  FMUL.FTZ R139, R139, R157.reuse ;  /* 0x0000009d8b8b7220 */ /* 0x080fe20000410000 */
[-C--:B------:R-:W-:Y:S01]  /*bb40*/  FMUL.FTZ R142, R142, R157.reuse ;  /* 0x0000009d8e8e7220 */ /* 0x080fe20000410000 */
[-C--:B------:R-:W-:Y:S01]  /*bb50*/  FMUL.FTZ R143, R143, R157.reuse ;  /* 0x0000009d8f8f7220 */ /* 0x080fe20000410000 */
[-C--:B------:R-:W-:Y:S01]  /*bb60*/  FMUL.FTZ R146, R146, R157.reuse ;  /* 0x0000009d92927220 */ /* 0x080fe20000410000 */
[-C--:B------:R-:W-:Y:S01]  /*bb70*/  FMUL.FTZ R147, R147, R157.reuse ;  /* 0x0000009d93937220 */ /* 0x080fe20000410000 */
[----:B------:R-:W4:Y:S01]  /*bb80*/  MUFU.EX2 R179, R179 ;  /* 0x000000b300b37308 */ /* 0x000f220000000800 */
[----:B0-----:R-:W-:Y:S01]  /*bb90*/  FADD.FTZ R14, R178, R14 ;  /* 0x0000000eb20e7221 */ /* 0x001fe20000010000 */
[-C--:B------:R-:W-:Y:S01]  /*bba0*/  FMUL.FTZ R150, R150, R157.reuse ;  /* 0x0000009d96967220 */ /* 0x080fe20000410000 */
[----:B------:R-:W-:Y:S01]  /*bbb0*/  FMUL.FTZ R151, R151, R157 ;  /* 0x0000009d97977220 */ /* 0x000fe20000410000 */
[----:B------:R-:W-:-:S02]  /*bbc0*/  F2FP.F16.F32.PACK_AB R157, R171, R192 ;  /* 0x000000c0ab9d723e */ /* 0x000fc400000000ff */
[----:B------:R-:W-:Y:S02]  /*bbd0*/  F2FP.F16.F32.PACK_AB R158, R173, R153 ;  /* 0x00000099ad9e723e */ /* 0x000fe400000000ff */
[----:B------:R-:W0:Y:S01]  /*bbe0*/  MUFU.EX2 R180, R180 ;  /* 0x000000b400b47308 */ /* 0x000e220000000800 */
[----:B---3--:R-:W-:Y:S01]  /*bbf0*/  FADD.FTZ R13, R177, R13 ;  /* 0x0000000db10d7221 */ /* 0x008fe20000010000 */
[----:B------:R-:W-:Y:S02]  /*bc00*/  F2FP.F16.F32.PACK_AB R205, R155, R205 ;  /* 0x000000cd9bcd723e */ /* 0x000fe400000000ff */
[----:B------:R-:W-:Y:S02]  /*bc10*/  F2FP.F16.F32.PACK_AB R207, R159, R207 ;  /* 0x000000cf9fcf723e */ /* 0x000fe400000000ff */
[----:B------:R-:W-:Y:S02]  /*bc20*/  F2FP.F16.F32.PACK_AB R153, R163, R199 ;  /* 0x000000c7a399723e */ /* 0x000fe400000000ff */
[----:B------:R-:W3:Y:S01]  /*bc30*/  MUFU.EX2 R182, R182 ;  /* 0x000000b600b67308 */ /* 0x000ee20000000800 */
[----:B----4-:R-:W-:Y:S01]  /*bc40*/  FADD.FTZ R14, R179, R14 ;  /* 0x0000000eb30e7221 */ /* 0x010fe20000010000 */
[----:B------:R-:W-:-:S02]  /*bc50*/  F2FP.F16.F32.PACK_AB R155, R167, R161 ;  /* 0x000000a1a79b723e */ /* 0x000fc400000000ff */
[----:B------:R-:W-:Y:S02]  /*bc60*/  F2FP.F16.F32.PACK_AB R160, R177, R160 ;  /* 0x000000a0b1a0723e */ /* 0x000fe400000000ff */
[----:B------:R-:W-:Y:S02]  /*bc70*/  F2FP.F16.F32.PACK_AB R159, R175, R174 ;  /* 0x000000aeaf9f723e */ /* 0x000fe400000000ff */
[----:B------:R-:W4:Y:S01]  /*bc80*/  MUFU.EX2 R181, R181 ;  /* 0x000000b500b57308 */ /* 0x000f220000000800 */
[----:B0-----:R-:W-:Y:S01]  /*bc90*/  FADD.FTZ R13, R180, R13 ;  /* 0x0000000db40d7221 */ /* 0x001fe20000010000 */
[----:B------:R-:W-:-:S06]  /*bca0*/  F2FP.F16.F32.PACK_AB R161, R179, R178 ;  /* 0x000000b2b3a1723e */ /* 0x000fcc00000000ff */
[----:B------:R-:W0:Y:S01]  /*bcb0*/  MUFU.EX2 R183, R183 ;  /* 0x000000b700b77308 */ /* 0x000e220000000800 */
[----:B---3--:R-:W-:-:S07]  /*bcc0*/  FADD.FTZ R14, R182, R14 ;  /* 0x0000000eb60e7221 */ /* 0x008fce0000010000 */
[----:B------:R-:W3:Y:S01]  /*bcd0*/  MUFU.EX2 R184, R184 ;  /* 0x000000b800b87308 */ /* 0x000ee20000000800 */
[C---:B----4-:R-:W-:Y:S01]  /*bce0*/  FADD.FTZ R13, R181.reuse, R13 ;  /* 0x0000000db50d7221 */ /* 0x050fe20000010000 */
[----:B------:R-:W-:-:S06]  /*bcf0*/  F2FP.F16.F32.PACK_AB R162, R181, R180 ;  /* 0x000000b4b5a2723e */ /* 0x000fcc00000000ff */
[----:B------:R-:W4:Y:S01]  /*bd00*/  MUFU.EX2 R165, R186 ;  /* 0x000000ba00a57308 */ /* 0x000f220000000800 */
[C---:B0-----:R-:W-:Y:S01]  /*bd10*/  FADD.FTZ R14, R183.reuse, R14 ;  /* 0x0000000eb70e7221 */ /* 0x041fe20000010000 */
[----:B------:R-:W-:-:S06]  /*bd20*/  F2FP.F16.F32.PACK_AB R163, R183, R182 ;  /* 0x000000b6b7a3723e */ /* 0x000fcc00000000ff */
[----:B------:R-:W0:Y:S01]  /*bd30*/  MUFU.EX2 R185, R185 ;  /* 0x000000b900b97308 */ /* 0x000e220000000800 */
[----:B---3--:R-:W-:-:S07]  /*bd40*/  FADD.FTZ R13, R184, R13 ;  /* 0x0000000db80d7221 */ /* 0x008fce0000010000 */
[----:B------:R-:W3:Y:S01]  /*bd50*/  MUFU.EX2 R187, R187 ;  /* 0x000000bb00bb7308 */ /* 0x000ee20000000800 */
[----:B----4-:R-:W-:-:S07]  /*bd60*/  FADD.FTZ R14, R165, R14 ;  /* 0x0000000ea50e7221 */ /* 0x010fce0000010000 */
[----:B------:R-:W4:Y:S01]  /*bd70*/  MUFU.EX2 R188, R188 ;  /* 0x000000bc00bc7308 */ /* 0x000f220000000800 */
[C---:B0-----:R-:W-:Y:S01]  /*bd80*/  FADD.FTZ R13, R185.reuse, R13 ;  /* 0x0000000db90d7221 */ /* 0x041fe20000010000 */
[----:B------:R-:W-:-:S06]  /*bd90*/  F2FP.F16.F32.PACK_AB R164, R185, R184 ;  /* 0x000000b8b9a4723e */ /* 0x000fcc00000000ff */
[----:B------:R-:W0:Y:S01]  /*bda0*/  MUFU.EX2 R190, R190 ;  /* 0x000000be00be7308 */ /* 0x000e220000000800 */
[C---:B---3--:R-:W-:Y:S01]  /*bdb0*/  FADD.FTZ R14, R187.reuse, R14 ;  /* 0x0000000ebb0e7221 */ /* 0x048fe20000010000 */
[----:B------:R-:W-:-:S06]  /*bdc0*/  F2FP.F16.F32.PACK_AB R165, R187, R165 ;  /* 0x000000a5bba5723e */ /* 0x000fcc00000000ff */
[----:B------:R-:W3:Y:S01]  /*bdd0*/  MUFU.EX2 R189, R189 ;  /* 0x000000bd00bd7308 */ /* 0x000ee20000000800 */
[----:B----4-:R-:W-:-:S07]  /*bde0*/  FADD.FTZ R13, R188, R13 ;  /* 0x0000000dbc0d7221 */ /* 0x010fce0000010000 */
[----:B------:R-:W4:Y:S01]  /*bdf0*/  MUFU.EX2 R191, R191 ;  /* 0x000000bf00bf7308 */ /* 0x000f220000000800 */
[----:B0-----:R-:W-:-:S07]  /*be00*/  FADD.FTZ R14, R190, R14 ;  /* 0x0000000ebe0e7221 */ /* 0x001fce0000010000 */
[----:B------:R-:W0:Y:S01]  /*be10*/  MUFU.EX2 R169, R194 ;  /* 0x000000c200a97308 */ /* 0x000e220000000800 */
[C---:B---3--:R-:W-:Y:S01]  /*be20*/  FADD.FTZ R13, R189.reuse, R13 ;  /* 0x0000000dbd0d7221 */ /* 0x048fe20000010000 */
[----:B------:R-:W-:-:S03]  /*be30*/  F2FP.F16.F32.PACK_AB R166, R189, R188 ;  /* 0x000000bcbda6723e */ /* 0x000fc600000000ff */
[----:B------:R-:W-:-:S03]  /*be40*/  FADD.FTZ R13, R168, R13 ;  /* 0x0000000da80d7221 */ /* 0x000fc60000010000 */
[----:B------:R-:W3:Y:S01]  /*be50*/  MUFU.EX2 R193, R193 ;  /* 0x000000c100c17308 */ /* 0x000ee20000000800 */
[C---:B----4-:R-:W-:Y:S01]  /*be60*/  FADD.FTZ R14, R191.reuse, R14 ;  /* 0x0000000ebf0e7221 */ /* 0x050fe20000010000 */
[----:B------:R-:W-:-:S06]  /*be70*/  F2FP.F16.F32.PACK_AB R167, R191, R190 ;  /* 0x000000bebfa7723e */ /* 0x000fcc00000000ff */
[----:B------:R-:W4:Y:S01]  /*be80*/  MUFU.EX2 R195, R195 ;  /* 0x000000c300c37308 */ /* 0x000f220000000800 */
[----:B0-----:R-:W-:-:S07]  /*be90*/  FADD.FTZ R14, R169, R14 ;  /* 0x0000000ea90e7221 */ /* 0x001fce0000010000 */
[----:B------:R-:W0:Y:S01]  /*bea0*/  MUFU.EX2 R196, R196 ;  /* 0x000000c400c47308 */ /* 0x000e220000000800 */
[C---:B---3--:R-:W-:Y:S01]  /*beb0*/  FADD.FTZ R13, R193.reuse, R13 ;  /* 0x0000000dc10d7221 */ /* 0x048fe20000010000 */
[----:B------:R-:W-:-:S06]  /*bec0*/  F2FP.F16.F32.PACK_AB R168, R193, R168 ;  /* 0x000000a8c1a8723e */ /* 0x000fcc00000000ff */
[----:B------:R-:W3:Y:S01]  /*bed0*/  MUFU.EX2 R171, R198 ;  /* 0x000000c600ab7308 */ /* 0x000ee20000000800 */
[C---:B----4-:R-:W-:Y:S01]  /*bee0*/  FADD.FTZ R14, R195.reuse, R14 ;  /* 0x0000000ec30e7221 */ /* 0x050fe20000010000 */
[----:B------:R-:W-:-:S06]  /*bef0*/  F2FP.F16.F32.PACK_AB R169, R195, R169 ;  /* 0x000000a9c3a9723e */ /* 0x000fcc00000000ff */
[----:B------:R-:W4:Y:S01]  /*bf00*/  MUFU.EX2 R176, R176 ;  /* 0x000000b000b07308 */ /* 0x000f220000000800 */
[----:B0-----:R-:W-:-:S04]  /*bf10*/  FADD.FTZ R13, R196, R13 ;  /* 0x0000000dc40d7221 */ /* 0x001fc80000010000 */
[C---:B------:R-:W-:Y:S01]  /*bf20*/  FADD.FTZ R13, R170.reuse, R13 ;  /* 0x0000000daa0d7221 */ /* 0x040fe20000010000 */
[----:B------:R-:W-:Y:S01]  /*bf30*/  F2FP.F16.F32.PACK_AB R170, R170, R196 ;  /* 0x000000c4aaaa723e */ /* 0x000fe200000000ff */
[----:B---3--:R-:W-:-:S04]  /*bf40*/  FADD.FTZ R14, R171, R14 ;  /* 0x0000000eab0e7221 */ /* 0x008fc80000010000 */
[C---:B----4-:R-:W-:Y:S01]  /*bf50*/  FADD.FTZ R14, R176.reuse, R14 ;  /* 0x0000000eb00e7221 */ /* 0x050fe20000010000 */
[----:B------:R-:W-:Y:S01]  /*bf60*/  F2FP.F16.F32.PACK_AB R171, R176, R171 ;  /* 0x000000abb0ab723e */ /* 0x000fe200000000ff */
[----:B--2---:R-:W-:Y:S06]  /*bf70*/  @!P0 BRA `(.L_x_714) ;  /* 0x0000000000048947 */ /* 0x004fec0003800000 */
[----:B------:R-:W-:Y:S01]  /*bf80*/  BPT.TRAP 0x1 ;  /* 0x000000040000795c */ /* 0x000fe20000300000 */
.L_x_714:
[----:B------:R0:W2:Y:S01]  /*bf90*/  SYNCS.PHASECHK.TRANS64.TRYWAIT P3, [R20+URZ+0x22850], R21 ;  /* 0x02285015140075a7 */ /* 0x0000a2000806017f */
[----:B------:R-:W-:Y:S05]  /*bfa0*/  @!P0 BRA `(.L_x_715) ;  /* 0x0000000000048947 */ /* 0x000fea0003800000 */
[----:B------:R-:W-:Y:S01]  /*bfb0*/  BPT.TRAP 0x1 ;  /* 0x000000040000795c */ /* 0x000fe20000300000 */
.L_x_715:
[----:B------:R-:W-:Y:S04]  /*bfc0*/  BSSY B0, `(.L_x_716) ;  /* 0x0000004000007945 */ /* 0x000fe80003800000 */
[----:B--2---:R-:W-:Y:S05]  /*bfd0*/  @P3 BRA `(.L_x_717) ;  /* 0x0000000000083947 */ /* 0x004fea0003800000 */
[----:B------:R-:W2:Y:S02]  /*bfe0*/  SYNCS.PHASECHK.TRANS64.TRYWAIT P3, [R20+URZ+0x22850], R21 ;  /* 0x02285015140075a7 */ /* 0x000ea4000806017f */
[----:B--2---:R-:W-:Y:S05]  /*bff0*/  @!P3 BRA `(.L_x_718) ;  /* 0x000000dc00e8b947 */ /* 0x004fea0003800000 */
.L_x_717:
[----:B------:R-:W-:Y:S05]  /*c000*/  BSYNC B0 ;  /* 0x0000000000007941 */ /* 0x000fea0003800000 */
.L_x_716:
[----:B------:R-:W3:Y:S01]  /*c010*/  S2R R173, SR_TID.X ;  /* 0x0000000000ad7919 */ /* 0x000ee20000002100 */
[----:B------:R-:W-:Y:S05]  /*c020*/  WARPSYNC.ALL ;  /* 0x0000000000007948 */ /* 0x000fea0003800000 */
[----:B------:R-:W-:Y:S02]  /*c030*/  IMAD.MOV.U32 R174, RZ, RZ, 0xc00 ;  /* 0x00000c00ffae7424 */ /* 0x000fe400078e00ff */
[----:B------:R-:W-:Y:S02]  /*c040*/  IMAD.MOV.U32 R175, RZ, RZ, 0x40000040 ;  /* 0x40000040ffaf7424 */ /* 0x000fe400078e00ff */
[----:B------:R-:W-:-:S02]  /*c050*/  IMAD R174, R200, R174, UR37 ;  /* 0x00000025c8ae7e24 */ /* 0x000fc4000f8e02ae */
[----:B------:R-:W-:Y:S01]  /*c060*/  IMAD.MOV.U32 R177, RZ, RZ, 0x40000040 ;  /* 0x40000040ffb17424 */ /* 0x000fe200078e00ff */
[----:B------:R-:W-:Y:S01]  /*c070*/  R2UR UR7, R175 ;  /* 0x00000000af0772ca */ /* 0x000fe200000e0000 */
[C---:B------:R-:W-:Y:S01]  /*c080*/  VIADD R176, R174.reuse, 0x80 ;  /* 0x00000080aeb07836 */ /* 0x040fe20000000000 */
[----:B------:R-:W-:Y:S01]  /*c090*/  R2UR UR6, R174 ;  /* 0x00000000ae0672ca */ /* 0x000fe200000e0000 */
[----:B------:R-:W-:Y:S02]  /*c0a0*/  IMAD.MOV.U32 R175, RZ, RZ, 0x40000040 ;  /* 0x40000040ffaf7424 */ /* 0x000fe400078e00ff */
[----:B012---:R-:W-:-:S05]  /*c0b0*/  @!P1 VIADD R20, R20, 0x22860 ;  /* 0x0002286014149836 */ /* 0x007fca0000000000 */
[----:B------:R-:W-:Y:S02]  /*c0c0*/  @!P1 PRMT R20, RZ, 0x654, R20 ;  /* 0x00000654ff149816 */ /* 0x000fe40000000014 */
[----:B---3--:R-:W-:-:S05]  /*c0d0*/  SHF.R.U32.HI R173, RZ, 0x7, R173 ;  /* 0x00000007ffad7819 */ /* 0x008fca00000116ad */
[----:B------:R-:W-:-:S05]  /*c0e0*/  VIADD R21, R173, 0x8 ;  /* 0x00000008ad157836 */ /* 0x000fca0000000000 */
[----:B------:R0:W-:Y:S06]  /*c0f0*/  BAR.SYNC.DEFER_BLOCKING R21, 0x100 ;  /* 0x000400150000751d */ /* 0x0001ec0000010000 */
[----:B------:R-:W-:-:S06]  /*c100*/  WARPGROUP.ARRIVE ;  /* 0x00000000000079c5 */ /* 0x000fcc0000000000 */
[----:B------:R-:W-:Y:S01]  /*c110*/  HGMMA.64x256x16.F32 R24, R204, gdesc[UR4].tnspB, R24, gsb0 ;  /* 0x43e00004cc187df0 */ /* 0x000fe20008000818 */
[----:B------:R-:W-:Y:S02]  /*c120*/  R2UR UR6, R176 ;  /* 0x00000000b00672ca */ /* 0x000fe400000e0000 */
[----:B------:R-:W-:Y:S01]  /*c130*/  R2UR UR7, R177 ;  /* 0x00000000b10772ca */ /* 0x000fe200000e0000 */
[----:B------:R-:W-:Y:S02]  /*c140*/  WARPGROUP.DEPBAR.LE gsb0, 0x0 ;  /* 0x00008000000079c5 */ /* 0x000fe40000010000 */
[----:B------:R-:W-:Y:S01]  /*c150*/  WARPGROUP.ARRIVE ;  /* 0x00000000000079c5 */ /* 0x000fe20000000000 */
[----:B------:R-:W-:Y:S02]  /*c160*/  IMAD.MOV.U32 R205, RZ, RZ, R172 ;  /* 0x000000ffffcd7224 */ /* 0x000fe400078e00ac */
[----:B------:R-:W-:-:S15]  /*c170*/  IMAD.MOV.U32 R206, RZ, RZ, R12 ;  /* 0x000000ffffce7224 */ /* 0x000fde00078e000c */
[----:B------:R-:W-:-:S04]  /*c180*/  NOP ;  /* 0x0000000000007918 */ /* 0x000fc80000000000 */
[----:B------:R-:W-:Y:S03]  /*c190*/  HGMMA.64x256x16.F32 R24, R152, gdesc[UR4].tnspB, R24, gsb0 ;  /* 0x43e0000498187df0 */ /* 0x000fe60008000818 */
[----:B------:R-:W-:Y:S02]  /*c1a0*/  WARPGROUP.DEPBAR.LE gsb0, 0x0 ;  /* 0x00008000000079c5 */ /* 0x000fe40000010000 */
[----:B------:R-:W-:Y:S01]  /*c1b0*/  VIADD R152, R174, 0x100 ;  /* 0x00000100ae987836 */ /* 0x000fe20000000000 */
[----:B------:R-:W-:Y:S01]  /*c1c0*/  WARPGROUP.ARRIVE ;  /* 0x00000000000079c5 */ /* 0x000fe20000000000 */
[----:B------:R-:W-:-:S03]  /*c1d0*/  IMAD.MOV.U32 R153, RZ, RZ, 0x40000040 ;  /* 0x40000040ff997424 */ /* 0x000fc600078e00ff */
[----:B------:R-:W-:Y:S01]  /*c1e0*/  R2UR UR6, R152 ;  /* 0x00000000980672ca */ /* 0x000fe200000e0000 */
[----:B------:R-:W-:Y:S01]  /*c1f0*/  VIADD R152, R174, 0x180 ;  /* 0x00000180ae987836 */ /* 0x000fe20000000000 */
[----:B------:R-:W-:Y:S01]  /*c200*/  R2UR UR7, R153 ;  /* 0x00000000990772ca */ /* 0x000fe200000e0000 */
[----:B------:R-:W-:-:S15]  /*c210*/  IMAD.MOV.U32 R153, RZ, RZ, 0x40000040 ;  /* 0x40000040ff997424 */ /* 0x000fde00078e00ff */
[----:B------:R-:W-:Y:S01]  /*c220*/  HGMMA.64x256x16.F32 R24, R156, gdesc[UR4].tnspB, R24, gsb0 ;  /* 0x43e000049c187df0 */ /* 0x000fe20008000818 */
[----:B------:R-:W-:Y:S01]  /*c230*/  R2UR UR6, R152 ;  /* 0x00000000980672ca */ /* 0x000fe200000e0000 */
[C---:B------:R-:W-:Y:S01]  /*c240*/  VIADD R152, R174.reuse, 0x200 ;  /* 0x00000200ae987836 */ /* 0x040fe20000000000 */
[----:B------:R-:W-:Y:S01]  /*c250*/  R2UR UR7, R153 ;  /* 0x00000000990772ca */ /* 0x000fe200000e0000 */
[----:B------:R-:W-:Y:S02]  /*c260*/  IMAD.MOV.U32 R153, RZ, RZ, 0x40000040 ;  /* 0x40000040ff997424 */ /* 0x000fe400078e00ff */
[----:B------:R-:W-:Y:S01]  /*c270*/  VIADD R174, R174, 0x280 ;  /* 0x00000280aeae7836 */ /* 0x000fe20000000000 */
[----:B------:R-:W-:Y:S02]  /*c280*/  WARPGROUP.DEPBAR.LE gsb0, 0x0 ;  /* 0x00008000000079c5 */ /* 0x000fe40000010000 */
[----:B------:R-:W-:-:S15]  /*c290*/  WARPGROUP.ARRIVE ;  /* 0x00000000000079c5 */ /* 0x000fde0000000000 */
[----:B------:R-:W-:-:S04]  /*c2a0*/  NOP ;  /* 0x0000000000007918 */ /* 0x000fc80000000000 */
[----:B------:R-:W-:Y:S01]  /*c2b0*/  HGMMA.64x256x16.F32 R24, R160, gdesc[UR4].tnspB, R24, gsb0 ;  /* 0x43e00004a0187df0 */ /* 0x000fe20008000818 */
[----:B------:R-:W-:Y:S02]  /*c2c0*/  R2UR UR6, R152 ;  /* 0x00000000980672ca */ /* 0x000fe400000e0000 */
[----:B------:R-:W-:Y:S01]  /*c2d0*/  R2UR UR7, R153 ;  /* 0x00000000990772ca */ /* 0x000fe200000e0000 */
[----:B------:R-:W-:Y:S02]  /*c2e0*/  WARPGROUP.DEPBAR.LE gsb0, 0x0 ;  /* 0x00008000000079c5 */ /* 0x000fe40000010000 */
[----:B------:R-:W-:-:S15]  /*c2f0*/  WARPGROUP.ARRIVE ;  /* 0x00000000000079c5 */ /* 0x000fde0000000000 */
[----:B------:R-:W-:-:S07]  /*c300*/  NOP ;  /* 0x0000000000007918 */ /* 0x000fce0000000000 */
[----:B------:R-:W-:Y:S01]  /*c310*/  HGMMA.64x256x16.F32 R24, R164, gdesc[UR4].tnspB, R24, gsb0 ;  /* 0x43e00004a4187df0 */ /* 0x000fe20008000818 */
[----:B------:R-:W-:Y:S02]  /*c320*/  R2UR UR6, R174 ;  /* 0x00000000ae0672ca */ /* 0x000fe400000e0000 */
[----:B------:R-:W-:Y:S01]  /*c330*/  R2UR UR7, R175 ;  /* 0x00000000af0772ca */ /* 0x000fe200000e0000 */
[----:B------:R-:W-:Y:S02]  /*c340*/  WARPGROUP.DEPBAR.LE gsb0, 0x0 ;  /* 0x00008000000079c5 */ /* 0x000fe40000010000 */
[----:B------:R-:W-:-:S15]  /*c350*/  WARPGROUP.ARRIVE ;  /* 0x00000000000079c5 */ /* 0x000fde0000000000 */
[----:B------:R-:W-:-:S07]  /*c360*/  NOP ;  /* 0x0000000000007918 */ /* 0x000fce0000000000 */
[----:B------:R-:W-:Y:S03]  /*c370*/  HGMMA.64x256x16.F32 R24, R168, gdesc[UR4].tnspB, R24, gsb0 ;  /* 0x43e00004a8187df0 */ /* 0x000fe60008000818 */
[----:B------:R-:W-:Y:S02]  /*c380*/  WARPGROUP.DEPBAR.LE gsb0, 0x0 ;  /* 0x00008000000079c5 */ /* 0x000fe40000010000 */
[----:B------:R0:W-:Y:S01]  /*c390*/  @!P1 SYNCS.ARRIVE.TRANS64.RED.A1T0 RZ, [R20+URZ], RZ ;  /* 0x000000ff14ff99a7 */ /* 0x0001e2000810043f */
[----:B------:R-:W-:Y:S05]  /*c3a0*/  @P2 BRA `(.L_x_719) ;  /* 0xffffffe000502947 */ /* 0x000fea000383ffff */
.L_x_709:
[----:B------:R-:W-:Y:S05]  /*c3b0*/  WARPSYNC.ALL ;  /* 0x0000000000007948 */ /* 0x000fea0003800000 */
[----:B------:R-:W1:Y:S01]  /*c3c0*/  SHFL.BFLY PT, R0, R13, 0x2, 0x1f ;  /* 0x0c401f000d007f89 */ /* 0x000e6200000e0000 */
[----:B0-----:R-:W-:Y:S02]  /*c3d0*/  IMAD.MOV.U32 R20, RZ, RZ, -0x800000 ;  /* 0xff800000ff147424 */ /* 0x001fe400078e00ff */
[----:B------:R-:W-:Y:S01]  /*c3e0*/  IMAD.MOV.U32 R4, RZ, RZ, RZ ;  /* 0x000000ffff047224 */ /* 0x000fe200078e00ff */
[----:B------:R0:W-:Y:S06]  /*c3f0*/  BAR.ARV R197, 0x100 ;  /* 0x000400c50000751d */ /* 0x0001ec0000002000 */
[----:B------:R-:W-:-:S02]  /*c400*/  VIADD R200, R200, 0x1 ;  /* 0x00000001c8c87836 */ /* 0x000fc40000000000 */
[----:B------:R-:W-:Y:S06]  /*c410*/  BAR.ARV 0x8, 0x180 ;  /* 0x0206000000007b1d */ /* 0x000fec0000002000 */
[----:B------:R-:W-:Y:S01]  /*c420*/  ISETP.NE.AND P1, PT, R200, 0x2, PT ;  /* 0x00000002c800780c */ /* 0x000fe20003f25270 */
[----:B------:R-:W-:-:S03]  /*c430*/  VIADD R221, R221, 0x1 ;  /* 0x00000001dddd7836 */ /* 0x000fc60000000000 */
[----:B------:R-:W-:Y:S01]  /*c440*/  SEL R200, R200, RZ, P1 ;  /* 0x000000ffc8c87207 */ /* 0x000fe20000800000 */
[----:B-1----:R-:W-:-:S05]  /*c450*/  FADD.FTZ R0, R0, R13 ;  /* 0x0000000d00007221 */ /* 0x002fca0000010000 */
[----:B------:R-:W1:Y:S02]  /*c460*/  SHFL.BFLY PT, R5, R0, 0x1, 0x1f ;  /* 0x0c201f0000057f89 */ /* 0x000e6400000e0000 */
[----:B-1----:R-:W-:-:S05]  /*c470*/  FADD.FTZ R7, R0, R5 ;  /* 0x0000000500077221 */ /* 0x002fca0000010000 */
[----:B------:R-:W-:-:S13]  /*c480*/  FSETP.NE.FTZ.AND P0, PT, R7, RZ, PT ;  /* 0x000000ff0700720b */ /* 0x000fda0003f15000 */
[----:B------:R-:W1:Y:S08]  /*c490*/  @P0 MUFU.LG2 R5, R7 ;  /* 0x0000000700050308 */ /* 0x000e700000000c00 */
[----:B------:R-:W2:Y:S01]  /*c4a0*/  @P0 MUFU.RCP R4, R7 ;  /* 0x0000000700040308 */ /* 0x000ea20000001000 */
[----:B-1----:R-:W-:Y:S01]  /*c4b0*/  @P0 FMUL.FTZ R6, R5, 0.69314718246459960938 ;  /* 0x3f31721805060820 */ /* 0x002fe20000410000 */
[----:B------:R-:W-:-:S04]  /*c4c0*/  @P0 FMUL.FTZ R5, R3, 0.69314718246459960938 ;  /* 0x3f31721803050820 */ /* 0x000fc80000410000 */
[----:B------:R-:W-:Y:S02]  /*c4d0*/  @P0 FFMA.FTZ R20, R5, R12, R6 ;  /* 0x0000000c05140223 */ /* 0x000fe40000010006 */
[----:B------:R-:W1:Y:S01]  /*c4e0*/  SHFL.BFLY PT, R5, R14, 0x2, 0x1f ;  /* 0x0c401f000e057f89 */ /* 0x000e6200000e0000 */
[-C--:B--2---:R-:W-:Y:S01]  /*c4f0*/  FMUL.FTZ R24, R24, R4.reuse ;  /* 0x0000000418187220 */ /* 0x084fe20000410000 */
        /* <DEDUP_REMOVED lines=22> */
[----:B-1----:R-:W-:Y:S01]  /*c660*/  FADD.FTZ R5, R5, R14 ;  /* 0x0000000e05057221 */ /* 0x002fe20000010000 */
[-C--:B------:R-:W-:Y:S01]  /*c670*/  FMUL.FTZ R69, R69, R4.reuse ;  /* 0x0000000445457220 */ /* 0x080fe20000410000 */
[-C--:B------:R-:W-:Y:S01]  /*c680*/  FMUL.FTZ R72, R72, R4.reuse ;  /* 0x0000000448487220 */ /* 0x080fe20000410000 */
[-C--:B------:R-:W-:Y:S01]  /*c690*/  FMUL.FTZ R73, R73, R4.reuse ;  /* 0x0000000449497220 */ /* 0x080fe20000410000 */
[-C--:B------:R-:W-:Y:S01]  /*c6a0*/  FMUL.FTZ R76, R76, R4.reuse ;  /* 0x000000044c4c7220 */ /* 0x080fe20000410000 */
[----:B------:R-:W1:Y:S01]  /*c6b0*/  SHFL.BFLY PT, R0, R5, 0x1, 0x1f ;  /* 0x0c201f0005007f89 */ /* 0x000e6200000e0000 */
        /* <DEDUP_REMOVED lines=24> */
[----:B------:R-:W-:Y:S01]  /*c840*/  IMAD.MOV.U32 R0, RZ, RZ, RZ ;  /* 0x000000ffff007224 */ /* 0x000fe200078e00ff */
[----:B------:R-:W-:Y:S01]  /*c850*/  SEL R5, RZ, 0x1, P1 ;  /* 0x00000001ff057807 */ /* 0x000fe20000800000 */
[-C--:B------:R-:W-:Y:S01]  /*c860*/  FMUL.FTZ R124, R124, R4.reuse ;  /* 0x000000047c7c7220 */ /* 0x080fe20000410000 */
[-C--:B------:R-:W-:Y:S01]  /*c870*/  FMUL.FTZ R125, R125, R4.reuse ;  /* 0x000000047d7d7220 */ /* 0x080fe20000410000 */
[----:B------:R-:W-:Y:S01]  /*c880*/  FSETP.NE.FTZ.AND P0, PT, R8, RZ, PT ;  /* 0x000000ff0800720b */ /* 0x000fe20003f15000 */
        /* <DEDUP_REMOVED lines=12> */
[----:B------:R-:W1:Y:S01]  /*c950*/  @P0 MUFU.LG2 R6, R8 ;  /* 0x0000000800060308 */ /* 0x000e620000000c00 */
[----:B------:R-:W-:Y:S01]  /*c960*/  @P0 FMUL.FTZ R10, R3, 0.69314718246459960938 ;  /* 0x3f317218030a0820 */ /* 0x000fe20000410000 */
[----:B------:R-:W-:Y:S01]  /*c970*/  IMAD.MOV.U32 R3, RZ, RZ, -0x800000 ;  /* 0xff800000ff037424 */ /* 0x000fe200078e00ff */
[----:B------:R-:W-:-:S05]  /*c980*/  LOP3.LUT R208, R208, R5, RZ, 0x3c, !PT ;  /* 0x00000005d0d07212 */ /* 0x000fca00078e3cff */
[----:B------:R-:W2:Y:S01]  /*c990*/  @P0 MUFU.RCP R0, R8 ;  /* 0x0000000800000308 */ /* 0x000ea20000001000 */
[----:B-1----:R-:W-:-:S04]  /*c9a0*/  @P0 FMUL.FTZ R7, R6, 0.69314718246459960938 ;  /* 0x3f31721806070820 */ /* 0x002fc80000410000 */
[----:B------:R-:W-:Y:S01]  /*c9b0*/  @P0 FFMA.FTZ R3, R10, R172, R7 ;  /* 0x000000ac0a030223 */ /* 0x000fe20000010007 */
[----:B------:R-:W-:Y:S01]  /*c9c0*/  PLOP3.LUT P0, PT, PT, PT, PT, 0x8, 0x0 ;  /* 0x000000000000781c */ /* 0x000fe20003f0e170 */
        /* <DEDUP_REMOVED lines=63> */
[----:B0-----:R-:W-:-:S07]  /*cdc0*/  FMUL.FTZ R151, R151, R0 ;  /* 0x0000000097977220 */ /* 0x001fce0000410000 */
.L_x_668:
[----:B------:R-:W-:Y:S05]  /*cdd0*/  WARPSYNC.ALL ;  /* 0x0000000000007948 */ /* 0x000fea0003800000 */
[----:B------:R-:W0:Y:S08]  /*cde0*/  S2UR UR5, SR_CgaCtaId ;  /* 0x00000000000579c3 */ /* 0x000e300000008800 */
[----:B------:R-:W-:Y:S06]  /*cdf0*/  BAR.SYNC.DEFER_BLOCKING 0x5, 0x180 ;  /* 0x0146000000007b1d */ /* 0x000fec0000010000 */
[----:B------:R-:W-:Y:S01]  /*ce00*/  UMOV UR4, 0x400 ;  /* 0x0000040000047882 */ /* 0x000fe20000000000 */
[----:B------:R-:W-:Y:S01]  /*ce10*/  BSSY B0, `(.L_x_720) ;  /* 0x00004e0000007945 */ /* 0x000fe20003800000 */
[----:B0-----:R-:W-:-:S06]  /*ce20*/  ULEA UR4, UR5, UR4, 0x18 ;  /* 0x0000000405047291 */ /* 0x001fcc000f8ec03f */
[----:B------:R-:W-:-:S05]  /*ce30*/  IMAD.U32 R19, RZ, RZ, UR4 ;  /* 0x00000004ff137e24 */ /* 0x000fca000f8e00ff */
[----:B-----5:R0:W1:Y:S01]  /*ce40*/  LDS.128 R152, [R19+0x228d0] ;  /* 0x0228d00013987984 */ /* 0x0200620000000c00 */
[----:B------:R-:W-:Y:S06]  /*ce50*/  BAR.ARV 0x4, 0x180 ;  /* 0x0106000000007b1d */ /* 0x000fec0000002000 */
[----:B------:R-:W-:Y:S05]  /*ce60*/  @P0 BRA `(.L_x_721) ;  /* 0x0000003c00940947 */ /* 0x000fea0003800000 */
[----:B------:R-:W2:Y:S01]  /*ce70*/  LDL R4, [R1+0x70] ;  /* 0x0000700001047983 */ /* 0x000ea20000100800 */
[C---:B------:R-:W-:Y:S01]  /*ce80*/  ISETP.NE.AND P0, PT, R216.reuse, RZ, PT ;  /* 0x000000ffd800720c */ /* 0x040fe20003f05270 */
[----:B------:R-:W-:Y:S01]  /*ce90*/  ULDC UR4, c[0x0][0xad4] ;  /* 0x0002b50000047ab9 */ /* 0x000fe20000000800 */
[----:B------:R-:W-:Y:S01]  /*cea0*/  F2FP.F16.F32.PACK_AB R6, R29, R28 ;  /* 0x0000001c1d06723e */ /* 0x000fe200000000ff */
[----:B------:R-:W3:Y:S01]  /*ceb0*/  S2R R0, SR_SWINHI ;  /* 0x0000000000007919 */ /* 0x000ee20000002f00 */
[----:B------:R-:W-:Y:S01]  /*cec0*/  SEL R216, R216, UR4, P0 ;  /* 0x00000004d8d87c07 */ /* 0x000fe20008000000 */
[----:B------:R-:W-:Y:S05]  /*ced0*/  WARPSYNC.ALL ;  /* 0x0000000000007948 */ /* 0x000fea0003800000 */
[----:B------:R-:W-:Y:S01]  /*cee0*/  F2FP.F16.F32.PACK_AB R7, R31, R30 ;  /* 0x0000001e1f07723e */ /* 0x000fe200000000ff */
[----:B------:R-:W-:Y:S01]  /*cef0*/  ULDC.64 UR4, c[0x0][0xc00] ;  /* 0x0003000000047ab9 */ /* 0x000fe20000000a00 */
[----:B------:R-:W-:Y:S01]  /*cf00*/  F2FP.F16.F32.PACK_AB R8, R33, R32 ;  /* 0x000000202108723e */ /* 0x000fe200000000ff */
[----:B------:R-:W-:Y:S01]  /*cf10*/  ULDC.64 UR6, c[0x0][0xc08] ;  /* 0x0003020000067ab9 */ /* 0x000fe20000000a00 */
[----:B------:R-:W-:-:S02]  /*cf20*/  F2FP.F16.F32.PACK_AB R9, R35, R34 ;  /* 0x000000222309723e */ /* 0x000fc400000000ff */
[----:B------:R-:W-:Y:S02]  /*cf30*/  F2FP.F16.F32.PACK_AB R10, R37, R36 ;  /* 0x00000024250a723e */ /* 0x000fe400000000ff */
[----:B------:R-:W-:Y:S01]  /*cf40*/  F2FP.F16.F32.PACK_AB R11, R39, R38 ;  /* 0x00000026270b723e */ /* 0x000fe200000000ff */
[----:B------:R-:W-:Y:S01]  /*cf50*/  BAR.SYNC.DEFER_BLOCKING 0x1, 0x100 ;  /* 0x0044000000007b1d */ /* 0x000fe20000010000 */
[----:B------:R-:W-:-:S04]  /*cf60*/  ISETP.NE.U32.AND P1, PT, RZ, UR4, PT ;  /* 0x00000004ff007c0c */ /* 0x000fc8000bf25070 */
[----:B------:R-:W-:Y:S02]  /*cf70*/  ISETP.NE.AND.EX P1, PT, RZ, UR5, PT, P1 ;  /* 0x00000005ff007c0c */ /* 0x000fe4000bf25310 */
[----:B------:R-:W-:Y:S02]  /*cf80*/  MOV R12, R19 ;  /* 0x00000013000c7202 */ /* 0x000fe40000000f00 */
[----:B---3--:R-:W-:-:S03]  /*cf90*/  MOV R13, R0 ;  /* 0x00000000000d7202 */ /* 0x008fc60000000f00 */
[----:B--2---:R-:W-:-:S04]  /*cfa0*/  IMAD.WIDE R14, R4, 0x2, R12 ;  /* 0x00000002040e7825 */ /* 0x004fc800078e020c */
[----:B------:R-:W-:Y:S01]  /*cfb0*/  IMAD.MOV.U32 R5, RZ, RZ, R15 ;  /* 0x000000ffff057224 */ /* 0x000fe200078e000f */
[----:B------:R-:W-:-:S04]  /*cfc0*/  LOP3.LUT R0, R14, 0x380, RZ, 0xc0, !PT ;  /* 0x000003800e007812 */ /* 0x000fc800078ec0ff */
[----:B------:R-:W-:-:S04]  /*cfd0*/  SHF.R.U64 R0, R0, 0x3, RZ ;  /* 0x0000000300007819 */ /* 0x000fc800000012ff */
[----:B------:R-:W-:-:S04]  /*cfe0*/  LOP3.LUT R4, R0, R14, RZ, 0x3c, !PT ;  /* 0x0000000e00047212 */ /* 0x000fc800078e3cff */
[----:B------:R-:W-:Y:S02]  /*cff0*/  MOV R0, R4 ;  /* 0x0000000400007202 */ /* 0x000fe40000000f00 */
[----:B------:R-:W-:Y:S02]  /*d000*/  F2FP.F16.F32.PACK_AB R4, R25, R24 ;  /* 0x000000181904723e */ /* 0x000fe400000000ff */
[----:B------:R-:W-:-:S05]  /*d010*/  F2FP.F16.F32.PACK_AB R5, R27, R26 ;  /* 0x0000001a1b05723e */ /* 0x000fca00000000ff */
[----:B------:R2:W-:Y:S02]  /*d020*/  STSM.16.M88.4 [R0], R4 ;  /* 0x0000000400007844 */ /* 0x0005e40000000200 */
[----:B--2---:R-:W-:Y:S02]  /*d030*/  IADD3 R4, P0, R14, 0x20, RZ ;  /* 0x000000200e047810 */ /* 0x004fe40007f1e0ff */
[----:B------:R-:W-:Y:S02]  /*d040*/  F2FP.F16.F32.PACK_AB R6, R45, R44 ;  /* 0x0000002c2d06723e */ /* 0x000fe400000000ff */
[----:B------:R-:W-:Y:S01]  /*d050*/  LOP3.LUT R0, R4, 0x380, RZ, 0xc0, !PT ;  /* 0x0000038004007812 */ /* 0x000fe200078ec0ff */
[----:B------:R-:W-:Y:S01]  /*d060*/  IMAD.X R5, RZ, RZ, R15, P0 ;  /* 0x000000ffff057224 */ /* 0x000fe200000e060f */
[----:B------:R-:W-:Y:S02]  /*d070*/  F2FP.F16.F32.PACK_AB R7, R47, R46 ;  /* 0x0000002e2f07723e */ /* 0x000fe400000000ff */
[----:B------:R-:W-:-:S04]  /*d080*/  SHF.R.U64 R0, R0, 0x3, RZ ;  /* 0x0000000300007819 */ /* 0x000fc800000012ff */
[----:B------:R-:W-:-:S04]  /*d090*/  LOP3.LUT R4, R0, R4, RZ, 0x3c, !PT ;  /* 0x0000000400047212 */ /* 0x000fc800078e3cff */
[----:B------:R-:W-:-:S05]  /*d0a0*/  MOV R4, R4 ;  /* 0x0000000400047202 */ /* 0x000fca0000000f00 */
[----:B------:R2:W-:Y:S02]  /*d0b0*/  STSM.16.M88.4 [R4], R8 ;  /* 0x0000000804007844 */ /* 0x0005e40000000200 */
[----:B--2---:R-:W-:Y:S02]  /*d0c0*/  IADD3 R4, P0, R14, 0x40, RZ ;  /* 0x000000400e047810 */ /* 0x004fe40007f1e0ff */
[----:B------:R-:W-:Y:S02]  /*d0d0*/  F2FP.F16.F32.PACK_AB R8, R49, R48 ;  /* 0x000000303108723e */ /* 0x000fe400000000ff */
[----:B------:R-:W-:Y:S01]  /*d0e0*/  LOP3.LUT R0, R4, 0x380, RZ, 0xc0, !PT ;  /* 0x0000038004007812 */ /* 0x000fe200078ec0ff */
[----:B------:R-:W-:Y:S01]  /*d0f0*/  IMAD.X R5, RZ, RZ, R15, P0 ;  /* 0x000000ffff057224 */ /* 0x000fe200000e060f */
[----:B------:R-:W-:Y:S02]  /*d100*/  F2FP.F16.F32.PACK_AB R9, R51, R50 ;  /* 0x000000323309723e */ /* 0x000fe400000000ff */
[----:B------:R-:W-:-:S02]  /*d110*/  SHF.R.U64 R0, R0, 0x3, RZ ;  /* 0x0000000300007819 */ /* 0x000fc400000012ff */
[----:B------:R-:W-:Y:S02]  /*d120*/  F2FP.F16.F32.PACK_AB R10, R53, R52 ;  /* 0x00000034350a723e */ /* 0x000fe400000000ff */
[----:B------:R-:W-:Y:S02]  /*d130*/  LOP3.LUT R4, R0, R4, RZ, 0x3c, !PT ;  /* 0x0000000400047212 */ /* 0x000fe400078e3cff */
[----:B------:R-:W-:Y:S02]  /*d140*/  F2FP.F16.F32.PACK_AB R11, R55, R54 ;  /* 0x00000036370b723e */ /* 0x000fe400000000ff */
        /* <DEDUP_REMOVED lines=136> */
[----:B--2---:R-:W-:-:S04]  /*d9d0*/  IADD3 R0, P0, R14, 0xc060, RZ ;  /* 0x0000c0600e007810 */ /* 0x004fc80007f1e0ff */
[----:B------:R-:W-:Y:S01]  /*d9e0*/  LOP3.LUT R4, R0, 0x380, RZ, 0xc0, !PT ;  /* 0x0000038000047812 */ /* 0x000fe200078ec0ff */
[----:B------:R-:W-:Y:S01]  /*d9f0*/  IMAD.X R15, RZ, RZ, R15, P0 ;  /* 0x000000ffff0f7224 */ /* 0x000fe200000e060f */
[----:B------:R-:W-:Y:S02]  /*da00*/  IADD3 R6, P0, R218, UR4, RZ ;  /* 0x00000004da067c10 */ /* 0x000fe4000ff1e0ff */
[----:B------:R-:W-:Y:S02]  /*da10*/  SHF.R.U64 R4, R4, 0x3, RZ ;  /* 0x0000000304047819 */ /* 0x000fe400000012ff */
[----:B------:R-:W-:Y:S02]  /*da20*/  IADD3.X R7, R219, UR5, RZ, P0, !PT ;  /* 0x00000005db077c10 */ /* 0x000fe400087fe4ff */
[----:B------:R-:W-:Y:S01]  /*da30*/  LOP3.LUT R14, R4, R0, RZ, 0x3c, !PT ;  /* 0x00000000040e7212 */ /* 0x000fe200078e3cff */
[----:B------:R-:W-:-:S03]  /*da40*/  IMAD.MOV.U32 R4, RZ, RZ, RZ ;  /* 0x000000ffff047224 */ /* 0x000fc600078e00ff */
[----:B------:R-:W-:Y:S02]  /*da50*/  MOV R14, R14 ;  /* 0x0000000e000e7202 */ /* 0x000fe40000000f00 */
[----:B------:R-:W-:-:S03]  /*da60*/  ISETP.NE.U32.AND P0, PT, RZ, UR6, PT ;  /* 0x00000006ff007c0c */ /* 0x000fc6000bf05070 */
[----:B------:R2:W-:Y:S01]  /*da70*/  STSM.16.M88.4 [R14], R8 ;  /* 0x000000080e007844 */ /* 0x0005e20000000200 */
[----:B------:R-:W-:Y:S01]  /*da80*/  BAR.SYNC.DEFER_BLOCKING 0x1, 0x100 ;  /* 0x0044000000007b1d */ /* 0x000fe20000010000 */
[----:B------:R-:W-:-:S13]  /*da90*/  ISETP.NE.AND.EX P0, PT, RZ, UR7, PT, P0 ;  /* 0x00000007ff007c0c */ /* 0x000fda000bf05300 */
[----:B------:R-:W-:Y:S01]  /*daa0*/  @P0 IADD3 R218, P2, R218, UR6, RZ ;  /* 0x00000006dada0c10 */ /* 0x000fe2000ff5e0ff */
[----:B------:R-:W-:Y:S02]  /*dab0*/  ULDC UR6, c[0x0][0xa88] ;  /* 0x0002a20000067ab9 */ /* 0x000fe40000000800 */
[----:B------:R-:W-:Y:S01]  /*dac0*/  IMAD.U32 R0, RZ, RZ, UR6 ;  /* 0x00000006ff007e24 */ /* 0x000fe2000f8e00ff */
[----:B------:R-:W-:Y:S01]  /*dad0*/  @P0 IADD3.X R219, R219, UR7, RZ, P2, !PT ;  /* 0x00000007dbdb0c10 */ /* 0x000fe200097fe4ff */
[----:B------:R3:W5:Y:S04]  /*dae0*/  @P1 LDG.E R4, desc[UR40][R6.64] ;  /* 0x0000002806041981 */ /* 0x000768000c1e1900 */
[----:B------:R3:W5:Y:S01]  /*daf0*/  @P0 LDG.E R0, desc[UR40][R218.64] ;  /* 0x00000028da000981 */ /* 0x000762000c1e1900 */
[----:B------:R-:W-:Y:S01]  /*db00*/  IMAD.MOV.U32 R15, RZ, RZ, 0x9b8 ;  /* 0x000009b8ff0f7424 */ /* 0x000fe200078e00ff */
[----:B------:R-:W-:-:S04]  /*db10*/  ISETP.GT.AND P2, PT, R216, 0x1, PT ;  /* 0x00000001d800780c */ /* 0x000fc80003f44270 */
[----:B------:R-:W-:-:S04]  /*db20*/  SEL R15, R15, 0x978, P2 ;  /* 0x000009780f0f7807 */ /* 0x000fc80001000000 */
[----:B--2---:R3:W2:Y:S08]  /*db30*/  LDC.64 R10, c[0x0][R15+0x220] ;  /* 0x000088000f0a7b82 */ /* 0x0046b00000000a00 */
[----:B------:R3:W4:Y:S01]  /*db40*/  LDC.64 R8, c[0x0][R15+0x218] ;  /* 0x000086000f087b82 */ /* 0x0007220000000a00 */
[----:B------:R-:W-:Y:S05]  /*db50*/  @P0 BRA `(.L_x_722) ;  /* 0x0000000000100947 */ /* 0x000fea0003800000 */
[----:B------:R-:W-:Y:S05]  /*db60*/  @!P1 BRA `(.L_x_722) ;  /* 0x00000000000c9947 */ /* 0x000fea0003800000 */
[----:B-----5:R-:W2:Y:S04]  /*db70*/  LDG.E R0, desc[UR40][R6.64] ;  /* 0x0000002806007981 */ /* 0x020ea8000c1e1900 */
[----:B---3--:R-:W2:Y:S02]  /*db80*/  LDG.E R6, desc[UR40][R6.64+0x4] ;  /* 0x0000042806067981 */ /* 0x008ea4000c1e1900 */
[----:B--2---:R-:W-:-:S07]  /*db90*/  IMAD.IADD R0, R6, 0x1, -R0 ;  /* 0x0000000106007824 */ /* 0x004fce00078e0a00 */
.L_x_722:
[----:B------:R-:W4:Y:S01]  /*dba0*/  LDL.LU R5, [R1+0x4c] ;  /* 0x00004c0001057983 */ /* 0x000f220000300800 */
[----:B------:R-:W0:Y:S03]  /*dbb0*/  LDC R157, c[0x0][0xbe8] ;  /* 0x0002fa00ff9d7b82 */ /* 0x000e260000000800 */
[----:B------:R-:W4:Y:S01]  /*dbc0*/  LDL R160, [R1+0x6c] ;  /* 0x00006c0001a07983 */ /* 0x000f220000100800 */
[----:B------:R-:W-:-:S03]  /*dbd0*/  ISETP.NE.U32.AND P0, PT, RZ, UR4, PT ;  /* 0x00000004ff007c0c */ /* 0x000fc6000bf05070 */
[----:B------:R-:W4:Y:S01]  /*dbe0*/  LDL R159, [R1+0x68] ;  /* 0x00006800019f7983 */ /* 0x000f220000100800 */
[----:B---3--:R-:W3:Y:S01]  /*dbf0*/  LDC.64 R6, c[0x0][R15+0x228] ;  /* 0x00008a000f067b82 */ /* 0x008ee20000000a00 */
[----:B------:R-:W-:Y:S02]  /*dc00*/  ISETP.NE.AND.EX P0, PT, RZ, UR5, PT, P0 ;  /* 0x00000005ff007c0c */ /* 0x000fe4000bf05300 */
[----:B------:R-:W3:Y:S02]  /*dc10*/  LDL R158, [R1+0x54] ;  /* 0x00005400019e7983 */ /* 0x000ee40000100800 */
[----:B------:R-:W-:Y:S02]  /*dc20*/  SEL R217, R217, RZ, !P0 ;  /* 0x000000ffd9d97207 */ /* 0x000fe40004000000 */
[----:B0-----:R-:W-:-:S03]  /*dc30*/  ISETP.NE.AND P1, PT, R157, 0x1, PT ;  /* 0x000000019d00780c */ /* 0x001fc60003f25270 */
[----:B--2---:R-:W-:Y:S02]  /*dc40*/  IMAD R11, R11, R217, RZ ;  /* 0x000000d90b0b7224 */ /* 0x004fe400078e02ff */
[----:B----4-:R-:W-:-:S08]  /*dc50*/  IMAD R14, R9, R215, RZ ;  /* 0x000000d7090e7224 */ /* 0x010fd000078e02ff */
[----:B-1----:R-:W0:Y:S01]  /*dc60*/  @P1 LDC R152, c[0x0][0xbec] ;  /* 0x0002fb00ff981b82 */ /* 0x002e220000000800 */
[----:B------:R-:W-:-:S07]  /*dc70*/  IMAD.WIDE.U32 R8, R8, R215, RZ ;  /* 0x000000d708087225 */ /* 0x000fce00078e00ff */
[----:B------:R-:W1:Y:S01]  /*dc80*/  @P1 LDC R156, c[0x0][0xbf0] ;  /* 0x0002fc00ff9c1b82 */ /* 0x000e620000000800 */
[----:B------:R-:W-:Y:S02]  /*dc90*/  IMAD.IADD R14, R9, 0x1, R14 ;  /* 0x00000001090e7824 */ /* 0x000fe400078e020e */
[----:B-----5:R-:W-:Y:S01]  /*dca0*/  IMAD R0, R0, R157, RZ ;  /* 0x0000009d00007224 */ /* 0x020fe200078e02ff */
[----:B------:R-:W-:-:S05]  /*dcb0*/  SEL R5, R5, RZ, !P0 ;  /* 0x000000ff05057207 */ /* 0x000fca0004000000 */
[C---:B------:R-:W-:Y:S02]  /*dcc0*/  IMAD R5, R10.reuse, R5, R11 ;  /* 0x000000050a057224 */ /* 0x040fe400078e020b */
[----:B------:R-:W-:-:S04]  /*dcd0*/  IMAD.WIDE.U32 R10, R10, R217, RZ ;  /* 0x000000d90a0a7225 */ /* 0x000fc800078e00ff */
[----:B------:R-:W-:Y:S01]  /*dce0*/  IMAD.IADD R11, R11, 0x1, R5 ;  /* 0x000000010b0b7824 */ /* 0x000fe200078e0205 */
[--C-:B------:R-:W-:Y:S02]  /*dcf0*/  IADD3 R10, P0, P3, R10, R8, R4.reuse ;  /* 0x000000080a0a7210 */ /* 0x100fe40007b1e004 */
[----:B------:R-:W-:Y:S02]  /*dd00*/  SHF.R.S32.HI R5, RZ, 0x1f, R4 ;  /* 0x0000001fff057819 */ /* 0x000fe40000011404 */
[----:B------:R-:W-:Y:S02]  /*dd10*/  SEL R8, R223, RZ, P2 ;  /* 0x000000ffdf087207 */ /* 0x000fe40001000000 */
[----:B------:R-:W-:Y:S01]  /*dd20*/  IADD3.X R11, R11, R14, R5, P0, P3 ;  /* 0x0000000e0b0b7210 */ /* 0x000fe200007e6405 */
[----:B------:R-:W-:Y:S02]  /*dd30*/  IMAD R14, R222, 0x80, R160 ;  /* 0x00000080de0e7824 */ /* 0x000fe400078e02a0 */
[----:B---3--:R-:W-:-:S02]  /*dd40*/  IMAD R21, R7, R8, RZ ;  /* 0x0000000807157224 */ /* 0x008fc400078e02ff */
[----:B------:R-:W-:-:S04]  /*dd50*/  IMAD.WIDE.U32 R8, R6, R8, RZ ;  /* 0x0000000806087225 */ /* 0x000fc800078e00ff */
[----:B0-----:R-:W-:-:S04]  /*dd60*/  @P1 IMAD.HI.U32 R6, R14, R152, RZ ;  /* 0x000000980e061227 */ /* 0x001fc800078e00ff */
[----:B------:R-:W-:Y:S01]  /*dd70*/  IMAD.MOV.U32 R152, RZ, RZ, R14 ;  /* 0x000000ffff987224 */ /* 0x000fe200078e000e */
[----:B-1----:R-:W-:Y:S02]  /*dd80*/  @P1 SHF.R.U32.HI R152, RZ, R156, R6 ;  /* 0x0000009cff981219 */ /* 0x002fe40000011606 */
[----:B------:R0:W1:Y:S03]  /*dd90*/  LDC.64 R6, c[0x0][R15+0x210] ;  /* 0x000084000f067b82 */ /* 0x0000660000000a00 */
[----:B0-----:R-:W-:-:S04]  /*dda0*/  IMAD.MOV R15, RZ, RZ, -R152 ;  /* 0x000000ffff0f7224 */ /* 0x001fc800078e0a98 */
[----:B------:R-:W-:Y:S01]  /*ddb0*/  IMAD R15, R157, R15, R14 ;  /* 0x0000000f9d0f7224 */ /* 0x000fe200078e020e */
[----:B------:R-:W-:Y:S01]  /*ddc0*/  IADD3 R8, P0, P3, R152, R10, R8 ;  /* 0x0000000a98087210 */ /* 0x000fe20007b1e008 */
[----:B------:R-:W-:Y:S01]  /*ddd0*/  IMAD.IADD R21, R9, 0x1, R21 ;  /* 0x0000000109157824 */ /* 0x000fe200078e0215 */
[----:B------:R-:W-:Y:S02]  /*dde0*/  SHF.R.S32.HI R9, RZ, 0x1f, R152 ;  /* 0x0000001fff097819 */ /* 0x000fe40000011498 */
[----:B------:R-:W-:Y:S02]  /*ddf0*/  SHF.R.S32.HI R10, RZ, 0x1f, R15 ;  /* 0x0000001fff0a7819 */ /* 0x000fe4000001140f */
[----:B------:R-:W-:Y:S01]  /*de00*/  IADD3.X R9, R9, R11, R21, P0, P3 ;  /* 0x0000000b09097210 */ /* 0x000fe200007e6415 */
[----:B-1----:R-:W-:-:S04]  /*de10*/  IMAD R7, R7, R15, RZ ;  /* 0x0000000f07077224 */ /* 0x002fc800078e02ff */
[C---:B------:R-:W-:Y:S02]  /*de20*/  IMAD R7, R6.reuse, R10, R7 ;  /* 0x0000000a06077224 */ /* 0x040fe400078e0207 */
[----:B------:R-:W0:Y:S01]  /*de30*/  LDC.64 R10, c[0x0][0xba8] ;  /* 0x0002ea00ff0a7b82 */ /* 0x000e220000000a00 */
[----:B------:R-:W-:-:S07]  /*de40*/  IMAD.WIDE.U32 R8, R6, R15, R8 ;  /* 0x0000000f06087225 */ /* 0x000fce00078e0008 */
[----:B0-----:R-:W0:Y:S08]  /*de50*/  @!P2 LDC R10, c[0x0][0xb50] ;  /* 0x0002d400ff0aab82 */ /* 0x001e300000000800 */
[----:B------:R-:W1:Y:S01]  /*de60*/  @!P2 LDC R11, c[0x0][0xb54] ;  /* 0x0002d500ff0bab82 */ /* 0x000e620000000800 */
[----:B------:R-:W-:Y:S02]  /*de70*/  IMAD.IADD R7, R9, 0x1, R7 ;  /* 0x0000000109077824 */ /* 0x000fe400078e0207 */
[----:B------:R-:W-:Y:S01]  /*de80*/  IMAD R21, R222, 0x80, R159 ;  /* 0x00000080de157824 */ /* 0x000fe200078e029f */
[----:B0-----:R-:W-:-:S04]  /*de90*/  LEA R10, P0, R8, R10, 0x2 ;  /* 0x0000000a080a7211 */ /* 0x001fc800078010ff */
[----:B-1----:R-:W-:Y:S01]  /*dea0*/  LEA.HI.X R11, R8, R11, R7, 0x2, P0 ;  /* 0x0000000b080b7211 */ /* 0x002fe200000f1407 */
[----:B------:R-:W-:Y:S04]  /*deb0*/  SHFL.IDX PT, R6, R10, RZ, 0x1c1f ;  /* 0x001c1fff0a067589 */ /* 0x000fe800000e0000 */
[----:B------:R-:W0:Y:S04]  /*dec0*/  SHFL.IDX PT, R7, R11, RZ, 0x1c1f ;  /* 0x001c1fff0b077589 */ /* 0x000e2800000e0000 */
[----:B------:R1:W-:Y:S04]  /*ded0*/  SHFL.IDX PT, R8, R10, 0x1, 0x1c1f ;  /* 0x003c1f000a087f89 */ /* 0x0003e800000e0000 */
[----:B------:R-:W2:Y:S01]  /*dee0*/  SHFL.IDX PT, R9, R11, 0x1, 0x1c1f ;  /* 0x003c1f000b097f89 */ /* 0x000ea200000e0000 */
[----:B------:R-:W-:Y:S01]  /*def0*/  LOP3.LUT P0, RZ, R158, 0x3, RZ, 0xc0, !PT ;  /* 0x000000039eff7812 */ /* 0x000fe2000780c0ff */
[----:B-1----:R-:W-:-:S03]  /*df00*/  VIADD R10, R21, 0x8 ;  /* 0x00000008150a7836 */ /* 0x002fc60000000000 */
[-C--:B------:R-:W-:Y:S02]  /*df10*/  ISETP.GE.OR P3, PT, R21, R0.reuse, P0 ;  /* 0x000000001500720c */ /* 0x080fe40000766670 */
[----:B------:R-:W-:-:S11]  /*df20*/  ISETP.GE.OR P0, PT, R10, R0, P0 ;  /* 0x000000000a00720c */ /* 0x000fd60000706670 */
[----:B0-----:R0:W-:Y:S04]  /*df30*/  @!P3 ST.E desc[UR40][R6.64], R20 ;  /* 0x000000140600b985 */ /* 0x0011e8000c101928 */
[----:B--2---:R0:W-:Y:S01]  /*df40*/  @!P0 ST.E desc[UR40][R8.64], R3 ;  /* 0x0000000308008985 */ /* 0x0041e2000c101928 */
[----:B------:R-:W-:Y:S05]  /*df50*/  @P2 BRA `(.L_x_723) ;  /* 0x0000001000382947 */ /* 0x000fea0003800000 */
[----:B0-----:R-:W0:Y:S01]  /*df60*/  S2R R3, SR_TID.X ;  /* 0x0000000000037919 */ /* 0x001e220000002100 */
[----:B------:R-:W1:Y:S01]  /*df70*/  @P1 LDC R10, c[0x0][0xbec] ;  /* 0x0002fb00ff0a1b82 */ /* 0x000e620000000800 */
[----:B------:R-:W-:Y:S01]  /*df80*/  ULDC.64 UR4, c[0x0][0xaa0] ;  /* 0x0002a80000047ab9 */ /* 0x000fe20000000a00 */
[----:B0-----:R-:W-:-:S05]  /*df90*/  VIADD R3, R3, 0xffffff80 ;  /* 0xffffff8003037836 */ /* 0x001fca0000000000 */
[----:B------:R-:W-:-:S04]  /*dfa0*/  SHF.R.S32.HI R6, RZ, 0x1f, R3 ;  /* 0x0000001fff067819 */ /* 0x000fc80000011403 */
[----:B------:R-:W-:-:S04]  /*dfb0*/  LEA.HI R7, R6, R3, RZ, 0x3 ;  /* 0x0000000306077211 */ /* 0x000fc800078f18ff */
[----:B------:R-:W-:-:S05]  /*dfc0*/  SHF.R.S32.HI R6, RZ, 0x3, R7 ;  /* 0x00000003ff067819 */ /* 0x000fca0000011407 */
[----:B------:R-:W-:-:S04]  /*dfd0*/  IMAD R9, R6, 0x40, R203 ;  /* 0x0000004006097824 */ /* 0x000fc800078e02cb */
[----:B------:R-:W-:-:S03]  /*dfe0*/  IMAD.WIDE R12, R9, 0x2, R12 ;  /* 0x00000002090c7825 */ /* 0x000fc600078e020c */
[C---:B------:R-:W-:Y:S02]  /*dff0*/  IADD3 R45, P5, R12.reuse, 0x5000, RZ ;  /* 0x000050000c2d7810 */ /* 0x040fe40007fbe0ff */
[C---:B------:R-:W-:Y:S02]  /*e000*/  IADD3 R29, P0, R12.reuse, 0x1000, RZ ;  /* 0x000010000c1d7810 */ /* 0x040fe40007f1e0ff */
[C---:B------:R-:W-:Y:S02]  /*e010*/  IADD3 R33, P2, R12.reuse, 0x2000, RZ ;  /* 0x000020000c217810 */ /* 0x040fe40007f5e0ff */
[C---:B------:R-:W-:Y:S02]  /*e020*/  IADD3 R37, P3, R12.reuse, 0x3000, RZ ;  /* 0x000030000c257810 */ /* 0x040fe40007f7e0ff */
[----:B------:R-:W-:Y:S02]  /*e030*/  IADD3 R41, P4, R12, 0x4000, RZ ;  /* 0x000040000c297810 */ /* 0x000fe40007f9e0ff */
[----:B------:R-:W-:-:S02]  /*e040*/  LOP3.LUT R44, R45, 0x380, RZ, 0xc0, !PT ;  /* 0x000003802d2c7812 */ /* 0x000fc400078ec0ff */
[----:B------:R-:W-:Y:S02]  /*e050*/  LOP3.LUT R28, R29, 0x380, RZ, 0xc0, !PT ;  /* 0x000003801d1c7812 */ /* 0x000fe400078ec0ff */
[----:B------:R-:W-:Y:S02]  /*e060*/  LOP3.LUT R32, R33, 0x380, RZ, 0xc0, !PT ;  /* 0x0000038021207812 */ /* 0x000fe400078ec0ff */
[----:B------:R-:W-:Y:S02]  /*e070*/  LOP3.LUT R36, R37, 0x380, RZ, 0xc0, !PT ;  /* 0x0000038025247812 */ /* 0x000fe400078ec0ff */
[----:B------:R-:W-:Y:S02]  /*e080*/  LOP3.LUT R40, R41, 0x380, RZ, 0xc0, !PT ;  /* 0x0000038029287812 */ /* 0x000fe400078ec0ff */
[----:B------:R-:W-:Y:S02]  /*e090*/  SHF.R.U64 R44, R44, 0x3, RZ ;  /* 0x000000032c2c7819 */ /* 0x000fe400000012ff */
[----:B------:R-:W-:-:S02]  /*e0a0*/  SHF.R.U64 R28, R28, 0x3, RZ ;  /* 0x000000031c1c7819 */ /* 0x000fc400000012ff */
[----:B------:R-:W-:Y:S02]  /*e0b0*/  SHF.R.U64 R32, R32, 0x3, RZ ;  /* 0x0000000320207819 */ /* 0x000fe400000012ff */
[----:B------:R-:W-:Y:S02]  /*e0c0*/  SHF.R.U64 R36, R36, 0x3, RZ ;  /* 0x0000000324247819 */ /* 0x000fe400000012ff */
[----:B------:R-:W-:Y:S02]  /*e0d0*/  SHF.R.U64 R40, R40, 0x3, RZ ;  /* 0x0000000328287819 */ /* 0x000fe400000012ff */
[----:B------:R-:W-:Y:S01]  /*e0e0*/  LOP3.LUT R44, R44, R45, RZ, 0x3c, !PT ;  /* 0x0000002d2c2c7212 */ /* 0x000fe200078e3cff */
[--C-:B------:R-:W-:Y:S01]  /*e0f0*/  IMAD.X R45, RZ, RZ, R13.reuse, P5 ;  /* 0x000000ffff2d7224 */ /* 0x100fe200028e060d */
[----:B------:R-:W-:Y:S02]  /*e100*/  IADD3 R65, P5, R12, 0xa000, RZ ;  /* 0x0000a0000c417810 */ /* 0x000fe40007fbe0ff */
        /* <DEDUP_REMOVED lines=8> */
[C---:B------:R-:W-:Y:S01]  /*e190*/  IADD3 R49, P0, R12.reuse, 0x6000, RZ ;  /* 0x000060000c317810 */ /* 0x040fe20007f1e0ff */
[----:B------:R-:W-:Y:S01]  /*e1a0*/  IMAD R5, R5, UR4, RZ ;  /* 0x0000000405057c24 */ /* 0x000fe2000f8e02ff */
[C---:B------:R-:W-:Y:S01]  /*e1b0*/  IADD3 R53, P2, R12.reuse, 0x7000, RZ ;  /* 0x000070000c357810 */ /* 0x040fe20007f5e0ff */
[----:B------:R-:W5:Y:S01]  /*e1c0*/  LD.E.128 R28, desc[UR40][R28.64] ;  /* 0x000000281c1c7980 */ /* 0x000f62000c101d00 */
[----:B------:R-:W-:-:S02]  /*e1d0*/  IADD3 R57, P3, R12, 0x8000, RZ ;  /* 0x000080000c397810 */ /* 0x000fc40007f7e0ff */
[----:B------:R-:W-:Y:S01]  /*e1e0*/  IADD3 R61, P4, R12, 0x9000, RZ ;  /* 0x000090000c3d7810 */ /* 0x000fe20007f9e0ff */
[----:B------:R-:W5:Y:S01]  /*e1f0*/  LD.E.128 R32, desc[UR40][R32.64] ;  /* 0x0000002820207980 */ /* 0x000f62000c101d00 */
[----:B------:R-:W-:Y:S02]  /*e200*/  LOP3.LUT R64, R65, 0x380, RZ, 0xc0, !PT ;  /* 0x0000038041407812 */ /* 0x000fe400078ec0ff */
[----:B------:R-:W-:Y:S01]  /*e210*/  LOP3.LUT R48, R49, 0x380, RZ, 0xc0, !PT ;  /* 0x0000038031307812 */ /* 0x000fe200078ec0ff */
[----:B------:R-:W5:Y:S01]  /*e220*/  LD.E.128 R36, desc[UR40][R36.64] ;  /* 0x0000002824247980 */ /* 0x000f62000c101d00 */
[----:B------:R-:W-:Y:S02]  /*e230*/  LOP3.LUT R52, R53, 0x380, RZ, 0xc0, !PT ;  /* 0x0000038035347812 */ /* 0x000fe400078ec0ff */
[----:B------:R-:W-:Y:S01]  /*e240*/  LOP3.LUT R56, R57, 0x380, RZ, 0xc0, !PT ;  /* 0x0000038039387812 */ /* 0x000fe200078ec0ff */
[----:B------:R-:W5:Y:S01]  /*e250*/  LD.E.128 R40, desc[UR40][R40.64] ;  /* 0x0000002828287980 */ /* 0x000f62000c101d00 */
[----:B------:R-:W-:-:S02]  /*e260*/  LOP3.LUT R60, R61, 0x380, RZ, 0xc0, !PT ;  /* 0x000003803d3c7812 */ /* 0x000fc400078ec0ff */
[----:B------:R-:W-:Y:S01]  /*e270*/  SHF.R.U64 R64, R64, 0x3, RZ ;  /* 0x0000000340407819 */ /* 0x000fe200000012ff */
[----:B------:R-:W5:Y:S01]  /*e280*/  LD.E.128 R44, desc[UR40][R44.64] ;  /* 0x000000282c2c7980 */ /* 0x000f62000c101d00 */
[----:B------:R-:W-:Y:S02]  /*e290*/  LOP3.LUT R11, R12, 0x380, RZ, 0xc0, !PT ;  /* 0x000003800c0b7812 */ /* 0x000fe400078ec0ff */
[----:B------:R-:W-:Y:S02]  /*e2a0*/  SHF.R.U64 R48, R48, 0x3, RZ ;  /* 0x0000000330307819 */ /* 0x000fe400000012ff */
[----:B------:R-:W-:Y:S02]  /*e2b0*/  SHF.R.U64 R52, R52, 0x3, RZ ;  /* 0x0000000334347819 */ /* 0x000fe400000012ff */
[----:B------:R-:W-:Y:S02]  /*e2c0*/  SHF.R.U64 R56, R56, 0x3, RZ ;  /* 0x0000000338387819 */ /* 0x000fe400000012ff */
[----:B------:R-:W-:-:S02]  /*e2d0*/  SHF.R.U64 R60, R60, 0x3, RZ ;  /* 0x000000033c3c7819 */ /* 0x000fc400000012ff */
[----:B------:R-:W-:Y:S01]  /*e2e0*/  LOP3.LUT R64, R64, R65, RZ, 0x3c, !PT ;  /* 0x0000004140407212 */ /* 0x000fe200078e3cff */
[--C-:B------:R-:W-:Y:S01]  /*e2f0*/  IMAD.X R65, RZ, RZ, R13.reuse, P5 ;  /* 0x000000ffff417224 */ /* 0x100fe200028e060d */
[----:B------:R-:W-:Y:S02]  /*e300*/  IADD3 R9, P5, R12, 0xf000, RZ ;  /* 0x0000f0000c097810 */ /* 0x000fe40007fbe0ff */
[----:B------:R-:W-:Y:S02]  /*e310*/  SHF.R.U64 R11, R11, 0x3, RZ ;  /* 0x000000030b0b7819 */ /* 0x000fe400000012ff */
[----:B------:R-:W-:Y:S01]  /*e320*/  LOP3.LUT R48, R48, R49, RZ, 0x3c, !PT ;  /* 0x0000003130307212 */ /* 0x000fe200078e3cff */
[--C-:B------:R-:W-:Y:S01]  /*e330*/  IMAD.X R49, RZ, RZ, R13.reuse, P0 ;  /* 0x000000ffff317224 */ /* 0x100fe200000e060d */
[----:B------:R-:W-:Y:S01]  /*e340*/  LOP3.LUT R52, R52, R53, RZ, 0x3c, !PT ;  /* 0x0000003534347212 */ /* 0x000fe200078e3cff */
[--C-:B------:R-:W-:Y:S01]  /*e350*/  IMAD.X R53, RZ, RZ, R13.reuse, P2 ;  /* 0x000000ffff357224 */ /* 0x100fe200010e060d */
[----:B------:R-:W-:Y:S01]  /*e360*/  LOP3.LUT R56, R56, R57, RZ, 0x3c, !PT ;  /* 0x0000003938387212 */ /* 0x000fe200078e3cff */
[--C-:B------:R-:W-:Y:S01]  /*e370*/  IMAD.X R57, RZ, RZ, R13.reuse, P3 ;  /* 0x000000ffff397224 */ /* 0x100fe200018e060d */
[----:B------:R-:W-:Y:S01]  /*e380*/  LOP3.LUT R60, R60, R61, RZ, 0x3c, !PT ;  /* 0x0000003d3c3c7212 */ /* 0x000fe200078e3cff */
[--C-:B------:R-:W-:Y:S01]  /*e390*/  IMAD.X R61, RZ, RZ, R13.reuse, P4 ;  /* 0x000000ffff3d7224 */ /* 0x100fe200020e060d */
[C---:B------:R-:W-:Y:S01]  /*e3a0*/  IADD3 R69, P0, R12.reuse, 0xb000, RZ ;  /* 0x0000b0000c457810 */ /* 0x040fe20007f1e0ff */
[----:B------:R-:W-:Y:S01]  /*e3b0*/  IMAD.X R85, RZ, RZ, R13, P5 ;  /* 0x000000ffff557224 */ /* 0x000fe200028e060d */
[C---:B------:R-:W-:Y:S01]  /*e3c0*/  IADD3 R73, P2, R12.reuse, 0xc000, RZ ;  /* 0x0000c0000c497810 */ /* 0x040fe20007f5e0ff */
[----:B------:R-:W5:Y:S01]  /*e3d0*/  LD.E.128 R48, desc[UR40][R48.64] ;  /* 0x0000002830307980 */ /* 0x000f62000c101d00 */
[----:B------:R-:W-:-:S02]  /*e3e0*/  IADD3 R77, P3, R12, 0xd000, RZ ;  /* 0x0000d0000c4d7810 */ /* 0x000fc40007f7e0ff */
[----:B------:R-:W-:Y:S01]  /*e3f0*/  IADD3 R81, P4, R12, 0xe000, RZ ;  /* 0x0000e0000c517810 */ /* 0x000fe20007f9e0ff */
[----:B------:R-:W5:Y:S01]  /*e400*/  LD.E.128 R52, desc[UR40][R52.64] ;  /* 0x0000002834347980 */ /* 0x000f62000c101d00 */
[----:B------:R-:W-:Y:S02]  /*e410*/  LOP3.LUT R8, R9, 0x380, RZ, 0xc0, !PT ;  /* 0x0000038009087812 */ /* 0x000fe400078ec0ff */
[----:B------:R-:W-:Y:S01]  /*e420*/  LOP3.LUT R12, R11, R12, RZ, 0x3c, !PT ;  /* 0x0000000c0b0c7212 */ /* 0x000fe200078e3cff */
[----:B------:R-:W5:Y:S01]  /*e430*/  LD.E.128 R56, desc[UR40][R56.64] ;  /* 0x0000002838387980 */ /* 0x000f62000c101d00 */
[----:B------:R-:W-:Y:S02]  /*e440*/  SHF.R.U64 R8, R8, 0x3, RZ ;  /* 0x0000000308087819 */ /* 0x000fe400000012ff */
[----:B------:R-:W-:Y:S01]  /*e450*/  LOP3.LUT R68, R69, 0x380, RZ, 0xc0, !PT ;  /* 0x0000038045447812 */ /* 0x000fe200078ec0ff */
[----:B------:R0:W5:Y:S01]  /*e460*/  LD.E.128 R24, desc[UR40][R12.64] ;  /* 0x000000280c187980 */ /* 0x000162000c101d00 */
[----:B------:R-:W-:-:S02]  /*e470*/  LOP3.LUT R84, R8, R9, RZ, 0x3c, !PT ;  /* 0x0000000908547212 */ /* 0x000fc400078e3cff */
[----:B------:R-:W-:Y:S01]  /*e480*/  LOP3.LUT R8, R7, 0xfffffff8, RZ, 0xc0, !PT ;  /* 0xfffffff807087812 */ /* 0x000fe200078ec0ff */
[----:B------:R-:W5:Y:S01]  /*e490*/  LD.E.128 R60, desc[UR40][R60.64] ;  /* 0x000000283c3c7980 */ /* 0x000f62000c101d00 */
[----:B------:R-:W-:Y:S02]  /*e4a0*/  LOP3.LUT R72, R73, 0x380, RZ, 0xc0, !PT ;  /* 0x0000038049487812 */ /* 0x000fe400078ec0ff */
[----:B------:R-:W-:Y:S01]  /*e4b0*/  LOP3.LUT R76, R77, 0x380, RZ, 0xc0, !PT ;  /* 0x000003804d4c7812 */ /* 0x000fe200078ec0ff */
[----:B------:R-:W5:Y:S01]  /*e4c0*/  LD.E.128 R64, desc[UR40][R64.64] ;  /* 0x0000002840407980 */ /* 0x000f62000c101d00 */
[----:B------:R-:W-:Y:S01]  /*e4d0*/  LOP3.LUT R80, R81, 0x380, RZ, 0xc0, !PT ;  /* 0x0000038051507812 */ /* 0x000fe200078ec0ff */
[----:B0-----:R-:W0:Y:S01]  /*e4e0*/  @P1 LDC R12, c[0x0][0xbf0] ;  /* 0x0002fc00ff0c1b82 */ /* 0x001e220000000800 */
[----:B------:R-:W-:Y:S01]  /*e4f0*/  IMAD.IADD R3, R3, 0x1, -R8 ;  /* 0x0000000103037824 */ /* 0x000fe200078e0a08 */
[----:B------:R-:W-:Y:S01]  /*e500*/  SHF.R.U64 R68, R68, 0x3, RZ ;  /* 0x0000000344447819 */ /* 0x000fe200000012ff */
[----:B------:R-:W-:Y:S01]  /*e510*/  IMAD R9, R4, UR5, R5 ;  /* 0x0000000504097c24 */ /* 0x000fe2000f8e0205 */
[----:B------:R-:W-:Y:S01]  /*e520*/  SHF.R.U64 R72, R72, 0x3, RZ ;  /* 0x0000000348487819 */ /* 0x000fe200000012ff */
[----:B------:R-:W-:Y:S01]  /*e530*/  IMAD.WIDE.U32 R4, R4, UR4, RZ ;  /* 0x0000000404047c25 */ /* 0x000fe2000f8e00ff */
[----:B------:R-:W-:Y:S01]  /*e540*/  SHF.R.U64 R76, R76, 0x3, RZ ;  /* 0x000000034c4c7819 */ /* 0x000fe200000012ff */
[----:B------:R-:W-:Y:S01]  /*e550*/  ULDC.64 UR4, c[0x0][0xae8] ;  /* 0x0002ba0000047ab9 */ /* 0x000fe20000000a00 */
[----:B------:R-:W-:Y:S01]  /*e560*/  SHF.R.U64 R80, R80, 0x3, RZ ;  /* 0x0000000350507819 */ /* 0x000fe200000012ff */
[----:B------:R-:W-:Y:S01]  /*e570*/  IMAD R3, R3, 0x20, R6 ;  /* 0x0000002003037824 */ /* 0x000fe200078e0206 */
[----:B------:R-:W-:Y:S01]  /*e580*/  LOP3.LUT R68, R68, R69, RZ, 0x3c, !PT ;  /* 0x0000004544447212 */ /* 0x000fe200078e3cff */
[----:B------:R-:W-:Y:S01]  /*e590*/  IMAD.IADD R5, R5, 0x1, R9 ;  /* 0x0000000105057824 */ /* 0x000fe200078e0209 */
[----:B------:R-:W-:Y:S01]  /*e5a0*/  LOP3.LUT R72, R72, R73, RZ, 0x3c, !PT ;  /* 0x0000004948487212 */ /* 0x000fe200078e3cff */
[----:B------:R-:W-:Y:S01]  /*e5b0*/  IMAD R11, R222, 0x80, R3 ;  /* 0x00000080de0b7824 */ /* 0x000fe200078e0203 */
[----:B------:R-:W-:Y:S01]  /*e5c0*/  LOP3.LUT R76, R76, R77, RZ, 0x3c, !PT ;  /* 0x0000004d4c4c7212 */ /* 0x000fe200078e3cff */
[----:B------:R-:W-:Y:S01]  /*e5d0*/  IMAD.WIDE.U32 R4, R215, UR4, R4 ;  /* 0x00000004d7047c25 */ /* 0x000fe2000f8e0004 */
[----:B------:R-:W-:Y:S01]  /*e5e0*/  LOP3.LUT R80, R80, R81, RZ, 0x3c, !PT ;  /* 0x0000005150507212 */ /* 0x000fe200078e3cff */
[----:B------:R-:W5:Y:S01]  /*e5f0*/  LD.E.128 R84, desc[UR40][R84.64] ;  /* 0x0000002854547980 */ /* 0x000f62000c101d00 */
[----:B------:R-:W-:Y:S01]  /*e600*/  SHF.R.S32.HI R8, RZ, 0x1f, R217 ;  /* 0x0000001fff087819 */ /* 0x000fe200000114d9 */
[----:B-1----:R-:W-:-:S04]  /*e610*/  @P1 IMAD.HI.U32 R3, R11, R10, RZ ;  /* 0x0000000a0b031227 */ /* 0x002fc800078e00ff */
[--C-:B------:R-:W-:Y:S02]  /*e620*/  IMAD.X R69, RZ, RZ, R13.reuse, P0 ;  /* 0x000000ffff457224 */ /* 0x100fe400000e060d */
[--C-:B------:R-:W-:Y:S02]  /*e630*/  IMAD.X R73, RZ, RZ, R13.reuse, P2 ;  /* 0x000000ffff497224 */ /* 0x100fe400010e060d */
[--C-:B------:R-:W-:Y:S02]  /*e640*/  IMAD.X R77, RZ, RZ, R13.reuse, P3 ;  /* 0x000000ffff4d7224 */ /* 0x100fe400018e060d */
[----:B------:R-:W-:Y:S01]  /*e650*/  IMAD.X R81, RZ, RZ, R13, P4 ;  /* 0x000000ffff517224 */ /* 0x000fe200020e060d */
[----:B------:R-:W5:Y:S01]  /*e660*/  LD.E.128 R68, desc[UR40][R68.64] ;  /* 0x0000002844447980 */ /* 0x000f62000c101d00 */
[----:B------:R-:W-:Y:S01]  /*e670*/  IMAD R5, R215, UR5, R5 ;  /* 0x00000005d7057c24 */ /* 0x000fe2000f8e0205 */
[----:B------:R-:W-:Y:S01]  /*e680*/  ULDC.64 UR4, c[0x0][0xaf0] ;  /* 0x0002bc0000047ab9 */ /* 0x000fe20000000a00 */
[----:B------:R-:W-:Y:S01]  /*e690*/  IMAD.MOV.U32 R7, RZ, RZ, R11 ;  /* 0x000000ffff077224 */ /* 0x000fe200078e000b */
[----:B0-----:R-:W-:Y:S01]  /*e6a0*/  @P1 SHF.R.U32.HI R7, RZ, R12, R3 ;  /* 0x0000000cff071219 */ /* 0x001fe20000011603 */
[----:B------:R-:W-:Y:S01]  /*e6b0*/  IMAD R8, R8, UR4, RZ ;  /* 0x0000000408087c24 */ /* 0x000fe2000f8e02ff */
[----:B------:R-:W5:Y:S01]  /*e6c0*/  LD.E.128 R72, desc[UR40][R72.64] ;  /* 0x0000002848487980 */ /* 0x000f62000c101d00 */
[----:B------:R-:W-:Y:S01]  /*e6d0*/  IMAD.WIDE.U32 R4, R217, UR4, R4 ;  /* 0x00000004d9047c25 */ /* 0x000fe2000f8e0004 */
[----:B------:R-:W-:-:S02]  /*e6e0*/  SHF.R.S32.HI R3, RZ, 0x1f, R7 ;  /* 0x0000001fff037819 */ /* 0x000fc40000011407 */
[----:B------:R-:W5:Y:S01]  /*e6f0*/  LD.E.128 R76, desc[UR40][R76.64] ;  /* 0x000000284c4c7980 */ /* 0x000f62000c101d00 */
[----:B------:R-:W-:Y:S01]  /*e700*/  IMAD R9, R217, UR5, R8 ;  /* 0x00000005d9097c24 */ /* 0x000fe2000f8e0208 */
[----:B------:R-:W-:Y:S02]  /*e710*/  ULDC.64 UR4, c[0x0][0xae0] ;  /* 0x0002b80000047ab9 */ /* 0x000fe40000000a00 */
[----:B------:R-:W5:Y:S01]  /*e720*/  LD.E.128 R80, desc[UR40][R80.64] ;  /* 0x0000002850507980 */ /* 0x000f62000c101d00 */
[----:B------:R-:W-:Y:S01]  /*e730*/  IMAD.MOV R10, RZ, RZ, -R7 ;  /* 0x000000ffff0a7224 */ /* 0x000fe200078e0a07 */
[----:B------:R-:W-:Y:S01]  /*e740*/  @!PT LDS RZ, [RZ] ;  /* 0x00000000fffff984 */ /* 0x000fe20000000800 */
[----:B------:R-:W-:Y:S01]  /*e750*/  @!PT LDS RZ, [RZ] ;  /* 0x00000000fffff984 */ /* 0x000fe20000000800 */
[----:B------:R-:W-:Y:S01]  /*e760*/  @!PT LDS RZ, [RZ] ;  /* 0x00000000fffff984 */ /* 0x000fe20000000800 */
[----:B------:R-:W-:Y:S01]  /*e770*/  @!PT LDS RZ, [RZ] ;  /* 0x00000000fffff984 */ /* 0x000fe20000000800 */
[----:B------:R0:W-:Y:S06]  /*e780*/  MEMBAR.ALL.CTA ;  /* 0x0000000000007992 */ /* 0x0001ec0000008000 */
[----:B0-----:R-:W0:Y:S01]  /*e790*/  FENCE.VIEW.ASYNC.S ;  /* 0x00000000000073c6 */ /* 0x001e220000000000 */
[----:B------:R-:W-:-:S02]  /*e7a0*/  IMAD.IADD R5, R5, 0x1, R9 ;  /* 0x0000000105057824 */ /* 0x000fc400078e0209 */
[----:B------:R-:W-:Y:S02]  /*e7b0*/  IMAD R8, R3, UR4, RZ ;  /* 0x0000000403087c24 */ /* 0x000fe4000f8e02ff */
[----:B------:R-:W-:Y:S02]  /*e7c0*/  IMAD R157, R157, R10, R11 ;  /* 0x0000000a9d9d7224 */ /* 0x000fe400078e020b */
[----:B------:R-:W-:-:S04]  /*e7d0*/  IMAD.WIDE.U32 R4, R7, UR4, R4 ;  /* 0x0000000407047c25 */ /* 0x000fc8000f8e0004 */
[----:B------:R-:W-:Y:S01]  /*e7e0*/  IMAD R9, R7, UR5, R8 ;  /* 0x0000000507097c24 */ /* 0x000fe2000f8e0208 */
[----:B------:R-:W-:Y:S01]  /*e7f0*/  SHF.R.S32.HI R7, RZ, 0x1f, R157 ;  /* 0x0000001fff077819 */ /* 0x000fe2000001149d */
[----:B------:R-:W-:Y:S01]  /*e800*/  ULDC.64 UR4, c[0x0][0xad8] ;  /* 0x0002b60000047ab9 */ /* 0x000fe20000000a00 */
[----:B------:R-:W-:Y:S02]  /*e810*/  VIADD R3, R19, 0x22820 ;  /* 0x0002282013037836 */ /* 0x000fe40000000000 */
[----:B------:R-:W-:Y:S02]  /*e820*/  IMAD.IADD R5, R5, 0x1, R9 ;  /* 0x0000000105057824 */ /* 0x000fe400078e0209 */
[----:B------:R-:W-:Y:S01]  /*e830*/  IMAD R8, R7, UR4, RZ ;  /* 0x0000000407087c24 */ /* 0x000fe2000f8e02ff */
[----:B------:R-:W-:Y:S01]  /*e840*/  PRMT R3, RZ, 0x654, R3 ;  /* 0x00000654ff037816 */ /* 0x000fe20000000003 */
[----:B------:R-:W-:-:S04]  /*e850*/  IMAD.WIDE.U32 R4, R157, UR4, R4 ;  /* 0x000000049d047c25 */ /* 0x000fc8000f8e0004 */
[----:B------:R-:W-:Y:S01]  /*e860*/  IMAD R21, R157, UR5, R8 ;  /* 0x000000059d157c24 */ /* 0x000fe2000f8e0208 */
[----:B------:R-:W-:Y:S01]  /*e870*/  ULDC.64 UR4, c[0x0][0xa80] ;  /* 0x0002a00000047ab9 */ /* 0x000fe20000000a00 */
[----:B0-----:R0:W-:Y:S02]  /*e880*/  SYNCS.ARRIVE.TRANS64.RED.A1T0 RZ, [R3+URZ], RZ ;  /* 0x000000ff03ff79a7 */ /* 0x0011e4000810043f */
[----:B------:R-:W-:Y:S01]  /*e890*/  IMAD.IADD R21, R5, 0x1, R21 ;  /* 0x0000000105157824 */ /* 0x000fe200078e0215 */
[----:B0-----:R-:W-:Y:S01]  /*e8a0*/  LEA R3, P0, R4, UR4, 0x1 ;  /* 0x0000000404037c11 */ /* 0x001fe2000f8008ff */
[----:B------:R-:W-:-:S03]  /*e8b0*/  UMOV UR4, 0xffffffff ;  /* 0xffffffff00047882 */ /* 0x000fc60000000000 */
[----:B------:R-:W-:Y:S01]  /*e8c0*/  LEA.HI.X R21, R4, UR5, R21, 0x1, P0 ;  /* 0x0000000504157c11 */ /* 0x000fe200080f0c15 */
[----:B------:R-:W-:Y:S08]  /*e8d0*/  BRA.DIV UR4, `(.L_x_724) ;  /* 0x000000b604c47947 */ /* 0x000ff0000b800000 */
[----:B------:R0:W1:Y:S04]  /*e8e0*/  SHFL.IDX PT, R20, R21, RZ, 0x181f ;  /* 0x00181fff15147589 */ /* 0x00006800000e0000 */
[----:B------:R0:W2:Y:S02]  /*e8f0*/  SHFL.IDX PT, R14, R3, RZ, 0x181f ;  /* 0x00181fff030e7589 */ /* 0x0000a400000e0000 */
.L_x_936:
[----:B------:R-:W-:Y:S01]  /*e900*/  IMAD R89, R222, 0x80, R6 ;  /* 0x00000080de597824 */ /* 0x000fe200078e0206 */
[----:B------:R-:W-:Y:S01]  /*e910*/  BSSY B1, `(.L_x_725) ;  /* 0x000001a000017945 */ /* 0x000fe20003800000 */
[----:B------:R-:W-:-:S03]  /*e920*/  VIADD R91, R203, 0xc0 ;  /* 0x000000c0cb5b7836 */ /* 0x000fc60000000000 */
[----:B------:R-:W-:-:S13]  /*e930*/  ISETP.GE.AND P0, PT, R89, R0, PT ;  /* 0x000000005900720c */ /* 0x000fda0003f06270 */
[----:B------:R-:W-:Y:S05]  /*e940*/  @P0 BRA `(.L_x_726) ;  /* 0x0000000000580947 */ /* 0x000fea0003800000 */
[----:B------:R-:W-:Y:S01]  /*e950*/  ULDC UR4, c[0x0][0xac8] ;  /* 0x0002b20000047ab9 */ /* 0x000fe20000000800 */
[C---:B------:R-:W-:Y:S01]  /*e960*/  VIADD R11, R203.reuse, 0xc0 ;  /* 0x000000c0cb0b7836 */ /* 0x040fe20000000000 */
[----:B------:R-:W-:Y:S02]  /*e970*/  ISETP.GE.AND P3, PT, R203, UR4, PT ;  /* 0x00000004cb007c0c */ /* 0x000fe4000bf66270 */
[----:B------:R-:W-:Y:S02]  /*e980*/  ISETP.GE.AND P2, PT, R214, UR4, PT ;  /* 0x00000004d6007c0c */ /* 0x000fe4000bf46270 */
[----:B------:R-:W-:Y:S02]  /*e990*/  ISETP.GE.AND P1, PT, R213, UR4, PT ;  /* 0x00000004d5007c0c */ /* 0x000fe4000bf26270 */
[----:B------:R-:W-:Y:S02]  /*e9a0*/  ISETP.GE.AND P0, PT, R11, UR4, PT ;  /* 0x000000040b007c0c */ /* 0x000fe4000bf06270 */
[----:B------:R-:W-:-:S02]  /*e9b0*/  SHF.R.S32.HI R8, RZ, 0x1f, R203 ;  /* 0x0000001fff087819 */ /* 0x000fc400000114cb */
[----:B------:R-:W-:Y:S02]  /*e9c0*/  SHF.R.S32.HI R10, RZ, 0x1f, R214 ;  /* 0x0000001fff0a7819 */ /* 0x000fe400000114d6 */
[----:B------:R-:W-:Y:S02]  /*e9d0*/  SHF.R.S32.HI R13, RZ, 0x1f, R213 ;  /* 0x0000001fff0d7819 */ /* 0x000fe400000114d5 */
[CC--:B--2---:R-:W-:Y:S02]  /*e9e0*/  @!P3 LEA R4, P5, R203.reuse, R14.reuse, 0x1 ;  /* 0x0000000ecb04b211 */ /* 0x0c4fe400078a08ff */
[----:B------:R-:W-:Y:S02]  /*e9f0*/  @!P2 LEA R6, P4, R214, R14, 0x1 ;  /* 0x0000000ed606a211 */ /* 0x000fe400078808ff */
[----:B-1----:R-:W-:Y:S02]  /*ea00*/  @!P3 LEA.HI.X R5, R203, R20, R8, 0x1, P5 ;  /* 0x00000014cb05b211 */ /* 0x002fe400028f0c08 */
[----:B------:R-:W-:-:S02]  /*ea10*/  @!P1 LEA R8, P5, R213, R14, 0x1 ;  /* 0x0000000ed5089211 */ /* 0x000fc400078a08ff */
[----:B------:R-:W-:Y:S01]  /*ea20*/  @!P2 LEA.HI.X R7, R214, R20, R10, 0x1, P4 ;  /* 0x00000014d607a211 */ /* 0x000fe200020f0c0a */
[----:B-----5:R3:W-:Y:S01]  /*ea30*/  @!P3 ST.E.128 desc[UR40][R4.64], R24 ;  /* 0x000000180400b985 */ /* 0x0207e2000c101d28 */
[----:B------:R-:W-:Y:S02]  /*ea40*/  SHF.R.S32.HI R12, RZ, 0x1f, R11 ;  /* 0x0000001fff0c7819 */ /* 0x000fe4000001140b */
[----:B------:R-:W-:Y:S01]  /*ea50*/  @!P0 LEA R10, P4, R11, R14, 0x1 ;  /* 0x0000000e0b0a8211 */ /* 0x000fe200078808ff */
[----:B------:R3:W-:Y:S01]  /*ea60*/  @!P2 ST.E.128 desc[UR40][R6.64], R40 ;  /* 0x000000280600a985 */ /* 0x0007e2000c101d28 */
[-C--:B------:R-:W-:Y:S02]  /*ea70*/  @!P1 LEA.HI.X R9, R213, R20.reuse, R13, 0x1, P5 ;  /* 0x00000014d5099211 */ /* 0x080fe400028f0c0d */
[----:B------:R-:W-:-:S03]  /*ea80*/  @!P0 LEA.HI.X R11, R11, R20, R12, 0x1, P4 ;  /* 0x000000140b0b8211 */ /* 0x000fc600020f0c0c */
[----:B------:R3:W-:Y:S04]  /*ea90*/  @!P1 ST.E.128 desc[UR40][R8.64], R56 ;  /* 0x0000003808009985 */ /* 0x0007e8000c101d28 */
[----:B------:R3:W-:Y:S02]  /*eaa0*/  @!P0 ST.E.128 desc[UR40][R10.64], R72 ;  /* 0x000000480a008985 */ /* 0x0007e4000c101d28 */
.L_x_726:
[----:B------:R-:W-:Y:S05]  /*eab0*/  BSYNC B1 ;  /* 0x0000000000017941 */ /* 0x000fea0003800000 */
.L_x_725:
[----:B------:R-:W-:Y:S01]  /*eac0*/  UMOV UR4, 0xffffffff ;  /* 0xffffffff00047882 */ /* 0x000fe20000000000 */
[----:B---3-5:R-:W-:Y:S02]  /*ead0*/  SHF.R.S32.HI R24, RZ, 0x1f, R91 ;  /* 0x0000001fff187819 */ /* 0x028fe4000001145b */
[----:B------:R-:W-:Y:S05]  /*eae0*/  BRA.DIV UR4, `(.L_x_727) ;  /* 0x000000b604747947 */ /* 0x000fea000b800000 */
[----:B-1----:R1:W3:Y:S04]  /*eaf0*/  SHFL.IDX PT, R20, R21, 0x1, 0x181f ;  /* 0x00381f0015147f89 */ /* 0x0022e800000e0000 */
[----:B--2---:R1:W2:Y:S02]  /*eb00*/  SHFL.IDX PT, R14, R3, 0x1, 0x181f ;  /* 0x00381f00030e7f89 */ /* 0x0042a400000e0000 */
.L_x_940:
[----:B------:R-:W-:Y:S01]  /*eb10*/  VIADD R5, R89, 0x20 ;  /* 0x0000002059057836 */ /* 0x000fe20000000000 */
[----:B------:R-:W-:Y:S04]  /*eb20*/  BSSY B1, `(.L_x_728) ;  /* 0x0000017000017945 */ /* 0x000fe80003800000 */
[----:B------:R-:W-:-:S13]  /*eb30*/  ISETP.GE.AND P0, PT, R5, R0, PT ;  /* 0x000000000500720c */ /* 0x000fda0003f06270 */
[----:B------:R-:W-:Y:S05]  /*eb40*/  @P0 BRA `(.L_x_729) ;  /* 0x0000000000500947 */ /* 0x000fea0003800000 */
[----:B------:R-:W-:Y:S01]  /*eb50*/  ULDC UR4, c[0x0][0xac8] ;  /* 0x0002b20000047ab9 */ /* 0x000fe20000000800 */
[----:B------:R-:W-:Y:S02]  /*eb60*/  SHF.R.S32.HI R8, RZ, 0x1f, R203 ;  /* 0x0000001fff087819 */ /* 0x000fe400000114cb */
[----:B------:R-:W-:Y:S02]  /*eb70*/  ISETP.GE.AND P3, PT, R203, UR4, PT ;  /* 0x00000004cb007c0c */ /* 0x000fe4000bf66270 */
[----:B------:R-:W-:Y:S02]  /*eb80*/  ISETP.GE.AND P2, PT, R214, UR4, PT ;  /* 0x00000004d6007c0c */ /* 0x000fe4000bf46270 */
[----:B------:R-:W-:Y:S02]  /*eb90*/  ISETP.GE.AND P1, PT, R213, UR4, PT ;  /* 0x00000004d5007c0c */ /* 0x000fe4000bf26270 */
[----:B------:R-:W-:Y:S02]  /*eba0*/  ISETP.GE.AND P0, PT, R91, UR4, PT ;  /* 0x000000045b007c0c */ /* 0x000fe4000bf06270 */
[----:B------:R-:W-:-:S02]  /*ebb0*/  SHF.R.S32.HI R10, RZ, 0x1f, R214 ;  /* 0x0000001fff0a7819 */ /* 0x000fc400000114d6 */
[----:B------:R-:W-:-:S03]  /*ebc0*/  SHF.R.S32.HI R12, RZ, 0x1f, R213 ;  /* 0x0000001fff0c7819 */ /* 0x000fc600000114d5 */
[CC--:B--2---:R-:W-:Y:S02]  /*ebd0*/  @!P3 LEA R4, P5, R203.reuse, R14.reuse, 0x1 ;  /* 0x0000000ecb04b211 */ /* 0x0c4fe400078a08ff */
[C---:B------:R-:W-:Y:S02]  /*ebe0*/  @!P2 LEA R6, P4, R214.reuse, R14, 0x1 ;  /* 0x0000000ed606a211 */ /* 0x040fe400078808ff */
        /* <DEDUP_REMOVED lines=10> */
.L_x_729:
[----:B------:R-:W-:Y:S05]  /*ec90*/  BSYNC B1 ;  /* 0x0000000000017941 */ /* 0x000fea0003800000 */
.L_x_728:
[----:B------:R-:W-:-:S03]  /*eca0*/  UMOV UR4, 0xffffffff ;  /* 0xffffffff00047882 */ /* 0x000fc60000000000 */
[----:B------:R-:W-:Y:S05]  /*ecb0*/  BRA.DIV UR4, `(.L_x_730) ;  /* 0x000000b604487947 */ /* 0x000fea000b800000 */
[----:B----4-:R4:W0:Y:S04]  /*ecc0*/  SHFL.IDX PT, R4, R21, 0x2, 0x181f ;  /* 0x00581f0015047f89 */ /* 0x01082800000e0000 */
[----:B--2---:R4:W2:Y:S02]  /*ecd0*/  SHFL.IDX PT, R14, R3, 0x2, 0x181f ;  /* 0x00581f00030e7f89 */ /* 0x0048a400000e0000 */
.L_x_944:
        /* <DEDUP_REMOVED lines=14> */
[----:B0-----:R-:W-:Y:S02]  /*edc0*/  @!P3 LEA.HI.X R11, R203, R4, R6, 0x1, P5 ;  /* 0x00000004cb0bb211 */ /* 0x001fe400028f0c06 */
        /* <DEDUP_REMOVED lines=9> */
.L_x_732:
[----:B------:R-:W-:Y:S05]  /*ee60*/  BSYNC B1 ;  /* 0x0000000000017941 */ /* 0x000fea0003800000 */
.L_x_731:
[----:B------:R-:W-:-:S03]  /*ee70*/  UMOV UR4, 0xffffffff ;  /* 0xffffffff00047882 */ /* 0x000fc60000000000 */
[----:B------:R-:W-:Y:S05]  /*ee80*/  BRA.DIV UR4, `(.L_x_733) ;  /* 0x000000b6041c7947 */ /* 0x000fea000b800000 */
[----:B0-----:R0:W0:Y:S04]  /*ee90*/  SHFL.IDX PT, R4, R21, 0x3, 0x181f ;  /* 0x00781f0015047f89 */ /* 0x00102800000e0000 */
[----:B--2---:R2:W0:Y:S02]  /*eea0*/  SHFL.IDX PT, R14, R3, 0x3, 0x181f ;  /* 0x00781f00030e7f89 */ /* 0x00442400000e0000 */
.L_x_948:
[----:B-12-4-:R-:W-:-:S05]  /*eeb0*/  VIADD R3, R89, 0x60 ;  /* 0x0000006059037836 */ /* 0x016fca0000000000 */
[----:B------:R-:W-:-:S13]  /*eec0*/  ISETP.GE.AND P0, PT, R3, R0, PT ;  /* 0x000000000300720c */ /* 0x000fda0003f06270 */
[----:B------:R-:W-:Y:S05]  /*eed0*/  @P0 BRA `(.L_x_734) ;  /* 0x0000002c004c0947 */ /* 0x000fea0003800000 */
[----:B------:R-:W-:Y:S01]  /*eee0*/  ULDC UR4, c[0x0][0xac8] ;  /* 0x0002b20000047ab9 */ /* 0x000fe20000000800 */
[----:B------:R-:W-:Y:S02]  /*eef0*/  SHF.R.S32.HI R13, RZ, 0x1f, R203 ;  /* 0x0000001fff0d7819 */ /* 0x000fe400000114cb */
[----:B------:R-:W-:Y:S02]  /*ef00*/  ISETP.GE.AND P3, PT, R203, UR4, PT ;  /* 0x00000004cb007c0c */ /* 0x000fe4000bf66270 */
[----:B------:R-:W-:Y:S02]  /*ef10*/  ISETP.GE.AND P4, PT, R214, UR4, PT ;  /* 0x00000004d6007c0c */ /* 0x000fe4000bf86270 */
[----:B------:R-:W-:Y:S02]  /*ef20*/  ISETP.GE.AND P5, PT, R213, UR4, PT ;  /* 0x00000004d5007c0c */ /* 0x000fe4000bfa6270 */
[----:B------:R-:W-:Y:S02]  /*ef30*/  SHF.R.S32.HI R12, RZ, 0x1f, R214 ;  /* 0x0000001fff0c7819 */ /* 0x000fe400000114d6 */
[----:B------:R-:W-:-:S05]  /*ef40*/  SHF.R.S32.HI R5, RZ, 0x1f, R213 ;  /* 0x0000001fff057819 */ /* 0x000fca00000114d5 */
[-C--:B0-----:R-:W-:Y:S02]  /*ef50*/  @!P3 LEA R6, P0, R203, R14.reuse, 0x1 ;  /* 0x0000000ecb06b211 */ /* 0x081fe400078008ff */
[CC--:B------:R-:W-:Y:S02]  /*ef60*/  @!P4 LEA R8, P1, R214.reuse, R14.reuse, 0x1 ;  /* 0x0000000ed608c211 */ /* 0x0c0fe400078208ff */
[----:B------:R-:W-:Y:S02]  /*ef70*/  @!P5 LEA R10, P2, R213, R14, 0x1 ;  /* 0x0000000ed50ad211 */ /* 0x000fe400078408ff */
[-C--:B------:R-:W-:Y:S02]  /*ef80*/  @!P3 LEA.HI.X R7, R203, R4.reuse, R13, 0x1, P0 ;  /* 0x00000004cb07b211 */ /* 0x080fe400000f0c0d */
[-C--:B------:R-:W-:Y:S02]  /*ef90*/  @!P4 LEA.HI.X R9, R214, R4.reuse, R12, 0x1, P1 ;  /* 0x00000004d609c211 */ /* 0x080fe400008f0c0c */
[----:B------:R-:W-:Y:S01]  /*efa0*/  @!P5 LEA.HI.X R11, R213, R4, R5, 0x1, P2 ;  /* 0x00000004d50bd211 */ /* 0x000fe200010f0c05 */
[----:B------:R4:W-:Y:S01]  /*efb0*/  @!P3 ST.E.128 desc[UR40][R6.64], R36 ;  /* 0x000000240600b985 */ /* 0x0009e2000c101d28 */
[----:B------:R-:W-:-:S03]  /*efc0*/  ISETP.GE.AND P0, PT, R91, UR4, PT ;  /* 0x000000045b007c0c */ /* 0x000fc6000bf06270 */
[----:B------:R4:W-:Y:S04]  /*efd0*/  @!P4 ST.E.128 desc[UR40][R8.64], R52 ;  /* 0x000000340800c985 */ /* 0x0009e8000c101d28 */
[----:B------:R4:W-:Y:S06]  /*efe0*/  @!P5 ST.E.128 desc[UR40][R10.64], R68 ;  /* 0x000000440a00d985 */ /* 0x0009ec000c101d28 */
[----:B------:R-:W-:Y:S05]  /*eff0*/  @P0 BRA `(.L_x_734) ;  /* 0x0000002c00040947 */ /* 0x000fea0003800000 */
[----:B------:R-:W-:-:S04]  /*f000*/  LEA R14, P0, R91, R14, 0x1 ;  /* 0x0000000e5b0e7211 */ /* 0x000fc800078008ff */
[----:B------:R-:W-:-:S05]  /*f010*/  LEA.HI.X R15, R91, R4, R24, 0x1, P0 ;  /* 0x000000045b0f7211 */ /* 0x000fca00000f0c18 */
[----:B------:R0:W-:Y:S01]  /*f020*/  ST.E.128 desc[UR40][R14.64], R84 ;  /* 0x000000540e007985 */ /* 0x0001e2000c101d28 */
[----:B------:R-:W-:Y:S05]  /*f030*/  BRA `(.L_x_734) ;  /* 0x0000002800f47947 */ /* 0x000fea0003800000 */
.L_x_723:
[----:B0-----:R-:W0:Y:S01]  /*f040*/  @P1 LDC R7, c[0x0][0xbec] ;  /* 0x0002fb00ff071b82 */ /* 0x001e220000000800 */
[----:B------:R-:W-:Y:S01]  /*f050*/  ULDC.64 UR4, c[0x0][0xb08] ;  /* 0x0002c20000047ab9 */ /* 0x000fe20000000a00 */
[----:B------:R-:W-:Y:S02]  /*f060*/  IMAD.MOV.U32 R3, RZ, RZ, R14 ;  /* 0x000000ffff037224 */ /* 0x000fe400078e000e */
[----:B------:R-:W-:-:S04]  /*f070*/  IMAD R5, R5, UR4, RZ ;  /* 0x0000000405057c24 */ /* 0x000fc8000f8e02ff */
[----:B------:R-:W1:Y:S01]  /*f080*/  @P1 LDC R6, c[0x0][0xbf0] ;  /* 0x0002fc00ff061b82 */ /* 0x000e620000000800 */
[----:B0-----:R-:W-:-:S05]  /*f090*/  @P1 IMAD.HI.U32 R7, R14, R7, RZ ;  /* 0x000000070e071227 */ /* 0x001fca00078e00ff */
[----:B-1----:R-:W-:Y:S01]  /*f0a0*/  @P1 SHF.R.U32.HI R3, RZ, R6, R7 ;  /* 0x00000006ff031219 */ /* 0x002fe20000011607 */
[C---:B------:R-:W-:Y:S02]  /*f0b0*/  IMAD R6, R4.reuse, UR5, R5 ;  /* 0x0000000504067c24 */ /* 0x040fe4000f8e0205 */
[----:B------:R-:W-:Y:S01]  /*f0c0*/  IMAD.WIDE.U32 R4, R4, UR4, RZ ;  /* 0x0000000404047c25 */ /* 0x000fe2000f8e00ff */
[----:B------:R-:W-:-:S03]  /*f0d0*/  ULDC.64 UR4, c[0x0][0xb38] ;  /* 0x0002ce0000047ab9 */ /* 0x000fc60000000a00 */
[----:B------:R-:W-:Y:S01]  /*f0e0*/  IMAD.IADD R5, R5, 0x1, R6 ;  /* 0x0000000105057824 */ /* 0x000fe200078e0206 */
[----:B------:R-:W-:Y:S01]  /*f0f0*/  SHF.R.S32.HI R6, RZ, 0x1f, R217 ;  /* 0x0000001fff067819 */ /* 0x000fe200000114d9 */
[----:B------:R-:W-:-:S04]  /*f100*/  IMAD.WIDE.U32 R4, R215, UR4, R4 ;  /* 0x00000004d7047c25 */ /* 0x000fc8000f8e0004 */
[----:B------:R-:W-:Y:S01]  /*f110*/  IMAD R5, R215, UR5, R5 ;  /* 0x00000005d7057c24 */ /* 0x000fe2000f8e0205 */
[----:B------:R-:W-:Y:S02]  /*f120*/  ULDC.64 UR4, c[0x0][0xb40] ;  /* 0x0002d00000047ab9 */ /* 0x000fe40000000a00 */
[----:B------:R-:W-:Y:S02]  /*f130*/  IMAD R6, R6, UR4, RZ ;  /* 0x0000000406067c24 */ /* 0x000fe4000f8e02ff */
[----:B------:R-:W-:-:S04]  /*f140*/  IMAD.WIDE.U32 R4, R217, UR4, R4 ;  /* 0x00000004d9047c25 */ /* 0x000fc8000f8e0004 */
[----:B------:R-:W-:Y:S01]  /*f150*/  IMAD R7, R217, UR5, R6 ;  /* 0x00000005d9077c24 */ /* 0x000fe2000f8e0206 */
[----:B------:R-:W-:Y:S01]  /*f160*/  ULDC.64 UR4, c[0x0][0xb48] ;  /* 0x0002d20000047ab9 */ /* 0x000fe20000000a00 */
[----:B------:R-:W-:Y:S02]  /*f170*/  IMAD.MOV R6, RZ, RZ, -R3 ;  /* 0x000000ffff067224 */ /* 0x000fe400078e0a03 */
[----:B------:R-:W-:Y:S01]  /*f180*/  IMAD.IADD R5, R5, 0x1, R7 ;  /* 0x0000000105057824 */ /* 0x000fe200078e0207 */
[----:B------:R-:W-:Y:S01]  /*f190*/  SHF.R.S32.HI R7, RZ, 0x1f, R3 ;  /* 0x0000001fff077819 */ /* 0x000fe20000011403 */
[----:B------:R-:W-:Y:S02]  /*f1a0*/  IMAD R6, R157, R6, R14 ;  /* 0x000000069d067224 */ /* 0x000fe400078e020e */
[----:B------:R-:W-:-:S04]  /*f1b0*/  IMAD.WIDE.U32 R4, R223, UR4, R4 ;  /* 0x00000004df047c25 */ /* 0x000fc8000f8e0004 */
[----:B------:R-:W-:Y:S01]  /*f1c0*/  IMAD R5, R223, UR5, R5 ;  /* 0x00000005df057c24 */ /* 0x000fe2000f8e0205 */
[----:B------:R-:W-:Y:S02]  /*f1d0*/  ULDC.64 UR4, c[0x0][0xb30] ;  /* 0x0002cc0000047ab9 */ /* 0x000fe40000000a00 */
[----:B------:R-:W-:Y:S02]  /*f1e0*/  IMAD R8, R7, UR4, RZ ;  /* 0x0000000407087c24 */ /* 0x000fe4000f8e02ff */
[----:B------:R-:W-:-:S04]  /*f1f0*/  IMAD.WIDE.U32 R4, R3, UR4, R4 ;  /* 0x0000000403047c25 */ /* 0x000fc8000f8e0004 */
[----:B------:R-:W-:Y:S01]  /*f200*/  IMAD R7, R3, UR5, R8 ;  /* 0x0000000503077c24 */ /* 0x000fe2000f8e0208 */
[----:B------:R-:W-:Y:S01]  /*f210*/  ULDC.64 UR4, c[0x0][0xb28] ;  /* 0x0002ca0000047ab9 */ /* 0x000fe20000000a00 */
[----:B------:R-:W-:Y:S02]  /*f220*/  VIADD R3, R19, 0x22820 ;  /* 0x0002282013037836 */ /* 0x000fe40000000000 */
[----:B------:R-:W-:-:S03]  /*f230*/  IMAD.IADD R5, R5, 0x1, R7 ;  /* 0x0000000105057824 */ /* 0x000fc600078e0207 */
[----:B------:R-:W-:Y:S01]  /*f240*/  PRMT R3, RZ, 0x654, R3 ;  /* 0x00000654ff037816 */ /* 0x000fe20000000003 */
[----:B------:R-:W-:-:S03]  /*f250*/  IMAD.WIDE.U32 R4, R6, UR4, R4 ;  /* 0x0000000406047c25 */ /* 0x000fc6000f8e0004 */
[----:B------:R0:W-:Y:S02]  /*f260*/  SYNCS.ARRIVE.TRANS64.RED.A1T0 RZ, [R3+URZ], RZ ;  /* 0x000000ff03ff79a7 */ /* 0x0001e4000810043f */
[----:B0-----:R-:W-:-:S05]  /*f270*/  SHF.R.S32.HI R3, RZ, 0x1f, R6 ;  /* 0x0000001fff037819 */ /* 0x001fca0000011406 */
[----:B------:R-:W-:-:S04]  /*f280*/  IMAD R3, R3, UR4, RZ ;  /* 0x0000000403037c24 */ /* 0x000fc8000f8e02ff */
[----:B------:R-:W-:Y:S01]  /*f290*/  IMAD R7, R6, UR5, R3 ;  /* 0x0000000506077c24 */ /* 0x000fe2000f8e0203 */
[----:B------:R-:W-:Y:S02]  /*f2a0*/  ULDC.64 UR4, c[0x0][0xb00] ;  /* 0x0002c00000047ab9 */ /* 0x000fe40000000a00 */
[----:B------:R-:W-:Y:S01]  /*f2b0*/  LEA R3, P0, R4, UR4, 0x2 ;  /* 0x0000000404037c11 */ /* 0x000fe2000f8010ff */
[----:B------:R-:W-:Y:S01]  /*f2c0*/  IMAD.IADD R5, R5, 0x1, R7 ;  /* 0x0000000105057824 */ /* 0x000fe200078e0207 */
[----:B------:R-:W-:-:S04]  /*f2d0*/  UMOV UR4, 0xffffffff ;  /* 0xffffffff00047882 */ /* 0x000fc80000000000 */
[----:B------:R-:W-:Y:S01]  /*f2e0*/  LEA.HI.X R8, R4, UR5, R5, 0x2, P0 ;  /* 0x0000000504087c11 */ /* 0x000fe200080f1405 */
[----:B------:R-:W-:Y:S06]  /*f2f0*/  BRA.DIV UR4, `(.L_x_735) ;  /* 0x000000b204487947 */ /* 0x000fec000b800000 */
[----:B------:R0:W1:Y:S04]  /*f300*/  SHFL.IDX PT, R9, R8, RZ, 0x1c1f ;  /* 0x001c1fff08097589 */ /* 0x00006800000e0000 */
[----:B------:R0:W2:Y:S02]  /*f310*/  SHFL.IDX PT, R11, R3, RZ, 0x1c1f ;  /* 0x001c1fff030b7589 */ /* 0x0000a400000e0000 */
.L_x_951:
[----:B------:R-:W-:Y:S01]  /*f320*/  ISETP.GE.AND P0, PT, R21, R0, PT ;  /* 0x000000001500720c */ /* 0x000fe20003f06270 */
[----:B------:R-:W-:-:S12]  /*f330*/  BSSY B1, `(.L_x_736) ;  /* 0x00000c9000017945 */ /* 0x000fd80003800000 */
[----:B------:R-:W-:Y:S05]  /*f340*/  @P0 BRA `(.L_x_737) ;  /* 0x0000000c001c0947 */ /* 0x000fea0003800000 */
[----:B------:R-:W-:Y:S01]  /*f350*/  ULDC UR4, c[0x0][0xac8] ;  /* 0x0002b20000047ab9 */ /* 0x000fe20000000800 */
[C---:B------:R-:W-:Y:S01]  /*f360*/  VIADD R12, R225.reuse, 0x8 ;  /* 0x00000008e10c7836 */ /* 0x040fe20000000000 */
[C---:B------:R-:W-:Y:S01]  /*f370*/  ISETP.GE.AND P0, PT, R225.reuse, UR4, PT ;  /* 0x00000004e1007c0c */ /* 0x040fe2000bf06270 */
[C---:B------:R-:W-:Y:S02]  /*f380*/  VIADD R7, R225.reuse, 0x10 ;  /* 0x00000010e1077836 */ /* 0x040fe40000000000 */
[C---:B------:R-:W-:Y:S01]  /*f390*/  VIADD R13, R225.reuse, 0x8 ;  /* 0x00000008e10d7836 */ /* 0x040fe20000000000 */
[----:B------:R-:W-:Y:S01]  /*f3a0*/  ISETP.GE.AND P1, PT, R12, UR4, PT ;  /* 0x000000040c007c0c */ /* 0x000fe2000bf26270 */
[C---:B------:R-:W-:Y:S02]  /*f3b0*/  VIADD R6, R225.reuse, 0x18 ;  /* 0x00000018e1067836 */ /* 0x040fe40000000000 */
[C---:B------:R-:W-:Y:S01]  /*f3c0*/  VIADD R20, R225.reuse, 0x40 ;  /* 0x00000040e1147836 */ /* 0x040fe20000000000 */
[----:B------:R-:W-:Y:S01]  /*f3d0*/  SHF.R.S32.HI R13, RZ, 0x1f, R13 ;  /* 0x0000001fff0d7819 */ /* 0x000fe2000001140d */
[----:B------:R-:W-:-:S02]  /*f3e0*/  VIADD R15, R225, 0x38 ;  /* 0x00000038e10f7836 */ /* 0x000fc40000000000 */
[C---:B------:R-:W-:Y:S02]  /*f3f0*/  VIADD R14, R225.reuse, 0x50 ;  /* 0x00000050e10e7836 */ /* 0x040fe40000000000 */
[----:B--2---:R-:W-:Y:S01]  /*f400*/  @!P0 IMAD.MOV.U32 R4, RZ, RZ, R11 ;  /* 0x000000ffff048224 */ /* 0x004fe200078e000b */
[----:B------:R-:W-:Y:S01]  /*f410*/  SHF.R.S32.HI R15, RZ, 0x1f, R15 ;  /* 0x0000001fff0f7819 */ /* 0x000fe2000001140f */
[----:B-1----:R-:W-:Y:S02]  /*f420*/  @!P0 IMAD.MOV.U32 R5, RZ, RZ, R9 ;  /* 0x000000ffff058224 */ /* 0x002fe400078e0009 */
[C---:B------:R-:W-:Y:S02]  /*f430*/  VIADD R21, R225.reuse, 0x40 ;  /* 0x00000040e1157836 */ /* 0x040fe40000000000 */
[----:B------:R-:W-:-:S03]  /*f440*/  @!P0 IMAD.WIDE R4, R225, 0x4, R4 ;  /* 0x00000004e1048825 */ /* 0x000fc600078e0204 */
[----:B------:R-:W-:Y:S02]  /*f450*/  SHF.R.S32.HI R21, RZ, 0x1f, R21 ;  /* 0x0000001fff157819 */ /* 0x000fe40000011415 */
[----:B------:R1:W-:Y:S01]  /*f460*/  @!P0 ST.E.64 desc[UR40][R4.64], R24 ;  /* 0x0000001804008985 */ /* 0x0003e2000c101b28 */
[----:B------:R-:W-:Y:S02]  /*f470*/  ISETP.GE.AND P0, PT, R7, UR4, PT ;  /* 0x0000000407007c0c */ /* 0x000fe4000bf06270 */
[----:B-1----:R-:W-:-:S04]  /*f480*/  @!P1 LEA R4, P2, R12, R11, 0x2 ;  /* 0x0000000b0c049211 */ /* 0x002fc800078410ff */
[----:B------:R-:W-:Y:S01]  /*f490*/  @!P1 LEA.HI.X R5, R12, R9, R13, 0x2, P2 ;  /* 0x000000090c059211 */ /* 0x000fe200010f140d */
[C---:B------:R-:W-:Y:S02]  /*f4a0*/  VIADD R13, R225.reuse, 0x10 ;  /* 0x00000010e10d7836 */ /* 0x040fe40000000000 */
[----:B------:R-:W-:Y:S02]  /*f4b0*/  VIADD R12, R225, 0x20 ;  /* 0x00000020e10c7836 */ /* 0x000fe40000000000 */
[----:B------:R1:W-:Y:S01]  /*f4c0*/  @!P1 ST.E.64 desc[UR40][R4.64], R28 ;  /* 0x0000001c04009985 */ /* 0x0003e2000c101b28 */
[----:B------:R-:W-:Y:S02]  /*f4d0*/  SHF.R.S32.HI R13, RZ, 0x1f, R13 ;  /* 0x0000001fff0d7819 */ /* 0x000fe4000001140d */
[----:B------:R-:W-:Y:S02]  /*f4e0*/  ISETP.GE.AND P1, PT, R6, UR4, PT ;  /* 0x0000000406007c0c */ /* 0x000fe4000bf26270 */
[----:B-1----:R-:W-:-:S04]  /*f4f0*/  @!P0 LEA R4, P2, R7, R11, 0x2 ;  /* 0x0000000b07048211 */ /* 0x002fc800078410ff */
[----:B------:R-:W-:Y:S01]  /*f500*/  @!P0 LEA.HI.X R5, R7, R9, R13, 0x2, P2 ;  /* 0x0000000907058211 */ /* 0x000fe200010f140d */
[C---:B------:R-:W-:Y:S02]  /*f510*/  VIADD R13, R225.reuse, 0x18 ;  /* 0x00000018e10d7836 */ /* 0x040fe40000000000 */
[----:B------:R-:W-:Y:S02]  /*f520*/  VIADD R7, R225, 0x28 ;  /* 0x00000028e1077836 */ /* 0x000fe40000000000 */
[----:B------:R1:W-:Y:S01]  /*f530*/  @!P0 ST.E.64 desc[UR40][R4.64], R32 ;  /* 0x0000002004008985 */ /* 0x0003e2000c101b28 */
[----:B------:R-:W-:Y:S02]  /*f540*/  ISETP.GE.AND P0, PT, R12, UR4, PT ;  /* 0x000000040c007c0c */ /* 0x000fe4000bf06270 */
[----:B------:R-:W-:Y:S02]  /*f550*/  SHF.R.S32.HI R13, RZ, 0x1f, R13 ;  /* 0x0000001fff0d7819 */ /* 0x000fe4000001140d */
[----:B-1----:R-:W-:-:S04]  /*f560*/  @!P1 LEA R4, P2, R6, R11, 0x2 ;  /* 0x0000000b06049211 */ /* 0x002fc800078410ff */
[----:B------:R-:W-:Y:S01]  /*f570*/  @!P1 LEA.HI.X R5, R6, R9, R13, 0x2, P2 ;  /* 0x0000000906059211 */ /* 0x000fe200010f140d */
[----:B------:R-:W-:Y:S01]  /*f580*/  VIADD R13, R225, 0x20 ;  /* 0x00000020e10d7836 */ /* 0x000fe20000000000 */
[----:B------:R-:W-:Y:S01]  /*f590*/  ISETP.GE.AND P2, PT, R7, UR4, PT ;  /* 0x0000000407007c0c */ /* 0x000fe2000bf46270 */
        /* <DEDUP_REMOVED lines=13> */
[C---:B------:R-:W-:Y:S01]  /*f670*/  VIADD R7, R225.reuse, 0x30 ;  /* 0x00000030e1077836 */ /* 0x040fe20000000000 */
[----:B------:R-:W-:Y:S01]  /*f680*/  ISETP.GE.AND P0, PT, R20, UR4, PT ;  /* 0x0000000414007c0c */ /* 0x000fe2000bf06270 */
[----:B------:R-:W-:Y:S02]  /*f690*/  VIADD R13, R225, 0x48 ;  /* 0x00000048e10d7836 */ /* 0x000fe40000000000 */
[----:B------:R1:W-:Y:S01]  /*f6a0*/  @!P2 ST.E.64 desc[UR40][R4.64], R44 ;  /* 0x0000002c0400a985 */ /* 0x0003e2000c101b28 */
[----:B------:R-:W-:Y:S02]  /*f6b0*/  SHF.R.S32.HI R7, RZ, 0x1f, R7 ;  /* 0x0000001fff077819 */ /* 0x000fe40000011407 */
[----:B-1----:R-:W-:-:S04]  /*f6c0*/  @!P3 LEA R4, P2, R6, R11, 0x2 ;  /* 0x0000000b0604b211 */ /* 0x002fc800078410ff */
[----:B------:R-:W-:Y:S02]  /*f6d0*/  @!P3 LEA.HI.X R5, R6, R9, R7, 0x2, P2 ;  /* 0x000000090605b211 */ /* 0x000fe400010f1407 */
[----:B------:R-:W-:Y:S02]  /*f6e0*/  ISETP.GE.AND P2, PT, R13, UR4, PT ;  /* 0x000000040d007c0c */ /* 0x000fe4000bf46270 */
[----:B------:R-:W-:Y:S01]  /*f6f0*/  @!P1 LEA R6, P4, R12, R11, 0x2 ;  /* 0x0000000b0c069211 */ /* 0x000fe200078810ff */
[----:B------:R1:W-:Y:S01]  /*f700*/  @!P3 ST.E.64 desc[UR40][R4.64], R48 ;  /* 0x000000300400b985 */ /* 0x0003e2000c101b28 */
[----:B------:R-:W-:Y:S02]  /*f710*/  ISETP.GE.AND P3, PT, R14, UR4, PT ;  /* 0x000000040e007c0c */ /* 0x000fe4000bf66270 */
[----:B------:R-:W-:Y:S01]  /*f720*/  @!P1 LEA.HI.X R7, R12, R9, R15, 0x2, P4 ;  /* 0x000000090c079211 */ /* 0x000fe200020f140f */
[C---:B------:R-:W-:Y:S02]  /*f730*/  VIADD R12, R225.reuse, 0x58 ;  /* 0x00000058e10c7836 */ /* 0x040fe40000000000 */
[----:B------:R-:W-:-:S02]  /*f740*/  VIADD R15, R225, 0x48 ;  /* 0x00000048e10f7836 */ /* 0x000fc40000000000 */
[----:B------:R2:W-:Y:S01]  /*f750*/  @!P1 ST.E.64 desc[UR40][R6.64], R52 ;  /* 0x0000003406009985 */ /* 0x0005e2000c101b28 */
[----:B------:R-:W-:Y:S02]  /*f760*/  ISETP.GE.AND P1, PT, R12, UR4, PT ;  /* 0x000000040c007c0c */ /* 0x000fe4000bf26270 */
[----:B------:R-:W-:Y:S02]  /*f770*/  SHF.R.S32.HI R15, RZ, 0x1f, R15 ;  /* 0x0000001fff0f7819 */ /* 0x000fe4000001140f */
[----:B-1----:R-:W-:-:S04]  /*f780*/  @!P0 LEA R4, P4, R20, R11, 0x2 ;  /* 0x0000000b14048211 */ /* 0x002fc800078810ff */
[----:B------:R-:W-:Y:S01]  /*f790*/  @!P0 LEA.HI.X R5, R20, R9, R21, 0x2, P4 ;  /* 0x0000000914058211 */ /* 0x000fe200020f1415 */
[C---:B------:R-:W-:Y:S02]  /*f7a0*/  VIADD R20, R225.reuse, 0x60 ;  /* 0x00000060e1147836 */ /* 0x040fe40000000000 */
[----:B------:R-:W-:Y:S01]  /*f7b0*/  VIADD R21, R225, 0x50 ;  /* 0x00000050e1157836 */ /* 0x000fe20000000000 */
[C---:B--2---:R-:W-:Y:S01]  /*f7c0*/  @!P2 LEA R6, P5, R13.reuse, R11, 0x2 ;  /* 0x0000000b0d06a211 */ /* 0x044fe200078a10ff */
[----:B------:R1:W-:Y:S01]  /*f7d0*/  @!P0 ST.E.64 desc[UR40][R4.64], R56 ;  /* 0x0000003804008985 */ /* 0x0003e2000c101b28 */
[----:B------:R-:W-:Y:S02]  /*f7e0*/  ISETP.GE.AND P0, PT, R20, UR4, PT ;  /* 0x0000000414007c0c */ /* 0x000fe4000bf06270 */
[----:B------:R-:W-:Y:S01]  /*f7f0*/  @!P2 LEA.HI.X R7, R13, R9, R15, 0x2, P5 ;  /* 0x000000090d07a211 */ /* 0x000fe200028f140f */
[C---:B------:R-:W-:Y:S01]  /*f800*/  VIADD R13, R225.reuse, 0x68 ;  /* 0x00000068e10d7836 */ /* 0x040fe20000000000 */
[----:B------:R-:W-:Y:S01]  /*f810*/  SHF.R.S32.HI R21, RZ, 0x1f, R21 ;  /* 0x0000001fff157819 */ /* 0x000fe20000011415 */
[----:B------:R-:W-:-:S02]  /*f820*/  VIADD R15, R225, 0x58 ;  /* 0x00000058e10f7836 */ /* 0x000fc40000000000 */
[----:B------:R2:W-:Y:S01]  /*f830*/  @!P2 ST.E.64 desc[UR40][R6.64], R60 ;  /* 0x0000003c0600a985 */ /* 0x0005e2000c101b28 */
[----:B------:R-:W-:Y:S02]  /*f840*/  ISETP.GE.AND P2, PT, R13, UR4, PT ;  /* 0x000000040d007c0c */ /* 0x000fe4000bf46270 */
[----:B------:R-:W-:Y:S02]  /*f850*/  SHF.R.S32.HI R15, RZ, 0x1f, R15 ;  /* 0x0000001fff0f7819 */ /* 0x000fe4000001140f */
[----:B-1----:R-:W-:-:S04]  /*f860*/  @!P3 LEA R4, P4, R14, R11, 0x2 ;  /* 0x0000000b0e04b211 */ /* 0x002fc800078810ff */
[----:B------:R-:W-:Y:S01]  /*f870*/  @!P3 LEA.HI.X R5, R14, R9, R21, 0x2, P4 ;  /* 0x000000090e05b211 */ /* 0x000fe200020f1415 */
[C---:B------:R-:W-:Y:S02]  /*f880*/  VIADD R14, R225.reuse, 0x70 ;  /* 0x00000070e10e7836 */ /* 0x040fe40000000000 */
[C---:B------:R-:W-:Y:S01]  /*f890*/  VIADD R21, R225.reuse, 0x60 ;  /* 0x00000060e1157836 */ /* 0x040fe20000000000 */
[----:B--2---:R-:W-:Y:S01]  /*f8a0*/  @!P1 LEA R6, P5, R12, R11, 0x2 ;  /* 0x0000000b0c069211 */ /* 0x004fe200078a10ff */
        /* <DEDUP_REMOVED lines=35> */
[----:B------:R-:W-:Y:S02]  /*fae0*/  SHF.R.S32.HI R15, RZ, 0x1f, R15 ;  /* 0x0000001fff0f7819 */ /* 0x000fe4000001140f */
[----:B------:R-:W-:Y:S02]  /*faf0*/  ISETP.GE.AND P1, PT, R12, UR4, PT ;  /* 0x000000040c007c0c */ /* 0x000fe4000bf26270 */
[----:B-1----:R-:W-:-:S04]  /*fb00*/  @!P0 LEA R4, P4, R20, R11, 0x2 ;  /* 0x0000000b14048211 */ /* 0x002fc800078810ff */
[----:B------:R-:W-:Y:S02]  /*fb10*/  @!P0 LEA.HI.X R5, R20, R9, R21, 0x2, P4 ;  /* 0x0000000914058211 */ /* 0x000fe400020f1415 */
[----:B------:R-:W-:Y:S02]  /*fb20*/  SHF.R.S32.HI R21, RZ, 0x1f, R227 ;  /* 0x0000001fff157819 */ /* 0x000fe400000114e3 */
        /* <DEDUP_REMOVED lines=9> */
[----:B------:R-:W-:Y:S02]  /*fbc0*/  SHF.R.S32.HI R13, RZ, 0x1f, R13 ;  /* 0x0000001fff0d7819 */ /* 0x000fe4000001140d */
[----:B------:R-:W-:Y:S02]  /*fbd0*/  ISETP.GE.AND P2, PT, R236, UR4, PT ;  /* 0x00000004ec007c0c */ /* 0x000fe4000bf46270 */
[----:B-1----:R-:W-:-:S04]  /*fbe0*/  @!P3 LEA R4, P4, R14, R11, 0x2 ;  /* 0x0000000b0e04b211 */ /* 0x002fc800078810ff */
[----:B------:R-:W-:Y:S02]  /*fbf0*/  @!P3 LEA.HI.X R5, R14, R9, R15, 0x2, P4 ;  /* 0x000000090e05b211 */ /* 0x000fe400020f140f */
[----:B------:R-:W-:Y:S02]  /*fc00*/  ISETP.GE.AND P4, PT, R235, UR4, PT ;  /* 0x00000004eb007c0c */ /* 0x000fe4000bf86270 */
[C---:B--2---:R-:W-:Y:S01]  /*fc10*/  @!P1 LEA R6, P5, R12.reuse, R11, 0x2 ;  /* 0x0000000b0c069211 */ /* 0x044fe200078a10ff */
[----:B------:R1:W-:Y:S01]  /*fc20*/  @!P3 ST.E.64 desc[UR40][R4.64], R96 ;  /* 0x000000600400b985 */ /* 0x0003e2000c101b28 */
[----:B------:R-:W-:Y:S02]  /*fc30*/  SHF.R.S32.HI R15, RZ, 0x1f, R232 ;  /* 0x0000001fff0f7819 */ /* 0x000fe400000114e8 */
[----:B------:R-:W-:Y:S02]  /*fc40*/  @!P1 LEA.HI.X R7, R12, R9, R13, 0x2, P5 ;  /* 0x000000090c079211 */ /* 0x000fe400028f140d */
[----:B------:R-:W-:-:S02]  /*fc50*/  SHF.R.S32.HI R13, RZ, 0x1f, R237 ;  /* 0x0000001fff0d7819 */ /* 0x000fc400000114ed */
[----:B------:R-:W-:Y:S01]  /*fc60*/  SHF.R.S32.HI R12, RZ, 0x1f, R236 ;  /* 0x0000001fff0c7819 */ /* 0x000fe200000114ec */
[----:B------:R2:W-:Y:S01]  /*fc70*/  @!P1 ST.E.64 desc[UR40][R6.64], R100 ;  /* 0x0000006406009985 */ /* 0x0005e2000c101b28 */
[----:B------:R-:W-:Y:S02]  /*fc80*/  ISETP.GE.AND P1, PT, R234, UR4, PT ;  /* 0x00000004ea007c0c */ /* 0x000fe4000bf26270 */
[----:B------:R-:W-:Y:S02]  /*fc90*/  SHF.R.S32.HI R14, RZ, 0x1f, R231 ;  /* 0x0000001fff0e7819 */ /* 0x000fe400000114e7 */
[----:B-1----:R-:W-:-:S04]  /*fca0*/  @!P0 LEA R4, P3, R237, R11, 0x2 ;  /* 0x0000000bed048211 */ /* 0x002fc800078610ff */
[----:B------:R-:W-:Y:S02]  /*fcb0*/  @!P0 LEA.HI.X R5, R237, R9, R13, 0x2, P3 ;  /* 0x00000009ed058211 */ /* 0x000fe400018f140d */
[----:B------:R-:W-:Y:S02]  /*fcc0*/  SHF.R.S32.HI R13, RZ, 0x1f, R235 ;  /* 0x0000001fff0d7819 */ /* 0x000fe400000114eb */
[C---:B--2---:R-:W-:Y:S01]  /*fcd0*/  @!P2 LEA R6, P5, R236.reuse, R11, 0x2 ;  /* 0x0000000bec06a211 */ /* 0x044fe200078a10ff */
[----:B------:R1:W-:Y:S01]  /*fce0*/  @!P0 ST.E.64 desc[UR40][R4.64], R104 ;  /* 0x0000006804008985 */ /* 0x0003e2000c101b28 */
[----:B------:R-:W-:Y:S02]  /*fcf0*/  ISETP.GE.AND P0, PT, R233, UR4, PT ;  /* 0x00000004e9007c0c */ /* 0x000fe4000bf06270 */
[----:B------:R-:W-:Y:S02]  /*fd00*/  @!P2 LEA.HI.X R7, R236, R9, R12, 0x2, P5 ;  /* 0x00000009ec07a211 */ /* 0x000fe400028f140c */
[----:B------:R-:W-:-:S03]  /*fd10*/  SHF.R.S32.HI R12, RZ, 0x1f, R234 ;  /* 0x0000001fff0c7819 */ /* 0x000fc600000114ea */
[----:B------:R2:W-:Y:S01]  /*fd20*/  @!P2 ST.E.64 desc[UR40][R6.64], R108 ;  /* 0x0000006c0600a985 */ /* 0x0005e2000c101b28 */
[----:B------:R-:W-:Y:S02]  /*fd30*/  ISETP.GE.AND P2, PT, R232, UR4, PT ;  /* 0x00000004e8007c0c */ /* 0x000fe4000bf46270 */
[----:B-1----:R-:W-:-:S04]  /*fd40*/  @!P4 LEA R4, P3, R235, R11, 0x2 ;  /* 0x0000000beb04c211 */ /* 0x002fc800078610ff */
[----:B------:R-:W-:Y:S02]  /*fd50*/  @!P4 LEA.HI.X R5, R235, R9, R13, 0x2, P3 ;  /* 0x00000009eb05c211 */ /* 0x000fe400018f140d */
[----:B------:R-:W-:Y:S02]  /*fd60*/  ISETP.GE.AND P3, PT, R231, UR4, PT ;  /* 0x00000004e7007c0c */ /* 0x000fe4000bf66270 */
[C---:B--2---:R-:W-:Y:S01]  /*fd70*/  @!P1 LEA R6, P5, R234.reuse, R11, 0x2 ;  /* 0x0000000bea069211 */ /* 0x044fe200078a10ff */
[----:B------:R1:W-:Y:S03]  /*fd80*/  @!P4 ST.E.64 desc[UR40][R4.64], R112 ;  /* 0x000000700400c985 */ /* 0x0003e6000c101b28 */
[----:B------:R-:W-:Y:S02]  /*fd90*/  @!P1 LEA.HI.X R7, R234, R9, R12, 0x2, P5 ;  /* 0x00000009ea079211 */ /* 0x000fe400028f140c */
[----:B------:R-:W-:-:S03]  /*fda0*/  SHF.R.S32.HI R12, RZ, 0x1f, R233 ;  /* 0x0000001fff0c7819 */ /* 0x000fc600000114e9 */
[----:B------:R2:W-:Y:S01]  /*fdb0*/  @!P1 ST.E.64 desc[UR40][R6.64], R116 ;  /* 0x0000007406009985 */ /* 0x0005e2000c101b28 */
[----:B------:R-:W-:Y:S02]  /*fdc0*/  ISETP.GE.AND P1, PT, R230, UR4, PT ;  /* 0x00000004e6007c0c */ /* 0x000fe4000bf26270 */
[----:B-1----:R-:W-:-:S04]  /*fdd0*/  @!P0 LEA R4, P4, R233, R11, 0x2 ;  /* 0x0000000be9048211 */ /* 0x002fc800078810ff */
[----:B------:R-:W-:Y:S02]  /*fde0*/  @!P0 LEA.HI.X R5, R233, R9, R12, 0x2, P4 ;  /* 0x00000009e9058211 */ /* 0x000fe400020f140c */
[-C--:B------:R-:W-:Y:S02]  /*fdf0*/  @!P3 LEA R12, P4, R231, R11.reuse, 0x2 ;  /* 0x0000000be70cb211 */ /* 0x080fe400078810ff */
[C---:B--2---:R-:W-:Y:S01]  /*fe00*/  @!P2 LEA R6, P5, R232.reuse, R11, 0x2 ;  /* 0x0000000be806a211 */ /* 0x044fe200078a10ff */
[----:B------:R1:W-:Y:S01]  /*fe10*/  @!P0 ST.E.64 desc[UR40][R4.64], R120 ;  /* 0x0000007804008985 */ /* 0x0003e2000c101b28 */
[----:B------:R-:W-:Y:S02]  /*fe20*/  ISETP.GE.AND P0, PT, R229, UR4, PT ;  /* 0x00000004e5007c0c */ /* 0x000fe4000bf06270 */
[-C--:B------:R-:W-:Y:S02]  /*fe30*/  @!P2 LEA.HI.X R7, R232, R9.reuse, R15, 0x2, P5 ;  /* 0x00000009e807a211 */ /* 0x080fe400028f140f */
[----:B------:R-:W-:-:S02]  /*fe40*/  @!P3 LEA.HI.X R13, R231, R9, R14, 0x2, P4 ;  /* 0x00000009e70db211 */ /* 0x000fc400020f140e */
[----:B------:R-:W-:Y:S01]  /*fe50*/  ISETP.GE.AND P4, PT, R228, UR4, PT ;  /* 0x00000004e4007c0c */ /* 0x000fe2000bf86270 */
[----:B------:R2:W-:Y:S01]  /*fe60*/  @!P2 ST.E.64 desc[UR40][R6.64], R124 ;  /* 0x0000007c0600a985 */ /* 0x0005e2000c101b28 */
[----:B------:R-:W-:Y:S02]  /*fe70*/  SHF.R.S32.HI R14, RZ, 0x1f, R230 ;  /* 0x0000001fff0e7819 */ /* 0x000fe400000114e6 */
[----:B------:R-:W-:Y:S01]  /*fe80*/  ISETP.GE.AND P2, PT, R227, UR4, PT ;  /* 0x00000004e3007c0c */ /* 0x000fe2000bf46270 */
[----:B------:R3:W-:Y:S01]  /*fe90*/  @!P3 ST.E.64 desc[UR40][R12.64], R128 ;  /* 0x000000800c00b985 */ /* 0x0007e2000c101b28 */
[----:B------:R-:W-:Y:S02]  /*fea0*/  ISETP.GE.AND P3, PT, R226, UR4, PT ;  /* 0x00000004e2007c0c */ /* 0x000fe4000bf66270 */
[----:B-1----:R-:W-:-:S04]  /*feb0*/  @!P1 LEA R4, P5, R230, R11, 0x2 ;  /* 0x0000000be6049211 */ /* 0x002fc800078a10ff */
[----:B------:R-:W-:Y:S02]  /*fec0*/  @!P1 LEA.HI.X R5, R230, R9, R14, 0x2, P5 ;  /* 0x00000009e6059211 */ /* 0x000fe400028f140e */
[----:B------:R-:W-:Y:S02]  /*fed0*/  SHF.R.S32.HI R14, RZ, 0x1f, R229 ;  /* 0x0000001fff0e7819 */ /* 0x000fe400000114e5 */
[CC--:B--2---:R-:W-:Y:S01]  /*fee0*/  @!P0 LEA R6, P5, R229.reuse, R11.reuse, 0x2 ;  /* 0x0000000be5068211 */ /* 0x0c4fe200078a10ff */
[----:B------:R1:W-:Y:S01]  /*fef0*/  @!P1 ST.E.64 desc[UR40][R4.64], R132 ;  /* 0x0000008404009985 */ /* 0x0003e2000c101b28 */
[----:B---3--:R-:W-:Y:S02]  /*ff00*/  @!P4 LEA R12, P1, R228, R11, 0x2 ;  /* 0x0000000be40cc211 */ /* 0x008fe400078210ff */
[----:B------:R-:W-:Y:S02]  /*ff10*/  @!P0 LEA.HI.X R7, R229, R9, R14, 0x2, P5 ;  /* 0x00000009e5078211 */ /* 0x000fe400028f140e */
[----:B------:R-:W-:-:S03]  /*ff20*/  SHF.R.S32.HI R14, RZ, 0x1f, R228 ;  /* 0x0000001fff0e7819 */ /* 0x000fc600000114e4 */
[----:B------:R3:W-:Y:S01]  /*ff30*/  @!P0 ST.E.64 desc[UR40][R6.64], R136 ;  /* 0x0000008806008985 */ /* 0x0007e2000c101b28 */
[----:B------:R-:W-:Y:S02]  /*ff40*/  @!P4 LEA.HI.X R13, R228, R9, R14, 0x2, P1 ;  /* 0x00000009e40dc211 */ /* 0x000fe400008f140e */
[CC--:B------:R-:W-:Y:S02]  /*ff50*/  @!P3 LEA R14, P1, R226.reuse, R11.reuse, 0x2 ;  /* 0x0000000be20eb211 */ /* 0x0c0fe400078210ff */
[C---:B-1----:R-:W-:Y:S01]  /*ff60*/  @!P2 LEA R4, P5, R227.reuse, R11, 0x2 ;  /* 0x0000000be304a211 */ /* 0x042fe200078a10ff */
[----:B------:R3:W-:Y:S01]  /*ff70*/  @!P4 ST.E.64 desc[UR40][R12.64], R140 ;  /* 0x0000008c0c00c985 */ /* 0x0007e2000c101b28 */
[-C--:B------:R-:W-:Y:S02]  /*ff80*/  @!P3 LEA.HI.X R15, R226, R9.reuse, R20, 0x2, P1 ;  /* 0x00000009e20fb211 */ /* 0x080fe400008f1414 */
[----:B------:R-:W-:-:S05]  /*ff90*/  @!P2 LEA.HI.X R5, R227, R9, R21, 0x2, P5 ;  /* 0x00000009e305a211 */ /* 0x000fca00028f1415 */
[----:B------:R3:W-:Y:S04]  /*ffa0*/  @!P2 ST.E.64 desc[UR40][R4.64], R144 ;  /* 0x000000900400a985 */ /* 0x0007e8000c101b28 */
[----:B------:R3:W-:Y:S02]  /*ffb0*/  @!P3 ST.E.64 desc[UR40][R14.64], R148 ;  /* 0x000000940e00b985 */ /* 0x0007e4000c101b28 */
.L_x_737:
[----:B------:R-:W-:Y:S05]  /*ffc0*/  BSYNC B1 ;  /* 0x0000000000017941 */ /* 0x000fea0003800000 */
.L_x_736:
[----:B------:R-:W-:-:S03]  /*ffd0*/  UMOV UR4, 0xffffffff ;  /* 0xffffffff00047882 */ /* 0x000fc60000000000 */
[----:B------:R-:W-:Y:S05]  /*ffe0*/  BRA.DIV UR4, `(.L_x_738) ;  /* 0x000000a604447947 */ /* 0x000fea000b800000 */
[----:B------:R4:W0:Y:S04]  /*fff0*/  SHFL.IDX PT, R20, R8, 0x1, 0x1c1f ;  /* 0x003c1f0008147f89 */ /* 0x00082800000e0000 */
[----:B---3--:R4:W3:Y:S02]  /*10000*/  SHFL.IDX PT, R14, R3, 0x1, 0x1c1f ;  /* 0x003c1f00030e7f89 */ /* 0x0088e400000e0000 */
.L_x_955:
[----:B------:R-:W-:-:S13]  /*10010*/  ISETP.GE.AND P0, PT, R10, R0, PT ;  /* 0x000000000a00720c */ /* 0x000fda0003f06270 */
[----:B------:R-:W-:Y:S05]  /*10020*/  @P0 BRA `(.L_x_734) ;  /* 0x0000001800f80947 */ /* 0x000fea0003800000 */
[----:B------:R-:W-:Y:S01]  /*10030*/  ULDC UR4, c[0x0][0xac8] ;  /* 0x0002b20000047ab9 */ /* 0x000fe20000000800 */
[C---:B-1----:R-:W-:Y:S01]  /*10040*/  VIADD R9, R225.reuse, 0x8 ;  /* 0x00000008e1097836 */ /* 0x042fe20000000000 */
[C---:B------:R-:W-:Y:S01]  /*10050*/  ISETP.GE.AND P2, PT, R225.reuse, UR4, PT ;  /* 0x00000004e1007c0c */ /* 0x040fe2000bf46270 */
[C---:B0---4-:R-:W-:Y:S02]  /*10060*/  VIADD R3, R225.reuse, 0x10 ;  /* 0x00000010e1037836 */ /* 0x051fe40000000000 */
[----:B------:R-:W-:Y:S01]  /*10070*/  VIADD R12, R225, 0x18 ;  /* 0x00000018e10c7836 */ /* 0x000fe20000000000 */
[----:B------:R-:W-:Y:S01]  /*10080*/  ISETP.GE.AND P3, PT, R9, UR4, PT ;  /* 0x0000000409007c0c */ /* 0x000fe2000bf66270 */
[----:B------:R-:W-:Y:S01]  /*10090*/  VIADD R8, R225, 0x20 ;  /* 0x00000020e1087836 */ /* 0x000fe20000000000 */
[----:B------:R-:W-:Y:S01]  /*100a0*/  ISETP.GE.AND P1, PT, R3, UR4, PT ;  /* 0x0000000403007c0c */ /* 0x000fe2000bf26270 */
[C---:B------:R-:W-:Y:S01]  /*100b0*/  VIADD R13, R225.reuse, 0x8 ;  /* 0x00000008e10d7836 */ /* 0x040fe20000000000 */
[----:B------:R-:W-:Y:S01]  /*100c0*/  ISETP.GE.AND P0, PT, R12, UR4, PT ;  /* 0x000000040c007c0c */ /* 0x000fe2000bf06270 */
[----:B--2---:R-:W-:-:S02]  /*100d0*/  VIADD R11, R225, 0x10 ;  /* 0x00000010e10b7836 */ /* 0x004fc40000000000 */
[----:B------:R-:W-:Y:S01]  /*100e0*/  VIADD R15, R225, 0x58 ;  /* 0x00000058e10f7836 */ /* 0x000fe20000000000 */
[----:B------:R-:W-:Y:S01]  /*100f0*/  SHF.R.S32.HI R13, RZ, 0x1f, R13 ;  /* 0x0000001fff0d7819 */ /* 0x000fe2000001140d */
[----:B---3--:R-:W-:Y:S01]  /*10100*/  @!P2 IMAD.MOV.U32 R4, RZ, RZ, R14 ;  /* 0x000000ffff04a224 */ /* 0x008fe200078e000e */
[----:B------:R-:W-:Y:S01]  /*10110*/  SHF.R.S32.HI R11, RZ, 0x1f, R11 ;  /* 0x0000001fff0b7819 */ /* 0x000fe2000001140b */
[----:B------:R-:W-:Y:S02]  /*10120*/  @!P2 IMAD.MOV.U32 R5, RZ, RZ, R20 ;  /* 0x000000ffff05a224 */ /* 0x000fe400078e0014 */
[----:B------:R-:W-:Y:S01]  /*10130*/  @!P3 LEA R6, P4, R9, R14, 0x2 ;  /* 0x0000000e0906b211 */ /* 0x000fe200078810ff */
[C---:B------:R-:W-:Y:S02]  /*10140*/  VIADD R24, R225.reuse, 0x68 ;  /* 0x00000068e1187836 */ /* 0x040fe40000000000 */
[----:B------:R-:W-:Y:S01]  /*10150*/  @!P2 IMAD.WIDE R4, R225, 0x4, R4 ;  /* 0x00000004e104a825 */ /* 0x000fe200078e0204 */
[----:B------:R-:W-:-:S03]  /*10160*/  @!P3 LEA.HI.X R7, R9, R20, R13, 0x2, P4 ;  /* 0x000000140907b211 */ /* 0x000fc600020f140d */
[C---:B------:R-:W-:Y:S01]  /*10170*/  VIADD R9, R225.reuse, 0x28 ;  /* 0x00000028e1097836 */ /* 0x040fe20000000000 */
[----:B------:R0:W-:Y:S01]  /*10180*/  @!P2 ST.E.64 desc[UR40][R4.64], R26 ;  /* 0x0000001a0400a985 */ /* 0x0001e2000c101b28 */
[----:B------:R-:W-:Y:S01]  /*10190*/  ISETP.GE.AND P2, PT, R8, UR4, PT ;  /* 0x0000000408007c0c */ /* 0x000fe2000bf46270 */
[----:B------:R-:W-:Y:S02]  /*101a0*/  VIADD R13, R225, 0x18 ;  /* 0x00000018e10d7836 */ /* 0x000fe40000000000 */
[----:B------:R1:W-:Y:S01]  /*101b0*/  @!P3 ST.E.64 desc[UR40][R6.64], R30 ;  /* 0x0000001e0600b985 */ /* 0x0003e2000c101b28 */
[----:B------:R-:W-:Y:S01]  /*101c0*/  ISETP.GE.AND P3, PT, R9, UR4, PT ;  /* 0x0000000409007c0c */ /* 0x000fe2000bf66270 */
[C---:B------:R-:W-:Y:S01]  /*101d0*/  VIADD R21, R225.reuse, 0x58 ;  /* 0x00000058e1157836 */ /* 0x040fe20000000000 */
[----:B------:R-:W-:Y:S01]  /*101e0*/  SHF.R.S32.HI R13, RZ, 0x1f, R13 ;  /* 0x0000001fff0d7819 */ /* 0x000fe2000001140d */
[C---:B------:R-:W-:Y:S02]  /*101f0*/  VIADD R28, R225.reuse, 0x78 ;  /* 0x00000078e11c7836 */ /* 0x040fe40000000000 */
[C---:B------:R-:W-:Y:S01]  /*10200*/  VIADD R25, R225.reuse, 0x68 ;  /* 0x00000068e1197836 */ /* 0x040fe20000000000 */
[----:B------:R-:W-:Y:S01]  /*10210*/  SHF.R.S32.HI R21, RZ, 0x1f, R21 ;  /* 0x0000001fff157819 */ /* 0x000fe20000011415 */
[----:B------:R-:W-:Y:S01]  /*10220*/  VIADD R29, R225, 0x78 ;  /* 0x00000078e11d7836 */ /* 0x000fe20000000000 */
[----:B0-----:R-:W-:-:S02]  /*10230*/  @!P1 LEA R4, P5, R3, R14, 0x2 ;  /* 0x0000000e03049211 */ /* 0x001fc400078a10ff */
[----:B------:R-:W-:Y:S02]  /*10240*/  SHF.R.S32.HI R25, RZ, 0x1f, R25 ;  /* 0x0000001fff197819 */ /* 0x000fe40000011419 */
[----:B------:R-:W-:Y:S01]  /*10250*/  @!P1 LEA.HI.X R5, R3, R20, R11, 0x2, P5 ;  /* 0x0000001403059211 */ /* 0x000fe200028f140b */
[C---:B------:R-:W-:Y:S01]  /*10260*/  VIADD R3, R225.reuse, 0x30 ;  /* 0x00000030e1037836 */ /* 0x040fe20000000000 */
[----:B-1----:R-:W-:Y:S01]  /*10270*/  @!P0 LEA R6, P4, R12, R14, 0x2 ;  /* 0x0000000e0c068211 */ /* 0x002fe200078810ff */
[----:B------:R-:W-:Y:S01]  /*10280*/  VIADD R11, R225, 0x20 ;  /* 0x00000020e10b7836 */ /* 0x000fe20000000000 */
[----:B------:R-:W-:Y:S01]  /*10290*/  SHF.R.S32.HI R29, RZ, 0x1f, R29 ;  /* 0x0000001fff1d7819 */ /* 0x000fe2000001141d */
[----:B------:R0:W-:Y:S01]  /*102a0*/  @!P1 ST.E.64 desc[UR40][R4.64], R34 ;  /* 0x0000002204009985 */ /* 0x0001e2000c101b28 */
[----:B------:R-:W-:Y:S02]  /*102b0*/  ISETP.GE.AND P1, PT, R3, UR4, PT ;  /* 0x0000000403007c0c */ /* 0x000fe4000bf26270 */
[----:B------:R-:W-:-:S02]  /*102c0*/  SHF.R.S32.HI R11, RZ, 0x1f, R11 ;  /* 0x0000001fff0b7819 */ /* 0x000fc4000001140b */
[----:B------:R-:W-:Y:S01]  /*102d0*/  @!P0 LEA.HI.X R7, R12, R20, R13, 0x2, P4 ;  /* 0x000000140c078211 */ /* 0x000fe200020f140d */
[C---:B------:R-:W-:Y:S02]  /*102e0*/  VIADD R12, R225.reuse, 0x38 ;  /* 0x00000038e10c7836 */ /* 0x040fe40000000000 */
[----:B------:R-:W-:Y:S02]  /*102f0*/  VIADD R13, R225, 0x28 ;  /* 0x00000028e10d7836 */ /* 0x000fe40000000000 */
[----:B------:R1:W-:Y:S01]  /*10300*/  @!P0 ST.E.64 desc[UR40][R6.64], R38 ;  /* 0x0000002606008985 */ /* 0x0003e2000c101b28 */
[----:B------:R-:W-:Y:S02]  /*10310*/  ISETP.GE.AND P0, PT, R12, UR4, PT ;  /* 0x000000040c007c0c */ /* 0x000fe4000bf06270 */
[----:B------:R-:W-:Y:S02]  /*10320*/  SHF.R.S32.HI R13, RZ, 0x1f, R13 ;  /* 0x0000001fff0d7819 */ /* 0x000fe4000001140d */
[----:B0-----:R-:W-:-:S04]  /*10330*/  @!P2 LEA R4, P5, R8, R14, 0x2 ;  /* 0x0000000e0804a211 */ /* 0x001fc800078a10ff */
[----:B------:R-:W-:Y:S01]  /*10340*/  @!P2 LEA.HI.X R5, R8, R20, R11, 0x2, P5 ;  /* 0x000000140805a211 */ /* 0x000fe200028f140b */
[C---:B------:R-:W-:Y:S02]  /*10350*/  VIADD R8, R225.reuse, 0x40 ;  /* 0x00000040e1087836 */ /* 0x040fe40000000000 */
[----:B------:R-:W-:Y:S02]  /*10360*/  VIADD R11, R225, 0x30 ;  /* 0x00000030e10b7836 */ /* 0x000fe40000000000 */
[----:B------:R0:W-:Y:S01]  /*10370*/  @!P2 ST.E.64 desc[UR40][R4.64], R42 ;  /* 0x0000002a0400a985 */ /* 0x0001e2000c101b28 */
[----:B-1----:R-:W-:Y:S02]  /*10380*/  @!P3 LEA R6, P4, R9, R14, 0x2 ;  /* 0x0000000e0906b211 */ /* 0x002fe400078810ff */
[----:B------:R-:W-:Y:S02]  /*10390*/  ISETP.GE.AND P2, PT, R8, UR4, PT ;  /* 0x0000000408007c0c */ /* 0x000fe4000bf46270 */
[----:B------:R-:W-:-:S02]  /*103a0*/  SHF.R.S32.HI R11, RZ, 0x1f, R11 ;  /* 0x0000001fff0b7819 */ /* 0x000fc4000001140b */
[----:B------:R-:W-:Y:S01]  /*103b0*/  @!P3 LEA.HI.X R7, R9, R20, R13, 0x2, P4 ;  /* 0x000000140907b211 */ /* 0x000fe200020f140d */
[C---:B------:R-:W-:Y:S02]  /*103c0*/  VIADD R9, R225.reuse, 0x48 ;  /* 0x00000048e1097836 */ /* 0x040fe40000000000 */
[----:B------:R-:W-:Y:S02]  /*103d0*/  VIADD R13, R225, 0x38 ;  /* 0x00000038e10d7836 */ /* 0x000fe40000000000 */
[----:B------:R1:W-:Y:S01]  /*103e0*/  @!P3 ST.E.64 desc[UR40][R6.64], R46 ;  /* 0x0000002e0600b985 */ /* 0x0003e2000c101b28 */
[----:B------:R-:W-:Y:S02]  /*103f0*/  ISETP.GE.AND P3, PT, R9, UR4, PT ;  /* 0x0000000409007c0c */ /* 0x000fe4000bf66270 */
[----:B0-----:R-:W-:Y:S02]  /*10400*/  @!P1 LEA R4, P5, R3, R14, 0x2 ;  /* 0x0000000e03049211 */ /* 0x001fe400078a10ff */
[----:B------:R-:W-:-:S02]  /*10410*/  SHF.R.S32.HI R13, RZ, 0x1f, R13 ;  /* 0x0000001fff0d7819 */ /* 0x000fc4000001140d */
[----:B------:R-:W-:Y:S01]  /*10420*/  @!P1 LEA.HI.X R5, R3, R20, R11, 0x2, P5 ;  /* 0x0000001403059211 */ /* 0x000fe200028f140b */
[C---:B------:R-:W-:Y:S02]  /*10430*/  VIADD R3, R225.reuse, 0x50 ;  /* 0x00000050e1037836 */ /* 0x040fe40000000000 */
[----:B------:R-:W-:Y:S02]  /*10440*/  VIADD R11, R225, 0x40 ;  /* 0x00000040e10b7836 */ /* 0x000fe40000000000 */
[----:B------:R0:W-:Y:S01]  /*10450*/  @!P1 ST.E.64 desc[UR40][R4.64], R50 ;  /* 0x0000003204009985 */ /* 0x0001e2000c101b28 */
[----:B------:R-:W-:Y:S02]  /*10460*/  ISETP.GE.AND P1, PT, R3, UR4, PT ;  /* 0x0000000403007c0c */ /* 0x000fe4000bf26270 */
[----:B-1----:R-:W-:Y:S02]  /*10470*/  @!P0 LEA R6, P4, R12, R14, 0x2 ;  /* 0x0000000e0c068211 */ /* 0x002fe400078810ff */
        /* <DEDUP_REMOVED lines=12> */
[----:B------:R-:W-:Y:S02]  /*10540*/  SHF.R.S32.HI R11, RZ, 0x1f, R11 ;  /* 0x0000001fff0b7819 */ /* 0x000fe4000001140b */
[----:B-1----:R-:W-:Y:S02]  /*10550*/  @!P3 LEA R6, P4, R9, R14, 0x2 ;  /* 0x0000000e0906b211 */ /* 0x002fe400078810ff */
[----:B------:R-:W-:-:S02]  /*10560*/  ISETP.GE.AND P2, PT, R12, UR4, PT ;  /* 0x000000040c007c0c */ /* 0x000fc4000bf46270 */
[----:B------:R-:W-:Y:S02]  /*10570*/  SHF.R.S32.HI R8, RZ, 0x1f, R8 ;  /* 0x0000001fff087819 */ /* 0x000fe40000011408 */
[----:B------:R-:W-:Y:S02]  /*10580*/  @!P3 LEA.HI.X R7, R9, R20, R11, 0x2, P4 ;  /* 0x000000140907b211 */ /* 0x000fe400020f140b */
[----:B0-----:R-:W-:-:S03]  /*10590*/  @!P1 LEA R4, P5, R3, R14, 0x2 ;  /* 0x0000000e03049211 */ /* 0x001fc600078a10ff */
[----:B------:R0:W-:Y:S01]  /*105a0*/  @!P3 ST.E.64 desc[UR40][R6.64], R62 ;  /* 0x0000003e0600b985 */ /* 0x0001e2000c101b28 */
[----:B------:R-:W-:Y:S02]  /*105b0*/  ISETP.GE.AND P3, PT, R24, UR4, PT ;  /* 0x0000000418007c0c */ /* 0x000fe4000bf66270 */
[----:B------:R-:W-:Y:S01]  /*105c0*/  @!P1 LEA.HI.X R5, R3, R20, R8, 0x2, P5 ;  /* 0x0000001403059211 */ /* 0x000fe200028f1408 */
[----:B------:R-:W-:Y:S01]  /*105d0*/  VIADD R3, R225, 0x70 ;  /* 0x00000070e1037836 */ /* 0x000fe20000000000 */
[-C--:B------:R-:W-:Y:S02]  /*105e0*/  @!P0 LEA R8, P4, R15, R14.reuse, 0x2 ;  /* 0x0000000e0f088211 */ /* 0x080fe400078810ff */
[C---:B------:R-:W-:Y:S01]  /*105f0*/  @!P2 LEA R10, P5, R12.reuse, R14, 0x2 ;  /* 0x0000000e0c0aa211 */ /* 0x040fe200078a10ff */
[----:B------:R1:W-:Y:S01]  /*10600*/  @!P1 ST.E.64 desc[UR40][R4.64], R66 ;  /* 0x0000004204009985 */ /* 0x0003e2000c101b28 */
[----:B------:R-:W-:Y:S02]  /*10610*/  ISETP.GE.AND P1, PT, R3, UR4, PT ;  /* 0x0000000403007c0c */ /* 0x000fe4000bf26270 */
[-C--:B------:R-:W-:Y:S01]  /*10620*/  @!P0 LEA.HI.X R9, R15, R20.reuse, R21, 0x2, P4 ;  /* 0x000000140f098211 */ /* 0x080fe200020f1415 */
[C---:B------:R-:W-:Y:S01]  /*10630*/  VIADD R21, R225.reuse, 0x80 ;  /* 0x00000080e1157836 */ /* 0x040fe20000000000 */
[----:B------:R-:W-:Y:S01]  /*10640*/  @!P2 LEA.HI.X R11, R12, R20, R13, 0x2, P5 ;  /* 0x000000140c0ba211 */ /* 0x000fe200028f140d */
[----:B------:R-:W-:Y:S01]  /*10650*/  VIADD R15, R225, 0x70 ;  /* 0x00000070e10f7836 */ /* 0x000fe20000000000 */
[----:B------:R-:W-:Y:S01]  /*10660*/  @!P3 LEA R12, P4, R24, R14, 0x2 ;  /* 0x0000000e180cb211 */ /* 0x000fe200078810ff */
[----:B------:R2:W-:Y:S01]  /*10670*/  @!P0 ST.E.64 desc[UR40][R8.64], R70 ;  /* 0x0000004608008985 */ /* 0x0005e2000c101b28 */
[----:B------:R-:W-:-:S02]  /*10680*/  ISETP.GE.AND P0, PT, R28, UR4, PT ;  /* 0x000000041c007c0c */ /* 0x000fc4000bf06270 */
[----:B------:R-:W-:Y:S01]  /*10690*/  SHF.R.S32.HI R15, RZ, 0x1f, R15 ;  /* 0x0000001fff0f7819 */ /* 0x000fe2000001140f */
[----:B------:R3:W-:Y:S01]  /*106a0*/  @!P2 ST.E.64 desc[UR40][R10.64], R74 ;  /* 0x0000004a0a00a985 */ /* 0x0007e2000c101b28 */
[----:B------:R-:W-:Y:S02]  /*106b0*/  ISETP.GE.AND P2, PT, R21, UR4, PT ;  /* 0x0000000415007c0c */ /* 0x000fe4000bf46270 */
[----:B0-----:R-:W-:Y:S02]  /*106c0*/  @!P1 LEA R6, P5, R3, R14, 0x2 ;  /* 0x0000000e03069211 */ /* 0x001fe400078a10ff */
[-C--:B------:R-:W-:Y:S01]  /*106d0*/  @!P3 LEA.HI.X R13, R24, R20.reuse, R25, 0x2, P4 ;  /* 0x00000014180db211 */ /* 0x080fe200020f1419 */
[----:B------:R-:W-:Y:S01]  /*106e0*/  VIADD R24, R225, 0x88 ;  /* 0x00000088e1187836 */ /* 0x000fe20000000000 */
[----:B------:R-:W-:Y:S01]  /*106f0*/  @!P1 LEA.HI.X R7, R3, R20, R15, 0x2, P5 ;  /* 0x0000001403079211 */ /* 0x000fe200028f140f */
[C---:B------:R-:W-:Y:S02]  /*10700*/  VIADD R3, R225.reuse, 0x90 ;  /* 0x00000090e1037836 */ /* 0x040fe40000000000 */
[----:B------:R0:W-:Y:S01]  /*10710*/  @!P3 ST.E.64 desc[UR40][R12.64], R78 ;  /* 0x0000004e0c00b985 */ /* 0x0001e2000c101b28 */
[C---:B------:R-:W-:Y:S01]  /*10720*/  VIADD R25, R225.reuse, 0x80 ;  /* 0x00000080e1197836 */ /* 0x040fe20000000000 */
[----:B------:R-:W-:Y:S01]  /*10730*/  ISETP.GE.AND P3, PT, R24, UR4, PT ;  /* 0x0000000418007c0c */ /* 0x000fe2000bf66270 */
[----:B------:R-:W-:Y:S01]  /*10740*/  VIADD R15, R225, 0x98 ;  /* 0x00000098e10f7836 */ /* 0x000fe20000000000 */
[----:B------:R4:W-:Y:S01]  /*10750*/  @!P1 ST.E.64 desc[UR40][R6.64], R82 ;  /* 0x0000005206009985 */ /* 0x0009e2000c101b28 */
[----:B-1----:R-:W-:-:S02]  /*10760*/  @!P0 LEA R4, P4, R28, R14, 0x2 ;  /* 0x0000000e1c048211 */ /* 0x002fc400078810ff */
[----:B------:R-:W-:Y:S02]  /*10770*/  ISETP.GE.AND P1, PT, R3, UR4, PT ;  /* 0x0000000403007c0c */ /* 0x000fe4000bf26270 */
[----:B------:R-:W-:Y:S02]  /*10780*/  SHF.R.S32.HI R25, RZ, 0x1f, R25 ;  /* 0x0000001fff197819 */ /* 0x000fe40000011419 */
[C---:B--2---:R-:W-:Y:S02]  /*10790*/  @!P2 LEA R8, P5, R21.reuse, R14, 0x2 ;  /* 0x0000000e1508a211 */ /* 0x044fe400078a10ff */
[-C--:B------:R-:W-:Y:S02]  /*107a0*/  @!P0 LEA.HI.X R5, R28, R20.reuse, R29, 0x2, P4 ;  /* 0x000000141c058211 */ /* 0x080fe400020f141d */
[----:B------:R-:W-:Y:S01]  /*107b0*/  @!P2 LEA.HI.X R9, R21, R20, R25, 0x2, P5 ;  /* 0x000000141509a211 */ /* 0x000fe200028f1419 */
[C---:B------:R-:W-:Y:S01]  /*107c0*/  VIADD R21, R225.reuse, 0x90 ;  /* 0x00000090e1157836 */ /* 0x040fe20000000000 */
[----:B---3--:R-:W-:Y:S01]  /*107d0*/  @!P3 LEA R10, P4, R24, R14, 0x2 ;  /* 0x0000000e180ab211 */ /* 0x008fe200078810ff */
[----:B------:R-:W-:Y:S01]  /*107e0*/  VIADD R25, R225, 0x88 ;  /* 0x00000088e1197836 */ /* 0x000fe20000000000 */
[----:B------:R1:W-:Y:S01]  /*107f0*/  @!P0 ST.E.64 desc[UR40][R4.64], R86 ;  /* 0x0000005604008985 */ /* 0x0003e2000c101b28 */
[----:B------:R-:W-:-:S02]  /*10800*/  ISETP.GE.AND P0, PT, R15, UR4, PT ;  /* 0x000000040f007c0c */ /* 0x000fc4000bf06270 */
[----:B------:R-:W-:Y:S01]  /*10810*/  SHF.R.S32.HI R21, RZ, 0x1f, R21 ;  /* 0x0000001fff157819 */ /* 0x000fe20000011415 */
[----:B------:R2:W-:Y:S01]  /*10820*/  @!P2 ST.E.64 desc[UR40][R8.64], R90 ;  /* 0x0000005a0800a985 */ /* 0x0005e2000c101b28 */
[----:B------:R-:W-:Y:S02]  /*10830*/  SHF.R.S32.HI R25, RZ, 0x1f, R25 ;  /* 0x0000001fff197819 */ /* 0x000fe40000011419 */
[----:B0-----:R-:W-:Y:S02]  /*10840*/  @!P1 LEA R12, P5, R3, R14, 0x2 ;  /* 0x0000000e030c9211 */ /* 0x001fe400078a10ff */
[----:B------:R-:W-:Y:S02]  /*10850*/  ISETP.GE.AND P2, PT, R237, UR4, PT ;  /* 0x00000004ed007c0c */ /* 0x000fe4000bf46270 */
[-C--:B------:R-:W-:Y:S02]  /*10860*/  @!P3 LEA.HI.X R11, R24, R20.reuse, R25, 0x2, P4 ;  /* 0x00000014180bb211 */ /* 0x080fe400020f1419 */
[----:B------:R-:W-:Y:S01]  /*10870*/  @!P1 LEA.HI.X R13, R3, R20, R21, 0x2, P5 ;  /* 0x00000014030d9211 */ /* 0x000fe200028f1415 */
[----:B------:R-:W-:Y:S01]  /*10880*/  VIADD R21, R225, 0x98 ;  /* 0x00000098e1157836 */ /* 0x000fe20000000000 */
[----:B------:R-:W-:Y:S01]  /*10890*/  ISETP.GE.AND P4, PT, R236, UR4, PT ;  /* 0x00000004ec007c0c */ /* 0x000fe2000bf86270 */
[----:B------:R0:W-:Y:S01]  /*108a0*/  @!P3 ST.E.64 desc[UR40][R10.64], R94 ;  /* 0x0000005e0a00b985 */ /* 0x0001e2000c101b28 */
[----:B----4-:R-:W-:-:S02]  /*108b0*/  @!P0 LEA R6, P5, R15, R14, 0x2 ;  /* 0x0000000e0f068211 */ /* 0x010fc400078a10ff */
[----:B------:R-:W-:Y:S01]  /*108c0*/  SHF.R.S32.HI R21, RZ, 0x1f, R21 ;  /* 0x0000001fff157819 */ /* 0x000fe20000011415 */
[----:B------:R3:W-:Y:S01]  /*108d0*/  @!P1 ST.E.64 desc[UR40][R12.64], R98 ;  /* 0x000000620c009985 */ /* 0x0007e2000c101b28 */
[----:B------:R-:W-:Y:S02]  /*108e0*/  ISETP.GE.AND P3, PT, R235, UR4, PT ;  /* 0x00000004eb007c0c */ /* 0x000fe4000bf66270 */
[----:B------:R-:W-:Y:S02]  /*108f0*/  SHF.R.S32.HI R3, RZ, 0x1f, R237 ;  /* 0x0000001fff037819 */ /* 0x000fe400000114ed */
[----:B-1----:R-:W-:Y:S02]  /*10900*/  @!P2 LEA R4, P1, R237, R14, 0x2 ;  /* 0x0000000eed04a211 */ /* 0x002fe400078210ff */
[-C--:B------:R-:W-:Y:S02]  /*10910*/  @!P0 LEA.HI.X R7, R15, R20.reuse, R21, 0x2, P5 ;  /* 0x000000140f078211 */ /* 0x080fe400028f1415 */
[----:B------:R-:W-:-:S02]  /*10920*/  @!P2 LEA.HI.X R5, R237, R20, R3, 0x2, P1 ;  /* 0x00000014ed05a211 */ /* 0x000fc400008f1403 */
[----:B------:R-:W-:Y:S01]  /*10930*/  ISETP.GE.AND P1, PT, R234, UR4, PT ;  /* 0x00000004ea007c0c */ /* 0x000fe2000bf26270 */
[----:B------:R1:W-:Y:S01]  /*10940*/  @!P0 ST.E.64 desc[UR40][R6.64], R102 ;  /* 0x0000006606008985 */ /* 0x0003e2000c101b28 */
[-C--:B--2---:R-:W-:Y:S02]  /*10950*/  @!P4 LEA R8, P0, R236, R14.reuse, 0x2 ;  /* 0x0000000eec08c211 */ /* 0x084fe400078010ff */
[----:B------:R-:W-:Y:S01]  /*10960*/  SHF.R.S32.HI R15, RZ, 0x1f, R236 ;  /* 0x0000001fff0f7819 */ /* 0x000fe200000114ec */
[----:B------:R2:W-:Y:S01]  /*10970*/  @!P2 ST.E.64 desc[UR40][R4.64], R106 ;  /* 0x0000006a0400a985 */ /* 0x0005e2000c101b28 */
[----:B------:R-:W-:Y:S02]  /*10980*/  SHF.R.S32.HI R3, RZ, 0x1f, R235 ;  /* 0x0000001fff037819 */ /* 0x000fe400000114eb */
[----:B0-----:R-:W-:Y:S02]  /*10990*/  @!P3 LEA R10, P5, R235, R14, 0x2 ;  /* 0x0000000eeb0ab211 */ /* 0x001fe400078a10ff */
[----:B------:R-:W-:-:S02]  /*109a0*/  ISETP.GE.AND P2, PT, R233, UR4, PT ;  /* 0x00000004e9007c0c */ /* 0x000fc4000bf46270 */
[-C--:B------:R-:W-:Y:S02]  /*109b0*/  @!P4 LEA.HI.X R9, R236, R20.reuse, R15, 0x2, P0 ;  /* 0x00000014ec09c211 */ /* 0x080fe400000f140f */
[----:B------:R-:W-:Y:S02]  /*109c0*/  ISETP.GE.AND P0, PT, R232, UR4, PT ;  /* 0x00000004e8007c0c */ /* 0x000fe4000bf06270 */
[----:B------:R-:W-:Y:S01]  /*109d0*/  @!P3 LEA.HI.X R11, R235, R20, R3, 0x2, P5 ;  /* 0x00000014eb0bb211 */ /* 0x000fe200028f1403 */
[----:B------:R0:W-:Y:S01]  /*109e0*/  @!P4 ST.E.64 desc[UR40][R8.64], R110 ;  /* 0x0000006e0800c985 */ /* 0x0001e2000c101b28 */
[----:B---3--:R-:W-:Y:S02]  /*109f0*/  @!P1 LEA R12, P4, R234, R14, 0x2 ;  /* 0x0000000eea0c9211 */ /* 0x008fe400078810ff */
[----:B------:R-:W-:Y:S01]  /*10a00*/  SHF.R.S32.HI R3, RZ, 0x1f, R234 ;  /* 0x0000001fff037819 */ /* 0x000fe200000114ea */
[----:B------:R3:W-:Y:S01]  /*10a10*/  @!P3 ST.E.64 desc[UR40][R10.64], R114 ;  /* 0x000000720a00b985 */ /* 0x0007e2000c101b28 */
[----:B------:R-:W-:-:S02]  /*10a20*/  ISETP.GE.AND P3, PT, R231, UR4, PT ;  /* 0x00000004e7007c0c */ /* 0x000fc4000bf66270 */
[----:B------:R-:W-:Y:S02]  /*10a30*/  @!P1 LEA.HI.X R13, R234, R20, R3, 0x2, P4 ;  /* 0x00000014ea0d9211 */ /* 0x000fe400020f1403 */
[CC--:B-1----:R-:W-:Y:S02]  /*10a40*/  @!P2 LEA R6, P5, R233.reuse, R14.reuse, 0x2 ;  /* 0x0000000ee906a211 */ /* 0x0c2fe400078a10ff */
[----:B------:R-:W-:Y:S01]  /*10a50*/  SHF.R.S32.HI R15, RZ, 0x1f, R233 ;  /* 0x0000001fff0f7819 */ /* 0x000fe200000114e9 */
[----:B------:R1:W-:Y:S01]  /*10a60*/  @!P1 ST.E.64 desc[UR40][R12.64], R118 ;  /* 0x000000760c009985 */ /* 0x0003e2000c101b28 */
[----:B--2---:R-:W-:Y:S02]  /*10a70*/  @!P0 LEA R4, P4, R232, R14, 0x2 ;  /* 0x0000000ee8048211 */ /* 0x004fe400078810ff */
[----:B------:R-:W-:Y:S02]  /*10a80*/  SHF.R.S32.HI R3, RZ, 0x1f, R232 ;  /* 0x0000001fff037819 */ /* 0x000fe400000114e8 */
[----:B------:R-:W-:-:S02]  /*10a90*/  @!P2 LEA.HI.X R7, R233, R20, R15, 0x2, P5 ;  /* 0x00000014e907a211 */ /* 0x000fc400028f140f */
[----:B------:R-:W-:Y:S02]  /*10aa0*/  ISETP.GE.AND P1, PT, R230, UR4, PT ;  /* 0x00000004e6007c0c */ /* 0x000fe4000bf26270 */
[----:B------:R-:W-:Y:S01]  /*10ab0*/  @!P0 LEA.HI.X R5, R232, R20, R3, 0x2, P4 ;  /* 0x00000014e8058211 */ /* 0x000fe200020f1403 */
[----:B------:R2:W-:Y:S01]  /*10ac0*/  @!P2 ST.E.64 desc[UR40][R6.64], R122 ;  /* 0x0000007a0600a985 */ /* 0x0005e2000c101b28 */
[----:B------:R-:W-:Y:S02]  /*10ad0*/  ISETP.GE.AND P4, PT, R229, UR4, PT ;  /* 0x00000004e5007c0c */ /* 0x000fe4000bf86270 */
[----:B------:R-:W-:Y:S01]  /*10ae0*/  SHF.R.S32.HI R3, RZ, 0x1f, R231 ;  /* 0x0000001fff037819 */ /* 0x000fe200000114e7 */
[----:B------:R4:W-:Y:S01]  /*10af0*/  @!P0 ST.E.64 desc[UR40][R4.64], R126 ;  /* 0x0000007e04008985 */ /* 0x0009e2000c101b28 */
[----:B0-----:R-:W-:Y:S02]  /*10b00*/  @!P3 LEA R8, P5, R231, R14, 0x2 ;  /* 0x0000000ee708b211 */ /* 0x001fe400078a10ff */
[----:B------:R-:W-:-:S02]  /*10b10*/  ISETP.GE.AND P2, PT, R228, UR4, PT ;  /* 0x00000004e4007c0c */ /* 0x000fc4000bf46270 */
[----:B------:R-:W-:Y:S02]  /*10b20*/  ISETP.GE.AND P0, PT, R227, UR4, PT ;  /* 0x00000004e3007c0c */ /* 0x000fe4000bf06270 */
[----:B------:R-:W-:Y:S02]  /*10b30*/  @!P3 LEA.HI.X R9, R231, R20, R3, 0x2, P5 ;  /* 0x00000014e709b211 */ /* 0x000fe400028f1403 */
[----:B------:R-:W-:Y:S02]  /*10b40*/  SHF.R.S32.HI R3, RZ, 0x1f, R230 ;  /* 0x0000001fff037819 */ /* 0x000fe400000114e6 */
[-C--:B---3--:R-:W-:Y:S01]  /*10b50*/  @!P1 LEA R10, P5, R230, R14.reuse, 0x2 ;  /* 0x0000000ee60a9211 */ /* 0x088fe200078a10ff */
[----:B------:R4:W-:Y:S01]  /*10b60*/  @!P3 ST.E.64 desc[UR40][R8.64], R130 ;  /* 0x000000820800b985 */ /* 0x0009e2000c101b28 */
[----:B-1----:R-:W-:Y:S02]  /*10b70*/  @!P4 LEA R12, P3, R229, R14, 0x2 ;  /* 0x0000000ee50cc211 */ /* 0x002fe400078610ff */
[----:B------:R-:W-:-:S02]  /*10b80*/  SHF.R.S32.HI R21, RZ, 0x1f, R229 ;  /* 0x0000001fff157819 */ /* 0x000fc400000114e5 */
[----:B------:R-:W-:Y:S02]  /*10b90*/  @!P1 LEA.HI.X R11, R230, R20, R3, 0x2, P5 ;  /* 0x00000014e60b9211 */ /* 0x000fe400028f1403 */
[C---:B--2---:R-:W-:Y:S02]  /*10ba0*/  @!P2 LEA R6, P5, R228.reuse, R14, 0x2 ;  /* 0x0000000ee406a211 */ /* 0x044fe400078a10ff */
[----:B------:R-:W-:Y:S01]  /*10bb0*/  SHF.R.S32.HI R15, RZ, 0x1f, R228 ;  /* 0x0000001fff0f7819 */ /* 0x000fe200000114e4 */
[----:B------:R4:W-:Y:S01]  /*10bc0*/  @!P1 ST.E.64 desc[UR40][R10.64], R134 ;  /* 0x000000860a009985 */ /* 0x0009e2000c101b28 */
[----:B------:R-:W-:Y:S02]  /*10bd0*/  @!P4 LEA.HI.X R13, R229, R20, R21, 0x2, P3 ;  /* 0x00000014e50dc211 */ /* 0x000fe400018f1415 */
[----:B------:R-:W-:Y:S02]  /*10be0*/  SHF.R.S32.HI R3, RZ, 0x1f, R227 ;  /* 0x0000001fff037819 */ /* 0x000fe400000114e3 */
[----:B------:R-:W-:Y:S01]  /*10bf0*/  @!P0 LEA R24, P3, R227, R14, 0x2 ;  /* 0x0000000ee3188211 */ /* 0x000fe200078610ff */
[----:B------:R4:W-:Y:S01]  /*10c00*/  @!P4 ST.E.64 desc[UR40][R12.64], R138 ;  /* 0x0000008a0c00c985 */ /* 0x0009e2000c101b28 */
[----:B------:R-:W-:-:S02]  /*10c10*/  @!P2 LEA.HI.X R7, R228, R20, R15, 0x2, P5 ;  /* 0x00000014e407a211 */ /* 0x000fc400028f140f */
[----:B------:R-:W-:-:S03]  /*10c20*/  @!P0 LEA.HI.X R25, R227, R20, R3, 0x2, P3 ;  /* 0x00000014e3198211 */ /* 0x000fc600018f1403 */
[----:B------:R4:W-:Y:S04]  /*10c30*/  @!P2 ST.E.64 desc[UR40][R6.64], R142 ;  /* 0x0000008e0600a985 */ /* 0x0009e8000c101b28 */
[----:B------:R4:W-:Y:S01]  /*10c40*/  @!P0 ST.E.64 desc[UR40][R24.64], R146 ;  /* 0x0000009218008985 */ /* 0x0009e2000c101b28 */
[----:B------:R-:W-:-:S13]  /*10c50*/  ISETP.GE.AND P0, PT, R226, UR4, PT ;  /* 0x00000004e2007c0c */ /* 0x000fda000bf06270 */
[----:B----4-:R-:W-:Y:S05]  /*10c60*/  @P0 BRA `(.L_x_734) ;  /* 0x0000000c00e80947 */ /* 0x010fea0003800000 */
[----:B------:R-:W-:Y:S02]  /*10c70*/  SHF.R.S32.HI R3, RZ, 0x1f, R226 ;  /* 0x0000001fff037819 */ /* 0x000fe400000114e2 */
[----:B------:R-:W-:-:S04]  /*10c80*/  LEA R14, P0, R226, R14, 0x2 ;  /* 0x0000000ee20e7211 */ /* 0x000fc800078010ff */
[----:B------:R-:W-:-:S05]  /*10c90*/  LEA.HI.X R15, R226, R20, R3, 0x2, P0 ;  /* 0x00000014e20f7211 */ /* 0x000fca00000f1403 */
[----:B------:R0:W-:Y:S01]  /*10ca0*/  ST.E.64 desc[UR40][R14.64], R150 ;  /* 0x000000960e007985 */ /* 0x0001e2000c101b28 */
[----:B------:R-:W-:Y:S05]  /*10cb0*/  BRA `(.L_x_734) ;  /* 0x0000000c00d47947 */ /* 0x000fea0003800000 */
.L_x_721:
[----:B------:R-:W-:Y:S01]  /*10cc0*/  ULDC.64 UR6, c[0x0][0xc08] ;  /* 0x0003020000067ab9 */ /* 0x000fe20000000a00 */
[----:B------:R-:W-:Y:S01]  /*10cd0*/  ULDC.64 UR4, c[0x0][0xc00] ;  /* 0x0003000000047ab9 */ /* 0x000fe20000000a00 */
[----:B------:R-:W-:Y:S01]  /*10ce0*/  ISETP.NE.U32.AND P1, PT, RZ, UR6, PT ;  /* 0x00000006ff007c0c */ /* 0x000fe2000bf25070 */
[----:B------:R-:W-:Y:S01]  /*10cf0*/  IMAD.MOV.U32 R3, RZ, RZ, RZ ;  /* 0x000000ffff037224 */ /* 0x000fe200078e00ff */
[----:B------:R-:W-:Y:S02]  /*10d00*/  ISETP.NE.U32.AND P0, PT, RZ, UR4, PT ;  /* 0x00000004ff007c0c */ /* 0x000fe4000bf05070 */
[----:B------:R-:W-:Y:S02]  /*10d10*/  ISETP.NE.AND.EX P1, PT, RZ, UR7, PT, P1 ;  /* 0x00000007ff007c0c */ /* 0x000fe4000bf25310 */
[----:B------:R-:W-:Y:S02]  /*10d20*/  IADD3 R4, P2, R218, UR4, RZ ;  /* 0x00000004da047c10 */ /* 0x000fe4000ff5e0ff */
[----:B------:R-:W-:-:S02]  /*10d30*/  ISETP.NE.AND.EX P0, PT, RZ, UR5, PT, P0 ;  /* 0x00000005ff007c0c */ /* 0x000fc4000bf05300 */
[----:B------:R-:W-:Y:S01]  /*10d40*/  IADD3.X R5, R219, UR5, RZ, P2, !PT ;  /* 0x00000005db057c10 */ /* 0x000fe200097fe4ff */
[----:B------:R-:W-:Y:S02]  /*10d50*/  ULDC UR4, c[0x0][0xa88] ;  /* 0x0002a20000047ab9 */ /* 0x000fe40000000800 */
[----:B------:R-:W-:-:S04]  /*10d60*/  IMAD.U32 R20, RZ, RZ, UR4 ;  /* 0x00000004ff147e24 */ /* 0x000fc8000f8e00ff */
[----:B------:R-:W-:-:S04]  /*10d70*/  @P1 IADD3 R218, P2, R218, UR6, RZ ;  /* 0x00000006dada1c10 */ /* 0x000fc8000ff5e0ff */
[----:B------:R-:W-:Y:S01]  /*10d80*/  @P1 IADD3.X R219, R219, UR7, RZ, P2, !PT ;  /* 0x00000007dbdb1c10 */ /* 0x000fe200097fe4ff */
[----:B------:R2:W5:Y:S04]  /*10d90*/  @P0 LDG.E R3, desc[UR40][R4.64] ;  /* 0x0000002804030981 */ /* 0x000568000c1e1900 */
[----:B------:R2:W5:Y:S01]  /*10da0*/  @P1 LDG.E R20, desc[UR40][R218.64] ;  /* 0x00000028da141981 */ /* 0x000562000c1e1900 */
[----:B------:R-:W-:Y:S01]  /*10db0*/  ISETP.NE.AND P2, PT, R216, RZ, PT ;  /* 0x000000ffd800720c */ /* 0x000fe20003f45270 */
[----:B------:R-:W3:-:S12]  /*10dc0*/  S2R R0, SR_TID.X ;  /* 0x0000000000007919 */ /* 0x000ed80000002100 */
[----:B------:R-:W4:Y:S01]  /*10dd0*/  @!P2 LDC R216, c[0x0][0xad4] ;  /* 0x0002b500ffd8ab82 */ /* 0x000f220000000800 */
[----:B---3--:R-:W-:Y:S01]  /*10de0*/  VIADD R28, R0, 0xffffff80 ;  /* 0xffffff80001c7836 */ /* 0x008fe20000000000 */
[----:B----4-:R-:W-:-:S04]  /*10df0*/  ISETP.GT.AND P2, PT, R216, 0x1, PT ;  /* 0x00000001d800780c */ /* 0x010fc80003f44270 */
[----:B------:R-:W-:Y:S01]  /*10e00*/  ISETP.GT.AND P3, PT, R28, 0x7f, PT ;  /* 0x0000007f1c00780c */ /* 0x000fe20003f64270 */
[----:B--2---:R-:W-:-:S12]  /*10e10*/  @P1 BRA `(.L_x_739) ;  /* 0x0000000000101947 */ /* 0x004fd80003800000 */
[----:B------:R-:W-:Y:S05]  /*10e20*/  @!P0 BRA `(.L_x_739) ;  /* 0x00000000000c8947 */ /* 0x000fea0003800000 */
[----:B------:R-:W2:Y:S04]  /*10e30*/  LDG.E R7, desc[UR40][R4.64] ;  /* 0x0000002804077981 */ /* 0x000ea8000c1e1900 */
[----:B-----5:R-:W2:Y:S02]  /*10e40*/  LDG.E R20, desc[UR40][R4.64+0x4] ;  /* 0x0000042804147981 */ /* 0x020ea4000c1e1900 */
[----:B--2---:R-:W-:-:S07]  /*10e50*/  IMAD.IADD R20, R20, 0x1, -R7 ;  /* 0x0000000114147824 */ /* 0x004fce00078e0a07 */
.L_x_739:
[----:B------:R-:W2:Y:S01]  /*10e60*/  LDL.LU R0, [R1+0x4c] ;  /* 0x00004c0001007983 */ /* 0x000ea20000300800 */
[----:B------:R-:W-:Y:S01]  /*10e70*/  BSSY B1, `(.L_x_740) ;  /* 0x0000037000017945 */ /* 0x000fe20003800000 */
[----:B------:R-:W-:Y:S02]  /*10e80*/  SEL R217, R217, RZ, !P0 ;  /* 0x000000ffd9d97207 */ /* 0x000fe40004000000 */
[----:B-----5:R-:W-:Y:S02]  /*10e90*/  SHF.R.S32.HI R26, RZ, 0x1f, R3 ;  /* 0x0000001fff1a7819 */ /* 0x020fe40000011403 */
[----:B--2---:R-:W-:Y:S01]  /*10ea0*/  SEL R27, R0, RZ, !P0 ;  /* 0x000000ff001b7207 */ /* 0x004fe20004000000 */
[----:B------:R-:W-:Y:S06]  /*10eb0*/  @P3 BRA `(.L_x_741) ;  /* 0x0000000000c83947 */ /* 0x000fec0003800000 */
[----:B------:R-:W2:Y:S01]  /*10ec0*/  S2R R5, SR_TID.X ;  /* 0x0000000000057919 */ /* 0x000ea20000002100 */
[----:B------:R-:W3:Y:S02]  /*10ed0*/  LDC R31, c[0x0][0xbe8] ;  /* 0x0002fa00ff1f7b82 */ /* 0x000ee40000000800 */
[----:B---3--:R-:W-:Y:S02]  /*10ee0*/  IMAD R4, R20, R31, RZ ;  /* 0x0000001f14047224 */ /* 0x008fe400078e02ff */
[----:B--2---:R-:W-:-:S04]  /*10ef0*/  IMAD R0, R222, 0x80, R5 ;  /* 0x00000080de007824 */ /* 0x004fc800078e0205 */
[----:B------:R-:W-:-:S05]  /*10f00*/  VIADD R29, R0, 0xffffff80 ;  /* 0xffffff80001d7836 */ /* 0x000fca0000000000 */
[----:B------:R-:W-:-:S13]  /*10f10*/  ISETP.GE.AND P0, PT, R29, R4, PT ;  /* 0x000000041d00720c */ /* 0x000fda0003f06270 */
[----:B------:R-:W-:Y:S05]  /*10f20*/  @P0 BRA `(.L_x_741) ;  /* 0x0000000000ac0947 */ /* 0x000fea0003800000 */
[----:B------:R-:W-:Y:S01]  /*10f30*/  IMAD.MOV.U32 R24, RZ, RZ, 0x9b8 ;  /* 0x000009b8ff187424 */ /* 0x000fe200078e00ff */
[----:B------:R-:W-:Y:S01]  /*10f40*/  ISETP.GT.AND P0, PT, R216, 0x1, PT ;  /* 0x00000001d800780c */ /* 0x000fe20003f04270 */
[----:B------:R-:W2:Y:S01]  /*10f50*/  LDC.64 R4, c[0x0][0xba8] ;  /* 0x0002ea00ff047b82 */ /* 0x000ea20000000a00 */
[----:B------:R-:W-:Y:S01]  /*10f60*/  ISETP.NE.AND P1, PT, R31, 0x1, PT ;  /* 0x000000011f00780c */ /* 0x000fe20003f25270 */
[----:B------:R-:W-:Y:S01]  /*10f70*/  IMAD.MOV.U32 R21, RZ, RZ, R29 ;  /* 0x000000ffff157224 */ /* 0x000fe200078e001d */
[----:B------:R-:W-:Y:S02]  /*10f80*/  SEL R24, R24, 0x978, P0 ;  /* 0x0000097818187807 */ /* 0x000fe40000000000 */
[----:B------:R-:W-:-:S03]  /*10f90*/  SEL R223, R223, RZ, P0 ;  /* 0x000000ffdfdf7207 */ /* 0x000fc60000000000 */
[----:B------:R-:W3:Y:S08]  /*10fa0*/  LDC.64 R12, c[0x0][R24+0x220] ;  /* 0x00008800180c7b82 */ /* 0x000ef00000000a00 */
[----:B------:R-:W4:Y:S08]  /*10fb0*/  LDC.64 R14, c[0x0][R24+0x218] ;  /* 0x00008600180e7b82 */ /* 0x000f300000000a00 */
[----:B------:R-:W5:Y:S08]  /*10fc0*/  LDC.64 R8, c[0x0][R24+0x228] ;  /* 0x00008a0018087b82 */ /* 0x000f700000000a00 */
[----:B------:R-:W0:Y:S08]  /*10fd0*/  LDC.64 R6, c[0x0][R24+0x210] ;  /* 0x0000840018067b82 */ /* 0x000e300000000a00 */
[----:B------:R-:W1:Y:S08]  /*10fe0*/  @P1 LDC R0, c[0x0][0xbec] ;  /* 0x0002fb00ff001b82 */ /* 0x000e700000000800 */
[----:B------:R-:W5:Y:S01]  /*10ff0*/  @P1 LDC R33, c[0x0][0xbf0] ;  /* 0x0002fc00ff211b82 */ /* 0x000f620000000800 */
[----:B---3--:R-:W-:-:S07]  /*11000*/  IMAD R13, R13, R217, RZ ;  /* 0x000000d90d0d7224 */ /* 0x008fce00078e02ff */
[----:B--2---:R-:W2:Y:S01]  /*11010*/  @!P0 LDC R4, c[0x0][0xb50] ;  /* 0x0002d400ff048b82 */ /* 0x004ea20000000800 */
[----:B------:R-:W-:-:S04]  /*11020*/  IMAD.WIDE.U32 R10, R12, R217, RZ ;  /* 0x000000d90c0a7225 */ /* 0x000fc800078e00ff */
[----:B------:R-:W-:Y:S02]  /*11030*/  IMAD R13, R12, R27, R13 ;  /* 0x0000001b0c0d7224 */ /* 0x000fe400078e020d */
[----:B-1----:R-:W-:Y:S01]  /*11040*/  @P1 IMAD.HI.U32 R0, R29, R0, RZ ;  /* 0x000000001d001227 */ /* 0x002fe200078e00ff */
[----:B------:R-:W1:Y:S03]  /*11050*/  @!P0 LDC R5, c[0x0][0xb54] ;  /* 0x0002d500ff058b82 */ /* 0x000e660000000800 */
[-C--:B----4-:R-:W-:Y:S02]  /*11060*/  IMAD R25, R15, R215.reuse, RZ ;  /* 0x000000d70f197224 */ /* 0x090fe400078e02ff */
[----:B------:R-:W-:Y:S01]  /*11070*/  IMAD.WIDE.U32 R14, R14, R215, RZ ;  /* 0x000000d70e0e7225 */ /* 0x000fe200078e00ff */
[----:B-----5:R-:W-:-:S03]  /*11080*/  @P1 SHF.R.U32.HI R21, RZ, R33, R0 ;  /* 0x00000021ff151219 */ /* 0x020fc60000011600 */
[----:B------:R-:W-:Y:S01]  /*11090*/  IMAD.IADD R25, R15, 0x1, R25 ;  /* 0x000000010f197824 */ /* 0x000fe200078e0219 */
[----:B------:R-:W-:Y:S01]  /*110a0*/  IADD3 R14, P1, P3, R10, R14, R3 ;  /* 0x0000000e0a0e7210 */ /* 0x000fe20007b3e003 */
[----:B------:R-:W-:Y:S02]  /*110b0*/  IMAD.IADD R10, R11, 0x1, R13 ;  /* 0x000000010b0a7824 */ /* 0x000fe400078e020d */
[----:B------:R-:W-:Y:S02]  /*110c0*/  IMAD.MOV R0, RZ, RZ, -R21 ;  /* 0x000000ffff007224 */ /* 0x000fe400078e0a15 */
[-C--:B------:R-:W-:Y:S02]  /*110d0*/  IMAD R13, R9, R223.reuse, RZ ;  /* 0x000000df090d7224 */ /* 0x080fe400078e02ff */
[----:B------:R-:W-:-:S04]  /*110e0*/  IMAD.WIDE.U32 R8, R8, R223, RZ ;  /* 0x000000df08087225 */ /* 0x000fc800078e00ff */
[----:B------:R-:W-:Y:S01]  /*110f0*/  IMAD R11, R31, R0, R29 ;  /* 0x000000001f0b7224 */ /* 0x000fe200078e021d */
[----:B------:R-:W-:Y:S01]  /*11100*/  IADD3.X R0, R10, R25, R26, P1, P3 ;  /* 0x000000190a007210 */ /* 0x000fe20000fe641a */
[----:B------:R-:W-:Y:S01]  /*11110*/  IMAD.IADD R13, R9, 0x1, R13 ;  /* 0x00000001090d7824 */ /* 0x000fe200078e020d */
[----:B------:R-:W-:Y:S02]  /*11120*/  IADD3 R8, P0, P1, R21, R14, R8 ;  /* 0x0000000e15087210 */ /* 0x000fe4000791e008 */
[----:B------:R-:W-:-:S04]  /*11130*/  SHF.R.S32.HI R21, RZ, 0x1f, R21 ;  /* 0x0000001fff157819 */ /* 0x000fc80000011415 */
[----:B------:R-:W-:Y:S01]  /*11140*/  IADD3.X R9, R21, R0, R13, P0, P1 ;  /* 0x0000000015097210 */ /* 0x000fe200007e240d */
[----:B0-----:R-:W-:Y:S01]  /*11150*/  IMAD R0, R7, R11, RZ ;  /* 0x0000000b07007224 */ /* 0x001fe200078e02ff */
[----:B------:R-:W-:-:S05]  /*11160*/  SHF.R.S32.HI R13, RZ, 0x1f, R11 ;  /* 0x0000001fff0d7819 */ /* 0x000fca000001140b */
[C---:B------:R-:W-:Y:S02]  /*11170*/  IMAD R13, R6.reuse, R13, R0 ;  /* 0x0000000d060d7224 */ /* 0x040fe400078e0200 */
[----:B------:R-:W-:-:S04]  /*11180*/  IMAD.WIDE.U32 R6, R6, R11, R8 ;  /* 0x0000000b06067225 */ /* 0x000fc800078e0008 */
[----:B------:R-:W-:Y:S01]  /*11190*/  IMAD.IADD R0, R7, 0x1, R13 ;  /* 0x0000000107007824 */ /* 0x000fe200078e020d */
[----:B--2---:R-:W-:Y:S01]  /*111a0*/  LEA R4, P0, R6, R4, 0x2 ;  /* 0x0000000406047211 */ /* 0x004fe200078010ff */
[----:B------:R-:W-:-:S03]  /*111b0*/  IMAD.MOV.U32 R7, RZ, RZ, -0x800000 ;  /* 0xff800000ff077424 */ /* 0x000fc600078e00ff */
[----:B-1----:R-:W-:-:S05]  /*111c0*/  LEA.HI.X R5, R6, R5, R0, 0x2, P0 ;  /* 0x0000000506057211 */ /* 0x002fca00000f1400 */
[----:B------:R2:W-:Y:S04]  /*111d0*/  STG.E desc[UR40][R4.64], R7 ;  /* 0x0000000704007986 */ /* 0x0005e8000c101928 */
.L_x_741:
[----:B------:R-:W-:Y:S05]  /*111e0*/  BSYNC B1 ;  /* 0x0000000000017941 */ /* 0x000fea0003800000 */
.L_x_740:
[----:B------:R-:W-:Y:S05]  /*111f0*/  @P2 BRA `(.L_x_734) ;  /* 0x0000000800842947 */ /* 0x000fea0003800000 */
[----:B------:R-:W3:Y:S01]  /*11200*/  LDC R21, c[0x0][0xbe8] ;  /* 0x0002fa00ff157b82 */ /* 0x000ee20000000800 */
[----:B--2---:R-:W-:Y:S01]  /*11210*/  SHF.R.S32.HI R5, RZ, 0x1f, R28 ;  /* 0x0000001fff057819 */ /* 0x004fe2000001141c */
[----:B------:R-:W-:Y:S02]  /*11220*/  ULDC.64 UR4, c[0x0][0xaa0] ;  /* 0x0002a80000047ab9 */ /* 0x000fe40000000a00 */
[----:B------:R-:W-:Y:S01]  /*11230*/  IMAD R0, R26, UR4, RZ ;  /* 0x000000041a007c24 */ /* 0x000fe2000f8e02ff */
[----:B------:R-:W-:Y:S01]  /*11240*/  LEA.HI R8, R5, R28, RZ, 0x3 ;  /* 0x0000001c05087211 */ /* 0x000fe200078f18ff */
[----:B------:R-:W-:-:S03]  /*11250*/  IMAD.WIDE.U32 R4, R3, UR4, RZ ;  /* 0x0000000403047c25 */ /* 0x000fc6000f8e00ff */
[----:B------:R-:W-:Y:S01]  /*11260*/  LOP3.LUT R9, R8, 0xfffffff8, RZ, 0xc0, !PT ;  /* 0xfffffff808097812 */ /* 0x000fe200078ec0ff */
[----:B------:R-:W-:Y:S01]  /*11270*/  IMAD R7, R3, UR5, R0 ;  /* 0x0000000503077c24 */ /* 0x000fe2000f8e0200 */
[----:B------:R-:W-:Y:S01]  /*11280*/  SHF.R.S32.HI R8, RZ, 0x3, R8 ;  /* 0x00000003ff087819 */ /* 0x000fe20000011408 */
[----:B------:R-:W-:Y:S02]  /*11290*/  ULDC.64 UR4, c[0x0][0xae8] ;  /* 0x0002ba0000047ab9 */ /* 0x000fe40000000a00 */
[----:B------:R-:W-:Y:S02]  /*112a0*/  IMAD.IADD R3, R28, 0x1, -R9 ;  /* 0x000000011c037824 */ /* 0x000fe400078e0a09 */
[----:B------:R-:W-:Y:S02]  /*112b0*/  IMAD.IADD R5, R5, 0x1, R7 ;  /* 0x0000000105057824 */ /* 0x000fe400078e0207 */
[----:B------:R-:W-:Y:S02]  /*112c0*/  IMAD R3, R3, 0x20, R8 ;  /* 0x0000002003037824 */ /* 0x000fe400078e0208 */
[----:B------:R-:W-:Y:S01]  /*112d0*/  IMAD.WIDE.U32 R4, R215, UR4, R4 ;  /* 0x00000004d7047c25 */ /* 0x000fe2000f8e0004 */
[----:B---3--:R-:W-:-:S03]  /*112e0*/  ISETP.NE.AND P0, PT, R21, 0x1, PT ;  /* 0x000000011500780c */ /* 0x008fc60003f05270 */
[----:B------:R-:W-:Y:S02]  /*112f0*/  IMAD R9, R222, 0x80, R3 ;  /* 0x00000080de097824 */ /* 0x000fe400078e0203 */
[----:B------:R-:W-:Y:S01]  /*11300*/  IMAD R5, R215, UR5, R5 ;  /* 0x00000005d7057c24 */ /* 0x000fe2000f8e0205 */
[----:B------:R-:W-:Y:S01]  /*11310*/  ULDC.64 UR4, c[0x0][0xaf0] ;  /* 0x0002bc0000047ab9 */ /* 0x000fe20000000a00 */
[----:B------:R-:W-:Y:S02]  /*11320*/  IMAD.MOV.U32 R3, RZ, RZ, R9 ;  /* 0x000000ffff037224 */ /* 0x000fe400078e0009 */
[----:B------:R-:W-:-:S04]  /*11330*/  IMAD.WIDE.U32 R4, R217, UR4, R4 ;  /* 0x00000004d9047c25 */ /* 0x000fc8000f8e0004 */
[----:B------:R-:W2:Y:S08]  /*11340*/  @P0 LDC R6, c[0x0][0xbec] ;  /* 0x0002fb00ff060b82 */ /* 0x000eb00000000800 */
[----:B------:R-:W3:Y:S01]  /*11350*/  @P0 LDC R11, c[0x0][0xbf0] ;  /* 0x0002fc00ff0b0b82 */ /* 0x000ee20000000800 */
[----:B--2---:R-:W-:-:S04]  /*11360*/  @P0 IMAD.HI.U32 R0, R9, R6, RZ ;  /* 0x0000000609000227 */ /* 0x004fc800078e00ff */
[----:B------:R-:W-:Y:S01]  /*11370*/  IMAD R6, R27, UR4, RZ ;  /* 0x000000041b067c24 */ /* 0x000fe2000f8e02ff */
[----:B---3--:R-:W-:-:S03]  /*11380*/  @P0 SHF.R.U32.HI R3, RZ, R11, R0 ;  /* 0x0000000bff030219 */ /* 0x008fc60000011600 */
[----:B------:R-:W-:Y:S01]  /*11390*/  IMAD R7, R217, UR5, R6 ;  /* 0x00000005d9077c24 */ /* 0x000fe2000f8e0206 */
[----:B------:R-:W-:Y:S01]  /*113a0*/  ULDC.64 UR4, c[0x0][0xae0] ;  /* 0x0002b80000047ab9 */ /* 0x000fe20000000a00 */
[--C-:B------:R-:W-:Y:S01]  /*113b0*/  SHF.R.S32.HI R0, RZ, 0x1f, R3.reuse ;  /* 0x0000001fff007819 */ /* 0x100fe20000011403 */
[----:B------:R-:W-:Y:S02]  /*113c0*/  IMAD.MOV R6, RZ, RZ, -R3 ;  /* 0x000000ffff067224 */ /* 0x000fe400078e0a03 */
[----:B------:R-:W-:Y:S02]  /*113d0*/  IMAD.IADD R5, R5, 0x1, R7 ;  /* 0x0000000105057824 */ /* 0x000fe400078e0207 */
[----:B------:R-:W-:Y:S02]  /*113e0*/  IMAD R7, R21, R6, R9 ;  /* 0x0000000615077224 */ /* 0x000fe400078e0209 */
[----:B------:R-:W-:Y:S02]  /*113f0*/  IMAD R0, R0, UR4, RZ ;  /* 0x0000000400007c24 */ /* 0x000fe4000f8e02ff */
[----:B------:R-:W-:-:S04]  /*11400*/  IMAD.WIDE.U32 R4, R3, UR4, R4 ;  /* 0x0000000403047c25 */ /* 0x000fc8000f8e0004 */
[----:B------:R-:W-:Y:S01]  /*11410*/  IMAD R9, R3, UR5, R0 ;  /* 0x0000000503097c24 */ /* 0x000fe2000f8e0200 */
[----:B------:R-:W-:Y:S01]  /*11420*/  SHF.R.S32.HI R0, RZ, 0x1f, R7 ;  /* 0x0000001fff007819 */ /* 0x000fe20000011407 */
[----:B------:R-:W-:Y:S02]  /*11430*/  ULDC.64 UR4, c[0x0][0xad8] ;  /* 0x0002b60000047ab9 */ /* 0x000fe40000000a00 */
[----:B------:R-:W-:Y:S02]  /*11440*/  IMAD.IADD R5, R5, 0x1, R9 ;  /* 0x0000000105057824 */ /* 0x000fe400078e0209 */
[----:B------:R-:W-:Y:S02]  /*11450*/  IMAD R0, R0, UR4, RZ ;  /* 0x0000000400007c24 */ /* 0x000fe4000f8e02ff */
[----:B------:R-:W-:-:S04]  /*11460*/  IMAD.WIDE.U32 R4, R7, UR4, R4 ;  /* 0x0000000407047c25 */ /* 0x000fc8000f8e0004 */
[----:B------:R-:W-:Y:S01]  /*11470*/  IMAD R3, R7, UR5, R0 ;  /* 0x0000000507037c24 */ /* 0x000fe2000f8e0200 */
[----:B------:R-:W-:Y:S01]  /*11480*/  ULDC.64 UR4, c[0x0][0xa80] ;  /* 0x0002a00000047ab9 */ /* 0x000fe20000000a00 */
[----:B------:R-:W-:Y:S02]  /*11490*/  VIADD R9, R203, 0xc0 ;  /* 0x000000c0cb097836 */ /* 0x000fe40000000000 */
[----:B------:R-:W-:Y:S01]  /*114a0*/  IMAD.IADD R5, R5, 0x1, R3 ;  /* 0x0000000105057824 */ /* 0x000fe200078e0203 */
[C---:B------:R-:W-:Y:S01]  /*114b0*/  LEA R3, P0, R4.reuse, UR4, 0x1 ;  /* 0x0000000404037c11 */ /* 0x040fe2000f8008ff */
[----:B------:R-:W-:Y:S01]  /*114c0*/  UMOV UR4, 0xffffffff ;  /* 0xffffffff00047882 */ /* 0x000fe20000000000 */
[----:B------:R-:W-:Y:S02]  /*114d0*/  SHF.R.S32.HI R6, RZ, 0x1f, R9 ;  /* 0x0000001fff067819 */ /* 0x000fe40000011409 */
[----:B------:R-:W-:Y:S01]  /*114e0*/  LEA.HI.X R4, R4, UR5, R5, 0x1, P0 ;  /* 0x0000000504047c11 */ /* 0x000fe200080f0c05 */
[----:B------:R-:W-:Y:S08]  /*114f0*/  BRA.DIV UR4, `(.L_x_742) ;  /* 0x0000009204487947 */ /* 0x000ff0000b800000 */
[----:B------:R2:W3:Y:S04]  /*11500*/  SHFL.IDX PT, R0, R4, RZ, 0x181f ;  /* 0x00181fff04007589 */ /* 0x0004e800000e0000 */
[----:B------:R2:W4:Y:S02]  /*11510*/  SHFL.IDX PT, R14, R3, RZ, 0x181f ;  /* 0x00181fff030e7589 */ /* 0x00052400000e0000 */
.L_x_958:
[----:B------:R-:W-:Y:S01]  /*11520*/  IMAD R20, R20, R21, RZ ;  /* 0x0000001514147224 */ /* 0x000fe200078e02ff */
[----:B------:R-:W-:Y:S01]  /*11530*/  BSSY B1, `(.L_x_743) ;  /* 0x0000018000017945 */ /* 0x000fe20003800000 */
[----:B------:R-:W-:-:S05]  /*11540*/  IMAD R7, R222, 0x80, R8 ;  /* 0x00000080de077824 */ /* 0x000fca00078e0208 */
        /* <DEDUP_REMOVED lines=8> */
[----:B------:R-:W-:-:S05]  /*115d0*/  SHF.R.S32.HI R15, RZ, 0x1f, R214 ;  /* 0x0000001fff0f7819 */ /* 0x000fca00000114d6 */
[CC--:B----4-:R-:W-:Y:S02]  /*115e0*/  @!P3 LEA R10, P5, R203.reuse, R14.reuse, 0x1 ;  /* 0x0000000ecb0ab211 */ /* 0x0d0fe400078a08ff */
[C---:B------:R-:W-:Y:S02]  /*115f0*/  @!P2 LEA R12, P4, R214.reuse, R14, 0x1 ;  /* 0x0000000ed60ca211 */ /* 0x040fe400078808ff */
[----:B---3--:R-:W-:Y:S02]  /*11600*/  @!P3 LEA.HI.X R11, R203, R0, R5, 0x1, P5 ;  /* 0x00000000cb0bb211 */ /* 0x008fe400028f0c05 */
[----:B------:R-:W-:Y:S02]  /*11610*/  SHF.R.S32.HI R5, RZ, 0x1f, R213 ;  /* 0x0000001fff057819 */ /* 0x000fe400000114d5 */
[----:B------:R-:W-:Y:S01]  /*11620*/  @!P1 LEA R24, P5, R213, R14, 0x1 ;  /* 0x0000000ed5189211 */ /* 0x000fe200078a08ff */
[----:B------:R3:W-:Y:S01]  /*11630*/  @!P3 ST.E.128 desc[UR40][R10.64], RZ ;  /* 0x000000ff0a00b985 */ /* 0x0007e2000c101d28 */
[----:B------:R-:W-:-:S02]  /*11640*/  @!P2 LEA.HI.X R13, R214, R0, R15, 0x1, P4 ;  /* 0x00000000d60da211 */ /* 0x000fc400020f0c0f */
[----:B------:R-:W-:Y:S02]  /*11650*/  @!P0 LEA R14, P4, R9, R14, 0x1 ;  /* 0x0000000e090e8211 */ /* 0x000fe400078808ff */
[-C--:B------:R-:W-:Y:S01]  /*11660*/  @!P1 LEA.HI.X R25, R213, R0.reuse, R5, 0x1, P5 ;  /* 0x00000000d5199211 */ /* 0x080fe200028f0c05 */
[----:B------:R3:W-:Y:S01]  /*11670*/  @!P2 ST.E.128 desc[UR40][R12.64], RZ ;  /* 0x000000ff0c00a985 */ /* 0x0007e2000c101d28 */
[----:B------:R-:W-:-:S03]  /*11680*/  @!P0 LEA.HI.X R15, R9, R0, R6, 0x1, P4 ;  /* 0x00000000090f8211 */ /* 0x000fc600020f0c06 */
[----:B------:R3:W-:Y:S04]  /*11690*/  @!P1 ST.E.128 desc[UR40][R24.64], RZ ;  /* 0x000000ff18009985 */ /* 0x0007e8000c101d28 */
[----:B------:R3:W-:Y:S02]  /*116a0*/  @!P0 ST.E.128 desc[UR40][R14.64], RZ ;  /* 0x000000ff0e008985 */ /* 0x0007e4000c101d28 */
.L_x_744:
[----:B------:R-:W-:Y:S05]  /*116b0*/  BSYNC B1 ;  /* 0x0000000000017941 */ /* 0x000fea0003800000 */
.L_x_743:
[----:B------:R-:W-:-:S03]  /*116c0*/  UMOV UR4, 0xffffffff ;  /* 0xffffffff00047882 */ /* 0x000fc60000000000 */
[----:B------:R-:W-:Y:S05]  /*116d0*/  BRA.DIV UR4, `(.L_x_745) ;  /* 0x0000009204047947 */ /* 0x000fea000b800000 */
[----:B---3--:R3:W0:Y:S04]  /*116e0*/  SHFL.IDX PT, R0, R4, 0x1, 0x181f ;  /* 0x00381f0004007f89 */ /* 0x00862800000e0000 */
[----:B----4-:R3:W4:Y:S02]  /*116f0*/  SHFL.IDX PT, R14, R3, 0x1, 0x181f ;  /* 0x00381f00030e7f89 */ /* 0x01072400000e0000 */
.L_x_962:
        /* <DEDUP_REMOVED lines=13> */
[----:B0-----:R-:W-:Y:S02]  /*117d0*/  @!P3 LEA.HI.X R11, R203, R0, R8, 0x1, P5 ;  /* 0x00000000cb0bb211 */ /* 0x001fe400028f0c08 */
        /* <DEDUP_REMOVED lines=10> */
.L_x_747:
[----:B------:R-:W-:Y:S05]  /*11880*/  BSYNC B1 ;  /* 0x0000000000017941 */ /* 0x000fea0003800000 */
.L_x_746:
[----:B------:R-:W-:-:S03]  /*11890*/  UMOV UR4, 0xffffffff ;  /* 0xffffffff00047882 */ /* 0x000fc60000000000 */
[----:B------:R-:W-:Y:S05]  /*118a0*/  BRA.DIV UR4, `(.L_x_748) ;  /* 0x0000008e04d87947 */ /* 0x000fea000b800000 */
[----:B0-----:R0:W0:Y:S04]  /*118b0*/  SHFL.IDX PT, R0, R4, 0x2, 0x181f ;  /* 0x00581f0004007f89 */ /* 0x00102800000e0000 */
[----:B----4-:R4:W0:Y:S02]  /*118c0*/  SHFL.IDX PT, R14, R3, 0x2, 0x181f ;  /* 0x00581f00030e7f89 */ /* 0x01082400000e0000 */
.L_x_966:
        /* <DEDUP_REMOVED lines=11> */
[CC--:B0-----:R-:W-:Y:S02]  /*11980*/  @!P3 LEA R10, P5, R203.reuse, R14.reuse, 0x1 ;  /* 0x0000000ecb0ab211 */ /* 0x0c1fe400078a08ff */
[C---:B------:R-:W-:Y:S02]  /*11990*/  @!P2 LEA R12, P4, R214.reuse, R14, 0x1 ;  /* 0x0000000ed60ca211 */ /* 0x040fe400078808ff */
[----:B------:R-:W-:Y:S02]  /*119a0*/  @!P3 LEA.HI.X R11, R203, R0, R8, 0x1, P5 ;  /* 0x00000000cb0bb211 */ /* 0x000fe400028f0c08 */
        /* <DEDUP_REMOVED lines=10> */
.L_x_750:
[----:B------:R-:W-:Y:S05]  /*11a50*/  BSYNC B1 ;  /* 0x0000000000017941 */ /* 0x000fea0003800000 */
.L_x_749:
[----:B------:R-:W-:-:S03]  /*11a60*/  UMOV UR4, 0xffffffff ;  /* 0xffffffff00047882 */ /* 0x000fc60000000000 */
[----:B------:R-:W-:Y:S05]  /*11a70*/  BRA.DIV UR4, `(.L_x_751) ;  /* 0x0000008e04ac7947 */ /* 0x000fea000b800000 */
[----:B0-----:R0:W0:Y:S04]  /*11a80*/  SHFL.IDX PT, R0, R4, 0x3, 0x181f ;  /* 0x00781f0004007f89 */ /* 0x00102800000e0000 */
[----:B------:R0:W0:Y:S02]  /*11a90*/  SHFL.IDX PT, R14, R3, 0x3, 0x181f ;  /* 0x00781f00030e7f89 */ /* 0x00002400000e0000 */
.L_x_970:
[----:B0-234-:R-:W-:-:S05]  /*11aa0*/  VIADD R3, R7, 0x60 ;  /* 0x0000006007037836 */ /* 0x01dfca0000000000 */
        /* <DEDUP_REMOVED lines=9> */
[CC--:B------:R-:W-:Y:S02]  /*11b40*/  @!P3 LEA R4, P5, R203.reuse, R14.reuse, 0x1 ;  /* 0x0000000ecb04b211 */ /* 0x0c0fe400078a08ff */
        /* <DEDUP_REMOVED lines=12> */
.L_x_734:
[----:B------:R-:W-:Y:S05]  /*11c10*/  BSYNC B0 ;  /* 0x0000000000007941 */ /* 0x000fea0003800000 */
.L_x_720:
[----:B------:R-:W-:Y:S02]  /*11c20*/  ULDC UR4, c[0x0][0xc3c] ;  /* 0x00030f0000047ab9 */ /* 0x000fe40000000800 */
[----:B-1----:R-:W-:-:S13]  /*11c30*/  ISETP.GE.AND P0, PT, R155, UR4, PT ;  /* 0x000000049b007c0c */ /* 0x002fda000bf06270 */
[----:B------:R-:W-:Y:S05]  /*11c40*/  @!P0 BRA `(.L_x_752) ;  /* 0xfffffef400d88947 */ /* 0x000fea000383ffff */
[----:B------:R-:W-:Y:S05]  /*11c50*/  BRA `(.L_x_606) ;  /* 0x0000007c00107947 */ /* 0x000fea0003800000 */
.L_x_604:
[----:B------:R-:W-:-:S08]  /*11c60*/  NOP ;  /* 0x0000000000007918 */ /* 0x000fd00000000000 */
[----:B------:R-:W0:-:S00]  /*11c70*/  USETMAXREG.DEALLOC.CTAPOOL 0x18 ;  /* 0x00000018000079c8 */ /* 0x000e0000080e0500 */
[----:B0-----:R-:W2:Y:S01]  /*11c80*/  LDL.LU R2, [R1+0x1c] ;  /* 0x00001c0001027983 */ /* 0x001ea20000300800 */
[----:B------:R-:W-:Y:S01]  /*11c90*/  LOP3.LUT R0, R0, 0x3, RZ, 0xc0, !PT ;  /* 0x0000000300007812 */ /* 0x000fe200078ec0ff */
[----:B------:R-:W-:-:S05]  /*11ca0*/  IMAD.MOV.U32 R7, RZ, RZ, RZ ;  /* 0x000000ffff077224 */ /* 0x000fca00078e00ff */
[----:B------:R-:W0:Y:S02]  /*11cb0*/  SHFL.IDX PT, R0, R0, RZ, 0x1f ;  /* 0x00001fff00007589 */ /* 0x000e2400000e0000 */
[----:B0-----:R-:W-:Y:S02]  /*11cc0*/  ISETP.NE.AND P0, PT, R0, RZ, PT ;  /* 0x000000ff0000720c */ /* 0x001fe40003f05270 */
[----:B--2---:R-:W-:-:S11]  /*11cd0*/  LOP3.LUT R2, R2, 0xfffffffd, RZ, 0xc0, !PT ;  /* 0xfffffffd02027812 */ /* 0x004fd600078ec0ff */
[----:B------:R-:W-:-:S05]  /*11ce0*/  @P0 LOP3.LUT R2, R2, 0x2, RZ, 0xfc, !PT ;  /* 0x0000000202020812 */ /* 0x000fca00078efcff */
[----:B------:R0:W-:Y:S01]  /*11cf0*/  STL [R1+0x1c], R2 ;  /* 0x00001c0201007387 */ /* 0x0001e20000100800 */
        /* <DEDUP_REMOVED lines=10> */
.L_x_753:
[----:B------:R-:W-:Y:S01]  /*11da0*/  LOP3.LUT R0, R6, 0x1f, RZ, 0xc0, !PT ;  /* 0x0000001f06007812 */ /* 0x000fe200078ec0ff */
[----:B------:R-:W-:Y:S01]  /*11db0*/  ULDC UR4, c[0x0][0xc3c] ;  /* 0x00030f0000047ab9 */ /* 0x000fe20000000800 */
[----:B------:R-:W-:Y:S01]  /*11dc0*/  IMAD.MOV.U32 R10, RZ, RZ, RZ ;  /* 0x000000ffff0a7224 */ /* 0x000fe200078e00ff */
[----:B------:R-:W1:Y:S01]  /*11dd0*/  S2UR UR6, SR_CTAID.X ;  /* 0x00000000000679c3 */ /* 0x000e620000002500 */
[----:B------:R-:W-:Y:S01]  /*11de0*/  ISETP.NE.AND P0, PT, R0, 0x1f, PT ;  /* 0x0000001f0000780c */ /* 0x000fe20003f05270 */
[----:B------:R-:W-:-:S03]  /*11df0*/  ULDC UR5, c[0x0][0xc38] ;  /* 0x00030e0000057ab9 */ /* 0x000fc60000000800 */
[----:B------:R-:W-:-:S13]  /*11e00*/  ISETP.GE.OR P1, PT, R0, UR4, !P0 ;  /* 0x0000000400007c0c */ /* 0x000fda000c726670 */
[----:B0-----:R-:W0:Y:S08]  /*11e10*/  @!P1 LDC.64 R2, c[0x0][0xc80] ;  /* 0x00032000ff029b82 */ /* 0x001e300000000a00 */
[----:B------:R-:W2:Y:S01]  /*11e20*/  @!P1 LDC.64 R4, c[0x0][0xc78] ;  /* 0x00031e00ff049b82 */ /* 0x000ea20000000a00 */
[----:B0-----:R-:W-:-:S05]  /*11e30*/  @!P1 IMAD.WIDE.U32 R2, R0, 0x4, R2 ;  /* 0x0000000400029825 */ /* 0x001fca00078e0002 */
        /* <DEDUP_REMOVED lines=27> */
[----:B------:R-:W-:Y:S01]  /*11ff0*/  IMAD.MOV.U32 R11, RZ, RZ, R8 ;  /* 0x000000ffff0b7224 */ /* 0x000fe200078e0008 */
[----:B-1----:R-:W-:-:S13]  /*12000*/  ISETP.GT.AND P6, PT, R8, UR6, PT ;  /* 0x0000000608007c0c */ /* 0x002fda000bfc4270 */
[----:B------:R-:W-:Y:S05]  /*12010*/  @P6 BRA `(.L_x_755) ;  /* 0x0000000000a46947 */ /* 0x000fea0003800000 */
[----:B------:R-:W-:Y:S01]  /*12020*/  IMAD.MOV.U32 R8, RZ, RZ, R11 ;  /* 0x000000ffff087224 */ /* 0x000fe200078e000b */
[----:B------:R-:W-:Y:S01]  /*12030*/  UMOV UR4, URZ ;  /* 0x0000003f00047c82 */ /* 0x000fe20008000000 */
[----:B------:R-:W-:-:S05]  /*12040*/  ULDC UR5, c[0x0][0xc38] ;  /* 0x00030e0000057ab9 */ /* 0x000fca0000000800 */
.L_x_757:
        /* <DEDUP_REMOVED lines=38> */
.L_x_755:
        /* <DEDUP_REMOVED lines=20> */
.L_x_758:
        /* <DEDUP_REMOVED lines=54> */
.L_x_756:
[----:B------:R-:W-:Y:S01]  /*12750*/  IMAD.U32 R2, RZ, RZ, UR6 ;  /* 0x00000006ff027e24 */ /* 0x000fe2000f8e00ff */
[----:B------:R0:W-:Y:S04]  /*12760*/  STL [R1+0x4], RZ ;  /* 0x000004ff01007387 */ /* 0x0001e80000100800 */
[----:B------:R0:W-:Y:S04]  /*12770*/  STL [R1+0x8], RZ ;  /* 0x000008ff01007387 */ /* 0x0001e80000100800 */
[----:B------:R0:W-:Y:S02]  /*12780*/  STL [R1], R2 ;  /* 0x0000000201007387 */ /* 0x0001e40000100800 */
.L_x_759:
[----:B------:R-:W2:Y:S04]  /*12790*/  LDL R8, [R1] ;  /* 0x0000000001087983 */ /* 0x000ea80000100800 */
[----:B------:R-:W2:Y:S04]  /*127a0*/  LDL R9, [R1+0x4] ;  /* 0x0000040001097983 */ /* 0x000ea80000100800 */
[----:B------:R-:W2:Y:S04]  /*127b0*/  LDL R10, [R1+0x8] ;  /* 0x00000800010a7983 */ /* 0x000ea80000100800 */
[----:B------:R-:W2:Y:S01]  /*127c0*/  LDL R11, [R1+0xc] ;  /* 0x00000c00010b7983 */ /* 0x000ea20000100800 */
[----:B------:R-:W-:-:S13]  /*127d0*/  ISETP.NE.AND P0, PT, R0, RZ, PT ;  /* 0x000000ff0000720c */ /* 0x000fda0003f05270 */
[----:B-1----:R-:W1:Y:S01]  /*127e0*/  @!P0 S2R R3, SR_CgaCtaId ;  /* 0x0000000000038919 */ /* 0x002e620000008800 */
[----:B------:R-:W-:-:S04]  /*127f0*/  @!P0 MOV R0, 0x400 ;  /* 0x0000040000008802 */ /* 0x000fc80000000f00 */
[----:B-1----:R-:W-:-:S05]  /*12800*/  @!P0 LEA R0, R3, R0, 0x18 ;  /* 0x0000000003008211 */ /* 0x002fca00078ec0ff */
[----:B--2---:R1:W-:Y:S01]  /*12810*/  @!P0 STS.128 [R0+0x228d0], R8 ;  /* 0x0228d00800008388 */ /* 0x0043e20000000c00 */
[----:B------:R-:W-:Y:S06]  /*12820*/  BAR.ARV 0x5, 0x180 ;  /* 0x0146000000007b1d */ /* 0x000fec0000002000 */
.L_x_754:
[----:B-1----:R-:W3:Y:S01]  /*12830*/  LDL R0, [R1+0xc] ;  /* 0x00000c0001007983 */ /* 0x002ee20000100800 */
[----:B------:R-:W-:Y:S01]  /*12840*/  ULDC UR4, c[0x0][0xc3c] ;  /* 0x00030f0000047ab9 */ /* 0x000fe20000000800 */
[----:B------:R-:W-:Y:S01]  /*12850*/  IMAD.MOV.U32 R19, RZ, RZ, RZ ;  /* 0x000000ffff137224 */ /* 0x000fe200078e00ff */
[----:B---3--:R-:W-:Y:S01]  /*12860*/  ISETP.GE.AND P0, PT, R0, UR4, PT ;  /* 0x0000000400007c0c */ /* 0x008fe2000bf06270 */
[----:B------:R-:W-:-:S05]  /*12870*/  IMAD.MOV.U32 R0, RZ, RZ, 0x1 ;  /* 0x00000001ff007424 */ /* 0x000fca00078e00ff */
[----:B------:R1:W-:Y:S04]  /*12880*/  STL [R1+0x14], R0 ;  /* 0x0000140001007387 */ /* 0x0003e80000100800 */
[----:B------:R1:W-:Y:S03]  /*12890*/  STL [R1+0x54], RZ ;  /* 0x000054ff01007387 */ /* 0x0003e60000100800 */
[----:B------:R-:W-:Y:S05]  /*128a0*/  @P0 BRA `(.L_x_760) ;  /* 0x0000006c001c0947 */ /* 0x000fea0003800000 */
[----:B------:R-:W3:Y:S01]  /*128b0*/  S2UR UR5, SR_CgaCtaId ;  /* 0x00000000000579c3 */ /* 0x000ee20000008800 */
[C---:B-1----:R-:W-:Y:S01]  /*128c0*/  IMAD.SHL.U32 R0, R6.reuse, 0x8, RZ ;  /* 0x0000000806007824 */ /* 0x042fe200078e00ff */
[----:B------:R-:W-:Y:S01]  /*128d0*/  LOP3.LUT R4, R6, 0x7f, RZ, 0xc0, !PT ;  /* 0x0000007f06047812 */ /* 0x000fe200078ec0ff */
[----:B------:R-:W-:Y:S01]  /*128e0*/  UMOV UR4, 0x400 ;  /* 0x0000040000047882 */ /* 0x000fe20000000000 */
[----:B------:R-:W-:Y:S01]  /*128f0*/  BSSY B8, `(.L_x_760) ;  /* 0x00006c2000087945 */ /* 0x000fe20003800000 */
[----:B------:R-:W-:Y:S01]  /*12900*/  IMAD.MOV.U32 R19, RZ, RZ, RZ ;  /* 0x000000ffff137224 */ /* 0x000fe200078e00ff */
[----:B------:R-:W-:Y:S01]  /*12910*/  LOP3.LUT R3, R0, 0x1f8, RZ, 0xc0, !PT ;  /* 0x000001f800037812 */ /* 0x000fe200078ec0ff */
[----:B0-----:R-:W-:Y:S01]  /*12920*/  IMAD.SHL.U32 R2, R4, 0x8, RZ ;  /* 0x0000000804027824 */ /* 0x001fe200078e00ff */
[----:B------:R-:W-:Y:S01]  /*12930*/  ULDC.64 UR38, c[0x0][0x198] ;  /* 0x0000660000267ab9 */ /* 0x000fe20000000a00 */
[----:B------:R-:W-:Y:S01]  /*12940*/  IMAD.MOV.U32 R0, RZ, RZ, 0x1 ;  /* 0x00000001ff007424 */ /* 0x000fe200078e00ff */
[----:B------:R-:W-:Y:S01]  /*12950*/  LOP3.LUT R3, R3, 0x38, R6, 0x78, !PT ;  /* 0x0000003803037812 */ /* 0x000fe200078e7806 */
[----:B------:R-:W-:Y:S01]  /*12960*/  IMAD.SHL.U32 R6, R6, 0x10, RZ ;  /* 0x0000001006067824 */ /* 0x000fe200078e00ff */
[----:B------:R-:W-:-:S02]  /*12970*/  ULDC UR37, c[0x0][0xc] ;  /* 0x0000030000257ab9 */ /* 0x000fc40000000800 */
[----:B------:R-:W-:Y:S02]  /*12980*/  LOP3.LUT R3, R3, 0x200, R2, 0xf8, !PT ;  /* 0x0000020003037812 */ /* 0x000fe400078ef802 */
[----:B------:R-:W-:-:S04]  /*12990*/  SHF.R.U32.HI R2, RZ, 0x3, R4 ;  /* 0x00000003ff027819 */ /* 0x000fc80000011604 */
[----:B------:R-:W-:Y:S01]  /*129a0*/  LOP3.LUT R4, R2, 0x70, R6, 0xf8, !PT ;  /* 0x0000007002047812 */ /* 0x000fe200078ef806 */
[----:B---3--:R-:W-:-:S06]  /*129b0*/  ULEA UR4, UR5, UR4, 0x18 ;  /* 0x0000000405047291 */ /* 0x008fcc000f8ec03f */
[----:B------:R-:W-:-:S04]  /*129c0*/  IMAD.U32 R18, RZ, RZ, UR4 ;  /* 0x00000004ff127e24 */ /* 0x000fc8000f8e00ff */
[----:B------:R-:W-:-:S05]  /*129d0*/  IMAD R2, R3, 0x2, R18 ;  /* 0x0000000203027824 */ /* 0x000fca00078e0212 */
[----:B------:R0:W-:Y:S04]  /*129e0*/  STL [R1+0x34], R2 ;  /* 0x0000340201007387 */ /* 0x0001e80000100800 */
[----:B------:R0:W-:Y:S04]  /*129f0*/  STL [R1+0x54], RZ ;  /* 0x000054ff01007387 */ /* 0x0001e80000100800 */
[----:B------:R0:W-:Y:S04]  /*12a00*/  STL [R1+0x18], R0 ;  /* 0x0000180001007387 */ /* 0x0001e80000100800 */
[----:B------:R0:W-:Y:S04]  /*12a10*/  STL [R1+0x10], RZ ;  /* 0x000010ff01007387 */ /* 0x0001e80000100800 */
[----:B------:R0:W-:Y:S02]  /*12a20*/  STL [R1+0x14], R0 ;  /* 0x0000140001007387 */ /* 0x0001e40000100800 */
.L_x_902:
[----:B0--3--:R-:W3:Y:S01]  /*12a30*/  LDL R0, [R1+0xc] ;  /* 0x00000c0001007983 */ /* 0x009ee20000100800 */
[----:B-1----:R-:W3:Y:S01]  /*12a40*/  LDC.64 R2, c[0x0][0xc88] ;  /* 0x00032200ff027b82 */ /* 0x002ee20000000a00 */
[----:B------:R-:W-:Y:S05]  /*12a50*/  YIELD ;  /* 0x0000000000007946 */ /* 0x000fea0003800000 */
[----:B------:R-:W-:Y:S01]  /*12a60*/  ULDC.64 UR4, c[0x0][0xa28] ;  /* 0x00028a0000047ab9 */ /* 0x000fe20000000a00 */
[----:B--2---:R-:W-:Y:S02]  /*12a70*/  CS2R R8, SRZ ;  /* 0x0000000000087805 */ /* 0x004fe4000001ff00 */
[----:B------:R-:W-:Y:S01]  /*12a80*/  ISETP.NE.U32.AND P0, PT, RZ, UR4, PT ;  /* 0x00000004ff007c0c */ /* 0x000fe2000bf05070 */
[----:B------:R-:W-:Y:S01]  /*12a90*/  ULDC.64 UR10, c[0x0][0xa18] ;  /* 0x00028600000a7ab9 */ /* 0x000fe20000000a00 */
[----:B------:R-:W-:Y:S01]  /*12aa0*/  ULDC.64 UR8, c[0x0][0xa10] ;  /* 0x0002840000087ab9 */ /* 0x000fe20000000a00 */
[----:B------:R-:W-:Y:S01]  /*12ab0*/  ULDC.64 UR6, c[0x0][0xa08] ;  /* 0x0002820000067ab9 */ /* 0x000fe20000000a00 */
[----:B---3--:R-:W-:-:S05]  /*12ac0*/  IMAD.WIDE R2, R0, 0x4, R2 ;  /* 0x0000000400027825 */ /* 0x008fca00078e0202 */
[----:B------:R-:W2:Y:S01]  /*12ad0*/  LDG.E R13, desc[UR40][R2.64] ;  /* 0x00000028020d7981 */ /* 0x000ea2000c1e1900 */
[----:B------:R-:W-:Y:S02]  /*12ae0*/  ISETP.NE.AND.EX P0, PT, RZ, UR5, PT, P0 ;  /* 0x00000005ff007c0c */ /* 0x000fe4000bf05300 */
        /* <DEDUP_REMOVED lines=14> */
[----:B------:R-:W-:Y:S01]  /*12bd0*/  ISETP.NE.U32.AND P0, PT, RZ, UR6, PT ;  /* 0x00000006ff007c0c */ /* 0x000fe2000bf05070 */
[----:B0-----:R-:W-:Y:S01]  /*12be0*/  IMAD.MOV.U32 R0, RZ, RZ, RZ ;  /* 0x000000ffff007224 */ /* 0x001fe200078e00ff */
[----:B------:R-:W-:Y:S02]  /*12bf0*/  ISETP.NE.U32.AND P2, PT, RZ, UR8, PT ;  /* 0x00000008ff007c0c */ /* 0x000fe4000bf45070 */
[C---:B------:R-:W-:Y:S02]  /*12c00*/  IADD3 R6, P5, R17.reuse, UR6, RZ ;  /* 0x0000000611067c10 */ /* 0x040fe4000ffbe0ff */
[----:B-1----:R-:W-:-:S02]  /*12c10*/  IADD3 R2, P4, R17, UR4, RZ ;  /* 0x0000000411027c10 */ /* 0x002fc4000ff9e0ff */
[----:B------:R-:W-:Y:S02]  /*12c20*/  ISETP.NE.AND.EX P3, PT, RZ, UR11, PT, P3 ;  /* 0x0000000bff007c0c */ /* 0x000fe4000bf65330 */
[C---:B------:R-:W-:Y:S02]  /*12c30*/  IADD3.X R3, R14.reuse, UR5, RZ, P4, !PT ;  /* 0x000000050e037c10 */ /* 0x040fe4000a7fe4ff */
[----:B------:R-:W-:Y:S02]  /*12c40*/  IADD3 R4, P4, R17, UR8, RZ ;  /* 0x0000000811047c10 */ /* 0x000fe4000ff9e0ff */
[----:B------:R-:W-:Y:S01]  /*12c50*/  ISETP.NE.AND.EX P0, PT, RZ, UR7, PT, P0 ;  /* 0x00000007ff007c0c */ /* 0x000fe2000bf05300 */
[----:B------:R-:W2:Y:S01]  /*12c60*/  @P1 LDG.E R9, desc[UR40][R2.64] ;  /* 0x0000002802091981 */ /* 0x000ea2000c1e1900 */
[----:B------:R-:W-:Y:S01]  /*12c70*/  IADD3.X R5, R14, UR9, RZ, P4, !PT ;  /* 0x000000090e057c10 */ /* 0x000fe2000a7fe4ff */
[----:B------:R-:W-:Y:S01]  /*12c80*/  ULDC UR4, c[0x0][0x288] ;  /* 0x0000a20000047ab9 */ /* 0x000fe20000000800 */
[----:B------:R-:W-:-:S02]  /*12c90*/  ISETP.NE.AND.EX P2, PT, RZ, UR9, PT, P2 ;  /* 0x00000009ff007c0c */ /* 0x000fc4000bf45320 */
[----:B------:R-:W-:Y:S02]  /*12ca0*/  IADD3.X R7, R14, UR7, RZ, P5, !PT ;  /* 0x000000070e077c10 */ /* 0x000fe4000affe4ff */
[----:B------:R-:W-:-:S04]  /*12cb0*/  @P3 IADD3 R10, P4, R17, UR10, RZ ;  /* 0x0000000a110a3c10 */ /* 0x000fc8000ff9e0ff */
[----:B------:R-:W-:Y:S01]  /*12cc0*/  @P3 IADD3.X R11, R14, UR11, RZ, P4, !PT ;  /* 0x0000000b0e0b3c10 */ /* 0x000fe2000a7fe4ff */
[----:B------:R-:W5:Y:S04]  /*12cd0*/  @P0 LDG.E R12, desc[UR40][R6.64] ;  /* 0x00000028060c0981 */ /* 0x000f68000c1e1900 */
[----:B------:R-:W5:Y:S04]  /*12ce0*/  @P2 LDG.E R0, desc[UR40][R4.64] ;  /* 0x0000002804002981 */ /* 0x000f68000c1e1900 */
[----:B--2---:R0:W-:Y:S02]  /*12cf0*/  STL [R1+0x48], R9 ;  /* 0x0000480901007387 */ /* 0x0041e40000100800 */
[----:B0-----:R-:W-:Y:S01]  /*12d00*/  IMAD.U32 R9, RZ, RZ, UR4 ;  /* 0x00000004ff097e24 */ /* 0x001fe2000f8e00ff */
[----:B------:R-:W-:-:S05]  /*12d10*/  ULDC.64 UR4, c[0x0][0x418] ;  /* 0x0001060000047ab9 */ /* 0x000fca0000000a00 */
[----:B------:R0:W2:Y:S01]  /*12d20*/  @P3 LDG.E R9, desc[UR40][R10.64] ;  /* 0x000000280a093981 */ /* 0x0000a2000c1e1900 */
[----:B------:R-:W-:-:S03]  /*12d30*/  UISETP.NE.U32.AND UP0, UPT, UR4, URZ, UPT ;  /* 0x0000003f0400728c */ /* 0x000fc6000bf05070 */
[----:B------:R-:W-:Y:S01]  /*12d40*/  ULDC UR4, c[0x0][0x424] ;  /* 0x0001090000047ab9 */ /* 0x000fe20000000800 */
[----:B------:R-:W-:-:S03]  /*12d50*/  UISETP.NE.AND.EX UP0, UPT, UR5, URZ, UPT, UP0 ;  /* 0x0000003f0500728c */ /* 0x000fc6000bf05300 */
[----:B------:R-:W-:Y:S01]  /*12d60*/  ULDC UR5, c[0x0][0x2f0] ;  /* 0x0000bc0000057ab9 */ /* 0x000fe20000000800 */
[----:B------:R-:W-:-:S04]  /*12d70*/  USEL UR4, UR4, 0x1, UP0 ;  /* 0x0000000104047887 */ /* 0x000fc80008000000 */
[----:B------:R-:W-:-:S03]  /*12d80*/  UIMAD UR4, UR4, UR5, URZ ;  /* 0x00000005040472a4 */ /* 0x000fc6000f8e023f */
[----:B------:R-:W-:Y:S02]  /*12d90*/  ULDC UR5, c[0x0][0x348] ;  /* 0x0000d20000057ab9 */ /* 0x000fe40000000800 */
[----:B0-----:R-:W-:Y:S01]  /*12da0*/  IMAD.U32 R11, RZ, RZ, UR5 ;  /* 0x00000005ff0b7e24 */ /* 0x001fe2000f8e00ff */
[----:B--2---:R0:W-:Y:S02]  /*12db0*/  STL [R1+0x58], R9 ;  /* 0x0000580901007387 */ /* 0x0041e40000100800 */
[----:B0-----:R-:W-:Y:S01]  /*12dc0*/  IMAD.U32 R9, RZ, RZ, UR4 ;  /* 0x00000004ff097e24 */ /* 0x001fe2000f8e00ff */
[----:B------:R-:W-:Y:S06]  /*12dd0*/  @P3 BRA `(.L_x_761) ;  /* 0x0000000000143947 */ /* 0x000fec0003800000 */
[----:B------:R-:W-:Y:S05]  /*12de0*/  @!P1 BRA `(.L_x_761) ;  /* 0x0000000000109947 */ /* 0x000fea0003800000 */
[----:B------:R-:W2:Y:S04]  /*12df0*/  LDG.E R10, desc[UR40][R2.64] ;  /* 0x00000028020a7981 */ /* 0x000ea8000c1e1900 */
[----:B------:R-:W2:Y:S02]  /*12e00*/  LDG.E R2, desc[UR40][R2.64+0x4] ;  /* 0x0000042802027981 */ /* 0x000ea4000c1e1900 */
[----:B--2---:R-:W-:-:S05]  /*12e10*/  IMAD.IADD R2, R2, 0x1, -R10 ;  /* 0x0000000102027824 */ /* 0x004fca00078e0a0a */
[----:B------:R0:W-:Y:S02]  /*12e20*/  STL [R1+0x58], R2 ;  /* 0x0000580201007387 */ /* 0x0001e40000100800 */
.L_x_761:
[----:B------:R-:W2:Y:S01]  /*12e30*/  LDL.LU R3, [R1+0x8] ;  /* 0x0000080001037983 */ /* 0x000ea20000300800 */
[----:B------:R-:W-:Y:S02]  /*12e40*/  ULDC.64 UR4, c[0x0][0xa20] ;  /* 0x0002880000047ab9 */ /* 0x000fe40000000a00 */
[----:B------:R-:W-:Y:S01]  /*12e50*/  ISETP.NE.U32.AND P1, PT, RZ, UR4, PT ;  /* 0x00000004ff007c0c */ /* 0x000fe2000bf25070 */
[----:B------:R1:W-:Y:S03]  /*12e60*/  STL [R1+0x8], R13 ;  /* 0x0000080d01007387 */ /* 0x0003e60000100800 */
[----:B------:R-:W-:Y:S02]  /*12e70*/  ISETP.NE.AND.EX P1, PT, RZ, UR5, PT, P1 ;  /* 0x00000005ff007c0c */ /* 0x000fe4000bf25310 */
[C---:B--2---:R-:W-:Y:S02]  /*12e80*/  LOP3.LUT R10, R3.reuse, 0xff000000, RZ, 0xc0, !PT ;  /* 0xff000000030a7812 */ /* 0x044fe400078ec0ff */
[----:B0-----:R-:W-:-:S02]  /*12e90*/  LOP3.LUT R2, R3, 0xff0000, RZ, 0xc0, !PT ;  /* 0x00ff000003027812 */ /* 0x001fc400078ec0ff */
[----:B------:R-:W-:Y:S02]  /*12ea0*/  SHF.R.U32.HI R10, RZ, 0x8, R10 ;  /* 0x00000008ff0a7819 */ /* 0x000fe4000001160a */
[----:B------:R-:W-:Y:S02]  /*12eb0*/  LOP3.LUT R16, R3, 0xffff, RZ, 0xc0, !PT ;  /* 0x0000ffff03107812 */ /* 0x000fe400078ec0ff */
[----:B------:R-:W-:Y:S01]  /*12ec0*/  LEA.HI R10, R2, R10, RZ, 0x10 ;  /* 0x0000000a020a7211 */ /* 0x000fe200078f80ff */
[----:B-----5:R-:W-:-:S05]  /*12ed0*/  IMAD.IADD R2, R12, 0x1, R8 ;  /* 0x000000010c027824 */ /* 0x020fca00078e0208 */
[----:B------:R1:W-:Y:S01]  /*12ee0*/  STL [R1+0x24], R2 ;  /* 0x0000240201007387 */ /* 0x0003e20000100800 */
[----:B------:R-:W-:Y:S05]  /*12ef0*/  @!P1 BRA `(.L_x_762) ;  /* 0x0000000000109947 */ /* 0x000fea0003800000 */
[----:B-1----:R-:W-:-:S04]  /*12f00*/  IADD3 R2, P0, R17, UR4, RZ ;  /* 0x0000000411027c10 */ /* 0x002fc8000ff1e0ff */
[----:B------:R-:W-:-:S05]  /*12f10*/  IADD3.X R3, R14, UR5, RZ, P0, !PT ;  /* 0x000000050e037c10 */ /* 0x000fca00087fe4ff */
[----:B------:R0:W5:Y:S01]  /*12f20*/  LDG.E R9, desc[UR40][R2.64] ;  /* 0x0000002802097981 */ /* 0x000162000c1e1900 */
[----:B------:R-:W-:Y:S05]  /*12f30*/  BRA `(.L_x_763) ;  /* 0x0000000000107947 */ /* 0x000fea0003800000 */
.L_x_762:
[----:B------:R-:W-:Y:S05]  /*12f40*/  @!P0 BRA `(.L_x_763) ;  /* 0x00000000000c8947 */ /* 0x000fea0003800000 */
[----:B------:R-:W2:Y:S04]  /*12f50*/  LDG.E R9, desc[UR40][R6.64] ;  /* 0x0000002806097981 */ /* 0x000ea8000c1e1900 */
[----:B------:R-:W2:Y:S02]  /*12f60*/  LDG.E R6, desc[UR40][R6.64+0x4] ;  /* 0x0000042806067981 */ /* 0x000ea4000c1e1900 */
[----:B--2---:R-:W-:-:S07]  /*12f70*/  IMAD.IADD R9, R6, 0x1, -R9 ;  /* 0x0000000106097824 */ /* 0x004fce00078e0a09 */
.L_x_763:
[----:B01----:R-:W2:Y:S01]  /*12f80*/  @P2 LDG.E R2, desc[UR40][R4.64] ;  /* 0x0000002804022981 */ /* 0x003ea2000c1e1900 */
[----:B-----5:R-:W-:-:S03]  /*12f90*/  IMAD.IADD R6, R9, 0x1, -R8 ;  /* 0x0000000109067824 */ /* 0x020fc600078e0a08 */
[----:B------:R-:W2:Y:S01]  /*12fa0*/  @P2 LDG.E R4, desc[UR40][R4.64+0x4] ;  /* 0x0000042804042981 */ /* 0x000ea2000c1e1900 */
[----:B------:R-:W-:Y:S01]  /*12fb0*/  LOP3.LUT R14, R10, 0xff, RZ, 0xc0, !PT ;  /* 0x000000ff0a0e7812 */ /* 0x000fe200078ec0ff */
[----:B------:R-:W-:Y:S01]  /*12fc0*/  BSSY B0, `(.L_x_764) ;  /* 0x000002a000007945 */ /* 0x000fe20003800000 */
[----:B------:R-:W-:Y:S01]  /*12fd0*/  SHF.R.U32.HI R10, RZ, 0x10, R10 ;  /* 0x00000010ff0a7819 */ /* 0x000fe2000001160a */
[----:B--2---:R-:W-:-:S04]  /*12fe0*/  @P2 IMAD.IADD R11, R4, 0x1, -R2 ;  /* 0x00000001040b2824 */ /* 0x004fc800078e0a02 */
[----:B------:R-:W-:-:S04]  /*12ff0*/  IMAD.IADD R3, R6, 0x1, R11 ;  /* 0x0000000106037824 */ /* 0x000fc800078e020b */
[----:B------:R-:W-:-:S04]  /*13000*/  VIADD R2, R3, 0x5f ;  /* 0x0000005f03027836 */ /* 0x000fc80000000000 */
[----:B------:R-:W-:Y:S01]  /*13010*/  IMAD.HI R2, R2, 0x2aaaaaab, RZ ;  /* 0x2aaaaaab02027827 */ /* 0x000fe200078e02ff */
[----:B------:R-:W-:-:S04]  /*13020*/  ISETP.GE.AND P1, PT, R3, 0x1, PT ;  /* 0x000000010300780c */ /* 0x000fc80003f26270 */
[----:B------:R-:W-:-:S04]  /*13030*/  SHF.R.U32.HI R3, RZ, 0x1f, R2 ;  /* 0x0000001fff037819 */ /* 0x000fc80000011602 */
[----:B------:R-:W-:-:S05]  /*13040*/  LEA.HI.SX32 R12, R2, R3, 0x1c ;  /* 0x00000003020c7211 */ /* 0x000fca00078fe2ff */
[----:B------:R0:W-:Y:S04]  /*13050*/  STL [R1+0x38], R12 ;  /* 0x0000380c01007387 */ /* 0x0001e80000100800 */
[----:B------:R0:W-:Y:S01]  /*13060*/  STL [R1+0x5c], R14 ;  /* 0x00005c0e01007387 */ /* 0x0001e20000100800 */
[----:B------:R-:W-:Y:S01]  /*13070*/  IMAD.MOV.U32 R4, RZ, RZ, RZ ;  /* 0x000000ffff047224 */ /* 0x000fe200078e00ff */
[----:B------:R-:W-:Y:S06]  /*13080*/  @!P1 BRA `(.L_x_765) ;  /* 0x0000000000749947 */ /* 0x000fec0003800000 */
[----:B------:R-:W-:Y:S01]  /*13090*/  ISETP.NE.AND P0, PT, R10, RZ, PT ;  /* 0x000000ff0a00720c */ /* 0x000fe20003f05270 */
[----:B------:R-:W-:-:S03]  /*130a0*/  ULDC UR4, c[0x0][0x9f0] ;  /* 0x00027c0000047ab9 */ /* 0x000fc60000000800 */
[----:B------:R-:W-:-:S04]  /*130b0*/  SEL R2, R10, UR4, P0 ;  /* 0x000000040a027c07 */ /* 0x000fc80008000000 */
[----:B------:R-:W-:Y:S02]  /*130c0*/  IABS R3, R2 ;  /* 0x0000000200037213 */ /* 0x000fe40000000000 */
[----:B------:R-:W-:Y:S02]  /*130d0*/  IADD3 R7, R2, -0x1, R12 ;  /* 0xffffffff02077810 */ /* 0x000fe40007ffe00c */
[----:B------:R-:W1:Y:S08]  /*130e0*/  I2F.RP R4, R3 ;  /* 0x0000000300047306 */ /* 0x000e700000209400 */
[----:B-1----:R-:W1:Y:S02]  /*130f0*/  MUFU.RCP R4, R4 ;  /* 0x0000000400047308 */ /* 0x002e640000001000 */
[----:B-1----:R-:W-:-:S06]  /*13100*/  VIADD R4, R4, 0xffffffe ;  /* 0x0ffffffe04047836 */ /* 0x002fcc0000000000 */
[----:B------:R1:W2:Y:S02]  /*13110*/  F2I.FTZ.U32.TRUNC.NTZ R5, R4 ;  /* 0x0000000400057305 */ /* 0x0002a4000021f000 */
[----:B-1----:R-:W-:-:S04]  /*13120*/  LOP3.LUT R4, R7, R2, RZ, 0x3c, !PT ;  /* 0x0000000207047212 */ /* 0x002fc800078e3cff */
[----:B------:R-:W-:Y:S01]  /*13130*/  ISETP.GE.AND P4, PT, R4, RZ, PT ;  /* 0x000000ff0400720c */ /* 0x000fe20003f86270 */
[----:B--2---:R-:W-:-:S04]  /*13140*/  IMAD.MOV R4, RZ, RZ, -R5 ;  /* 0x000000ffff047224 */ /* 0x004fc800078e0a05 */
[----:B------:R-:W-:Y:S02]  /*13150*/  IMAD R8, R4, R3, RZ ;  /* 0x0000000304087224 */ /* 0x000fe400078e02ff */
[----:B------:R-:W-:-:S04]  /*13160*/  IMAD.MOV.U32 R4, RZ, RZ, RZ ;  /* 0x000000ffff047224 */ /* 0x000fc800078e00ff */
[----:B------:R-:W-:Y:S01]  /*13170*/  IMAD.HI.U32 R8, R5, R8, R4 ;  /* 0x0000000805087227 */ /* 0x000fe200078e0004 */
[----:B------:R-:W-:Y:S02]  /*13180*/  IABS R4, R2 ;  /* 0x0000000200047213 */ /* 0x000fe40000000000 */
[----:B------:R-:W-:-:S03]  /*13190*/  IABS R5, R7 ;  /* 0x0000000700057213 */ /* 0x000fc60000000000 */
[----:B------:R-:W-:-:S04]  /*131a0*/  IMAD.MOV R4, RZ, RZ, -R4 ;  /* 0x000000ffff047224 */ /* 0x000fc800078e0a04 */
[----:B------:R-:W-:Y:S02]  /*131b0*/  IMAD.MOV.U32 R7, RZ, RZ, R4 ;  /* 0x000000ffff077224 */ /* 0x000fe400078e0004 */
        /* <DEDUP_REMOVED lines=9> */
[----:B------:R-:W-:-:S07]  /*13250*/  @!P3 LOP3.LUT R4, RZ, R2, RZ, 0x33, !PT ;  /* 0x00000002ff04b212 */ /* 0x000fce00078e33ff */
.L_x_765:
[----:B------:R-:W-:Y:S05]  /*13260*/  BSYNC B0 ;  /* 0x0000000000007941 */ /* 0x000fea0003800000 */
.L_x_764:
[-C--:B------:R-:W-:Y:S01]  /*13270*/  IMAD R2, R14, R4.reuse, RZ ;  /* 0x000000040e027224 */ /* 0x080fe200078e02ff */
[----:B------:R-:W-:Y:S04]  /*13280*/  BSSY B0, `(.L_x_766) ;  /* 0x0000141000007945 */ /* 0x000fe80003800000 */
[C---:B------:R-:W-:Y:S01]  /*13290*/  VIADDMNMX R4, R2.reuse, R4, R12, PT ;  /* 0x0000000402047246 */ /* 0x040fe2000380010c */
[----:B------:R-:W-:-:S04]  /*132a0*/  IMAD R2, R2, 0x60, -R6 ;  /* 0x0000006002027824 */ /* 0x000fc800078e0a06 */
[----:B------:R-:W-:Y:S01]  /*132b0*/  IMAD R6, R4, 0x60, -R6 ;  /* 0x0000006004067824 */ /* 0x000fe200078e0a06 */
[----:B------:R-:W-:-:S04]  /*132c0*/  VIMNMX R2, RZ, R2, !PT ;  /* 0x00000002ff027248 */ /* 0x000fc80007fe0100 */
[----:B------:R-:W-:-:S04]  /*132d0*/  VIMNMX R11, R6, R11, PT ;  /* 0x0000000b060b7248 */ /* 0x000fc80003fe0100 */
[----:B------:R-:W-:Y:S01]  /*132e0*/  ISETP.GT.AND P0, PT, R11, R2, PT ;  /* 0x000000020b00720c */ /* 0x000fe20003f04270 */
[----:B------:R-:W-:-:S05]  /*132f0*/  IMAD.WIDE.U32 R2, R2, -0x55555555, RZ ;  /* 0xaaaaaaab02027825 */ /* 0x000fca00078e00ff */
[----:B------:R-:W-:-:S05]  /*13300*/  SHF.R.U32.HI R3, RZ, 0x6, R3 ;  /* 0x00000006ff037819 */ /* 0x000fca0000011603 */
[----:B------:R-:W-:Y:S02]  /*13310*/  IMAD.MOV.U32 R8, RZ, RZ, R3 ;  /* 0x000000ffff087224 */ /* 0x000fe400078e0003 */
[----:B------:R-:W-:-:S04]  /*13320*/  @P0 VIADD R11, R11, 0x5f ;  /* 0x0000005f0b0b0836 */ /* 0x000fc80000000000 */
[----:B------:R-:W-:-:S05]  /*13330*/  @P0 IMAD.HI R2, R11, 0x2aaaaaab, RZ ;  /* 0x2aaaaaab0b020827 */ /* 0x000fca00078e02ff */
[----:B------:R-:W-:-:S04]  /*13340*/  @P0 SHF.R.U32.HI R4, RZ, 0x1f, R2 ;  /* 0x0000001fff040819 */ /* 0x000fc80000011602 */
[----:B------:R-:W-:Y:S02]  /*13350*/  @P0 LEA.HI.SX32 R8, R2, R4, 0x1c ;  /* 0x0000000402080211 */ /* 0x000fe400078fe2ff */
[----:B------:R-:W-:Y:S02]  /*13360*/  PLOP3.LUT P0, PT, PT, PT, PT, 0x80, 0x0 ;  /* 0x000000000000781c */ /* 0x000fe40003f0f070 */
[----:B------:R-:W-:-:S13]  /*13370*/  ISETP.GT.AND P3, PT, R8, R3, PT ;  /* 0x000000030800720c */ /* 0x000fda0003f64270 */
[----:B------:R-:W-:Y:S05]  /*13380*/  @!P3 BRA `(.L_x_767) ;  /* 0x0000001000c0b947 */ /* 0x000fea0003800000 */
[----:B------:R-:W-:Y:S01]  /*13390*/  UMOV UR4, 0xffffffff ;  /* 0xffffffff00047882 */ /* 0x000fe20000000000 */
[----:B------:R-:W-:Y:S02]  /*133a0*/  SEL R2, R13, RZ, !P2 ;  /* 0x000000ff0d027207 */ /* 0x000fe40005000000 */
[----:B------:R-:W-:Y:S05]  /*133b0*/  BRA.DIV UR4, `(.L_x_768) ;  /* 0x0000007604a47947 */ /* 0x000fea000b800000 */
[----:B------:R-:W1:Y:S02]  /*133c0*/  S2R R4, SR_TID.X ;  /* 0x0000000000047919 */ /* 0x000e640000002100 */
[----:B-1----:R-:W-:-:S04]  /*133d0*/  SHF.R.U32.HI R4, RZ, 0x5, R4 ;  /* 0x00000005ff047819 */ /* 0x002fc80000011604 */
[----:B------:R-:W-:-:S05]  /*133e0*/  LOP3.LUT R4, R4, 0x3, RZ, 0xc0, !PT ;  /* 0x0000000304047812 */ /* 0x000fca00078ec0ff */
[----:B0-----:R0:W1:Y:S02]  /*133f0*/  SHFL.IDX PT, R14, R4, RZ, 0x1f ;  /* 0x00001fff040e7589 */ /* 0x00106400000e0000 */
.L_x_973:
[----:B-1----:R-:W-:Y:S02]  /*13400*/  ISETP.NE.AND P0, PT, R14, RZ, PT ;  /* 0x000000ff0e00720c */ /* 0x002fe40003f05270 */
[----:B------:R-:W-:-:S11]  /*13410*/  PLOP3.LUT P6, PT, PT, PT, PT, 0x8, 0x0 ;  /* 0x000000000000781c */ /* 0x000fd60003fce170 */
[----:B------:R-:W-:Y:S05]  /*13420*/  @P0 BRA `(.L_x_769) ;  /* 0x00000000000c0947 */ /* 0x000fea0003800000 */
[----:B------:R-:W-:-:S03]  /*13430*/  UMOV UR4, 0xffffffff ;  /* 0xffffffff00047882 */ /* 0x000fc60000000000 */
[----:B------:R-:W-:Y:S05]  /*13440*/  BRA.DIV UR4, `(.L_x_770) ;  /* 0x0000007604b47947 */ /* 0x000fea000b800000 */
[----:B------:R-:W-:-:S13]  /*13450*/  ELECT P6, URZ, PT ;  /* 0x00000000003f782f */ /* 0x000fda00038c0000 */
.L_x_769:
[----:B0-----:R-:W2:Y:S01]  /*13460*/  LDL R4, [R1+0x54] ;  /* 0x0000540001047983 */ /* 0x001ea20000100800 */
[----:B------:R-:W-:Y:S01]  /*13470*/  BSSY B1, `(.L_x_771) ;  /* 0x0000008000017945 */ /* 0x000fe20003800000 */
[----:B--2---:R-:W-:-:S05]  /*13480*/  VIADD R4, R4, 0x1 ;  /* 0x0000000104047836 */ /* 0x004fca0000000000 */
[----:B------:R-:W-:-:S04]  /*13490*/  LEA.HI R5, R4, R4, RZ, 0x1 ;  /* 0x0000000404057211 */ /* 0x000fc800078f08ff */
[----:B------:R-:W-:-:S05]  /*134a0*/  LOP3.LUT R5, R5, 0xfffffffe, RZ, 0xc0, !PT ;  /* 0xfffffffe05057812 */ /* 0x000fca00078ec0ff */
[----:B------:R-:W-:-:S05]  /*134b0*/  IMAD.IADD R4, R4, 0x1, -R5 ;  /* 0x0000000104047824 */ /* 0x000fca00078e0a05 */
[----:B------:R-:W-:-:S04]  /*134c0*/  SHF.L.U32 R4, R4, 0x1f, RZ ;  /* 0x0000001f04047819 */ /* 0x000fc800000006ff */
[----:B------:R-:W0:Y:S02]  /*134d0*/  SYNCS.PHASECHK.TRANS64.TRYWAIT P0, [R18+URZ+0x22820], R4 ;  /* 0x02282004120075a7 */ /* 0x000e24000800017f */
[----:B0-----:R-:W-:Y:S05]  /*134e0*/  @!P0 BRA `(.L_x_772) ;  /* 0x0000007400ac8947 */ /* 0x001fea0003800000 */
.L_x_976:
[----:B------:R-:W-:Y:S05]  /*134f0*/  BSYNC B1 ;  /* 0x0000000000017941 */ /* 0x000fea0003800000 */
.L_x_771:
[----:B------:R-:W-:Y:S04]  /*13500*/  BSSY B1, `(.L_x_773) ;  /* 0x000007f000017945 */ /* 0x000fe80003800000 */
[----:B------:R-:W-:Y:S05]  /*13510*/  @!P6 BRA `(.L_x_774) ;  /* 0x0000000400f4e947 */ /* 0x000fea0003800000 */
[----:B------:R-:W0:Y:S04]  /*13520*/  LDL R7, [R1+0x10] ;  /* 0x0000100001077983 */ /* 0x000e280000100800 */
[----:B------:R-:W2:Y:S01]  /*13530*/  LDL R6, [R1+0x18] ;  /* 0x0000180001067983 */ /* 0x000ea20000100800 */
[----:B------:R-:W-:Y:S01]  /*13540*/  BSSY B2, `(.L_x_775) ;  /* 0x0000008000027945 */ /* 0x000fe20003800000 */
[----:B------:R-:W1:Y:S02]  /*13550*/  S2R R5, SR_TID.X ;  /* 0x0000000000057919 */ /* 0x000e640000002100 */
[----:B-1----:R-:W-:-:S04]  /*13560*/  LOP3.LUT R5, R5, 0x7f, RZ, 0xc0, !PT ;  /* 0x0000007f05057812 */ /* 0x002fc800078ec0ff */
[----:B------:R-:W-:Y:S01]  /*13570*/  ISETP.NE.AND P2, PT, R5, RZ, PT ;  /* 0x000000ff0500720c */ /* 0x000fe20003f45270 */
[----:B0-----:R-:W-:Y:S01]  /*13580*/  IMAD R4, R7, 0x8, R18 ;  /* 0x0000000807047824 */ /* 0x001fe200078e0212 */
[----:B--2---:R-:W-:-:S04]  /*13590*/  SHF.L.U32 R9, R6, 0x1f, RZ ;  /* 0x0000001f06097819 */ /* 0x004fc800000006ff */
[----:B------:R-:W0:Y:S02]  /*135a0*/  SYNCS.PHASECHK.TRANS64.TRYWAIT P0, [R4+URZ+0x228a0], R9 ;  /* 0x0228a009040075a7 */ /* 0x000e24000800017f */
[----:B0-----:R-:W-:Y:S05]  /*135b0*/  @!P0 BRA `(.L_x_776) ;  /* 0x00000074008c8947 */ /* 0x001fea0003800000 */
.L_x_977:
[----:B------:R-:W-:Y:S05]  /*135c0*/  BSYNC B2 ;  /* 0x0000000000027941 */ /* 0x000fea0003800000 */
.L_x_775:
[----:B------:R-:W-:Y:S04]  /*135d0*/  BSSY B2, `(.L_x_777) ;  /* 0x0000009000027945 */ /* 0x000fe80003800000 */
[----:B------:R-:W-:Y:S05]  /*135e0*/  @P2 BRA `(.L_x_778) ;  /* 0x00000000001c2947 */ /* 0x000fea0003800000 */
[----:B------:R-:W1:Y:S01]  /*135f0*/  S2R R6, SR_TID.X ;  /* 0x0000000000067919 */ /* 0x000e620000002100 */
[----:B------:R-:W-:-:S04]  /*13600*/  IMAD.MOV.U32 R5, RZ, RZ, 0x3000 ;  /* 0x00003000ff057424 */ /* 0x000fc800078e00ff */
[----:B------:R2:W-:Y:S01]  /*13610*/  SYNCS.ARRIVE.TRANS64 RZ, [R4+URZ+0x22890], R5 ;  /* 0x0228900504ff79a7 */ /* 0x0005e2000800003f */
[----:B-1----:R-:W-:-:S04]  /*13620*/  LOP3.LUT R6, R6, 0x1f, RZ, 0xc0, !PT ;  /* 0x0000001f06067812 */ /* 0x002fc800078ec0ff */
[----:B------:R-:W-:-:S13]  /*13630*/  ISETP.NE.AND P0, PT, R6, RZ, PT ;  /* 0x000000ff0600720c */ /* 0x000fda0003f05270 */
[----:B--2---:R-:W-:Y:S05]  /*13640*/  @!P0 BRA `(.L_x_778) ;  /* 0x0000000000048947 */ /* 0x004fea0003800000 */
[----:B------:R-:W-:Y:S01]  /*13650*/  BPT.TRAP 0x1 ;  /* 0x000000040000795c */ /* 0x000fe20000300000 */
.L_x_778:
[----:B------:R-:W-:Y:S05]  /*13660*/  BSYNC B2 ;  /* 0x0000000000027941 */ /* 0x000fea0003800000 */
.L_x_777:
[----:B------:R-:W2:Y:S01]  /*13670*/  LDL R6, [R1+0x10] ;  /* 0x0000100001067983 */ /* 0x000ea20000100800 */
[----:B------:R-:W-:Y:S01]  /*13680*/  IMAD.MOV.U32 R11, RZ, RZ, RZ ;  /* 0x000000ffff0b7224 */ /* 0x000fe200078e00ff */
[----:B------:R-:W-:Y:S01]  /*13690*/  UIADD3 UR4, UP0, UR38, 0x570, URZ ;  /* 0x0000057026047890 */ /* 0x000fe2000ff1e03f */
[----:B------:R-:W-:Y:S01]  /*136a0*/  IMAD R5, R8, 0x60, R0 ;  /* 0x0000006008057824 */ /* 0x000fe200078e0200 */
[----:B------:R-:W-:Y:S01]  /*136b0*/  PLOP3.LUT P0, PT, PT, PT, PT, 0x80, 0x0 ;  /* 0x000000000000781c */ /* 0x000fe20003f0f070 */
[----:B------:R-:W-:Y:S01]  /*136c0*/  VIADD R7, R4, 0x22890 ;  /* 0x0002289004077836 */ /* 0x000fe20000000000 */
[----:B------:R-:W-:Y:S01]  /*136d0*/  R2UR UR10, R11 ;  /* 0x000000000b0a72ca */ /* 0x000fe200000e0000 */
[----:B------:R-:W-:Y:S01]  /*136e0*/  VIADD R5, R5, 0xffffffa0 ;  /* 0xffffffa005057836 */ /* 0x000fe20000000000 */
[----:B------:R-:W-:Y:S01]  /*136f0*/  UIADD3.X UR5, URZ, UR39, URZ, UP0, !UPT ;  /* 0x000000273f057290 */ /* 0x000fe200087fe43f */
[----:B------:R-:W-:Y:S01]  /*13700*/  UMOV UR6, 0x0 ;  /* 0x0000000000067882 */ /* 0x000fe20000000000 */
[----:B------:R-:W-:Y:S01]  /*13710*/  UMOV UR7, 0x12f00000 ;  /* 0x12f0000000077882 */ /* 0x000fe20000000000 */
[----:B--2---:R-:W-:-:S04]  /*13720*/  IMAD R6, R6, 0x3000, R18 ;  /* 0x0000300006067824 */ /* 0x004fc800078e0212 */
[----:B------:R-:W-:-:S07]  /*13730*/  VIADD R6, R6, 0x1c400 ;  /* 0x0001c40006067836 */ /* 0x000fce0000000000 */
.L_x_779:
        /* <DEDUP_REMOVED lines=10> */
[----:B------:R-:W1:Y:S01]  /*137e0*/  SYNCS.PHASECHK.TRANS64.TRYWAIT P0, [R4+URZ+0x228c0], R9 ;  /* 0x0228c009040075a7 */ /* 0x000e62000800017f */
[----:B------:R-:W-:Y:S04]  /*137f0*/  BSSY B2, `(.L_x_780) ;  /* 0x0000002000027945 */ /* 0x000fe80003800000 */
[----:B-1----:R-:W-:Y:S05]  /*13800*/  @!P0 BRA `(.L_x_781) ;  /* 0x00000074000c8947 */ /* 0x002fea0003800000 */
.L_x_978:
[----:B------:R-:W-:Y:S05]  /*13810*/  BSYNC B2 ;  /* 0x0000000000027941 */ /* 0x000fea0003800000 */
.L_x_780:
[----:B------:R-:W-:Y:S01]  /*13820*/  BSSY B2, `(.L_x_782) ;  /* 0x000000b000027945 */ /* 0x000fe20003800000 */
[----:B------:R-:W-:Y:S02]  /*13830*/  IMAD.MOV.U32 R12, RZ, RZ, 0x0 ;  /* 0x00000000ff0c7424 */ /* 0x000fe400078e00ff */
[----:B------:R-:W-:Y:S01]  /*13840*/  IMAD.MOV.U32 R13, RZ, RZ, 0x12f00000 ;  /* 0x12f00000ff0d7424 */ /* 0x000fe200078e00ff */
[----:B------:R-:W-:Y:S06]  /*13850*/  @P2 BRA `(.L_x_783) ;  /* 0x00000000001c2947 */ /* 0x000fec0003800000 */
[----:B------:R-:W2:Y:S01]  /*13860*/  S2R R7, SR_TID.X ;  /* 0x0000000000077919 */ /* 0x000ea20000002100 */
[----:B------:R-:W-:-:S04]  /*13870*/  IMAD.MOV.U32 R6, RZ, RZ, 0xc000 ;  /* 0x0000c000ff067424 */ /* 0x000fc800078e00ff */
[----:B------:R3:W-:Y:S01]  /*13880*/  SYNCS.ARRIVE.TRANS64 RZ, [R4+URZ+0x228b0], R6 ;  /* 0x0228b00604ff79a7 */ /* 0x0007e2000800003f */
[----:B--2---:R-:W-:-:S04]  /*13890*/  LOP3.LUT R7, R7, 0x1f, RZ, 0xc0, !PT ;  /* 0x0000001f07077812 */ /* 0x004fc800078ec0ff */
[----:B------:R-:W-:-:S13]  /*138a0*/  ISETP.NE.AND P0, PT, R7, RZ, PT ;  /* 0x000000ff0700720c */ /* 0x000fda0003f05270 */
[----:B---3--:R-:W-:Y:S05]  /*138b0*/  @!P0 BRA `(.L_x_783) ;  /* 0x0000000000048947 */ /* 0x008fea0003800000 */
[----:B------:R-:W-:Y:S01]  /*138c0*/  BPT.TRAP 0x1 ;  /* 0x000000040000795c */ /* 0x000fe20000300000 */
.L_x_783:
[----:B------:R-:W-:Y:S05]  /*138d0*/  BSYNC B2 ;  /* 0x0000000000027941 */ /* 0x000fea0003800000 */
.L_x_782:
[----:B------:R-:W2:Y:S01]  /*138e0*/  LDL R6, [R1+0x10] ;  /* 0x0000100001067983 */ /* 0x000ea20000100800 */
[----:B------:R-:W-:Y:S01]  /*138f0*/  R2UR UR10, R11 ;  /* 0x000000000b0a72ca */ /* 0x000fe200000e0000 */
[----:B------:R-:W-:Y:S01]  /*13900*/  UIADD3 UR4, UP0, UR38, 0x670, URZ ;  /* 0x0000067026047890 */ /* 0x000fe2000ff1e03f */
[----:B------:R-:W-:Y:S01]  /*13910*/  R2UR UR6, R12 ;  /* 0x000000000c0672ca */ /* 0x000fe200000e0000 */
[----:B01----:R-:W-:Y:S01]  /*13920*/  VIADD R4, R4, 0x228b0 ;  /* 0x000228b004047836 */ /* 0x003fe20000000000 */
[----:B------:R-:W-:Y:S01]  /*13930*/  R2UR UR7, R13 ;  /* 0x000000000d0772ca */ /* 0x000fe200000e0000 */
[----:B------:R-:W-:Y:S01]  /*13940*/  UIADD3.X UR5, URZ, UR39, URZ, UP0, !UPT ;  /* 0x000000273f057290 */ /* 0x000fe200087fe43f */
[----:B------:R-:W-:Y:S01]  /*13950*/  PLOP3.LUT P0, PT, PT, PT, PT, 0x80, 0x0 ;  /* 0x000000000000781c */ /* 0x000fe20003f0f070 */
[----:B--2---:R-:W-:-:S04]  /*13960*/  IMAD R7, R6, 0xc000, R18 ;  /* 0x0000c00006077824 */ /* 0x004fc800078e0212 */
[----:B------:R-:W-:-:S08]  /*13970*/  VIADD R6, R7, 0x400 ;  /* 0x0000040007067836 */ /* 0x000fd00000000000 */
.L_x_784:
        /* <DEDUP_REMOVED lines=15> */
.L_x_785:
        /* <DEDUP_REMOVED lines=15> */
.L_x_786:
        /* <DEDUP_REMOVED lines=15> */
.L_x_787:
        /* <DEDUP_REMOVED lines=10> */
.L_x_774:
[----:B------:R-:W-:Y:S05]  /*13cf0*/  BSYNC B1 ;  /* 0x0000000000017941 */ /* 0x000fea0003800000 */
.L_x_773:
[----:B------:R-:W2:Y:S04]  /*13d00*/  LDL.LU R9, [R1+0x10] ;  /* 0x0000100001097983 */ /* 0x000ea80000300800 */
[----:B------:R-:W3:Y:S01]  /*13d10*/  LDL.LU R7, [R1+0x18] ;  /* 0x0000180001077983 */ /* 0x000ee20000300800 */
[----:B0-----:R-:W-:Y:S01]  /*13d20*/  VIADD R4, R8, 0xfffffffe ;  /* 0xfffffffe08047836 */ /* 0x001fe20000000000 */
[----:B------:R-:W-:-:S04]  /*13d30*/  PLOP3.LUT P0, PT, PT, PT, PT, 0x8, 0x0 ;  /* 0x000000000000781c */ /* 0x000fc80003f0e170 */
[----:B------:R-:W-:Y:S01]  /*13d40*/  ISETP.GE.AND P3, PT, R4, R3, PT ;  /* 0x000000030400720c */ /* 0x000fe20003f66270 */
[----:B--2---:R-:W-:-:S05]  /*13d50*/  VIADD R5, R9, 0x1 ;  /* 0x0000000109057836 */ /* 0x004fca0000000000 */
[----:B------:R-:W-:-:S04]  /*13d60*/  ISETP.NE.AND P2, PT, R5, 0x2, PT ;  /* 0x000000020500780c */ /* 0x000fc80003f45270 */
[----:B------:R-:W-:Y:S02]  /*13d70*/  SEL R6, RZ, 0x1, P2 ;  /* 0x00000001ff067807 */ /* 0x000fe40001000000 */
[----:B------:R-:W-:Y:S02]  /*13d80*/  SEL R5, R5, RZ, P2 ;  /* 0x000000ff05057207 */ /* 0x000fe40001000000 */
[----:B---3--:R-:W-:-:S03]  /*13d90*/  LOP3.LUT R7, R7, R6, RZ, 0x3c, !PT ;  /* 0x0000000607077212 */ /* 0x008fc600078e3cff */
[----:B------:R1:W-:Y:S04]  /*13da0*/  STL [R1+0x10], R5 ;  /* 0x0000100501007387 */ /* 0x0003e80000100800 */
[----:B------:R1:W-:Y:S01]  /*13db0*/  STL [R1+0x18], R7 ;  /* 0x0000180701007387 */ /* 0x0003e20000100800 */
[----:B------:R-:W-:Y:S05]  /*13dc0*/  @!P3 BRA `(.L_x_767) ;  /* 0x000000080030b947 */ /* 0x000fea0003800000 */
.L_x_803:
[----:B------:R-:W-:Y:S05]  /*13dd0*/  YIELD ;  /* 0x0000000000007946 */ /* 0x000fea0003800000 */
[----:B------:R-:W-:Y:S04]  /*13de0*/  BSSY B1, `(.L_x_788) ;  /* 0x000007e000017945 */ /* 0x000fe80003800000 */
[----:B--2---:R-:W-:Y:S05]  /*13df0*/  @!P6 BRA `(.L_x_789) ;  /* 0x0000000400f0e947 */ /* 0x004fea0003800000 */
[----:B-1----:R-:W2:Y:S04]  /*13e00*/  LDL R5, [R1+0x10] ;  /* 0x0000100001057983 */ /* 0x002ea80000100800 */
[----:B------:R-:W3:Y:S01]  /*13e10*/  LDL R6, [R1+0x18] ;  /* 0x0000180001067983 */ /* 0x000ee20000100800 */
[----:B------:R-:W-:Y:S01]  /*13e20*/  BSSY B2, `(.L_x_790) ;  /* 0x0000008000027945 */ /* 0x000fe20003800000 */
[----:B------:R-:W0:Y:S02]  /*13e30*/  S2R R7, SR_TID.X ;  /* 0x0000000000077919 */ /* 0x000e240000002100 */
[----:B0-----:R-:W-:-:S04]  /*13e40*/  LOP3.LUT R7, R7, 0x7f, RZ, 0xc0, !PT ;  /* 0x0000007f07077812 */ /* 0x001fc800078ec0ff */
[----:B------:R-:W-:Y:S01]  /*13e50*/  ISETP.NE.AND P3, PT, R7, RZ, PT ;  /* 0x000000ff0700720c */ /* 0x000fe20003f65270 */
[----:B--2---:R-:W-:Y:S01]  /*13e60*/  IMAD R5, R5, 0x8, R18 ;  /* 0x0000000805057824 */ /* 0x004fe200078e0212 */
[----:B---3--:R-:W-:-:S04]  /*13e70*/  SHF.L.U32 R6, R6, 0x1f, RZ ;  /* 0x0000001f06067819 */ /* 0x008fc800000006ff */
[----:B------:R-:W0:Y:S02]  /*13e80*/  SYNCS.PHASECHK.TRANS64.TRYWAIT P2, [R5+URZ+0x228a0], R6 ;  /* 0x0228a006050075a7 */ /* 0x000e24000804017f */
[----:B0-----:R-:W-:Y:S05]  /*13e90*/  @!P2 BRA `(.L_x_791) ;  /* 0x0000006c007ca947 */ /* 0x001fea0003800000 */
.L_x_979:
[----:B------:R-:W-:Y:S05]  /*13ea0*/  BSYNC B2 ;  /* 0x0000000000027941 */ /* 0x000fea0003800000 */
.L_x_790:
        /* <DEDUP_REMOVED lines=9> */
.L_x_793:
[----:B------:R-:W-:Y:S05]  /*13f40*/  BSYNC B2 ;  /* 0x0000000000027941 */ /* 0x000fea0003800000 */
.L_x_792:
[----:B------:R-:W2:Y:S01]  /*13f50*/  LDL R7, [R1+0x10] ;  /* 0x0000100001077983 */ /* 0x000ea20000100800 */
[----:B------:R-:W-:Y:S01]  /*13f60*/  IMAD.MOV.U32 R11, RZ, RZ, RZ ;  /* 0x000000ffff0b7224 */ /* 0x000fe200078e00ff */
[----:B------:R-:W-:Y:S01]  /*13f70*/  UIADD3 UR4, UP0, UR38, 0x570, URZ ;  /* 0x0000057026047890 */ /* 0x000fe2000ff1e03f */
[----:B------:R-:W-:Y:S01]  /*13f80*/  PLOP3.LUT P2, PT, PT, PT, PT, 0x80, 0x0 ;  /* 0x000000000000781c */ /* 0x000fe20003f4f070 */
[----:B------:R-:W-:Y:S01]  /*13f90*/  IMAD R8, R4, 0x60, R0 ;  /* 0x0000006004087824 */ /* 0x000fe200078e0200 */
[----:B------:R-:W-:Y:S01]  /*13fa0*/  UMOV UR6, 0x0 ;  /* 0x0000000000067882 */ /* 0x000fe20000000000 */
[----:B------:R-:W-:Y:S01]  /*13fb0*/  R2UR UR10, R11 ;  /* 0x000000000b0a72ca */ /* 0x000fe200000e0000 */
[----:B------:R-:W-:Y:S01]  /*13fc0*/  VIADD R9, R5, 0x22890 ;  /* 0x0002289005097836 */ /* 0x000fe20000000000 */
[----:B------:R-:W-:Y:S01]  /*13fd0*/  UIADD3.X UR5, URZ, UR39, URZ, UP0, !UPT ;  /* 0x000000273f057290 */ /* 0x000fe200087fe43f */
[----:B------:R-:W-:Y:S01]  /*13fe0*/  UMOV UR7, 0x12f00000 ;  /* 0x12f0000000077882 */ /* 0x000fe20000000000 */
[----:B--2---:R-:W-:-:S04]  /*13ff0*/  IMAD R7, R7, 0x3000, R18 ;  /* 0x0000300007077824 */ /* 0x004fc800078e0212 */
[----:B------:R-:W-:-:S07]  /*14000*/  VIADD R7, R7, 0x1c400 ;  /* 0x0001c40007077836 */ /* 0x000fce0000000000 */
.L_x_794:
        /* <DEDUP_REMOVED lines=13> */
.L_x_980:
[----:B------:R-:W-:Y:S05]  /*140e0*/  BSYNC B2 ;  /* 0x0000000000027941 */ /* 0x000fea0003800000 */
.L_x_795:
[----:B------:R-:W-:Y:S01]  /*140f0*/  BSSY B2, `(.L_x_797) ;  /* 0x000000b000027945 */ /* 0x000fe20003800000 */
[----:B------:R-:W-:Y:S02]  /*14100*/  IMAD.MOV.U32 R12, RZ, RZ, 0x0 ;  /* 0x00000000ff0c7424 */ /* 0x000fe400078e00ff */
[----:B------:R-:W-:Y:S01]  /*14110*/  IMAD.MOV.U32 R13, RZ, RZ, 0x12f00000 ;  /* 0x12f00000ff0d7424 */ /* 0x000fe200078e00ff */
[----:B------:R-:W-:Y:S06]  /*14120*/  @P3 BRA `(.L_x_798) ;  /* 0x00000000001c3947 */ /* 0x000fec0003800000 */
[----:B------:R-:W2:Y:S01]  /*14130*/  S2R R7, SR_TID.X ;  /* 0x0000000000077919 */ /* 0x000ea20000002100 */
[----:B01----:R-:W-:-:S04]  /*14140*/  IMAD.MOV.U32 R6, RZ, RZ, 0xc000 ;  /* 0x0000c000ff067424 */ /* 0x003fc800078e00ff */
[----:B------:R3:W-:Y:S01]  /*14150*/  SYNCS.ARRIVE.TRANS64 RZ, [R5+URZ+0x228b0], R6 ;  /* 0x0228b00605ff79a7 */ /* 0x0007e2000800003f */
[----:B--2---:R-:W-:-:S04]  /*14160*/  LOP3.LUT R7, R7, 0x1f, RZ, 0xc0, !PT ;  /* 0x0000001f07077812 */ /* 0x004fc800078ec0ff */
[----:B------:R-:W-:-:S13]  /*14170*/  ISETP.NE.AND P2, PT, R7, RZ, PT ;  /* 0x000000ff0700720c */ /* 0x000fda0003f45270 */
[----:B---3--:R-:W-:Y:S05]  /*14180*/  @!P2 BRA `(.L_x_798) ;  /* 0x000000000004a947 */ /* 0x008fea0003800000 */
[----:B------:R-:W-:Y:S01]  /*14190*/  BPT.TRAP 0x1 ;  /* 0x000000040000795c */ /* 0x000fe20000300000 */
.L_x_798:
[----:B------:R-:W-:Y:S05]  /*141a0*/  BSYNC B2 ;  /* 0x0000000000027941 */ /* 0x000fea0003800000 */
.L_x_797:
[----:B01----:R-:W2:Y:S01]  /*141b0*/  LDL R6, [R1+0x10] ;  /* 0x0000100001067983 */ /* 0x003ea20000100800 */
[----:B------:R-:W-:Y:S01]  /*141c0*/  R2UR UR10, R11 ;  /* 0x000000000b0a72ca */ /* 0x000fe200000e0000 */
[----:B------:R-:W-:Y:S01]  /*141d0*/  UIADD3 UR4, UP0, UR38, 0x670, URZ ;  /* 0x0000067026047890 */ /* 0x000fe2000ff1e03f */
[----:B------:R-:W-:Y:S01]  /*141e0*/  R2UR UR6, R12 ;  /* 0x000000000c0672ca */ /* 0x000fe200000e0000 */
[----:B------:R-:W-:Y:S01]  /*141f0*/  VIADD R5, R5, 0x228b0 ;  /* 0x000228b005057836 */ /* 0x000fe20000000000 */
[----:B------:R-:W-:Y:S01]  /*14200*/  R2UR UR7, R13 ;  /* 0x000000000d0772ca */ /* 0x000fe200000e0000 */
[----:B------:R-:W-:Y:S01]  /*14210*/  UIADD3.X UR5, URZ, UR39, URZ, UP0, !UPT ;  /* 0x000000273f057290 */ /* 0x000fe200087fe43f */
[----:B------:R-:W-:Y:S01]  /*14220*/  PLOP3.LUT P2, PT, PT, PT, PT, 0x80, 0x0 ;  /* 0x000000000000781c */ /* 0x000fe20003f4f070 */
[----:B--2---:R-:W-:-:S04]  /*14230*/  IMAD R6, R6, 0xc000, R18 ;  /* 0x0000c00006067824 */ /* 0x004fc800078e0212 */
[----:B------:R-:W-:-:S08]  /*14240*/  VIADD R7, R6, 0x400 ;  /* 0x0000040006077836 */ /* 0x000fd00000000000 */
.L_x_799:
        /* <DEDUP_REMOVED lines=15> */
.L_x_800:
        /* <DEDUP_REMOVED lines=15> */
.L_x_801:
        /* <DEDUP_REMOVED lines=15> */
.L_x_802:
        /* <DEDUP_REMOVED lines=10> */
.L_x_789:
[----:B------:R-:W-:Y:S05]  /*145c0*/  BSYNC B1 ;  /* 0x0000000000017941 */ /* 0x000fea0003800000 */
.L_x_788:
[----:B------:R-:W2:Y:S04]  /*145d0*/  LDL.LU R9, [R1+0x10] ;  /* 0x0000100001097983 */ /* 0x000ea80000300800 */
[----:B-1----:R-:W3:Y:S01]  /*145e0*/  LDL.LU R7, [R1+0x18] ;  /* 0x0000180001077983 */ /* 0x002ee20000300800 */
[C---:B------:R-:W-:Y:S01]  /*145f0*/  ISETP.GT.AND P3, PT, R4.reuse, R3, PT ;  /* 0x000000030400720c */ /* 0x040fe20003f64270 */
[----:B------:R-:W-:Y:S02]  /*14600*/  VIADD R4, R4, 0xffffffff ;  /* 0xffffffff04047836 */ /* 0x000fe40000000000 */
[----:B--2---:R-:W-:-:S05]  /*14610*/  VIADD R5, R9, 0x1 ;  /* 0x0000000109057836 */ /* 0x004fca0000000000 */
[----:B------:R-:W-:-:S04]  /*14620*/  ISETP.NE.AND P2, PT, R5, 0x2, PT ;  /* 0x000000020500780c */ /* 0x000fc80003f45270 */
[----:B------:R-:W-:Y:S02]  /*14630*/  SEL R6, RZ, 0x1, P2 ;  /* 0x00000001ff067807 */ /* 0x000fe40001000000 */
[----:B------:R-:W-:Y:S02]  /*14640*/  SEL R5, R5, RZ, P2 ;  /* 0x000000ff05057207 */ /* 0x000fe40001000000 */
[----:B---3--:R-:W-:-:S05]  /*14650*/  LOP3.LUT R7, R7, R6, RZ, 0x3c, !PT ;  /* 0x0000000607077212 */ /* 0x008fca00078e3cff */
[----:B------:R2:W-:Y:S04]  /*14660*/  STL [R1+0x18], R7 ;  /* 0x0000180701007387 */ /* 0x0005e80000100800 */
[----:B------:R2:W-:Y:S01]  /*14670*/  STL [R1+0x10], R5 ;  /* 0x0000100501007387 */ /* 0x0005e20000100800 */
[----:B------:R-:W-:Y:S05]  /*14680*/  @P3 BRA `(.L_x_803) ;  /* 0xfffffff400d03947 */ /* 0x000fea000383ffff */
.L_x_767:
[----:B------:R-:W-:Y:S05]  /*14690*/  BSYNC B0 ;  /* 0x0000000000007941 */ /* 0x000fea0003800000 */
.L_x_766:
[----:B-12---:R1:W5:Y:S01]  /*146a0*/  LDL R7, [R1+0x38] ;  /* 0x0000380001077983 */ /* 0x0063620000100800 */
[----:B------:R-:W-:Y:S05]  /*146b0*/  @!P0 WARPSYNC.ALL ;  /* 0x0000000000008948 */ /* 0x000fea0003800000 */
[----:B------:R1:W-:Y:S01]  /*146c0*/  STL [R1+0x3c], RZ ;  /* 0x00003cff01007387 */ /* 0x0003e20000100800 */
[----:B------:R-:W-:Y:S01]  /*146d0*/  BSSY B0, `(.L_x_804) ;  /* 0x0000020000007945 */ /* 0x000fe20003800000 */
[----:B------:R-:W-:Y:S06]  /*146e0*/  @!P0 BAR.SYNC.DEFER_BLOCKING 0xc, 0x180 ;  /* 0x0306000000008b1d */ /* 0x000fec0000010000 */
[----:B-1----:R-:W-:Y:S05]  /*146f0*/  @!P1 BRA `(.L_x_805) ;  /* 0x0000000000749947 */ /* 0x002fea0003800000 */
[----:B------:R-:W-:-:S13]  /*14700*/  ISETP.NE.AND P0, PT, R10, RZ, PT ;  /* 0x000000ff0a00720c */ /* 0x000fda0003f05270 */
[----:B------:R-:W1:Y:S02]  /*14710*/  @!P0 LDC R10, c[0x0][0x9f0] ;  /* 0x00027c00ff0a8b82 */ /* 0x000e640000000800 */
[----:B-1----:R-:W-:-:S04]  /*14720*/  IABS R0, R10 ;  /* 0x0000000a00007213 */ /* 0x002fc80000000000 */
        /* <DEDUP_REMOVED lines=9> */
[----:B-----5:R-:W-:-:S03]  /*147c0*/  IADD3 R4, R7, -0x1, R10 ;  /* 0xffffffff07047810 */ /* 0x020fc60007ffe00a */
        /* <DEDUP_REMOVED lines=15> */
[----:B------:R1:W-:Y:S02]  /*148c0*/  STL [R1+0x3c], R2 ;  /* 0x00003c0201007387 */ /* 0x0003e40000100800 */
.L_x_805:
[----:B------:R-:W-:Y:S05]  /*148d0*/  BSYNC B0 ;  /* 0x0000000000007941 */ /* 0x000fea0003800000 */
.L_x_804:
[----:B------:R-:W2:Y:S04]  /*148e0*/  LDL R0, [R1+0x3c] ;  /* 0x00003c0001007983 */ /* 0x000ea80000100800 */
[----:B-1----:R-:W2:Y:S01]  /*148f0*/  LDL R2, [R1+0x5c] ;  /* 0x00005c0001027983 */ /* 0x002ea20000100800 */
[----:B------:R-:W-:Y:S01]  /*14900*/  BSSY B7, `(.L_x_806) ;  /* 0x00003e6000077945 */ /* 0x000fe20003800000 */
[----:B--2---:R-:W-:-:S05]  /*14910*/  IMAD R2, R2, R0, RZ ;  /* 0x0000000002027224 */ /* 0x004fca00078e02ff */
[----:B-----5:R-:W-:Y:S01]  /*14920*/  VIADDMNMX R0, R2, R0, R7, PT ;  /* 0x0000000002007246 */ /* 0x020fe20003800107 */
[----:B------:R1:W-:Y:S03]  /*14930*/  STL [R1+0x28], R2 ;  /* 0x0000280201007387 */ /* 0x0003e60000100800 */
[----:B------:R-:W-:Y:S01]  /*14940*/  ISETP.GT.AND P0, PT, R0, R2, PT ;  /* 0x000000020000720c */ /* 0x000fe20003f04270 */
[----:B------:R1:W-:-:S12]  /*14950*/  STL [R1+0x40], R0 ;  /* 0x0000400001007387 */ /* 0x0003d80000100800 */
[----:B-1----:R-:W-:Y:S05]  /*14960*/  @P0 BRA `(.L_x_807) ;  /* 0x0000000000480947 */ /* 0x002fea0003800000 */
[----:B------:R-:W1:Y:S02]  /*14970*/  S2R R0, SR_TID.X ;  /* 0x0000000000007919 */ /* 0x000e640000002100 */
[----:B-1----:R-:W-:-:S04]  /*14980*/  LOP3.LUT R0, R0, 0x7f, RZ, 0xc0, !PT ;  /* 0x0000007f00007812 */ /* 0x002fc800078ec0ff */
[----:B------:R-:W-:-:S13]  /*14990*/  ISETP.NE.AND P0, PT, R0, RZ, PT ;  /* 0x000000ff0000720c */ /* 0x000fda0003f05270 */
[----:B------:R-:W-:Y:S05]  /*149a0*/  @P0 BRA `(.L_x_808) ;  /* 0x0000003c006c0947 */ /* 0x000fea0003800000 */
[----:B------:R-:W1:Y:S01]  /*149b0*/  S2R R5, SR_LANEID ;  /* 0x0000000000057919 */ /* 0x000e620000000000 */
[----:B------:R-:W-:Y:S01]  /*149c0*/  VOTEU.ANY UR4, UPT, PT ;  /* 0x0000000000047886 */ /* 0x000fe200038e0100 */
[----:B------:R-:W2:Y:S01]  /*149d0*/  LDC.64 R2, c[0x0][0xc60] ;  /* 0x00031800ff027b82 */ /* 0x000ea20000000a00 */
[----:B------:R-:W1:Y:S02]  /*149e0*/  FLO.U32 R0, UR4 ;  /* 0x0000000400007d00 */ /* 0x000e6400080e0000 */
[----:B-1----:R-:W-:-:S06]  /*149f0*/  ISETP.EQ.U32.AND P0, PT, R0, R5, PT ;  /* 0x000000050000720c */ /* 0x002fcc0003f02070 */
[----:B------:R-:W2:Y:S07]  /*14a00*/  POPC R5, UR4 ;  /* 0x0000000400057d09 */ /* 0x000eae0008000000 */
[----:B--2---:R-:W2:Y:S01]  /*14a10*/  @P0 ATOMG.E.ADD.STRONG.GPU PT, R3, desc[UR40][R2.64], R5 ;  /* 0x00000005020309a8 */ /* 0x004ea200081ee1e8 */
[----:B------:R-:W1:Y:S02]  /*14a20*/  S2R R4, SR_LTMASK ;  /* 0x0000000000047919 */ /* 0x000e640000003900 */
[----:B-1----:R-:W-:-:S04]  /*14a30*/  LOP3.LUT R4, R4, UR4, RZ, 0xc0, !PT ;  /* 0x0000000404047c12 */ /* 0x002fc8000f8ec0ff */
[----:B------:R-:W1:Y:S01]  /*14a40*/  POPC R7, R4 ;  /* 0x0000000400077309 */ /* 0x000e620000000000 */
[----:B--2---:R-:W1:Y:S02]  /*14a50*/  SHFL.IDX PT, R0, R3, R0, 0x1f ;  /* 0x00001f0003007589 */ /* 0x004e6400000e0000 */
[----:B-1----:R-:W-:-:S05]  /*14a60*/  IADD3 R0, R0, UR37, R7 ;  /* 0x0000002500007c10 */ /* 0x002fca000fffe007 */
[----:B------:R3:W-:Y:S01]  /*14a70*/  STL [R1], R0 ;  /* 0x0000000001007387 */ /* 0x0007e20000100800 */
[----:B------:R-:W-:Y:S05]  /*14a80*/  BRA `(.L_x_808) ;  /* 0x0000003c00347947 */ /* 0x000fea0003800000 */
.L_x_807:
        /* <DEDUP_REMOVED lines=11> */
[----:B------:R-:W-:Y:S02]  /*14b40*/  IMAD.U32 R6, RZ, RZ, UR8 ;  /* 0x00000008ff067e24 */ /* 0x000fe4000f8e00ff */
[----:B------:R-:W-:-:S02]  /*14b50*/  IMAD.U32 R7, RZ, RZ, UR9 ;  /* 0x00000009ff077e24 */ /* 0x000fc4000f8e00ff */
[----:B------:R-:W-:Y:S02]  /*14b60*/  IMAD.U32 R10, RZ, RZ, UR4 ;  /* 0x00000004ff0a7e24 */ /* 0x000fe4000f8e00ff */
[----:B------:R-:W-:Y:S02]  /*14b70*/  IMAD.U32 R11, RZ, RZ, UR5 ;  /* 0x00000005ff0b7e24 */ /* 0x000fe4000f8e00ff */
[----:B------:R-:W-:Y:S02]  /*14b80*/  IMAD.MOV.U32 R8, RZ, RZ, 0x70 ;  /* 0x00000070ff087424 */ /* 0x000fe400078e00ff */
[----:B0-----:R-:W-:Y:S02]  /*14b90*/  IMAD.MOV.U32 R12, RZ, RZ, 0x1 ;  /* 0x00000001ff0c7424 */ /* 0x001fe400078e00ff */
[----:B------:R-:W-:-:S07]  /*14ba0*/  IMAD.MOV.U32 R13, RZ, RZ, RZ ;  /* 0x000000ffff0d7224 */ /* 0x000fce00078e00ff */
[----:B------:R-:W-:-:S07]  /*14bb0*/  LEPC R20, `(.L_x_810) ;  /* 0x000000001014794e */ /* 0x000fce0000000000 */
[----:B-1----:R-:W-:Y:S05]  /*14bc0*/  CALL.ABS.NOINC R2 ;  /* 0x0000000002007343 */ /* 0x002fea0003c00000 */
.L_x_810:
[----:B------:R-:W-:Y:S05]  /*14bd0*/  BSYNC B6 ;  /* 0x0000000000067941 */ /* 0x000fea0003800000 */
.L_x_809:
        /* <DEDUP_REMOVED lines=8> */
[----:B------:R1:W2:Y:S01]  /*14c60*/  LDC.64 R2, c[0x4][R0] ;  /* 0x0100000000027b82 */ /* 0x0002a20000000a00 */
[----:B------:R-:W-:Y:S02]  /*14c70*/  IMAD.U32 R4, RZ, RZ, UR6 ;  /* 0x00000006ff047e24 */ /* 0x000fe4000f8e00ff */
[----:B------:R-:W-:Y:S02]  /*14c80*/  IMAD.U32 R5, RZ, RZ, UR7 ;  /* 0x00000007ff057e24 */ /* 0x000fe4000f8e00ff */
[----:B------:R-:W-:Y:S02]  /*14c90*/  IMAD.U32 R6, RZ, RZ, UR8 ;  /* 0x00000008ff067e24 */ /* 0x000fe4000f8e00ff */
[----:B------:R-:W-:-:S02]  /*14ca0*/  IMAD.U32 R7, RZ, RZ, UR9 ;  /* 0x00000009ff077e24 */ /* 0x000fc4000f8e00ff */
[----:B------:R-:W-:Y:S02]  /*14cb0*/  IMAD.U32 R10, RZ, RZ, UR4 ;  /* 0x00000004ff0a7e24 */ /* 0x000fe4000f8e00ff */
[----:B------:R-:W-:Y:S02]  /*14cc0*/  IMAD.U32 R11, RZ, RZ, UR5 ;  /* 0x00000005ff0b7e24 */ /* 0x000fe4000f8e00ff */
[----:B------:R-:W-:Y:S02]  /*14cd0*/  IMAD.MOV.U32 R8, RZ, RZ, 0x70 ;  /* 0x00000070ff087424 */ /* 0x000fe400078e00ff */
[----:B0-----:R-:W-:Y:S02]  /*14ce0*/  IMAD.MOV.U32 R12, RZ, RZ, 0x1 ;  /* 0x00000001ff0c7424 */ /* 0x001fe400078e00ff */
[----:B-1----:R-:W-:-:S07]  /*14cf0*/  IMAD.MOV.U32 R13, RZ, RZ, RZ ;  /* 0x000000ffff0d7224 */ /* 0x002fce00078e00ff */
[----:B------:R-:W-:-:S07]  /*14d00*/  LEPC R20, `(.L_x_813) ;  /* 0x000000001014794e */ /* 0x000fce0000000000 */
[----:B--2---:R-:W-:Y:S05]  /*14d10*/  CALL.ABS.NOINC R2 ;  /* 0x0000000002007343 */ /* 0x004fea0003c00000 */
.L_x_813:
        /* <DEDUP_REMOVED lines=16> */
.L_x_812:
[----:B------:R-:W-:Y:S05]  /*14e20*/  BSYNC B6 ;  /* 0x0000000000067941 */ /* 0x000fea0003800000 */
.L_x_811:
[----:B------:R-:W2:Y:S01]  /*14e30*/  LDL.LU R4, [R1+0x20] ;  /* 0x0000200001047983 */ /* 0x000ea20000300800 */
        /* <DEDUP_REMOVED lines=8> */
[----:B---3--:R1:W2:Y:S02]  /*14ec0*/  @P0 LDG.E R7, desc[UR40][R2.64] ;  /* 0x0000002802070981 */ /* 0x0082a4000c1e1900 */
[----:B-1----:R-:W1:Y:S01]  /*14ed0*/  LDC.64 R2, c[0x0][0x418] ;  /* 0x00010600ff027b82 */ /* 0x002e620000000a00 */
[----:B----4-:R-:W-:Y:S01]  /*14ee0*/  VIADD R0, R0, 0xffffffff ;  /* 0xffffffff00007836 */ /* 0x010fe20000000000 */
[----:B--2---:R-:W-:Y:S01]  /*14ef0*/  SHF.R.S32.HI R8, RZ, 0x1f, R7 ;  /* 0x0000001fff087819 */ /* 0x004fe20000011407 */
[----:B------:R2:W-:Y:S04]  /*14f00*/  @P0 STL [R1+0x8], R7 ;  /* 0x0000080701000387 */ /* 0x0005e80000100800 */
[----:B------:R2:W-:Y:S01]  /*14f10*/  STL [R1+0x20], R8 ;  /* 0x0000200801007387 */ /* 0x0005e20000100800 */
[----:B-1----:R-:W-:Y:S01]  /*14f20*/  LOP3.LUT P0, RZ, R2, UR4, RZ, 0xfc, !PT ;  /* 0x0000000402ff7c12 */ /* 0x002fe2000f80fcff */
[----:B------:R-:W-:-:S03]  /*14f30*/  UMOV UR4, 0xffffffff ;  /* 0xffffffff00047882 */ /* 0x000fc60000000000 */
[----:B------:R-:W-:-:S04]  /*14f40*/  LOP3.LUT P0, RZ, R3, UR5, RZ, 0xfc, P0 ;  /* 0x0000000503ff7c12 */ /* 0x000fc8000800fcff */
[----:B------:R-:W-:Y:S01]  /*14f50*/  SEL R17, R7, RZ, !P0 ;  /* 0x000000ff07117207 */ /* 0x000fe20004000000 */
[----:B--2---:R-:W-:Y:S08]  /*14f60*/  BRA.DIV UR4, `(.L_x_814) ;  /* 0x0000005e04707947 */ /* 0x004ff0000b800000 */
[----:B------:R-:W1:Y:S02]  /*14f70*/  S2R R4, SR_TID.X ;  /* 0x0000000000047919 */ /* 0x000e640000002100 */
[----:B-1----:R-:W-:-:S04]  /*14f80*/  SHF.R.U32.HI R4, RZ, 0x5, R4 ;  /* 0x00000005ff047819 */ /* 0x002fc80000011604 */
[----:B------:R-:W-:-:S05]  /*14f90*/  LOP3.LUT R4, R4, 0x3, RZ, 0xc0, !PT ;  /* 0x0000000304047812 */ /* 0x000fca00078ec0ff */
[----:B0-----:R0:W1:Y:S02]  /*14fa0*/  SHFL.IDX PT, R14, R4, RZ, 0x1f ;  /* 0x00001fff040e7589 */ /* 0x00106400000e0000 */
.L_x_983:
[----:B0-----:R-:W2:Y:S01]  /*14fb0*/  LDL.LU R4, [R1+0x1c] ;  /* 0x00001c0001047983 */ /* 0x001ea20000300800 */
[----:B------:R-:W-:Y:S02]  /*14fc0*/  PLOP3.LUT P1, PT, PT, PT, PT, 0x8, 0x0 ;  /* 0x000000000000781c */ /* 0x000fe40003f2e170 */
[----:B-1----:R-:W-:Y:S01]  /*14fd0*/  ISETP.NE.AND P0, PT, R14, RZ, PT ;  /* 0x000000ff0e00720c */ /* 0x002fe20003f05270 */
[----:B------:R0:W-:Y:S01]  /*14fe0*/  STL [R1+0x30], R0 ;  /* 0x0000300001007387 */ /* 0x0001e20000100800 */
[----:B--2---:R-:W-:-:S09]  /*14ff0*/  LOP3.LUT R4, R4, 0xfffffffe, RZ, 0xc0, !PT ;  /* 0xfffffffe04047812 */ /* 0x004fd200078ec0ff */
[----:B------:R-:W-:-:S05]  /*15000*/  @P1 LOP3.LUT R4, R4, 0x1, RZ, 0xfc, !PT ;  /* 0x0000000104041812 */ /* 0x000fca00078efcff */
[----:B------:R0:W-:Y:S01]  /*15010*/  STL [R1+0x1c], R4 ;  /* 0x00001c0401007387 */ /* 0x0001e20000100800 */
[----:B------:R-:W-:Y:S05]  /*15020*/  @P0 BRA `(.L_x_815) ;  /* 0x00000004000c0947 */ /* 0x000fea0003800000 */
[----:B------:R-:W-:-:S03]  /*15030*/  UMOV UR4, 0xffffffff ;  /* 0xffffffff00047882 */ /* 0x000fc60000000000 */
[----:B------:R-:W-:Y:S05]  /*15040*/  BRA.DIV UR4, `(.L_x_816) ;  /* 0x0000005e046c7947 */ /* 0x000fea000b800000 */
[----:B------:R-:W-:-:S13]  /*15050*/  ELECT P6, URZ, PT ;  /* 0x00000000003f782f */ /* 0x000fda00038c0000 */
.L_x_986:
[----:B------:R-:W-:Y:S05]  /*15060*/  @!P6 BRA `(.L_x_815) ;  /* 0x0000000000fce947 */ /* 0x000fea0003800000 */
[----:B------:R-:W-:-:S04]  /*15070*/  ISETP.NE.U32.AND P0, PT, R2, RZ, PT ;  /* 0x000000ff0200720c */ /* 0x000fc80003f05070 */
[----:B------:R-:W-:-:S13]  /*15080*/  ISETP.NE.AND.EX P0, PT, R3, RZ, PT, P0 ;  /* 0x000000ff0300720c */ /* 0x000fda0003f05300 */
[----:B------:R-:W-:Y:S05]  /*15090*/  @!P0 BRA `(.L_x_817) ;  /* 0x0000000000508947 */ /* 0x000fea0003800000 */
[----:B------:R-:W1:Y:S01]  /*150a0*/  LDC R6, c[0x0][0x43c] ;  /* 0x00010f00ff067b82 */ /* 0x000e620000000800 */
[----:B------:R-:W-:Y:S01]  /*150b0*/  IMAD.MOV.U32 R9, RZ, RZ, R0 ;  /* 0x000000ffff097224 */ /* 0x000fe200078e0000 */
[----:B------:R-:W-:-:S03]  /*150c0*/  ULDC.64 UR4, c[0x0][0x428] ;  /* 0x00010a0000047ab9 */ /* 0x000fc60000000a00 */
[----:B0-----:R-:W-:Y:S01]  /*150d0*/  IMAD.MOV.U32 R0, RZ, RZ, R9 ;  /* 0x000000ffff007224 */ /* 0x001fe200078e0009 */
[----:B-1----:R-:W-:-:S13]  /*150e0*/  ISETP.NE.AND P0, PT, R6, 0x1, PT ;  /* 0x000000010600780c */ /* 0x002fda0003f05270 */
[----:B------:R-:W0:Y:S02]  /*150f0*/  @P0 LDC.64 R4, c[0x0][0x440] ;  /* 0x00011000ff040b82 */ /* 0x000e240000000a00 */
[----:B0-----:R-:W-:-:S05]  /*15100*/  @P0 IMAD.HI.U32 R4, R9, R4, RZ ;  /* 0x0000000409040227 */ /* 0x001fca00078e00ff */
        /* <DEDUP_REMOVED lines=13> */
.L_x_817:
[----:B-1----:R-:W2:Y:S01]  /*151e0*/  LDL R2, [R1+0x14] ;  /* 0x0000140001027983 */ /* 0x002ea20000100800 */
[----:B0-----:R-:W-:Y:S01]  /*151f0*/  IMAD R0, R19, 0x8, R18 ;  /* 0x0000000813007824 */ /* 0x001fe200078e0212 */
[----:B--2---:R-:W-:-:S04]  /*15200*/  SHF.L.U32 R2, R2, 0x1f, RZ ;  /* 0x0000001f02027819 */ /* 0x004fc800000006ff */
[----:B------:R-:W0:Y:S02]  /*15210*/  SYNCS.PHASECHK.TRANS64.TRYWAIT P0, [R0+URZ+0x22840], R2 ;  /* 0x02284002000075a7 */ /* 0x000e24000800017f */
[----:B0-----:R-:W-:Y:S05]  /*15220*/  @!P0 BRA `(.L_x_818) ;  /* 0x0000005c00148947 */ /* 0x001fea0003800000 */
.L_x_987:
[----:B------:R-:W1:Y:S02]  /*15230*/  S2R R3, SR_TID.X ;  /* 0x0000000000037919 */ /* 0x000e640000002100 */
[----:B-1----:R-:W-:-:S04]  /*15240*/  LOP3.LUT R3, R3, 0x7f, RZ, 0xc0, !PT ;  /* 0x0000007f03037812 */ /* 0x002fc800078ec0ff */
[----:B------:R-:W-:-:S13]  /*15250*/  ISETP.NE.AND P0, PT, R3, RZ, PT ;  /* 0x000000ff0300720c */ /* 0x000fda0003f05270 */
        /* <DEDUP_REMOVED lines=8> */
.L_x_819:
[----:B------:R-:W2:Y:S04]  /*152e0*/  LDL R4, [R1+0x30] ;  /* 0x0000300001047983 */ /* 0x000ea80000100800 */
[----:B------:R-:W3:Y:S04]  /*152f0*/  LDL R3, [R1+0x24] ;  /* 0x0000240001037983 */ /* 0x000ee80000100800 */
[----:B0-----:R-:W4:Y:S01]  /*15300*/  LDL.LU R2, [R1+0x1c] ;  /* 0x00001c0001027983 */ /* 0x001f220000300800 */
[----:B------:R-:W-:Y:S01]  /*15310*/  R2UR UR9, R0 ;  /* 0x00000000000972ca */ /* 0x000fe200000e0000 */
[----:B------:R-:W-:Y:S01]  /*15320*/  IMAD R0, R19, 0x3000, R18 ;  /* 0x0000300013007824 */ /* 0x000fe200078e0212 */
[----:B------:R-:W-:Y:S01]  /*15330*/  PLOP3.LUT P0, PT, PT, PT, PT, 0x80, 0x0 ;  /* 0x000000000000781c */ /* 0x000fe20003f0f070 */
[----:B------:R-:W-:Y:S01]  /*15340*/  UIADD3 UR6, UP0, UR38, 0x370, URZ ;  /* 0x0000037026067890 */ /* 0x000fe2000ff1e03f */
[----:B------:R-:W-:Y:S01]  /*15350*/  R2UR UR12, R16 ;  /* 0x00000000100c72ca */ /* 0x000fe200000e0000 */
[----:B------:R-:W-:Y:S01]  /*15360*/  UMOV UR5, 0x14f00000 ;  /* 0x14f0000000057882 */ /* 0x000fe20000000000 */
[----:B------:R-:W-:Y:S01]  /*15370*/  R2UR UR8, R0 ;  /* 0x00000000000872ca */ /* 0x000fe200000e0000 */
[----:B------:R-:W-:Y:S01]  /*15380*/  UIADD3.X UR7, URZ, UR39, URZ, UP0, !UPT ;  /* 0x000000273f077290 */ /* 0x000fe200087fe43f */
[----:B-----5:R-:W-:Y:S01]  /*15390*/  R2UR UR13, R17 ;  /* 0x00000000110d72ca */ /* 0x020fe200000e0000 */
[----:B------:R-:W-:-:S04]  /*153a0*/  UMOV UR10, URZ ;  /* 0x0000003f000a7c82 */ /* 0x000fc80008000000 */
[----:B------:R-:W-:-:S06]  /*153b0*/  UIADD3 UR9, UR9, 0x22830, URZ ;  /* 0x0002283009097890 */ /* 0x000fcc000fffe03f */
[----:B------:R-:W-:Y:S01]  /*153c0*/  UIADD3 UR8, UR8, 0x1c400, URZ ;  /* 0x0001c40008087890 */ /* 0x000fe2000fffe03f */
[----:B--2---:R-:W-:Y:S02]  /*153d0*/  R2UR UR11, R4 ;  /* 0x00000000040b72ca */ /* 0x004fe400000e0000 */
[----:B---3--:R-:W-:Y:S02]  /*153e0*/  R2UR UR4, R3 ;  /* 0x00000000030472ca */ /* 0x008fe400000e0000 */
[----:B----4-:R-:W-:-:S04]  /*153f0*/  LOP3.LUT R2, R2, 0xfffffffe, RZ, 0xc0, !PT ;  /* 0xfffffffe02027812 */ /* 0x010fc800078ec0ff */
[----:B------:R-:W-:-:S07]  /*15400*/  @P0 LOP3.LUT R2, R2, 0x1, RZ, 0xfc, !PT ;  /* 0x0000000102020812 */ /* 0x000fce00078efcff */
[----:B------:R-:W-:Y:S01]  /*15410*/  UIMAD UR11, UR11, 0x60, UR4 ;  /* 0x000000600b0b78a4 */ /* 0x000fe2000f8e0204 */
[----:B------:R1:W-:Y:S02]  /*15420*/  STL [R1+0x1c], R2 ;  /* 0x00001c0201007387 */ /* 0x0003e40000100800 */
[----:B------:R-:W-:-:S06]  /*15430*/  UMOV UR4, 0x0 ;  /* 0x0000000000047882 */ /* 0x000fcc0000000000 */
[----:B------:R1:W-:Y:S01]  /*15440*/  UTMALDG.4D [UR8], [UR6], desc[UR4] ;  /* 0x00000408060075b4 */ /* 0x0003e20008019000 */
[----:B------:R-:W-:Y:S02]  /*15450*/  NOP ;  /* 0x0000000000007918 */ /* 0x000fe40000000000 */
.L_x_815:
[----:B------:R-:W2:Y:S04]  /*15460*/  LDL.LU R3, [R1+0x48] ;  /* 0x0000480001037983 */ /* 0x000ea80000300800 */
[----:B------:R-:W3:Y:S04]  /*15470*/  LDL.LU R5, [R1+0x2c] ;  /* 0x00002c0001057983 */ /* 0x000ee80000300800 */
[----:B0-----:R-:W4:Y:S01]  /*15480*/  LDL.LU R4, [R1+0x50] ;  /* 0x0000500001047983 */ /* 0x001f220000300800 */
[----:B------:R-:W-:Y:S05]  /*15490*/  WARPSYNC.ALL ;  /* 0x0000000000007948 */ /* 0x000fea0003800000 */
[----:B-1----:R-:W-:Y:S01]  /*154a0*/  ULDC.64 UR6, c[0x0][0xa00] ;  /* 0x0002800000067ab9 */ /* 0x002fe20000000a00 */
        /* <DEDUP_REMOVED lines=19> */
[----:B0-----:R-:W-:Y:S01]  /*155e0*/  MOV R2, 0x0 ;  /* 0x0000000000027802 */ /* 0x001fe20000000f00 */
        /* <DEDUP_REMOVED lines=15> */
.L_x_821:
[----:B------:R-:W-:Y:S05]  /*156e0*/  BSYNC B6 ;  /* 0x0000000000067941 */ /* 0x000fea0003800000 */
.L_x_820:
[----:B0-----:R-:W2:Y:S01]  /*156f0*/  LDL.LU R0, [R1+0x60] ;  /* 0x0000600001007983 */ /* 0x001ea20000300800 */
[----:B------:R-:W-:Y:S01]  /*15700*/  ULDC.64 UR4, c[0x0][0x2d8] ;  /* 0x0000b60000047ab9 */ /* 0x000fe20000000a00 */
[----:B------:R-:W0:Y:S01]  /*15710*/  LDC R8, c[0x0][0x448] ;  /* 0x00011200ff087b82 */ /* 0x000e220000000800 */
[----:B------:R-:W-:Y:S01]  /*15720*/  ULDC UR6, c[0x0][0x2b8] ;  /* 0x0000ae0000067ab9 */ /* 0x000fe20000000800 */
[----:B------:R-:W3:Y:S04]  /*15730*/  LDL.LU R5, [R1+0x50] ;  /* 0x0000500001057983 */ /* 0x000ee80000300800 */
[----:B------:R-:W3:Y:S04]  /*15740*/  LDL.LU.64 R2, [R1+0x48] ;  /* 0x0000480001027983 */ /* 0x000ee80000300a00 */
[----:B------:R-:W4:Y:S01]  /*15750*/  LDL.LU R4, [R1+0x2c] ;  /* 0x00002c0001047983 */ /* 0x000f220000300800 */
[----:B0-----:R-:W-:-:S13]  /*15760*/  ISETP.NE.AND P0, PT, R8, 0x1, PT ;  /* 0x000000010800780c */ /* 0x001fda0003f05270 */
[----:B------:R-:W0:Y:S01]  /*15770*/  @P0 LDC R7, c[0x0][0x450] ;  /* 0x00011400ff070b82 */ /* 0x000e220000000800 */
[----:B---3--:R-:W-:Y:S02]  /*15780*/  IMAD.MOV.U32 R3, RZ, RZ, R5 ;  /* 0x000000ffff037224 */ /* 0x008fe400078e0005 */
[----:B------:R-:W3:Y:S01]  /*15790*/  LDL.LU R5, [R1+0x4] ;  /* 0x0000040001057983 */ /* 0x000ee20000300800 */
[----:B------:R-:W-:-:S03]  /*157a0*/  IMAD.WIDE.U32 R2, R16, UR4, R2 ;  /* 0x0000000410027c25 */ /* 0x000fc6000f8e0002 */
[----:B------:R1:W5:Y:S01]  /*157b0*/  LDL R9, [R1+0x34] ;  /* 0x0000340001097983 */ /* 0x0003620000100800 */
[----:B------:R-:W-:Y:S01]  /*157c0*/  IMAD R3, R16, UR5, R3 ;  /* 0x0000000510037c24 */ /* 0x000fe2000f8e0203 */
[----:B------:R-:W-:Y:S02]  /*157d0*/  ULDC.64 UR4, c[0x0][0x2e0] ;  /* 0x0000b80000047ab9 */ /* 0x000fe40000000a00 */
[----:B--2---:R-:W-:Y:S02]  /*157e0*/  IMAD R0, R0, UR4, RZ ;  /* 0x0000000400007c24 */ /* 0x004fe4000f8e02ff */
[----:B----4-:R-:W-:-:S04]  /*157f0*/  IMAD.WIDE.U32 R2, R4, UR4, R2 ;  /* 0x0000000404027c25 */ /* 0x010fc8000f8e0002 */
[----:B------:R-:W-:Y:S01]  /*15800*/  IMAD R0, R4, UR5, R0 ;  /* 0x0000000504007c24 */ /* 0x000fe2000f8e0200 */
[----:B------:R-:W2:Y:S01]  /*15810*/  S2R R10, SR_TID.X ;  /* 0x00000000000a7919 */ /* 0x000ea20000002100 */
[----:B------:R-:W-:Y:S02]  /*15820*/  ULDC.64 UR4, c[0x0][0x2d0] ;  /* 0x0000b40000047ab9 */ /* 0x000fe40000000a00 */
[----:B------:R-:W-:Y:S01]  /*15830*/  IMAD.IADD R3, R3, 0x1, R0 ;  /* 0x0000000103037824 */ /* 0x000fe200078e0200 */
[----:B------:R-:W4:Y:S02]  /*15840*/  S2R R4, SR_TID.X ;  /* 0x0000000000047919 */ /* 0x000f240000002100 */
[----:B----4-:R-:W-:-:S04]  /*15850*/  LOP3.LUT R4, R4, 0x7f, RZ, 0xc0, !PT ;  /* 0x0000007f04047812 */ /* 0x010fc800078ec0ff */
[----:B------:R-:W-:Y:S02]  /*15860*/  SHF.R.U32.HI R6, RZ, 0x3, R4 ;  /* 0x00000003ff067819 */ /* 0x000fe40000011604 */
[----:B------:R-:W4:Y:S02]  /*15870*/  S2R R4, SR_TID.X ;  /* 0x0000000000047919 */ /* 0x000f240000002100 */
[----:B----4-:R-:W-:-:S05]  /*15880*/  IMAD.SHL.U32 R4, R4, 0x10, RZ ;  /* 0x0000001004047824 */ /* 0x010fca00078e00ff */
[----:B------:R-:W-:Y:S02]  /*15890*/  LOP3.LUT R4, R6, 0x70, R4, 0xf8, !PT ;  /* 0x0000007006047812 */ /* 0x000fe400078ef804 */
[----:B------:R-:W4:Y:S01]  /*158a0*/  @P0 LDC R6, c[0x0][0x44c] ;  /* 0x00011300ff060b82 */ /* 0x000f220000000800 */
[----:B--2---:R-:W-:-:S05]  /*158b0*/  IMAD.SHL.U32 R10, R10, 0x8, RZ ;  /* 0x000000080a0a7824 */ /* 0x004fca00078e00ff */
[----:B------:R-:W-:Y:S01]  /*158c0*/  LOP3.LUT R10, R10, 0x38, RZ, 0xc0, !PT ;  /* 0x000000380a0a7812 */ /* 0x000fe200078ec0ff */
[----:B---3--:R-:W-:-:S05]  /*158d0*/  IMAD.SHL.U32 R5, R5, 0x80, RZ ;  /* 0x0000008005057824 */ /* 0x008fca00078e00ff */
[----:B------:R-:W-:-:S05]  /*158e0*/  LOP3.LUT R4, R4, R5, RZ, 0xfc, !PT ;  /* 0x0000000504047212 */ /* 0x000fca00078efcff */
[----:B----4-:R-:W-:-:S04]  /*158f0*/  @P0 IMAD.HI.U32 R6, R4, R6, RZ ;  /* 0x0000000604060227 */ /* 0x010fc800078e00ff */
[----:B------:R-:W-:Y:S01]  /*15900*/  IMAD.MOV.U32 R0, RZ, RZ, R4 ;  /* 0x000000ffff007224 */ /* 0x000fe200078e0004 */
[----:B0-----:R-:W-:-:S05]  /*15910*/  @P0 SHF.R.U32.HI R0, RZ, R7, R6 ;  /* 0x00000007ff000219 */ /* 0x001fca0000011606 */
        /* <DEDUP_REMOVED lines=18> */
[----:B-1----:R-:W-:Y:S09]  /*15a40*/  BRA.DIV UR4, `(.L_x_822) ;  /* 0x0000005604207947 */ /* 0x002ff2000b800000 */
[----:B------:R-:W2:Y:S01]  /*15a50*/  LDL.LU R6, [R1+0x58] ;  /* 0x0000580001067983 */ /* 0x000ea20000300800 */
[----:B------:R-:W0:Y:S02]  /*15a60*/  S2R R7, SR_TID.X ;  /* 0x0000000000077919 */ /* 0x000e240000002100 */
[----:B0-----:R-:W-:-:S04]  /*15a70*/  LOP3.LUT R7, R7, 0x7f, RZ, 0xc0, !PT ;  /* 0x0000007f07077812 */ /* 0x001fc800078ec0ff */
[----:B------:R-:W-:Y:S02]  /*15a80*/  SHF.R.U32.HI R11, RZ, 0x3, R7 ;  /* 0x00000003ff0b7819 */ /* 0x000fe40000011607 */
[----:B------:R-:W0:Y:S03]  /*15a90*/  SHFL.IDX PT, R7, R4, RZ, 0x181f ;  /* 0x00181fff04077589 */ /* 0x000e2600000e0000 */
[----:B------:R-:W-:-:S04]  /*15aa0*/  IMAD.IADD R0, R11, 0x1, R5 ;  /* 0x000000010b007824 */ /* 0x000fc800078e0205 */
[----:B------:R-:W-:Y:S02]  /*15ab0*/  VIADD R5, R0, 0x10 ;  /* 0x0000001000057836 */ /* 0x000fe40000000000 */
        /* <DEDUP_REMOVED lines=62> */
[----:B------:R0:W1:Y:S04]  /*15ea0*/  SHFL.IDX PT, R5, R3, 0x7, 0x181f ;  /* 0x00f81f0003057f89 */ /* 0x00006800000e0000 */
[----:B------:R0:W-:Y:S04]  /*15eb0*/  @!P1 LDGSTS.E.BYPASS.LTC128B.128 [R9+0x1b400], desc[UR40][R6.64], !P0 ;  /* 0x1b40000006099fae */ /* 0x0001e8000c101d68 */
[----:B------:R0:W2:Y:S02]  /*15ec0*/  SHFL.IDX PT, R3, R4, 0x7, 0x181f ;  /* 0x00f81f0004037f89 */ /* 0x0000a400000e0000 */
.L_x_1004:
[----:B------:R-:W-:-:S05]  /*15ed0*/  VIADD R0, R0, 0x70 ;  /* 0x0000007000007836 */ /* 0x000fca0000000000 */
[----:B------:R-:W-:-:S13]  /*15ee0*/  ISETP.GE.AND P1, PT, R0, R2, PT ;  /* 0x000000020000720c */ /* 0x000fda0003f26270 */
[----:B--2---:R-:W-:-:S05]  /*15ef0*/  @!P1 LEA R2, P2, R10, R3, 0x1 ;  /* 0x000000030a029211 */ /* 0x004fca00078408ff */
[----:B01----:R-:W-:-:S05]  /*15f00*/  @!P1 IMAD.X R3, RZ, RZ, R5, P2 ;  /* 0x000000ffff039224 */ /* 0x003fca00010e0605 */
[----:B------:R-:W-:Y:S01]  /*15f10*/  @!PT LDS RZ, [RZ] ;  /* 0x00000000fffff984 */ /* 0x000fe20000000800 */
[----:B------:R-:W-:Y:S01]  /*15f20*/  @!PT LDS RZ, [RZ] ;  /* 0x00000000fffff984 */ /* 0x000fe20000000800 */
[----:B------:R-:W-:Y:S01]  /*15f30*/  @!PT LDS RZ, [RZ] ;  /* 0x00000000fffff984 */ /* 0x000fe20000000800 */
[----:B------:R0:W-:Y:S01]  /*15f40*/  @!P1 LDGSTS.E.BYPASS.LTC128B.128 [R9+0x1bc00], desc[UR40][R2.64], !P0 ;  /* 0x1bc0000002099fae */ /* 0x0001e2000c101d68 */
[----:B------:R-:W-:Y:S01]  /*15f50*/  PLOP3.LUT P0, PT, PT, PT, PT, 0x80, 0x0 ;  /* 0x000000000000781c */ /* 0x000fe20003f0f070 */
[----:B------:R-:W-:-:S12]  /*15f60*/  NOP ;  /* 0x0000000000007918 */ /* 0x000fd80000000000 */
.L_x_823:
        /* <DEDUP_REMOVED lines=18> */
.L_x_1005:
[----:B------:R-:W-:Y:S05]  /*16090*/  BSYNC B0 ;  /* 0x0000000000007941 */ /* 0x000fea0003800000 */
.L_x_824:
[----:B------:R-:W2:Y:S01]  /*160a0*/  LDL R2, [R1+0x1c] ;  /* 0x00001c0001027983 */ /* 0x000ea20000100800 */
[----:B------:R-:W-:Y:S01]  /*160b0*/  BSSY B0, `(.L_x_826) ;  /* 0x000005a000007945 */ /* 0x000fe20003800000 */
[----:B--2---:R-:W-:-:S13]  /*160c0*/  LOP3.LUT P0, RZ, R2, 0x1, RZ, 0xc0, !PT ;  /* 0x0000000102ff7812 */ /* 0x004fda000780c0ff */
        /* <DEDUP_REMOVED lines=10> */
.L_x_1006:
[----:B------:R-:W-:Y:S05]  /*16170*/  BSYNC B1 ;  /* 0x0000000000017941 */ /* 0x000fea0003800000 */
.L_x_828:
        /* <DEDUP_REMOVED lines=9> */
.L_x_831:
[----:B------:R-:W-:Y:S05]  /*16210*/  BSYNC B1 ;  /* 0x0000000000017941 */ /* 0x000fea0003800000 */
.L_x_830:
        /* <DEDUP_REMOVED lines=12> */
.L_x_832:
        /* <DEDUP_REMOVED lines=15> */
.L_x_833:
        /* <DEDUP_REMOVED lines=15> */
.L_x_834:
        /* <DEDUP_REMOVED lines=15> */
.L_x_835:
        /* <DEDUP_REMOVED lines=10> */
.L_x_827:
[----:B------:R-:W-:Y:S05]  /*16650*/  BSYNC B0 ;  /* 0x0000000000007941 */ /* 0x000fea0003800000 */
.L_x_826:
        /* <DEDUP_REMOVED lines=9> */
[----:B------:R-:W-:Y:S01]  /*166f0*/  BSSY B2, `(.L_x_838) ;  /* 0x00000a9000027945 */ /* 0x000fe20003800000 */
[----:B--2---:R-:W-:-:S04]  /*16700*/  VIADD R2, R7, 0x1 ;  /* 0x0000000107027836 */ /* 0x004fc80000000000 */
[----:B---3--:R-:W-:-:S05]  /*16710*/  IMAD R2, R2, R6, RZ ;  /* 0x0000000602027224 */ /* 0x008fca00078e02ff */
[----:B----4-:R-:W-:Y:S02]  /*16720*/  VIMNMX R4, R4, R2, PT ;  /* 0x0000000204047248 */ /* 0x010fe40003fe0100 */
[----:B------:R-:W-:-:S03]  /*16730*/  LOP3.LUT R2, RZ, R5, RZ, 0x33, !PT ;  /* 0x00000005ff027212 */ /* 0x000fc600078e33ff */
        /* <DEDUP_REMOVED lines=13> */
[----:B--2---:R-:W-:Y:S02]  /*16810*/  LOP3.LUT P2, RZ, R5, 0x1, RZ, 0xc0, !PT ;  /* 0x0000000105ff7812 */ /* 0x004fe4000784c0ff */
        /* <DEDUP_REMOVED lines=26> */
.L_x_842:
[----:B------:R-:W-:Y:S01]  /*169c0*/  IMAD R2, R19, 0x8, R18 ;  /* 0x0000000813027824 */ /* 0x000fe200078e0212 */
[----:B-1----:R-:W-:Y:S01]  /*169d0*/  SHF.L.U32 R6, R9, 0x1f, RZ ;  /* 0x0000001f09067819 */ /* 0x002fe200000006ff */
[----:B------:R-:W1:Y:S01]  /*169e0*/  S2R R3, SR_TID.X ;  /* 0x0000000000037919 */ /* 0x000e620000002100 */
[----:B------:R-:W-:Y:S02]  /*169f0*/  BSSY B3, `(.L_x_843) ;  /* 0x0000005000037945 */ /* 0x000fe40003800000 */
[----:B------:R-:W2:Y:S01]  /*16a00*/  SYNCS.PHASECHK.TRANS64.TRYWAIT P0, [R2+URZ+0x22840], R6 ;  /* 0x02284006020075a7 */ /* 0x000ea2000800017f */
[----:B-1----:R-:W-:-:S04]  /*16a10*/  LOP3.LUT R3, R3, 0x7f, RZ, 0xc0, !PT ;  /* 0x0000007f03037812 */ /* 0x002fc800078ec0ff */
[----:B------:R-:W-:Y:S01]  /*16a20*/  ISETP.NE.AND P1, PT, R3, RZ, PT ;  /* 0x000000ff0300720c */ /* 0x000fe20003f25270 */
[----:B--2---:R-:W-:-:S12]  /*16a30*/  @!P0 BRA `(.L_x_844) ;  /* 0x0000004c00e88947 */ /* 0x004fd80003800000 */
.L_x_1007:
[----:B------:R-:W-:Y:S05]  /*16a40*/  BSYNC B3 ;  /* 0x0000000000037941 */ /* 0x000fea0003800000 */
.L_x_843:
        /* <DEDUP_REMOVED lines=9> */
.L_x_846:
[----:B------:R-:W-:Y:S05]  /*16ae0*/  BSYNC B3 ;  /* 0x0000000000037941 */ /* 0x000fea0003800000 */
.L_x_845:
        /* <DEDUP_REMOVED lines=12> */
.L_x_847:
        /* <DEDUP_REMOVED lines=13> */
.L_x_1008:
[----:B------:R-:W-:Y:S05]  /*16c80*/  BSYNC B3 ;  /* 0x0000000000037941 */ /* 0x000fea0003800000 */
.L_x_848:
        /* <DEDUP_REMOVED lines=11> */
.L_x_851:
[----:B------:R-:W-:Y:S05]  /*16d40*/  BSYNC B3 ;  /* 0x0000000000037941 */ /* 0x000fea0003800000 */
.L_x_850:
        /* <DEDUP_REMOVED lines=9> */
.L_x_852:
        /* <DEDUP_REMOVED lines=15> */
.L_x_853:
        /* <DEDUP_REMOVED lines=15> */
.L_x_854:
        /* <DEDUP_REMOVED lines=15> */
.L_x_855:
        /* <DEDUP_REMOVED lines=10> */
.L_x_841:
[----:B------:R-:W-:Y:S05]  /*17150*/  BSYNC B1 ;  /* 0x0000000000017941 */ /* 0x000fea0003800000 */
.L_x_840:
[----:B------:R-:W2:Y:S02]  /*17160*/  LDL.LU R5, [R1+0x40] ;  /* 0x0000400001057983 */ /* 0x000ea40000300800 */
[----:B--2---:R-:W-:-:S07]  /*17170*/  VIADD R0, R5, 0xfffffffd ;  /* 0xfffffffd05007836 */ /* 0x004fce0000000000 */
.L_x_839:
[----:B------:R-:W-:Y:S05]  /*17180*/  BSYNC B2 ;  /* 0x0000000000027941 */ /* 0x000fea0003800000 */
.L_x_838:
[----:B------:R-:W-:Y:S01]  /*17190*/  VIADD R8, R8, 0xfffffffe ;  /* 0xfffffffe08087836 */ /* 0x000fe20000000000 */
[----:B------:R-:W-:-:S04]  /*171a0*/  LOP3.LUT R4, RZ, R4, RZ, 0x33, !PT ;  /* 0x00000004ff047212 */ /* 0x000fc800078e33ff */
[----:B------:R-:W-:-:S13]  /*171b0*/  ISETP.NE.AND P0, PT, R8, R4, PT ;  /* 0x000000040800720c */ /* 0x000fda0003f05270 */
[----:B------:R-:W-:Y:S05]  /*171c0*/  @!P0 BRA `(.L_x_837) ;  /* 0x0000001000f88947 */ /* 0x000fea0003800000 */
.L_x_888:
        /* <DEDUP_REMOVED lines=8> */
[----:B--2---:R-:W-:Y:S02]  /*17250*/  LOP3.LUT P1, RZ, R3, 0x1, RZ, 0xc0, !PT ;  /* 0x0000000103ff7812 */ /* 0x004fe4000782c0ff */
[----:B---3--:R-:W-:-:S11]  /*17260*/  LOP3.LUT R6, R2, R6, RZ, 0x3c, !PT ;  /* 0x0000000602067212 */ /* 0x008fd600078e3cff */
[----:B------:R-:W-:Y:S05]  /*17270*/  @!P1 BRA `(.L_x_857) ;  /* 0x0000000800449947 */ /* 0x000fea0003800000 */
        /* <DEDUP_REMOVED lines=24> */
.L_x_858:
[----:B------:R-:W-:Y:S01]  /*17400*/  IMAD R3, R7, 0x8, R18 ;  /* 0x0000000807037824 */ /* 0x000fe200078e0212 */
[----:B------:R-:W-:Y:S01]  /*17410*/  SHF.L.U32 R2, R6, 0x1f, RZ ;  /* 0x0000001f06027819 */ /* 0x000fe200000006ff */
[----:B-1----:R-:W1:Y:S01]  /*17420*/  S2R R4, SR_TID.X ;  /* 0x0000000000047919 */ /* 0x002e620000002100 */
[----:B------:R-:W-:Y:S02]  /*17430*/  BSSY B2, `(.L_x_859) ;  /* 0x0000005000027945 */ /* 0x000fe40003800000 */
[----:B------:R-:W2:Y:S01]  /*17440*/  SYNCS.PHASECHK.TRANS64.TRYWAIT P0, [R3+URZ+0x22840], R2 ;  /* 0x02284002030075a7 */ /* 0x000ea2000800017f */
[----:B-1----:R-:W-:-:S04]  /*17450*/  LOP3.LUT R4, R4, 0x7f, RZ, 0xc0, !PT ;  /* 0x0000007f04047812 */ /* 0x002fc800078ec0ff */
[----:B------:R-:W-:Y:S01]  /*17460*/  ISETP.NE.AND P1, PT, R4, RZ, PT ;  /* 0x000000ff0400720c */ /* 0x000fe20003f25270 */
[----:B--2---:R-:W-:-:S12]  /*17470*/  @!P0 BRA `(.L_x_860) ;  /* 0x0000004400808947 */ /* 0x004fd80003800000 */
.L_x_1009:
[----:B------:R-:W-:Y:S05]  /*17480*/  BSYNC B2 ;  /* 0x0000000000027941 */ /* 0x000fea0003800000 */
.L_x_859:
        /* <DEDUP_REMOVED lines=9> */
.L_x_862:
[----:B------:R-:W-:Y:S05]  /*17520*/  BSYNC B2 ;  /* 0x0000000000027941 */ /* 0x000fea0003800000 */
.L_x_861:
[----:B------:R-:W2:Y:S01]  /*17530*/  LDL R4, [R1+0x24] ;  /* 0x0000240001047983 */ /* 0x000ea20000100800 */
        /* <DEDUP_REMOVED lines=11> */
.L_x_863:
        /* <DEDUP_REMOVED lines=10> */
[----:B------:R-:W2:Y:S01]  /*17690*/  SYNCS.PHASECHK.TRANS64.TRYWAIT P0, [R3+URZ+0x22860], R2 ;  /* 0x02286002030075a7 */ /* 0x000ea2000800017f */
[----:B------:R-:W-:Y:S04]  /*176a0*/  BSSY B2, `(.L_x_864) ;  /* 0x0000002000027945 */ /* 0x000fe80003800000 */
[----:B--2---:R-:W-:Y:S05]  /*176b0*/  @!P0 BRA `(.L_x_865) ;  /* 0x0000004400048947 */ /* 0x004fea0003800000 */
.L_x_1010:
[----:B------:R-:W-:Y:S05]  /*176c0*/  BSYNC B2 ;  /* 0x0000000000027941 */ /* 0x000fea0003800000 */
.L_x_864:
[----:B------:R-:W-:Y:S01]  /*176d0*/  BSSY B2, `(.L_x_866) ;  /* 0x000000b000027945 */ /* 0x000fe20003800000 */
[----:B------:R-:W-:Y:S02]  /*176e0*/  IMAD.MOV.U32 R8, RZ, RZ, 0x0 ;  /* 0x00000000ff087424 */ /* 0x000fe400078e00ff */
[----:B0-----:R-:W-:Y:S01]  /*176f0*/  IMAD.MOV.U32 R9, RZ, RZ, 0x14f00000 ;  /* 0x14f00000ff097424 */ /* 0x001fe200078e00ff */
[----:B------:R-:W-:Y:S06]  /*17700*/  @P1 BRA `(.L_x_867) ;  /* 0x00000000001c1947 */ /* 0x000fec0003800000 */
[----:B------:R-:W0:Y:S01]  /*17710*/  S2R R5, SR_TID.X ;  /* 0x0000000000057919 */ /* 0x000e220000002100 */
[----:B-12---:R-:W-:-:S04]  /*17720*/  IMAD.MOV.U32 R2, RZ, RZ, 0xc000 ;  /* 0x0000c000ff027424 */ /* 0x006fc800078e00ff */
[----:B------:R3:W-:Y:S01]  /*17730*/  SYNCS.ARRIVE.TRANS64 RZ, [R3+URZ+0x22850], R2 ;  /* 0x0228500203ff79a7 */ /* 0x0007e2000800003f */
[----:B0-----:R-:W-:-:S04]  /*17740*/  LOP3.LUT R5, R5, 0x1f, RZ, 0xc0, !PT ;  /* 0x0000001f05057812 */ /* 0x001fc800078ec0ff */
[----:B------:R-:W-:-:S13]  /*17750*/  ISETP.NE.AND P0, PT, R5, RZ, PT ;  /* 0x000000ff0500720c */ /* 0x000fda0003f05270 */
[----:B---3--:R-:W-:Y:S05]  /*17760*/  @!P0 BRA `(.L_x_867) ;  /* 0x0000000000048947 */ /* 0x008fea0003800000 */
[----:B------:R-:W-:Y:S01]  /*17770*/  BPT.TRAP 0x1 ;  /* 0x000000040000795c */ /* 0x000fe20000300000 */
.L_x_867:
[----:B------:R-:W-:Y:S05]  /*17780*/  BSYNC B2 ;  /* 0x0000000000027941 */ /* 0x000fea0003800000 */
.L_x_866:
[----:B------:R-:W-:Y:S01]  /*17790*/  R2UR UR10, R10 ;  /* 0x000000000a0a72ca */ /* 0x000fe200000e0000 */
[----:B-12---:R-:W-:Y:S01]  /*177a0*/  IMAD R2, R7, 0xc000, R18 ;  /* 0x0000c00007027824 */ /* 0x006fe200078e0212 */
[----:B------:R-:W-:Y:S01]  /*177b0*/  R2UR UR6, R8 ;  /* 0x00000000080672ca */ /* 0x000fe200000e0000 */
[----:B------:R-:W-:Y:S01]  /*177c0*/  UIADD3 UR4, UP0, UR38, 0x470, URZ ;  /* 0x0000047026047890 */ /* 0x000fe2000ff1e03f */
[----:B------:R-:W-:Y:S01]  /*177d0*/  R2UR UR7, R9 ;  /* 0x00000000090772ca */ /* 0x000fe200000e0000 */
[----:B------:R-:W-:Y:S01]  /*177e0*/  VIADD R3, R3, 0x22850 ;  /* 0x0002285003037836 */ /* 0x000fe20000000000 */
[----:B------:R-:W-:Y:S01]  /*177f0*/  PLOP3.LUT P0, PT, PT, PT, PT, 0x80, 0x0 ;  /* 0x000000000000781c */ /* 0x000fe20003f0f070 */
[----:B------:R-:W-:Y:S01]  /*17800*/  VIADD R5, R2, 0x400 ;  /* 0x0000040002057836 */ /* 0x000fe20000000000 */
[----:B------:R-:W-:-:S12]  /*17810*/  UIADD3.X UR5, URZ, UR39, URZ, UP0, !UPT ;  /* 0x000000273f057290 */ /* 0x000fd800087fe43f */
.L_x_868:
        /* <DEDUP_REMOVED lines=15> */
.L_x_869:
        /* <DEDUP_REMOVED lines=15> */
.L_x_870:
        /* <DEDUP_REMOVED lines=15> */
.L_x_871:
        /* <DEDUP_REMOVED lines=10> */
.L_x_857:
[----:B------:R-:W-:Y:S05]  /*17b90*/  BSYNC B1 ;  /* 0x0000000000017941 */ /* 0x000fea0003800000 */
.L_x_856:
[----:B------:R-:W2:Y:S01]  /*17ba0*/  LDL R5, [R1+0x1c] ;  /* 0x00001c0001057983 */ /* 0x000ea20000100800 */
[----:B------:R-:W-:Y:S01]  /*17bb0*/  VIADD R7, R7, 0x1 ;  /* 0x0000000107077836 */ /* 0x000fe20000000000 */
[----:B------:R-:W-:Y:S04]  /*17bc0*/  BSSY B1, `(.L_x_872) ;  /* 0x000009a000017945 */ /* 0x000fe80003800000 */
[----:B------:R-:W-:-:S04]  /*17bd0*/  ISETP.NE.AND P0, PT, R7, 0x2, PT ;  /* 0x000000020700780c */ /* 0x000fc80003f05270 */
[----:B------:R-:W-:Y:S02]  /*17be0*/  SEL R2, RZ, 0x1, P0 ;  /* 0x00000001ff027807 */ /* 0x000fe40000000000 */
[----:B------:R-:W-:Y:S02]  /*17bf0*/  SEL R19, R7, RZ, P0 ;  /* 0x000000ff07137207 */ /* 0x000fe40000000000 */
[----:B------:R-:W-:Y:S01]  /*17c00*/  LOP3.LUT R8, R6, R2, RZ, 0x3c, !PT ;  /* 0x0000000206087212 */ /* 0x000fe200078e3cff */
[----:B------:R-:W-:-:S04]  /*17c10*/  VIADD R6, R0, 0xffffffff ;  /* 0xffffffff00067836 */ /* 0x000fc80000000000 */
[----:B------:R1:W-:Y:S01]  /*17c20*/  STL [R1+0x14], R8 ;  /* 0x0000140801007387 */ /* 0x0003e20000100800 */
[----:B--2---:R-:W-:-:S13]  /*17c30*/  LOP3.LUT P2, RZ, R5, 0x1, RZ, 0xc0, !PT ;  /* 0x0000000105ff7812 */ /* 0x004fda000784c0ff */
        /* <DEDUP_REMOVED lines=25> */
.L_x_874:
        /* <DEDUP_REMOVED lines=8> */
.L_x_1011:
[----:B------:R-:W-:Y:S05]  /*17e50*/  BSYNC B2 ;  /* 0x0000000000027941 */ /* 0x000fea0003800000 */
.L_x_875:
        /* <DEDUP_REMOVED lines=9> */
.L_x_878:
[----:B------:R-:W-:Y:S05]  /*17ef0*/  BSYNC B2 ;  /* 0x0000000000027941 */ /* 0x000fea0003800000 */
.L_x_877:
        /* <DEDUP_REMOVED lines=12> */
.L_x_879:
        /* <DEDUP_REMOVED lines=13> */
.L_x_1012:
[----:B------:R-:W-:Y:S05]  /*18090*/  BSYNC B2 ;  /* 0x0000000000027941 */ /* 0x000fea0003800000 */
.L_x_880:
        /* <DEDUP_REMOVED lines=11> */
.L_x_883:
[----:B------:R-:W-:Y:S05]  /*18150*/  BSYNC B2 ;  /* 0x0000000000027941 */ /* 0x000fea0003800000 */
.L_x_882:
        /* <DEDUP_REMOVED lines=9> */
.L_x_884:
        /* <DEDUP_REMOVED lines=15> */
.L_x_885:
        /* <DEDUP_REMOVED lines=15> */
.L_x_886:
        /* <DEDUP_REMOVED lines=15> */
.L_x_887:
        /* <DEDUP_REMOVED lines=10> */
.L_x_873:
[----:B------:R-:W-:Y:S05]  /*18560*/  BSYNC B1 ;  /* 0x0000000000017941 */ /* 0x000fea0003800000 */
.L_x_872:
[----:B------:R-:W2:Y:S01]  /*18570*/  LDL R5, [R1+0x28] ;  /* 0x0000280001057983 */ /* 0x000ea20000100800 */
[----:B------:R-:W-:Y:S01]  /*18580*/  VIADD R0, R0, 0xfffffffe ;  /* 0xfffffffe00007836 */ /* 0x000fe20000000000 */
[----:B--2---:R-:W-:-:S13]  /*18590*/  ISETP.GT.AND P0, PT, R6, R5, PT ;  /* 0x000000050600720c */ /* 0x004fda0003f04270 */
[----:B------:R-:W-:Y:S05]  /*185a0*/  @P0 BRA `(.L_x_888) ;  /* 0xffffffec00080947 */ /* 0x000fea000383ffff */
.L_x_837:
[----:B------:R-:W-:Y:S05]  /*185b0*/  BSYNC B0 ;  /* 0x0000000000007941 */ /* 0x000fea0003800000 */
.L_x_836:
[----:B------:R-:W2:Y:S01]  /*185c0*/  LDL.LU R2, [R1+0x14] ;  /* 0x0000140001027983 */ /* 0x000ea20000300800 */
[----:B------:R-:W1:Y:S01]  /*185d0*/  S2R R3, SR_TID.X ;  /* 0x0000000000037919 */ /* 0x000e620000002100 */
[----:B------:R-:W-:-:S05]  /*185e0*/  VIADD R19, R19, 0x1 ;  /* 0x0000000113137836 */ /* 0x000fca0000000000 */
[----:B------:R-:W-:-:S04]  /*185f0*/  ISETP.NE.AND P0, PT, R19, 0x2, PT ;  /* 0x000000021300780c */ /* 0x000fc80003f05270 */
[----:B------:R-:W-:Y:S01]  /*18600*/  SEL R0, RZ, 0x1, P0 ;  /* 0x00000001ff007807 */ /* 0x000fe20000000000 */
[----:B------:R-:W-:Y:S01]  /*18610*/  BSSY B0, `(.L_x_889) ;  /* 0x0000013000007945 */ /* 0x000fe20003800000 */
[----:B-1----:R-:W-:-:S04]  /*18620*/  LOP3.LUT R3, R3, 0x7f, RZ, 0xc0, !PT ;  /* 0x0000007f03037812 */ /* 0x002fc800078ec0ff */
[----:B------:R-:W-:Y:S02]  /*18630*/  ISETP.NE.AND P1, PT, R3, RZ, PT ;  /* 0x000000ff0300720c */ /* 0x000fe40003f25270 */
[----:B--2---:R-:W-:-:S05]  /*18640*/  LOP3.LUT R2, R2, R0, RZ, 0x3c, !PT ;  /* 0x0000000002027212 */ /* 0x004fca00078e3cff */
[----:B------:R1:W-:Y:S06]  /*18650*/  STL [R1+0x14], R2 ;  /* 0x0000140201007387 */ /* 0x0003ec0000100800 */
[----:B------:R-:W-:Y:S05]  /*18660*/  @P1 BRA `(.L_x_890) ;  /* 0x0000000000341947 */ /* 0x000fea0003800000 */
[----:B------:R-:W2:Y:S01]  /*18670*/  S2R R5, SR_LANEID ;  /* 0x0000000000057919 */ /* 0x000ea20000000000 */
[----:B------:R-:W-:Y:S01]  /*18680*/  VOTEU.ANY UR4, UPT, PT ;  /* 0x0000000000047886 */ /* 0x000fe200038e0100 */
[----:B-1----:R-:W1:Y:S01]  /*18690*/  LDC.64 R2, c[0x0][0xc60] ;  /* 0x00031800ff027b82 */ /* 0x002e620000000a00 */
[----:B------:R-:W2:Y:S02]  /*186a0*/  FLO.U32 R0, UR4 ;  /* 0x0000000400007d00 */ /* 0x000ea400080e0000 */
[----:B--2---:R-:W-:-:S06]  /*186b0*/  ISETP.EQ.U32.AND P1, PT, R0, R5, PT ;  /* 0x000000050000720c */ /* 0x004fcc0003f22070 */
[----:B------:R-:W1:Y:S07]  /*186c0*/  POPC R5, UR4 ;  /* 0x0000000400057d09 */ /* 0x000e6e0008000000 */
[----:B-1----:R-:W2:Y:S01]  /*186d0*/  @P1 ATOMG.E.ADD.STRONG.GPU PT, R3, desc[UR40][R2.64], R5 ;  /* 0x00000005020319a8 */ /* 0x002ea200081ee1e8 */
[----:B------:R-:W1:Y:S02]  /*186e0*/  S2R R4, SR_LTMASK ;  /* 0x0000000000047919 */ /* 0x000e640000003900 */
[----:B-1----:R-:W-:-:S04]  /*186f0*/  LOP3.LUT R4, R4, UR4, RZ, 0xc0, !PT ;  /* 0x0000000404047c12 */ /* 0x002fc8000f8ec0ff */
[----:B------:R-:W1:Y:S01]  /*18700*/  POPC R7, R4 ;  /* 0x0000000400077309 */ /* 0x000e620000000000 */
[----:B--2---:R-:W1:Y:S02]  /*18710*/  SHFL.IDX PT, R0, R3, R0, 0x1f ;  /* 0x00001f0003007589 */ /* 0x004e6400000e0000 */
[----:B-1----:R-:W-:-:S05]  /*18720*/  IADD3 R0, R0, UR37, R7 ;  /* 0x0000002500007c10 */ /* 0x002fca000fffe007 */
[----:B------:R2:W-:Y:S02]  /*18730*/  STL [R1], R0 ;  /* 0x0000000001007387 */ /* 0x0005e40000100800 */
.L_x_890:
[----:B------:R-:W-:Y:S05]  /*18740*/  BSYNC B0 ;  /* 0x0000000000007941 */ /* 0x000fea0003800000 */
.L_x_889:
[----:B------:R-:W-:-:S07]  /*18750*/  SEL R19, R19, RZ, P0 ;  /* 0x000000ff13137207 */ /* 0x000fce0000000000 */
.L_x_808:
[----:B------:R-:W-:Y:S05]  /*18760*/  BSYNC B7 ;  /* 0x0000000000077941 */ /* 0x000fea0003800000 */
.L_x_806:
[----:B--23--:R-:W2:Y:S02]  /*18770*/  LDL R0, [R1+0x1c] ;  /* 0x00001c0001007983 */ /* 0x00cea40000100800 */
[----:B--2---:R-:W-:-:S13]  /*18780*/  LOP3.LUT P0, RZ, R0, 0x2, RZ, 0xc0, !PT ;  /* 0x0000000200ff7812 */ /* 0x004fda000780c0ff */
[----:B------:R-:W-:Y:S05]  /*18790*/  @!P0 BRA `(.L_x_891) ;  /* 0x00000000002c8947 */ /* 0x000fea0003800000 */
[----:B------:R-:W-:Y:S05]  /*187a0*/  WARPSYNC.ALL ;  /* 0x0000000000007948 */ /* 0x000fea0003800000 */
[----:B------:R-:W2:Y:S08]  /*187b0*/  S2UR UR5, SR_CgaCtaId ;  /* 0x00000000000579c3 */ /* 0x000eb00000008800 */
[----:B------:R-:W-:Y:S06]  /*187c0*/  BAR.SYNC.DEFER_BLOCKING 0x5, 0x180 ;  /* 0x0146000000007b1d */ /* 0x000fec0000010000 */
[----:B------:R-:W-:-:S02]  /*187d0*/  UMOV UR4, 0x400 ;  /* 0x0000040000047882 */ /* 0x000fc40000000000 */
[----:B--2---:R-:W-:-:S06]  /*187e0*/  ULEA UR4, UR5, UR4, 0x18 ;  /* 0x0000000405047291 */ /* 0x004fcc000f8ec03f */
[----:B------:R-:W-:-:S05]  /*187f0*/  IMAD.U32 R18, RZ, RZ, UR4 ;  /* 0x00000004ff127e24 */ /* 0x000fca000f8e00ff */
[----:B------:R-:W2:Y:S04]  /*18800*/  LDS.128 R4, [R18+0x228d0] ;  /* 0x0228d00012047984 */ /* 0x000ea80000000c00 */
[----:B--2---:R2:W-:Y:S04]  /*18810*/  STL.64 [R1], R4 ;  /* 0x0000000401007387 */ /* 0x0045e80000100a00 */
[----:B------:R2:W-:Y:S01]  /*18820*/  STL.64 [R1+0x8], R6 ;  /* 0x0000080601007387 */ /* 0x0005e20000100a00 */
[----:B------:R-:W-:Y:S06]  /*18830*/  BAR.ARV 0x4, 0x180 ;  /* 0x0106000000007b1d */ /* 0x000fec0000002000 */
[----:B------:R-:W-:Y:S05]  /*18840*/  BRA `(.L_x_892) ;  /* 0x0000000c00207947 */ /* 0x000fea0003800000 */
.L_x_891:
[----:B------:R-:W2:Y:S01]  /*18850*/  S2R R16, SR_TID.X ;  /* 0x0000000000107919 */ /* 0x000ea20000002100 */
[----:B------:R-:W-:Y:S01]  /*18860*/  UMOV UR4, 0xffffffff ;  /* 0xffffffff00047882 */ /* 0x000fe20000000000 */
[----:B--2---:R-:W-:-:S04]  /*18870*/  LOP3.LUT R16, R16, 0x1f, RZ, 0xc0, !PT ;  /* 0x0000001f10107812 */ /* 0x004fc800078ec0ff */
[----:B------:R-:W-:Y:S01]  /*18880*/  ISETP.NE.AND P0, PT, R16, 0x1f, PT ;  /* 0x0000001f1000780c */ /* 0x000fe20003f05270 */
[----:B------:R-:W-:-:S12]  /*18890*/  BRA.DIV UR4, `(.L_x_893) ;  /* 0x0000003204c87947 */ /* 0x000fd8000b800000 */
[----:B-1----:R-:W2:Y:S01]  /*188a0*/  LDL.LU R2, [R1] ;  /* 0x0000000001027983 */ /* 0x002ea20000300800 */
[----:B------:R-:W-:-:S03]  /*188b0*/  ULDC UR4, c[0x0][0xc3c] ;  /* 0x00030f0000047ab9 */ /* 0x000fc60000000800 */
[----:B------:R-:W3:Y:S01]  /*188c0*/  LDL R3, [R1+0xc] ;  /* 0x00000c0001037983 */ /* 0x000ee20000100800 */
[----:B--2---:R-:W-:Y:S02]  /*188d0*/  IMAD.MOV.U32 R10, RZ, RZ, R2 ;  /* 0x000000ffff0a7224 */ /* 0x004fe400078e0002 */
[----:B---3--:R-:W-:-:S05]  /*188e0*/  IMAD.IADD R0, R3, 0x1, R16 ;  /* 0x0000000103007824 */ /* 0x008fca00078e0210 */
[----:B------:R-:W-:-:S13]  /*188f0*/  ISETP.GE.OR P1, PT, R0, UR4, !P0 ;  /* 0x0000000400007c0c */ /* 0x000fda000c726670 */
[----:B------:R-:W1:Y:S08]  /*18900*/  @!P1 LDC.64 R2, c[0x0][0xc80] ;  /* 0x00032000ff029b82 */ /* 0x000e700000000a00 */
[----:B------:R-:W2:Y:S01]  /*18910*/  @!P1 LDC.64 R6, c[0x0][0xc78] ;  /* 0x00031e00ff069b82 */ /* 0x000ea20000000a00 */
[----:B-1----:R-:W-:-:S05]  /*18920*/  @!P1 IMAD.WIDE R2, R0, 0x4, R2 ;  /* 0x0000000400029825 */ /* 0x002fca00078e0202 */
[----:B------:R2:W3:Y:S02]  /*18930*/  @!P1 LDG.E R8, desc[UR40][R2.64] ;  /* 0x0000002802089981 */ /* 0x0004e4000c1e1900 */
[----:B--2---:R-:W-:-:S06]  /*18940*/  @!P1 IMAD.WIDE R2, R0, 0x4, R6 ;  /* 0x0000000400029825 */ /* 0x004fcc00078e0206 */
[----:B------:R-:W2:Y:S01]  /*18950*/  @!P1 LDG.E R2, desc[UR40][R2.64] ;  /* 0x0000002802029981 */ /* 0x000ea2000c1e1900 */
[----:B------:R-:W-:Y:S01]  /*18960*/  IMAD.MOV.U32 R4, RZ, RZ, RZ ;  /* 0x000000ffff047224 */ /* 0x000fe200078e00ff */
[C---:B------:R-:W-:Y:S01]  /*18970*/  ISETP.GE.U32.AND P2, PT, R16.reuse, 0x2, PT ;  /* 0x000000021000780c */ /* 0x040fe20003f46070 */
[----:B------:R-:W-:Y:S01]  /*18980*/  IMAD.MOV.U32 R6, RZ, RZ, RZ ;  /* 0x000000ffff067224 */ /* 0x000fe200078e00ff */
[C---:B------:R-:W-:Y:S01]  /*18990*/  ISETP.GE.U32.AND P3, PT, R16.reuse, 0x4, PT ;  /* 0x000000041000780c */ /* 0x040fe20003f66070 */
[----:B------:R-:W-:Y:S01]  /*189a0*/  SHFL.IDX PT, R0, R10, 0x1, 0x1f ;  /* 0x00201f000a007f89 */ /* 0x000fe200000e0000 */
[C---:B------:R-:W-:Y:S02]  /*189b0*/  ISETP.GE.U32.AND P4, PT, R16.reuse, 0x8, PT ;  /* 0x000000081000780c */ /* 0x040fe40003f86070 */
[----:B------:R-:W-:Y:S01]  /*189c0*/  ISETP.GE.U32.AND P5, PT, R16, 0x10, PT ;  /* 0x000000101000780c */ /* 0x000fe20003fa6070 */
[----:B---3--:R-:W-:Y:S02]  /*189d0*/  @!P1 IMAD.MOV.U32 R4, RZ, RZ, R8 ;  /* 0x000000ffff049224 */ /* 0x008fe400078e0008 */
[----:B------:R-:W-:-:S02]  /*189e0*/  IMAD.MOV.U32 R8, RZ, RZ, RZ ;  /* 0x000000ffff087224 */ /* 0x000fc400078e00ff */
[----:B--2---:R-:W-:Y:S01]  /*189f0*/  @!P1 IMAD.MOV.U32 R6, RZ, RZ, R2 ;  /* 0x000000ffff069224 */ /* 0x004fe200078e0002 */
[----:B------:R-:W-:-:S03]  /*18a00*/  ISETP.NE.AND P1, PT, R16, RZ, PT ;  /* 0x000000ff1000720c */ /* 0x000fc60003f25270 */
[----:B------:R-:W-:-:S05]  /*18a10*/  IMAD R2, R6, R4, RZ ;  /* 0x0000000406027224 */ /* 0x000fca00078e02ff */
[----:B------:R-:W1:Y:S02]  /*18a20*/  SHFL.UP PT, R3, R2, 0x1, RZ ;  /* 0x0420000002037989 */ /* 0x000e6400000e00ff */
[----:B-1----:R-:W-:-:S05]  /*18a30*/  SEL R5, R3, RZ, P1 ;  /* 0x000000ff03057207 */ /* 0x002fca0000800000 */
[----:B------:R-:W-:Y:S02]  /*18a40*/  IMAD.IADD R2, R2, 0x1, R5 ;  /* 0x0000000102027824 */ /* 0x000fe400078e0205 */
[----:B------:R-:W-:Y:S04]  /*18a50*/  SHFL.IDX PT, R5, R10, RZ, 0x1f ;  /* 0x00001fff0a057589 */ /* 0x000fe800000e0000 */
        /* <DEDUP_REMOVED lines=12> */
[----:B0-----:R0:W1:Y:S02]  /*18b20*/  SHFL.IDX PT, R9, R7, 0x1f, 0x1f ;  /* 0x03e01f0007097f89 */ /* 0x00106400000e0000 */
.L_x_1022:
[----:B------:R-:W-:Y:S02]  /*18b30*/  ULDC UR4, c[0x0][0xc38] ;  /* 0x00030e0000047ab9 */ /* 0x000fe40000000800 */
[----:B------:R-:W-:-:S04]  /*18b40*/  IMAD.U32 R2, RZ, RZ, UR4 ;  /* 0x00000004ff027e24 */ /* 0x000fc8000f8e00ff */
[----:B-1----:R-:W-:-:S04]  /*18b50*/  IMAD R9, R9, R2, RZ ;  /* 0x0000000209097224 */ /* 0x002fc800078e02ff */
[----:B------:R-:W-:-:S05]  /*18b60*/  IMAD.IADD R0, R0, 0x1, R9 ;  /* 0x0000000100007824 */ /* 0x000fca00078e0209 */
[----:B------:R-:W-:-:S13]  /*18b70*/  ISETP.GT.AND P6, PT, R0, R5, PT ;  /* 0x000000050000720c */ /* 0x000fda0003fc4270 */
[----:B------:R-:W-:Y:S05]  /*18b80*/  @P6 BRA `(.L_x_894) ;  /* 0x0000000000ac6947 */ /* 0x000fea0003800000 */
.L_x_897:
[----:B------:R-:W2:Y:S01]  /*18b90*/  LDL.LU R2, [R1+0xc] ;  /* 0x00000c0001027983 */ /* 0x000ea20000300800 */
[----:B------:R-:W1:Y:S01]  /*18ba0*/  LDC R3, c[0x0][0xc3c] ;  /* 0x00030f00ff037b82 */ /* 0x000e620000000800 */
[----:B--2---:R-:W-:-:S05]  /*18bb0*/  VIADD R2, R2, 0x1f ;  /* 0x0000001f02027836 */ /* 0x004fca0000000000 */
[----:B-1----:R-:W-:-:S13]  /*18bc0*/  ISETP.GE.AND P6, PT, R2, R3, PT ;  /* 0x000000030200720c */ /* 0x002fda0003fc6270 */
[----:B------:R-:W-:Y:S05]  /*18bd0*/  @P6 BRA `(.L_x_895) ;  /* 0x0000000400d46947 */ /* 0x000fea0003800000 */
[----:B------:R-:W1:Y:S01]  /*18be0*/  S2R R4, SR_TID.X ;  /* 0x0000000000047919 */ /* 0x000e620000002100 */
[----:B------:R2:W-:Y:S01]  /*18bf0*/  STL [R1+0xc], R2 ;  /* 0x00000c0201007387 */ /* 0x0005e20000100800 */
[----:B-1----:R-:W-:-:S05]  /*18c00*/  LOP3.LUT R4, R4, 0x1f, RZ, 0xc0, !PT ;  /* 0x0000001f04047812 */ /* 0x002fca00078ec0ff */
[----:B------:R-:W-:Y:S02]  /*18c10*/  IMAD.IADD R6, R2, 0x1, R4 ;  /* 0x0000000102067824 */ /* 0x000fe400078e0204 */
[----:B------:R-:W-:-:S03]  /*18c20*/  IMAD.MOV.U32 R4, RZ, RZ, RZ ;  /* 0x000000ffff047224 */ /* 0x000fc600078e00ff */
[----:B------:R-:W-:-:S13]  /*18c30*/  ISETP.GE.OR P6, PT, R6, R3, !P0 ;  /* 0x000000030600720c */ /* 0x000fda00047c6670 */
[----:B--2---:R-:W1:Y:S02]  /*18c40*/  @!P6 LDC.64 R2, c[0x0][0xc80] ;  /* 0x00032000ff02eb82 */ /* 0x004e640000000a00 */
[----:B-1----:R-:W-:-:S05]  /*18c50*/  @!P6 IMAD.WIDE R2, R6, 0x4, R2 ;  /* 0x000000040602e825 */ /* 0x002fca00078e0202 */
[----:B------:R1:W2:Y:S02]  /*18c60*/  @!P6 LDG.E R4, desc[UR40][R2.64] ;  /* 0x000000280204e981 */ /* 0x0002a4000c1e1900 */
[----:B-1----:R-:W1:Y:S02]  /*18c70*/  @!P6 LDC.64 R2, c[0x0][0xc78] ;  /* 0x00031e00ff02eb82 */ /* 0x002e640000000a00 */
[----:B-1----:R-:W-:-:S04]  /*18c80*/  @!P6 IMAD.WIDE R2, R6, 0x4, R2 ;  /* 0x000000040602e825 */ /* 0x002fc800078e0202 */
[----:B------:R-:W-:-:S06]  /*18c90*/  IMAD.MOV.U32 R6, RZ, RZ, RZ ;  /* 0x000000ffff067224 */ /* 0x000fcc00078e00ff */
[----:B------:R-:W2:Y:S01]  /*18ca0*/  @!P6 LDG.E R6, desc[UR40][R2.64] ;  /* 0x000000280206e981 */ /* 0x000ea2000c1e1900 */
[----:B------:R-:W-:Y:S01]  /*18cb0*/  UMOV UR4, 0xffffffff ;  /* 0xffffffff00047882 */ /* 0x000fe20000000000 */
[----:B--2---:R-:W-:Y:S02]  /*18cc0*/  IMAD R2, R6, R4, RZ ;  /* 0x0000000406027224 */ /* 0x004fe400078e02ff */
[----:B------:R-:W-:Y:S05]  /*18cd0*/  BRA.DIV UR4, `(.L_x_896) ;  /* 0x0000003604187947 */ /* 0x000fea000b800000 */
        /* <DEDUP_REMOVED lines=14> */
[----:B0-----:R-:W-:-:S05]  /*18dc0*/  IMAD.IADD R7, R2, 0x1, R3 ;  /* 0x0000000102077824 */ /* 0x001fca00078e0203 */
[----:B------:R0:W1:Y:S02]  /*18dd0*/  SHFL.IDX PT, R9, R7, 0x1f, 0x1f ;  /* 0x03e01f0007097f89 */ /* 0x00006400000e0000 */
.L_x_1030:
[----:B------:R-:W-:Y:S02]  /*18de0*/  ULDC UR4, c[0x0][0xc38] ;  /* 0x00030e0000047ab9 */ /* 0x000fe40000000800 */
[----:B------:R-:W-:-:S04]  /*18df0*/  IMAD.U32 R2, RZ, RZ, UR4 ;  /* 0x00000004ff027e24 */ /* 0x000fc8000f8e00ff */
[----:B-1----:R-:W-:-:S04]  /*18e00*/  IMAD R9, R9, R2, RZ ;  /* 0x0000000209097224 */ /* 0x002fc800078e02ff */
[----:B------:R-:W-:-:S05]  /*18e10*/  IMAD.IADD R0, R9, 0x1, R0 ;  /* 0x0000000109007824 */ /* 0x000fca00078e0200 */
[----:B------:R-:W-:-:S13]  /*18e20*/  ISETP.GT.AND P6, PT, R0, R5, PT ;  /* 0x000000050000720c */ /* 0x000fda0003fc4270 */
[----:B------:R-:W-:Y:S05]  /*18e30*/  @!P6 BRA `(.L_x_897) ;  /* 0xfffffffc0054e947 */ /* 0x000fea000383ffff */
.L_x_894:
        /* <DEDUP_REMOVED lines=9> */
.L_x_1035:
[----:B------:R-:W-:-:S13]  /*18ed0*/  ISETP.NE.AND P0, PT, R3, RZ, PT ;  /* 0x000000ff0300720c */ /* 0x000fda0003f05270 */
[----:B------:R-:W-:Y:S05]  /*18ee0*/  @!P0 BRA `(.L_x_899) ;  /* 0x0000000000148947 */ /* 0x000fea0003800000 */
[----:B------:R-:W-:Y:S01]  /*18ef0*/  UMOV UR4, 0xffffffff ;  /* 0xffffffff00047882 */ /* 0x000fe20000000000 */
[----:B------:R-:W-:Y:S02]  /*18f00*/  VIADD R12, R0, 0xffffffff ;  /* 0xffffffff000c7836 */ /* 0x000fe40000000000 */
[----:B------:R-:W-:Y:S05]  /*18f10*/  BRA.DIV UR4, `(.L_x_900) ;  /* 0x0000003604bc7947 */ /* 0x000fea000b800000 */
[----:B0-----:R0:W4:Y:S02]  /*18f20*/  SHFL.IDX PT, R7, R7, R12, 0x1f ;  /* 0x00001f0c07077589 */ /* 0x00112400000e0000 */
.L_x_1038:
[----:B----4-:R-:W-:-:S07]  /*18f30*/  IMAD.MOV.U32 R8, RZ, RZ, R7 ;  /* 0x000000ffff087224 */ /* 0x010fce00078e0007 */
.L_x_899:
[----:B------:R-:W4:Y:S01]  /*18f40*/  LDL.LU R10, [R1+0xc] ;  /* 0x00000c00010a7983 */ /* 0x000f220000300800 */
[----:B0-2---:R-:W-:Y:S01]  /*18f50*/  IABS R7, R4 ;  /* 0x0000000400077213 */ /* 0x005fe20000000000 */
[----:B------:R-:W-:-:S03]  /*18f60*/  IMAD R9, R8, R2, R9 ;  /* 0x0000000208097224 */ /* 0x000fc600078e0209 */
[----:B------:R-:W0:Y:S01]  /*18f70*/  I2F.RP R2, R7 ;  /* 0x0000000700027306 */ /* 0x000e220000209400 */
[----:B------:R-:W-:Y:S01]  /*18f80*/  IMAD.IADD R5, R5, 0x1, -R9 ;  /* 0x0000000105057824 */ /* 0x000fe200078e0a09 */
[----:B------:R2:W-:Y:S02]  /*18f90*/  STL [R1], R9 ;  /* 0x0000000901007387 */ /* 0x0005e40000100800 */
[----:B--2---:R-:W-:-:S04]  /*18fa0*/  IABS R9, R4 ;  /* 0x0000000400097213 */ /* 0x004fc80000000000 */
        /* <DEDUP_REMOVED lines=35> */
[----:B------:R-:W-:Y:S02]  /*191e0*/  IMAD R3, R2, R9, R3 ;  /* 0x0000000902037224 */ /* 0x000fe400078e0203 */
[----:B------:R-:W-:-:S03]  /*191f0*/  IMAD.IADD R4, R5, 0x1, -R4 ;  /* 0x0000000105047824 */ /* 0x000fc600078e0a04 */
        /* <DEDUP_REMOVED lines=14> */
[----:B-1----:R-:W-:-:S05]  /*192e0*/  IMAD R0, R3, 0x10000, R2 ;  /* 0x0001000003007824 */ /* 0x002fca00078e0202 */
[----:B------:R0:W-:Y:S04]  /*192f0*/  STL [R1+0x8], R0 ;  /* 0x0000080001007387 */ /* 0x0001e80000100800 */
[----:B------:R0:W-:Y:S04]  /*19300*/  STL [R1+0xc], R10 ;  /* 0x00000c0a01007387 */ /* 0x0001e80000100800 */
[----:B------:R0:W-:Y:S01]  /*19310*/  STL [R1+0x4], R4 ;  /* 0x0000040401007387 */ /* 0x0001e20000100800 */
[----:B------:R-:W-:Y:S05]  /*19320*/  BRA `(.L_x_901) ;  /* 0x0000000000287947 */ /* 0x000fea0003800000 */
.L_x_895:
[----:B------:R-:W-:Y:S01]  /*19330*/  UMOV UR4, URZ ;  /* 0x0000003f00047c82 */ /* 0x000fe20008000000 */
[----:B------:R-:W-:Y:S01]  /*19340*/  ULDC UR6, c[0x0][0xc3c] ;  /* 0x00030f0000067ab9 */ /* 0x000fe20000000800 */
[----:B------:R-:W-:Y:S01]  /*19350*/  UMOV UR5, URZ ;  /* 0x0000003f00057c82 */ /* 0x000fe20008000000 */
[----:B------:R-:W-:Y:S01]  /*19360*/  IMAD.U32 R3, RZ, RZ, UR4 ;  /* 0x00000004ff037e24 */ /* 0x000fe2000f8e00ff */
[----:B------:R1:W-:Y:S01]  /*19370*/  STL [R1], R5 ;  /* 0x0000000501007387 */ /* 0x0003e20000100800 */
[----:B------:R-:W-:Y:S02]  /*19380*/  IMAD.U32 R0, RZ, RZ, UR6 ;  /* 0x00000006ff007e24 */ /* 0x000fe4000f8e00ff */
[----:B------:R-:W-:Y:S01]  /*19390*/  IMAD.U32 R2, RZ, RZ, UR5 ;  /* 0x00000005ff027e24 */ /* 0x000fe2000f8e00ff */
[----:B------:R1:W-:Y:S04]  /*193a0*/  STL [R1+0x4], R3 ;  /* 0x0000040301007387 */ /* 0x0003e80000100800 */
[----:B------:R1:W-:Y:S04]  /*193b0*/  STL [R1+0xc], R0 ;  /* 0x00000c0001007387 */ /* 0x0003e80000100800 */
[----:B------:R1:W-:Y:S02]  /*193c0*/  STL [R1+0x8], R2 ;  /* 0x0000080201007387 */ /* 0x0003e40000100800 */
.L_x_901:
        /* <DEDUP_REMOVED lines=16> */
.L_x_892:
[----:B------:R-:W4:Y:S01]  /*194d0*/  LDL R0, [R1+0xc] ;  /* 0x00000c0001007983 */ /* 0x000f220000100800 */
[----:B------:R-:W-:Y:S02]  /*194e0*/  ULDC UR4, c[0x0][0xc3c] ;  /* 0x00030f0000047ab9 */ /* 0x000fe40000000800 */
[----:B----4-:R-:W-:-:S13]  /*194f0*/  ISETP.GE.AND P0, PT, R0, UR4, PT ;  /* 0x0000000400007c0c */ /* 0x010fda000bf06270 */
[----:B------:R-:W-:Y:S05]  /*19500*/  @!P0 BRA `(.L_x_902) ;  /* 0xffffff9400488947 */ /* 0x000fea000383ffff */
[----:B------:R-:W-:Y:S05]  /*19510*/  BSYNC B8 ;  /* 0x0000000000087941 */ /* 0x000fea0003800000 */
.L_x_760:
[----:B-1----:R-:W4:Y:S01]  /*19520*/  LDL.LU R0, [R1+0x54] ;  /* 0x0000540001007983 */ /* 0x002f220000300800 */
[----:B------:R-:W-:Y:S01]  /*19530*/  BSSY B0, `(.L_x_903) ;  /* 0x000000b000007945 */ /* 0x000fe20003800000 */
[----:B--23--:R-:W1:Y:S01]  /*19540*/  S2R R5, SR_CgaCtaId ;  /* 0x0000000000057919 */ /* 0x00ce620000008800 */
[----:B----4-:R-:W-:-:S05]  /*19550*/  VIADD R0, R0, 0x1 ;  /* 0x0000000100007836 */ /* 0x010fca0000000000 */
[----:B0-----:R-:W-:-:S04]  /*19560*/  LEA.HI R2, R0, R0, RZ, 0x1 ;  /* 0x0000000000027211 */ /* 0x001fc800078f08ff */
[----:B------:R-:W-:-:S05]  /*19570*/  LOP3.LUT R3, R2, 0xfffffffe, RZ, 0xc0, !PT ;  /* 0xfffffffe02037812 */ /* 0x000fca00078ec0ff */
[----:B------:R-:W-:Y:S01]  /*19580*/  IMAD.IADD R3, R0, 0x1, -R3 ;  /* 0x0000000100037824 */ /* 0x000fe200078e0a03 */
[----:B------:R-:W-:-:S04]  /*19590*/  MOV R0, 0x400 ;  /* 0x0000040000007802 */ /* 0x000fc80000000f00 */
[----:B-1----:R-:W-:Y:S02]  /*195a0*/  LEA R0, R5, R0, 0x18 ;  /* 0x0000000005007211 */ /* 0x002fe400078ec0ff */
[----:B------:R-:W-:-:S04]  /*195b0*/  SHF.L.U32 R3, R3, 0x1f, RZ ;  /* 0x0000001f03037819 */ /* 0x000fc800000006ff */
[----:B------:R-:W0:Y:S02]  /*195c0*/  SYNCS.PHASECHK.TRANS64.TRYWAIT P0, [R0+URZ+0x22820], R3 ;  /* 0x02282003000075a7 */ /* 0x000e24000800017f */
[----:B0-----:R-:W-:Y:S05]  /*195d0*/  @!P0 BRA `(.L_x_904) ;  /* 0x0000003000348947 */ /* 0x001fea0003800000 */
.L_x_1039:
[----:B------:R-:W-:Y:S05]  /*195e0*/  BSYNC B0 ;  /* 0x0000000000007941 */ /* 0x000fea0003800000 */
.L_x_903:
[----:B------:R-:W-:-:S03]  /*195f0*/  UMOV UR4, 0xffffffff ;  /* 0xffffffff00047882 */ /* 0x000fc60000000000 */
[----:B------:R-:W-:Y:S05]  /*19600*/  BRA.DIV UR4, `(.L_x_905) ;  /* 0x00000032043c7947 */ /* 0x000fea000b800000 */
[----:B------:R-:W1:Y:S02]  /*19610*/  S2R R2, SR_TID.X ;  /* 0x0000000000027919 */ /* 0x000e640000002100 */
[----:B-1----:R-:W-:-:S04]  /*19620*/  SHF.R.U32.HI R2, RZ, 0x5, R2 ;  /* 0x00000005ff027819 */ /* 0x002fc80000011602 */
[----:B------:R-:W-:-:S05]  /*19630*/  LOP3.LUT R2, R2, 0x3, RZ, 0xc0, !PT ;  /* 0x0000000302027812 */ /* 0x000fca00078ec0ff */
[----:B------:R1:W2:Y:S02]  /*19640*/  SHFL.IDX PT, R14, R2, RZ, 0x1f ;  /* 0x00001fff020e7589 */ /* 0x0002a400000e0000 */
.L_x_1042:
[----:B--2---:R-:W-:-:S13]  /*19650*/  ISETP.NE.AND P0, PT, R14, RZ, PT ;  /* 0x000000ff0e00720c */ /* 0x004fda0003f05270 */
[----:B------:R-:W-:Y:S05]  /*19660*/  @P0 BRA `(.L_x_606) ;  /* 0x00000000008c0947 */ /* 0x000fea0003800000 */
[----:B------:R-:W-:-:S03]  /*19670*/  UMOV UR4, 0xffffffff ;  /* 0xffffffff00047882 */ /* 0x000fc60000000000 */
[----:B------:R-:W-:Y:S05]  /*19680*/  BRA.DIV UR4, `(.L_x_906) ;  /* 0x0000003204507947 */ /* 0x000fea000b800000 */
[----:B------:R-:W-:-:S13]  /*19690*/  ELECT P6, URZ, PT ;  /* 0x00000000003f782f */ /* 0x000fda00038c0000 */
.L_x_1045:
[----:B------:R-:W-:Y:S05]  /*196a0*/  @!P6 BRA `(.L_x_606) ;  /* 0x00000000007ce947 */ /* 0x000fea0003800000 */
[----:B------:R-:W-:-:S06]  /*196b0*/  ULOP3.LUT UR4, UR36, 0x2, URZ, 0xfc, !UPT ;  /* 0x0000000224047892 */ /* 0x000fcc000f8efc3f */
[----:B-1----:R-:W-:-:S05]  /*196c0*/  IMAD.U32 R2, RZ, RZ, UR4 ;  /* 0x00000004ff027e24 */ /* 0x002fca000f8e00ff */
[----:B------:R-:W-:-:S13]  /*196d0*/  ISETP.NE.AND P2, PT, R2, 0x3, PT ;  /* 0x000000030200780c */ /* 0x000fda0003f45270 */
[----:B------:R-:W-:Y:S05]  /*196e0*/  @!P2 BRA `(.L_x_907) ;  /* 0x000000000004a947 */ /* 0x000fea0003800000 */
[----:B------:R-:W-:Y:S01]  /*196f0*/  BPT.TRAP 0x1 ;  /* 0x000000040000795c */ /* 0x000fe20000300000 */
.L_x_907:
        /* <DEDUP_REMOVED lines=13> */
.L_x_1046:
[----:B------:R-:W1:Y:S02]  /*197d0*/  SYNCS.PHASECHK.TRANS64.TRYWAIT P0, [R7+URZ], R2 ;  /* 0x00000002070075a7 */ /* 0x000e64000800017f */
[----:B-1----:R-:W-:Y:S05]  /*197e0*/  @!P0 BRA `(.L_x_909) ;  /* 0x00000030002c8947 */ /* 0x002fea0003800000 */
.L_x_1047:
[----:B------:R-:W-:Y:S05]  /*197f0*/  @!P2 BRA `(.L_x_910) ;  /* 0x000000000004a947 */ /* 0x000fea0003800000 */
[----:B------:R-:W-:Y:S01]  /*19800*/  BPT.TRAP 0x1 ;  /* 0x000000040000795c */ /* 0x000fe20000300000 */
.L_x_910:
[----:B------:R-:W-:-:S04]  /*19810*/  VIADD R0, R0, 0x22860 ;  /* 0x0002286000007836 */ /* 0x000fc80000000000 */
[----:B------:R-:W-:-:S04]  /*19820*/  IMAD R4, R19, 0x8, R0 ;  /* 0x0000000813047824 */ /* 0x000fc800078e0200 */
[----:B------:R-:W2:Y:S02]  /*19830*/  SYNCS.PHASECHK.TRANS64.TRYWAIT P0, [R4+URZ], R5 ;  /* 0x00000005040075a7 */ /* 0x000ea4000800017f */
[----:B--2---:R-:W-:Y:S05]  /*19840*/  @!P0 BRA `(.L_x_911) ;  /* 0x0000003000288947 */ /* 0x004fea0003800000 */
.L_x_1048:
[----:B------:R-:W-:-:S07]  /*19850*/  IMAD R3, R3, 0x8, R0 ;  /* 0x0000000803037824 */ /* 0x000fce00078e0200 */
.L_x_912:
[----:B---3--:R3:W4:Y:S02]  /*19860*/  SYNCS.PHASECHK.TRANS64.TRYWAIT P0, [R3+URZ], R2 ;  /* 0x00000002030075a7 */ /* 0x008724000800017f */
[----:B----4-:R-:W-:Y:S05]  /*19870*/  @!P0 NANOSLEEP.SYNCS 0x989680 ;  /* 0x009896800000895d */ /* 0x010fea0003900000 */
[----:B------:R-:W4:Y:S02]  /*19880*/  @!P0 SYNCS.PHASECHK.TRANS64 P0, [R3+URZ], R2 ;  /* 0x00000002030085a7 */ /* 0x000f24000800007f */
[----:B----4-:R-:W-:Y:S05]  /*19890*/  @!P0 BRA `(.L_x_912) ;  /* 0xfffffffc00f08947 */ /* 0x010fea000383ffff */
.L_x_606:
[----:B------:R-:W-:Y:S05]  /*198a0*/  BSYNC B9 ;  /* 0x0000000000097941 */ /* 0x000fea0003800000 */
.L_x_603:
[----:B------:R-:W-:Y:S05]  /*198b0*/  EXIT ;  /* 0x000000000000794d */ /* 0x000fea0003800000 */
.L_x_626:
[----:B0-----:R0:W1:Y:S02]  /*198c0*/  SYNCS.PHASECHK.TRANS64.TRYWAIT P6, [R95+URZ+0x22890], R106 ;  /* 0x0228906a5f0075a7 */ /* 0x00106400080c017f */
[----:B-1----:R-:W-:Y:S05]  /*198d0*/  @!P6 NANOSLEEP.SYNCS 0x989680 ;  /* 0x009896800000e95d */ /* 0x002fea0003900000 */
[----:B------:R-:W1:Y:S02]  /*198e0*/  @!P6 SYNCS.PHASECHK.TRANS64 P6, [R95+URZ+0x22890], R106 ;  /* 0x0228906a5f00e5a7 */ /* 0x000e6400080c007f */
[----:B-1----:R-:W-:Y:S05]  /*198f0*/  @!P6 BRA `(.L_x_626) ;  /* 0xfffffffc00f0e947 */ /* 0x002fea000383ffff */
[----:B------:R-:W-:Y:S05]  /*19900*/  BRA `(.L_x_913) ;  /* 0xfffffe98001c7947 */ /* 0x000fea000383ffff */
.L_x_644:
[----:B0-----:R0:W1:Y:S02]  /*19910*/  SYNCS.PHASECHK.TRANS64.TRYWAIT P5, [R95+URZ+0x22890], R106 ;  /* 0x0228906a5f0075a7 */ /* 0x00106400080a017f */
[----:B-1----:R-:W-:Y:S05]  /*19920*/  @!P5 NANOSLEEP.SYNCS 0x989680 ;  /* 0x009896800000d95d */ /* 0x002fea0003900000 */
[----:B------:R-:W1:Y:S02]  /*19930*/  @!P5 SYNCS.PHASECHK.TRANS64 P5, [R95+URZ+0x22890], R106 ;  /* 0x0228906a5f00d5a7 */ /* 0x000e6400080a007f */
[----:B-1----:R-:W-:Y:S05]  /*19940*/  @!P5 BRA `(.L_x_644) ;  /* 0xfffffffc00f0d947 */ /* 0x002fea000383ffff */
[----:B------:R-:W-:Y:S05]  /*19950*/  BRA `(.L_x_914) ;  /* 0xfffffea800707947 */ /* 0x000fea000383ffff */
.L_x_653:
[----:B0-----:R0:W1:Y:S02]  /*19960*/  SYNCS.PHASECHK.TRANS64.TRYWAIT P4, [R95+URZ+0x22890], R106 ;  /* 0x0228906a5f0075a7 */ /* 0x001064000808017f */
[----:B-1----:R-:W-:Y:S05]  /*19970*/  @!P4 NANOSLEEP.SYNCS 0x989680 ;  /* 0x009896800000c95d */ /* 0x002fea0003900000 */
[----:B------:R-:W1:Y:S02]  /*19980*/  @!P4 SYNCS.PHASECHK.TRANS64 P4, [R95+URZ+0x22890], R106 ;  /* 0x0228906a5f00c5a7 */ /* 0x000e64000808007f */
[----:B-1----:R-:W-:Y:S05]  /*19990*/  @!P4 BRA `(.L_x_653) ;  /* 0xfffffffc00f0c947 */ /* 0x002fea000383ffff */
[----:B------:R-:W-:Y:S05]  /*199a0*/  BRA `(.L_x_915) ;  /* 0xfffffeb800647947 */ /* 0x000fea000383ffff */
.L_x_659:
[----:B--2---:R2:W3:Y:S02]  /*199b0*/  SYNCS.PHASECHK.TRANS64.TRYWAIT P3, [R95+URZ+0x228b0], R106 ;  /* 0x0228b06a5f0075a7 */ /* 0x0044e4000806017f */
[----:B---3--:R-:W-:Y:S05]  /*199c0*/  @!P3 NANOSLEEP.SYNCS 0x989680 ;  /* 0x009896800000b95d */ /* 0x008fea0003900000 */
[----:B------:R-:W3:Y:S02]  /*199d0*/  @!P3 SYNCS.PHASECHK.TRANS64 P3, [R95+URZ+0x228b0], R106 ;  /* 0x0228b06a5f00b5a7 */ /* 0x000ee4000806007f */
[----:B---3--:R-:W-:Y:S05]  /*199e0*/  @!P3 BRA `(.L_x_659) ;  /* 0xfffffffc00f0b947 */ /* 0x008fea000383ffff */
[----:B------:R-:W-:Y:S05]  /*199f0*/  BRA `(.L_x_916) ;  /* 0xfffffeb800f87947 */ /* 0x000fea000383ffff */
.L_x_669:
[----:B------:R-:W-:Y:S01]  /*19a00*/  BSSY B0, `(.L_x_917) ;  /* 0x0000007000007945 */ /* 0x000fe20003800000 */
[----:B------:R-:W-:Y:S02]  /*19a10*/  IMAD.MOV.U32 R12, RZ, RZ, RZ ;  /* 0x000000ffff0c7224 */ /* 0x000fe400078e00ff */
[----:B------:R-:W-:Y:S02]  /*19a20*/  IMAD.MOV.U32 R11, RZ, RZ, 0x1f ;  /* 0x0000001fff0b7424 */ /* 0x000fe400078e00ff */
[----:B------:R-:W-:-:S07]  /*19a30*/  IMAD.MOV.U32 R15, RZ, RZ, -0x1 ;  /* 0xffffffffff0f7424 */ /* 0x000fce00078e00ff */
[----:B-----5:R-:W-:Y:S05]  /*19a40*/  WARPSYNC.COLLECTIVE R15, `(.L_x_918) ;  /* 0x000000000f087348 */ /* 0x020fea0003c00000 */
[----:B------:R0:W1:Y:S02]  /*19a50*/  SHFL.IDX P6, R14, R13, R12, R11 ;  /* 0x0000000c0d0e7389 */ /* 0x00006400000c000b */
[----:B01---5:R-:W-:Y:S01]  /*19a60*/  ENDCOLLECTIVE ;  /* 0x000000000000791b */ /* 0x023fe20003800000 */
.L_x_918:
[----:B------:R-:W-:Y:S05]  /*19a70*/  BSYNC B0 ;  /* 0x0000000000007941 */ /* 0x000fea0003800000 */
.L_x_917:
[----:B------:R-:W-:Y:S05]  /*19a80*/  BRA `(.L_x_919) ;  /* 0xfffffec800387947 */ /* 0x000fea000383ffff */
.L_x_681:
[----:B------:R-:W-:Y:S01]  /*19a90*/  BSSY B1, `(.L_x_920) ;  /* 0x0000008000017945 */ /* 0x000fe20003800000 */
[----:B0-----:R-:W-:Y:S02]  /*19aa0*/  IMAD.MOV.U32 R13, RZ, RZ, R25 ;  /* 0x000000ffff0d7224 */ /* 0x001fe400078e0019 */
[----:B------:R-:W-:Y:S02]  /*19ab0*/  IMAD.MOV.U32 R12, RZ, RZ, RZ ;  /* 0x000000ffff0c7224 */ /* 0x000fe400078e00ff */
[----:B------:R-:W-:Y:S02]  /*19ac0*/  IMAD.MOV.U32 R11, RZ, RZ, 0x1c1f ;  /* 0x00001c1fff0b7424 */ /* 0x000fe400078e00ff */
[----:B------:R-:W-:-:S07]  /*19ad0*/  IMAD.MOV.U32 R15, RZ, RZ, -0x1 ;  /* 0xffffffffff0f7424 */ /* 0x000fce00078e00ff */
[----:B------:R-:W-:Y:S05]  /*19ae0*/  WARPSYNC.COLLECTIVE R15, `(.L_x_921) ;  /* 0x000000000f087348 */ /* 0x000fea0003c00000 */
[----:B------:R0:W1:Y:S02]  /*19af0*/  SHFL.IDX P6, R14, R13, R12, R11 ;  /* 0x0000000c0d0e7389 */ /* 0x00006400000c000b */
[----:B01----:R-:W-:Y:S01]  /*19b00*/  ENDCOLLECTIVE ;  /* 0x000000000000791b */ /* 0x003fe20003800000 */
.L_x_921:
[----:B------:R-:W-:Y:S05]  /*19b10*/  BSYNC B1 ;  /* 0x0000000000017941 */ /* 0x000fea0003800000 */
.L_x_920:
[----:B------:R-:W-:Y:S02]  /*19b20*/  IMAD.MOV.U32 R13, RZ, RZ, R24 ;  /* 0x000000ffff0d7224 */ /* 0x000fe400078e0018 */
[----:B------:R-:W-:Y:S02]  /*19b30*/  IMAD.MOV.U32 R12, RZ, RZ, RZ ;  /* 0x000000ffff0c7224 */ /* 0x000fe400078e00ff */
[----:B------:R-:W-:Y:S02]  /*19b40*/  IMAD.MOV.U32 R11, RZ, RZ, 0x1c1f ;  /* 0x00001c1fff0b7424 */ /* 0x000fe400078e00ff */
[----:B------:R-:W-:Y:S02]  /*19b50*/  IMAD.MOV.U32 R15, RZ, RZ, -0x1 ;  /* 0xffffffffff0f7424 */ /* 0x000fe400078e00ff */
[----:B------:R-:W-:-:S07]  /*19b60*/  IMAD.MOV.U32 R3, RZ, RZ, R14 ;  /* 0x000000ffff037224 */ /* 0x000fce00078e000e */
[----:B------:R-:W-:Y:S05]  /*19b70*/  WARPSYNC.COLLECTIVE R15, `(.L_x_922) ;  /* 0x000000000f087348 */ /* 0x000fea0003c00000 */
[----:B------:R0:W1:Y:S02]  /*19b80*/  SHFL.IDX P6, R14, R13, R12, R11 ;  /* 0x0000000c0d0e7389 */ /* 0x00006400000c000b */
[----:B01----:R-:W-:Y:S01]  /*19b90*/  ENDCOLLECTIVE ;  /* 0x000000000000791b */ /* 0x003fe20003800000 */
.L_x_922:
[----:B------:R-:W-:Y:S02]  /*19ba0*/  IMAD.MOV.U32 R13, RZ, RZ, R27 ;  /* 0x000000ffff0d7224 */ /* 0x000fe400078e001b */
[----:B------:R-:W-:-:S07]  /*19bb0*/  IMAD.MOV.U32 R0, RZ, RZ, R14 ;  /* 0x000000ffff007224 */ /* 0x000fce00078e000e */
[----:B------:R-:W-:Y:S05]  /*19bc0*/  WARPSYNC.COLLECTIVE R15, `(.L_x_923) ;  /* 0x000000000f087348 */ /* 0x000fea0003c00000 */
[----:B------:R0:W1:Y:S02]  /*19bd0*/  SHFL.IDX P6, R14, R13, R12, R11 ;  /* 0x0000000c0d0e7389 */ /* 0x00006400000c000b */
[----:B01----:R-:W-:Y:S01]  /*19be0*/  ENDCOLLECTIVE ;  /* 0x000000000000791b */ /* 0x003fe20003800000 */
.L_x_923:
[----:B------:R-:W-:Y:S02]  /*19bf0*/  IMAD.MOV.U32 R13, RZ, RZ, R26 ;  /* 0x000000ffff0d7224 */ /* 0x000fe400078e001a */
[----:B------:R-:W-:-:S07]  /*19c00*/  IMAD.MOV.U32 R5, RZ, RZ, R14 ;  /* 0x000000ffff057224 */ /* 0x000fce00078e000e */
[----:B------:R-:W-:Y:S05]  /*19c10*/  WARPSYNC.COLLECTIVE R15, `(.L_x_924) ;  /* 0x000000000f087348 */ /* 0x000fea0003c00000 */
[----:B------:R0:W1:Y:S02]  /*19c20*/  SHFL.IDX P6, R14, R13, R12, R11 ;  /* 0x0000000c0d0e7389 */ /* 0x00006400000c000b */
[----:B01----:R-:W-:Y:S01]  /*19c30*/  ENDCOLLECTIVE ;  /* 0x000000000000791b */ /* 0x003fe20003800000 */
.L_x_924:
[----:B------:R-:W-:Y:S05]  /*19c40*/  BRA `(.L_x_925) ;  /* 0xfffffecc00507947 */ /* 0x000fea000383ffff */
.L_x_685:
[----:B0-----:R0:W1:Y:S02]  /*19c50*/  SYNCS.PHASECHK.TRANS64.TRYWAIT P0, [R19+URZ+0x22800], R30 ;  /* 0x0228001e130075a7 */ /* 0x001064000800017f */
[----:B-1----:R-:W-:Y:S05]  /*19c60*/  @!P0 NANOSLEEP.SYNCS 0x989680 ;  /* 0x009896800000895d */ /* 0x002fea0003900000 */
[----:B------:R-:W1:Y:S02]  /*19c70*/  @!P0 SYNCS.PHASECHK.TRANS64 P0, [R19+URZ+0x22800], R30 ;  /* 0x0228001e130085a7 */ /* 0x000e64000800007f */
[----:B-1----:R-:W-:Y:S05]  /*19c80*/  @!P0 BRA `(.L_x_685) ;  /* 0xfffffffc00f08947 */ /* 0x002fea000383ffff */
[----:B------:R-:W-:Y:S05]  /*19c90*/  BRA `(.L_x_926) ;  /* 0xfffffed000707947 */ /* 0x000fea000383ffff */
.L_x_693:
        /* <DEDUP_REMOVED lines=8> */
.L_x_928:
[----:B------:R-:W-:Y:S05]  /*19d20*/  BSYNC B1 ;  /* 0x0000000000017941 */ /* 0x000fea0003800000 */
.L_x_927:
        /* <DEDUP_REMOVED lines=8> */
.L_x_929:
[----:B------:R-:W-:Y:S02]  /*19db0*/  IMAD.MOV.U32 R13, RZ, RZ, R27 ;  /* 0x000000ffff0d7224 */ /* 0x000fe400078e001b */
[----:B------:R-:W-:-:S07]  /*19dc0*/  IMAD.MOV.U32 R3, RZ, RZ, R14 ;  /* 0x000000ffff037224 */ /* 0x000fce00078e000e */
[----:B------:R-:W-:Y:S05]  /*19dd0*/  WARPSYNC.COLLECTIVE R15, `(.L_x_930) ;  /* 0x000000000f087348 */ /* 0x000fea0003c00000 */
[----:B------:R0:W1:Y:S02]  /*19de0*/  SHFL.IDX P6, R14, R13, R12, R11 ;  /* 0x0000000c0d0e7389 */ /* 0x00006400000c000b */
[----:B01----:R-:W-:Y:S01]  /*19df0*/  ENDCOLLECTIVE ;  /* 0x000000000000791b */ /* 0x003fe20003800000 */
.L_x_930:
[----:B------:R-:W-:Y:S02]  /*19e00*/  IMAD.MOV.U32 R13, RZ, RZ, R26 ;  /* 0x000000ffff0d7224 */ /* 0x000fe400078e001a */
[----:B------:R-:W-:-:S07]  /*19e10*/  IMAD.MOV.U32 R20, RZ, RZ, R14 ;  /* 0x000000ffff147224 */ /* 0x000fce00078e000e */
[----:B------:R-:W-:Y:S05]  /*19e20*/  WARPSYNC.COLLECTIVE R15, `(.L_x_931) ;  /* 0x000000000f087348 */ /* 0x000fea0003c00000 */
[----:B------:R0:W1:Y:S02]  /*19e30*/  SHFL.IDX P6, R14, R13, R12, R11 ;  /* 0x0000000c0d0e7389 */ /* 0x00006400000c000b */
[----:B01----:R-:W-:Y:S01]  /*19e40*/  ENDCOLLECTIVE ;  /* 0x000000000000791b */ /* 0x003fe20003800000 */
.L_x_931:
[----:B------:R-:W-:Y:S05]  /*19e50*/  BRA `(.L_x_932) ;  /* 0xfffffed800d07947 */ /* 0x000fea000383ffff */
.L_x_697:
[----:B0-----:R0:W1:Y:S02]  /*19e60*/  SYNCS.PHASECHK.TRANS64.TRYWAIT P1, [R19+URZ+0x22800], R24 ;  /* 0x02280018130075a7 */ /* 0x001064000802017f */
[----:B-1----:R-:W-:Y:S05]  /*19e70*/  @!P1 NANOSLEEP.SYNCS 0x989680 ;  /* 0x009896800000995d */ /* 0x002fea0003900000 */
[----:B------:R-:W1:Y:S02]  /*19e80*/  @!P1 SYNCS.PHASECHK.TRANS64 P1, [R19+URZ+0x22800], R24 ;  /* 0x02280018130095a7 */ /* 0x000e64000802007f */
[----:B-1----:R-:W-:Y:S05]  /*19e90*/  @!P1 BRA `(.L_x_697) ;  /* 0xfffffffc00f09947 */ /* 0x002fea000383ffff */
[----:B------:R-:W-:Y:S05]  /*19ea0*/  BRA `(.L_x_933) ;  /* 0xfffffedc00b07947 */ /* 0x000fea000383ffff */
.L_x_703:
[----:B0-----:R0:W2:Y:S02]  /*19eb0*/  SYNCS.PHASECHK.TRANS64.TRYWAIT P1, [R15+URZ+0x22830], R20 ;  /* 0x022830140f0075a7 */ /* 0x0010a4000802017f */
[----:B--2---:R-:W-:Y:S05]  /*19ec0*/  @!P1 NANOSLEEP.SYNCS 0x989680 ;  /* 0x009896800000995d */ /* 0x004fea0003900000 */
[----:B------:R-:W2:Y:S02]  /*19ed0*/  @!P1 SYNCS.PHASECHK.TRANS64 P1, [R15+URZ+0x22830], R20 ;  /* 0x022830140f0095a7 */ /* 0x000ea4000802007f */
[----:B--2---:R-:W-:Y:S05]  /*19ee0*/  @!P1 BRA `(.L_x_703) ;  /* 0xfffffffc00f09947 */ /* 0x004fea000383ffff */
[----:B------:R-:W-:Y:S05]  /*19ef0*/  BRA `(.L_x_702) ;  /* 0xfffffee800d07947 */ /* 0x000fea000383ffff */
.L_x_708:
[----:B-1----:R1:W2:Y:S02]  /*19f00*/  SYNCS.PHASECHK.TRANS64.TRYWAIT P2, [R15+URZ+0x22850], R20 ;  /* 0x022850140f0075a7 */ /* 0x0022a4000804017f */
[----:B--2---:R-:W-:Y:S05]  /*19f10*/  @!P2 NANOSLEEP.SYNCS 0x989680 ;  /* 0x009896800000a95d */ /* 0x004fea0003900000 */
[----:B------:R-:W2:Y:S02]  /*19f20*/  @!P2 SYNCS.PHASECHK.TRANS64 P2, [R15+URZ+0x22850], R20 ;  /* 0x022850140f00a5a7 */ /* 0x000ea4000804007f */
[----:B--2---:R-:W-:Y:S05]  /*19f30*/  @!P2 BRA `(.L_x_708) ;  /* 0xfffffffc00f0a947 */ /* 0x004fea000383ffff */
[----:B------:R-:W-:Y:S05]  /*19f40*/  BRA `(.L_x_707) ;  /* 0xffffff00006c7947 */ /* 0x000fea000383ffff */
.L_x_713:
[----:B-1----:R1:W2:Y:S02]  /*19f50*/  SYNCS.PHASECHK.TRANS64.TRYWAIT P3, [R20+URZ+0x22830], R21 ;  /* 0x02283015140075a7 */ /* 0x0022a4000806017f */
[----:B--2---:R-:W-:Y:S05]  /*19f60*/  @!P3 NANOSLEEP.SYNCS 0x989680 ;  /* 0x009896800000b95d */ /* 0x004fea0003900000 */
[----:B------:R-:W2:Y:S02]  /*19f70*/  @!P3 SYNCS.PHASECHK.TRANS64 P3, [R20+URZ+0x22830], R21 ;  /* 0x022830151400b5a7 */ /* 0x000ea4000806007f */
[----:B--2---:R-:W-:Y:S05]  /*19f80*/  @!P3 BRA `(.L_x_713) ;  /* 0xfffffffc00f0b947 */ /* 0x004fea000383ffff */
[----:B------:R-:W-:Y:S05]  /*19f90*/  BRA `(.L_x_712) ;  /* 0xffffff0400a87947 */ /* 0x000fea000383ffff */
.L_x_718:
[----:B--2---:R2:W3:Y:S02]  /*19fa0*/  SYNCS.PHASECHK.TRANS64.TRYWAIT P3, [R20+URZ+0x22850], R21 ;  /* 0x02285015140075a7 */ /* 0x0044e4000806017f */
[----:B---3--:R-:W-:Y:S05]  /*19fb0*/  @!P3 NANOSLEEP.SYNCS 0x989680 ;  /* 0x009896800000b95d */ /* 0x008fea0003900000 */
[----:B------:R-:W3:Y:S02]  /*19fc0*/  @!P3 SYNCS.PHASECHK.TRANS64 P3, [R20+URZ+0x22850], R21 ;  /* 0x022850151400b5a7 */ /* 0x000ee4000806007f */
[----:B---3--:R-:W-:Y:S05]  /*19fd0*/  @!P3 BRA `(.L_x_718) ;  /* 0xfffffffc00f0b947 */ /* 0x008fea000383ffff */
[----:B------:R-:W-:Y:S05]  /*19fe0*/  BRA `(.L_x_717) ;  /* 0xffffff2000047947 */ /* 0x000fea000383ffff */
.L_x_724:
[----:B------:R-:W-:Y:S02]  /*19ff0*/  IMAD.MOV.U32 R13, RZ, RZ, R21 ;  /* 0x000000ffff0d7224 */ /* 0x000fe400078e0015 */
[----:B------:R-:W-:Y:S02]  /*1a000*/  IMAD.MOV.U32 R12, RZ, RZ, RZ ;  /* 0x000000ffff0c7224 */ /* 0x000fe400078e00ff */
[----:B------:R-:W-:Y:S02]  /*1a010*/  IMAD.MOV.U32 R11, RZ, RZ, 0x181f ;  /* 0x0000181fff0b7424 */ /* 0x000fe400078e00ff */
[----:B------:R-:W-:-:S07]  /*1a020*/  IMAD.MOV.U32 R15, RZ, RZ, -0x1 ;  /* 0xffffffffff0f7424 */ /* 0x000fce00078e00ff */
[----:B-----5:R-:W-:Y:S05]  /*1a030*/  WARPSYNC.COLLECTIVE R15, `(.L_x_934) ;  /* 0x000000000f087348 */ /* 0x020fea0003c00000 */
[----:B------:R0:W1:Y:S02]  /*1a040*/  SHFL.IDX P6, R14, R13, R12, R11 ;  /* 0x0000000c0d0e7389 */ /* 0x00006400000c000b */
[----:B01---5:R-:W-:Y:S01]  /*1a050*/  ENDCOLLECTIVE ;  /* 0x000000000000791b */ /* 0x023fe20003800000 */
.L_x_934:
[----:B------:R-:W-:Y:S02]  /*1a060*/  IMAD.MOV.U32 R13, RZ, RZ, R3 ;  /* 0x000000ffff0d7224 */ /* 0x000fe400078e0003 */
[----:B------:R-:W-:-:S07]  /*1a070*/  IMAD.MOV.U32 R20, RZ, RZ, R14 ;  /* 0x000000ffff147224 */ /* 0x000fce00078e000e */
[----:B------:R-:W-:Y:S05]  /*1a080*/  WARPSYNC.COLLECTIVE R15, `(.L_x_935) ;  /* 0x000000000f087348 */ /* 0x000fea0003c00000 */
[----:B------:R0:W1:Y:S02]  /*1a090*/  SHFL.IDX P6, R14, R13, R12, R11 ;  /* 0x0000000c0d0e7389 */ /* 0x00006400000c000b */
[----:B01----:R-:W-:Y:S01]  /*1a0a0*/  ENDCOLLECTIVE ;  /* 0x000000000000791b */ /* 0x003fe20003800000 */
.L_x_935:
[----:B------:R-:W-:Y:S05]  /*1a0b0*/  BRA `(.L_x_936) ;  /* 0xffffff4800107947 */ /* 0x000fea000383ffff */
.L_x_727:
[----:B------:R-:W-:Y:S01]  /*1a0c0*/  BSSY B1, `(.L_x_937) ;  /* 0x0000008000017945 */ /* 0x000fe20003800000 */
[----:B------:R-:W-:Y:S02]  /*1a0d0*/  IMAD.MOV.U32 R13, RZ, RZ, R21 ;  /* 0x000000ffff0d7224 */ /* 0x000fe400078e0015 */
[----:B------:R-:W-:Y:S02]  /*1a0e0*/  IMAD.MOV.U32 R12, RZ, RZ, 0x1 ;  /* 0x00000001ff0c7424 */ /* 0x000fe400078e00ff */
[----:B------:R-:W-:Y:S02]  /*1a0f0*/  IMAD.MOV.U32 R11, RZ, RZ, 0x181f ;  /* 0x0000181fff0b7424 */ /* 0x000fe400078e00ff */
[----:B------:R-:W-:-:S07]  /*1a100*/  IMAD.MOV.U32 R15, RZ, RZ, -0x1 ;  /* 0xffffffffff0f7424 */ /* 0x000fce00078e00ff */
[----:B012---:R-:W-:Y:S05]  /*1a110*/  WARPSYNC.COLLECTIVE R15, `(.L_x_938) ;  /* 0x000000000f087348 */ /* 0x007fea0003c00000 */
[----:B--2---:R2:W3:Y:S02]  /*1a120*/  SHFL.IDX P6, R14, R13, R12, R11 ;  /* 0x0000000c0d0e7389 */ /* 0x0044e400000c000b */
[----:B0123--:R-:W-:Y:S01]  /*1a130*/  ENDCOLLECTIVE ;  /* 0x000000000000791b */ /* 0x00ffe20003800000 */
.L_x_938:
[----:B------:R-:W-:Y:S05]  /*1a140*/  BSYNC B1 ;  /* 0x0000000000017941 */ /* 0x000fea0003800000 */
.L_x_937:
[----:B------:R-:W-:Y:S02]  /*1a150*/  IMAD.MOV.U32 R13, RZ, RZ, R3 ;  /* 0x000000ffff0d7224 */ /* 0x000fe400078e0003 */
[----:B------:R-:W-:Y:S02]  /*1a160*/  IMAD.MOV.U32 R12, RZ, RZ, 0x1 ;  /* 0x00000001ff0c7424 */ /* 0x000fe400078e00ff */
[----:B------:R-:W-:Y:S02]  /*1a170*/  IMAD.MOV.U32 R11, RZ, RZ, 0x181f ;  /* 0x0000181fff0b7424 */ /* 0x000fe400078e00ff */
[----:B------:R-:W-:Y:S02]  /*1a180*/  IMAD.MOV.U32 R15, RZ, RZ, -0x1 ;  /* 0xffffffffff0f7424 */ /* 0x000fe400078e00ff */
[----:B------:R-:W-:-:S07]  /*1a190*/  IMAD.MOV.U32 R20, RZ, RZ, R14 ;  /* 0x000000ffff147224 */ /* 0x000fce00078e000e */
[----:B------:R-:W-:Y:S05]  /*1a1a0*/  WARPSYNC.COLLECTIVE R15, `(.L_x_939) ;  /* 0x000000000f087348 */ /* 0x000fea0003c00000 */
[----:B------:R0:W1:Y:S02]  /*1a1b0*/  SHFL.IDX P6, R14, R13, R12, R11 ;  /* 0x0000000c0d0e7389 */ /* 0x00006400000c000b */
[----:B01----:R-:W-:Y:S01]  /*1a1c0*/  ENDCOLLECTIVE ;  /* 0x000000000000791b */ /* 0x003fe20003800000 */
.L_x_939:
[----:B------:R-:W-:Y:S05]  /*1a1d0*/  BRA `(.L_x_940) ;  /* 0xffffff48004c7947 */ /* 0x000fea000383ffff */
.L_x_730:
[----:B------:R-:W-:Y:S01]  /*1a1e0*/  BSSY B1, `(.L_x_941) ;  /* 0x0000008000017945 */ /* 0x000fe20003800000 */
[----:B------:R-:W-:Y:S02]  /*1a1f0*/  IMAD.MOV.U32 R13, RZ, RZ, R21 ;  /* 0x000000ffff0d7224 */ /* 0x000fe400078e0015 */
[----:B------:R-:W-:Y:S02]  /*1a200*/  IMAD.MOV.U32 R12, RZ, RZ, 0x2 ;  /* 0x00000002ff0c7424 */ /* 0x000fe400078e00ff */
[----:B----4-:R-:W-:Y:S02]  /*1a210*/  IMAD.MOV.U32 R11, RZ, RZ, 0x181f ;  /* 0x0000181fff0b7424 */ /* 0x010fe400078e00ff */
[----:B------:R-:W-:-:S07]  /*1a220*/  IMAD.MOV.U32 R15, RZ, RZ, -0x1 ;  /* 0xffffffffff0f7424 */ /* 0x000fce00078e00ff */
[----:B0123--:R-:W-:Y:S05]  /*1a230*/  WARPSYNC.COLLECTIVE R15, `(.L_x_942) ;  /* 0x000000000f087348 */ /* 0x00ffea0003c00000 */
[----:B--2---:R2:W4:Y:S02]  /*1a240*/  SHFL.IDX P6, R14, R13, R12, R11 ;  /* 0x0000000c0d0e7389 */ /* 0x00452400000c000b */
[----:B01234-:R-:W-:Y:S01]  /*1a250*/  ENDCOLLECTIVE ;  /* 0x000000000000791b */ /* 0x01ffe20003800000 */
.L_x_942:
[----:B------:R-:W-:Y:S05]  /*1a260*/  BSYNC B1 ;  /* 0x0000000000017941 */ /* 0x000fea0003800000 */
.L_x_941:
        /* <DEDUP_REMOVED lines=8> */
.L_x_943:
[----:B------:R-:W-:Y:S05]  /*1a2f0*/  BRA `(.L_x_944) ;  /* 0xffffff4800787947 */ /* 0x000fea000383ffff */
.L_x_733:
[----:B------:R-:W-:Y:S01]  /*1a300*/  BSSY B1, `(.L_x_945) ;  /* 0x0000008000017945 */ /* 0x000fe20003800000 */
[----:B------:R-:W-:Y:S02]  /*1a310*/  IMAD.MOV.U32 R13, RZ, RZ, R21 ;  /* 0x000000ffff0d7224 */ /* 0x000fe400078e0015 */
[----:B------:R-:W-:Y:S02]  /*1a320*/  IMAD.MOV.U32 R12, RZ, RZ, 0x3 ;  /* 0x00000003ff0c7424 */ /* 0x000fe400078e00ff */
[----:B0-----:R-:W-:Y:S02]  /*1a330*/  IMAD.MOV.U32 R11, RZ, RZ, 0x181f ;  /* 0x0000181fff0b7424 */ /* 0x001fe400078e00ff */
[----:B------:R-:W-:-:S07]  /*1a340*/  IMAD.MOV.U32 R15, RZ, RZ, -0x1 ;  /* 0xffffffffff0f7424 */ /* 0x000fce00078e00ff */
[----:B-1234-:R-:W-:Y:S05]  /*1a350*/  WARPSYNC.COLLECTIVE R15, `(.L_x_946) ;  /* 0x000000000f087348 */ /* 0x01efea0003c00000 */
[----:B--2---:R0:W2:Y:S02]  /*1a360*/  SHFL.IDX P6, R14, R13, R12, R11 ;  /* 0x0000000c0d0e7389 */ /* 0x0040a400000c000b */
[----:B01234-:R-:W-:Y:S01]  /*1a370*/  ENDCOLLECTIVE ;  /* 0x000000000000791b */ /* 0x01ffe20003800000 */
.L_x_946:
[----:B------:R-:W-:Y:S05]  /*1a380*/  BSYNC B1 ;  /* 0x0000000000017941 */ /* 0x000fea0003800000 */
.L_x_945:
        /* <DEDUP_REMOVED lines=8> */
.L_x_947:
[----:B------:R-:W-:Y:S05]  /*1a410*/  BRA `(.L_x_948) ;  /* 0xffffff4800a47947 */ /* 0x000fea000383ffff */
.L_x_735:
[----:B------:R-:W-:Y:S02]  /*1a420*/  IMAD.MOV.U32 R13, RZ, RZ, R8 ;  /* 0x000000ffff0d7224 */ /* 0x000fe400078e0008 */
[----:B------:R-:W-:Y:S02]  /*1a430*/  IMAD.MOV.U32 R12, RZ, RZ, RZ ;  /* 0x000000ffff0c7224 */ /* 0x000fe400078e00ff */
[----:B------:R-:W-:Y:S02]  /*1a440*/  IMAD.MOV.U32 R11, RZ, RZ, 0x1c1f ;  /* 0x00001c1fff0b7424 */ /* 0x000fe400078e00ff */
[----:B------:R-:W-:-:S07]  /*1a450*/  IMAD.MOV.U32 R15, RZ, RZ, -0x1 ;  /* 0xffffffffff0f7424 */ /* 0x000fce00078e00ff */
[----:B------:R-:W-:Y:S05]  /*1a460*/  WARPSYNC.COLLECTIVE R15, `(.L_x_949) ;  /* 0x000000000f087348 */ /* 0x000fea0003c00000 */
[----:B------:R0:W1:Y:S02]  /*1a470*/  SHFL.IDX P6, R14, R13, R12, R11 ;  /* 0x0000000c0d0e7389 */ /* 0x00006400000c000b */
[----:B01----:R-:W-:Y:S01]  /*1a480*/  ENDCOLLECTIVE ;  /* 0x000000000000791b */ /* 0x003fe20003800000 */
.L_x_949:
[----:B------:R-:W-:Y:S02]  /*1a490*/  IMAD.MOV.U32 R13, RZ, RZ, R3 ;  /* 0x000000ffff0d7224 */ /* 0x000fe400078e0003 */
[----:B------:R-:W-:-:S07]  /*1a4a0*/  IMAD.MOV.U32 R9, RZ, RZ, R14 ;  /* 0x000000ffff097224 */ /* 0x000fce00078e000e */
[----:B------:R-:W-:Y:S05]  /*1a4b0*/  WARPSYNC.COLLECTIVE R15, `(.L_x_950) ;  /* 0x000000000f087348 */ /* 0x000fea0003c00000 */
[----:B------:R0:W1:Y:S02]  /*1a4c0*/  SHFL.IDX P6, R14, R13, R12, R11 ;  /* 0x0000000c0d0e7389 */ /* 0x00006400000c000b */
[----:B01----:R-:W-:Y:S01]  /*1a4d0*/  ENDCOLLECTIVE ;  /* 0x000000000000791b */ /* 0x003fe20003800000 */
.L_x_950:
[----:B------:R-:W-:Y:S01]  /*1a4e0*/  IMAD.MOV.U32 R11, RZ, RZ, R14 ;  /* 0x000000ffff0b7224 */ /* 0x000fe200078e000e */
[----:B------:R-:W-:Y:S06]  /*1a4f0*/  BRA `(.L_x_951) ;  /* 0xffffff4c00887947 */ /* 0x000fec000383ffff */
.L_x_738:
[----:B------:R-:W-:Y:S01]  /*1a500*/  BSSY B1, `(.L_x_952) ;  /* 0x0000008000017945 */ /* 0x000fe20003800000 */
[----:B---3--:R-:W-:Y:S02]  /*1a510*/  IMAD.MOV.U32 R13, RZ, RZ, R8 ;  /* 0x000000ffff0d7224 */ /* 0x008fe400078e0008 */
[----:B------:R-:W-:Y:S02]  /*1a520*/  IMAD.MOV.U32 R12, RZ, RZ, 0x1 ;  /* 0x00000001ff0c7424 */ /* 0x000fe400078e00ff */
[----:B--2---:R-:W-:Y:S02]  /*1a530*/  IMAD.MOV.U32 R11, RZ, RZ, 0x1c1f ;  /* 0x00001c1fff0b7424 */ /* 0x004fe400078e00ff */
[----:B------:R-:W-:-:S07]  /*1a540*/  IMAD.MOV.U32 R15, RZ, RZ, -0x1 ;  /* 0xffffffffff0f7424 */ /* 0x000fce00078e00ff */
[----:B01----:R-:W-:Y:S05]  /*1a550*/  WARPSYNC.COLLECTIVE R15, `(.L_x_953) ;  /* 0x000000000f087348 */ /* 0x003fea0003c00000 */
[----:B------:R2:W3:Y:S02]  /*1a560*/  SHFL.IDX P6, R14, R13, R12, R11 ;  /* 0x0000000c0d0e7389 */ /* 0x0004e400000c000b */
[----:B0123--:R-:W-:Y:S01]  /*1a570*/  ENDCOLLECTIVE ;  /* 0x000000000000791b */ /* 0x00ffe20003800000 */
.L_x_953:
[----:B------:R-:W-:Y:S05]  /*1a580*/  BSYNC B1 ;  /* 0x0000000000017941 */ /* 0x000fea0003800000 */
.L_x_952:
        /* <DEDUP_REMOVED lines=8> */
.L_x_954:
[----:B------:R-:W-:Y:S05]  /*1a610*/  BRA `(.L_x_955) ;  /* 0xffffff58007c7947 */ /* 0x000fea000383ffff */
.L_x_742:
[----:B------:R-:W-:Y:S02]  /*1a620*/  IMAD.MOV.U32 R13, RZ, RZ, R4 ;  /* 0x000000ffff0d7224 */ /* 0x000fe400078e0004 */
[----:B------:R-:W-:Y:S02]  /*1a630*/  IMAD.MOV.U32 R12, RZ, RZ, RZ ;  /* 0x000000ffff0c7224 */ /* 0x000fe400078e00ff */
[----:B------:R-:W-:Y:S02]  /*1a640*/  IMAD.MOV.U32 R11, RZ, RZ, 0x181f ;  /* 0x0000181fff0b7424 */ /* 0x000fe400078e00ff */
[----:B------:R-:W-:-:S07]  /*1a650*/  IMAD.MOV.U32 R15, RZ, RZ, -0x1 ;  /* 0xffffffffff0f7424 */ /* 0x000fce00078e00ff */
[----:B01----:R-:W-:Y:S05]  /*1a660*/  WARPSYNC.COLLECTIVE R15, `(.L_x_956) ;  /* 0x000000000f087348 */ /* 0x003fea0003c00000 */
[----:B------:R2:W3:Y:S02]  /*1a670*/  SHFL.IDX P6, R14, R13, R12, R11 ;  /* 0x0000000c0d0e7389 */ /* 0x0004e400000c000b */
[----:B0123--:R-:W-:Y:S01]  /*1a680*/  ENDCOLLECTIVE ;  /* 0x000000000000791b */ /* 0x00ffe20003800000 */
.L_x_956:
[----:B------:R-:W-:Y:S02]  /*1a690*/  IMAD.MOV.U32 R13, RZ, RZ, R3 ;  /* 0x000000ffff0d7224 */ /* 0x000fe400078e0003 */
[----:B------:R-:W-:-:S07]  /*1a6a0*/  IMAD.MOV.U32 R0, RZ, RZ, R14 ;  /* 0x000000ffff007224 */ /* 0x000fce00078e000e */
[----:B------:R-:W-:Y:S05]  /*1a6b0*/  WARPSYNC.COLLECTIVE R15, `(.L_x_957) ;  /* 0x000000000f087348 */ /* 0x000fea0003c00000 */
[----:B------:R0:W1:Y:S02]  /*1a6c0*/  SHFL.IDX P6, R14, R13, R12, R11 ;  /* 0x0000000c0d0e7389 */ /* 0x00006400000c000b */
[----:B01----:R-:W-:Y:S01]  /*1a6d0*/  ENDCOLLECTIVE ;  /* 0x000000000000791b */ /* 0x003fe20003800000 */
.L_x_957:
[----:B------:R-:W-:Y:S05]  /*1a6e0*/  BRA `(.L_x_958) ;  /* 0xffffff6c008c7947 */ /* 0x000fea000383ffff */
.L_x_745:
[----:B------:R-:W-:Y:S01]  /*1a6f0*/  BSSY B1, `(.L_x_959) ;  /* 0x0000008000017945 */ /* 0x000fe20003800000 */
[----:B---3--:R-:W-:Y:S02]  /*1a700*/  IMAD.MOV.U32 R13, RZ, RZ, R4 ;  /* 0x000000ffff0d7224 */ /* 0x008fe400078e0004 */
[----:B------:R-:W-:Y:S02]  /*1a710*/  IMAD.MOV.U32 R12, RZ, RZ, 0x1 ;  /* 0x00000001ff0c7424 */ /* 0x000fe400078e00ff */
[----:B------:R-:W-:Y:S02]  /*1a720*/  IMAD.MOV.U32 R11, RZ, RZ, 0x181f ;  /* 0x0000181fff0b7424 */ /* 0x000fe400078e00ff */
[----:B------:R-:W-:-:S07]  /*1a730*/  IMAD.MOV.U32 R15, RZ, RZ, -0x1 ;  /* 0xffffffffff0f7424 */ /* 0x000fce00078e00ff */
[----:B012-4-:R-:W-:Y:S05]  /*1a740*/  WARPSYNC.COLLECTIVE R15, `(.L_x_960) ;  /* 0x000000000f087348 */ /* 0x017fea0003c00000 */
[----:B----4-:R3:W4:Y:S02]  /*1a750*/  SHFL.IDX P6, R14, R13, R12, R11 ;  /* 0x0000000c0d0e7389 */ /* 0x01072400000c000b */
[----:B01234-:R-:W-:Y:S01]  /*1a760*/  ENDCOLLECTIVE ;  /* 0x000000000000791b */ /* 0x01ffe20003800000 */
.L_x_960:
[----:B------:R-:W-:Y:S05]  /*1a770*/  BSYNC B1 ;  /* 0x0000000000017941 */ /* 0x000fea0003800000 */
.L_x_959:
        /* <DEDUP_REMOVED lines=8> */
.L_x_961:
[----:B------:R-:W-:Y:S05]  /*1a800*/  BRA `(.L_x_962) ;  /* 0xffffff6c00bc7947 */ /* 0x000fea000383ffff */
.L_x_748:
[----:B------:R-:W-:Y:S01]  /*1a810*/  BSSY B1, `(.L_x_963) ;  /* 0x0000008000017945 */ /* 0x000fe20003800000 */
[----:B0-----:R-:W-:Y:S02]  /*1a820*/  IMAD.MOV.U32 R13, RZ, RZ, R4 ;  /* 0x000000ffff0d7224 */ /* 0x001fe400078e0004 */
[----:B------:R-:W-:Y:S02]  /*1a830*/  IMAD.MOV.U32 R12, RZ, RZ, 0x2 ;  /* 0x00000002ff0c7424 */ /* 0x000fe400078e00ff */
[----:B------:R-:W-:Y:S02]  /*1a840*/  IMAD.MOV.U32 R11, RZ, RZ, 0x181f ;  /* 0x0000181fff0b7424 */ /* 0x000fe400078e00ff */
[----:B------:R-:W-:-:S07]  /*1a850*/  IMAD.MOV.U32 R15, RZ, RZ, -0x1 ;  /* 0xffffffffff0f7424 */ /* 0x000fce00078e00ff */
[----:B-1234-:R-:W-:Y:S05]  /*1a860*/  WARPSYNC.COLLECTIVE R15, `(.L_x_964) ;  /* 0x000000000f087348 */ /* 0x01efea0003c00000 */
[----:B----4-:R0:W4:Y:S02]  /*1a870*/  SHFL.IDX P6, R14, R13, R12, R11 ;  /* 0x0000000c0d0e7389 */ /* 0x01012400000c000b */
[----:B01234-:R-:W-:Y:S01]  /*1a880*/  ENDCOLLECTIVE ;  /* 0x000000000000791b */ /* 0x01ffe20003800000 */
.L_x_964:
[----:B------:R-:W-:Y:S05]  /*1a890*/  BSYNC B1 ;  /* 0x0000000000017941 */ /* 0x000fea0003800000 */
.L_x_963:
        /* <DEDUP_REMOVED lines=8> */
.L_x_965:
[----:B------:R-:W-:Y:S05]  /*1a920*/  BRA `(.L_x_966) ;  /* 0xffffff6c00e87947 */ /* 0x000fea000383ffff */
.L_x_751:
[----:B------:R-:W-:Y:S01]  /*1a930*/  BSSY B1, `(.L_x_967) ;  /* 0x0000008000017945 */ /* 0x000fe20003800000 */
[----:B0-----:R-:W-:Y:S02]  /*1a940*/  IMAD.MOV.U32 R13, RZ, RZ, R4 ;  /* 0x000000ffff0d7224 */ /* 0x001fe400078e0004 */
[----:B------:R-:W-:Y:S02]  /*1a950*/  IMAD.MOV.U32 R12, RZ, RZ, 0x3 ;  /* 0x00000003ff0c7424 */ /* 0x000fe400078e00ff */
[----:B------:R-:W-:Y:S02]  /*1a960*/  IMAD.MOV.U32 R11, RZ, RZ, 0x181f ;  /* 0x0000181fff0b7424 */ /* 0x000fe400078e00ff */
[----:B------:R-:W-:-:S07]  /*1a970*/  IMAD.MOV.U32 R15, RZ, RZ, -0x1 ;  /* 0xffffffffff0f7424 */ /* 0x000fce00078e00ff */
[----:B-1234-:R-:W-:Y:S05]  /*1a980*/  WARPSYNC.COLLECTIVE R15, `(.L_x_968) ;  /* 0x000000000f087348 */ /* 0x01efea0003c00000 */
[----:B------:R0:W0:Y:S02]  /*1a990*/  SHFL.IDX P6, R14, R13, R12, R11 ;  /* 0x0000000c0d0e7389 */ /* 0x00002400000c000b */
[----:B01234-:R-:W-:Y:S01]  /*1a9a0*/  ENDCOLLECTIVE ;  /* 0x000000000000791b */ /* 0x01ffe20003800000 */
.L_x_968:
[----:B------:R-:W-:Y:S05]  /*1a9b0*/  BSYNC B1 ;  /* 0x0000000000017941 */ /* 0x000fea0003800000 */
.L_x_967:
        /* <DEDUP_REMOVED lines=8> */
.L_x_969:
[----:B------:R-:W-:Y:S05]  /*1aa40*/  BRA `(.L_x_970) ;  /* 0xffffff7000147947 */ /* 0x000fea000383ffff */
.L_x_768:
[----:B------:R-:W1:Y:S01]  /*1aa50*/  S2R R5, SR_TID.X ;  /* 0x0000000000057919 */ /* 0x000e620000002100 */
[----:B------:R-:W-:Y:S01]  /*1aa60*/  BSSY B1, `(.L_x_971) ;  /* 0x000000a000017945 */ /* 0x000fe20003800000 */
[----:B0-----:R-:W-:Y:S02]  /*1aa70*/  IMAD.MOV.U32 R12, RZ, RZ, RZ ;  /* 0x000000ffff0c7224 */ /* 0x001fe400078e00ff */
[----:B------:R-:W-:Y:S02]  /*1aa80*/  IMAD.MOV.U32 R11, RZ, RZ, 0x1f ;  /* 0x0000001fff0b7424 */ /* 0x000fe400078e00ff */
[----:B------:R-:W-:Y:S01]  /*1aa90*/  IMAD.MOV.U32 R15, RZ, RZ, -0x1 ;  /* 0xffffffffff0f7424 */ /* 0x000fe200078e00ff */
[----:B-1----:R-:W-:-:S04]  /*1aaa0*/  SHF.R.U32.HI R5, RZ, 0x5, R5 ;  /* 0x00000005ff057819 */ /* 0x002fc80000011605 */
[----:B------:R-:W-:-:S05]  /*1aab0*/  LOP3.LUT R5, R5, 0x3, RZ, 0xc0, !PT ;  /* 0x0000000305057812 */ /* 0x000fca00078ec0ff */
[----:B------:R-:W-:-:S07]  /*1aac0*/  IMAD.MOV.U32 R13, RZ, RZ, R5 ;  /* 0x000000ffff0d7224 */ /* 0x000fce00078e0005 */
[----:B------:R-:W-:Y:S05]  /*1aad0*/  WARPSYNC.COLLECTIVE R15, `(.L_x_972) ;  /* 0x000000000f087348 */ /* 0x000fea0003c00000 */
[----:B------:R0:W1:Y:S02]  /*1aae0*/  SHFL.IDX P6, R14, R13, R12, R11 ;  /* 0x0000000c0d0e7389 */ /* 0x00006400000c000b */
[----:B01----:R-:W-:Y:S01]  /*1aaf0*/  ENDCOLLECTIVE ;  /* 0x000000000000791b */ /* 0x003fe20003800000 */
.L_x_972:
[----:B------:R-:W-:Y:S05]  /*1ab00*/  BSYNC B1 ;  /* 0x0000000000017941 */ /* 0x000fea0003800000 */
.L_x_971:
[----:B------:R-:W-:Y:S05]  /*1ab10*/  BRA `(.L_x_973) ;  /* 0xffffff8800387947 */ /* 0x000fea000383ffff */
.L_x_770:
[----:B------:R-:W-:Y:S01]  /*1ab20*/  BSSY B1, `(.L_x_974) ;  /* 0x0000006000017945 */ /* 0x000fe20003800000 */
[----:B------:R-:W-:-:S07]  /*1ab30*/  IMAD.MOV.U32 R15, RZ, RZ, -0x1 ;  /* 0xffffffffff0f7424 */ /* 0x000fce00078e00ff */
[----:B0-----:R-:W-:Y:S05]  /*1ab40*/  WARPSYNC.COLLECTIVE R15, `(.L_x_975) ;  /* 0x000000000f0c7348 */ /* 0x001fea0003c00000 */
[----:B------:R-:W-:Y:S02]  /*1ab50*/  ELECT P6, UR62, PT ;  /* 0x00000000003e782f */ /* 0x000fe400038c0000 */
[----:B------:R-:W-:Y:S01]  /*1ab60*/  MOV R14, UR62 ;  /* 0x0000003e000e7c02 */ /* 0x000fe20008000f00 */
[----:B0-----:R-:W-:Y:S10]  /*1ab70*/  ENDCOLLECTIVE ;  /* 0x000000000000791b */ /* 0x001ff40003800000 */
.L_x_975:
[----:B------:R-:W-:Y:S05]  /*1ab80*/  BSYNC B1 ;  /* 0x0000000000017941 */ /* 0x000fea0003800000 */
.L_x_974:
[----:B------:R-:W-:Y:S05]  /*1ab90*/  BRA `(.L_x_769) ;  /* 0xffffff8800307947 */ /* 0x000fea000383ffff */
.L_x_772:
[----:B0-----:R0:W1:Y:S02]  /*1aba0*/  SYNCS.PHASECHK.TRANS64.TRYWAIT P0, [R18+URZ+0x22820], R4 ;  /* 0x02282004120075a7 */ /* 0x001064000800017f */
[----:B-1----:R-:W-:Y:S05]  /*1abb0*/  @!P0 NANOSLEEP.SYNCS 0x989680 ;  /* 0x009896800000895d */ /* 0x002fea0003900000 */
[----:B------:R-:W1:Y:S02]  /*1abc0*/  @!P0 SYNCS.PHASECHK.TRANS64 P0, [R18+URZ+0x22820], R4 ;  /* 0x02282004120085a7 */ /* 0x000e64000800007f */
[----:B-1----:R-:W-:Y:S05]  /*1abd0*/  @!P0 BRA `(.L_x_772) ;  /* 0xfffffffc00f08947 */ /* 0x002fea000383ffff */
[----:B------:R-:W-:Y:S05]  /*1abe0*/  BRA `(.L_x_976) ;  /* 0xffffff8800407947 */ /* 0x000fea000383ffff */
.L_x_776:
[----:B0-----:R0:W1:Y:S02]  /*1abf0*/  SYNCS.PHASECHK.TRANS64.TRYWAIT P0, [R4+URZ+0x228a0], R9 ;  /* 0x0228a009040075a7 */ /* 0x001064000800017f */
[----:B-1----:R-:W-:Y:S05]  /*1ac00*/  @!P0 NANOSLEEP.SYNCS 0x989680 ;  /* 0x009896800000895d */ /* 0x002fea0003900000 */
[----:B------:R-:W1:Y:S02]  /*1ac10*/  @!P0 SYNCS.PHASECHK.TRANS64 P0, [R4+URZ+0x228a0], R9 ;  /* 0x0228a009040085a7 */ /* 0x000e64000800007f */
[----:B-1----:R-:W-:Y:S05]  /*1ac20*/  @!P0 BRA `(.L_x_776) ;  /* 0xfffffffc00f08947 */ /* 0x002fea000383ffff */
[----:B------:R-:W-:Y:S05]  /*1ac30*/  BRA `(.L_x_977) ;  /* 0xffffff8800607947 */ /* 0x000fea000383ffff */
.L_x_781:
[----:B-1----:R1:W2:Y:S02]  /*1ac40*/  SYNCS.PHASECHK.TRANS64.TRYWAIT P0, [R4+URZ+0x228c0], R9 ;  /* 0x0228c009040075a7 */ /* 0x0022a4000800017f */
[----:B--2---:R-:W-:Y:S05]  /*1ac50*/  @!P0 NANOSLEEP.SYNCS 0x989680 ;  /* 0x009896800000895d */ /* 0x004fea0003900000 */
[----:B------:R-:W2:Y:S02]  /*1ac60*/  @!P0 SYNCS.PHASECHK.TRANS64 P0, [R4+URZ+0x228c0], R9 ;  /* 0x0228c009040085a7 */ /* 0x000ea4000800007f */
[----:B--2---:R-:W-:Y:S05]  /*1ac70*/  @!P0 BRA `(.L_x_781) ;  /* 0xfffffffc00f08947 */ /* 0x004fea000383ffff */
[----:B------:R-:W-:Y:S05]  /*1ac80*/  BRA `(.L_x_978) ;  /* 0xffffff8800e07947 */ /* 0x000fea000383ffff */
.L_x_791:
[----:B0-----:R0:W1:Y:S02]  /*1ac90*/  SYNCS.PHASECHK.TRANS64.TRYWAIT P2, [R5+URZ+0x228a0], R6 ;  /* 0x0228a006050075a7 */ /* 0x001064000804017f */
[----:B-1----:R-:W-:Y:S05]  /*1aca0*/  @!P2 NANOSLEEP.SYNCS 0x989680 ;  /* 0x009896800000a95d */ /* 0x002fea0003900000 */
[----:B------:R-:W1:Y:S02]  /*1acb0*/  @!P2 SYNCS.PHASECHK.TRANS64 P2, [R5+URZ+0x228a0], R6 ;  /* 0x0228a0060500a5a7 */ /* 0x000e64000804007f */
[----:B-1----:R-:W-:Y:S05]  /*1acc0*/  @!P2 BRA `(.L_x_791) ;  /* 0xfffffffc00f0a947 */ /* 0x002fea000383ffff */
[----:B------:R-:W-:Y:S05]  /*1acd0*/  BRA `(.L_x_979) ;  /* 0xffffff9000707947 */ /* 0x000fea000383ffff */
.L_x_796:
[----:B-1----:R1:W2:Y:S02]  /*1ace0*/  SYNCS.PHASECHK.TRANS64.TRYWAIT P2, [R5+URZ+0x228c0], R6 ;  /* 0x0228c006050075a7 */ /* 0x0022a4000804017f */
[----:B--2---:R-:W-:Y:S05]  /*1acf0*/  @!P2 NANOSLEEP.SYNCS 0x989680 ;  /* 0x009896800000a95d */ /* 0x004fea0003900000 */
[----:B------:R-:W2:Y:S02]  /*1ad00*/  @!P2 SYNCS.PHASECHK.TRANS64 P2, [R5+URZ+0x228c0], R6 ;  /* 0x0228c0060500a5a7 */ /* 0x000ea4000804007f */
[----:B--2---:R-:W-:Y:S05]  /*1ad10*/  @!P2 BRA `(.L_x_796) ;  /* 0xfffffffc00f0a947 */ /* 0x004fea000383ffff */
[----:B------:R-:W-:Y:S05]  /*1ad20*/  BRA `(.L_x_980) ;  /* 0xffffff9000ec7947 */ /* 0x000fea000383ffff */
.L_x_814:
        /* <DEDUP_REMOVED lines=11> */
.L_x_982:
[----:B------:R-:W-:Y:S05]  /*1ade0*/  BSYNC B0 ;  /* 0x0000000000007941 */ /* 0x000fea0003800000 */
.L_x_981:
[----:B------:R-:W-:Y:S05]  /*1adf0*/  BRA `(.L_x_983) ;  /* 0xffffffa0006c7947 */ /* 0x000fea000383ffff */
.L_x_816:
[----:B------:R-:W-:Y:S01]  /*1ae00*/  BSSY B0, `(.L_x_984) ;  /* 0x0000006000007945 */ /* 0x000fe20003800000 */
[----:B------:R-:W-:-:S07]  /*1ae10*/  IMAD.MOV.U32 R15, RZ, RZ, -0x1 ;  /* 0xffffffffff0f7424 */ /* 0x000fce00078e00ff */
[----:B0-----:R-:W-:Y:S05]  /*1ae20*/  WARPSYNC.COLLECTIVE R15, `(.L_x_985) ;  /* 0x000000000f0c7348 */ /* 0x001fea0003c00000 */
[----:B------:R-:W-:Y:S02]  /*1ae30*/  ELECT P6, UR62, PT ;  /* 0x00000000003e782f */ /* 0x000fe400038c0000 */
[----:B------:R-:W-:Y:S01]  /*1ae40*/  MOV R14, UR62 ;  /* 0x0000003e000e7c02 */ /* 0x000fe20008000f00 */
[----:B0-----:R-:W-:Y:S10]  /*1ae50*/  ENDCOLLECTIVE ;  /* 0x000000000000791b */ /* 0x001ff40003800000 */
.L_x_985:
[----:B------:R-:W-:Y:S05]  /*1ae60*/  BSYNC B0 ;  /* 0x0000000000007941 */ /* 0x000fea0003800000 */
.L_x_984:
[----:B------:R-:W-:Y:S05]  /*1ae70*/  BRA `(.L_x_986) ;  /* 0xffffffa000787947 */ /* 0x000fea000383ffff */
.L_x_818:
[----:B0-----:R0:W1:Y:S02]  /*1ae80*/  SYNCS.PHASECHK.TRANS64.TRYWAIT P0, [R0+URZ+0x22840], R2 ;  /* 0x02284002000075a7 */ /* 0x001064000800017f */
[----:B-1----:R-:W-:Y:S05]  /*1ae90*/  @!P0 NANOSLEEP.SYNCS 0x989680 ;  /* 0x009896800000895d */ /* 0x002fea0003900000 */
[----:B------:R-:W1:Y:S02]  /*1aea0*/  @!P0 SYNCS.PHASECHK.TRANS64 P0, [R0+URZ+0x22840], R2 ;  /* 0x02284002000085a7 */ /* 0x000e64000800007f */
[----:B-1----:R-:W-:Y:S05]  /*1aeb0*/  @!P0 BRA `(.L_x_818) ;  /* 0xfffffffc00f08947 */ /* 0x002fea000383ffff */
[----:B------:R-:W-:Y:S05]  /*1aec0*/  BRA `(.L_x_987) ;  /* 0xffffffa000d87947 */ /* 0x000fea000383ffff */
.L_x_822:
        /* <DEDUP_REMOVED lines=15> */
.L_x_988:
[----:B------:R-:W-:Y:S02]  /*1afc0*/  IMAD.MOV.U32 R13, RZ, RZ, R4 ;  /* 0x000000ffff0d7224 */ /* 0x000fe400078e0004 */
[----:B------:R-:W-:-:S07]  /*1afd0*/  IMAD.MOV.U32 R6, RZ, RZ, R14 ;  /* 0x000000ffff067224 */ /* 0x000fce00078e000e */
[----:B------:R-:W-:Y:S05]  /*1afe0*/  WARPSYNC.COLLECTIVE R15, `(.L_x_989) ;  /* 0x000000000f087348 */ /* 0x000fea0003c00000 */
[----:B------:R0:W1:Y:S02]  /*1aff0*/  SHFL.IDX P6, R14, R13, R12, R11 ;  /* 0x0000000c0d0e7389 */ /* 0x00006400000c000b */
[----:B01----:R-:W-:Y:S01]  /*1b000*/  ENDCOLLECTIVE ;  /* 0x000000000000791b */ /* 0x003fe20003800000 */
.L_x_989:
[----:B------:R-:W-:Y:S02]  /*1b010*/  IMAD.MOV.U32 R13, RZ, RZ, R3 ;  /* 0x000000ffff0d7224 */ /* 0x000fe400078e0003 */
[----:B------:R-:W-:Y:S02]  /*1b020*/  IMAD.MOV.U32 R12, RZ, RZ, 0x1 ;  /* 0x00000001ff0c7424 */ /* 0x000fe400078e00ff */
[----:B------:R-:W-:-:S07]  /*1b030*/  IMAD.MOV.U32 R7, RZ, RZ, R14 ;  /* 0x000000ffff077224 */ /* 0x000fce00078e000e */
[----:B------:R-:W-:Y:S05]  /*1b040*/  WARPSYNC.COLLECTIVE R15, `(.L_x_990) ;  /* 0x000000000f087348 */ /* 0x000fea0003c00000 */
[----:B------:R0:W1:Y:S02]  /*1b050*/  SHFL.IDX P6, R14, R13, R12, R11 ;  /* 0x0000000c0d0e7389 */ /* 0x00006400000c000b */
[----:B01----:R-:W-:Y:S01]  /*1b060*/  ENDCOLLECTIVE ;  /* 0x000000000000791b */ /* 0x003fe20003800000 */
.L_x_990:
        /* <DEDUP_REMOVED lines=15> */
.L_x_991:
[----:B------:R-:W-:Y:S02]  /*1b160*/  IMAD.MOV.U32 R13, RZ, RZ, R3 ;  /* 0x000000ffff0d7224 */ /* 0x000fe400078e0003 */
[----:B------:R-:W-:Y:S02]  /*1b170*/  IMAD.MOV.U32 R12, RZ, RZ, 0x2 ;  /* 0x00000002ff0c7424 */ /* 0x000fe400078e00ff */
[----:B------:R-:W-:-:S07]  /*1b180*/  IMAD.MOV.U32 R5, RZ, RZ, R14 ;  /* 0x000000ffff057224 */ /* 0x000fce00078e000e */
[----:B------:R-:W-:Y:S05]  /*1b190*/  WARPSYNC.COLLECTIVE R15, `(.L_x_992) ;  /* 0x000000000f087348 */ /* 0x000fea0003c00000 */
[----:B------:R0:W1:Y:S02]  /*1b1a0*/  SHFL.IDX P6, R14, R13, R12, R11 ;  /* 0x0000000c0d0e7389 */ /* 0x00006400000c000b */
[----:B01----:R-:W-:Y:S01]  /*1b1b0*/  ENDCOLLECTIVE ;  /* 0x000000000000791b */ /* 0x003fe20003800000 */
.L_x_992:
        /* <DEDUP_REMOVED lines=15> */
.L_x_993:
[----:B------:R-:W-:Y:S02]  /*1b2b0*/  IMAD.MOV.U32 R13, RZ, RZ, R3 ;  /* 0x000000ffff0d7224 */ /* 0x000fe400078e0003 */
[----:B------:R-:W-:Y:S02]  /*1b2c0*/  IMAD.MOV.U32 R12, RZ, RZ, 0x3 ;  /* 0x00000003ff0c7424 */ /* 0x000fe400078e00ff */
[----:B------:R-:W-:-:S07]  /*1b2d0*/  IMAD.MOV.U32 R5, RZ, RZ, R14 ;  /* 0x000000ffff057224 */ /* 0x000fce00078e000e */
[----:B------:R-:W-:Y:S05]  /*1b2e0*/  WARPSYNC.COLLECTIVE R15, `(.L_x_994) ;  /* 0x000000000f087348 */ /* 0x000fea0003c00000 */
[----:B------:R0:W1:Y:S02]  /*1b2f0*/  SHFL.IDX P6, R14, R13, R12, R11 ;  /* 0x0000000c0d0e7389 */ /* 0x00006400000c000b */
[----:B01----:R-:W-:Y:S01]  /*1b300*/  ENDCOLLECTIVE ;  /* 0x000000000000791b */ /* 0x003fe20003800000 */
.L_x_994:
        /* <DEDUP_REMOVED lines=15> */
.L_x_995:
[----:B------:R-:W-:Y:S02]  /*1b400*/  IMAD.MOV.U32 R13, RZ, RZ, R3 ;  /* 0x000000ffff0d7224 */ /* 0x000fe400078e0003 */
[----:B------:R-:W-:Y:S02]  /*1b410*/  IMAD.MOV.U32 R12, RZ, RZ, 0x4 ;  /* 0x00000004ff0c7424 */ /* 0x000fe400078e00ff */
[----:B------:R-:W-:-:S07]  /*1b420*/  IMAD.MOV.U32 R5, RZ, RZ, R14 ;  /* 0x000000ffff057224 */ /* 0x000fce00078e000e */
[----:B------:R-:W-:Y:S05]  /*1b430*/  WARPSYNC.COLLECTIVE R15, `(.L_x_996) ;  /* 0x000000000f087348 */ /* 0x000fea0003c00000 */
[----:B------:R0:W1:Y:S02]  /*1b440*/  SHFL.IDX P6, R14, R13, R12, R11 ;  /* 0x0000000c0d0e7389 */ /* 0x00006400000c000b */
[----:B01----:R-:W-:Y:S01]  /*1b450*/  ENDCOLLECTIVE ;  /* 0x000000000000791b */ /* 0x003fe20003800000 */
.L_x_996:
        /* <DEDUP_REMOVED lines=15> */
.L_x_997:
[----:B------:R-:W-:Y:S02]  /*1b550*/  IMAD.MOV.U32 R13, RZ, RZ, R3 ;  /* 0x000000ffff0d7224 */ /* 0x000fe400078e0003 */
[----:B------:R-:W-:Y:S02]  /*1b560*/  IMAD.MOV.U32 R12, RZ, RZ, 0x5 ;  /* 0x00000005ff0c7424 */ /* 0x000fe400078e00ff */
[----:B------:R-:W-:-:S07]  /*1b570*/  IMAD.MOV.U32 R5, RZ, RZ, R14 ;  /* 0x000000ffff057224 */ /* 0x000fce00078e000e */
[----:B------:R-:W-:Y:S05]  /*1b580*/  WARPSYNC.COLLECTIVE R15, `(.L_x_998) ;  /* 0x000000000f087348 */ /* 0x000fea0003c00000 */
[----:B------:R0:W1:Y:S02]  /*1b590*/  SHFL.IDX P6, R14, R13, R12, R11 ;  /* 0x0000000c0d0e7389 */ /* 0x00006400000c000b */
[----:B01----:R-:W-:Y:S01]  /*1b5a0*/  ENDCOLLECTIVE ;  /* 0x000000000000791b */ /* 0x003fe20003800000 */
.L_x_998:
        /* <DEDUP_REMOVED lines=15> */
.L_x_999:
[----:B------:R-:W-:Y:S02]  /*1b6a0*/  IMAD.MOV.U32 R13, RZ, RZ, R3 ;  /* 0x000000ffff0d7224 */ /* 0x000fe400078e0003 */
[----:B------:R-:W-:Y:S02]  /*1b6b0*/  IMAD.MOV.U32 R12, RZ, RZ, 0x6 ;  /* 0x00000006ff0c7424 */ /* 0x000fe400078e00ff */
[----:B------:R-:W-:-:S07]  /*1b6c0*/  IMAD.MOV.U32 R5, RZ, RZ, R14 ;  /* 0x000000ffff057224 */ /* 0x000fce00078e000e */
[----:B------:R-:W-:Y:S05]  /*1b6d0*/  WARPSYNC.COLLECTIVE R15, `(.L_x_1000) ;  /* 0x000000000f087348 */ /* 0x000fea0003c00000 */
[----:B------:R0:W1:Y:S02]  /*1b6e0*/  SHFL.IDX P6, R14, R13, R12, R11 ;  /* 0x0000000c0d0e7389 */ /* 0x00006400000c000b */
[----:B01----:R-:W-:Y:S01]  /*1b6f0*/  ENDCOLLECTIVE ;  /* 0x000000000000791b */ /* 0x003fe20003800000 */
.L_x_1000:
        /* <DEDUP_REMOVED lines=13> */
.L_x_1001:
        /* <DEDUP_REMOVED lines=8> */
.L_x_1002:
        /* <DEDUP_REMOVED lines=13> */
.L_x_1003:
[----:B------:R-:W-:Y:S01]  /*1b920*/  IMAD.MOV.U32 R3, RZ, RZ, R14 ;  /* 0x000000ffff037224 */ /* 0x000fe200078e000e */
[----:B------:R-:W-:Y:S06]  /*1b930*/  BRA `(.L_x_1004) ;  /* 0xffffffa400647947 */ /* 0x000fec000383ffff */
.L_x_825:
[----:B0-----:R0:W1:Y:S02]  /*1b940*/  SYNCS.PHASECHK.TRANS64.TRYWAIT P0, [R18+URZ+0x22820], R0 ;  /* 0x02282000120075a7 */ /* 0x001064000800017f */
[----:B-1----:R-:W-:Y:S05]  /*1b950*/  @!P0 NANOSLEEP.SYNCS 0x989680 ;  /* 0x009896800000895d */ /* 0x002fea0003900000 */
[----:B------:R-:W1:Y:S02]  /*1b960*/  @!P0 SYNCS.PHASECHK.TRANS64 P0, [R18+URZ+0x22820], R0 ;  /* 0x02282000120085a7 */ /* 0x000e64000800007f */
[----:B-1----:R-:W-:Y:S05]  /*1b970*/  @!P0 BRA `(.L_x_825) ;  /* 0xfffffffc00f08947 */ /* 0x002fea000383ffff */
[----:B------:R-:W-:Y:S05]  /*1b980*/  BRA `(.L_x_1005) ;  /* 0xffffffa400c07947 */ /* 0x000fea000383ffff */
.L_x_829:
[----:B0-----:R0:W1:Y:S02]  /*1b990*/  SYNCS.PHASECHK.TRANS64.TRYWAIT P0, [R2+URZ+0x22860], R0 ;  /* 0x02286000020075a7 */ /* 0x001064000800017f */
[----:B-1----:R-:W-:Y:S05]  /*1b9a0*/  @!P0 NANOSLEEP.SYNCS 0x989680 ;  /* 0x009896800000895d */ /* 0x002fea0003900000 */
[----:B------:R-:W1:Y:S02]  /*1b9b0*/  @!P0 SYNCS.PHASECHK.TRANS64 P0, [R2+URZ+0x22860], R0 ;  /* 0x02286000020085a7 */ /* 0x000e64000800007f */
[----:B-1----:R-:W-:Y:S05]  /*1b9c0*/  @!P0 BRA `(.L_x_829) ;  /* 0xfffffffc00f08947 */ /* 0x002fea000383ffff */
[----:B------:R-:W-:Y:S05]  /*1b9d0*/  BRA `(.L_x_1006) ;  /* 0xffffffa400e47947 */ /* 0x000fea000383ffff */
.L_x_844:
[----:B-1----:R1:W2:Y:S02]  /*1b9e0*/  SYNCS.PHASECHK.TRANS64.TRYWAIT P0, [R2+URZ+0x22840], R6 ;  /* 0x02284006020075a7 */ /* 0x0022a4000800017f */
[----:B--2---:R-:W-:Y:S05]  /*1b9f0*/  @!P0 NANOSLEEP.SYNCS 0x989680 ;  /* 0x009896800000895d */ /* 0x004fea0003900000 */
[----:B------:R-:W2:Y:S02]  /*1ba00*/  @!P0 SYNCS.PHASECHK.TRANS64 P0, [R2+URZ+0x22840], R6 ;  /* 0x02284006020085a7 */ /* 0x000ea4000800007f */
[----:B--2---:R-:W-:Y:S05]  /*1ba10*/  @!P0 BRA `(.L_x_844) ;  /* 0xfffffffc00f08947 */ /* 0x004fea000383ffff */
[----:B------:R-:W-:Y:S05]  /*1ba20*/  BRA `(.L_x_1007) ;  /* 0xffffffb000047947 */ /* 0x000fea000383ffff */
.L_x_849:
[----:B0-----:R0:W2:Y:S02]  /*1ba30*/  SYNCS.PHASECHK.TRANS64.TRYWAIT P0, [R2+URZ+0x22860], R6 ;  /* 0x02286006020075a7 */ /* 0x0010a4000800017f */
[----:B--2---:R-:W-:Y:S05]  /*1ba40*/  @!P0 NANOSLEEP.SYNCS 0x989680 ;  /* 0x009896800000895d */ /* 0x004fea0003900000 */
[----:B------:R-:W2:Y:S02]  /*1ba50*/  @!P0 SYNCS.PHASECHK.TRANS64 P0, [R2+URZ+0x22860], R6 ;  /* 0x02286006020085a7 */ /* 0x000ea4000800007f */
[----:B--2---:R-:W-:Y:S05]  /*1ba60*/  @!P0 BRA `(.L_x_849) ;  /* 0xfffffffc00f08947 */ /* 0x004fea000383ffff */
[----:B------:R-:W-:Y:S05]  /*1ba70*/  BRA `(.L_x_1008) ;  /* 0xffffffb000807947 */ /* 0x000fea000383ffff */
.L_x_860:
[----:B-1----:R1:W2:Y:S02]  /*1ba80*/  SYNCS.PHASECHK.TRANS64.TRYWAIT P0, [R3+URZ+0x22840], R2 ;  /* 0x02284002030075a7 */ /* 0x0022a4000800017f */
[----:B--2---:R-:W-:Y:S05]  /*1ba90*/  @!P0 NANOSLEEP.SYNCS 0x989680 ;  /* 0x009896800000895d */ /* 0x004fea0003900000 */
[----:B------:R-:W2:Y:S02]  /*1baa0*/  @!P0 SYNCS.PHASECHK.TRANS64 P0, [R3+URZ+0x22840], R2 ;  /* 0x02284002030085a7 */ /* 0x000ea4000800007f */
[----:B--2---:R-:W-:Y:S05]  /*1bab0*/  @!P0 BRA `(.L_x_860) ;  /* 0xfffffffc00f08947 */ /* 0x004fea000383ffff */
[----:B------:R-:W-:Y:S05]  /*1bac0*/  BRA `(.L_x_1009) ;  /* 0xffffffb8006c7947 */ /* 0x000fea000383ffff */
.L_x_865:
[----:B--2---:R2:W3:Y:S02]  /*1bad0*/  SYNCS.PHASECHK.TRANS64.TRYWAIT P0, [R3+URZ+0x22860], R2 ;  /* 0x02286002030075a7 */ /* 0x0044e4000800017f */
[----:B---3--:R-:W-:Y:S05]  /*1bae0*/  @!P0 NANOSLEEP.SYNCS 0x989680 ;  /* 0x009896800000895d */ /* 0x008fea0003900000 */
[----:B------:R-:W3:Y:S02]  /*1baf0*/  @!P0 SYNCS.PHASECHK.TRANS64 P0, [R3+URZ+0x22860], R2 ;  /* 0x02286002030085a7 */ /* 0x000ee4000800007f */
[----:B---3--:R-:W-:Y:S05]  /*1bb00*/  @!P0 BRA `(.L_x_865) ;  /* 0xfffffffc00f08947 */ /* 0x008fea000383ffff */
[----:B------:R-:W-:Y:S05]  /*1bb10*/  BRA `(.L_x_1010) ;  /* 0xffffffb800e87947 */ /* 0x000fea000383ffff */
.L_x_876:
[----:B-1----:R1:W2:Y:S02]  /*1bb20*/  SYNCS.PHASECHK.TRANS64.TRYWAIT P0, [R3+URZ+0x22840], R2 ;  /* 0x02284002030075a7 */ /* 0x0022a4000800017f */
[----:B--2---:R-:W-:Y:S05]  /*1bb30*/  @!P0 NANOSLEEP.SYNCS 0x989680 ;  /* 0x009896800000895d */ /* 0x004fea0003900000 */
[----:B------:R-:W2:Y:S02]  /*1bb40*/  @!P0 SYNCS.PHASECHK.TRANS64 P0, [R3+URZ+0x22840], R2 ;  /* 0x02284002030085a7 */ /* 0x000ea4000800007f */
[----:B--2---:R-:W-:Y:S05]  /*1bb50*/  @!P0 BRA `(.L_x_876) ;  /* 0xfffffffc00f08947 */ /* 0x004fea000383ffff */
[----:B------:R-:W-:Y:S05]  /*1bb60*/  BRA `(.L_x_1011) ;  /* 0xffffffc000b87947 */ /* 0x000fea000383ffff */
.L_x_881:
[----:B--2---:R2:W3:Y:S02]  /*1bb70*/  SYNCS.PHASECHK.TRANS64.TRYWAIT P0, [R3+URZ+0x22860], R2 ;  /* 0x02286002030075a7 */ /* 0x0044e4000800017f */
[----:B---3--:R-:W-:Y:S05]  /*1bb80*/  @!P0 NANOSLEEP.SYNCS 0x989680 ;  /* 0x009896800000895d */ /* 0x008fea0003900000 */
[----:B------:R-:W3:Y:S02]  /*1bb90*/  @!P0 SYNCS.PHASECHK.TRANS64 P0, [R3+URZ+0x22860], R2 ;  /* 0x02286002030085a7 */ /* 0x000ee4000800007f */
[----:B---3--:R-:W-:Y:S05]  /*1bba0*/  @!P0 BRA `(.L_x_881) ;  /* 0xfffffffc00f08947 */ /* 0x008fea000383ffff */
[----:B------:R-:W-:Y:S05]  /*1bbb0*/  BRA `(.L_x_1012) ;  /* 0xffffffc400347947 */ /* 0x000fea000383ffff */
.L_x_893:
[----:B------:R-:W2:Y:S01]  /*1bbc0*/  LDL R0, [R1] ;  /* 0x0000000001007983 */ /* 0x000ea20000100800 */
[----:B------:R-:W-:Y:S01]  /*1bbd0*/  BSSY B0, `(.L_x_1013) ;  /* 0x0000008000007945 */ /* 0x000fe20003800000 */
[----:B0-----:R-:W-:Y:S02]  /*1bbe0*/  IMAD.MOV.U32 R12, RZ, RZ, RZ ;  /* 0x000000ffff0c7224 */ /* 0x001fe400078e00ff */
[----:B------:R-:W-:Y:S02]  /*1bbf0*/  IMAD.MOV.U32 R11, RZ, RZ, 0x1f ;  /* 0x0000001fff0b7424 */ /* 0x000fe400078e00ff */
[----:B------:R-:W-:Y:S02]  /*1bc00*/  IMAD.MOV.U32 R15, RZ, RZ, -0x1 ;  /* 0xffffffffff0f7424 */ /* 0x000fe400078e00ff */
[----:B--2---:R-:W-:-:S07]  /*1bc10*/  IMAD.MOV.U32 R13, RZ, RZ, R0 ;  /* 0x000000ffff0d7224 */ /* 0x004fce00078e0000 */
[----:B-1----:R-:W-:Y:S05]  /*1bc20*/  WARPSYNC.COLLECTIVE R15, `(.L_x_1014) ;  /* 0x000000000f087348 */ /* 0x002fea0003c00000 */
[----:B------:R0:W2:Y:S02]  /*1bc30*/  SHFL.IDX P6, R14, R13, R12, R11 ;  /* 0x0000000c0d0e7389 */ /* 0x0000a400000c000b */
[----:B012---:R-:W-:Y:S01]  /*1bc40*/  ENDCOLLECTIVE ;  /* 0x000000000000791b */ /* 0x007fe20003800000 */
.L_x_1014:
[----:B------:R-:W-:Y:S05]  /*1bc50*/  BSYNC B0 ;  /* 0x0000000000007941 */ /* 0x000fea0003800000 */
.L_x_1013:
        /* <DEDUP_REMOVED lines=9> */
.L_x_1015:
        /* <DEDUP_REMOVED lines=9> */
[----:B-1----:R-:W-:-:S06]  /*1bd80*/  @!P1 IMAD.WIDE R2, R4, 0x4, R6 ;  /* 0x0000000404029825 */ /* 0x002fcc00078e0206 */
[----:B------:R-:W3:Y:S01]  /*1bd90*/  @!P1 LDG.E R2, desc[UR40][R2.64] ;  /* 0x0000002802029981 */ /* 0x000ee2000c1e1900 */
[----:B------:R-:W-:Y:S01]  /*1bda0*/  IMAD.MOV.U32 R4, RZ, RZ, RZ ;  /* 0x000000ffff047224 */ /* 0x000fe200078e00ff */
[C---:B------:R-:W-:Y:S01]  /*1bdb0*/  ISETP.GE.U32.AND P2, PT, R16.reuse, 0x2, PT ;  /* 0x000000021000780c */ /* 0x040fe20003f46070 */
[----:B------:R-:W-:Y:S01]  /*1bdc0*/  IMAD.MOV.U32 R6, RZ, RZ, RZ ;  /* 0x000000ffff067224 */ /* 0x000fe200078e00ff */
[C---:B------:R-:W-:Y:S02]  /*1bdd0*/  ISETP.GE.U32.AND P3, PT, R16.reuse, 0x4, PT ;  /* 0x000000041000780c */ /* 0x040fe40003f66070 */
[C---:B------:R-:W-:Y:S02]  /*1bde0*/  ISETP.GE.U32.AND P4, PT, R16.reuse, 0x8, PT ;  /* 0x000000081000780c */ /* 0x040fe40003f86070 */
[----:B------:R-:W-:Y:S01]  /*1bdf0*/  ISETP.GE.U32.AND P5, PT, R16, 0x10, PT ;  /* 0x000000101000780c */ /* 0x000fe20003fa6070 */
[----:B--2---:R-:W-:Y:S02]  /*1be00*/  @!P1 IMAD.MOV.U32 R4, RZ, RZ, R8 ;  /* 0x000000ffff049224 */ /* 0x004fe400078e0008 */
[----:B------:R-:W-:-:S02]  /*1be10*/  IMAD.MOV.U32 R8, RZ, RZ, RZ ;  /* 0x000000ffff087224 */ /* 0x000fc400078e00ff */
[----:B---3--:R-:W-:Y:S01]  /*1be20*/  @!P1 IMAD.MOV.U32 R6, RZ, RZ, R2 ;  /* 0x000000ffff069224 */ /* 0x008fe200078e0002 */
[----:B------:R-:W-:-:S03]  /*1be30*/  ISETP.NE.AND P1, PT, R16, RZ, PT ;  /* 0x000000ff1000720c */ /* 0x000fc60003f25270 */
[----:B------:R-:W-:-:S04]  /*1be40*/  IMAD R2, R6, R4, RZ ;  /* 0x0000000406027224 */ /* 0x000fc800078e02ff */
[----:B------:R-:W-:-:S07]  /*1be50*/  IMAD.MOV.U32 R13, RZ, RZ, R2 ;  /* 0x000000ffff0d7224 */ /* 0x000fce00078e0002 */
[----:B------:R-:W-:Y:S05]  /*1be60*/  WARPSYNC.COLLECTIVE R15, `(.L_x_1016) ;  /* 0x000000000f087348 */ /* 0x000fea0003c00000 */
[----:B------:R0:W1:Y:S02]  /*1be70*/  SHFL.UP P6, R14, R13, R12, R11 ;  /* 0x0400000c0d0e7389 */ /* 0x00006400000c000b */
[----:B01----:R-:W-:Y:S01]  /*1be80*/  ENDCOLLECTIVE ;  /* 0x000000000000791b */ /* 0x003fe20003800000 */
.L_x_1016:
[----:B------:R-:W-:Y:S02]  /*1be90*/  IMAD.MOV.U32 R12, RZ, RZ, 0x2 ;  /* 0x00000002ff0c7424 */ /* 0x000fe400078e00ff */
[----:B------:R-:W-:-:S05]  /*1bea0*/  IMAD.MOV.U32 R3, RZ, RZ, R14 ;  /* 0x000000ffff037224 */ /* 0x000fca00078e000e */
[----:B------:R-:W-:-:S05]  /*1beb0*/  SEL R3, R3, RZ, P1 ;  /* 0x000000ff03037207 */ /* 0x000fca0000800000 */
[----:B------:R-:W-:-:S04]  /*1bec0*/  IMAD.IADD R2, R2, 0x1, R3 ;  /* 0x0000000102027824 */ /* 0x000fc800078e0203 */
[----:B------:R-:W-:-:S07]  /*1bed0*/  IMAD.MOV.U32 R13, RZ, RZ, R2 ;  /* 0x000000ffff0d7224 */ /* 0x000fce00078e0002 */
[----:B------:R-:W-:Y:S05]  /*1bee0*/  WARPSYNC.COLLECTIVE R15, `(.L_x_1017) ;  /* 0x000000000f087348 */ /* 0x000fea0003c00000 */
[----:B------:R0:W1:Y:S02]  /*1bef0*/  SHFL.UP P6, R14, R13, R12, R11 ;  /* 0x0400000c0d0e7389 */ /* 0x00006400000c000b */
[----:B01----:R-:W-:Y:S01]  /*1bf00*/  ENDCOLLECTIVE ;  /* 0x000000000000791b */ /* 0x003fe20003800000 */
.L_x_1017:
        /* <DEDUP_REMOVED lines=8> */
.L_x_1018:
        /* <DEDUP_REMOVED lines=8> */
.L_x_1019:
        /* <DEDUP_REMOVED lines=8> */
.L_x_1020:
[----:B------:R-:W-:Y:S02]  /*1c090*/  IMAD.MOV.U32 R12, RZ, RZ, 0x1f ;  /* 0x0000001fff0c7424 */ /* 0x000fe400078e00ff */
[----:B------:R-:W-:Y:S02]  /*1c0a0*/  IMAD.MOV.U32 R11, RZ, RZ, 0x1f ;  /* 0x0000001fff0b7424 */ /* 0x000fe400078e00ff */
[----:B------:R-:W-:-:S05]  /*1c0b0*/  IMAD.MOV.U32 R3, RZ, RZ, R14 ;  /* 0x000000ffff037224 */ /* 0x000fca00078e000e */
[----:B------:R-:W-:-:S05]  /*1c0c0*/  SEL R3, R3, RZ, P5 ;  /* 0x000000ff03037207 */ /* 0x000fca0002800000 */
[----:B------:R-:W-:-:S04]  /*1c0d0*/  IMAD.IADD R7, R2, 0x1, R3 ;  /* 0x0000000102077824 */ /* 0x000fc800078e0203 */
[----:B------:R-:W-:-:S07]  /*1c0e0*/  IMAD.MOV.U32 R13, RZ, RZ, R7 ;  /* 0x000000ffff0d7224 */ /* 0x000fce00078e0007 */
[----:B------:R-:W-:Y:S05]  /*1c0f0*/  WARPSYNC.COLLECTIVE R15, `(.L_x_1021) ;  /* 0x000000000f087348 */ /* 0x000fea0003c00000 */
[----:B------:R0:W1:Y:S02]  /*1c100*/  SHFL.IDX P6, R14, R13, R12, R11 ;  /* 0x0000000c0d0e7389 */ /* 0x00006400000c000b */
[----:B01----:R-:W-:Y:S01]  /*1c110*/  ENDCOLLECTIVE ;  /* 0x000000000000791b */ /* 0x003fe20003800000 */
.L_x_1021:
[----:B------:R-:W-:Y:S01]  /*1c120*/  IMAD.MOV.U32 R9, RZ, RZ, R14 ;  /* 0x000000ffff097224 */ /* 0x000fe200078e000e */
[----:B------:R-:W-:Y:S06]  /*1c130*/  BRA `(.L_x_1022) ;  /* 0xffffffc8007c7947 */ /* 0x000fec000383ffff */
.L_x_896:
[----:B------:R-:W-:Y:S01]  /*1c140*/  BSSY B0, `(.L_x_1023) ;  /* 0x0000008000007945 */ /* 0x000fe20003800000 */
[----:B------:R-:W-:Y:S02]  /*1c150*/  IMAD.MOV.U32 R13, RZ, RZ, R2 ;  /* 0x000000ffff0d7224 */ /* 0x000fe400078e0002 */
[----:B------:R-:W-:Y:S02]  /*1c160*/  IMAD.MOV.U32 R12, RZ, RZ, 0x1 ;  /* 0x00000001ff0c7424 */ /* 0x000fe400078e00ff */
[----:B------:R-:W-:Y:S02]  /*1c170*/  IMAD.MOV.U32 R11, RZ, RZ, RZ ;  /* 0x000000ffff0b7224 */ /* 0x000fe400078e00ff */
[----:B------:R-:W-:-:S07]  /*1c180*/  IMAD.MOV.U32 R15, RZ, RZ, -0x1 ;  /* 0xffffffffff0f7424 */ /* 0x000fce00078e00ff */
[----:B0-----:R-:W-:Y:S05]  /*1c190*/  WARPSYNC.COLLECTIVE R15, `(.L_x_1024) ;  /* 0x000000000f087348 */ /* 0x001fea0003c00000 */
[----:B------:R1:W2:Y:S02]  /*1c1a0*/  SHFL.UP P6, R14, R13, R12, R11 ;  /* 0x0400000c0d0e7389 */ /* 0x0002a400000c000b */
[----:B012---:R-:W-:Y:S01]  /*1c1b0*/  ENDCOLLECTIVE ;  /* 0x000000000000791b */ /* 0x007fe20003800000 */
.L_x_1024:
[----:B------:R-:W-:Y:S05]  /*1c1c0*/  BSYNC B0 ;  /* 0x0000000000007941 */ /* 0x000fea0003800000 */
.L_x_1023:
[----:B------:R-:W-:Y:S02]  /*1c1d0*/  IMAD.MOV.U32 R3, RZ, RZ, R14 ;  /* 0x000000ffff037224 */ /* 0x000fe400078e000e */
[----:B------:R-:W-:Y:S02]  /*1c1e0*/  IMAD.MOV.U32 R12, RZ, RZ, 0x2 ;  /* 0x00000002ff0c7424 */ /* 0x000fe400078e00ff */
[----:B------:R-:W-:Y:S01]  /*1c1f0*/  IMAD.MOV.U32 R11, RZ, RZ, RZ ;  /* 0x000000ffff0b7224 */ /* 0x000fe200078e00ff */
[----:B------:R-:W-:Y:S01]  /*1c200*/  SEL R3, R3, RZ, P1 ;  /* 0x000000ff03037207 */ /* 0x000fe20000800000 */
[----:B------:R-:W-:-:S04]  /*1c210*/  IMAD.MOV.U32 R15, RZ, RZ, -0x1 ;  /* 0xffffffffff0f7424 */ /* 0x000fc800078e00ff */
[----:B------:R-:W-:-:S04]  /*1c220*/  IMAD.IADD R2, R2, 0x1, R3 ;  /* 0x0000000102027824 */ /* 0x000fc800078e0203 */
[----:B------:R-:W-:-:S07]  /*1c230*/  IMAD.MOV.U32 R13, RZ, RZ, R2 ;  /* 0x000000ffff0d7224 */ /* 0x000fce00078e0002 */
[----:B------:R-:W-:Y:S05]  /*1c240*/  WARPSYNC.COLLECTIVE R15, `(.L_x_1025) ;  /* 0x000000000f087348 */ /* 0x000fea0003c00000 */
[----:B------:R0:W1:Y:S02]  /*1c250*/  SHFL.UP P6, R14, R13, R12, R11 ;  /* 0x0400000c0d0e7389 */ /* 0x00006400000c000b */
[----:B01----:R-:W-:Y:S01]  /*1c260*/  ENDCOLLECTIVE ;  /* 0x000000000000791b */ /* 0x003fe20003800000 */
.L_x_1025:
        /* <DEDUP_REMOVED lines=8> */
.L_x_1026:
        /* <DEDUP_REMOVED lines=8> */
.L_x_1027:
        /* <DEDUP_REMOVED lines=8> */
.L_x_1028:
        /* <DEDUP_REMOVED lines=9> */
.L_x_1029:
[----:B------:R-:W-:Y:S01]  /*1c480*/  IMAD.MOV.U32 R9, RZ, RZ, R14 ;  /* 0x000000ffff097224 */ /* 0x000fe200078e000e */
[----:B------:R-:W-:Y:S06]  /*1c490*/  BRA `(.L_x_1030) ;  /* 0xffffffc800507947 */ /* 0x000fec000383ffff */
.L_x_898:
[----:B------:R-:W-:Y:S01]  /*1c4a0*/  BSSY B0, `(.L_x_1031) ;  /* 0x0000006000007945 */ /* 0x000fe20003800000 */
[----:B------:R-:W-:Y:S01]  /*1c4b0*/  PLOP3.LUT P6, PT, P6, PT, PT, 0x8, 0x0 ;  /* 0x000000000000781c */ /* 0x000fe200037ce170 */
[----:B------:R-:W-:-:S12]  /*1c4c0*/  IMAD.MOV.U32 R15, RZ, RZ, -0x1 ;  /* 0xffffffffff0f7424 */ /* 0x000fd800078e00ff */
[----:B0-----:R-:W-:Y:S05]  /*1c4d0*/  WARPSYNC.COLLECTIVE R15, `(.L_x_1032) ;  /* 0x000000000f087348 */ /* 0x001fea0003c00000 */
[----:B------:R-:W-:Y:S01]  /*1c4e0*/  VOTE.ANY R14, PT, P6 ;  /* 0x00000000000e7806 */ /* 0x000fe200030e0100 */
[----:B0-----:R-:W-:Y:S06]  /*1c4f0*/  ENDCOLLECTIVE ;  /* 0x000000000000791b */ /* 0x001fec0003800000 */
.L_x_1032:
[----:B------:R-:W-:Y:S05]  /*1c500*/  BSYNC B0 ;  /* 0x0000000000007941 */ /* 0x000fea0003800000 */
.L_x_1031:
        /* <DEDUP_REMOVED lines=9> */
.L_x_1033:
[----:B------:R-:W-:Y:S02]  /*1c5a0*/  IMAD.MOV.U32 R13, RZ, RZ, R6 ;  /* 0x000000ffff0d7224 */ /* 0x000fe400078e0006 */
[----:B------:R-:W-:-:S07]  /*1c5b0*/  IMAD.MOV.U32 R4, RZ, RZ, R14 ;  /* 0x000000ffff047224 */ /* 0x000fce00078e000e */
[----:B------:R-:W-:Y:S05]  /*1c5c0*/  WARPSYNC.COLLECTIVE R15, `(.L_x_1034) ;  /* 0x000000000f087348 */ /* 0x000fea0003c00000 */
[----:B------:R0:W1:Y:S02]  /*1c5d0*/  SHFL.IDX P6, R14, R13, R12, R11 ;  /* 0x0000000c0d0e7389 */ /* 0x00006400000c000b */
[----:B01----:R-:W-:Y:S01]  /*1c5e0*/  ENDCOLLECTIVE ;  /* 0x000000000000791b */ /* 0x003fe20003800000 */
.L_x_1034:
[----:B------:R-:W-:Y:S01]  /*1c5f0*/  IMAD.MOV.U32 R6, RZ, RZ, R14 ;  /* 0x000000ffff067224 */ /* 0x000fe200078e000e */
[----:B------:R-:W-:Y:S06]  /*1c600*/  BRA `(.L_x_1035) ;  /* 0xffffffc800307947 */ /* 0x000fec000383ffff */
.L_x_900:
[----:B------:R-:W-:Y:S01]  /*1c610*/  BSSY B0, `(.L_x_1036) ;  /* 0x0000007000007945 */ /* 0x000fe20003800000 */
[----:B------:R-:W-:Y:S02]  /*1c620*/  IMAD.MOV.U32 R13, RZ, RZ, R7 ;  /* 0x000000ffff0d7224 */ /* 0x000fe400078e0007 */
[----:B------:R-:W-:Y:S02]  /*1c630*/  IMAD.MOV.U32 R11, RZ, RZ, 0x1f ;  /* 0x0000001fff0b7424 */ /* 0x000fe400078e00ff */
[----:B------:R-:W-:-:S07]  /*1c640*/  IMAD.MOV.U32 R15, RZ, RZ, -0x1 ;  /* 0xffffffffff0f7424 */ /* 0x000fce00078e00ff */
[----:B0123--:R-:W-:Y:S05]  /*1c650*/  WARPSYNC.COLLECTIVE R15, `(.L_x_1037) ;  /* 0x000000000f087348 */ /* 0x00ffea0003c00000 */
[----:B------:R4:W0:Y:S02]  /*1c660*/  SHFL.IDX P6, R14, R13, R12, R11 ;  /* 0x0000000c0d0e7389 */ /* 0x00082400000c000b */
[----:B01234-:R-:W-:Y:S01]  /*1c670*/  ENDCOLLECTIVE ;  /* 0x000000000000791b */ /* 0x01ffe20003800000 */
.L_x_1037:
[----:B------:R-:W-:Y:S05]  /*1c680*/  BSYNC B0 ;  /* 0x0000000000007941 */ /* 0x000fea0003800000 */
.L_x_1036:
[----:B------:R-:W-:Y:S01]  /*1c690*/  IMAD.MOV.U32 R7, RZ, RZ, R14 ;  /* 0x000000ffff077224 */ /* 0x000fe200078e000e */
[----:B------:R-:W-:Y:S06]  /*1c6a0*/  BRA `(.L_x_1038) ;  /* 0xffffffc800207947 */ /* 0x000fec000383ffff */
.L_x_904:
[----:B0-----:R0:W1:Y:S02]  /*1c6b0*/  SYNCS.PHASECHK.TRANS64.TRYWAIT P0, [R0+URZ+0x22820], R3 ;  /* 0x02282003000075a7 */ /* 0x001064000800017f */
[----:B-1----:R-:W-:Y:S05]  /*1c6c0*/  @!P0 NANOSLEEP.SYNCS 0x989680 ;  /* 0x009896800000895d */ /* 0x002fea0003900000 */
[----:B------:R-:W1:Y:S02]  /*1c6d0*/  @!P0 SYNCS.PHASECHK.TRANS64 P0, [R0+URZ+0x22820], R3 ;  /* 0x02282003000085a7 */ /* 0x000e64000800007f */
[----:B-1----:R-:W-:Y:S05]  /*1c6e0*/  @!P0 BRA `(.L_x_904) ;  /* 0xfffffffc00f08947 */ /* 0x002fea000383ffff */
[----:B------:R-:W-:Y:S05]  /*1c6f0*/  BRA `(.L_x_1039) ;  /* 0xffffffcc00b87947 */ /* 0x000fea000383ffff */
.L_x_905:
        /* <DEDUP_REMOVED lines=11> */
.L_x_1041:
[----:B------:R-:W-:Y:S05]  /*1c7b0*/  BSYNC B0 ;  /* 0x0000000000007941 */ /* 0x000fea0003800000 */
.L_x_1040:
[----:B------:R-:W-:Y:S05]  /*1c7c0*/  BRA `(.L_x_1042) ;  /* 0xffffffcc00a07947 */ /* 0x000fea000383ffff */
.L_x_906:
[----:B------:R-:W-:Y:S01]  /*1c7d0*/  BSSY B0, `(.L_x_1043) ;  /* 0x0000006000007945 */ /* 0x000fe20003800000 */
[----:B------:R-:W-:-:S07]  /*1c7e0*/  IMAD.MOV.U32 R15, RZ, RZ, -0x1 ;  /* 0xffffffffff0f7424 */ /* 0x000fce00078e00ff */
[----:B01----:R-:W-:Y:S05]  /*1c7f0*/  WARPSYNC.COLLECTIVE R15, `(.L_x_1044) ;  /* 0x000000000f0c7348 */ /* 0x003fea0003c00000 */
[----:B------:R-:W-:Y:S02]  /*1c800*/  ELECT P6, UR62, PT ;  /* 0x00000000003e782f */ /* 0x000fe400038c0000 */
[----:B------:R-:W-:Y:S01]  /*1c810*/  MOV R14, UR62 ;  /* 0x0000003e000e7c02 */ /* 0x000fe20008000f00 */
[----:B01----:R-:W-:Y:S10]  /*1c820*/  ENDCOLLECTIVE ;  /* 0x000000000000791b */ /* 0x003ff40003800000 */
.L_x_1044:
[----:B------:R-:W-:Y:S05]  /*1c830*/  BSYNC B0 ;  /* 0x0000000000007941 */ /* 0x000fea0003800000 */
.L_x_1043:
[----:B------:R-:W-:Y:S05]  /*1c840*/  BRA `(.L_x_1045) ;  /* 0xffffffcc00947947 */ /* 0x000fea000383ffff */
.L_x_908:
[----:B0-----:R0:W1:Y:S02]  /*1c850*/  SYNCS.PHASECHK.TRANS64.TRYWAIT P0, [R6+URZ], R5 ;  /* 0x00000005060075a7 */ /* 0x001064000800017f */
[----:B-1----:R-:W-:Y:S05]  /*1c860*/  @!P0 NANOSLEEP.SYNCS 0x989680 ;  /* 0x009896800000895d */ /* 0x002fea0003900000 */
[----:B------:R-:W1:Y:S02]  /*1c870*/  @!P0 SYNCS.PHASECHK.TRANS64 P0, [R6+URZ], R5 ;  /* 0x00000005060085a7 */ /* 0x000e64000800007f */
[----:B-1----:R-:W-:Y:S05]  /*1c880*/  @!P0 BRA `(.L_x_908) ;  /* 0xfffffffc00f08947 */ /* 0x002fea000383ffff */
[----:B------:R-:W-:Y:S05]  /*1c890*/  BRA `(.L_x_1046) ;  /* 0xffffffcc00cc7947 */ /* 0x000fea000383ffff */
.L_x_909:
[----:B-1----:R1:W2:Y:S02]  /*1c8a0*/  SYNCS.PHASECHK.TRANS64.TRYWAIT P0, [R7+URZ], R2 ;  /* 0x00000002070075a7 */ /* 0x0022a4000800017f */
[----:B--2---:R-:W-:Y:S05]  /*1c8b0*/  @!P0 NANOSLEEP.SYNCS 0x989680 ;  /* 0x009896800000895d */ /* 0x004fea0003900000 */
[----:B------:R-:W2:Y:S02]  /*1c8c0*/  @!P0 SYNCS.PHASECHK.TRANS64 P0, [R7+URZ], R2 ;  /* 0x00000002070085a7 */ /* 0x000ea4000800007f */
[----:B--2---:R-:W-:Y:S05]  /*1c8d0*/  @!P0 BRA `(.L_x_909) ;  /* 0xfffffffc00f08947 */ /* 0x004fea000383ffff */
[----:B------:R-:W-:Y:S05]  /*1c8e0*/  BRA `(.L_x_1047) ;  /* 0xffffffcc00c07947 */ /* 0x000fea000383ffff */
.L_x_911:
[----:B--2---:R2:W3:Y:S02]  /*1c8f0*/  SYNCS.PHASECHK.TRANS64.TRYWAIT P0, [R4+URZ], R5 ;  /* 0x00000005040075a7 */ /* 0x0044e4000800017f */
[----:B---3--:R-:W-:Y:S05]  /*1c900*/  @!P0 NANOSLEEP.SYNCS 0x989680 ;  /* 0x009896800000895d */ /* 0x008fea0003900000 */
[----:B------:R-:W3:Y:S02]  /*1c910*/  @!P0 SYNCS.PHASECHK.TRANS64 P0, [R4+URZ], R5 ;  /* 0x00000005040085a7 */ /* 0x000ee4000800007f */
[----:B---3--:R-:W-:Y:S05]  /*1c920*/  @!P0 BRA `(.L_x_911) ;  /* 0xfffffffc00f08947 */ /* 0x008fea000383ffff */
[----:B------:R-:W-:Y:S05]  /*1c930*/  BRA `(.L_x_1048) ;  /* 0xffffffcc00c47947 */ /* 0x000fea000383ffff */
.L_x_1049:
        /* <DEDUP_REMOVED lines=12> */
.L_x_6131:


//--------------------- .text._ZN7cutlass13device_kernelIN5flash11enable_sm90INS1_16FlashAttnFwdSm90INS1_25CollectiveMainloopFwdSm90ILi2EN4cute5tupleIJNS5_1CILi1EEES8_S8_EEENS6_IJNS7_ILi128EEENS7_ILi96EEENS7_ILi64EEEEEELi256ENS_6half_tEfNS_4arch4Sm90ELb0ELb0ELb0ELb1ELb0ELb0ELb1ELb1ELb0ELb1ELb1ELb0EEENS1_21CollectiveEpilogueFwdINS6_IJSA_NS7_ILi256EEESB_EEES9_SE_SG_Li256ELb1ELb1ELb1ELb0EEENS1_36VarlenDynamicPersistentTileSchedulerILi128ELi96ELi256ELi128ELb1ELb1ELb1ELb0ELb1ELb1EEEEEEEEEvNT_6ParamsE --------------------------
	.section	.text._ZN7cutlass13device_kernelIN5flash11enable_sm90INS1_16FlashAttnFwdSm90INS1_25CollectiveMainloopFwdSm90ILi2EN4cute5tupleIJNS5_1CILi1EEES8_S8_EEENS6_IJNS7_ILi128EEENS7_ILi96EEENS7_ILi64EEEEEELi256ENS_6half_tEfNS_4arch4Sm90ELb0ELb0ELb0ELb1ELb0ELb0ELb1ELb1ELb0ELb1ELb1ELb0EEENS1_21CollectiveEpilogueFwdINS6_IJSA_NS7_ILi256EEESB_EEES9_SE_SG_Li256ELb1ELb1ELb1ELb0EEENS1_36VarlenDynamicPersistentTileSchedulerILi128ELi96ELi256ELi128ELb1ELb1ELb1ELb0ELb1ELb1EEEEEEEEEvNT_6ParamsE,"ax",@progbits
	.align	128
.text._ZN7cutlass13device_kernelIN5flash11enable_sm90INS1_16FlashAttnFwdSm90INS1_25CollectiveMainloopFwdSm90ILi2EN4cute5tupleIJNS5_1CILi1EEES8_S8_EEENS6_IJNS7_ILi128EEENS7_ILi96EEENS7_ILi64EEEEEELi256ENS_6half_tEfNS_4arch4Sm90ELb0ELb0ELb0ELb1ELb0ELb0ELb1ELb1ELb0ELb1ELb1ELb0EEENS1_21CollectiveEpilogueFwdINS6_IJSA_NS7_ILi256EEESB_EEES9_SE_SG_Li256ELb1ELb1ELb1ELb0EEENS1_36VarlenDynamicPersistentTileSchedulerILi128ELi96ELi256ELi128ELb1ELb1ELb1ELb0ELb1ELb1EEEEEEEEEvNT_6ParamsE:
        .type           _ZN7cutlass13device_kernelIN5flash11enable_sm90INS1_16FlashAttnFwdSm90INS1_25CollectiveMainloopFwdSm90ILi2EN4cute5tupleIJNS5_1CILi1EEES8_S8_EEENS6_IJNS7_ILi128EEENS7_ILi96EEENS7_ILi64EEEEEELi256ENS_6half_tEfNS_4arch4Sm90ELb0ELb0ELb0ELb1ELb0ELb0ELb1ELb1ELb0ELb1ELb1ELb0EEENS1_21CollectiveEpilogueFwdINS6_IJSA_NS7_ILi256EEESB_EEES9_SE_SG_Li256ELb1ELb1ELb1ELb0EEENS1_36VarlenDynamicPersistentTileSchedulerILi128ELi96ELi256ELi128ELb1ELb1ELb1ELb0ELb1ELb1EEEEEEEEEvNT_6ParamsE,@function
        .size           _ZN7cutlass13device_kernelIN5flash11enable_sm90INS1_16FlashAttnFwdSm90INS1_25CollectiveMainloopFwdSm90ILi2EN4cute5tupleIJNS5_1CILi1EEES8_S8_EEENS6_IJNS7_ILi128EEENS7_ILi96EEENS7_ILi64EEEEEELi256ENS_6half_tEfNS_4arch4Sm90ELb0ELb0ELb0ELb1ELb0ELb0ELb1ELb1ELb0ELb1ELb1ELb0EEENS1_21CollectiveEpilogueFwdINS6_IJSA_NS7_ILi256EEESB_EEES9_SE_SG_Li256ELb1ELb1ELb1ELb0EEENS1_36VarlenDynamicPersistentTileSchedulerILi128ELi96ELi256ELi128ELb1ELb1ELb1ELb0ELb1ELb1EEEEEEEEEvNT_6ParamsE,(.L_x_6132 - _ZN7cutlass13device_kernelIN5flash11enable_sm90INS1_16FlashAttnFwdSm90INS1_25CollectiveMainloopFwdSm90ILi2EN4cute5tupleIJNS5_1CILi1EEES8_S8_EEENS6_IJNS7_ILi128EEENS7_ILi96EEENS7_ILi64EEEEEELi256ENS_6half_tEfNS_4arch4Sm90ELb0ELb0ELb0ELb1ELb0ELb0ELb1ELb1ELb0ELb1ELb1ELb0EEENS1_21CollectiveEpilogueFwdINS6_IJSA_NS7_ILi256EEESB_EEES9_SE_SG_Li256ELb1ELb1ELb1ELb0EEENS1_36VarlenDynamicPersistentTileSchedulerILi128ELi96ELi256ELi128ELb1ELb1ELb1ELb0ELb1ELb1EEEEEEEEEvNT_6ParamsE)
        .other          _ZN7cutlass13device_kernelIN5flash11enable_sm90INS1_16FlashAttnFwdSm90INS1_25CollectiveMainloopFwdSm90ILi2EN4cute5tupleIJNS5_1CILi1EEES8_S8_EEENS6_IJNS7_ILi128EEENS7_ILi96EEENS7_ILi64EEEEEELi256ENS_6half_tEfNS_4arch4Sm90ELb0ELb0ELb0ELb1ELb0ELb0ELb1ELb1ELb0ELb1ELb1ELb0EEENS1_21CollectiveEpilogueFwdINS6_IJSA_NS7_ILi256EEESB_EEES9_SE_SG_Li256ELb1ELb1ELb1ELb0EEENS1_36VarlenDynamicPersistentTileSchedulerILi128ELi96ELi256ELi128ELb1ELb1ELb1ELb0ELb1ELb1EEEEEEEEEvNT_6ParamsE,@"STO_CUDA_ENTRY STV_DEFAULT"
_ZN7cutlass13device_kernelIN5flash11enable_sm90INS1_16FlashAttnFwdSm90INS1_25CollectiveMainloopFwdSm90ILi2EN4cute5tupleIJNS5_1CILi1EEES8_S8_EEENS6_IJNS7_ILi128EEENS7_ILi96EEENS7_ILi64EEEEEELi256ENS_6half_tEfNS_4arch4Sm90ELb0ELb0ELb0ELb1ELb0ELb0ELb1ELb1ELb0ELb1ELb1ELb0EEENS1_21CollectiveEpilogueFwdINS6_IJSA_NS7_ILi256EEESB_EEES9_SE_SG_Li256ELb1ELb1ELb1ELb0EEENS1_36VarlenDynamicPersistentTileSchedulerILi128ELi96ELi256ELi128ELb1ELb1ELb1ELb0ELb1ELb1EEEEEEEEEvNT_6ParamsE:
[----:B------:R-:W0:Y:S02]  /*0000*/  LDC R1, c[0x0][0x28] ;  /* 0x00000a00ff017b82 */ /* 0x000e240000000800 */
[----:B0-----:R-:W-:Y:S01]  /*0010*/  VIADD R1, R1, 0xffffff78 ;  /* 0xffffff7801017836 */ /* 0x001fe20000000000 */
[----:B------:R-:W0:Y:S01]  /*0020*/  S2R R3, SR_TID.X ;  /* 0x0000000000037919 */ /* 0x000e220000002100 */
[----:B------:R-:W-:Y:S01]  /*0030*/  ELECT P0, URZ, PT ;  /* 0x00000000003f782f */ /* 0x000fe20003800000 */
[----:B------:R-:W-:Y:S01]  /*0040*/  BSSY B0, `(.L_x_1050) ;  /* 0x000000d000007945 */ /* 0x000fe20003800000 */
[----:B0-----:R-:W-:-:S05]  /*0050*/  SHF.R.U32.HI R0, RZ, 0x5, R3 ;  /* 0x00000005ff007819 */ /* 0x001fca0000011603 */
        /* <DEDUP_REMOVED lines=11> */
.L_x_1051:
[----:B------:R-:W-:Y:S05]  /*0110*/  BSYNC B0 ;  /* 0x0000000000007941 */ /* 0x000fea0003800000 */
.L_x_1050:
[----:B------:R-:W-:Y:S01]  /*0120*/  VOTEU.ANY UP0, P0 ;  /* 0x00000000003f7886 */ /* 0x000fe20000000100 */
[----:B------:R-:W0:Y:S01]  /*0130*/  SHFL.IDX PT, R2, R0, RZ, 0x1f ;  /* 0x00001fff00027589 */ /* 0x000e2200000e0000 */
[----:B------:R-:W-:Y:S01]  /*0140*/  UMOV UR4, 0x80 ;  /* 0x0000008000047882 */ /* 0x000fe20000000000 */
[----:B------:R-:W-:Y:S01]  /*0150*/  UMOV UR7, 0x100 ;  /* 0x0000010000077882 */ /* 0x000fe20000000000 */
[----:B------:R-:W-:Y:S01]  /*0160*/  VOTEU.ANY UP1, P0 ;  /* 0x00000000003f7886 */ /* 0x000fe20000020100 */
[----:B------:R-:W1:Y:S01]  /*0170*/  @UP0 S2UR UR8, SR_CgaCtaId ;  /* 0x00000000000809c3 */ /* 0x000e620000008800 */
[----:B------:R-:W-:Y:S01]  /*0180*/  @UP0 UMOV UR6, 0x400 ;  /* 0x0000040000060882 */ /* 0x000fe20000000000 */
[----:B------:R-:W-:-:S04]  /*0190*/  @UP0 UIADD3 UR4, -UR4, 0x100000, URZ ;  /* 0x0010000004040890 */ /* 0x000fc8000fffe13f */
[----:B------:R-:W-:Y:S02]  /*01a0*/  @UP0 USHF.L.U32 UR5, UR4, 0xb, URZ ;  /* 0x0000000b04050899 */ /* 0x000fe4000800063f */
[----:B------:R-:W-:Y:S01]  /*01b0*/  @UP0 USHF.L.U32 UR4, UR4, 0x1, URZ ;  /* 0x0000000104040899 */ /* 0x000fe2000800063f */
[----:B------:R-:W-:Y:S01]  /*01c0*/  SHF.R.U32.HI R3, RZ, 0x7, R3 ;  /* 0x00000007ff037819 */ /* 0x000fe20000011603 */
[----:B------:R-:W-:Y:S01]  /*01d0*/  VOTEU.ANY UP2, P0 ;  /* 0x00000000003f7886 */ /* 0x000fe20000040100 */
[----:B0-----:R-:W-:-:S03]  /*01e0*/  ISETP.NE.AND P1, PT, R2, RZ, PT ;  /* 0x000000ff0200720c */ /* 0x001fc60003f25270 */
[----:B------:R0:W2:Y:S01]  /*01f0*/  SHFL.IDX PT, R2, R3, RZ, 0x1f ;  /* 0x00001fff03027589 */ /* 0x0000a200000e0000 */
[----:B-1----:R-:W-:Y:S02]  /*0200*/  @UP0 ULEA UR8, UR8, UR6, 0x18 ;  /* 0x0000000608080291 */ /* 0x002fe4000f8ec03f */
[----:B------:R-:W-:-:S04]  /*0210*/  @UP0 UIADD3 UR6, -UR7, 0x100000, URZ ;  /* 0x0010000007060890 */ /* 0x000fc8000fffe13f */
[----:B------:R-:W-:Y:S02]  /*0220*/  @UP0 USHF.L.U32 UR7, UR6, 0xb, URZ ;  /* 0x0000000b06070899 */ /* 0x000fe4000800063f */
[----:B------:R-:W-:Y:S01]  /*0230*/  @UP0 USHF.L.U32 UR6, UR6, 0x1, URZ ;  /* 0x0000000106060899 */ /* 0x000fe2000800063f */
[----:B------:R-:W-:Y:S01]  /*0240*/  VOTEU.ANY UP0, P0 ;  /* 0x00000000003f7886 */ /* 0x000fe20000000100 */
[----:B------:R-:W1:Y:S04]  /*0250*/  FENCE.VIEW.ASYNC.S ;  /* 0x00000000000073c6 */ /* 0x000e680000000000 */
[----:B-1----:R0:W1:Y:S01]  /*0260*/  @UP0 SYNCS.EXCH.64 URZ, [UR8+0x32400], UR4 ;  /* 0x03240004083f05b2 */ /* 0x0020620008000100 */
[----:B------:R0:W3:Y:S05]  /*0270*/  @UP1 SYNCS.EXCH.64 URZ, [UR8+0x32410], UR4 ;  /* 0x03241004083f15b2 */ /* 0x0000ea0008000100 */
[----:B------:R0:W4:Y:S02]  /*0280*/  @UP2 SYNCS.EXCH.64 URZ, [UR8+0x32420], UR6 ;  /* 0x03242006083f25b2 */ /* 0x0001240008000100 */
[----:B0-----:R-:W-:Y:S05]  /*0290*/  @P1 BRA `(.L_x_1052) ;  /* 0x0000000000481947 */ /* 0x001fea0003800000 */
[----:B------:R-:W0:Y:S01]  /*02a0*/  S2UR UR5, SR_CgaCtaId ;  /* 0x00000000000579c3 */ /* 0x000e220000008800 */
        /* <DEDUP_REMOVED lines=15> */
[----:B------:R0:W0:Y:S01]  /*03a0*/  SYNCS.EXCH.64 URZ, [UR8+0x32448], UR6 ;  /* 0x03244806083f75b2 */ /* 0x0000220008000100 */
[----:B------:R-:W-:Y:S01]  /*03b0*/  NOP ;  /* 0x0000000000007918 */ /* 0x000fe20000000000 */
.L_x_1052:
[----:B------:R-:W5:Y:S01]  /*03c0*/  SHFL.IDX PT, R3, R0, RZ, 0x1f ;  /* 0x00001fff00037589 */ /* 0x000f6200000e0000 */
[----:B------:R-:W-:Y:S01]  /*03d0*/  NOP ;  /* 0x0000000000007918 */ /* 0x000fe20000000000 */
[----:B-----5:R-:W-:-:S13]  /*03e0*/  ISETP.NE.AND P0, PT, R3, RZ, PT ;  /* 0x000000ff0300720c */ /* 0x020fda0003f05270 */
        /* <DEDUP_REMOVED lines=19> */
.L_x_1053:
[----:B------:R-:W5:Y:S01]  /*0520*/  SHFL.IDX PT, R3, R0, RZ, 0x1f ;  /* 0x00001fff00037589 */ /* 0x000f6200000e0000 */
[----:B------:R-:W-:Y:S01]  /*0530*/  NOP ;  /* 0x0000000000007918 */ /* 0x000fe20000000000 */
[----:B-----5:R-:W-:-:S13]  /*0540*/  ISETP.NE.AND P0, PT, R3, RZ, PT ;  /* 0x000000ff0300720c */ /* 0x020fda0003f05270 */
        /* <DEDUP_REMOVED lines=13> */
[----:B------:R0:W0:Y:S01]  /*0620*/  SYNCS.EXCH.64 URZ, [UR6+0x32488], UR4 ;  /* 0x03248804063f75b2 */ /* 0x0000220008000100 */
[----:B------:R-:W-:Y:S01]  /*0630*/  NOP ;  /* 0x0000000000007918 */ /* 0x000fe20000000000 */
.L_x_1054:
        /* <DEDUP_REMOVED lines=22> */
.L_x_1055:
        /* <DEDUP_REMOVED lines=22> */
.L_x_1056:
[----:B--2---:R-:W-:Y:S01]  /*0900*/  ISETP.NE.AND P0, PT, R2, RZ, PT ;  /* 0x000000ff0200720c */ /* 0x004fe20003f05270 */
[----:B------:R-:W-:Y:S01]  /*0910*/  IMAD.MOV.U32 R2, RZ, RZ, 0x1 ;  /* 0x00000001ff027424 */ /* 0x000fe200078e00ff */
[----:B------:R-:W-:Y:S01]  /*0920*/  NOP ;  /* 0x0000000000007918 */ /* 0x000fe20000000000 */
[----:B------:R-:W-:-:S03]  /*0930*/  ULDC.64 UR38, c[0x0][0x208] ;  /* 0x0000820000267ab9 */ /* 0x000fc60000000a00 */
[----:B------:R-:W-:-:S05]  /*0940*/  SEL R2, R2, 0x2, !P0 ;  /* 0x0000000202027807 */ /* 0x000fca0004000000 */
[----:B------:R2:W-:Y:S01]  /*0950*/  STL [R1+0x84], R2 ;  /* 0x0000840201007387 */ /* 0x0005e20000100800 */
[----:B01-34-:R-:W-:Y:S06]  /*0960*/  BAR.SYNC.DEFER_BLOCKING 0x0 ;  /* 0x0000000000007b1d */ /* 0x01bfec0000010000 */
[----:B------:R-:W-:Y:S05]  /*0970*/  @!P0 BRA `(.L_x_1057) ;  /* 0x000000a800f48947 */ /* 0x000fea0003800000 */
.L_x_1058:
[----:B------:R-:W-:-:S08]  /*0980*/  NOP ;  /* 0x0000000000007918 */ /* 0x000fd00000000000 */
[----:B------:R-:W0:Y:S02]  /*0990*/  USETMAXREG.TRY_ALLOC.CTAPOOL UP0, 0xf0 ;  /* 0x000000f0000079c8 */ /* 0x000e240008000600 */
[----:B0-----:R-:W-:-:S13]  /*09a0*/  PLOP3.LUT P0, PT, PT, PT, UP0, 0x80, 0x0 ;  /* 0x000000000000781c */ /* 0x001fda0003f0f008 */
[----:B------:R-:W-:Y:S05]  /*09b0*/  @!P0 BRA `(.L_x_1058) ;  /* 0xfffffffc00f08947 */ /* 0x000fea000383ffff */
[----:B------:R-:W0:Y:S01]  /*09c0*/  S2R R0, SR_TID.X ;  /* 0x0000000000007919 */ /* 0x000e220000002100 */
[----:B------:R-:W1:Y:S01]  /*09d0*/  S2UR UR5, SR_CgaCtaId ;  /* 0x00000000000579c3 */ /* 0x000e620000008800 */
[----:B------:R-:W-:-:S07]  /*09e0*/  UMOV UR4, 0x400 ;  /* 0x0000040000047882 */ /* 0x000fce0000000000 */
[----:B------:R-:W-:Y:S06]  /*09f0*/  BAR.ARV 0x8, 0x180 ;  /* 0x0206000000007b1d */ /* 0x000fec0000002000 */
[----:B-1----:R-:W-:Y:S01]  /*0a00*/  ULEA UR4, UR5, UR4, 0x18 ;  /* 0x0000000405047291 */ /* 0x002fe2000f8ec03f */
[----:B0-----:R-:W-:-:S04]  /*0a10*/  SHF.R.U32.HI R0, RZ, 0x7, R0 ;  /* 0x00000007ff007819 */ /* 0x001fc80000011600 */
[----:B------:R-:W-:-:S13]  /*0a20*/  ISETP.NE.AND P0, PT, R0, 0x1, PT ;  /* 0x000000010000780c */ /* 0x000fda0003f05270 */
[----:B------:R-:W-:Y:S08]  /*0a30*/  @!P0 BAR.ARV 0x9, 0x100 ;  /* 0x0244000000008b1d */ /* 0x000ff00000002000 */
[----:B------:R-:W-:Y:S06]  /*0a40*/  BAR.SYNC.DEFER_BLOCKING 0x5, 0x180 ;  /* 0x0146000000007b1d */ /* 0x000fec0000010000 */
[----:B------:R-:W0:Y:S01]  /*0a50*/  LDS.128 R12, [UR4+0x324d0] ;  /* 0x0324d004ff0c7984 */ /* 0x000e220008000c00 */
[----:B------:R-:W-:Y:S01]  /*0a60*/  ULDC UR4, c[0x0][0xd3c] ;  /* 0x00034f0000047ab9 */ /* 0x000fe20000000800 */
[----:B------:R-:W-:Y:S06]  /*0a70*/  BAR.ARV 0x4, 0x180 ;  /* 0x0106000000007b1d */ /* 0x000fec0000002000 */
[----:B0-----:R-:W-:-:S13]  /*0a80*/  ISETP.GE.AND P0, PT, R15, UR4, PT ;  /* 0x000000040f007c0c */ /* 0x001fda000bf06270 */
[----:B------:R-:W-:Y:S05]  /*0a90*/  @P0 EXIT ;  /* 0x000000000000094d */ /* 0x000fea0003800000 */
[----:B------:R-:W3:Y:S01]  /*0aa0*/  LDL.LU R12, [R1+0x84] ;  /* 0x00008400010c7983 */ /* 0x000ee20000300800 */
[----:B------:R-:W0:Y:S02]  /*0ab0*/  S2R R0, SR_TID.X ;  /* 0x0000000000007919 */ /* 0x000e240000002100 */
[----:B0-----:R-:W-:-:S05]  /*0ac0*/  VIADD R16, R0, 0xffffff80 ;  /* 0xffffff8000107836 */ /* 0x001fca0000000000 */
[----:B------:R-:W-:-:S04]  /*0ad0*/  SHF.R.S32.HI R0, RZ, 0x1f, R16 ;  /* 0x0000001fff007819 */ /* 0x000fc80000011410 */
[----:B--2---:R-:W-:-:S04]  /*0ae0*/  LEA.HI R2, R0, R16, RZ, 0x7 ;  /* 0x0000001000027211 */ /* 0x004fc800078f38ff */
[----:B------:R-:W-:Y:S02]  /*0af0*/  LOP3.LUT R5, R2, 0xffffff80, RZ, 0xc0, !PT ;  /* 0xffffff8002057812 */ /* 0x000fe400078ec0ff */
[----:B------:R-:W-:-:S03]  /*0b00*/  LEA.HI R4, R0, R16, RZ, 0x5 ;  /* 0x0000001000047211 */ /* 0x000fc600078f28ff */
[----:B------:R-:W-:Y:S01]  /*0b10*/  IMAD.IADD R11, R16, 0x1, -R5 ;  /* 0x00000001100b7824 */ /* 0x000fe200078e0a05 */
[----:B------:R-:W-:Y:S01]  /*0b20*/  LEA.HI R3, R0, R16, RZ, 0x4 ;  /* 0x0000001000037211 */ /* 0x000fe200078f20ff */
[----:B------:R-:W-:-:S03]  /*0b30*/  IMAD.SHL.U32 R5, R4, 0x20, RZ ;  /* 0x0000002004057824 */ /* 0x000fc600078e00ff */
[----:B------:R-:W-:Y:S02]  /*0b40*/  SHF.R.S32.HI R7, RZ, 0x1f, R11 ;  /* 0x0000001fff077819 */ /* 0x000fe4000001140b */
[----:B------:R-:W-:Y:S02]  /*0b50*/  LOP3.LUT R4, R3, 0x3fffff0, RZ, 0xc0, !PT ;  /* 0x03fffff003047812 */ /* 0x000fe400078ec0ff */
[----:B------:R-:W-:Y:S02]  /*0b60*/  LEA.HI R8, R7, R11, RZ, 0x2 ;  /* 0x0000000b07087211 */ /* 0x000fe400078f10ff */
[----:B------:R-:W-:Y:S02]  /*0b70*/  SHF.R.S32.HI R6, RZ, 0x4, R3 ;  /* 0x00000004ff067819 */ /* 0x000fe40000011403 */
[----:B------:R-:W-:Y:S01]  /*0b80*/  LEA.HI R10, R0, R16, RZ, 0x2 ;  /* 0x00000010000a7211 */ /* 0x000fe200078f10ff */
[----:B------:R-:W-:Y:S01]  /*0b90*/  IMAD.IADD R4, R16, 0x1, -R4 ;  /* 0x0000000110047824 */ /* 0x000fe200078e0a04 */
[----:B------:R-:W-:-:S02]  /*0ba0*/  LOP3.LUT R5, R5, 0xfffffc00, RZ, 0xc0, !PT ;  /* 0xfffffc0005057812 */ /* 0x000fc400078ec0ff */
[--C-:B------:R-:W-:Y:S02]  /*0bb0*/  SHF.R.S32.HI R0, RZ, 0x2, R8.reuse ;  /* 0x00000002ff007819 */ /* 0x100fe40000011408 */
[----:B------:R-:W-:Y:S02]  /*0bc0*/  SHF.R.S32.HI R9, RZ, 0x1f, R8 ;  /* 0x0000001fff097819 */ /* 0x000fe40000011408 */
[----:B------:R-:W-:Y:S01]  /*0bd0*/  LEA.HI R3, R3, R6, RZ, 0x1 ;  /* 0x0000000603037211 */ /* 0x000fe200078f08ff */
[----:B------:R-:W-:Y:S01]  /*0be0*/  IMAD R4, R4, 0x40, R5 ;  /* 0x0000004004047824 */ /* 0x000fe200078e0205 */
[----:B------:R-:W-:Y:S02]  /*0bf0*/  LEA.HI R9, R9, R0, RZ, 0x3 ;  /* 0x0000000009097211 */ /* 0x000fe400078f18ff */
[----:B------:R-:W-:Y:S02]  /*0c00*/  LOP3.LUT R5, R3, 0x1ffffffe, RZ, 0xc0, !PT ;  /* 0x1ffffffe03057812 */ /* 0x000fe400078ec0ff */
[----:B------:R-:W-:-:S02]  /*0c10*/  SHF.R.S32.HI R3, RZ, 0x7, R2 ;  /* 0x00000007ff037819 */ /* 0x000fc40000011402 */
[----:B------:R-:W-:Y:S02]  /*0c20*/  LOP3.LUT R10, R10, 0xfffffffc, RZ, 0xc0, !PT ;  /* 0xfffffffc0a0a7812 */ /* 0x000fe400078ec0ff */
[----:B------:R-:W-:Y:S02]  /*0c30*/  LOP3.LUT R9, R9, 0xfffffff8, RZ, 0xc0, !PT ;  /* 0xfffffff809097812 */ /* 0x000fe400078ec0ff */
[----:B------:R-:W-:Y:S01]  /*0c40*/  LEA.HI R7, R7, R11, RZ, 0x5 ;  /* 0x0000000b07077211 */ /* 0x000fe200078f28ff */
[----:B------:R-:W-:Y:S01]  /*0c50*/  IMAD.IADD R10, R16, 0x1, -R10 ;  /* 0x00000001100a7824 */ /* 0x000fe200078e0a0a */
[----:B------:R-:W-:Y:S01]  /*0c60*/  LEA.HI R2, R2, R3, RZ, 0x1 ;  /* 0x0000000302027211 */ /* 0x000fe200078f08ff */
[----:B------:R-:W-:Y:S01]  /*0c70*/  IMAD.IADD R0, R0, 0x1, -R9 ;  /* 0x0000000100007824 */ /* 0x000fe200078e0a09 */
[----:B------:R-:W-:Y:S01]  /*0c80*/  SHF.R.S32.HI R7, RZ, 0x5, R7 ;  /* 0x00000005ff077819 */ /* 0x000fe20000011407 */
[----:B------:R-:W-:Y:S01]  /*0c90*/  IMAD.IADD R5, R6, 0x1, -R5 ;  /* 0x0000000106057824 */ /* 0x000fe200078e0a05 */
[----:B------:R-:W-:-:S02]  /*0ca0*/  LOP3.LUT R2, R2, 0x3fffffe, RZ, 0xc0, !PT ;  /* 0x03fffffe02027812 */ /* 0x000fc400078ec0ff */
[----:B------:R-:W-:Y:S01]  /*0cb0*/  LEA.HI R6, R10, R10, RZ, 0x1 ;  /* 0x0000000a0a067211 */ /* 0x000fe200078f08ff */
[----:B------:R-:W-:Y:S02]  /*0cc0*/  IMAD R7, R7, 0x10, R0 ;  /* 0x0000001007077824 */ /* 0x000fe400078e0200 */
[----:B------:R-:W-:Y:S02]  /*0cd0*/  IMAD R0, R5, 0x8, R4 ;  /* 0x0000000805007824 */ /* 0x000fe400078e0204 */
[----:B------:R-:W-:Y:S01]  /*0ce0*/  IMAD.IADD R2, R3, 0x1, -R2 ;  /* 0x0000000103027824 */ /* 0x000fe200078e0a02 */
[----:B------:R-:W-:Y:S02]  /*0cf0*/  LOP3.LUT R3, R6, 0x1ffffffe, RZ, 0xc0, !PT ;  /* 0x1ffffffe06037812 */ /* 0x000fe400078ec0ff */
[----:B------:R0:W-:Y:S03]  /*0d00*/  STL [R1+0x80], R0 ;  /* 0x0000800001007387 */ /* 0x0001e60000100800 */
[----:B------:R-:W-:Y:S01]  /*0d10*/  IMAD.IADD R3, R10, 0x1, -R3 ;  /* 0x000000010a037824 */ /* 0x000fe200078e0a03 */
[----:B------:R-:W-:Y:S01]  /*0d20*/  LOP3.LUT R8, R8, 0x7ffffffc, RZ, 0xc0, !PT ;  /* 0x7ffffffc08087812 */ /* 0x000fe200078ec0ff */
[----:B0-----:R-:W-:-:S05]  /*0d30*/  IMAD R0, R2, 0x40, R7 ;  /* 0x0000004002007824 */ /* 0x001fca00078e0207 */
[----:B------:R0:W-:Y:S01]  /*0d40*/  STL [R1+0x78], R0 ;  /* 0x0000780001007387 */ /* 0x0001e20000100800 */
[----:B------:R-:W-:-:S03]  /*0d50*/  IMAD.IADD R8, R11, 0x1, -R8 ;  /* 0x000000010b087824 */ /* 0x000fc600078e0a08 */
[----:B------:R1:W-:Y:S01]  /*0d60*/  STL [R1+0x14], RZ ;  /* 0x000014ff01007387 */ /* 0x0003e20000100800 */
[----:B0-----:R-:W-:Y:S02]  /*0d70*/  IMAD R0, R3, 0x8, R0 ;  /* 0x0000000803007824 */ /* 0x001fe400078e0200 */
[----:B------:R-:W-:-:S03]  /*0d80*/  IMAD.SHL.U32 R205, R8, 0x2, RZ ;  /* 0x0000000208cd7824 */ /* 0x000fc600078e00ff */
[----:B------:R1:W-:Y:S01]  /*0d90*/  STL [R1+0x7c], R0 ;  /* 0x00007c0001007387 */ /* 0x0003e20000100800 */
[C---:B------:R-:W-:Y:S02]  /*0da0*/  VIADD R5, R205.reuse, 0x8 ;  /* 0x00000008cd057836 */ /* 0x040fe40000000000 */
[C---:B------:R-:W-:Y:S02]  /*0db0*/  VIADD R4, R205.reuse, 0x10 ;  /* 0x00000010cd047836 */ /* 0x040fe40000000000 */
[C---:B------:R-:W-:Y:S02]  /*0dc0*/  VIADD R2, R205.reuse, 0x18 ;  /* 0x00000018cd027836 */ /* 0x040fe40000000000 */
[C---:B------:R-:W-:Y:S02]  /*0dd0*/  VIADD R237, R205.reuse, 0x20 ;  /* 0x00000020cded7836 */ /* 0x040fe40000000000 */
[C---:B------:R-:W-:Y:S02]  /*0de0*/  VIADD R236, R205.reuse, 0x28 ;  /* 0x00000028cdec7836 */ /* 0x040fe40000000000 */
[----:B------:R-:W-:-:S02]  /*0df0*/  VIADD R235, R205, 0x30 ;  /* 0x00000030cdeb7836 */ /* 0x000fc40000000000 */
[C---:B------:R-:W-:Y:S02]  /*0e00*/  VIADD R234, R205.reuse, 0x38 ;  /* 0x00000038cdea7836 */ /* 0x040fe40000000000 */
[C---:B------:R-:W-:Y:S02]  /*0e10*/  VIADD R233, R205.reuse, 0x40 ;  /* 0x00000040cde97836 */ /* 0x040fe40000000000 */
[C---:B------:R-:W-:Y:S02]  /*0e20*/  VIADD R232, R205.reuse, 0x48 ;  /* 0x00000048cde87836 */ /* 0x040fe40000000000 */
[C---:B------:R-:W-:Y:S02]  /*0e30*/  VIADD R231, R205.reuse, 0x50 ;  /* 0x00000050cde77836 */ /* 0x040fe40000000000 */
[C---:B------:R-:W-:Y:S02]  /*0e40*/  VIADD R230, R205.reuse, 0x58 ;  /* 0x00000058cde67836 */ /* 0x040fe40000000000 */
        /* <DEDUP_REMOVED lines=34> */
[----:B------:R-:W-:Y:S02]  /*1070*/  SHF.R.S32.HI R5, RZ, 0x1f, R221 ;  /* 0x0000001fff057819 */ /* 0x000fe400000114dd */
[----:B------:R-:W-:Y:S02]  /*1080*/  SHF.R.S32.HI R4, RZ, 0x1f, R219 ;  /* 0x0000001fff047819 */ /* 0x000fe400000114db */
[----:B------:R-:W-:Y:S01]  /*1090*/  SHF.R.S32.HI R2, RZ, 0x1f, R216 ;  /* 0x0000001fff027819 */ /* 0x000fe200000114d8 */
[----:B------:R-:W-:Y:S01]  /*10a0*/  IMAD.MOV.U32 R9, RZ, RZ, R13 ;  /* 0x000000ffff097224 */ /* 0x000fe200078e000d */
[----:B------:R-:W-:Y:S01]  /*10b0*/  SHF.R.S32.HI R5, RZ, 0x1f, R215 ;  /* 0x0000001fff057819 */ /* 0x000fe200000114d7 */
[----:B------:R-:W-:Y:S01]  /*10c0*/  IMAD.MOV.U32 R10, RZ, RZ, R14 ;  /* 0x000000ffff0a7224 */ /* 0x000fe200078e000e */
[----:B------:R-:W-:Y:S01]  /*10d0*/  SHF.R.S32.HI R4, RZ, 0x1f, R214 ;  /* 0x0000001fff047819 */ /* 0x000fe200000114d6 */
[----:B------:R-:W-:Y:S01]  /*10e0*/  IMAD.MOV.U32 R11, RZ, RZ, R15 ;  /* 0x000000ffff0b7224 */ /* 0x000fe200078e000f */
[----:B------:R-:W-:Y:S01]  /*10f0*/  SHF.R.S32.HI R2, RZ, 0x1f, R213 ;  /* 0x0000001fff027819 */ /* 0x000fe200000114d5 */
[----:B------:R-:W-:Y:S01]  /*1100*/  VIADD R209, R205, 0xe0 ;  /* 0x000000e0cdd17836 */ /* 0x000fe20000000000 */
[----:B------:R-:W-:-:S02]  /*1110*/  SHF.R.S32.HI R5, RZ, 0x1f, R212 ;  /* 0x0000001fff057819 */ /* 0x000fc400000114d4 */
[----:B------:R-:W-:Y:S02]  /*1120*/  SHF.R.S32.HI R4, RZ, 0x1f, R211 ;  /* 0x0000001fff047819 */ /* 0x000fe400000114d3 */
[----:B------:R-:W-:Y:S01]  /*1130*/  SHF.R.S32.HI R2, RZ, 0x1f, R210 ;  /* 0x0000001fff027819 */ /* 0x000fe200000114d2 */
[----:B------:R-:W-:Y:S01]  /*1140*/  UMOV UR37, URZ ;  /* 0x0000003f00257c82 */ /* 0x000fe20008000000 */
[----:B------:R-:W-:Y:S01]  /*1150*/  UMOV UR36, URZ ;  /* 0x0000003f00247c82 */ /* 0x000fe20008000000 */
[----:B-1-3--:R-:W-:-:S07]  /*1160*/  LOP3.LUT R23, R12, 0x1, RZ, 0xfc, !PT ;  /* 0x000000010c177812 */ /* 0x00afce00078efcff */
.L_x_1105:
[----:B0--34-:R-:W0:Y:S01]  /*1170*/  LDC.64 R2, c[0x0][0xd88] ;  /* 0x00036200ff027b82 */ /* 0x019e220000000a00 */
[----:B------:R-:W-:-:S07]  /*1180*/  ULDC.64 UR4, c[0x0][0xb20] ;  /* 0x0002c80000047ab9 */ /* 0x000fce0000000a00 */
[----:B-12---:R-:W1:Y:S08]  /*1190*/  LDC.64 R12, c[0x0][0x418] ;  /* 0x00010600ff0c7b82 */ /* 0x006e700000000a00 */
[----:B------:R-:W2:Y:S01]  /*11a0*/  LDC R0, c[0x0][0x424] ;  /* 0x00010900ff007b82 */ /* 0x000ea20000000800 */
[----:B0-----:R-:W-:Y:S01]  /*11b0*/  IMAD.WIDE R2, R11, 0x4, R2 ;  /* 0x000000040b027825 */ /* 0x001fe200078e0202 */
[----:B------:R-:W-:-:S06]  /*11c0*/  ISETP.NE.U32.AND P0, PT, RZ, UR4, PT ;  /* 0x00000004ff007c0c */ /* 0x000fcc000bf05070 */
[----:B------:R-:W0:Y:S01]  /*11d0*/  LDC R11, c[0x0][0x2f0] ;  /* 0x0000bc00ff0b7b82 */ /* 0x000e220000000800 */
[----:B------:R-:W3:Y:S01]  /*11e0*/  LDG.E R204, desc[UR38][R2.64] ;  /* 0x0000002602cc7981 */ /* 0x000ee2000c1e1900 */
[----:B------:R-:W-:Y:S01]  /*11f0*/  ISETP.NE.AND.EX P0, PT, RZ, UR5, PT, P0 ;  /* 0x00000005ff007c0c */ /* 0x000fe2000bf05300 */
[----:B------:R-:W-:Y:S01]  /*1200*/  IMAD.MOV.U32 R7, RZ, RZ, RZ ;  /* 0x000000ffff077224 */ /* 0x000fe200078e00ff */
[----:B---3--:R-:W-:-:S11]  /*1210*/  SHF.R.S32.HI R6, RZ, 0x1f, R204 ;  /* 0x0000001fff067819 */ /* 0x008fd600000114cc */
[C---:B------:R-:W-:Y:S01]  /*1220*/  @P0 LEA R4, P1, R204.reuse, UR4, 0x2 ;  /* 0x00000004cc040c11 */ /* 0x040fe2000f8210ff */
[----:B------:R3:W-:Y:S03]  /*1230*/  STL [R1+0x10], R6 ;  /* 0x0000100601007387 */ /* 0x0007e60000100800 */
[----:B------:R-:W-:Y:S01]  /*1240*/  @P0 LEA.HI.X R5, R204, UR5, R6, 0x2, P1 ;  /* 0x00000005cc050c11 */ /* 0x000fe200088f1406 */
[----:B------:R-:W-:Y:S02]  /*1250*/  ULDC.64 UR4, c[0x0][0xb18] ;  /* 0x0002c60000047ab9 */ /* 0x000fe40000000a00 */
[----:B------:R-:W-:Y:S02]  /*1260*/  ISETP.NE.U32.AND P1, PT, RZ, UR4, PT ;  /* 0x00000004ff007c0c */ /* 0x000fe4000bf25070 */
[----:B------:R3:W5:Y:S01]  /*1270*/  @P0 LDG.E R7, desc[UR38][R4.64] ;  /* 0x0000002604070981 */ /* 0x000762000c1e1900 */
[----:B-1----:R-:W-:-:S02]  /*1280*/  ISETP.NE.U32.AND P0, PT, R12, RZ, PT ;  /* 0x000000ff0c00720c */ /* 0x002fc40003f05070 */
[----:B------:R-:W-:Y:S02]  /*1290*/  ISETP.NE.AND.EX P1, PT, RZ, UR5, PT, P1 ;  /* 0x00000005ff007c0c */ /* 0x000fe4000bf25310 */
[----:B------:R-:W-:-:S04]  /*12a0*/  ISETP.NE.AND.EX P0, PT, R13, RZ, PT, P0 ;  /* 0x000000ff0d00720c */ /* 0x000fc80003f05300 */
[----:B--2---:R-:W-:-:S05]  /*12b0*/  SEL R0, R0, 0x1, P0 ;  /* 0x0000000100007807 */ /* 0x004fca0000000000 */
[----:B0-----:R-:W-:Y:S02]  /*12c0*/  IMAD R152, R0, R11, RZ ;  /* 0x0000000b00987224 */ /* 0x001fe400078e02ff */
[----:B------:R-:W-:-:S04]  /*12d0*/  @P1 LEA R2, P2, R204, UR4, 0x2 ;  /* 0x00000004cc021c11 */ /* 0x000fc8000f8410ff */
[----:B------:R-:W-:-:S05]  /*12e0*/  @P1 LEA.HI.X R3, R204, UR5, R6, 0x2, P2 ;  /* 0x00000005cc031c11 */ /* 0x000fca00090f1406 */
[----:B------:R3:W5:Y:S01]  /*12f0*/  @P1 LDG.E R152, desc[UR38][R2.64] ;  /* 0x0000002602981981 */ /* 0x000762000c1e1900 */
[----:B------:R-:W-:Y:S05]  /*1300*/  @P1 BRA `(.L_x_1059) ;  /* 0x0000000000241947 */ /* 0x000fea0003800000 */
[----:B------:R-:W-:Y:S02]  /*1310*/  ULDC.64 UR4, c[0x0][0xb00] ;  /* 0x0002c00000047ab9 */ /* 0x000fe40000000a00 */
[----:B------:R-:W-:-:S04]  /*1320*/  ISETP.NE.U32.AND P0, PT, RZ, UR4, PT ;  /* 0x00000004ff007c0c */ /* 0x000fc8000bf05070 */
[----:B------:R-:W-:-:S13]  /*1330*/  ISETP.NE.AND.EX P0, PT, RZ, UR5, PT, P0 ;  /* 0x00000005ff007c0c */ /* 0x000fda000bf05300 */
[----:B------:R-:W-:Y:S05]  /*1340*/  @!P0 BRA `(.L_x_1059) ;  /* 0x0000000000148947 */ /* 0x000fea0003800000 */
[----:B---3--:R-:W0:Y:S02]  /*1350*/  LDC.64 R2, c[0x0][0xb00] ;  /* 0x0002c000ff027b82 */ /* 0x008e240000000a00 */
[----:B0-----:R-:W-:-:S05]  /*1360*/  IMAD.WIDE R2, R204, 0x4, R2 ;  /* 0x00000004cc027825 */ /* 0x001fca00078e0202 */
[----:B-----5:R-:W2:Y:S04]  /*1370*/  LDG.E R152, desc[UR38][R2.64] ;  /* 0x0000002602987981 */ /* 0x020ea8000c1e1900 */
[----:B------:R-:W2:Y:S02]  /*1380*/  LDG.E R5, desc[UR38][R2.64+0x4] ;  /* 0x0000042602057981 */ /* 0x000ea4000c1e1900 */
[----:B--2---:R-:W-:-:S07]  /*1390*/  IMAD.IADD R152, R5, 0x1, -R152 ;  /* 0x0000000105987824 */ /* 0x004fce00078e0a98 */
.L_x_1059:
[----:B-----5:R-:W-:Y:S01]  /*13a0*/  IMAD.IADD R152, R152, 0x1, -R7 ;  /* 0x0000000198987824 */ /* 0x020fe200078e0a07 */
[----:B---3--:R-:W-:-:S03]  /*13b0*/  LOP3.LUT R2, R10, 0xff000000, RZ, 0xc0, !PT ;  /* 0xff0000000a027812 */ /* 0x008fc600078ec0ff */
[C---:B------:R-:W-:Y:S01]  /*13c0*/  VIADD R0, R152.reuse, 0x5f ;  /* 0x0000005f98007836 */ /* 0x040fe20000000000 */
[----:B------:R-:W-:Y:S02]  /*13d0*/  SHF.R.U32.HI R3, RZ, 0x8, R2 ;  /* 0x00000008ff037819 */ /* 0x000fe40000011602 */
[----:B------:R-:W-:Y:S01]  /*13e0*/  ISETP.GE.AND P0, PT, R152, 0x1, PT ;  /* 0x000000019800780c */ /* 0x000fe20003f06270 */
[----:B------:R-:W-:Y:S01]  /*13f0*/  IMAD.HI R4, R0, 0x2aaaaaab, RZ ;  /* 0x2aaaaaab00047827 */ /* 0x000fe200078e02ff */
[----:B------:R-:W-:-:S04]  /*1400*/  LOP3.LUT R0, R10, 0xff0000, RZ, 0xc0, !PT ;  /* 0x00ff00000a007812 */ /* 0x000fc800078ec0ff */
[----:B------:R-:W-:Y:S01]  /*1410*/  LEA.HI R0, R0, R3, RZ, 0x10 ;  /* 0x0000000300007211 */ /* 0x000fe200078f80ff */
[----:B------:R-:W-:Y:S01]  /*1420*/  IMAD.MOV.U32 R3, RZ, RZ, RZ ;  /* 0x000000ffff037224 */ /* 0x000fe200078e00ff */
[----:B------:R-:W-:Y:S02]  /*1430*/  SHF.R.U32.HI R5, RZ, 0x1f, R4 ;  /* 0x0000001fff057819 */ /* 0x000fe40000011604 */
[----:B------:R-:W-:Y:S02]  /*1440*/  LOP3.LUT R12, R0, 0xff, RZ, 0xc0, !PT ;  /* 0x000000ff000c7812 */ /* 0x000fe400078ec0ff */
[----:B------:R-:W-:Y:S02]  /*1450*/  LEA.HI.SX32 R160, R4, R5, 0x1c ;  /* 0x0000000504a07211 */ /* 0x000fe400078fe2ff */
[----:B------:R-:W-:Y:S01]  /*1460*/  SHF.R.U32.HI R207, RZ, 0x10, R0 ;  /* 0x00000010ffcf7819 */ /* 0x000fe20000011600 */
[----:B------:R0:W-:Y:S01]  /*1470*/  STL [R1+0xc], R12 ;  /* 0x00000c0c01007387 */ /* 0x0001e20000100800 */
[----:B------:R-:W-:Y:S05]  /*1480*/  @!P0 BRA `(.L_x_1060) ;  /* 0x0000000000748947 */ /* 0x000fea0003800000 */
[----:B------:R-:W1:Y:S01]  /*1490*/  LDC R0, c[0x0][0xae8] ;  /* 0x0002ba00ff007b82 */ /* 0x000e620000000800 */
[----:B------:R-:W-:-:S04]  /*14a0*/  ISETP.NE.AND P0, PT, R207, RZ, PT ;  /* 0x000000ffcf00720c */ /* 0x000fc80003f05270 */
[----:B-1----:R-:W-:-:S04]  /*14b0*/  SEL R11, R207, R0, P0 ;  /* 0x00000000cf0b7207 */ /* 0x002fc80000000000 */
[-C--:B------:R-:W-:Y:S02]  /*14c0*/  IABS R5, R11.reuse ;  /* 0x0000000b00057213 */ /* 0x080fe40000000000 */
[----:B------:R-:W-:Y:S02]  /*14d0*/  IADD3 R0, R160, -0x1, R11 ;  /* 0xffffffffa0007810 */ /* 0x000fe40007ffe00b */
[----:B------:R-:W1:Y:S01]  /*14e0*/  I2F.RP R4, R5 ;  /* 0x0000000500047306 */ /* 0x000e620000209400 */
[----:B------:R-:W-:-:S05]  /*14f0*/  IABS R8, R11 ;  /* 0x0000000b00087213 */ /* 0x000fca0000000000 */
[----:B------:R-:W-:Y:S02]  /*1500*/  IMAD.MOV R8, RZ, RZ, -R8 ;  /* 0x000000ffff087224 */ /* 0x000fe400078e0a08 */
[----:B-1----:R-:W1:Y:S02]  /*1510*/  MUFU.RCP R4, R4 ;  /* 0x0000000400047308 */ /* 0x002e640000001000 */
[----:B-1----:R-:W-:Y:S01]  /*1520*/  VIADD R2, R4, 0xffffffe ;  /* 0x0ffffffe04027836 */ /* 0x002fe20000000000 */
[----:B------:R-:W-:Y:S02]  /*1530*/  IABS R4, R0 ;  /* 0x0000000000047213 */ /* 0x000fe40000000000 */
[----:B------:R-:W-:-:S03]  /*1540*/  LOP3.LUT R0, R0, R11, RZ, 0x3c, !PT ;  /* 0x0000000b00007212 */ /* 0x000fc600078e3cff */
[----:B------:R1:W2:Y:S01]  /*1550*/  F2I.FTZ.U32.TRUNC.NTZ R3, R2 ;  /* 0x0000000200037305 */ /* 0x0002a2000021f000 */
[----:B------:R-:W-:Y:S01]  /*1560*/  ISETP.GE.AND P2, PT, R0, RZ, PT ;  /* 0x000000ff0000720c */ /* 0x000fe20003f46270 */
[----:B-1----:R-:W-:Y:S02]  /*1570*/  IMAD.MOV.U32 R2, RZ, RZ, RZ ;  /* 0x000000ffff027224 */ /* 0x002fe400078e00ff */
[----:B--2---:R-:W-:-:S04]  /*1580*/  IMAD.MOV R6, RZ, RZ, -R3 ;  /* 0x000000ffff067224 */ /* 0x004fc800078e0a03 */
[----:B------:R-:W-:-:S04]  /*1590*/  IMAD R7, R6, R5, RZ ;  /* 0x0000000506077224 */ /* 0x000fc800078e02ff */
[----:B------:R-:W-:-:S04]  /*15a0*/  IMAD.HI.U32 R3, R3, R7, R2 ;  /* 0x0000000703037227 */ /* 0x000fc800078e0002 */
        /* <DEDUP_REMOVED lines=11> */
.L_x_1060:
[-C--:B------:R-:W-:Y:S01]  /*1660*/  IMAD R22, R12, R3.reuse, RZ ;  /* 0x000000030c167224 */ /* 0x080fe200078e02ff */
[----:B------:R-:W-:Y:S01]  /*1670*/  LOP3.LUT R206, R10, 0xffff, RZ, 0xc0, !PT ;  /* 0x0000ffff0ace7812 */ /* 0x000fe200078ec0ff */
[----:B------:R-:W-:Y:S01]  /*1680*/  IMAD.MOV.U32 R208, RZ, RZ, R9 ;  /* 0x000000ffffd07224 */ /* 0x000fe200078e0009 */
[----:B------:R-:W-:Y:S01]  /*1690*/  PLOP3.LUT P0, PT, PT, PT, PT, 0x80, 0x0 ;  /* 0x000000000000781c */ /* 0x000fe20003f0f070 */
[----:B------:R-:W-:Y:S01]  /*16a0*/  IMAD.MOV.U32 R4, RZ, RZ, RZ ;  /* 0x000000ffff047224 */ /* 0x000fe200078e00ff */
[----:B------:R-:W-:Y:S01]  /*16b0*/  VIADDMNMX R160, R22, R3, R160, PT ;  /* 0x0000000316a07246 */ /* 0x000fe200038001a0 */
[----:B------:R-:W-:Y:S01]  /*16c0*/  IMAD.MOV.U32 R3, RZ, RZ, RZ ;  /* 0x000000ffff037224 */ /* 0x000fe200078e00ff */
[----:B------:R-:W-:Y:S02]  /*16d0*/  CS2R R150, SRZ ;  /* 0x0000000000967805 */ /* 0x000fe4000001ff00 */
[----:B------:R-:W-:Y:S02]  /*16e0*/  CS2R R148, SRZ ;  /* 0x0000000000947805 */ /* 0x000fe4000001ff00 */
[----:B------:R-:W-:-:S02]  /*16f0*/  ISETP.GT.AND P1, PT, R160, R22, PT ;  /* 0x00000016a000720c */ /* 0x000fc40003f24270 */
        /* <DEDUP_REMOVED lines=61> */
[----:B------:R-:W-:Y:S01]  /*1ad0*/  CS2R R24, SRZ ;  /* 0x0000000000187805 */ /* 0x000fe2000001ff00 */
[----:B------:R-:W-:Y:S06]  /*1ae0*/  @!P1 BRA `(.L_x_1061) ;  /* 0x0000005000e49947 */ /* 0x000fec0003800000 */
[----:B------:R-:W1:Y:S01]  /*1af0*/  S2R R0, SR_TID.X ;  /* 0x0000000000007919 */ /* 0x000e620000002100 */
[----:B------:R-:W2:Y:S01]  /*1b00*/  S2UR UR6, SR_CgaCtaId ;  /* 0x00000000000679c3 */ /* 0x000ea20000008800 */
[----:B------:R-:W-:Y:S02]  /*1b10*/  UMOV UR5, 0x400 ;  /* 0x0000040000057882 */ /* 0x000fe40000000000 */
[----:B--2---:R-:W-:-:S04]  /*1b20*/  ULEA UR5, UR6, UR5, 0x18 ;  /* 0x0000000506057291 */ /* 0x004fc8000f8ec03f */
[----:B------:R-:W-:Y:S01]  /*1b30*/  UIADD3 UR5, UR5, 0x18400, URZ ;  /* 0x0001840005057890 */ /* 0x000fe2000fffe03f */
[----:B-1----:R-:W-:-:S03]  /*1b40*/  VIADD R2, R0, 0xffffff80 ;  /* 0xffffff8000027836 */ /* 0x002fc60000000000 */
[----:B------:R-:W-:Y:S02]  /*1b50*/  ULOP3.LUT UP0, URZ, UR5, 0x1bf, URZ, 0xc0, !UPT ;  /* 0x000001bf053f7892 */ /* 0x000fe4000f80c03f */
[----:B------:R-:W-:-:S04]  /*1b60*/  SHF.R.S32.HI R0, RZ, 0x1f, R2 ;  /* 0x0000001fff007819 */ /* 0x000fc80000011402 */
[----:B------:R-:W-:Y:S02]  /*1b70*/  PLOP3.LUT P0, PT, PT, PT, UP0, 0x80, 0x0 ;  /* 0x000000000000781c */ /* 0x000fe40003f0f008 */
[----:B------:R-:W-:-:S04]  /*1b80*/  LEA.HI R0, R0, R2, RZ, 0x7 ;  /* 0x0000000200007211 */ /* 0x000fc800078f38ff */
[----:B------:R-:W-:-:S06]  /*1b90*/  SHF.R.S32.HI R0, RZ, 0x7, R0 ;  /* 0x00000007ff007819 */ /* 0x000fcc0000011400 */
[----:B------:R-:W1:Y:S02]  /*1ba0*/  SHFL.IDX PT, R0, R0, RZ, 0x1f ;  /* 0x00001fff00007589 */ /* 0x000e6400000e0000 */
[----:B-1----:R-:W-:-:S13]  /*1bb0*/  R2UR UR40, R0 ;  /* 0x00000000002872ca */ /* 0x002fda00000e0000 */
        /* <DEDUP_REMOVED lines=11> */
[----:B------:R1:W2:Y:S01]  /*1c70*/  LDC.64 R2, c[0x4][R0] ;  /* 0x0100000000027b82 */ /* 0x0002a20000000a00 */
[----:B------:R-:W-:Y:S01]  /*1c80*/  IMAD.U32 R5, RZ, RZ, UR5 ;  /* 0x00000005ff057e24 */ /* 0x000fe2000f8e00ff */
[----:B------:R-:W-:Y:S01]  /*1c90*/  ULDC.64 UR4, c[0x4][0xa0] ;  /* 0x0100280000047ab9 */ /* 0x000fe20000000a00 */
[----:B------:R-:W-:Y:S02]  /*1ca0*/  IMAD.U32 R10, RZ, RZ, UR6 ;  /* 0x00000006ff0a7e24 */ /* 0x000fe4000f8e00ff */
[----:B------:R-:W-:Y:S02]  /*1cb0*/  IMAD.U32 R6, RZ, RZ, UR4 ;  /* 0x00000004ff067e24 */ /* 0x000fe4000f8e00ff */
[----:B------:R-:W-:-:S02]  /*1cc0*/  IMAD.U32 R7, RZ, RZ, UR5 ;  /* 0x00000005ff077e24 */ /* 0x000fc4000f8e00ff */
[----:B------:R-:W-:Y:S02]  /*1cd0*/  IMAD.U32 R11, RZ, RZ, UR7 ;  /* 0x00000007ff0b7e24 */ /* 0x000fe4000f8e00ff */
[----:B------:R-:W-:Y:S02]  /*1ce0*/  IMAD.MOV.U32 R8, RZ, RZ, 0x70 ;  /* 0x00000070ff087424 */ /* 0x000fe400078e00ff */
[----:B0-----:R-:W-:Y:S02]  /*1cf0*/  IMAD.MOV.U32 R12, RZ, RZ, 0x1 ;  /* 0x00000001ff0c7424 */ /* 0x001fe400078e00ff */
[----:B-1----:R-:W-:-:S07]  /*1d00*/  IMAD.MOV.U32 R13, RZ, RZ, RZ ;  /* 0x000000ffff0d7224 */ /* 0x002fce00078e00ff */
[----:B------:R-:W-:-:S07]  /*1d10*/  LEPC R20, `(.L_x_1062) ;  /* 0x000000001014794e */ /* 0x000fce0000000000 */
[----:B--2---:R-:W-:Y:S05]  /*1d20*/  CALL.ABS.NOINC R2 ;  /* 0x0000000002007343 */ /* 0x004fea0003c00000 */
.L_x_1062:
[----:B------:R-:W2:Y:S01]  /*1d30*/  LDL R17, [R1+0x14] ;  /* 0x0000140001117983 */ /* 0x000ea20000100800 */
[----:B------:R-:W-:Y:S01]  /*1d40*/  MOV R2, 0x400 ;  /* 0x0000040000027802 */ /* 0x000fe20000000f00 */
[----:B------:R-:W1:Y:S01]  /*1d50*/  S2R R3, SR_CgaCtaId ;  /* 0x0000000000037919 */ /* 0x000e620000008800 */
[----:B------:R-:W3:Y:S02]  /*1d60*/  S2R R16, SR_TID.X ;  /* 0x0000000000107919 */ /* 0x000ee40000002100 */
[----:B-1----:R-:W-:Y:S02]  /*1d70*/  LEA R5, R3, R2, 0x18 ;  /* 0x0000000203057211 */ /* 0x002fe400078ec0ff */
[----:B---3--:R-:W-:-:S05]  /*1d80*/  SHF.R.U32.HI R16, RZ, 0x7, R16 ;  /* 0x00000007ff107819 */ /* 0x008fca0000011610 */
[----:B------:R-:W-:Y:S01]  /*1d90*/  VIADD R72, R16, 0x8 ;  /* 0x0000000810487836 */ /* 0x000fe20000000000 */
[----:B--2---:R-:W-:-:S04]  /*1da0*/  LEA.HI R0, R17, R17, RZ, 0x1 ;  /* 0x0000001111007211 */ /* 0x004fc800078f08ff */
[----:B------:R-:W-:-:S05]  /*1db0*/  LOP3.LUT R0, R0, 0xfffffffe, RZ, 0xc0, !PT ;  /* 0xfffffffe00007812 */ /* 0x000fca00078ec0ff */
[----:B------:R-:W-:-:S05]  /*1dc0*/  IMAD.IADD R0, R17, 0x1, -R0 ;  /* 0x0000000111007824 */ /* 0x000fca00078e0a00 */
[----:B------:R-:W-:-:S04]  /*1dd0*/  SHF.L.U32 R0, R0, 0x1f, RZ ;  /* 0x0000001f00007819 */ /* 0x000fc800000006ff */
[----:B------:R-:W1:Y:S02]  /*1de0*/  SYNCS.PHASECHK.TRANS64.TRYWAIT P0, [R5+URZ+0x32400], R0 ;  /* 0x03240000050075a7 */ /* 0x000e64000800017f */
[----:B-1----:R-:W-:Y:S05]  /*1df0*/  @!P0 BRA `(.L_x_1063) ;  /* 0x00000108005c8947 */ /* 0x002fea0003800000 */
.L_x_1234:
[----:B------:R-:W-:Y:S01]  /*1e00*/  ISETP.NE.AND P0, PT, R23, 0x3, PT ;  /* 0x000000031700780c */ /* 0x000fe20003f05270 */
[----:B------:R-:W-:Y:S05]  /*1e10*/  WARPSYNC.ALL ;  /* 0x0000000000007948 */ /* 0x000fea0003800000 */
[----:B------:R2:W-:Y:S07]  /*1e20*/  BAR.SYNC.DEFER_BLOCKING R72, 0x100 ;  /* 0x000400480000751d */ /* 0x0005ee0000010000 */
[----:B------:R-:W-:Y:S05]  /*1e30*/  @!P0 BRA `(.L_x_1064) ;  /* 0x0000000000048947 */ /* 0x000fea0003800000 */
[----:B------:R-:W-:Y:S01]  /*1e40*/  BPT.TRAP 0x1 ;  /* 0x000000040000795c */ /* 0x000fe20000300000 */
.L_x_1064:
[----:B------:R-:W-:Y:S02]  /*1e50*/  IMAD.U32 R4, RZ, RZ, UR37 ;  /* 0x00000025ff047e24 */ /* 0x000fe4000f8e00ff */
[----:B------:R-:W-:-:S03]  /*1e60*/  IMAD.U32 R2, RZ, RZ, UR36 ;  /* 0x00000024ff027e24 */ /* 0x000fc6000f8e00ff */
[----:B------:R-:W-:Y:S01]  /*1e70*/  SHF.L.U32 R4, R4, 0x1f, RZ ;  /* 0x0000001f04047819 */ /* 0x000fe200000006ff */
[----:B------:R-:W-:-:S04]  /*1e80*/  IMAD R21, R2, 0x8, R5 ;  /* 0x0000000802157824 */ /* 0x000fc800078e0205 */
[----:B------:R3:W4:Y:S01]  /*1e90*/  SYNCS.PHASECHK.TRANS64.TRYWAIT P1, [R21+URZ+0x32430], R4 ;  /* 0x03243004150075a7 */ /* 0x000722000802017f */
[----:B------:R-:W-:Y:S05]  /*1ea0*/  @!P0 BRA `(.L_x_1065) ;  /* 0x0000000000048947 */ /* 0x000fea0003800000 */
[----:B------:R-:W-:Y:S01]  /*1eb0*/  BPT.TRAP 0x1 ;  /* 0x000000040000795c */ /* 0x000fe20000300000 */
.L_x_1065:
[----:B----4-:R-:W-:Y:S05]  /*1ec0*/  @P1 BRA `(.L_x_1066) ;  /* 0x0000000000081947 */ /* 0x010fea0003800000 */
[----:B------:R-:W4:Y:S02]  /*1ed0*/  SYNCS.PHASECHK.TRANS64.TRYWAIT P1, [R21+URZ+0x32430], R4 ;  /* 0x03243004150075a7 */ /* 0x000f24000802017f */
[----:B----4-:R-:W-:Y:S05]  /*1ee0*/  @!P1 BRA `(.L_x_1067) ;  /* 0x0000010800349947 */ /* 0x010fea0003800000 */
.L_x_1066:
[----:B------:R-:W-:Y:S01]  /*1ef0*/  R2UR UR4, R5 ;  /* 0x00000000050472ca */ /* 0x000fe200000e0000 */
[----:B------:R-:W-:Y:S01]  /*1f00*/  ULOP3.LUT UR41, UR41, 0x10000, URZ, 0xfc, !UPT ;  /* 0x0001000029297892 */ /* 0x000fe2000f8efc3f */
[----:B------:R-:W-:Y:S01]  /*1f10*/  WARPGROUP.ARRIVE ;  /* 0x00000000000079c5 */ /* 0x000fe20000000000 */
[----:B------:R-:W-:Y:S01]  /*1f20*/  UMOV UR9, 0x40000040 ;  /* 0x4000004000097882 */ /* 0x000fe20000000000 */
[----:B------:R-:W-:Y:S01]  /*1f30*/  UMOV UR11, 0x40000040 ;  /* 0x40000040000b7882 */ /* 0x000fe20000000000 */
[----:B------:R-:W-:Y:S01]  /*1f40*/  UIADD3 UR5, UR41, 0x2, URZ ;  /* 0x0000000229057890 */ /* 0x000fe2000fffe03f */
[----:B------:R-:W-:Y:S02]  /*1f50*/  IMAD.U32 R19, RZ, RZ, UR9 ;  /* 0x00000009ff137e24 */ /* 0x000fe4000f8e00ff */
[----:B------:R-:W-:Y:S02]  /*1f60*/  UMOV UR8, UR41 ;  /* 0x0000002900087c82 */ /* 0x000fe40008000000 */
[----:B------:R-:W-:-:S03]  /*1f70*/  IMAD.U32 R18, RZ, RZ, UR8 ;  /* 0x00000008ff127e24 */ /* 0x000fc6000f8e00ff */
[----:B------:R-:W-:-:S04]  /*1f80*/  UIADD3 UR4, UR4, 0x1c400, URZ ;  /* 0x0001c40004047890 */ /* 0x000fc8000fffe03f */
[----:B------:R-:W-:-:S04]  /*1f90*/  USHF.R.U32.HI UR4, URZ, 0x4, UR4 ;  /* 0x000000043f047899 */ /* 0x000fc80008011604 */
[----:B------:R-:W-:-:S04]  /*1fa0*/  ULOP3.LUT UR4, UR4, 0x3fff, URZ, 0xc0, !UPT ;  /* 0x00003fff04047892 */ /* 0x000fc8000f8ec03f */
[----:B------:R-:W-:-:S04]  /*1fb0*/  ULOP3.LUT UR60, UR4, 0x10000, URZ, 0xfc, !UPT ;  /* 0x00010000043c7892 */ /* 0x000fc8000f8efc3f */
[----:B------:R-:W-:-:S04]  /*1fc0*/  UIMAD UR4, UR36, 0x300, UR60 ;  /* 0x00000300240478a4 */ /* 0x000fc8000f8e023c */
[----:B------:R-:W-:-:S03]  /*1fd0*/  UIADD3 UR6, UR4, 0x2, URZ ;  /* 0x0000000204067890 */ /* 0x000fc6000fffe03f */
[----:B------:R-:W-:Y:S02]  /*1fe0*/  UMOV UR10, UR4 ;  /* 0x00000004000a7c82 */ /* 0x000fe40008000000 */
[----:B------:R-:W-:Y:S01]  /*1ff0*/  HGMMA.64x96x16.F32 R24, gdesc[UR8], RZ, !UPT, gsb0 ;  /* 0x01600000081879f0 */ /* 0x000fe2000c0008ff */
[----:B------:R-:W-:Y:S01]  /*2000*/  UMOV UR8, UR5 ;  /* 0x0000000500087c82 */ /* 0x000fe20008000000 */
[----:B------:R-:W-:Y:S01]  /*2010*/  UMOV UR9, 0x40000040 ;  /* 0x4000004000097882 */ /* 0x000fe20000000000 */
[----:B------:R-:W-:Y:S01]  /*2020*/  UMOV UR10, UR6 ;  /* 0x00000006000a7c82 */ /* 0x000fe20008000000 */
[----:B------:R-:W-:Y:S01]  /*2030*/  UMOV UR11, 0x40000040 ;  /* 0x40000040000b7882 */ /* 0x000fe20000000000 */
[----:B------:R-:W-:Y:S01]  /*2040*/  UIADD3 UR5, UR41, 0x4, URZ ;  /* 0x0000000429057890 */ /* 0x000fe2000fffe03f */
[----:B------:R-:W-:Y:S01]  /*2050*/  IMAD.U32 R16, RZ, RZ, UR8 ;  /* 0x00000008ff107e24 */ /* 0x000fe2000f8e00ff */
[----:B------:R-:W-:Y:S01]  /*2060*/  UIADD3 UR6, UR4, 0x4, URZ ;  /* 0x0000000404067890 */ /* 0x000fe2000fffe03f */
[----:B------:R-:W-:Y:S01]  /*2070*/  IMAD.U32 R17, RZ, RZ, UR9 ;  /* 0x00000009ff117e24 */ /* 0x000fe2000f8e00ff */
[----:B------:R-:W-:Y:S01]  /*2080*/  UIADD3 UR4, UR4, 0x6, URZ ;  /* 0x0000000604047890 */ /* 0x000fe2000fffe03f */
[----:B------:R-:W-:-:S02]  /*2090*/  WARPGROUP.DEPBAR.LE gsb0, 0x0 ;  /* 0x00008000000079c5 */ /* 0x000fc40000010000 */
[----:B------:R-:W-:-:S06]  /*20a0*/  WARPGROUP.ARRIVE ;  /* 0x00000000000079c5 */ /* 0x000fcc0000000000 */
[----:B------:R-:W-:Y:S01]  /*20b0*/  HGMMA.64x96x16.F32 R24, gdesc[UR8], R24, gsb0 ;  /* 0x01600000081879f0 */ /* 0x000fe20008000818 */
[----:B------:R-:W-:Y:S01]  /*20c0*/  UMOV UR8, UR5 ;  /* 0x0000000500087c82 */ /* 0x000fe20008000000 */
[----:B------:R-:W-:Y:S01]  /*20d0*/  UMOV UR9, 0x40000040 ;  /* 0x4000004000097882 */ /* 0x000fe20000000000 */
[----:B------:R-:W-:Y:S01]  /*20e0*/  UMOV UR10, UR6 ;  /* 0x00000006000a7c82 */ /* 0x000fe20008000000 */
[----:B------:R-:W-:Y:S01]  /*20f0*/  UMOV UR11, 0x40000040 ;  /* 0x40000040000b7882 */ /* 0x000fe20000000000 */
[----:B------:R-:W-:Y:S01]  /*2100*/  UIADD3 UR5, UR41, 0x6, URZ ;  /* 0x0000000629057890 */ /* 0x000fe2000fffe03f */
[----:B------:R-:W-:Y:S02]  /*2110*/  IMAD.U32 R14, RZ, RZ, UR8 ;  /* 0x00000008ff0e7e24 */ /* 0x000fe4000f8e00ff */
[----:B------:R-:W-:Y:S01]  /*2120*/  IMAD.U32 R15, RZ, RZ, UR9 ;  /* 0x00000009ff0f7e24 */ /* 0x000fe2000f8e00ff */
[----:B------:R-:W-:Y:S02]  /*2130*/  WARPGROUP.DEPBAR.LE gsb0, 0x0 ;  /* 0x00008000000079c5 */ /* 0x000fe40000010000 */
[----:B------:R-:W-:-:S06]  /*2140*/  WARPGROUP.ARRIVE ;  /* 0x00000000000079c5 */ /* 0x000fcc0000000000 */
[----:B------:R-:W-:Y:S01]  /*2150*/  HGMMA.64x96x16.F32 R24, gdesc[UR8], R24, gsb0 ;  /* 0x01600000081879f0 */ /* 0x000fe20008000818 */
[----:B------:R-:W-:Y:S01]  /*2160*/  UMOV UR8, UR5 ;  /* 0x0000000500087c82 */ /* 0x000fe20008000000 */
[----:B------:R-:W-:Y:S01]  /*2170*/  UMOV UR9, 0x40000040 ;  /* 0x4000004000097882 */ /* 0x000fe20000000000 */
[----:B------:R-:W-:Y:S01]  /*2180*/  UMOV UR10, UR4 ;  /* 0x00000004000a7c82 */ /* 0x000fe20008000000 */
[----:B------:R-:W-:Y:S01]  /*2190*/  UMOV UR11, 0x40000040 ;  /* 0x40000040000b7882 */ /* 0x000fe20000000000 */
[----:B------:R-:W-:Y:S02]  /*21a0*/  IMAD.U32 R2, RZ, RZ, UR8 ;  /* 0x00000008ff027e24 */ /* 0x000fe4000f8e00ff */
[----:B------:R-:W-:Y:S01]  /*21b0*/  IMAD.U32 R3, RZ, RZ, UR9 ;  /* 0x00000009ff037e24 */ /* 0x000fe2000f8e00ff */
[----:B------:R-:W-:Y:S02]  /*21c0*/  WARPGROUP.DEPBAR.LE gsb0, 0x0 ;  /* 0x00008000000079c5 */ /* 0x000fe40000010000 */
[----:B------:R-:W-:-:S06]  /*21d0*/  WARPGROUP.ARRIVE ;  /* 0x00000000000079c5 */ /* 0x000fcc0000000000 */
[----:B------:R-:W-:Y:S03]  /*21e0*/  HGMMA.64x96x16.F32 R24, gdesc[UR8], R24, gsb0 ;  /* 0x01600000081879f0 */ /* 0x000fe60008000818 */
[----:B------:R-:W-:Y:S02]  /*21f0*/  WARPGROUP.DEPBAR.LE gsb0, 0x0 ;  /* 0x00008000000079c5 */ /* 0x000fe40000010000 */
[----:B------:R-:W5:Y:S02]  /*2200*/  SYNCS.PHASECHK.TRANS64.TRYWAIT P1, [R5+URZ+0x32410], R0 ;  /* 0x03241000050075a7 */ /* 0x000f64000802017f */
[----:B-----5:R-:W-:Y:S05]  /*2210*/  @!P1 BRA `(.L_x_1068) ;  /* 0x00000104007c9947 */ /* 0x020fea0003800000 */
.L_x_1235:
[----:B------:R-:W-:Y:S05]  /*2220*/  @!P0 BRA `(.L_x_1069) ;  /* 0x0000000000048947 */ /* 0x000fea0003800000 */
[----:B------:R-:W-:Y:S01]  /*2230*/  BPT.TRAP 0x1 ;  /* 0x000000040000795c */ /* 0x000fe20000300000 */
.L_x_1069:
[----:B------:R0:W0:Y:S01]  /*2240*/  SYNCS.PHASECHK.TRANS64.TRYWAIT P1, [R21+URZ+0x32450], R4 ;  /* 0x03245004150075a7 */ /* 0x000022000802017f */
[----:B------:R-:W-:Y:S05]  /*2250*/  @!P0 BRA `(.L_x_1070) ;  /* 0x0000000000048947 */ /* 0x000fea0003800000 */
[----:B------:R-:W-:Y:S01]  /*2260*/  BPT.TRAP 0x1 ;  /* 0x000000040000795c */ /* 0x000fe20000300000 */
.L_x_1070:
[----:B0-----:R-:W-:Y:S05]  /*2270*/  @P1 BRA `(.L_x_1071) ;  /* 0x0000000000081947 */ /* 0x001fea0003800000 */
[----:B------:R-:W0:Y:S02]  /*2280*/  SYNCS.PHASECHK.TRANS64.TRYWAIT P1, [R21+URZ+0x32450], R4 ;  /* 0x03245004150075a7 */ /* 0x000e24000802017f */
[----:B0-----:R-:W-:Y:S05]  /*2290*/  @!P1 BRA `(.L_x_1072) ;  /* 0x0000010400709947 */ /* 0x001fea0003800000 */
.L_x_1071:
[----:B------:R-:W-:Y:S01]  /*22a0*/  R2UR UR5, R5 ;  /* 0x00000000050572ca */ /* 0x000fe200000e0000 */
[----:B------:R-:W-:Y:S01]  /*22b0*/  WARPGROUP.ARRIVE ;  /* 0x00000000000079c5 */ /* 0x000fe20000000000 */
[----:B------:R-:W-:Y:S01]  /*22c0*/  UMOV UR11, 0x40000040 ;  /* 0x40000040000b7882 */ /* 0x000fe20000000000 */
[----:B------:R-:W-:Y:S01]  /*22d0*/  UMOV UR9, 0x40000040 ;  /* 0x4000004000097882 */ /* 0x000fe20000000000 */
[----:B------:R-:W-:Y:S01]  /*22e0*/  UMOV UR13, 0x40000040 ;  /* 0x40000040000d7882 */ /* 0x000fe20000000000 */
[----:B-1----:R-:W-:Y:S01]  /*22f0*/  IMAD.U32 R5, RZ, RZ, UR9 ;  /* 0x00000009ff057e24 */ /* 0x002fe2000f8e00ff */
[----:B------:R-:W-:Y:S01]  /*2300*/  UMOV UR15, 0x40000040 ;  /* 0x40000040000f7882 */ /* 0x000fe20000000000 */
[----:B------:R-:W-:Y:S01]  /*2310*/  IMAD.U32 R7, RZ, RZ, UR13 ;  /* 0x0000000dff077e24 */ /* 0x000fe2000f8e00ff */
[----:B------:R-:W-:Y:S01]  /*2320*/  UMOV UR17, 0x40000040 ;  /* 0x4000004000117882 */ /* 0x000fe20000000000 */
[----:B------:R-:W-:Y:S01]  /*2330*/  UMOV UR19, 0x40000040 ;  /* 0x4000004000137882 */ /* 0x000fe20000000000 */
[----:B------:R-:W-:Y:S01]  /*2340*/  UMOV UR21, 0x40000040 ;  /* 0x4000004000157882 */ /* 0x000fe20000000000 */
[----:B------:R-:W-:Y:S01]  /*2350*/  UMOV UR23, 0x40000040 ;  /* 0x4000004000177882 */ /* 0x000fe20000000000 */
[----:B------:R-:W-:Y:S01]  /*2360*/  UMOV UR25, 0x40000040 ;  /* 0x4000004000197882 */ /* 0x000fe20000000000 */
[----:B------:R-:W-:Y:S01]  /*2370*/  UIADD3 UR4, UR5, 0x400, URZ ;  /* 0x0000040005047890 */ /* 0x000fe2000fffe03f */
[----:B------:R-:W-:Y:S01]  /*2380*/  IMAD R152, R160, -0x60, R152 ;  /* 0xffffffa0a0987824 */ /* 0x000fe200078e0298 */
[----:B------:R-:W-:Y:S01]  /*2390*/  ULEA UR40, UR40, UR5, 0xd ;  /* 0x0000000528287291 */ /* 0x000fe2000f8e683f */
[----:B------:R-:W0:Y:S01]  /*23a0*/  S2R R74, SR_TID.X ;  /* 0x00000000004a7919 */ /* 0x000e220000002100 */
[----:B------:R-:W-:-:S02]  /*23b0*/  USHF.R.U32.HI UR4, URZ, 0x4, UR4 ;  /* 0x000000043f047899 */ /* 0x000fc40008011604 */
[----:B------:R-:W-:Y:S01]  /*23c0*/  UIADD3 UR40, UR40, 0x22400, URZ ;  /* 0x0002240028287890 */ /* 0x000fe2000fffe03f */
[----:B------:R-:W-:Y:S01]  /*23d0*/  IADD3 R152, -R205, 0x60, R152 ;  /* 0x00000060cd987810 */ /* 0x000fe20007ffe198 */
[----:B------:R-:W-:Y:S02]  /*23e0*/  ULOP3.LUT UR6, UR4, 0x3fff, URZ, 0xc0, !UPT ;  /* 0x00003fff04067892 */ /* 0x000fe4000f8ec03f */
[----:B------:R-:W-:Y:S01]  /*23f0*/  USHF.R.U32.HI UR40, URZ, 0x4, UR40 ;  /* 0x000000043f287899 */ /* 0x000fe20008011628 */
[C---:B------:R-:W-:Y:S01]  /*2400*/  ISETP.GT.AND P3, PT, R152.reuse, RZ, PT ;  /* 0x000000ff9800720c */ /* 0x040fe20003f64270 */
[----:B------:R-:W-:Y:S01]  /*2410*/  ULOP3.LUT UR7, UR6, 0x10000, URZ, 0xfc, !UPT ;  /* 0x0001000006077892 */ /* 0x000fe2000f8efc3f */
[C---:B------:R-:W-:Y:S01]  /*2420*/  ISETP.GT.AND P5, PT, R152.reuse, 0x1, PT ;  /* 0x000000019800780c */ /* 0x040fe20003fa4270 */
[----:B------:R-:W-:Y:S01]  /*2430*/  ULOP3.LUT UR4, UR40, 0x3fff, URZ, 0xc0, !UPT ;  /* 0x00003fff28047892 */ /* 0x000fe2000f8ec03f */
[C---:B------:R-:W-:Y:S01]  /*2440*/  ISETP.GT.AND P6, PT, R152.reuse, 0x8, PT ;  /* 0x000000089800780c */ /* 0x040fe20003fc4270 */
[----:B------:R-:W-:Y:S01]  /*2450*/  UIMAD UR5, UR36, 0xc00, UR7 ;  /* 0x00000c00240578a4 */ /* 0x000fe2000f8e0207 */
[C---:B------:R-:W-:Y:S01]  /*2460*/  ISETP.GT.AND P1, PT, R152.reuse, 0x9, PT ;  /* 0x000000099800780c */ /* 0x040fe20003f24270 */
[----:B------:R-:W-:Y:S01]  /*2470*/  ULOP3.LUT UR4, UR4, 0x10000, URZ, 0xfc, !UPT ;  /* 0x0001000004047892 */ /* 0x000fe2000f8efc3f */
[C---:B------:R-:W-:Y:S01]  /*2480*/  ISETP.GT.AND P2, PT, R152.reuse, 0x10, PT ;  /* 0x000000109800780c */ /* 0x040fe20003f44270 */
[----:B------:R-:W-:Y:S01]  /*2490*/  UIADD3 UR18, UR5, 0x304, URZ ;  /* 0x0000030405127890 */ /* 0x000fe2000fffe03f */
[----:B------:R-:W-:Y:S01]  /*24a0*/  ISETP.GT.AND P4, PT, R152, 0x18, PT ;  /* 0x000000189800780c */ /* 0x000fe20003f84270 */
[----:B------:R-:W-:Y:S01]  /*24b0*/  UIADD3 UR16, UR4, 0x404, URZ ;  /* 0x0000040404107890 */ /* 0x000fe2000fffe03f */
[----:B------:R-:W-:-:S02]  /*24c0*/  UMOV UR10, UR5 ;  /* 0x00000005000a7c82 */ /* 0x000fc40008000000 */
[----:B------:R-:W-:Y:S01]  /*24d0*/  UMOV UR8, UR4 ;  /* 0x0000000400087c82 */ /* 0x000fe20008000000 */
[----:B------:R-:W-:Y:S01]  /*24e0*/  UIADD3 UR20, UR4, 0x406, URZ ;  /* 0x0000040604147890 */ /* 0x000fe2000fffe03f */
[----:B------:R-:W-:Y:S01]  /*24f0*/  HGMMA.64x96x16.F32 R24, gdesc[UR8], R24, gsb0 ;  /* 0x01600000081879f0 */ /* 0x000fe20008000818 */
[----:B---34-:R-:W-:Y:S01]  /*2500*/  IMAD.U32 R4, RZ, RZ, UR8 ;  /* 0x00000008ff047e24 */ /* 0x018fe2000f8e00ff */
[----:B------:R-:W-:Y:S02]  /*2510*/  UIADD3 UR8, UR4, 0x2, URZ ;  /* 0x0000000204087890 */ /* 0x000fe4000fffe03f */
[----:B------:R-:W-:Y:S02]  /*2520*/  UIADD3 UR9, UR5, 0x2, URZ ;  /* 0x0000000205097890 */ /* 0x000fe4000fffe03f */
[----:B------:R-:W-:Y:S01]  /*2530*/  UIADD3 UR10, UR5, 0x300, URZ ;  /* 0x00000300050a7890 */ /* 0x000fe2000fffe03f */
[----:B------:R-:W-:Y:S02]  /*2540*/  UMOV UR11, 0x40000040 ;  /* 0x40000040000b7882 */ /* 0x000fe40000000000 */
[----:B------:R-:W-:Y:S01]  /*2550*/  UMOV UR12, UR8 ;  /* 0x00000008000c7c82 */ /* 0x000fe20008000000 */
[----:B------:R-:W-:Y:S01]  /*2560*/  UIADD3 UR8, UR4, 0x4, URZ ;  /* 0x0000000404087890 */ /* 0x000fe2000fffe03f */
[----:B------:R-:W-:Y:S01]  /*2570*/  IMAD.U32 R6, RZ, RZ, UR12 ;  /* 0x0000000cff067e24 */ /* 0x000fe2000f8e00ff */
[----:B------:R-:W-:Y:S01]  /*2580*/  UMOV UR14, UR9 ;  /* 0x00000009000e7c82 */ /* 0x000fe20008000000 */
[----:B------:R-:W-:-:S02]  /*2590*/  UIADD3 UR9, UR5, 0x4, URZ ;  /* 0x0000000405097890 */ /* 0x000fc4000fffe03f */
[----:B------:R-:W-:Y:S02]  /*25a0*/  UIADD3 UR22, UR5, 0x306, URZ ;  /* 0x0000030605167890 */ /* 0x000fe4000fffe03f */
[----:B------:R-:W-:Y:S02]  /*25b0*/  UIADD3 UR24, UR4, 0x800, URZ ;  /* 0x0000080004187890 */ /* 0x000fe4000fffe03f */
[----:B------:R-:W-:Y:S01]  /*25c0*/  UIADD3 UR26, UR5, 0x600, URZ ;  /* 0x00000600051a7890 */ /* 0x000fe2000fffe03f */
        /* <DEDUP_REMOVED lines=25> */
[----:B------:R-:W-:Y:S01]  /*2760*/  UMOV UR57, 0x40000040 ;  /* 0x4000004000397882 */ /* 0x000fe20000000000 */
[----:B------:R-:W-:Y:S01]  /*2770*/  UMOV UR59, 0x40000040 ;  /* 0x40000040003b7882 */ /* 0x000fe20000000000 */
[----:B------:R-:W-:Y:S01]  /*2780*/  ULOP3.LUT UR6, UR6, 0x3000000, URZ, 0xfc, !UPT ;  /* 0x0300000006067892 */ /* 0x000fe2000f8efc3f */
[----:B------:R-:W-:Y:S01]  /*2790*/  IMAD.U32 R13, RZ, RZ, UR57 ;  /* 0x00000039ff0d7e24 */ /* 0x000fe2000f8e00ff */
        /* <DEDUP_REMOVED lines=20> */
[----:B------:R-:W-:Y:S01]  /*28e0*/  UMOV UR9, 0x40000040 ;  /* 0x4000004000097882 */ /* 0x000fe20000000000 */
[----:B------:R-:W-:Y:S01]  /*28f0*/  IMAD.U32 R11, RZ, RZ, UR13 ;  /* 0x0000000dff0b7e24 */ /* 0x000fe2000f8e00ff */
[----:B------:R-:W-:Y:S02]  /*2900*/  WARPGROUP.DEPBAR.LE gsb0, 0x0 ;  /* 0x00008000000079c5 */ /* 0x000fe40000010000 */
[----:B------:R-:W-:-:S06]  /*2910*/  WARPGROUP.ARRIVE ;  /* 0x00000000000079c5 */ /* 0x000fcc0000000000 */
[----:B------:R-:W-:Y:S01]  /*2920*/  HGMMA.64x96x16.F32 R24, gdesc[UR12], R24, gsb0 ;  /* 0x016000000c1879f0 */ /* 0x000fe20008000818 */
[----:B------:R-:W-:Y:S02]  /*2930*/  UIADD3 UR12, UR4, 0x402, URZ ;  /* 0x00000402040c7890 */ /* 0x000fe4000fffe03f */
[----:B------:R-:W-:Y:S01]  /*2940*/  UIADD3 UR14, UR5, 0x302, URZ ;  /* 0x00000302050e7890 */ /* 0x000fe2000fffe03f */
[----:B------:R-:W-:Y:S01]  /*2950*/  UMOV UR13, 0x40000040 ;  /* 0x40000040000d7882 */ /* 0x000fe20000000000 */
[----:B------:R-:W-:Y:S01]  /*2960*/  UMOV UR15, 0x40000040 ;  /* 0x40000040000f7882 */ /* 0x000fe20000000000 */
[----:B------:R-:W-:Y:S02]  /*2970*/  UIADD3 UR4, UR4, 0xc06, URZ ;  /* 0x00000c0604047890 */ /* 0x000fe4000fffe03f */
[----:B------:R-:W-:-:S05]  /*2980*/  UIADD3 UR5, UR5, 0x906, URZ ;  /* 0x0000090605057890 */ /* 0x000fca000fffe03f */
[----:B------:R-:W-:Y:S01]  /*2990*/  UMOV UR56, UR4 ;  /* 0x0000000400387c82 */ /* 0x000fe20008000000 */
[----:B------:R-:W-:Y:S01]  /*29a0*/  ULDC UR4, c[0x0][0xa80] ;  /* 0x0002a00000047ab9 */ /* 0x000fe20000000800 */
[----:B------:R-:W-:Y:S01]  /*29b0*/  UMOV UR58, UR5 ;  /* 0x00000005003a7c82 */ /* 0x000fe20008000000 */
[----:B------:R-:W-:Y:S01]  /*29c0*/  IMAD.U32 R12, RZ, RZ, UR56 ;  /* 0x00000038ff0c7e24 */ /* 0x000fe2000f8e00ff */
[----:B------:R-:W-:Y:S02]  /*29d0*/  WARPGROUP.DEPBAR.LE gsb0, 0x0 ;  /* 0x00008000000079c5 */ /* 0x000fe40000010000 */
[----:B------:R-:W-:-:S06]  /*29e0*/  WARPGROUP.ARRIVE ;  /* 0x00000000000079c5 */ /* 0x000fcc0000000000 */
[----:B------:R-:W-:Y:S01]  /*29f0*/  HGMMA.64x96x16.F32 R24, gdesc[UR8], R24, gsb0 ;  /* 0x01600000081879f0 */ /* 0x000fe20008000818 */
[----:B------:R-:W-:Y:S02]  /*2a00*/  UMOV UR11, 0x40000040 ;  /* 0x40000040000b7882 */ /* 0x000fe40000000000 */
[----:B------:R-:W-:Y:S02]  /*2a10*/  WARPGROUP.DEPBAR.LE gsb0, 0x0 ;  /* 0x00008000000079c5 */ /* 0x000fe40000010000 */
[----:B------:R-:W-:-:S06]  /*2a20*/  WARPGROUP.ARRIVE ;  /* 0x00000000000079c5 */ /* 0x000fcc0000000000 */
[----:B------:R-:W-:Y:S01]  /*2a30*/  HGMMA.64x96x16.F32 R24, gdesc[UR12], R24, gsb0 ;  /* 0x016000000c1879f0 */ /* 0x000fe20008000818 */
[----:B------:R-:W-:Y:S02]  /*2a40*/  UMOV UR15, 0x40000040 ;  /* 0x40000040000f7882 */ /* 0x000fe40000000000 */
        /* <DEDUP_REMOVED lines=48> */
[C---:B------:R-:W-:Y:S02]  /*2d50*/  ISETP.GT.AND P6, PT, R152.reuse, 0x20, PT ;  /* 0x000000209800780c */ /* 0x040fe40003fc4270 */
        /* <DEDUP_REMOVED lines=27> */
[----:B------:R-:W-:-:S02]  /*2f10*/  FSEL R161, R47, -INF , P3 ;  /* 0xff8000002fa17808 */ /* 0x000fc40001800000 */
[----:B------:R-:W-:Y:S02]  /*2f20*/  ISETP.GT.AND P1, PT, R152, 0x39, PT ;  /* 0x000000399800780c */ /* 0x000fe40003f24270 */
[----:B------:R-:W-:Y:S02]  /*2f30*/  FSEL R47, R52, -INF , P6 ;  /* 0xff800000342f7808 */ /* 0x000fe40003000000 */
[----:B------:R-:W-:Y:S02]  /*2f40*/  FMNMX.FTZ R0, R49, R0, !PT ;  /* 0x0000000031007209 */ /* 0x000fe40007810000 */
[----:B------:R-:W-:Y:S02]  /*2f50*/  FSEL R159, R46, -INF , P2 ;  /* 0xff8000002e9f7808 */ /* 0x000fe40001000000 */
[----:B------:R-:W-:Y:S02]  /*2f60*/  ISETP.GT.AND P2, PT, R152, 0x40, PT ;  /* 0x000000409800780c */ /* 0x000fe40003f44270 */
[----:B------:R-:W-:-:S02]  /*2f70*/  FSEL R53, R53, -INF , P1 ;  /* 0xff80000035357808 */ /* 0x000fc40000800000 */
[----:B------:R-:W-:Y:S02]  /*2f80*/  FMNMX.FTZ R0, R47, R0, !PT ;  /* 0x000000002f007209 */ /* 0x000fe40007810000 */
[----:B------:R-:W-:Y:S02]  /*2f90*/  FSEL R183, R56, -INF , P2 ;  /* 0xff80000038b77808 */ /* 0x000fe40001000000 */
[----:B------:R-:W-:Y:S02]  /*2fa0*/  FMNMX.FTZ R0, R53, R0, !PT ;  /* 0x0000000035007209 */ /* 0x000fe40007810000 */
[----:B------:R-:W-:Y:S02]  /*2fb0*/  ISETP.GT.AND P3, PT, R152, 0x41, PT ;  /* 0x000000419800780c */ /* 0x000fe40003f64270 */
[----:B------:R-:W-:Y:S02]  /*2fc0*/  FMNMX.FTZ R20, R183, R0, !PT ;  /* 0x00000000b7147209 */ /* 0x000fe40007810000 */
[----:B------:R-:W-:-:S02]  /*2fd0*/  FMNMX.FTZ R0, R25, R27, !PT ;  /* 0x0000001b19007209 */ /* 0x000fc40007810000 */
[----:B------:R-:W-:Y:S02]  /*2fe0*/  FSEL R162, R50, -INF , P4 ;  /* 0xff80000032a27808 */ /* 0x000fe40002000000 */
[----:B------:R-:W-:Y:S02]  /*2ff0*/  FMNMX.FTZ R0, R29, R0, !PT ;  /* 0x000000001d007209 */ /* 0x000fe40007810000 */
[----:B------:R-:W-:Y:S02]  /*3000*/  ISETP.GT.AND P4, PT, R152, 0x48, PT ;  /* 0x000000489800780c */ /* 0x000fe40003f84270 */
[----:B------:R-:W-:Y:S02]  /*3010*/  FSEL R57, R57, -INF , P3 ;  /* 0xff80000039397808 */ /* 0x000fe40001800000 */
[----:B------:R-:W-:Y:S02]  /*3020*/  FMNMX.FTZ R0, R31, R0, !PT ;  /* 0x000000001f007209 */ /* 0x000fe40007810000 */
[----:B------:R-:W-:-:S02]  /*3030*/  FSEL R163, R51, -INF , P5 ;  /* 0xff80000033a37808 */ /* 0x000fc40002800000 */
[----:B------:R-:W-:Y:S02]  /*3040*/  ISETP.GT.AND P5, PT, R152, 0x49, PT ;  /* 0x000000499800780c */ /* 0x000fe40003fa4270 */
[----:B------:R-:W-:Y:S02]  /*3050*/  FSEL R51, R60, -INF , P4 ;  /* 0xff8000003c337808 */ /* 0x000fe40002000000 */
[----:B------:R-:W-:Y:S02]  /*3060*/  FMNMX.FTZ R20, R57, R20, !PT ;  /* 0x0000001439147209 */ /* 0x000fe40007810000 */
[----:B------:R-:W-:Y:S02]  /*3070*/  FMNMX.FTZ R0, R79, R0, !PT ;  /* 0x000000004f007209 */ /* 0x000fe40007810000 */
[----:B------:R-:W-:Y:S02]  /*3080*/  FSEL R164, R54, -INF , P6 ;  /* 0xff80000036a47808 */ /* 0x000fe40003000000 */
[----:B------:R-:W-:-:S02]  /*3090*/  ISETP.GT.AND P6, PT, R152, 0x50, PT ;  /* 0x000000509800780c */ /* 0x000fc40003fc4270 */
[----:B------:R-:W-:Y:S02]  /*30a0*/  FSEL R61, R61, -INF , P5 ;  /* 0xff8000003d3d7808 */ /* 0x000fe40002800000 */
[----:B------:R-:W-:Y:S02]  /*30b0*/  FMNMX.FTZ R20, R51, R20, !PT ;  /* 0x0000001433147209 */ /* 0x000fe40007810000 */
[----:B------:R-:W-:Y:S02]  /*30c0*/  FMNMX.FTZ R0, R83, R0, !PT ;  /* 0x0000000053007209 */ /* 0x000fe40007810000 */
[----:B------:R-:W-:Y:S02]  /*30d0*/  FSEL R167, R55, -INF , P1 ;  /* 0xff80000037a77808 */ /* 0x000fe40000800000 */
[----:B------:R-:W-:Y:S02]  /*30e0*/  ISETP.GT.AND P1, PT, R152, 0x51, PT ;  /* 0x000000519800780c */ /* 0x000fe40003f24270 */
[----:B------:R-:W-:-:S02]  /*30f0*/  FSEL R171, R64, -INF , P6 ;  /* 0xff80000040ab7808 */ /* 0x000fc40003000000 */
[----:B------:R-:W-:Y:S02]  /*3100*/  FMNMX.FTZ R20, R61, R20, !PT ;  /* 0x000000143d147209 */ /* 0x000fe40007810000 */
[----:B------:R-:W-:Y:S02]  /*3110*/  FMNMX.FTZ R0, R35, R0, !PT ;  /* 0x0000000023007209 */ /* 0x000fe40007810000 */
[----:B------:R-:W-:Y:S02]  /*3120*/  FSEL R166, R58, -INF , P2 ;  /* 0xff8000003aa67808 */ /* 0x000fe40001000000 */
[----:B------:R-:W-:Y:S02]  /*3130*/  ISETP.GT.AND P2, PT, R152, 0x58, PT ;  /* 0x000000589800780c */ /* 0x000fe40003f44270 */
[----:B------:R-:W-:Y:S02]  /*3140*/  FSEL R65, R65, -INF , P1 ;  /* 0xff80000041417808 */ /* 0x000fe40000800000 */
[----:B------:R-:W-:-:S02]  /*3150*/  FMNMX.FTZ R20, R171, R20, !PT ;  /* 0x00000014ab147209 */ /* 0x000fc40007810000 */
[----:B------:R-:W-:Y:S02]  /*3160*/  FMNMX.FTZ R0, R39, R0, !PT ;  /* 0x0000000027007209 */ /* 0x000fe40007810000 */
[----:B------:R-:W-:Y:S02]  /*3170*/  FSEL R168, R59, -INF , P3 ;  /* 0xff8000003ba87808 */ /* 0x000fe40001800000 */
[----:B------:R-:W-:Y:S02]  /*3180*/  ISETP.GT.AND P3, PT, R152, 0x59, PT ;  /* 0x000000599800780c */ /* 0x000fe40003f64270 */
[----:B------:R-:W-:Y:S02]  /*3190*/  FSEL R173, R68, -INF , P2 ;  /* 0xff80000044ad7808 */ /* 0x000fe40001000000 */
[----:B------:R-:W-:Y:S02]  /*31a0*/  FMNMX.FTZ R20, R65, R20, !PT ;  /* 0x0000001441147209 */ /* 0x000fe40007810000 */
[----:B------:R-:W-:-:S02]  /*31b0*/  FMNMX.FTZ R0, R33, R0, !PT ;  /* 0x0000000021007209 */ /* 0x000fc40007810000 */
[----:B------:R-:W-:Y:S02]  /*31c0*/  FSEL R69, R69, -INF , P3 ;  /* 0xff80000045457808 */ /* 0x000fe40001800000 */
[----:B------:R-:W-:Y:S02]  /*31d0*/  FMNMX.FTZ R20, R173, R20, !PT ;  /* 0x00000014ad147209 */ /* 0x000fe40007810000 */
[----:B------:R-:W-:Y:S02]  /*31e0*/  FMNMX.FTZ R0, R43, R0, !PT ;  /* 0x000000002b007209 */ /* 0x000fe40007810000 */
[----:B------:R-:W-:Y:S02]  /*31f0*/  FMNMX.FTZ R20, R69, R20, !PT ;  /* 0x0000001445147209 */ /* 0x000fe40007810000 */
[----:B------:R-:W-:Y:S02]  /*3200*/  FMNMX.FTZ R0, R159, R0, !PT ;  /* 0x000000009f007209 */ /* 0x000fe40007810000 */
[----:B------:R-:W-:Y:S01]  /*3210*/  FSEL R169, R62, -INF , P4 ;  /* 0xff8000003ea97808 */ /* 0x000fe20002000000 */
[----:B------:R-:W1:Y:S01]  /*3220*/  SHFL.BFLY PT, R59, R20, 0x2, 0x1f ;  /* 0x0c401f00143b7f89 */ /* 0x000e6200000e0000 */
[----:B------:R-:W-:-:S02]  /*3230*/  FMNMX.FTZ R55, R161, R0, !PT ;  /* 0x00000000a1377209 */ /* 0x000fc40007810000 */
[----:B------:R-:W-:Y:S02]  /*3240*/  FSEL R170, R63, -INF , P5 ;  /* 0xff8000003faa7808 */ /* 0x000fe40002800000 */
[----:B------:R-:W-:Y:S02]  /*3250*/  FMNMX.FTZ R0, R162, R55, !PT ;  /* 0x00000037a2007209 */ /* 0x000fe40007810000 */
[----:B------:R-:W-:Y:S02]  /*3260*/  FSEL R175, R66, -INF , P6 ;  /* 0xff80000042af7808 */ /* 0x000fe40003000000 */
[----:B------:R-:W-:Y:S02]  /*3270*/  FMNMX.FTZ R55, R163, R0, !PT ;  /* 0x00000000a3377209 */ /* 0x000fe40007810000 */
[----:B------:R-:W-:Y:S02]  /*3280*/  FSEL R176, R67, -INF , P1 ;  /* 0xff80000043b07808 */ /* 0x000fe40000800000 */
[----:B------:R-:W-:-:S02]  /*3290*/  FMNMX.FTZ R0, R164, R55, !PT ;  /* 0x00000037a4007209 */ /* 0x000fc40007810000 */
[----:B------:R-:W-:Y:S02]  /*32a0*/  FSEL R177, R70, -INF , P2 ;  /* 0xff80000046b17808 */ /* 0x000fe40001000000 */
[----:B------:R-:W-:Y:S02]  /*32b0*/  FMNMX.FTZ R55, R167, R0, !PT ;  /* 0x00000000a7377209 */ /* 0x000fe40007810000 */
[----:B------:R-:W-:Y:S02]  /*32c0*/  FSEL R182, R71, -INF , P3 ;  /* 0xff80000047b67808 */ /* 0x000fe40001800000 */
[----:B------:R-:W-:Y:S02]  /*32d0*/  FMNMX.FTZ R55, R166, R55, !PT ;  /* 0x00000037a6377209 */ /* 0x000fe40007810000 */
[----:B-1----:R-:W-:Y:S02]  /*32e0*/  FMNMX.FTZ R59, R20, R59, !PT ;  /* 0x0000003b143b7209 */ /* 0x002fe40007810000 */
[----:B------:R-:W-:-:S03]  /*32f0*/  FMNMX.FTZ R0, R168, R55, !PT ;  /* 0x00000037a8007209 */ /* 0x000fc60007810000 */
[----:B------:R-:W1:Y:S01]  /*3300*/  SHFL.BFLY PT, R26, R59, 0x1, 0x1f ;  /* 0x0c201f003b1a7f89 */ /* 0x000e6200000e0000 */
[----:B------:R-:W-:-:S04]  /*3310*/  FMNMX.FTZ R55, R169, R0, !PT ;  /* 0x00000000a9377209 */ /* 0x000fc80007810000 */
[----:B------:R-:W-:-:S04]  /*3320*/  FMNMX.FTZ R0, R170, R55, !PT ;  /* 0x00000037aa007209 */ /* 0x000fc80007810000 */
[----:B------:R-:W-:-:S04]  /*3330*/  FMNMX.FTZ R55, R175, R0, !PT ;  /* 0x00000000af377209 */ /* 0x000fc80007810000 */
[----:B------:R-:W-:-:S04]  /*3340*/  FMNMX.FTZ R0, R176, R55, !PT ;  /* 0x00000037b0007209 */ /* 0x000fc80007810000 */
[----:B------:R-:W-:Y:S01]  /*3350*/  FMNMX.FTZ R55, R177, R0, !PT ;  /* 0x00000000b1377209 */ /* 0x000fe20007810000 */
[----:B------:R-:W-:Y:S01]  /*3360*/  IMAD.U32 R0, RZ, RZ, UR4 ;  /* 0x00000004ff007e24 */ /* 0x000fe2000f8e00ff */
[----:B------:R-:W-:Y:S02]  /*3370*/  UIMAD UR4, UR36, 0xc00, UR6 ;  /* 0x00000c00240478a4 */ /* 0x000fe4000f8e0206 */
[----:B------:R-:W-:Y:S02]  /*3380*/  FMNMX.FTZ R55, R182, R55, !PT ;  /* 0x00000037b6377209 */ /* 0x000fe40007810000 */
[----:B------:R-:W-:Y:S01]  /*3390*/  UIADD3 UR10, UR4, 0x80, URZ ;  /* 0x00000080040a7890 */ /* 0x000fe2000fffe03f */
[----:B-1----:R-:W-:Y:S02]  /*33a0*/  FMNMX.FTZ R20, R59, R26, !PT ;  /* 0x0000001a3b147209 */ /* 0x002fe40007810000 */
[----:B------:R-:W1:Y:S01]  /*33b0*/  SHFL.BFLY PT, R26, R55, 0x2, 0x1f ;  /* 0x0c401f00371a7f89 */ /* 0x000e6200000e0000 */
[----:B------:R-:W-:Y:S01]  /*33c0*/  UMOV UR14, UR4 ;  /* 0x00000004000e7c82 */ /* 0x000fe20008000000 */
[C---:B------:R-:W-:Y:S01]  /*33d0*/  FSETP.NEU.FTZ.AND P1, PT, R20.reuse, -INF , PT ;  /* 0xff8000001400780b */ /* 0x040fe20003f3d000 */
[----:B------:R-:W-:-:S05]  /*33e0*/  FMUL.FTZ R28, R20, R0 ;  /* 0x00000000141c7220 */ /* 0x000fca0000410000 */
[----:B------:R-:W-:-:S05]  /*33f0*/  FSEL R28, R28, RZ, P1 ;  /* 0x000000ff1c1c7208 */ /* 0x000fca0000800000 */
[-CC-:B------:R-:W-:Y:S01]  /*3400*/  FFMA.FTZ R73, R73, R0.reuse, -R28.reuse ;  /* 0x0000000049497223 */ /* 0x180fe2000001081c */
        /* <DEDUP_REMOVED lines=9> */
[--C-:B------:R-:W-:Y:S01]  /*34a0*/  FFMA.FTZ R41, R41, R0, -R28.reuse ;  /* 0x0000000029297223 */ /* 0x100fe2000001081c */
[----:B-1----:R-:W-:Y:S01]  /*34b0*/  FMNMX.FTZ R26, R55, R26, !PT ;  /* 0x0000001a371a7209 */ /* 0x002fe20007810000 */
[-CC-:B------:R-:W-:Y:S01]  /*34c0*/  FFMA.FTZ R91, R91, R0.reuse, -R28.reuse ;  /* 0x000000005b5b7223 */ /* 0x180fe2000001081c */
[----:B------:R-:W1:Y:S01]  /*34d0*/  MUFU.EX2 R73, R73 ;  /* 0x0000004900497308 */ /* 0x000e620000000800 */
[-CC-:B------:R-:W-:Y:S01]  /*34e0*/  FFMA.FTZ R45, R45, R0.reuse, -R28.reuse ;  /* 0x000000002d2d7223 */ /* 0x180fe2000001081c */
[-CC-:B------:R-:W-:Y:S01]  /*34f0*/  FFMA.FTZ R188, R93, R0.reuse, -R28.reuse ;  /* 0x000000005dbc7223 */ /* 0x180fe2000001081c */
[----:B------:R-:W3:Y:S01]  /*3500*/  SHFL.BFLY PT, R165, R26, 0x1, 0x1f ;  /* 0x0c201f001aa57f89 */ /* 0x000ee200000e0000 */
[-CC-:B------:R-:W-:Y:S01]  /*3510*/  FFMA.FTZ R187, R49, R0.reuse, -R28.reuse ;  /* 0x0000000031bb7223 */ /* 0x180fe2000001081c */
[-CC-:B------:R-:W-:Y:S01]  /*3520*/  FFMA.FTZ R184, R47, R0.reuse, -R28.reuse ;  /* 0x000000002fb87223 */ /* 0x180fe2000001081c */
[-CC-:B------:R-:W-:Y:S01]  /*3530*/  FFMA.FTZ R186, R53, R0.reuse, -R28.reuse ;  /* 0x0000000035ba7223 */ /* 0x180fe2000001081c */
[-CC-:B------:R-:W-:Y:S01]  /*3540*/  FFMA.FTZ R183, R183, R0.reuse, -R28.reuse ;  /* 0x00000000b7b77223 */ /* 0x180fe2000001081c */
[----:B------:R-:W4:Y:S01]  /*3550*/  MUFU.EX2 R75, R75 ;  /* 0x0000004b004b7308 */ /* 0x000f220000000800 */
[-CC-:B------:R-:W-:Y:S01]  /*3560*/  FFMA.FTZ R179, R57, R0.reuse, -R28.reuse ;  /* 0x0000000039b37223 */ /* 0x180fe2000001081c */
[-CC-:B------:R-:W-:Y:S01]  /*3570*/  FFMA.FTZ R180, R51, R0.reuse, -R28.reuse ;  /* 0x0000000033b47223 */ /* 0x180fe2000001081c */
[-CC-:B------:R-:W-:Y:S01]  /*3580*/  FFMA.FTZ R181, R61, R0.reuse, -R28.reuse ;  /* 0x000000003db57223 */ /* 0x180fe2000001081c */
[-CC-:B------:R-:W-:Y:S01]  /*3590*/  FFMA.FTZ R171, R171, R0.reuse, -R28.reuse ;  /* 0x00000000abab7223 */ /* 0x180fe2000001081c */
[-CC-:B------:R-:W-:Y:S01]  /*35a0*/  FFMA.FTZ R172, R65, R0.reuse, -R28.reuse ;  /* 0x0000000041ac7223 */ /* 0x180fe2000001081c */
[-CC-:B------:R-:W-:Y:S01]  /*35b0*/  FFMA.FTZ R173, R173, R0.reuse, -R28.reuse ;  /* 0x00000000adad7223 */ /* 0x180fe2000001081c */
[----:B------:R-:W-:Y:S01]  /*35c0*/  FFMA.FTZ R174, R69, R0, -R28 ;  /* 0x0000000045ae7223 */ /* 0x000fe2000001081c */
[----:B------:R-:W5:Y:S01]  /*35d0*/  MUFU.EX2 R202, R77 ;  /* 0x0000004d00ca7308 */ /* 0x000f620000000800 */
[----:B-1----:R-:W-:Y:S01]  /*35e0*/  FADD.FTZ R32, R73, R200 ;  /* 0x000000c849207221 */ /* 0x002fe20000010000 */
[----:B------:R-:W-:-:S06]  /*35f0*/  F2FP.F16.F32.PACK_AB R200, R200, R73 ;  /* 0x00000049c8c8723e */ /* 0x000fcc00000000ff */
[----:B------:R-:W1:Y:S01]  /*3600*/  MUFU.EX2 R81, R81 ;  /* 0x0000005100517308 */ /* 0x000e620000000800 */
[----:B---3--:R-:W-:-:S04]  /*3610*/  FMNMX.FTZ R165, R26, R165, !PT ;  /* 0x000000a51aa57209 */ /* 0x008fc80007810000 */
[C---:B------:R-:W-:Y:S01]  /*3620*/  FSETP.NEU.FTZ.AND P1, PT, R165.reuse, -INF , PT ;  /* 0xff800000a500780b */ /* 0x040fe20003f3d000 */
[-C--:B------:R-:W-:Y:S02]  /*3630*/  FMUL.FTZ R178, R165, R0.reuse ;  /* 0x00000000a5b27220 */ /* 0x080fe40000410000 */
[----:B------:R-:W-:Y:S03]  /*3640*/  MUFU.EX2 R152, R85 ;  /* 0x0000005500987308 */ /* 0x000fe60000000800 */
[----:B------:R-:W-:Y:S02]  /*3650*/  FSEL R178, R178, RZ, P1 ;  /* 0x000000ffb2b27208 */ /* 0x000fe40000800000 */
[----:B0-----:R-:W-:Y:S02]  /*3660*/  LOP3.LUT P1, RZ, R74, 0x7f, RZ, 0xc0, !PT ;  /* 0x0000007f4aff7812 */ /* 0x001fe4000782c0ff */
[----:B------:R-:W-:Y:S01]  /*3670*/  SHF.R.U32.HI R74, RZ, 0x7, R74 ;  /* 0x00000007ff4a7819 */ /* 0x000fe2000001164a */
[-CC-:B------:R-:W-:Y:S01]  /*3680*/  FFMA.FTZ R25, R25, R0.reuse, -R178.reuse ;  /* 0x0000000019197223 */ /* 0x180fe200000108b2 */
[-CC-:B------:R-:W-:Y:S01]  /*3690*/  FFMA.FTZ R27, R27, R0.reuse, -R178.reuse ;  /* 0x000000001b1b7223 */ /* 0x180fe200000108b2 */
[-CC-:B------:R-:W-:Y:S01]  /*36a0*/  FFMA.FTZ R29, R29, R0.reuse, -R178.reuse ;  /* 0x000000001d1d7223 */ /* 0x180fe200000108b2 */
[-CC-:B------:R-:W-:Y:S01]  /*36b0*/  FFMA.FTZ R31, R31, R0.reuse, -R178.reuse ;  /* 0x000000001f1f7223 */ /* 0x180fe200000108b2 */
[-CC-:B------:R-:W-:Y:S01]  /*36c0*/  FFMA.FTZ R79, R79, R0.reuse, -R178.reuse ;  /* 0x000000004f4f7223 */ /* 0x180fe200000108b2 */
[----:B------:R4:W-:Y:S01]  /*36d0*/  MUFU.EX2 R26, R27 ;  /* 0x0000001b001a7308 */ /* 0x0009e20000000800 */
[----:B------:R-:W-:Y:S01]  /*36e0*/  IADD3 R218, -R74, 0xb, RZ ;  /* 0x0000000b4ada7810 */ /* 0x000fe20007ffe1ff */
[-CC-:B------:R-:W-:Y:S01]  /*36f0*/  FFMA.FTZ R83, R83, R0.reuse, -R178.reuse ;  /* 0x0000000053537223 */ /* 0x180fe200000108b2 */
[-CC-:B------:R-:W-:Y:S01]  /*3700*/  FFMA.FTZ R35, R35, R0.reuse, -R178.reuse ;  /* 0x0000000023237223 */ /* 0x180fe200000108b2 */
[----:B------:R-:W-:Y:S01]  /*3710*/  FFMA.FTZ R39, R39, R0, -R178 ;  /* 0x0000000027277223 */ /* 0x000fe200000108b2 */
[----:B------:R-:W-:-:S02]  /*3720*/  @!P1 VIADD R24, R21, 0x32440 ;  /* 0x0003244015189836 */ /* 0x000fc40000000000 */
[-CC-:B------:R-:W-:Y:S01]  /*3730*/  FFMA.FTZ R33, R33, R0.reuse, -R178.reuse ;  /* 0x0000000021217223 */ /* 0x180fe200000108b2 */
[-C--:B------:R-:W-:Y:S01]  /*3740*/  FFMA.FTZ R43, R43, R0.reuse, -R178 ;  /* 0x000000002b2b7223 */ /* 0x080fe200000108b2 */
[----:B------:R-:W0:Y:S01]  /*3750*/  MUFU.EX2 R25, R25 ;  /* 0x0000001900197308 */ /* 0x000e220000000800 */
[----:B----4-:R-:W-:Y:S01]  /*3760*/  FADD.FTZ R27, R75, R32 ;  /* 0x000000204b1b7221 */ /* 0x010fe20000010000 */
[----:B------:R-:W-:Y:S01]  /*3770*/  @!P1 PRMT R24, RZ, 0x654, R24 ;  /* 0x00000654ff189816 */ /* 0x000fe20000000018 */
[----:B------:R3:W-:Y:S06]  /*3780*/  BAR.ARV R218, 0x100 ;  /* 0x000400da0000751d */ /* 0x0007ec0000002000 */
[----:B------:R-:W4:Y:S01]  /*3790*/  MUFU.EX2 R29, R29 ;  /* 0x0000001d001d7308 */ /* 0x000f220000000800 */
[C---:B-----5:R-:W-:Y:S01]  /*37a0*/  FADD.FTZ R32, R202.reuse, R27 ;  /* 0x0000001bca207221 */ /* 0x060fe20000010000 */
[----:B------:R5:W-:Y:S01]  /*37b0*/  @!P1 SYNCS.ARRIVE.TRANS64.RED.A1T0 RZ, [R24+URZ], RZ ;  /* 0x000000ff18ff99a7 */ /* 0x000be2000810043f */
[----:B------:R-:W-:Y:S01]  /*37c0*/  F2FP.F16.F32.PACK_AB R202, R202, R75 ;  /* 0x0000004bcaca723e */ /* 0x000fe200000000ff */
[-C--:B------:R-:W-:Y:S01]  /*37d0*/  FFMA.FTZ R159, R159, R0.reuse, -R178 ;  /* 0x000000009f9f7223 */ /* 0x080fe200000108b2 */
[----:B-1----:R-:W-:Y:S01]  /*37e0*/  FADD.FTZ R27, R81, R32 ;  /* 0x00000020511b7221 */ /* 0x002fe20000010000 */
[-CC-:B------:R-:W-:Y:S01]  /*37f0*/  FFMA.FTZ R175, R175, R0.reuse, -R178.reuse ;  /* 0x00000000afaf7223 */ /* 0x180fe200000108b2 */
[-C--:B------:R-:W-:Y:S01]  /*3800*/  FFMA.FTZ R176, R176, R0.reuse, -R178 ;  /* 0x00000000b0b07223 */ /* 0x080fe200000108b2 */
[----:B------:R-:W1:Y:S01]  /*3810*/  MUFU.EX2 R87, R87 ;  /* 0x0000005700577308 */ /* 0x000e620000000800 */
[----:B0-----:R-:W-:Y:S01]  /*3820*/  FADD.FTZ R34, R25, R26 ;  /* 0x0000001a19227221 */ /* 0x001fe20000010000 */
[----:B------:R-:W-:Y:S01]  /*3830*/  FADD.FTZ R36, R152, R27 ;  /* 0x0000001b98247221 */ /* 0x000fe20000010000 */
[----:B------:R-:W-:Y:S01]  /*3840*/  F2FP.F16.F32.PACK_AB R201, R26, R25 ;  /* 0x000000191ac9723e */ /* 0x000fe200000000ff */
[----:B------:R-:W-:Y:S01]  /*3850*/  FFMA.FTZ R177, R177, R0, -R178 ;  /* 0x00000000b1b17223 */ /* 0x000fe200000108b2 */
[----:B------:R-:W-:Y:S01]  /*3860*/  F2FP.F16.F32.PACK_AB R152, R152, R81 ;  /* 0x000000519898723e */ /* 0x000fe200000000ff */
[----:B------:R-:W-:-:S02]  /*3870*/  @!P1 VIADD R21, R21, 0x32460 ;  /* 0x0003246015159836 */ /* 0x000fc40000000000 */
[----:B------:R1:W0:Y:S01]  /*3880*/  MUFU.EX2 R30, R31 ;  /* 0x0000001f001e7308 */ /* 0x0002220000000800 */
[----:B----4-:R-:W-:Y:S02]  /*3890*/  FADD.FTZ R27, R29, R34 ;  /* 0x000000221d1b7221 */ /* 0x010fe40000010000 */
[----:B------:R-:W-:-:S05]  /*38a0*/  @!P1 PRMT R21, RZ, 0x654, R21 ;  /* 0x00000654ff159816 */ /* 0x000fca0000000015 */
[----:B------:R-:W4:Y:S01]  /*38b0*/  MUFU.EX2 R154, R37 ;  /* 0x00000025009a7308 */ /* 0x000f220000000800 */
[----:B-1----:R-:W-:-:S07]  /*38c0*/  FADD.FTZ R31, R87, R36 ;  /* 0x00000024571f7221 */ /* 0x002fce0000010000 */
[----:B------:R-:W1:Y:S01]  /*38d0*/  MUFU.EX2 R79, R79 ;  /* 0x0000004f004f7308 */ /* 0x000e620000000800 */
[C---:B0-----:R-:W-:Y:S01]  /*38e0*/  FADD.FTZ R28, R30.reuse, R27 ;  /* 0x0000001b1e1c7221 */ /* 0x041fe20000010000 */
[----:B------:R-:W-:-:S06]  /*38f0*/  F2FP.F16.F32.PACK_AB R203, R30, R29 ;  /* 0x0000001d1ecb723e */ /* 0x000fcc00000000ff */
[----:B------:R-:W0:Y:S01]  /*3900*/  MUFU.EX2 R89, R89 ;  /* 0x0000005900597308 */ /* 0x000e220000000800 */
[C---:B----4-:R-:W-:Y:S01]  /*3910*/  FADD.FTZ R34, R154.reuse, R31 ;  /* 0x0000001f9a227221 */ /* 0x050fe20000010000 */
[----:B------:R-:W-:-:S06]  /*3920*/  F2FP.F16.F32.PACK_AB R154, R154, R87 ;  /* 0x000000579a9a723e */ /* 0x000fcc00000000ff */
[----:B-----5:R-:W4:Y:S01]  /*3930*/  MUFU.EX2 R24, R83 ;  /* 0x0000005300187308 */ /* 0x020f220000000800 */
[----:B-1----:R-:W-:-:S07]  /*3940*/  FADD.FTZ R27, R79, R28 ;  /* 0x0000001c4f1b7221 */ /* 0x002fce0000010000 */
[----:B------:R-:W1:Y:S01]  /*3950*/  MUFU.EX2 R35, R35 ;  /* 0x0000002300237308 */ /* 0x000e620000000800 */
[----:B0-----:R-:W-:-:S07]  /*3960*/  FADD.FTZ R31, R89, R34 ;  /* 0x00000022591f7221 */ /* 0x001fce0000010000 */
[----:B------:R-:W0:Y:S01]  /*3970*/  MUFU.EX2 R156, R41 ;  /* 0x00000029009c7308 */ /* 0x000e220000000800 */
[C---:B----4-:R-:W-:Y:S01]  /*3980*/  FADD.FTZ R34, R24.reuse, R27 ;  /* 0x0000001b18227221 */ /* 0x050fe20000010000 */
[----:B------:R-:W-:-:S06]  /*3990*/  F2FP.F16.F32.PACK_AB R153, R24, R79 ;  /* 0x0000004f1899723e */ /* 0x000fcc00000000ff */
        /* <DEDUP_REMOVED lines=8> */
[----:B------:R-:W4:Y:S01]  /*3a20*/  MUFU.EX2 R158, R45 ;  /* 0x0000002d009e7308 */ /* 0x000f220000000800 */
[----:B-1----:R-:W-:-:S07]  /*3a30*/  FADD.FTZ R185, R91, R36 ;  /* 0x000000245bb97221 */ /* 0x002fce0000010000 */
[----:B------:R-:W1:Y:S01]  /*3a40*/  MUFU.EX2 R28, R43 ;  /* 0x0000002b001c7308 */ /* 0x000e620000000800 */
[----:B0-----:R-:W-:-:S07]  /*3a50*/  FADD.FTZ R189, R33, R34 ;  /* 0x0000002221bd7221 */ /* 0x001fce0000010000 */
[----:B------:R-:W0:Y:S01]  /*3a60*/  MUFU.EX2 R159, R159 ;  /* 0x0000009f009f7308 */ /* 0x000e220000000800 */
[C---:B----4-:R-:W-:Y:S01]  /*3a70*/  FADD.FTZ R185, R158.reuse, R185 ;  /* 0x000000b99eb97221 */ /* 0x050fe20000010000 */
[----:B------:R-:W-:-:S06]  /*3a80*/  F2FP.F16.F32.PACK_AB R158, R158, R91 ;  /* 0x0000005b9e9e723e */ /* 0x000fcc00000000ff */
[----:B------:R-:W-:Y:S01]  /*3a90*/  MUFU.EX2 R188, R188 ;  /* 0x000000bc00bc7308 */ /* 0x000fe20000000800 */
[C---:B-1----:R-:W-:Y:S01]  /*3aa0*/  FADD.FTZ R189, R28.reuse, R189 ;  /* 0x000000bd1cbd7221 */ /* 0x042fe20000010000 */
[----:B------:R-:W-:-:S06]  /*3ab0*/  F2FP.F16.F32.PACK_AB R157, R28, R33 ;  /* 0x000000211c9d723e */ /* 0x000fcc00000000ff */
[----:B------:R-:W-:Y:S01]  /*3ac0*/  MUFU.EX2 R187, R187 ;  /* 0x000000bb00bb7308 */ /* 0x000fe20000000800 */
[----:B0-----:R-:W-:-:S07]  /*3ad0*/  FADD.FTZ R189, R159, R189 ;  /* 0x000000bd9fbd7221 */ /* 0x001fce0000010000 */
[----:B------:R-:W-:Y:S08]  /*3ae0*/  MUFU.EX2 R184, R184 ;  /* 0x000000b800b87308 */ /* 0x000ff00000000800 */
[----:B------:R-:W0:Y:S08]  /*3af0*/  MUFU.EX2 R186, R186 ;  /* 0x000000ba00ba7308 */ /* 0x000e300000000800 */
[----:B------:R-:W-:Y:S08]  /*3b00*/  MUFU.EX2 R179, R179 ;  /* 0x000000b300b37308 */ /* 0x000ff00000000800 */
[----:B------:R-:W-:Y:S08]  /*3b10*/  MUFU.EX2 R180, R180 ;  /* 0x000000b400b47308 */ /* 0x000ff00000000800 */
[----:B------:R-:W-:Y:S08]  /*3b20*/  MUFU.EX2 R181, R181 ;  /* 0x000000b500b57308 */ /* 0x000ff00000000800 */
[----:B------:R-:W-:Y:S08]  /*3b30*/  MUFU.EX2 R172, R172 ;  /* 0x000000ac00ac7308 */ /* 0x000ff00000000800 */
[----:B------:R-:W-:Y:S08]  /*3b40*/  MUFU.EX2 R173, R173 ;  /* 0x000000ad00ad7308 */ /* 0x000ff00000000800 */
[----:B------:R-:W-:Y:S08]  /*3b50*/  MUFU.EX2 R174, R174 ;  /* 0x000000ae00ae7308 */ /* 0x000ff00000000800 */
[----:B------:R-:W-:Y:S08]  /*3b60*/  MUFU.EX2 R176, R176 ;  /* 0x000000b000b07308 */ /* 0x000ff00000000800 */
[----:B------:R-:W-:Y:S01]  /*3b70*/  MUFU.EX2 R177, R177 ;  /* 0x000000b100b17308 */ /* 0x000fe20000000800 */
[----:B------:R2:W-:Y:S06]  /*3b80*/  BAR.SYNC.DEFER_BLOCKING R72, 0x100 ;  /* 0x000400480000751d */ /* 0x0005ec0000010000 */
[----:B--2---:R-:W-:-:S06]  /*3b90*/  WARPGROUP.ARRIVE ;  /* 0x00000000000079c5 */ /* 0x004fcc0000000000 */
[----:B------:R-:W-:Y:S03]  /*3ba0*/  HGMMA.64x256x16.F32 R24, R200, gdesc[UR12].tnspB, RZ, !UPT, gsb0 ;  /* 0x43e0000cc8187df0 */ /* 0x000fe6000c0008ff */
[----:B------:R-:W-:Y:S02]  /*3bb0*/  WARPGROUP.DEPBAR.LE gsb0, 0x0 ;  /* 0x00008000000079c5 */ /* 0x000fe40000010000 */
[----:B------:R-:W-:-:S15]  /*3bc0*/  WARPGROUP.ARRIVE ;  /* 0x00000000000079c5 */ /* 0x000fde0000000000 */
[----:B------:R-:W-:-:S08]  /*3bd0*/  NOP ;  /* 0x0000000000007918 */ /* 0x000fd00000000000 */
[----:B------:R-:W-:Y:S01]  /*3be0*/  HGMMA.64x256x16.F32 R24, R152, gdesc[UR8].tnspB, R24, gsb0 ;  /* 0x43e0000898187df0 */ /* 0x000fe20008000818 */
[----:B------:R-:W-:Y:S01]  /*3bf0*/  UIADD3 UR10, UR4, 0x100, URZ ;  /* 0x00000100040a7890 */ /* 0x000fe2000fffe03f */
[----:B------:R-:W-:Y:S01]  /*3c00*/  UMOV UR11, 0x40000040 ;  /* 0x40000040000b7882 */ /* 0x000fe20000000000 */
[----:B------:R-:W-:Y:S02]  /*3c10*/  WARPGROUP.DEPBAR.LE gsb0, 0x0 ;  /* 0x00008000000079c5 */ /* 0x000fe40000010000 */
[-CC-:B------:R-:W-:Y:S01]  /*3c20*/  FFMA.FTZ R152, R161, R0.reuse, -R178.reuse ;  /* 0x00000000a1987223 */ /* 0x180fe200000108b2 */
[--C-:B------:R-:W-:Y:S01]  /*3c30*/  FFMA.FTZ R153, R162, R0, -R178.reuse ;  /* 0x00000000a2997223 */ /* 0x100fe200000108b2 */
[----:B0-----:R-:W-:Y:S01]  /*3c40*/  F2FP.F16.F32.PACK_AB R154, R186, R184 ;  /* 0x000000b8ba9a723e */ /* 0x001fe200000000ff */
[-CC-:B------:R-:W-:Y:S01]  /*3c50*/  FFMA.FTZ R161, R168, R0.reuse, -R178.reuse ;  /* 0x00000000a8a17223 */ /* 0x180fe200000108b2 */
[----:B------:R-:W-:Y:S02]  /*3c60*/  FFMA.FTZ R162, R169, R0, -R178 ;  /* 0x00000000a9a27223 */ /* 0x000fe400000108b2 */
[----:B------:R-:W0:Y:S08]  /*3c70*/  MUFU.EX2 R152, R152 ;  /* 0x0000009800987308 */ /* 0x000e300000000800 */
[----:B------:R-:W1:Y:S08]  /*3c80*/  MUFU.EX2 R153, R153 ;  /* 0x0000009900997308 */ /* 0x000e700000000800 */
[----:B------:R-:W-:Y:S01]  /*3c90*/  MUFU.EX2 R161, R161 ;  /* 0x000000a100a17308 */ /* 0x000fe20000000800 */
[C---:B0-----:R-:W-:Y:S01]  /*3ca0*/  F2FP.F16.F32.PACK_AB R159, R152.reuse, R159 ;  /* 0x0000009f989f723e */ /* 0x041fe200000000ff */
[----:B------:R-:W-:Y:S01]  /*3cb0*/  FADD.FTZ R189, R152, R189 ;  /* 0x000000bd98bd7221 */ /* 0x000fe20000010000 */
[----:B------:R-:W-:-:S02]  /*3cc0*/  F2FP.F16.F32.PACK_AB R152, R187, R188 ;  /* 0x000000bcbb98723e */ /* 0x000fc400000000ff */
[----:B------:R-:W-:-:S03]  /*3cd0*/  WARPGROUP.ARRIVE ;  /* 0x00000000000079c5 */ /* 0x000fc60000000000 */
[----:B------:R-:W-:Y:S01]  /*3ce0*/  MUFU.EX2 R162, R162 ;  /* 0x000000a200a27308 */ /* 0x000fe20000000800 */
[----:B-1----:R-:W-:Y:S02]  /*3cf0*/  FADD.FTZ R189, R153, R189 ;  /* 0x000000bd99bd7221 */ /* 0x002fe40000010000 */
[----:B------:R-:W-:Y:S01]  /*3d00*/  HGMMA.64x256x16.F32 R24, R156, gdesc[UR8].tnspB, R24, gsb0 ;  /* 0x43e000089c187df0 */ /* 0x000fe20008000818 */
[----:B------:R-:W-:Y:S01]  /*3d10*/  UIADD3 UR10, UR4, 0x180, URZ ;  /* 0x00000180040a7890 */ /* 0x000fe2000fffe03f */
[----:B------:R-:W-:Y:S01]  /*3d20*/  UMOV UR11, 0x40000040 ;  /* 0x40000040000b7882 */ /* 0x000fe20000000000 */
[----:B------:R-:W-:Y:S02]  /*3d30*/  WARPGROUP.DEPBAR.LE gsb0, 0x0 ;  /* 0x00008000000079c5 */ /* 0x000fe40000010000 */
[-CC-:B------:R-:W-:Y:S01]  /*3d40*/  FFMA.FTZ R156, R163, R0.reuse, -R178.reuse ;  /* 0x00000000a39c7223 */ /* 0x180fe200000108b2 */
[-CC-:B------:R-:W-:Y:S01]  /*3d50*/  FFMA.FTZ R157, R164, R0.reuse, -R178.reuse ;  /* 0x00000000a49d7223 */ /* 0x180fe200000108b2 */
[----:B------:R-:W-:Y:S01]  /*3d60*/  FFMA.FTZ R158, R167, R0, -R178 ;  /* 0x00000000a79e7223 */ /* 0x000fe200000108b2 */
[----:B------:R-:W-:-:S03]  /*3d70*/  FADD.FTZ R159, R188, R185 ;  /* 0x000000b9bc9f7221 */ /* 0x000fc60000010000 */
[----:B------:R-:W0:Y:S01]  /*3d80*/  MUFU.EX2 R156, R156 ;  /* 0x0000009c009c7308 */ /* 0x000e220000000800 */
[----:B------:R-:W-:-:S04]  /*3d90*/  FADD.FTZ R159, R187, R159 ;  /* 0x0000009fbb9f7221 */ /* 0x000fc80000010000 */
[----:B------:R-:W-:-:S03]  /*3da0*/  FADD.FTZ R159, R184, R159 ;  /* 0x0000009fb89f7221 */ /* 0x000fc60000010000 */
[----:B------:R-:W1:Y:S01]  /*3db0*/  MUFU.EX2 R157, R157 ;  /* 0x0000009d009d7308 */ /* 0x000e620000000800 */
[----:B------:R-:W-:-:S07]  /*3dc0*/  FADD.FTZ R159, R186, R159 ;  /* 0x0000009fba9f7221 */ /* 0x000fce0000010000 */
[----:B------:R-:W2:Y:S01]  /*3dd0*/  MUFU.EX2 R158, R158 ;  /* 0x0000009e009e7308 */ /* 0x000ea20000000800 */
[C---:B0-----:R-:W-:Y:S01]  /*3de0*/  F2FP.F16.F32.PACK_AB R153, R156.reuse, R153 ;  /* 0x000000999c99723e */ /* 0x041fe200000000ff */
[----:B------:R-:W-:Y:S01]  /*3df0*/  FADD.FTZ R189, R156, R189 ;  /* 0x000000bd9cbd7221 */ /* 0x000fe20000010000 */
[----:B------:R-:W-:-:S06]  /*3e00*/  FFMA.FTZ R156, R170, R0, -R178 ;  /* 0x00000000aa9c7223 */ /* 0x000fcc00000108b2 */
[----:B------:R-:W0:Y:S01]  /*3e10*/  MUFU.EX2 R156, R156 ;  /* 0x0000009c009c7308 */ /* 0x000e220000000800 */
[----:B-1----:R-:W-:Y:S01]  /*3e20*/  FADD.FTZ R189, R157, R189 ;  /* 0x000000bd9dbd7221 */ /* 0x002fe20000010000 */
[----:B--2---:R-:W-:-:S03]  /*3e30*/  F2FP.F16.F32.PACK_AB R155, R158, R157 ;  /* 0x0000009d9e9b723e */ /* 0x004fc600000000ff */
[----:B------:R-:W-:Y:S01]  /*3e40*/  FADD.FTZ R157, R158, R189 ;  /* 0x000000bd9e9d7221 */ /* 0x000fe20000010000 */
[----:B------:R-:W-:-:S06]  /*3e50*/  WARPGROUP.ARRIVE ;  /* 0x00000000000079c5 */ /* 0x000fcc0000000000 */
[----:B------:R-:W-:Y:S01]  /*3e60*/  HGMMA.64x256x16.F32 R24, R152, gdesc[UR8].tnspB, R24, gsb0 ;  /* 0x43e0000898187df0 */ /* 0x000fe20008000818 */
[----:B------:R-:W-:Y:S01]  /*3e70*/  UIADD3 UR10, UR4, 0x200, URZ ;  /* 0x00000200040a7890 */ /* 0x000fe2000fffe03f */
[----:B------:R-:W-:Y:S01]  /*3e80*/  UMOV UR11, 0x40000040 ;  /* 0x40000040000b7882 */ /* 0x000fe20000000000 */
[----:B------:R-:W-:Y:S01]  /*3e90*/  UIADD3 UR4, UR4, 0x280, URZ ;  /* 0x0000028004047890 */ /* 0x000fe2000fffe03f */
[----:B------:R-:W-:Y:S02]  /*3ea0*/  WARPGROUP.DEPBAR.LE gsb0, 0x0 ;  /* 0x00008000000079c5 */ /* 0x000fe40000010000 */
[--C-:B------:R-:W-:Y:S01]  /*3eb0*/  FFMA.FTZ R153, R166, R0, -R178.reuse ;  /* 0x00000000a6997223 */ /* 0x100fe200000108b2 */
[----:B------:R-:W1:Y:S01]  /*3ec0*/  MUFU.EX2 R152, R183 ;  /* 0x000000b700987308 */ /* 0x000e620000000800 */
[----:B------:R-:W-:Y:S01]  /*3ed0*/  F2FP.F16.F32.PACK_AB R154, R181, R180 ;  /* 0x000000b4b59a723e */ /* 0x000fe200000000ff */
[----:B------:R-:W-:Y:S01]  /*3ee0*/  FFMA.FTZ R178, R182, R0, -R178 ;  /* 0x00000000b6b27223 */ /* 0x000fe200000108b2 */
[----:B0-----:R-:W-:-:S05]  /*3ef0*/  F2FP.F16.F32.PACK_AB R155, R156, R162 ;  /* 0x000000a29c9b723e */ /* 0x001fca00000000ff */
[----:B------:R-:W0:Y:S08]  /*3f00*/  MUFU.EX2 R153, R153 ;  /* 0x0000009900997308 */ /* 0x000e300000000800 */
[----:B------:R-:W2:Y:S01]  /*3f10*/  MUFU.EX2 R178, R178 ;  /* 0x000000b200b27308 */ /* 0x000ea20000000800 */
[----:B-1----:R-:W-:Y:S01]  /*3f20*/  FADD.FTZ R159, R152, R159 ;  /* 0x0000009f989f7221 */ /* 0x002fe20000010000 */
[----:B------:R-:W-:-:S03]  /*3f30*/  F2FP.F16.F32.PACK_AB R152, R179, R152 ;  /* 0x00000098b398723e */ /* 0x000fc600000000ff */
[----:B------:R-:W-:Y:S01]  /*3f40*/  FADD.FTZ R159, R179, R159 ;  /* 0x0000009fb39f7221 */ /* 0x000fe20000010000 */
[----:B0-----:R-:W-:Y:S01]  /*3f50*/  FADD.FTZ R157, R153, R157 ;  /* 0x0000009d999d7221 */ /* 0x001fe20000010000 */
[C---:B------:R-:W-:Y:S02]  /*3f60*/  F2FP.F16.F32.PACK_AB R153, R161.reuse, R153 ;  /* 0x00000099a199723e */ /* 0x040fe400000000ff */
[----:B------:R-:W-:Y:S01]  /*3f70*/  FADD.FTZ R180, R180, R159 ;  /* 0x0000009fb4b47221 */ /* 0x000fe20000010000 */
[----:B------:R-:W-:Y:S01]  /*3f80*/  FADD.FTZ R157, R161, R157 ;  /* 0x0000009da19d7221 */ /* 0x000fe20000010000 */
[----:B------:R-:W-:Y:S02]  /*3f90*/  WARPGROUP.ARRIVE ;  /* 0x00000000000079c5 */ /* 0x000fe40000000000 */
[----:B------:R-:W-:Y:S01]  /*3fa0*/  FADD.FTZ R181, R181, R180 ;  /* 0x000000b4b5b57221 */ /* 0x000fe20000010000 */
[----:B------:R-:W-:-:S03]  /*3fb0*/  FADD.FTZ R157, R162, R157 ;  /* 0x0000009da29d7221 */ /* 0x000fc60000010000 */
[----:B------:R-:W-:Y:S01]  /*3fc0*/  HGMMA.64x256x16.F32 R24, R152, gdesc[UR8].tnspB, R24, gsb0 ;  /* 0x43e0000898187df0 */ /* 0x000fe20008000818 */
[----:B------:R-:W-:Y:S01]  /*3fd0*/  FADD.FTZ R156, R156, R157 ;  /* 0x0000009d9c9c7221 */ /* 0x000fe20000010000 */
[----:B------:R-:W-:Y:S01]  /*3fe0*/  UMOV UR10, UR4 ;  /* 0x00000004000a7c82 */ /* 0x000fe20008000000 */
[----:B------:R-:W-:Y:S01]  /*3ff0*/  UMOV UR11, 0x40000040 ;  /* 0x40000040000b7882 */ /* 0x000fe20000000000 */
[----:B------:R-:W-:Y:S02]  /*4000*/  WARPGROUP.DEPBAR.LE gsb0, 0x0 ;  /* 0x00008000000079c5 */ /* 0x000fe40000010000 */
[----:B------:R-:W0:Y:S01]  /*4010*/  MUFU.EX2 R152, R171 ;  /* 0x000000ab00987308 */ /* 0x000e220000000800 */
[----:B------:R-:W-:Y:S02]  /*4020*/  F2FP.F16.F32.PACK_AB R154, R174, R173 ;  /* 0x000000adae9a723e */ /* 0x000fe400000000ff */
[----:B--2---:R-:W-:-:S05]  /*4030*/  F2FP.F16.F32.PACK_AB R155, R178, R177 ;  /* 0x000000b1b29b723e */ /* 0x004fca00000000ff */
[----:B------:R-:W1:Y:S01]  /*4040*/  MUFU.EX2 R153, R175 ;  /* 0x000000af00997308 */ /* 0x000e620000000800 */
[----:B0-----:R-:W-:Y:S01]  /*4050*/  FADD.FTZ R157, R152, R181 ;  /* 0x000000b5989d7221 */ /* 0x001fe20000010000 */
[----:B------:R-:W-:-:S03]  /*4060*/  F2FP.F16.F32.PACK_AB R152, R172, R152 ;  /* 0x00000098ac98723e */ /* 0x000fc600000000ff */
[----:B------:R-:W-:Y:S01]  /*4070*/  FADD.FTZ R172, R172, R157 ;  /* 0x0000009dacac7221 */ /* 0x000fe20000010000 */
[----:B-1----:R-:W-:Y:S01]  /*4080*/  FADD.FTZ R159, R153, R156 ;  /* 0x0000009c999f7221 */ /* 0x002fe20000010000 */
[C---:B------:R-:W-:Y:S02]  /*4090*/  F2FP.F16.F32.PACK_AB R153, R176.reuse, R153 ;  /* 0x00000099b099723e */ /* 0x040fe400000000ff */
[----:B------:R-:W-:Y:S01]  /*40a0*/  FADD.FTZ R173, R173, R172 ;  /* 0x000000acadad7221 */ /* 0x000fe20000010000 */
[----:B------:R-:W-:Y:S01]  /*40b0*/  FADD.FTZ R176, R176, R159 ;  /* 0x0000009fb0b07221 */ /* 0x000fe20000010000 */
[----:B------:R-:W-:Y:S02]  /*40c0*/  WARPGROUP.ARRIVE ;  /* 0x00000000000079c5 */ /* 0x000fe40000000000 */
[----:B------:R-:W-:Y:S01]  /*40d0*/  FADD.FTZ R200, R174, R173 ;  /* 0x000000adaec87221 */ /* 0x000fe20000010000 */
[----:B------:R-:W-:-:S03]  /*40e0*/  FADD.FTZ R177, R177, R176 ;  /* 0x000000b0b1b17221 */ /* 0x000fc60000010000 */
[----:B------:R-:W-:Y:S01]  /*40f0*/  HGMMA.64x256x16.F32 R24, R152, gdesc[UR8].tnspB, R24, gsb0 ;  /* 0x43e0000898187df0 */ /* 0x000fe20008000818 */
[----:B------:R-:W-:Y:S02]  /*4100*/  FADD.FTZ R217, R178, R177 ;  /* 0x000000b1b2d97221 */ /* 0x000fe40000010000 */
[----:B------:R-:W-:Y:S02]  /*4110*/  WARPGROUP.DEPBAR.LE gsb0, 0x0 ;  /* 0x00008000000079c5 */ /* 0x000fe40000010000 */
[----:B------:R0:W-:Y:S02]  /*4120*/  @!P1 SYNCS.ARRIVE.TRANS64.RED.A1T0 RZ, [R21+URZ], RZ ;  /* 0x000000ff15ff99a7 */ /* 0x0001e4000810043f */
[----:B0-----:R-:W-:-:S05]  /*4130*/  VIADD R21, R160, 0xfffffffe ;  /* 0xfffffffea0157836 */ /* 0x001fca0000000000 */
[----:B------:R-:W-:-:S13]  /*4140*/  ISETP.GE.AND P2, PT, R21, R22, PT ;  /* 0x000000161500720c */ /* 0x000fda0003f46270 */
[----:B---3--:R-:W-:Y:S05]  /*4150*/  @!P2 BRA `(.L_x_1073) ;  /* 0x0000002000c0a947 */ /* 0x008fea0003800000 */
[----:B------:R-:W-:Y:S02]  /*4160*/  IMAD.MOV.U32 R201, RZ, RZ, R165 ;  /* 0x000000ffffc97224 */ /* 0x000fe400078e00a5 */
[----:B------:R-:W-:-:S07]  /*4170*/  IMAD.MOV.U32 R202, RZ, RZ, R20 ;  /* 0x000000ffffca7224 */ /* 0x000fce00078e0014 */
.L_x_1082:
[----:B------:R-:W-:Y:S01]  /*4180*/  UIADD3 UR36, UR36, 0x1, URZ ;  /* 0x0000000124247890 */ /* 0x000fe2000fffe03f */
[C---:B------:R-:W-:Y:S01]  /*4190*/  ISETP.GT.AND P2, PT, R21.reuse, R22, PT ;  /* 0x000000161500720c */ /* 0x040fe20003f44270 */
[----:B------:R-:W-:Y:S02]  /*41a0*/  VIADD R21, R21, 0xffffffff ;  /* 0xffffffff15157836 */ /* 0x000fe40000000000 */
[----:B------:R-:W-:-:S04]  /*41b0*/  UISETP.NE.AND UP0, UPT, UR36, 0x2, UPT ;  /* 0x000000022400788c */ /* 0x000fc8000bf05270 */
[----:B------:R-:W-:Y:S02]  /*41c0*/  USEL UR4, URZ, 0x1, UP0 ;  /* 0x000000013f047887 */ /* 0x000fe40008000000 */
[----:B------:R-:W-:Y:S02]  /*41d0*/  USEL UR36, UR36, URZ, UP0 ;  /* 0x0000003f24247287 */ /* 0x000fe40008000000 */
[----:B------:R-:W-:Y:S01]  /*41e0*/  ULOP3.LUT UR37, UR37, UR4, URZ, 0x3c, !UPT ;  /* 0x0000000425257292 */ /* 0x000fe2000f8e3c3f */
[----:B0-----:R-:W-:Y:S11]  /*41f0*/  @!P0 BRA `(.L_x_1074) ;  /* 0x0000000000048947 */ /* 0x001ff60003800000 */
[----:B------:R-:W-:Y:S01]  /*4200*/  BPT.TRAP 0x1 ;  /* 0x000000040000795c */ /* 0x000fe20000300000 */
.L_x_1074:
        /* <DEDUP_REMOVED lines=9> */
.L_x_1075:
[----:B-1----:R-:W-:Y:S05]  /*42a0*/  @P3 BRA `(.L_x_1076) ;  /* 0x0000000000083947 */ /* 0x002fea0003800000 */
[----:B------:R-:W1:Y:S02]  /*42b0*/  SYNCS.PHASECHK.TRANS64.TRYWAIT P3, [UR4+0x32430], R0 ;  /* 0x03243000ff0075a7 */ /* 0x000e640008060144 */
[----:B-1----:R-:W-:Y:S05]  /*42c0*/  @!P3 BRA `(.L_x_1077) ;  /* 0x000000e40078b947 */ /* 0x002fea0003800000 */
.L_x_1076:
[----:B------:R-:W-:Y:S01]  /*42d0*/  R2UR UR56, R18 ;  /* 0x00000000123872ca */ /* 0x000fe200000e0000 */
[----:B------:R-:W-:Y:S01]  /*42e0*/  UIMAD UR5, UR36, 0x300, UR60 ;  /* 0x00000300240578a4 */ /* 0x000fe2000f8e023c */
[----:B------:R-:W-:Y:S01]  /*42f0*/  R2UR UR57, R19 ;  /* 0x00000000133972ca */ /* 0x000fe200000e0000 */
[----:B-1----:R-:W-:Y:S01]  /*4300*/  WARPGROUP.ARRIVE ;  /* 0x00000000000079c5 */ /* 0x002fe20000000000 */
[----:B------:R-:W-:-:S04]  /*4310*/  UMOV UR59, 0x40000040 ;  /* 0x40000040003b7882 */ /* 0x000fc80000000000 */
[----:B------:R-:W-:-:S07]  /*4320*/  UMOV UR58, UR5 ;  /* 0x00000005003a7c82 */ /* 0x000fce0008000000 */
[----:B------:R-:W-:Y:S01]  /*4330*/  HGMMA.64x96x16.F32 R152, gdesc[UR56], RZ, !UPT, gsb0 ;  /* 0x01600000389879f0 */ /* 0x000fe2000c0008ff */
[----:B------:R-:W-:Y:S01]  /*4340*/  R2UR UR56, R16 ;  /* 0x00000000103872ca */ /* 0x000fe200000e0000 */
[----:B------:R-:W-:Y:S01]  /*4350*/  UIADD3 UR58, UR5, 0x2, URZ ;  /* 0x00000002053a7890 */ /* 0x000fe2000fffe03f */
[----:B------:R-:W-:Y:S01]  /*4360*/  R2UR UR57, R17 ;  /* 0x00000000113972ca */ /* 0x000fe200000e0000 */
[----:B------:R-:W-:Y:S01]  /*4370*/  UMOV UR59, 0x40000040 ;  /* 0x40000040003b7882 */ /* 0x000fe20000000000 */
[----:B------:R-:W-:Y:S02]  /*4380*/  WARPGROUP.DEPBAR.LE gsb0, 0x0 ;  /* 0x00008000000079c5 */ /* 0x000fe40000010000 */
[----:B------:R-:W-:-:S09]  /*4390*/  WARPGROUP.ARRIVE ;  /* 0x00000000000079c5 */ /* 0x000fd20000000000 */
[----:B------:R-:W-:Y:S01]  /*43a0*/  HGMMA.64x96x16.F32 R152, gdesc[UR56], R152, gsb0 ;  /* 0x01600000389879f0 */ /* 0x000fe20008000898 */
        /* <DEDUP_REMOVED lines=13> */
[----:B------:R-:W-:Y:S03]  /*4480*/  HGMMA.64x96x16.F32 R152, gdesc[UR56], R152, gsb0 ;  /* 0x01600000389879f0 */ /* 0x000fe60008000898 */
[----:B------:R-:W-:Y:S02]  /*4490*/  WARPGROUP.DEPBAR.LE gsb0, 0x0 ;  /* 0x00008000000079c5 */ /* 0x000fe40000010000 */
[----:B------:R-:W-:Y:S05]  /*44a0*/  @!P0 BRA `(.L_x_1078) ;  /* 0x0000000000048947 */ /* 0x000fea0003800000 */
[----:B------:R-:W-:Y:S01]  /*44b0*/  BPT.TRAP 0x1 ;  /* 0x000000040000795c */ /* 0x000fe20000300000 */
.L_x_1078:
[----:B------:R1:W2:Y:S01]  /*44c0*/  SYNCS.PHASECHK.TRANS64.TRYWAIT P3, [UR4+0x32450], R0 ;  /* 0x03245000ff0075a7 */ /* 0x0002a20008060144 */
[----:B------:R-:W-:Y:S05]  /*44d0*/  @!P0 BRA `(.L_x_1079) ;  /* 0x0000000000048947 */ /* 0x000fea0003800000 */
[----:B------:R-:W-:Y:S01]  /*44e0*/  BPT.TRAP 0x1 ;  /* 0x000000040000795c */ /* 0x000fe20000300000 */
.L_x_1079:
[----:B--2---:R-:W-:Y:S05]  /*44f0*/  @P3 BRA `(.L_x_1080) ;  /* 0x0000000000083947 */ /* 0x004fea0003800000 */
[----:B------:R-:W2:Y:S02]  /*4500*/  SYNCS.PHASECHK.TRANS64.TRYWAIT P3, [UR4+0x32450], R0 ;  /* 0x03245000ff0075a7 */ /* 0x000ea40008060144 */
[----:B--2---:R-:W-:Y:S05]  /*4510*/  @!P3 BRA `(.L_x_1081) ;  /* 0x000000e000fcb947 */ /* 0x004fea0003800000 */
.L_x_1080:
[----:B------:R-:W-:Y:S01]  /*4520*/  R2UR UR56, R4 ;  /* 0x00000000043872ca */ /* 0x000fe200000e0000 */
[----:B------:R-:W-:Y:S01]  /*4530*/  UIMAD UR5, UR36, 0xc00, UR7 ;  /* 0x00000c00240578a4 */ /* 0x000fe2000f8e0207 */
[----:B------:R-:W-:Y:S01]  /*4540*/  R2UR UR57, R5 ;  /* 0x00000000053972ca */ /* 0x000fe200000e0000 */
[----:B------:R-:W-:Y:S01]  /*4550*/  WARPGROUP.ARRIVE ;  /* 0x00000000000079c5 */ /* 0x000fe20000000000 */
[----:B------:R-:W-:Y:S01]  /*4560*/  UMOV UR59, 0x40000040 ;  /* 0x40000040003b7882 */ /* 0x000fe20000000000 */
[----:B------:R-:W-:Y:S01]  /*4570*/  UIADD3 UR10, UR5, 0x300, URZ ;  /* 0x00000300050a7890 */ /* 0x000fe2000fffe03f */
[----:B------:R-:W-:Y:S01]  /*4580*/  IMAD.U32 R220, RZ, RZ, UR4 ;  /* 0x00000004ffdc7e24 */ /* 0x000fe2000f8e00ff */
[----:B------:R-:W-:Y:S01]  /*4590*/  UMOV UR11, 0x40000040 ;  /* 0x40000040000b7882 */ /* 0x000fe20000000000 */
[----:B------:R-:W-:Y:S01]  /*45a0*/  UMOV UR58, UR5 ;  /* 0x00000005003a7c82 */ /* 0x000fe20008000000 */
[----:B------:R-:W-:Y:S01]  /*45b0*/  UIADD3 UR14, UR5, 0x302, URZ ;  /* 0x00000302050e7890 */ /* 0x000fe2000fffe03f */
[----:B------:R-:W-:Y:S01]  /*45c0*/  UMOV UR15, 0x40000040 ;  /* 0x40000040000f7882 */ /* 0x000fe20000000000 */
[----:B------:R-:W-:Y:S01]  /*45d0*/  UIADD3 UR18, UR5, 0x304, URZ ;  /* 0x0000030405127890 */ /* 0x000fe2000fffe03f */
[----:B------:R-:W-:-:S03]  /*45e0*/  UMOV UR19, 0x40000040 ;  /* 0x4000004000137882 */ /* 0x000fc60000000000 */
[----:B------:R-:W-:Y:S01]  /*45f0*/  HGMMA.64x96x16.F32 R152, gdesc[UR56], R152, gsb0 ;  /* 0x01600000389879f0 */ /* 0x000fe20008000898 */
[----:B------:R-:W-:Y:S01]  /*4600*/  R2UR UR56, R6 ;  /* 0x00000000063872ca */ /* 0x000fe200000e0000 */
[----:B------:R-:W-:Y:S01]  /*4610*/  UIADD3 UR58, UR5, 0x2, URZ ;  /* 0x00000002053a7890 */ /* 0x000fe2000fffe03f */
[----:B------:R-:W-:Y:S01]  /*4620*/  R2UR UR57, R7 ;  /* 0x00000000073972ca */ /* 0x000fe200000e0000 */
        /* <DEDUP_REMOVED lines=17> */
[----:B------:R-:W-:Y:S01]  /*4740*/  UIMAD UR4, UR36, 0xc00, UR6 ;  /* 0x00000c00240478a4 */ /* 0x000fe2000f8e0206 */
[----:B------:R-:W-:-:S02]  /*4750*/  WARPGROUP.DEPBAR.LE gsb0, 0x0 ;  /* 0x00008000000079c5 */ /* 0x000fc40000010000 */
[----:B------:R-:W-:-:S06]  /*4760*/  WARPGROUP.ARRIVE ;  /* 0x00000000000079c5 */ /* 0x000fcc0000000000 */
        /* <DEDUP_REMOVED lines=58> */
[----:B012---:R-:W-:-:S04]  /*4b10*/  FMNMX.FTZ R0, R152, R202, !PT ;  /* 0x000000ca98007209 */ /* 0x007fc80007810000 */
        /* <DEDUP_REMOVED lines=23> */
[----:B------:R-:W0:Y:S02]  /*4c90*/  SHFL.BFLY PT, R20, R0, 0x2, 0x1f ;  /* 0x0c401f0000147f89 */ /* 0x000e2400000e0000 */
[----:B0-----:R-:W-:-:S05]  /*4ca0*/  FMNMX.FTZ R20, R0, R20, !PT ;  /* 0x0000001400147209 */ /* 0x001fca0007810000 */
[----:B------:R-:W0:Y:S02]  /*4cb0*/  SHFL.BFLY PT, R0, R20, 0x1, 0x1f ;  /* 0x0c201f0014007f89 */ /* 0x000e2400000e0000 */
[----:B0-----:R-:W-:Y:S02]  /*4cc0*/  FMNMX.FTZ R20, R20, R0, !PT ;  /* 0x0000000014147209 */ /* 0x001fe40007810000 */
[----:B------:R-:W0:Y:S03]  /*4cd0*/  LDC R0, c[0x0][0xa80] ;  /* 0x0002a000ff007b82 */ /* 0x000e260000000800 */
[C---:B------:R-:W-:Y:S01]  /*4ce0*/  FADD.FTZ R218, -R20.reuse, R202 ;  /* 0x000000ca14da7221 */ /* 0x040fe20000010100 */
[----:B0-----:R-:W-:-:S03]  /*4cf0*/  FMUL.FTZ R203, R20, R0 ;  /* 0x0000000014cb7220 */ /* 0x001fc60000410000 */
[-C--:B------:R-:W-:Y:S01]  /*4d00*/  FMUL.FTZ R218, R218, R0.reuse ;  /* 0x00000000dada7220 */ /* 0x080fe20000410000 */
[-CC-:B------:R-:W-:Y:S01]  /*4d10*/  FFMA.FTZ R152, R152, R0.reuse, -R203.reuse ;  /* 0x0000000098987223 */ /* 0x180fe200000108cb */
[-CC-:B------:R-:W-:Y:S01]  /*4d20*/  FFMA.FTZ R153, R153, R0.reuse, -R203.reuse ;  /* 0x0000000099997223 */ /* 0x180fe200000108cb */
[----:B------:R-:W-:-:S03]  /*4d30*/  FFMA.FTZ R202, R157, R0, -R203 ;  /* 0x000000009dca7223 */ /* 0x000fc600000108cb */
        /* <DEDUP_REMOVED lines=8> */
[----:B------:R-:W0:Y:S01]  /*4dc0*/  MUFU.EX2 R152, R152 ;  /* 0x0000009800987308 */ /* 0x000e220000000800 */
[-CC-:B------:R-:W-:Y:S01]  /*4dd0*/  FFMA.FTZ R172, R172, R0.reuse, -R203.reuse ;  /* 0x00000000acac7223 */ /* 0x180fe200000108cb */
[-CC-:B------:R-:W-:Y:S01]  /*4de0*/  FFMA.FTZ R173, R173, R0.reuse, -R203.reuse ;  /* 0x00000000adad7223 */ /* 0x180fe200000108cb */
[-CC-:B------:R-:W-:Y:S01]  /*4df0*/  FFMA.FTZ R176, R176, R0.reuse, -R203.reuse ;  /* 0x00000000b0b07223 */ /* 0x180fe200000108cb */
[-CC-:B------:R-:W-:Y:S01]  /*4e00*/  FFMA.FTZ R177, R177, R0.reuse, -R203.reuse ;  /* 0x00000000b1b17223 */ /* 0x180fe200000108cb */
[-CC-:B------:R-:W-:Y:S01]  /*4e10*/  FFMA.FTZ R180, R180, R0.reuse, -R203.reuse ;  /* 0x00000000b4b47223 */ /* 0x180fe200000108cb */
[-CC-:B------:R-:W-:Y:S01]  /*4e20*/  FFMA.FTZ R181, R181, R0.reuse, -R203.reuse ;  /* 0x00000000b5b57223 */ /* 0x180fe200000108cb */
[-CC-:B------:R-:W-:Y:S01]  /*4e30*/  FFMA.FTZ R184, R184, R0.reuse, -R203.reuse ;  /* 0x00000000b8b87223 */ /* 0x180fe200000108cb */
[----:B------:R-:W1:Y:S01]  /*4e40*/  MUFU.EX2 R153, R153 ;  /* 0x0000009900997308 */ /* 0x000e620000000800 */
[-CC-:B------:R-:W-:Y:S01]  /*4e50*/  FFMA.FTZ R185, R185, R0.reuse, -R203.reuse ;  /* 0x00000000b9b97223 */ /* 0x180fe200000108cb */
[-CC-:B------:R-:W-:Y:S01]  /*4e60*/  FFMA.FTZ R188, R188, R0.reuse, -R203.reuse ;  /* 0x00000000bcbc7223 */ /* 0x180fe200000108cb */
[-CC-:B------:R-:W-:Y:S01]  /*4e70*/  FFMA.FTZ R189, R189, R0.reuse, -R203.reuse ;  /* 0x00000000bdbd7223 */ /* 0x180fe200000108cb */
[-CC-:B------:R-:W-:Y:S01]  /*4e80*/  FFMA.FTZ R192, R192, R0.reuse, -R203.reuse ;  /* 0x00000000c0c07223 */ /* 0x180fe200000108cb */
[-CC-:B------:R-:W-:Y:S01]  /*4e90*/  FFMA.FTZ R193, R193, R0.reuse, -R203.reuse ;  /* 0x00000000c1c17223 */ /* 0x180fe200000108cb */
[-CC-:B------:R-:W-:Y:S01]  /*4ea0*/  FFMA.FTZ R196, R196, R0.reuse, -R203.reuse ;  /* 0x00000000c4c47223 */ /* 0x180fe200000108cb */
[----:B------:R-:W-:Y:S01]  /*4eb0*/  FFMA.FTZ R197, R197, R0, -R203 ;  /* 0x00000000c5c57223 */ /* 0x000fe200000108cb */
[----:B------:R-:W2:Y:S01]  /*4ec0*/  MUFU.EX2 R156, R156 ;  /* 0x0000009c009c7308 */ /* 0x000ea20000000800 */
[----:B0-----:R-:W-:Y:S01]  /*4ed0*/  FFMA.FTZ R165, R218, R200, R152 ;  /* 0x000000c8daa57223 */ /* 0x001fe20000010098 */
[----:B------:R-:W0:Y:S01]  /*4ee0*/  S2R R203, SR_TID.X ;  /* 0x0000000000cb7919 */ /* 0x000e220000002100 */
[-C--:B------:R-:W-:Y:S01]  /*4ef0*/  FMUL.FTZ R24, R24, R218.reuse ;  /* 0x000000da18187220 */ /* 0x080fe20000410000 */
[-C--:B------:R-:W-:Y:S01]  /*4f00*/  FMUL.FTZ R25, R25, R218.reuse ;  /* 0x000000da19197220 */ /* 0x080fe20000410000 */
[-C--:B------:R-:W-:Y:S01]  /*4f10*/  FMUL.FTZ R28, R28, R218.reuse ;  /* 0x000000da1c1c7220 */ /* 0x080fe20000410000 */
[-C--:B------:R-:W-:Y:S01]  /*4f20*/  FMUL.FTZ R29, R29, R218.reuse ;  /* 0x000000da1d1d7220 */ /* 0x080fe20000410000 */
[----:B------:R-:W-:Y:S01]  /*4f30*/  FMUL.FTZ R32, R32, R218 ;  /* 0x000000da20207220 */ /* 0x000fe20000410000 */
[----:B------:R-:W3:Y:S01]  /*4f40*/  MUFU.EX2 R202, R202 ;  /* 0x000000ca00ca7308 */ /* 0x000ee20000000800 */
[C---:B-1----:R-:W-:Y:S01]  /*4f50*/  FADD.FTZ R165, R153.reuse, R165 ;  /* 0x000000a599a57221 */ /* 0x042fe20000010000 */
[----:B------:R-:W-:Y:S01]  /*4f60*/  F2FP.F16.F32.PACK_AB R200, R153, R152 ;  /* 0x0000009899c8723e */ /* 0x000fe200000000ff */
[-C--:B------:R-:W-:Y:S01]  /*4f70*/  FMUL.FTZ R33, R33, R218.reuse ;  /* 0x000000da21217220 */ /* 0x080fe20000410000 */
[----:B------:R-:W-:Y:S01]  /*4f80*/  FMNMX.FTZ R153, R154, R201, !PT ;  /* 0x000000c99a997209 */ /* 0x000fe20007810000 */
[-C--:B------:R-:W-:Y:S01]  /*4f90*/  FMUL.FTZ R36, R36, R218.reuse ;  /* 0x000000da24247220 */ /* 0x080fe20000410000 */
[-C--:B------:R-:W-:Y:S01]  /*4fa0*/  FMUL.FTZ R37, R37, R218.reuse ;  /* 0x000000da25257220 */ /* 0x080fe20000410000 */
[-C--:B------:R-:W-:Y:S01]  /*4fb0*/  FMUL.FTZ R40, R40, R218.reuse ;  /* 0x000000da28287220 */ /* 0x080fe20000410000 */
[----:B------:R-:W-:Y:S01]  /*4fc0*/  FMNMX.FTZ R153, R155, R153, !PT ;  /* 0x000000999b997209 */ /* 0x000fe20007810000 */
[----:B--2---:R-:W-:Y:S01]  /*4fd0*/  FADD.FTZ R152, R156, R165 ;  /* 0x000000a59c987221 */ /* 0x004fe20000010000 */
[-C--:B------:R-:W-:Y:S01]  /*4fe0*/  FMUL.FTZ R41, R41, R218.reuse ;  /* 0x000000da29297220 */ /* 0x080fe20000410000 */
[-C--:B------:R-:W-:Y:S01]  /*4ff0*/  FMUL.FTZ R44, R44, R218.reuse ;  /* 0x000000da2c2c7220 */ /* 0x080fe20000410000 */
[----:B------:R-:W-:Y:S01]  /*5000*/  FMNMX.FTZ R153, R158, R153, !PT ;  /* 0x000000999e997209 */ /* 0x000fe20007810000 */
[-C--:B------:R-:W-:Y:S01]  /*5010*/  FMUL.FTZ R45, R45, R218.reuse ;  /* 0x000000da2d2d7220 */ /* 0x080fe20000410000 */
[-C--:B------:R-:W-:Y:S01]  /*5020*/  FMUL.FTZ R48, R48, R218.reuse ;  /* 0x000000da30307220 */ /* 0x080fe20000410000 */
[----:B------:R-:W-:Y:S01]  /*5030*/  FMUL.FTZ R49, R49, R218 ;  /* 0x000000da31317220 */ /* 0x000fe20000410000 */
[----:B------:R-:W-:Y:S01]  /*5040*/  FMNMX.FTZ R153, R159, R153, !PT ;  /* 0x000000999f997209 */ /* 0x000fe20007810000 */
[C---:B---3--:R-:W-:Y:S01]  /*5050*/  FADD.FTZ R152, R202.reuse, R152 ;  /* 0x00000098ca987221 */ /* 0x048fe20000010000 */
[----:B------:R-:W-:Y:S01]  /*5060*/  F2FP.F16.F32.PACK_AB R202, R202, R156 ;  /* 0x0000009ccaca723e */ /* 0x000fe200000000ff */
[-C--:B------:R-:W-:Y:S01]  /*5070*/  FMUL.FTZ R52, R52, R218.reuse ;  /* 0x000000da34347220 */ /* 0x080fe20000410000 */
[----:B------:R-:W-:Y:S01]  /*5080*/  FMNMX.FTZ R153, R162, R153, !PT ;  /* 0x00000099a2997209 */ /* 0x000fe20007810000 */
[-C--:B------:R-:W-:Y:S01]  /*5090*/  FMUL.FTZ R53, R53, R218.reuse ;  /* 0x000000da35357220 */ /* 0x080fe20000410000 */
[-C--:B------:R-:W-:Y:S01]  /*50a0*/  FMUL.FTZ R56, R56, R218.reuse ;  /* 0x000000da38387220 */ /* 0x080fe20000410000 */
[-C--:B------:R-:W-:Y:S01]  /*50b0*/  FMUL.FTZ R57, R57, R218.reuse ;  /* 0x000000da39397220 */ /* 0x080fe20000410000 */
[----:B------:R-:W-:Y:S01]  /*50c0*/  FMNMX.FTZ R153, R163, R153, !PT ;  /* 0x00000099a3997209 */ /* 0x000fe20007810000 */
[-C--:B------:R-:W-:Y:S01]  /*50d0*/  FMUL.FTZ R60, R60, R218.reuse ;  /* 0x000000da3c3c7220 */ /* 0x080fe20000410000 */
[----:B0-----:R-:W-:Y:S01]  /*50e0*/  SHF.R.U32.HI R203, RZ, 0x7, R203 ;  /* 0x00000007ffcb7819 */ /* 0x001fe200000116cb */
        /* <DEDUP_REMOVED lines=59> */
[----:B------:R-:W-:Y:S01]  /*54a0*/  FMUL.FTZ R149, R149, R218 ;  /* 0x000000da95957220 */ /* 0x000fe20000410000 */
[----:B------:R-:W-:Y:S01]  /*54b0*/  IADD3 R218, -R203, 0xb, RZ ;  /* 0x0000000bcbda7810 */ /* 0x000fe20007ffe1ff */
[----:B------:R-:W-:Y:S01]  /*54c0*/  MUFU.EX2 R164, R164 ;  /* 0x000000a400a47308 */ /* 0x000fe20000000800 */
[----:B------:R-:W-:-:S04]  /*54d0*/  FMNMX.FTZ R153, R195, R153, !PT ;  /* 0x00000099c3997209 */ /* 0x000fc80007810000 */
[----:B------:R-:W-:-:S03]  /*54e0*/  FMNMX.FTZ R153, R198, R153, !PT ;  /* 0x00000099c6997209 */ /* 0x000fc60007810000 */
[----:B------:R-:W-:Y:S01]  /*54f0*/  MUFU.EX2 R157, R157 ;  /* 0x0000009d009d7308 */ /* 0x000fe20000000800 */
[----:B------:R-:W-:-:S05]  /*5500*/  FMNMX.FTZ R153, R199, R153, !PT ;  /* 0x00000099c7997209 */ /* 0x000fca0007810000 */
[----:B------:R-:W0:Y:S02]  /*5510*/  SHFL.BFLY PT, R156, R153, 0x2, 0x1f ;  /* 0x0c401f00999c7f89 */ /* 0x000e2400000e0000 */
[----:B------:R-:W-:Y:S08]  /*5520*/  MUFU.EX2 R168, R168 ;  /* 0x000000a800a87308 */ /* 0x000ff00000000800 */
[----:B------:R-:W-:Y:S08]  /*5530*/  MUFU.EX2 R172, R172 ;  /* 0x000000ac00ac7308 */ /* 0x000ff00000000800 */
[----:B------:R-:W-:Y:S01]  /*5540*/  MUFU.EX2 R173, R173 ;  /* 0x000000ad00ad7308 */ /* 0x000fe20000000800 */
[----:B0-----:R-:W-:-:S07]  /*5550*/  FMNMX.FTZ R156, R153, R156, !PT ;  /* 0x0000009c999c7209 */ /* 0x001fce0007810000 */
[----:B------:R-:W-:Y:S01]  /*5560*/  MUFU.EX2 R176, R176 ;  /* 0x000000b000b07308 */ /* 0x000fe20000000800 */
[----:B------:R-:W0:Y:S07]  /*5570*/  SHFL.BFLY PT, R165, R156, 0x1, 0x1f ;  /* 0x0c201f009ca57f89 */ /* 0x000e2e00000e0000 */
[----:B------:R-:W-:Y:S08]  /*5580*/  MUFU.EX2 R177, R177 ;  /* 0x000000b100b17308 */ /* 0x000ff00000000800 */
[----:B------:R-:W-:Y:S08]  /*5590*/  MUFU.EX2 R180, R180 ;  /* 0x000000b400b47308 */ /* 0x000ff00000000800 */
[----:B------:R-:W-:Y:S01]  /*55a0*/  MUFU.EX2 R181, R181 ;  /* 0x000000b500b57308 */ /* 0x000fe20000000800 */
[----:B0-----:R-:W-:Y:S01]  /*55b0*/  FMNMX.FTZ R165, R156, R165, !PT ;  /* 0x000000a59ca57209 */ /* 0x001fe20007810000 */
[----:B------:R-:W-:-:S02]  /*55c0*/  @!P1 VIADD R156, R220, 0x32440 ;  /* 0x00032440dc9c9836 */ /* 0x000fc40000000000 */
[----:B------:R-:W-:Y:S02]  /*55d0*/  @!P1 VIADD R220, R220, 0x32460 ;  /* 0x00032460dcdc9836 */ /* 0x000fe40000000000 */
[CC--:B------:R-:W-:Y:S01]  /*55e0*/  FMUL.FTZ R229, R165.reuse, R0.reuse ;  /* 0x00000000a5e57220 */ /* 0x0c0fe20000410000 */
[----:B------:R-:W-:Y:S01]  /*55f0*/  @!P1 PRMT R156, RZ, 0x654, R156 ;  /* 0x00000654ff9c9816 */ /* 0x000fe2000000009c */
[----:B------:R-:W-:Y:S01]  /*5600*/  FADD.FTZ R153, -R165, R201 ;  /* 0x000000c9a5997221 */ /* 0x000fe20000010100 */
[----:B------:R0:W-:Y:S06]  /*5610*/  BAR.ARV R218, 0x100 ;  /* 0x000400da0000751d */ /* 0x0001ec0000002000 */
[-CC-:B------:R-:W-:Y:S01]  /*5620*/  FFMA.FTZ R155, R155, R0.reuse, -R229.reuse ;  /* 0x000000009b9b7223 */ /* 0x180fe200000108e5 */
[----:B------:R1:W-:Y:S01]  /*5630*/  @!P1 SYNCS.ARRIVE.TRANS64.RED.A1T0 RZ, [R156+URZ], RZ ;  /* 0x000000ff9cff99a7 */ /* 0x0003e2000810043f */
        /* <DEDUP_REMOVED lines=8> */
[----:B------:R-:W-:Y:S01]  /*56c0*/  FFMA.FTZ R199, R199, R0, -R229 ;  /* 0x00000000c7c77223 */ /* 0x000fe200000108e5 */
[----:B------:R-:W-:-:S03]  /*56d0*/  @!P1 PRMT R220, RZ, 0x654, R220 ;  /* 0x00000654ffdc9816 */ /* 0x000fc600000000dc */
[----:B-1----:R1:W-:Y:S08]  /*56e0*/  MUFU.EX2 R156, R155 ;  /* 0x0000009b009c7308 */ /* 0x0023f00000000800 */
[----:B------:R-:W2:Y:S01]  /*56f0*/  MUFU.EX2 R153, R153 ;  /* 0x0000009900997308 */ /* 0x000ea20000000800 */
[----:B-1----:R-:W-:-:S05]  /*5700*/  VIADD R155, R203, 0x8 ;  /* 0x00000008cb9b7836 */ /* 0x002fca0000000000 */
[----:B------:R1:W-:Y:S06]  /*5710*/  BAR.SYNC.DEFER_BLOCKING R155, 0x100 ;  /* 0x0004009b0000751d */ /* 0x0003ec0000010000 */
[----:B------:R-:W3:Y:S01]  /*5720*/  MUFU.EX2 R154, R154 ;  /* 0x0000009a009a7308 */ /* 0x000ee20000000800 */
[-C--:B--2---:R-:W-:Y:S01]  /*5730*/  FMUL.FTZ R26, R26, R153.reuse ;  /* 0x000000991a1a7220 */ /* 0x084fe20000410000 */
[-C--:B------:R-:W-:Y:S01]  /*5740*/  FMUL.FTZ R27, R27, R153.reuse ;  /* 0x000000991b1b7220 */ /* 0x080fe20000410000 */
[----:B------:R-:W-:-:S05]  /*5750*/  FMUL.FTZ R30, R30, R153 ;  /* 0x000000991e1e7220 */ /* 0x000fca0000410000 */
        /* <DEDUP_REMOVED lines=63> */
[----:B---3--:R-:W-:Y:S01]  /*5b50*/  F2FP.F16.F32.PACK_AB R201, R156, R154 ;  /* 0x0000009a9cc9723e */ /* 0x008fe200000000ff */
[----:B-1----:R1:W3:Y:S01]  /*5b60*/  MUFU.EX2 R155, R160 ;  /* 0x000000a0009b7308 */ /* 0x0022e20000000800 */
[----:B--2---:R-:W-:Y:S01]  /*5b70*/  F2FP.F16.F32.PACK_AB R203, R159, R158 ;  /* 0x0000009e9fcb723e */ /* 0x004fe200000000ff */
[----:B------:R-:W-:Y:S01]  /*5b80*/  FFMA.FTZ R217, R153, R217, R154 ;  /* 0x000000d999d97223 */ /* 0x000fe2000001009a */
[----:B------:R-:W-:-:S02]  /*5b90*/  F2FP.F16.F32.PACK_AB R154, R157, R164 ;  /* 0x000000a49d9a723e */ /* 0x000fc400000000ff */
[----:B------:R-:W-:Y:S01]  /*5ba0*/  WARPGROUP.ARRIVE ;  /* 0x00000000000079c5 */ /* 0x000fe20000000000 */
[----:B------:R-:W-:Y:S02]  /*5bb0*/  FADD.FTZ R217, R156, R217 ;  /* 0x000000d99cd97221 */ /* 0x000fe40000010000 */
[----:B------:R-:W-:Y:S01]  /*5bc0*/  MUFU.EX2 R185, R185 ;  /* 0x000000b900b97308 */ /* 0x000fe20000000800 */
[----:B-1----:R-:W-:Y:S01]  /*5bd0*/  FFMA.FTZ R160, R163, R0, -R229 ;  /* 0x00000000a3a07223 */ /* 0x002fe200000108e5 */
[----:B------:R-:W-:Y:S01]  /*5be0*/  FADD.FTZ R217, R158, R217 ;  /* 0x000000d99ed97221 */ /* 0x000fe20000010000 */
[----:B------:R-:W-:Y:S01]  /*5bf0*/  HGMMA.64x256x16.F32 R24, R200, gdesc[UR8].tnspB, R24, gsb0 ;  /* 0x43e00008c8187df0 */ /* 0x000fe20008000818 */
[----:B------:R-:W-:Y:S01]  /*5c00*/  UIADD3 UR10, UR4, 0x80, URZ ;  /* 0x00000080040a7890 */ /* 0x000fe2000fffe03f */
[----:B------:R-:W-:Y:S01]  /*5c10*/  F2FP.F16.F32.PACK_AB R158, R173, R172 ;  /* 0x000000acad9e723e */ /* 0x000fe200000000ff */
[----:B------:R-:W-:Y:S01]  /*5c20*/  UMOV UR11, 0x40000040 ;  /* 0x40000040000b7882 */ /* 0x000fe20000000000 */
[----:B------:R-:W-:Y:S01]  /*5c30*/  FADD.FTZ R217, R159, R217 ;  /* 0x000000d99fd97221 */ /* 0x000fe20000010000 */
[----:B------:R-:W-:Y:S01]  /*5c40*/  MUFU.EX2 R160, R160 ;  /* 0x000000a000a07308 */ /* 0x000fe20000000800 */
[----:B---3--:R-:W-:-:S07]  /*5c50*/  FADD.FTZ R152, R155, R152 ;  /* 0x000000989b987221 */ /* 0x008fce0000010000 */
[----:B------:R-:W-:Y:S08]  /*5c60*/  MUFU.EX2 R188, R188 ;  /* 0x000000bc00bc7308 */ /* 0x000ff00000000800 */
        /* <DEDUP_REMOVED lines=9> */
[----:B------:R-:W-:-:S07]  /*5d00*/  WARPGROUP.DEPBAR.LE gsb0, 0x0 ;  /* 0x00008000000079c5 */ /* 0x000fce0000010000 */
[----:B------:R1:W2:Y:S01]  /*5d10*/  MUFU.EX2 R201, R161 ;  /* 0x000000a100c97308 */ /* 0x0002a20000000800 */
[-CC-:B------:R-:W-:Y:S01]  /*5d20*/  FFMA.FTZ R200, R162, R0.reuse, -R229.reuse ;  /* 0x00000000a2c87223 */ /* 0x180fe200000108e5 */
[-CC-:B------:R-:W-:Y:S01]  /*5d30*/  FFMA.FTZ R162, R167, R0.reuse, -R229.reuse ;  /* 0x00000000a7a27223 */ /* 0x180fe200000108e5 */
[-CC-:B------:R-:W-:Y:S01]  /*5d40*/  FFMA.FTZ R167, R170, R0.reuse, -R229.reuse ;  /* 0x00000000aaa77223 */ /* 0x180fe200000108e5 */
[----:B------:R-:W-:Y:S01]  /*5d50*/  FFMA.FTZ R170, R175, R0, -R229 ;  /* 0x00000000afaa7223 */ /* 0x000fe200000108e5 */
[----:B------:R-:W-:-:S03]  /*5d60*/  IMAD.MOV.U32 R202, RZ, RZ, R20 ;  /* 0x000000ffffca7224 */ /* 0x000fc600078e0014 */
[----:B------:R-:W3:Y:S01]  /*5d70*/  MUFU.EX2 R200, R200 ;  /* 0x000000c800c87308 */ /* 0x000ee20000000800 */
[-CC-:B-1----:R-:W-:Y:S01]  /*5d80*/  FFMA.FTZ R161, R166, R0.reuse, -R229.reuse ;  /* 0x00000000a6a17223 */ /* 0x182fe200000108e5 */
[----:B------:R-:W-:-:S06]  /*5d90*/  FFMA.FTZ R166, R174, R0, -R229 ;  /* 0x00000000aea67223 */ /* 0x000fcc00000108e5 */
[----:B------:R-:W1:Y:S01]  /*5da0*/  MUFU.EX2 R161, R161 ;  /* 0x000000a100a17308 */ /* 0x000e620000000800 */
[C---:B--2---:R-:W-:Y:S01]  /*5db0*/  FADD.FTZ R163, R201.reuse, R152 ;  /* 0x00000098c9a37221 */ /* 0x044fe20000010000 */
[----:B------:R-:W-:Y:S01]  /*5dc0*/  F2FP.F16.F32.PACK_AB R152, R201, R155 ;  /* 0x0000009bc998723e */ /* 0x000fe200000000ff */
[----:B------:R-:W-:-:S05]  /*5dd0*/  IMAD.MOV.U32 R201, RZ, RZ, R165 ;  /* 0x000000ffffc97224 */ /* 0x000fca00078e00a5 */
[----:B------:R-:W2:Y:S01]  /*5de0*/  MUFU.EX2 R162, R162 ;  /* 0x000000a200a27308 */ /* 0x000ea20000000800 */
[----:B---3--:R-:W-:Y:S01]  /*5df0*/  F2FP.F16.F32.PACK_AB R153, R160, R200 ;  /* 0x000000c8a099723e */ /* 0x008fe200000000ff */
[----:B------:R-:W-:-:S04]  /*5e00*/  FADD.FTZ R200, R200, R217 ;  /* 0x000000d9c8c87221 */ /* 0x000fc80000010000 */
[----:B------:R-:W-:Y:S01]  /*5e10*/  FADD.FTZ R200, R160, R200 ;  /* 0x000000c8a0c87221 */ /* 0x000fe20000010000 */
[----:B------:R-:W-:Y:S01]  /*5e20*/  FFMA.FTZ R160, R186, R0, -R229 ;  /* 0x00000000baa07223 */ /* 0x000fe200000108e5 */
[----:B------:R-:W3:Y:S02]  /*5e30*/  MUFU.EX2 R167, R167 ;  /* 0x000000a700a77308 */ /* 0x000ee40000000800 */
[----:B-1----:R-:W-:-:S06]  /*5e40*/  FADD.FTZ R200, R161, R200 ;  /* 0x000000c8a1c87221 */ /* 0x002fcc0000010000 */
[----:B------:R-:W-:Y:S01]  /*5e50*/  MUFU.EX2 R166, R166 ;  /* 0x000000a600a67308 */ /* 0x000fe20000000800 */
[C---:B--2---:R-:W-:Y:S01]  /*5e60*/  F2FP.F16.F32.PACK_AB R155, R162.reuse, R161 ;  /* 0x000000a1a29b723e */ /* 0x044fe200000000ff */
[----:B------:R-:W-:Y:S01]  /*5e70*/  FFMA.FTZ R161, R187, R0, -R229 ;  /* 0x00000000bba17223 */ /* 0x000fe200000108e5 */
[----:B------:R-:W-:Y:S02]  /*5e80*/  FADD.FTZ R162, R162, R200 ;  /* 0x000000c8a2a27221 */ /* 0x000fe40000010000 */
[----:B------:R-:W-:-:S03]  /*5e90*/  WARPGROUP.ARRIVE ;  /* 0x00000000000079c5 */ /* 0x000fc60000000000 */
[----:B------:R-:W1:Y:S01]  /*5ea0*/  MUFU.EX2 R170, R170 ;  /* 0x000000aa00aa7308 */ /* 0x000e620000000800 */
[----:B---3--:R-:W-:Y:S02]  /*5eb0*/  FADD.FTZ R162, R167, R162 ;  /* 0x000000a2a7a27221 */ /* 0x008fe40000010000 */
[----:B------:R-:W-:Y:S01]  /*5ec0*/  HGMMA.64x256x16.F32 R24, R152, gdesc[UR8].tnspB, R24, gsb0 ;  /* 0x43e0000898187df0 */ /* 0x000fe20008000818 */
[----:B------:R-:W-:Y:S01]  /*5ed0*/  UIADD3 UR10, UR4, 0x100, URZ ;  /* 0x00000100040a7890 */ /* 0x000fe2000fffe03f */
[----:B------:R-:W-:-:S03]  /*5ee0*/  UMOV UR11, 0x40000040 ;  /* 0x40000040000b7882 */ /* 0x000fc60000000000 */
[----:B------:R-:W-:Y:S08]  /*5ef0*/  MUFU.EX2 R160, R160 ;  /* 0x000000a000a07308 */ /* 0x000ff00000000800 */
[----:B------:R-:W-:Y:S01]  /*5f00*/  MUFU.EX2 R161, R161 ;  /* 0x000000a100a17308 */ /* 0x000fe20000000800 */
[----:B-1----:R-:W-:Y:S01]  /*5f10*/  F2FP.F16.F32.PACK_AB R159, R170, R166 ;  /* 0x000000a6aa9f723e */ /* 0x002fe200000000ff */
[----:B------:R-:W-:-:S06]  /*5f20*/  WARPGROUP.DEPBAR.LE gsb0, 0x0 ;  /* 0x00008000000079c5 */ /* 0x000fcc0000010000 */
[----:B------:R1:W2:Y:S01]  /*5f30*/  MUFU.EX2 R152, R169 ;  /* 0x000000a900987308 */ /* 0x0002a20000000800 */
[----:B------:R-:W-:Y:S01]  /*5f40*/  FADD.FTZ R153, R164, R163 ;  /* 0x000000a3a4997221 */ /* 0x000fe20000010000 */
[----:B------:R-:W-:Y:S01]  /*5f50*/  F2FP.F16.F32.PACK_AB R154, R181, R180 ;  /* 0x000000b4b59a723e */ /* 0x000fe200000000ff */
[-CC-:B------:R-:W-:Y:S01]  /*5f60*/  FFMA.FTZ R163, R190, R0.reuse, -R229.reuse ;  /* 0x00000000bea37223 */ /* 0x180fe200000108e5 */
[-C--:B------:R-:W-:Y:S01]  /*5f70*/  FFMA.FTZ R164, R191, R0.reuse, -R229 ;  /* 0x00000000bfa47223 */ /* 0x080fe200000108e5 */
[----:B------:R-:W-:Y:S01]  /*5f80*/  FADD.FTZ R153, R157, R153 ;  /* 0x000000999d997221 */ /* 0x000fe20000010000 */
[----:B-1----:R-:W-:-:S03]  /*5f90*/  FFMA.FTZ R169, R171, R0, -R229 ;  /* 0x00000000aba97223 */ /* 0x002fc600000108e5 */
[----:B------:R-:W-:Y:S01]  /*5fa0*/  FADD.FTZ R153, R168, R153 ;  /* 0x00000099a8997221 */ /* 0x000fe20000010000 */
[----:B------:R-:W-:Y:S01]  /*5fb0*/  MUFU.EX2 R163, R163 ;  /* 0x000000a300a37308 */ /* 0x000fe20000000800 */
[C---:B--2---:R-:W-:Y:S02]  /*5fc0*/  F2FP.F16.F32.PACK_AB R156, R152.reuse, R168 ;  /* 0x000000a8989c723e */ /* 0x044fe400000000ff */
[----:B------:R-:W-:-:S05]  /*5fd0*/  FADD.FTZ R153, R152, R153 ;  /* 0x0000009998997221 */ /* 0x000fca0000010000 */
[----:B------:R-:W1:Y:S01]  /*5fe0*/  MUFU.EX2 R169, R169 ;  /* 0x000000a900a97308 */ /* 0x000e620000000800 */
[----:B------:R-:W-:Y:S01]  /*5ff0*/  F2FP.F16.F32.PACK_AB R152, R177, R176 ;  /* 0x000000b0b198723e */ /* 0x000fe200000000ff */
[----:B------:R-:W-:-:S04]  /*6000*/  FADD.FTZ R172, R172, R153 ;  /* 0x00000099acac7221 */ /* 0x000fc80000010000 */
[----:B------:R-:W-:Y:S02]  /*6010*/  FADD.FTZ R172, R173, R172 ;  /* 0x000000acadac7221 */ /* 0x000fe40000010000 */
[----:B------:R-:W-:Y:S02]  /*6020*/  MUFU.EX2 R164, R164 ;  /* 0x000000a400a47308 */ /* 0x000fe40000000800 */
[----:B------:R-:W-:-:S04]  /*6030*/  FADD.FTZ R172, R176, R172 ;  /* 0x000000acb0ac7221 */ /* 0x000fc80000010000 */
[----:B------:R-:W-:Y:S01]  /*6040*/  FADD.FTZ R172, R177, R172 ;  /* 0x000000acb1ac7221 */ /* 0x000fe20000010000 */
[C---:B-1----:R-:W-:Y:S01]  /*6050*/  F2FP.F16.F32.PACK_AB R157, R169.reuse, R167 ;  /* 0x000000a7a99d723e */ /* 0x042fe200000000ff */
[----:B------:R-:W-:Y:S02]  /*6060*/  FADD.FTZ R162, R169, R162 ;  /* 0x000000a2a9a27221 */ /* 0x000fe40000010000 */
[----:B------:R-:W-:Y:S01]  /*6070*/  FADD.FTZ R172, R180, R172 ;  /* 0x000000acb4ac7221 */ /* 0x000fe20000010000 */
[----:B------:R-:W-:Y:S01]  /*6080*/  WARPGROUP.ARRIVE ;  /* 0x00000000000079c5 */ /* 0x000fe20000000000 */
[----:B------:R-:W-:Y:S02]  /*6090*/  FADD.FTZ R162, R166, R162 ;  /* 0x000000a2a6a27221 */ /* 0x000fe40000010000 */
[----:B------:R-:W-:Y:S02]  /*60a0*/  FADD.FTZ R172, R181, R172 ;  /* 0x000000acb5ac7221 */ /* 0x000fe40000010000 */
[----:B------:R-:W-:Y:S01]  /*60b0*/  FADD.FTZ R162, R170, R162 ;  /* 0x000000a2aaa27221 */ /* 0x000fe20000010000 */
[----:B------:R-:W-:Y:S01]  /*60c0*/  HGMMA.64x256x16.F32 R24, R156, gdesc[UR8].tnspB, R24, gsb0 ;  /* 0x43e000089c187df0 */ /* 0x000fe20008000818 */
[----:B------:R-:W-:Y:S01]  /*60d0*/  UIADD3 UR10, UR4, 0x180, URZ ;  /* 0x00000180040a7890 */ /* 0x000fe2000fffe03f */
[----:B------:R-:W-:Y:S01]  /*60e0*/  FADD.FTZ R172, R184, R172 ;  /* 0x000000acb8ac7221 */ /* 0x000fe20000010000 */
[----:B------:R-:W-:-:S03]  /*60f0*/  UMOV UR11, 0x40000040 ;  /* 0x40000040000b7882 */ /* 0x000fc60000000000 */
[----:B------:R-:W-:-:S04]  /*6100*/  FADD.FTZ R172, R185, R172 ;  /* 0x000000acb9ac7221 */ /* 0x000fc80000010000 */
[----:B------:R-:W-:Y:S01]  /*6110*/  FADD.FTZ R172, R188, R172 ;  /* 0x000000acbcac7221 */ /* 0x000fe20000010000 */
[----:B------:R-:W-:Y:S02]  /*6120*/  WARPGROUP.DEPBAR.LE gsb0, 0x0 ;  /* 0x00008000000079c5 */ /* 0x000fe40000010000 */
[-CC-:B------:R-:W-:Y:S01]  /*6130*/  FFMA.FTZ R158, R178, R0.reuse, -R229.reuse ;  /* 0x00000000b29e7223 */ /* 0x180fe200000108e5 */
[-CC-:B------:R-:W-:Y:S01]  /*6140*/  FFMA.FTZ R156, R179, R0.reuse, -R229.reuse ;  /* 0x00000000b39c7223 */ /* 0x180fe200000108e5 */
[-CC-:B------:R-:W-:Y:S01]  /*6150*/  FFMA.FTZ R157, R182, R0.reuse, -R229.reuse ;  /* 0x00000000b69d7223 */ /* 0x180fe200000108e5 */
[----:B------:R-:W-:-:S03]  /*6160*/  FFMA.FTZ R159, R183, R0, -R229 ;  /* 0x00000000b79f7223 */ /* 0x000fc600000108e5 */
[----:B------:R-:W-:Y:S08]  /*6170*/  MUFU.EX2 R158, R158 ;  /* 0x0000009e009e7308 */ /* 0x000ff00000000800 */
[----:B------:R-:W1:Y:S08]  /*6180*/  MUFU.EX2 R156, R156 ;  /* 0x0000009c009c7308 */ /* 0x000e700000000800 */
[----:B------:R-:W2:Y:S08]  /*6190*/  MUFU.EX2 R157, R157 ;  /* 0x0000009d009d7308 */ /* 0x000eb00000000800 */
[----:B------:R-:W3:Y:S01]  /*61a0*/  MUFU.EX2 R159, R159 ;  /* 0x0000009f009f7308 */ /* 0x000ee20000000800 */
[----:B-1----:R-:W-:Y:S01]  /*61b0*/  F2FP.F16.F32.PACK_AB R153, R156, R158 ;  /* 0x0000009e9c99723e */ /* 0x002fe200000000ff */
[----:B------:R-:W-:-:S04]  /*61c0*/  FADD.FTZ R158, R158, R162 ;  /* 0x000000a29e9e7221 */ /* 0x000fc80000010000 */
[----:B------:R-:W-:-:S04]  /*61d0*/  FADD.FTZ R158, R156, R158 ;  /* 0x0000009e9c9e7221 */ /* 0x000fc80000010000 */
[----:B--2---:R-:W-:Y:S01]  /*61e0*/  FADD.FTZ R158, R157, R158 ;  /* 0x0000009e9d9e7221 */ /* 0x004fe20000010000 */
[----:B---3--:R-:W-:-:S03]  /*61f0*/  F2FP.F16.F32.PACK_AB R155, R159, R157 ;  /* 0x0000009d9f9b723e */ /* 0x008fc600000000ff */
[----:B------:R-:W-:Y:S01]  /*6200*/  FADD.FTZ R158, R159, R158 ;  /* 0x0000009e9f9e7221 */ /* 0x000fe20000010000 */
[----:B------:R-:W-:-:S03]  /*6210*/  WARPGROUP.ARRIVE ;  /* 0x00000000000079c5 */ /* 0x000fc60000000000 */
[----:B------:R-:W-:-:S04]  /*6220*/  FADD.FTZ R158, R160, R158 ;  /* 0x0000009ea09e7221 */ /* 0x000fc80000010000 */
[----:B------:R-:W-:Y:S01]  /*6230*/  FADD.FTZ R158, R161, R158 ;  /* 0x0000009ea19e7221 */ /* 0x000fe20000010000 */
[----:B------:R-:W-:Y:S01]  /*6240*/  HGMMA.64x256x16.F32 R24, R152, gdesc[UR8].tnspB, R24, gsb0 ;  /* 0x43e0000898187df0 */ /* 0x000fe20008000818 */
[----:B------:R-:W-:Y:S01]  /*6250*/  UIADD3 UR10, UR4, 0x200, URZ ;  /* 0x00000200040a7890 */ /* 0x000fe2000fffe03f */
[----:B------:R-:W-:Y:S01]  /*6260*/  UMOV UR11, 0x40000040 ;  /* 0x40000040000b7882 */ /* 0x000fe20000000000 */
[----:B------:R-:W-:Y:S01]  /*6270*/  UIADD3 UR4, UR4, 0x280, URZ ;  /* 0x0000028004047890 */ /* 0x000fe2000fffe03f */
[----:B------:R-:W-:Y:S02]  /*6280*/  WARPGROUP.DEPBAR.LE gsb0, 0x0 ;  /* 0x00008000000079c5 */ /* 0x000fe40000010000 */
[----:B------:R-:W-:Y:S02]  /*6290*/  F2FP.F16.F32.PACK_AB R152, R185, R184 ;  /* 0x000000b8b998723e */ /* 0x000fe400000000ff */
[----:B------:R-:W-:Y:S02]  /*62a0*/  F2FP.F16.F32.PACK_AB R153, R161, R160 ;  /* 0x000000a0a199723e */ /* 0x000fe400000000ff */
[C---:B------:R-:W-:Y:S01]  /*62b0*/  F2FP.F16.F32.PACK_AB R154, R189.reuse, R188 ;  /* 0x000000bcbd9a723e */ /* 0x040fe200000000ff */
[----:B------:R-:W-:Y:S01]  /*62c0*/  FADD.FTZ R189, R189, R172 ;  /* 0x000000acbdbd7221 */ /* 0x000fe20000010000 */
[----:B------:R-:W-:Y:S01]  /*62d0*/  F2FP.F16.F32.PACK_AB R155, R164, R163 ;  /* 0x000000a3a49b723e */ /* 0x000fe200000000ff */
[----:B------:R-:W-:-:S03]  /*62e0*/  FADD.FTZ R163, R163, R158 ;  /* 0x0000009ea3a37221 */ /* 0x000fc60000010000 */
[----:B------:R-:W-:Y:S01]  /*62f0*/  WARPGROUP.ARRIVE ;  /* 0x00000000000079c5 */ /* 0x000fe20000000000 */
[----:B------:R-:W-:-:S11]  /*6300*/  FADD.FTZ R163, R164, R163 ;  /* 0x000000a3a4a37221 */ /* 0x000fd60000010000 */
[----:B------:R-:W-:Y:S01]  /*6310*/  HGMMA.64x256x16.F32 R24, R152, gdesc[UR8].tnspB, R24, gsb0 ;  /* 0x43e0000898187df0 */ /* 0x000fe20008000818 */
[----:B------:R-:W-:Y:S01]  /*6320*/  UMOV UR10, UR4 ;  /* 0x00000004000a7c82 */ /* 0x000fe20008000000 */
        /* <DEDUP_REMOVED lines=19> */
.L_x_1073:
[----:B------:R-:W2:Y:S01]  /*6460*/  LDL.LU R152, [R1+0x14] ;  /* 0x0000140001987983 */ /* 0x000ea20000300800 */
[----:B------:R-:W-:Y:S01]  /*6470*/  UIADD3 UR36, UR36, 0x1, URZ ;  /* 0x0000000124247890 */ /* 0x000fe2000fffe03f */
[----:B------:R1:W-:Y:S06]  /*6480*/  BAR.ARV R218, 0x100 ;  /* 0x000400da0000751d */ /* 0x0003ec0000002000 */
[----:B------:R-:W-:Y:S02]  /*6490*/  UISETP.NE.AND UP0, UPT, UR36, 0x2, UPT ;  /* 0x000000022400788c */ /* 0x000fe4000bf05270 */
[----:B------:R-:W-:Y:S06]  /*64a0*/  BAR.ARV 0x8, 0x180 ;  /* 0x0206000000007b1d */ /* 0x000fec0000002000 */
[----:B------:R-:W-:Y:S01]  /*64b0*/  USEL UR4, URZ, 0x1, UP0 ;  /* 0x000000013f047887 */ /* 0x000fe20008000000 */
[----:B------:R-:W-:Y:S01]  /*64c0*/  PLOP3.LUT P0, PT, PT, PT, PT, 0x8, 0x0 ;  /* 0x000000000000781c */ /* 0x000fe20003f0e170 */
[----:B------:R-:W3:Y:S01]  /*64d0*/  SHFL.BFLY PT, R3, R200, 0x2, 0x1f ;  /* 0x0c401f00c8037f89 */ /* 0x000ee200000e0000 */
[----:B------:R-:W-:-:S02]  /*64e0*/  USEL UR36, UR36, URZ, UP0 ;  /* 0x0000003f24247287 */ /* 0x000fc40008000000 */
[----:B------:R-:W-:Y:S01]  /*64f0*/  ULOP3.LUT UR37, UR37, UR4, URZ, 0x3c, !UPT ;  /* 0x0000000425257292 */ /* 0x000fe2000f8e3c3f */
[----:B------:R-:W4:Y:S01]  /*6500*/  SHFL.BFLY PT, R2, R217, 0x2, 0x1f ;  /* 0x0c401f00d9027f89 */ /* 0x000f2200000e0000 */
[----:B---3--:R-:W-:Y:S01]  /*6510*/  FADD.FTZ R4, R3, R200 ;  /* 0x000000c803047221 */ /* 0x008fe20000010000 */
[----:B----4-:R-:W-:-:S04]  /*6520*/  FADD.FTZ R6, R2, R217 ;  /* 0x000000d902067221 */ /* 0x010fc80000010000 */
[----:B------:R-:W3:Y:S04]  /*6530*/  SHFL.BFLY PT, R3, R4, 0x1, 0x1f ;  /* 0x0c201f0004037f89 */ /* 0x000ee800000e0000 */
[----:B------:R-:W4:Y:S01]  /*6540*/  SHFL.BFLY PT, R5, R6, 0x1, 0x1f ;  /* 0x0c201f0006057f89 */ /* 0x000f2200000e0000 */
[----:B---3--:R-:W-:Y:S01]  /*6550*/  FADD.FTZ R7, R4, R3 ;  /* 0x0000000304077221 */ /* 0x008fe20000010000 */
[----:B------:R-:W-:Y:S01]  /*6560*/  CS2R R2, SRZ ;  /* 0x0000000000027805 */ /* 0x000fe2000001ff00 */
[----:B------:R-:W-:Y:S02]  /*6570*/  IMAD.MOV.U32 R4, RZ, RZ, -0x800000 ;  /* 0xff800000ff047424 */ /* 0x000fe400078e00ff */
[----:B----4-:R-:W-:Y:S01]  /*6580*/  FADD.FTZ R8, R6, R5 ;  /* 0x0000000506087221 */ /* 0x010fe20000010000 */
[----:B------:R-:W-:-:S04]  /*6590*/  FSETP.NE.FTZ.AND P1, PT, R7, RZ, PT ;  /* 0x000000ff0700720b */ /* 0x000fc80003f35000 */
[----:B------:R-:W-:-:S09]  /*65a0*/  FSETP.NE.FTZ.AND P2, PT, R8, RZ, PT ;  /* 0x000000ff0800720b */ /* 0x000fd20003f55000 */
[----:B------:R-:W3:Y:S08]  /*65b0*/  @P1 MUFU.LG2 R5, R7 ;  /* 0x0000000700051308 */ /* 0x000ef00000000c00 */
[----:B------:R-:W4:Y:S08]  /*65c0*/  @P2 MUFU.LG2 R6, R8 ;  /* 0x0000000800062308 */ /* 0x000f300000000c00 */
[----:B------:R5:W0:Y:S01]  /*65d0*/  @P1 MUFU.RCP R3, R7 ;  /* 0x0000000700031308 */ /* 0x000a220000001000 */
[----:B---3--:R-:W-:-:S07]  /*65e0*/  @P1 FMUL.FTZ R5, R5, 0.69314718246459960938 ;  /* 0x3f31721805051820 */ /* 0x008fce0000410000 */
[----:B------:R-:W3:Y:S01]  /*65f0*/  @P2 MUFU.RCP R2, R8 ;  /* 0x0000000800022308 */ /* 0x000ee20000001000 */
[C---:B-----5:R-:W-:Y:S01]  /*6600*/  @P1 FMUL.FTZ R7, R0.reuse, 0.69314718246459960938 ;  /* 0x3f31721800071820 */ /* 0x060fe20000410000 */
[----:B------:R-:W-:Y:S01]  /*6610*/  @P2 FMUL.FTZ R0, R0, 0.69314718246459960938 ;  /* 0x3f31721800002820 */ /* 0x000fe20000410000 */
[----:B----4-:R-:W-:-:S04]  /*6620*/  @P2 FMUL.FTZ R6, R6, 0.69314718246459960938 ;  /* 0x3f31721806062820 */ /* 0x010fc80000410000 */
[----:B------:R-:W-:Y:S01]  /*6630*/  @P2 FFMA.FTZ R4, R0, R165, R6 ;  /* 0x000000a500042223 */ /* 0x000fe20000010006 */
[-C--:B0-----:R-:W-:Y:S01]  /*6640*/  FMUL.FTZ R24, R24, R3.reuse ;  /* 0x0000000318187220 */ /* 0x081fe20000410000 */
        /* <DEDUP_REMOVED lines=129> */
[----:B--2---:R-:W-:-:S05]  /*6e60*/  VIADD R152, R152, 0x1 ;  /* 0x0000000198987836 */ /* 0x004fca0000000000 */
[----:B------:R1:W-:Y:S02]  /*6e70*/  STL [R1+0x14], R152 ;  /* 0x0000149801007387 */ /* 0x0003e40000100800 */
.L_x_1061:
[----:B------:R-:W2:Y:S01]  /*6e80*/  S2R R5, SR_CgaCtaId ;  /* 0x0000000000057919 */ /* 0x000ea20000008800 */
[----:B------:R-:W-:Y:S01]  /*6e90*/  MOV R0, 0x400 ;  /* 0x0000040000007802 */ /* 0x000fe20000000f00 */
[----:B------:R-:W-:Y:S01]  /*6ea0*/  BSSY B0, `(.L_x_1083) ;  /* 0x0000466000007945 */ /* 0x000fe20003800000 */
[----:B------:R-:W-:Y:S02]  /*6eb0*/  BAR.SYNC.DEFER_BLOCKING 0x5, 0x180 ;  /* 0x0146000000007b1d */ /* 0x000fe40000010000 */
[----:B--2---:R-:W-:-:S05]  /*6ec0*/  LEA R0, R5, R0, 0x18 ;  /* 0x0000000005007211 */ /* 0x004fca00078ec0ff */
[----:B------:R2:W3:Y:S01]  /*6ed0*/  LDS.128 R8, [R0+0x324d0] ;  /* 0x0324d00000087984 */ /* 0x0004e20000000c00 */
[----:B------:R-:W-:Y:S06]  /*6ee0*/  BAR.ARV 0x4, 0x180 ;  /* 0x0106000000007b1d */ /* 0x000fec0000002000 */
[----:B------:R-:W-:Y:S05]  /*6ef0*/  @P0 BRA `(.L_x_1084) ;  /* 0x0000003400e40947 */ /* 0x000fea0003800000 */
[----:B------:R-:W4:Y:S01]  /*6f00*/  LDL R2, [R1+0x80] ;  /* 0x0000800001027983 */ /* 0x000f220000100800 */
[----:B------:R-:W0:Y:S01]  /*6f10*/  S2R R5, SR_SWINHI ;  /* 0x0000000000057919 */ /* 0x000e220000002f00 */
[----:B------:R-:W-:Y:S01]  /*6f20*/  F2FP.F16.F32.PACK_AB R14, R29, R28 ;  /* 0x0000001c1d0e723e */ /* 0x000fe200000000ff */
[----:B------:R-:W-:Y:S01]  /*6f30*/  ULDC.64 UR4, c[0x0][0xd08] ;  /* 0x0003420000047ab9 */ /* 0x000fe20000000a00 */
[----:B------:R-:W2:Y:S01]  /*6f40*/  LDL.LU R164, [R1+0x10] ;  /* 0x0000100001a47983 */ /* 0x000ea20000300800 */
[----:B------:R-:W-:Y:S02]  /*6f50*/  F2FP.F16.F32.PACK_AB R15, R31, R30 ;  /* 0x0000001e1f0f723e */ /* 0x000fe400000000ff */
[----:B------:R-:W-:Y:S01]  /*6f60*/  F2FP.F16.F32.PACK_AB R18, R37, R36 ;  /* 0x000000242512723e */ /* 0x000fe200000000ff */
[----:B------:R-:W2:Y:S01]  /*6f70*/  LDL R163, [R1+0x7c] ;  /* 0x00007c0001a37983 */ /* 0x000ea20000100800 */
[----:B------:R-:W-:Y:S02]  /*6f80*/  F2FP.F16.F32.PACK_AB R19, R39, R38 ;  /* 0x000000262713723e */ /* 0x000fe400000000ff */
[----:B------:R-:W-:Y:S01]  /*6f90*/  F2FP.F16.F32.PACK_AB R154, R69, R68 ;  /* 0x00000044459a723e */ /* 0x000fe200000000ff */
[----:B------:R-:W2:Y:S01]  /*6fa0*/  LDL R162, [R1+0xc] ;  /* 0x00000c0001a27983 */ /* 0x000ea20000100800 */
[----:B------:R-:W-:-:S02]  /*6fb0*/  MOV R158, R0 ;  /* 0x00000000009e7202 */ /* 0x000fc40000000f00 */
[----:B0-----:R-:W-:Y:S01]  /*6fc0*/  MOV R159, R5 ;  /* 0x00000005009f7202 */ /* 0x001fe20000000f00 */
[----:B------:R-:W-:Y:S02]  /*6fd0*/  BAR.SYNC.DEFER_BLOCKING 0x1, 0x100 ;  /* 0x0044000000007b1d */ /* 0x000fe40000010000 */
[----:B----4-:R-:W-:-:S03]  /*6fe0*/  IMAD.WIDE R6, R2, 0x2, R158 ;  /* 0x0000000202067825 */ /* 0x010fc600078e029e */
[C---:B------:R-:W-:Y:S02]  /*6ff0*/  IADD3 R17, P0, R6.reuse, 0x20, RZ ;  /* 0x0000002006117810 */ /* 0x040fe40007f1e0ff */
[----:B------:R-:W-:Y:S02]  /*7000*/  IADD3 R153, P1, R6, 0x40, RZ ;  /* 0x0000004006997810 */ /* 0x000fe40007f3e0ff */
[----:B------:R-:W-:Y:S02]  /*7010*/  LOP3.LUT R16, R17, 0x380, RZ, 0xc0, !PT ;  /* 0x0000038011107812 */ /* 0x000fe400078ec0ff */
[----:B-1----:R-:W-:Y:S02]  /*7020*/  LOP3.LUT R152, R153, 0x380, RZ, 0xc0, !PT ;  /* 0x0000038099987812 */ /* 0x002fe400078ec0ff */
[----:B------:R-:W-:Y:S02]  /*7030*/  SHF.R.U64 R16, R16, 0x3, RZ ;  /* 0x0000000310107819 */ /* 0x000fe400000012ff */
[----:B------:R-:W-:-:S02]  /*7040*/  SHF.R.U64 R152, R152, 0x3, RZ ;  /* 0x0000000398987819 */ /* 0x000fc400000012ff */
[----:B------:R-:W-:Y:S02]  /*7050*/  LOP3.LUT R13, R6, 0x380, RZ, 0xc0, !PT ;  /* 0x00000380060d7812 */ /* 0x000fe400078ec0ff */
[----:B------:R-:W-:Y:S01]  /*7060*/  LOP3.LUT R16, R16, R17, RZ, 0x3c, !PT ;  /* 0x0000001110107212 */ /* 0x000fe200078e3cff */
[--C-:B------:R-:W-:Y:S01]  /*7070*/  IMAD.X R17, RZ, RZ, R7.reuse, P0 ;  /* 0x000000ffff117224 */ /* 0x100fe200000e0607 */
[----:B------:R-:W-:Y:S01]  /*7080*/  LOP3.LUT R152, R152, R153, RZ, 0x3c, !PT ;  /* 0x0000009998987212 */ /* 0x000fe200078e3cff */
[----:B------:R-:W-:Y:S01]  /*7090*/  IMAD.X R153, RZ, RZ, R7, P1 ;  /* 0x000000ffff997224 */ /* 0x000fe200008e0607 */
[----:B------:R-:W-:Y:S02]  /*70a0*/  SHF.R.U64 R13, R13, 0x3, RZ ;  /* 0x000000030d0d7819 */ /* 0x000fe400000012ff */
[C---:B------:R-:W-:Y:S02]  /*70b0*/  IADD3 R21, P0, R6.reuse, 0x60, RZ ;  /* 0x0000006006157810 */ /* 0x040fe40007f1e0ff */
[----:B------:R-:W-:-:S02]  /*70c0*/  IADD3 R155, P1, R6, 0x4000, RZ ;  /* 0x00004000069b7810 */ /* 0x000fc40007f3e0ff */
[----:B------:R-:W-:Y:S01]  /*70d0*/  LOP3.LUT R12, R13, R6, RZ, 0x3c, !PT ;  /* 0x000000060d0c7212 */ /* 0x000fe200078e3cff */
[----:B------:R-:W-:Y:S01]  /*70e0*/  IMAD.MOV.U32 R13, RZ, RZ, R7 ;  /* 0x000000ffff0d7224 */ /* 0x000fe200078e0007 */
[----:B------:R-:W-:Y:S02]  /*70f0*/  LOP3.LUT R20, R21, 0x380, RZ, 0xc0, !PT ;  /* 0x0000038015147812 */ /* 0x000fe400078ec0ff */
[----:B---3--:R-:W-:Y:S02]  /*7100*/  MOV R8, R152 ;  /* 0x0000009800087202 */ /* 0x008fe40000000f00 */
[----:B------:R-:W-:Y:S02]  /*7110*/  LOP3.LUT R152, R155, 0x380, RZ, 0xc0, !PT ;  /* 0x000003809b987812 */ /* 0x000fe400078ec0ff */
[----:B------:R-:W-:Y:S02]  /*7120*/  SHF.R.U64 R20, R20, 0x3, RZ ;  /* 0x0000000314147819 */ /* 0x000fe400000012ff */
[----:B------:R-:W-:-:S02]  /*7130*/  MOV R5, R12 ;  /* 0x0000000c00057202 */ /* 0x000fc40000000f00 */
[----:B------:R-:W-:Y:S02]  /*7140*/  SHF.R.U64 R152, R152, 0x3, RZ ;  /* 0x0000000398987819 */ /* 0x000fe400000012ff */
[----:B------:R-:W-:Y:S02]  /*7150*/  F2FP.F16.F32.PACK_AB R12, R25, R24 ;  /* 0x00000018190c723e */ /* 0x000fe400000000ff */
[----:B------:R-:W-:Y:S02]  /*7160*/  F2FP.F16.F32.PACK_AB R13, R27, R26 ;  /* 0x0000001a1b0d723e */ /* 0x000fe400000000ff */
[----:B------:R-:W-:Y:S02]  /*7170*/  MOV R2, R16 ;  /* 0x0000001000027202 */ /* 0x000fe40000000f00 */
[----:B------:R-:W-:Y:S01]  /*7180*/  LOP3.LUT R20, R20, R21, RZ, 0x3c, !PT ;  /* 0x0000001514147212 */ /* 0x000fe200078e3cff */
[----:B------:R-:W-:Y:S01]  /*7190*/  IMAD.X R21, RZ, RZ, R7, P0 ;  /* 0x000000ffff157224 */ /* 0x000fe200000e0607 */
[----:B------:R-:W-:-:S02]  /*71a0*/  F2FP.F16.F32.PACK_AB R16, R33, R32 ;  /* 0x000000202110723e */ /* 0x000fc400000000ff */
[----:B------:R-:W-:Y:S02]  /*71b0*/  F2FP.F16.F32.PACK_AB R17, R35, R34 ;  /* 0x000000222311723e */ /* 0x000fe400000000ff */
[----:B------:R-:W-:Y:S01]  /*71c0*/  LOP3.LUT R152, R152, R155, RZ, 0x3c, !PT ;  /* 0x0000009b98987212 */ /* 0x000fe200078e3cff */
[----:B------:R0:W-:Y:S01]  /*71d0*/  STSM.16.M88.4 [R5], R12 ;  /* 0x0000000c05007844 */ /* 0x0001e20000000200 */
[C---:B------:R-:W-:Y:S01]  /*71e0*/  IADD3 R155, P0, R6.reuse, 0x4020, RZ ;  /* 0x00004020069b7810 */ /* 0x040fe20007f1e0ff */
[----:B------:R-:W-:Y:S02]  /*71f0*/  IMAD.X R153, RZ, RZ, R7, P1 ;  /* 0x000000ffff997224 */ /* 0x000fe400008e0607 */
[----:B------:R1:W-:Y:S01]  /*7200*/  STSM.16.M88.4 [R2], R16 ;  /* 0x0000001002007844 */ /* 0x0003e20000000200 */
[----:B------:R-:W-:Y:S02]  /*7210*/  IADD3 R157, P1, R6, 0x8060, RZ ;  /* 0x00008060069d7810 */ /* 0x000fe40007f3e0ff */
[----:B0-----:R-:W-:-:S02]  /*7220*/  F2FP.F16.F32.PACK_AB R12, R41, R40 ;  /* 0x00000028290c723e */ /* 0x001fc400000000ff */
[----:B------:R-:W-:Y:S02]  /*7230*/  F2FP.F16.F32.PACK_AB R13, R43, R42 ;  /* 0x0000002a2b0d723e */ /* 0x000fe400000000ff */
[----:B------:R-:W-:Y:S02]  /*7240*/  F2FP.F16.F32.PACK_AB R14, R45, R44 ;  /* 0x0000002c2d0e723e */ /* 0x000fe400000000ff */
[----:B------:R-:W-:Y:S02]  /*7250*/  F2FP.F16.F32.PACK_AB R15, R47, R46 ;  /* 0x0000002e2f0f723e */ /* 0x000fe400000000ff */
[----:B------:R-:W-:Y:S02]  /*7260*/  MOV R5, R20 ;  /* 0x0000001400057202 */ /* 0x000fe40000000f00 */
[----:B------:R-:W-:Y:S02]  /*7270*/  LOP3.LUT R20, R155, 0x380, RZ, 0xc0, !PT ;  /* 0x000003809b147812 */ /* 0x000fe400078ec0ff */
[----:B-1----:R-:W-:-:S02]  /*7280*/  F2FP.F16.F32.PACK_AB R16, R49, R48 ;  /* 0x000000303110723e */ /* 0x002fc400000000ff */
[----:B------:R-:W-:Y:S02]  /*7290*/  F2FP.F16.F32.PACK_AB R17, R51, R50 ;  /* 0x000000323311723e */ /* 0x000fe400000000ff */
[----:B------:R-:W-:Y:S02]  /*72a0*/  F2FP.F16.F32.PACK_AB R18, R53, R52 ;  /* 0x000000343512723e */ /* 0x000fe400000000ff */
[----:B------:R-:W-:Y:S01]  /*72b0*/  F2FP.F16.F32.PACK_AB R19, R55, R54 ;  /* 0x000000363713723e */ /* 0x000fe200000000ff */
[----:B------:R0:W-:Y:S01]  /*72c0*/  STSM.16.M88.4 [R8], R12 ;  /* 0x0000000c08007844 */ /* 0x0001e20000000200 */
[----:B------:R-:W-:Y:S02]  /*72d0*/  SHF.R.U64 R20, R20, 0x3, RZ ;  /* 0x0000000314147819 */ /* 0x000fe400000012ff */
[----:B------:R-:W-:Y:S01]  /*72e0*/  MOV R2, R152 ;  /* 0x0000009800027202 */ /* 0x000fe20000000f00 */
[----:B------:R1:W-:Y:S01]  /*72f0*/  STSM.16.M88.4 [R5], R16 ;  /* 0x0000001005007844 */ /* 0x0003e20000000200 */
[----:B------:R-:W-:Y:S01]  /*7300*/  IMAD.X R21, RZ, RZ, R7, P0 ;  /* 0x000000ffff157224 */ /* 0x000fe200000e0607 */
[----:B------:R-:W-:-:S02]  /*7310*/  LOP3.LUT R20, R20, R155, RZ, 0x3c, !PT ;  /* 0x0000009b14147212 */ /* 0x000fc400078e3cff */
[----:B------:R-:W-:Y:S02]  /*7320*/  F2FP.F16.F32.PACK_AB R152, R65, R64 ;  /* 0x000000404198723e */ /* 0x000fe400000000ff */
[----:B0-----:R-:W-:Y:S02]  /*7330*/  F2FP.F16.F32.PACK_AB R12, R57, R56 ;  /* 0x00000038390c723e */ /* 0x001fe400000000ff */
[----:B------:R-:W-:Y:S02]  /*7340*/  F2FP.F16.F32.PACK_AB R13, R59, R58 ;  /* 0x0000003a3b0d723e */ /* 0x000fe400000000ff */
[----:B------:R-:W-:Y:S02]  /*7350*/  F2FP.F16.F32.PACK_AB R14, R61, R60 ;  /* 0x0000003c3d0e723e */ /* 0x000fe400000000ff */
[----:B------:R-:W-:Y:S02]  /*7360*/  F2FP.F16.F32.PACK_AB R15, R63, R62 ;  /* 0x0000003e3f0f723e */ /* 0x000fe400000000ff */
[----:B-1----:R-:W-:-:S02]  /*7370*/  IADD3 R5, P5, R6, 0x4040, RZ ;  /* 0x0000404006057810 */ /* 0x002fc40007fbe0ff */
[----:B------:R-:W-:Y:S01]  /*7380*/  IADD3 R17, P4, R6, 0x4060, RZ ;  /* 0x0000406006117810 */ /* 0x000fe20007f9e0ff */
[----:B------:R0:W-:Y:S01]  /*7390*/  STSM.16.M88.4 [R2], R12 ;  /* 0x0000000c02007844 */ /* 0x0001e20000000200 */
[----:B------:R-:W-:Y:S02]  /*73a0*/  MOV R21, R20 ;  /* 0x0000001400157202 */ /* 0x000fe40000000f00 */
[----:B------:R-:W-:Y:S02]  /*73b0*/  F2FP.F16.F32.PACK_AB R153, R67, R66 ;  /* 0x000000424399723e */ /* 0x000fe400000000ff */
[----:B------:R-:W-:Y:S02]  /*73c0*/  LOP3.LUT R156, R157, 0x380, RZ, 0xc0, !PT ;  /* 0x000003809d9c7812 */ /* 0x000fe400078ec0ff */
[----:B------:R-:W-:Y:S02]  /*73d0*/  F2FP.F16.F32.PACK_AB R155, R71, R70 ;  /* 0x00000046479b723e */ /* 0x000fe400000000ff */
[----:B------:R-:W-:-:S02]  /*73e0*/  LOP3.LUT R16, R17, 0x380, RZ, 0xc0, !PT ;  /* 0x0000038011107812 */ /* 0x000fc400078ec0ff */
[C---:B------:R-:W-:Y:S02]  /*73f0*/  IADD3 R161, P0, R6.reuse, 0xc040, RZ ;  /* 0x0000c04006a17810 */ /* 0x040fe40007f1e0ff */
[----:B0-----:R-:W-:Y:S02]  /*7400*/  LOP3.LUT R12, R5, 0x380, RZ, 0xc0, !PT ;  /* 0x00000380050c7812 */ /* 0x001fe400078ec0ff */
[----:B------:R-:W-:Y:S02]  /*7410*/  IADD3 R15, P2, R6, 0x8000, RZ ;  /* 0x00008000060f7810 */ /* 0x000fe40007f5e0ff */
[----:B------:R-:W-:Y:S02]  /*7420*/  SHF.R.U64 R12, R12, 0x3, RZ ;  /* 0x000000030c0c7819 */ /* 0x000fe400000012ff */
[----:B------:R-:W-:Y:S01]  /*7430*/  LOP3.LUT R2, R15, 0x380, RZ, 0xc0, !PT ;  /* 0x000003800f027812 */ /* 0x000fe200078ec0ff */
[----:B------:R0:W-:Y:S01]  /*7440*/  STSM.16.M88.4 [R21], R152 ;  /* 0x0000009815007844 */ /* 0x0001e20000000200 */
[----:B------:R-:W-:Y:S01]  /*7450*/  SHF.R.U64 R156, R156, 0x3, RZ ;  /* 0x000000039c9c7819 */ /* 0x000fe200000012ff */
[----:B------:R-:W-:Y:S01]  /*7460*/  IMAD.X R13, RZ, RZ, R7, P5 ;  /* 0x000000ffff0d7224 */ /* 0x000fe200028e0607 */
[----:B------:R-:W-:-:S02]  /*7470*/  SHF.R.U64 R16, R16, 0x3, RZ ;  /* 0x0000000310107819 */ /* 0x000fc400000012ff */
[----:B------:R-:W-:Y:S02]  /*7480*/  LOP3.LUT R12, R12, R5, RZ, 0x3c, !PT ;  /* 0x000000050c0c7212 */ /* 0x000fe400078e3cff */
[----:B------:R-:W-:Y:S02]  /*7490*/  LOP3.LUT R20, R161, 0x380, RZ, 0xc0, !PT ;  /* 0x00000380a1147812 */ /* 0x000fe400078ec0ff */
[----:B------:R-:W-:Y:S02]  /*74a0*/  LOP3.LUT R156, R156, R157, RZ, 0x3c, !PT ;  /* 0x0000009d9c9c7212 */ /* 0x000fe400078e3cff */
[----:B------:R-:W-:Y:S01]  /*74b0*/  LOP3.LUT R16, R16, R17, RZ, 0x3c, !PT ;  /* 0x0000001110107212 */ /* 0x000fe200078e3cff */
[--C-:B------:R-:W-:Y:S01]  /*74c0*/  IMAD.X R17, RZ, RZ, R7.reuse, P4 ;  /* 0x000000ffff117224 */ /* 0x100fe200020e0607 */
[----:B0-----:R-:W-:Y:S01]  /*74d0*/  SHF.R.U64 R152, R2, 0x3, RZ ;  /* 0x0000000302987819 */ /* 0x001fe200000012ff */
[----:B------:R-:W-:Y:S01]  /*74e0*/  IMAD.X R153, RZ, RZ, R7, P2 ;  /* 0x000000ffff997224 */ /* 0x000fe200010e0607 */
[----:B------:R-:W-:-:S02]  /*74f0*/  IADD3 R157, P2, R6, 0x8040, RZ ;  /* 0x00008040069d7810 */ /* 0x000fc40007f5e0ff */
[----:B------:R-:W-:Y:S02]  /*7500*/  LOP3.LUT R152, R152, R15, RZ, 0x3c, !PT ;  /* 0x0000000f98987212 */ /* 0x000fe400078e3cff */
[----:B------:R-:W-:Y:S02]  /*7510*/  MOV R8, R12 ;  /* 0x0000000c00087202 */ /* 0x000fe40000000f00 */
[----:B------:R-:W-:Y:S02]  /*7520*/  SHF.R.U64 R20, R20, 0x3, RZ ;  /* 0x0000000314147819 */ /* 0x000fe400000012ff */
[----:B------:R-:W-:Y:S02]  /*7530*/  F2FP.F16.F32.PACK_AB R12, R73, R72 ;  /* 0x00000048490c723e */ /* 0x000fe400000000ff */
[----:B------:R-:W-:Y:S02]  /*7540*/  F2FP.F16.F32.PACK_AB R13, R75, R74 ;  /* 0x0000004a4b0d723e */ /* 0x000fe400000000ff */
[----:B------:R-:W-:-:S02]  /*7550*/  F2FP.F16.F32.PACK_AB R14, R77, R76 ;  /* 0x0000004c4d0e723e */ /* 0x000fc400000000ff */
[----:B------:R-:W-:Y:S02]  /*7560*/  F2FP.F16.F32.PACK_AB R15, R79, R78 ;  /* 0x0000004e4f0f723e */ /* 0x000fe400000000ff */
[----:B------:R-:W-:Y:S02]  /*7570*/  LOP3.LUT R21, R157, 0x380, RZ, 0xc0, !PT ;  /* 0x000003809d157812 */ /* 0x000fe400078ec0ff */
[----:B------:R-:W-:Y:S01]  /*7580*/  MOV R5, R16 ;  /* 0x0000001000057202 */ /* 0x000fe20000000f00 */
[----:B------:R0:W-:Y:S01]  /*7590*/  STSM.16.M88.4 [R8], R12 ;  /* 0x0000000c08007844 */ /* 0x0001e20000000200 */
[----:B------:R-:W-:Y:S02]  /*75a0*/  LOP3.LUT R20, R20, R161, RZ, 0x3c, !PT ;  /* 0x000000a114147212 */ /* 0x000fe400078e3cff */
[----:B------:R-:W-:Y:S02]  /*75b0*/  F2FP.F16.F32.PACK_AB R16, R81, R80 ;  /* 0x000000505110723e */ /* 0x000fe400000000ff */
[----:B------:R-:W-:-:S02]  /*75c0*/  F2FP.F16.F32.PACK_AB R17, R83, R82 ;  /* 0x000000525311723e */ /* 0x000fc400000000ff */
[----:B------:R-:W-:Y:S02]  /*75d0*/  F2FP.F16.F32.PACK_AB R18, R85, R84 ;  /* 0x000000545512723e */ /* 0x000fe400000000ff */
[----:B------:R-:W-:Y:S02]  /*75e0*/  F2FP.F16.F32.PACK_AB R19, R87, R86 ;  /* 0x000000565713723e */ /* 0x000fe400000000ff */
[----:B------:R-:W-:Y:S02]  /*75f0*/  IADD3 R161, P3, R6, 0x8020, RZ ;  /* 0x0000802006a17810 */ /* 0x000fe40007f7e0ff */
[----:B------:R-:W-:Y:S02]  /*7600*/  MOV R2, R152 ;  /* 0x0000009800027202 */ /* 0x000fe40000000f00 */
[----:B------:R-:W-:Y:S02]  /*7610*/  F2FP.F16.F32.PACK_AB R152, R89, R88 ;  /* 0x000000585998723e */ /* 0x000fe400000000ff */
[----:B------:R-:W-:-:S02]  /*7620*/  F2FP.F16.F32.PACK_AB R153, R91, R90 ;  /* 0x0000005a5b99723e */ /* 0x000fc400000000ff */
[----:B0-----:R-:W-:Y:S02]  /*7630*/  SHF.R.U64 R8, R21, 0x3, RZ ;  /* 0x0000000315087819 */ /* 0x001fe400000012ff */
[----:B------:R-:W-:Y:S02]  /*7640*/  F2FP.F16.F32.PACK_AB R154, R93, R92 ;  /* 0x0000005c5d9a723e */ /* 0x000fe400000000ff */
[----:B------:R-:W-:Y:S01]  /*7650*/  F2FP.F16.F32.PACK_AB R155, R95, R94 ;  /* 0x0000005e5f9b723e */ /* 0x000fe200000000ff */
[----:B------:R0:W-:Y:S01]  /*7660*/  STSM.16.M88.4 [R5], R16 ;  /* 0x0000001005007844 */ /* 0x0001e20000000200 */
[----:B------:R-:W-:-:S03]  /*7670*/  LOP3.LUT R160, R161, 0x380, RZ, 0xc0, !PT ;  /* 0x00000380a1a07812 */ /* 0x000fc600078ec0ff */
[----:B------:R1:W-:Y:S01]  /*7680*/  STSM.16.M88.4 [R2], R152 ;  /* 0x0000009802007844 */ /* 0x0003e20000000200 */
[----:B------:R-:W-:-:S04]  /*7690*/  SHF.R.U64 R160, R160, 0x3, RZ ;  /* 0x00000003a0a07819 */ /* 0x000fc800000012ff */
[----:B------:R-:W-:Y:S02]  /*76a0*/  LOP3.LUT R160, R160, R161, RZ, 0x3c, !PT ;  /* 0x000000a1a0a07212 */ /* 0x000fe400078e3cff */
[----:B0-----:R-:W-:Y:S01]  /*76b0*/  LOP3.LUT R16, R8, R157, RZ, 0x3c, !PT ;  /* 0x0000009d08107212 */ /* 0x001fe200078e3cff */
[--C-:B------:R-:W-:Y:S02]  /*76c0*/  IMAD.X R157, RZ, RZ, R7.reuse, P1 ;  /* 0x000000ffff9d7224 */ /* 0x100fe400008e0607 */
[--C-:B------:R-:W-:Y:S01]  /*76d0*/  IMAD.X R17, RZ, RZ, R7.reuse, P2 ;  /* 0x000000ffff117224 */ /* 0x100fe200010e0607 */
[C---:B-1----:R-:W-:Y:S02]  /*76e0*/  IADD3 R155, P1, R6.reuse, 0xc020, RZ ;  /* 0x0000c020069b7810 */ /* 0x042fe40007f3e0ff */
[----:B------:R-:W-:Y:S02]  /*76f0*/  IADD3 R21, P2, R6, 0xc000, RZ ;  /* 0x0000c00006157810 */ /* 0x000fe40007f5e0ff */
[----:B------:R-:W-:Y:S01]  /*7700*/  LOP3.LUT R154, R155, 0x380, RZ, 0xc0, !PT ;  /* 0x000003809b9a7812 */ /* 0x000fe200078ec0ff */
[----:B------:R-:W-:Y:S01]  /*7710*/  IMAD.X R161, RZ, RZ, R7, P3 ;  /* 0x000000ffffa17224 */ /* 0x000fe200018e0607 */
[----:B------:R-:W-:-:S02]  /*7720*/  LOP3.LUT R8, R21, 0x380, RZ, 0xc0, !PT ;  /* 0x0000038015087812 */ /* 0x000fc400078ec0ff */
[----:B------:R-:W-:Y:S02]  /*7730*/  SHF.R.U64 R154, R154, 0x3, RZ ;  /* 0x000000039a9a7819 */ /* 0x000fe400000012ff */
[----:B------:R-:W-:Y:S02]  /*7740*/  SHF.R.U64 R152, R8, 0x3, RZ ;  /* 0x0000000308987819 */ /* 0x000fe400000012ff */
[----:B------:R-:W-:Y:S02]  /*7750*/  MOV R160, R160 ;  /* 0x000000a000a07202 */ /* 0x000fe40000000f00 */
[----:B------:R-:W-:Y:S02]  /*7760*/  F2FP.F16.F32.PACK_AB R12, R97, R96 ;  /* 0x00000060610c723e */ /* 0x000fe400000000ff */
[----:B------:R-:W-:Y:S02]  /*7770*/  F2FP.F16.F32.PACK_AB R13, R99, R98 ;  /* 0x00000062630d723e */ /* 0x000fe400000000ff */
[----:B------:R-:W-:-:S02]  /*7780*/  F2FP.F16.F32.PACK_AB R14, R101, R100 ;  /* 0x00000064650e723e */ /* 0x000fc400000000ff */
[----:B------:R-:W-:Y:S02]  /*7790*/  F2FP.F16.F32.PACK_AB R15, R103, R102 ;  /* 0x00000066670f723e */ /* 0x000fe400000000ff */
[----:B------:R-:W-:Y:S01]  /*77a0*/  MOV R5, R16 ;  /* 0x0000001000057202 */ /* 0x000fe20000000f00 */
[----:B------:R-:W-:Y:S01]  /*77b0*/  IMAD.X R153, RZ, RZ, R7, P2 ;  /* 0x000000ffff997224 */ /* 0x000fe200010e0607 */
[----:B------:R-:W-:Y:S02]  /*77c0*/  F2FP.F16.F32.PACK_AB R16, R105, R104 ;  /* 0x000000686910723e */ /* 0x000fe400000000ff */
[----:B------:R-:W-:Y:S02]  /*77d0*/  F2FP.F16.F32.PACK_AB R17, R107, R106 ;  /* 0x0000006a6b11723e */ /* 0x000fe400000000ff */
[----:B------:R-:W-:Y:S02]  /*77e0*/  F2FP.F16.F32.PACK_AB R18, R109, R108 ;  /* 0x0000006c6d12723e */ /* 0x000fe400000000ff */
[----:B------:R-:W-:-:S02]  /*77f0*/  F2FP.F16.F32.PACK_AB R19, R111, R110 ;  /* 0x0000006e6f13723e */ /* 0x000fc400000000ff */
[----:B------:R-:W-:Y:S01]  /*7800*/  LOP3.LUT R154, R154, R155, RZ, 0x3c, !PT ;  /* 0x0000009b9a9a7212 */ /* 0x000fe200078e3cff */
[--C-:B------:R-:W-:Y:S01]  /*7810*/  IMAD.X R155, RZ, RZ, R7.reuse, P1 ;  /* 0x000000ffff9b7224 */ /* 0x100fe200008e0607 */
[----:B------:R-:W-:Y:S02]  /*7820*/  LOP3.LUT R152, R152, R21, RZ, 0x3c, !PT ;  /* 0x0000001598987212 */ /* 0x000fe400078e3cff */
[----:B------:R-:W-:Y:S01]  /*7830*/  IADD3 R6, P1, R6, 0xc060, RZ ;  /* 0x0000c06006067810 */ /* 0x000fe20007f3e0ff */
[----:B------:R0:W-:Y:S01]  /*7840*/  STSM.16.M88.4 [R160], R12 ;  /* 0x0000000ca0007844 */ /* 0x0001e20000000200 */
[----:B------:R-:W-:Y:S02]  /*7850*/  MOV R156, R156 ;  /* 0x0000009c009c7202 */ /* 0x000fe40000000f00 */
[----:B------:R-:W-:Y:S01]  /*7860*/  MOV R2, R152 ;  /* 0x0000009800027202 */ /* 0x000fe20000000f00 */
[----:B------:R1:W-:Y:S01]  /*7870*/  STSM.16.M88.4 [R5], R16 ;  /* 0x0000001005007844 */ /* 0x0003e20000000200 */
[----:B------:R-:W3:Y:S01]  /*7880*/  LDC.64 R152, c[0x0][0xd00] ;  /* 0x00034000ff987b82 */ /* 0x000ee20000000a00 */
[----:B------:R-:W-:Y:S01]  /*7890*/  MOV R154, R154 ;  /* 0x0000009a009a7202 */ /* 0x000fe20000000f00 */
[----:B------:R-:W-:-:S02]  /*78a0*/  IMAD.X R21, RZ, RZ, R7, P0 ;  /* 0x000000ffff157224 */ /* 0x000fc400000e0607 */
[----:B------:R-:W-:Y:S01]  /*78b0*/  IMAD.X R7, RZ, RZ, R7, P1 ;  /* 0x000000ffff077224 */ /* 0x000fe200008e0607 */
[----:B0-----:R-:W-:Y:S02]  /*78c0*/  F2FP.F16.F32.PACK_AB R12, R113, R112 ;  /* 0x00000070710c723e */ /* 0x001fe400000000ff */
[----:B------:R-:W-:Y:S02]  /*78d0*/  F2FP.F16.F32.PACK_AB R13, R115, R114 ;  /* 0x00000072730d723e */ /* 0x000fe400000000ff */
[----:B------:R-:W-:Y:S02]  /*78e0*/  F2FP.F16.F32.PACK_AB R14, R117, R116 ;  /* 0x00000074750e723e */ /* 0x000fe400000000ff */
[----:B------:R-:W-:Y:S02]  /*78f0*/  F2FP.F16.F32.PACK_AB R15, R119, R118 ;  /* 0x00000076770f723e */ /* 0x000fe400000000ff */
[----:B-1----:R-:W-:Y:S02]  /*7900*/  LOP3.LUT R5, R6, 0x380, RZ, 0xc0, !PT ;  /* 0x0000038006057812 */ /* 0x002fe400078ec0ff */
[----:B------:R-:W-:Y:S01]  /*7910*/  F2FP.F16.F32.PACK_AB R16, R121, R120 ;  /* 0x000000787910723e */ /* 0x000fe200000000ff */
[----:B------:R0:W-:Y:S01]  /*7920*/  STSM.16.M88.4 [R156], R12 ;  /* 0x0000000c9c007844 */ /* 0x0001e20000000200 */
[----:B------:R-:W-:-:S02]  /*7930*/  SHF.R.U64 R5, R5, 0x3, RZ ;  /* 0x0000000305057819 */ /* 0x000fc400000012ff */
[----:B------:R-:W-:Y:S02]  /*7940*/  F2FP.F16.F32.PACK_AB R17, R123, R122 ;  /* 0x0000007a7b11723e */ /* 0x000fe400000000ff */
[----:B------:R-:W-:Y:S02]  /*7950*/  F2FP.F16.F32.PACK_AB R18, R125, R124 ;  /* 0x0000007c7d12723e */ /* 0x000fe400000000ff */
[----:B------:R-:W-:Y:S02]  /*7960*/  F2FP.F16.F32.PACK_AB R19, R127, R126 ;  /* 0x0000007e7f13723e */ /* 0x000fe400000000ff */
[----:B------:R-:W-:Y:S02]  /*7970*/  LOP3.LUT R6, R5, R6, RZ, 0x3c, !PT ;  /* 0x0000000605067212 */ /* 0x000fe400078e3cff */
[----:B------:R-:W-:Y:S01]  /*7980*/  MOV R20, R20 ;  /* 0x0000001400147202 */ /* 0x000fe20000000f00 */
[----:B------:R1:W-:Y:S01]  /*7990*/  STSM.16.M88.4 [R2], R16 ;  /* 0x0000001002007844 */ /* 0x0003e20000000200 */
[----:B0-----:R-:W-:Y:S01]  /*79a0*/  F2FP.F16.F32.PACK_AB R12, R129, R128 ;  /* 0x00000080810c723e */ /* 0x001fe200000000ff */
[----:B------:R-:W0:Y:S01]  /*79b0*/  LDC R21, c[0x0][0xce8] ;  /* 0x00033a00ff157b82 */ /* 0x000e220000000800 */
[----:B------:R-:W-:-:S02]  /*79c0*/  F2FP.F16.F32.PACK_AB R13, R131, R130 ;  /* 0x00000082830d723e */ /* 0x000fc400000000ff */
[----:B------:R-:W-:Y:S02]  /*79d0*/  F2FP.F16.F32.PACK_AB R14, R133, R132 ;  /* 0x00000084850e723e */ /* 0x000fe400000000ff */
[----:B------:R-:W-:Y:S02]  /*79e0*/  F2FP.F16.F32.PACK_AB R15, R135, R134 ;  /* 0x00000086870f723e */ /* 0x000fe400000000ff */
[----:B------:R-:W-:-:S03]  /*79f0*/  MOV R8, R6 ;  /* 0x0000000600087202 */ /* 0x000fc60000000f00 */
[----:B------:R4:W-:Y:S01]  /*7a00*/  STSM.16.M88.4 [R154], R12 ;  /* 0x0000000c9a007844 */ /* 0x0009e20000000200 */
[----:B-1----:R-:W-:Y:S02]  /*7a10*/  F2FP.F16.F32.PACK_AB R16, R137, R136 ;  /* 0x000000888910723e */ /* 0x002fe400000000ff */
[----:B------:R-:W-:Y:S02]  /*7a20*/  F2FP.F16.F32.PACK_AB R17, R139, R138 ;  /* 0x0000008a8b11723e */ /* 0x000fe400000000ff */
[----:B------:R-:W-:Y:S02]  /*7a30*/  F2FP.F16.F32.PACK_AB R18, R141, R140 ;  /* 0x0000008c8d12723e */ /* 0x000fe400000000ff */
[----:B------:R-:W-:-:S05]  /*7a40*/  F2FP.F16.F32.PACK_AB R19, R143, R142 ;  /* 0x0000008e8f13723e */ /* 0x000fca00000000ff */
[----:B------:R1:W-:Y:S01]  /*7a50*/  STSM.16.M88.4 [R20], R16 ;  /* 0x0000001014007844 */ /* 0x0003e20000000200 */
[----:B----4-:R-:W-:Y:S02]  /*7a60*/  F2FP.F16.F32.PACK_AB R12, R145, R144 ;  /* 0x00000090910c723e */ /* 0x010fe400000000ff */
[----:B------:R-:W-:Y:S02]  /*7a70*/  F2FP.F16.F32.PACK_AB R13, R147, R146 ;  /* 0x00000092930d723e */ /* 0x000fe400000000ff */
[----:B------:R-:W-:Y:S02]  /*7a80*/  F2FP.F16.F32.PACK_AB R14, R149, R148 ;  /* 0x00000094950e723e */ /* 0x000fe400000000ff */
[----:B------:R-:W-:-:S05]  /*7a90*/  F2FP.F16.F32.PACK_AB R15, R151, R150 ;  /* 0x00000096970f723e */ /* 0x000fca00000000ff */
[----:B------:R4:W-:Y:S01]  /*7aa0*/  STSM.16.M88.4 [R8], R12 ;  /* 0x0000000c08007844 */ /* 0x0009e20000000200 */
[----:B------:R-:W-:Y:S01]  /*7ab0*/  BAR.SYNC.DEFER_BLOCKING 0x1, 0x100 ;  /* 0x0044000000007b1d */ /* 0x000fe20000010000 */
[----:B---3--:R-:W-:Y:S01]  /*7ac0*/  ISETP.NE.U32.AND P0, PT, R152, RZ, PT ;  /* 0x000000ff9800720c */ /* 0x008fe20003f05070 */
[----:B------:R-:W-:-:S03]  /*7ad0*/  IMAD.SHL.U32 R7, R204, 0x4, RZ ;  /* 0x00000004cc077824 */ /* 0x000fc600078e00ff */
[----:B------:R-:W-:Y:S02]  /*7ae0*/  ISETP.NE.AND.EX P0, PT, R153, RZ, PT, P0 ;  /* 0x000000ff9900720c */ /* 0x000fe40003f05300 */
[----:B--2---:R-:W-:Y:S02]  /*7af0*/  SHF.L.U64.HI R22, R204, 0x2, R164 ;  /* 0x00000002cc167819 */ /* 0x004fe400000102a4 */
[----:B-1----:R-:W-:Y:S01]  /*7b00*/  IADD3 R16, P1, R7, R152, RZ ;  /* 0x0000009807107210 */ /* 0x002fe20007f3e0ff */
[----:B------:R-:W-:Y:S01]  /*7b10*/  IMAD.MOV.U32 R2, RZ, RZ, RZ ;  /* 0x000000ffff027224 */ /* 0x000fe200078e00ff */
[----:B----4-:R-:W1:Y:S03]  /*7b20*/  LDC R8, c[0x0][0xbd4] ;  /* 0x0002f500ff087b82 */ /* 0x010e660000000800 */
[----:B------:R-:W-:-:S05]  /*7b30*/  IMAD.X R17, R22, 0x1, R153, P1 ;  /* 0x0000000116117824 */ /* 0x000fca00008e0699 */
[----:B------:R-:W2:Y:S01]  /*7b40*/  @P0 LDG.E R2, desc[UR38][R16.64] ;  /* 0x0000002610020981 */ /* 0x000ea2000c1e1900 */
[----:B------:R-:W-:-:S04]  /*7b50*/  ISETP.NE.U32.AND P1, PT, RZ, UR4, PT ;  /* 0x00000004ff007c0c */ /* 0x000fc8000bf25070 */
[----:B------:R-:W-:-:S13]  /*7b60*/  ISETP.NE.AND.EX P1, PT, RZ, UR5, PT, P1 ;  /* 0x00000005ff007c0c */ /* 0x000fda000bf25310 */
[----:B------:R-:W-:-:S04]  /*7b70*/  @P1 IADD3 R6, P2, R7, UR4, RZ ;  /* 0x0000000407061c10 */ /* 0x000fc8000ff5e0ff */
[----:B------:R-:W-:Y:S02]  /*7b80*/  @P1 IADD3.X R7, R22, UR5, RZ, P2, !PT ;  /* 0x0000000516071c10 */ /* 0x000fe400097fe4ff */
[----:B------:R-:W-:-:S04]  /*7b90*/  ISETP.NE.AND P2, PT, R207, RZ, PT ;  /* 0x000000ffcf00720c */ /* 0x000fc80003f45270 */
[----:B-1----:R-:W-:Y:S01]  /*7ba0*/  SEL R8, R207, R8, P2 ;  /* 0x00000008cf087207 */ /* 0x002fe20001000000 */
[----:B------:R-:W-:-:S03]  /*7bb0*/  ULDC UR4, c[0x0][0xb88] ;  /* 0x0002e20000047ab9 */ /* 0x000fc60000000800 */
[----:B------:R-:W-:Y:S01]  /*7bc0*/  ISETP.GT.AND P3, PT, R8, 0x1, PT ;  /* 0x000000010800780c */ /* 0x000fe20003f64270 */
[----:B------:R-:W-:Y:S02]  /*7bd0*/  IMAD.MOV.U32 R8, RZ, RZ, 0xab8 ;  /* 0x00000ab8ff087424 */ /* 0x000fe400078e00ff */
[----:B------:R-:W-:-:S03]  /*7be0*/  IMAD.U32 R5, RZ, RZ, UR4 ;  /* 0x00000004ff057e24 */ /* 0x000fc6000f8e00ff */
[----:B------:R-:W-:-:S03]  /*7bf0*/  SEL R8, R8, 0xa78, P3 ;  /* 0x00000a7808087807 */ /* 0x000fc60001800000 */
[----:B------:R1:W5:Y:S01]  /*7c00*/  @P1 LDG.E R5, desc[UR38][R6.64] ;  /* 0x0000002606051981 */ /* 0x000362000c1e1900 */
[----:B------:R-:W3:Y:S08]  /*7c10*/  LDC.64 R12, c[0x0][R8+0x218] ;  /* 0x00008600080c7b82 */ /* 0x000ef00000000a00 */
[----:B-1----:R-:W1:Y:S01]  /*7c20*/  LDC.64 R6, c[0x0][R8+0x220] ;  /* 0x0000880008067b82 */ /* 0x002e620000000a00 */
[----:B------:R-:W-:-:S02]  /*7c30*/  ISETP.NE.U32.AND P2, PT, R152, RZ, PT ;  /* 0x000000ff9800720c */ /* 0x000fc40003f45070 */
[----:B0-----:R-:W-:Y:S02]  /*7c40*/  ISETP.NE.AND P4, PT, R21, 0x1, PT ;  /* 0x000000011500780c */ /* 0x001fe40003f85270 */
[----:B------:R-:W-:-:S04]  /*7c50*/  ISETP.NE.AND.EX P2, PT, R153, RZ, PT, P2 ;  /* 0x000000ff9900720c */ /* 0x000fc80003f45320 */
[----:B------:R-:W-:Y:S02]  /*7c60*/  SEL R204, R204, RZ, !P2 ;  /* 0x000000ffcccc7207 */ /* 0x000fe40005000000 */
[----:B------:R-:W-:Y:S01]  /*7c70*/  SEL R15, R164, RZ, !P2 ;  /* 0x000000ffa40f7207 */ /* 0x000fe20005000000 */
[----:B---3--:R-:W-:-:S04]  /*7c80*/  IMAD R13, R13, R206, RZ ;  /* 0x000000ce0d0d7224 */ /* 0x008fc800078e02ff */
[----:B------:R-:W0:Y:S01]  /*7c90*/  @P4 LDC R153, c[0x0][0xcec] ;  /* 0x00033b00ff994b82 */ /* 0x000e220000000800 */
[----:B-1----:R-:W-:-:S07]  /*7ca0*/  IMAD R7, R7, R204, RZ ;  /* 0x000000cc07077224 */ /* 0x002fce00078e02ff */
[----:B------:R-:W1:Y:S01]  /*7cb0*/  @P4 LDC R155, c[0x0][0xcf0] ;  /* 0x00033c00ff9b4b82 */ /* 0x000e620000000800 */
[C---:B------:R-:W-:Y:S02]  /*7cc0*/  IMAD R19, R6.reuse, R15, R7 ;  /* 0x0000000f06137224 */ /* 0x040fe400078e0207 */
[----:B------:R-:W-:-:S04]  /*7cd0*/  IMAD.WIDE.U32 R14, R6, R204, RZ ;  /* 0x000000cc060e7225 */ /* 0x000fc800078e00ff */
[----:B------:R-:W-:-:S04]  /*7ce0*/  IMAD.WIDE.U32 R6, R12, R206, RZ ;  /* 0x000000ce0c067225 */ /* 0x000fc800078e00ff */
[----:B------:R-:W-:Y:S02]  /*7cf0*/  IMAD.IADD R157, R7, 0x1, R13 ;  /* 0x00000001079d7824 */ /* 0x000fe400078e020d */
[----:B------:R-:W3:Y:S01]  /*7d00*/  LDC.64 R12, c[0x0][0xca8] ;  /* 0x00032a00ff0c7b82 */ /* 0x000ee20000000a00 */
[----:B------:R-:W-:-:S07]  /*7d10*/  IMAD.IADD R152, R15, 0x1, R19 ;  /* 0x000000010f987824 */ /* 0x000fce00078e0213 */
[----:B------:R-:W4:Y:S01]  /*7d20*/  LDC.64 R18, c[0x0][R8+0x228] ;  /* 0x00008a0008127b82 */ /* 0x000f220000000a00 */
[----:B------:R-:W-:Y:S01]  /*7d30*/  IMAD R20, R208, 0x80, R163 ;  /* 0x00000080d0147824 */ /* 0x000fe200078e02a3 */
[----:B------:R-:W-:-:S06]  /*7d40*/  SEL R7, R162, RZ, P3 ;  /* 0x000000ffa2077207 */ /* 0x000fcc0001800000 */
[----:B---3--:R-:W3:Y:S08]  /*7d50*/  @!P3 LDC R12, c[0x0][0xc50] ;  /* 0x00031400ff0cbb82 */ /* 0x008ef00000000800 */
[----:B------:R-:W3:Y:S01]  /*7d60*/  @!P3 LDC R13, c[0x0][0xc54] ;  /* 0x00031500ff0dbb82 */ /* 0x000ee20000000800 */
[----:B--2---:R-:W-:-:S07]  /*7d70*/  IADD3 R22, P2, P5, R14, R6, R2 ;  /* 0x000000060e167210 */ /* 0x004fce0007d5e002 */
[----:B------:R-:W2:Y:S01]  /*7d80*/  LDC.64 R14, c[0x0][R8+0x210] ;  /* 0x00008400080e7b82 */ /* 0x000ea20000000a00 */
[----:B0-----:R-:W-:-:S04]  /*7d90*/  @P4 IMAD.HI.U32 R6, R20, R153, RZ ;  /* 0x0000009914064227 */ /* 0x001fc800078e00ff */
[----:B------:R-:W-:Y:S01]  /*7da0*/  IMAD.MOV.U32 R153, RZ, RZ, R20 ;  /* 0x000000ffff997224 */ /* 0x000fe200078e0014 */
[----:B-1----:R-:W-:Y:S01]  /*7db0*/  @P4 SHF.R.U32.HI R153, RZ, R155, R6 ;  /* 0x0000009bff994219 */ /* 0x002fe20000011606 */
[-C--:B----4-:R-:W-:Y:S01]  /*7dc0*/  IMAD R155, R19, R7.reuse, RZ ;  /* 0x00000007139b7224 */ /* 0x090fe200078e02ff */
[----:B------:R-:W-:Y:S01]  /*7dd0*/  SHF.R.S32.HI R6, RZ, 0x1f, R2 ;  /* 0x0000001fff067819 */ /* 0x000fe20000011402 */
[----:B------:R-:W-:-:S04]  /*7de0*/  IMAD.WIDE.U32 R18, R18, R7, RZ ;  /* 0x0000000712127225 */ /* 0x000fc800078e00ff */
[----:B------:R-:W-:Y:S01]  /*7df0*/  IMAD.MOV R7, RZ, RZ, -R153 ;  /* 0x000000ffff077224 */ /* 0x000fe200078e0a99 */
[----:B------:R-:W-:Y:S01]  /*7e00*/  IADD3.X R152, R152, R157, R6, P2, P5 ;  /* 0x0000009d98987210 */ /* 0x000fe200017ea406 */
[----:B------:R-:W-:Y:S01]  /*7e10*/  IMAD.IADD R155, R19, 0x1, R155 ;  /* 0x00000001139b7824 */ /* 0x000fe200078e029b */
[----:B------:R-:W-:Y:S01]  /*7e20*/  IADD3 R18, P2, P5, R153, R22, R18 ;  /* 0x0000001699127210 */ /* 0x000fe20007d5e012 */
[----:B------:R-:W-:Y:S01]  /*7e30*/  IMAD R7, R21, R7, R20 ;  /* 0x0000000715077224 */ /* 0x000fe200078e0214 */
[----:B------:R-:W-:-:S04]  /*7e40*/  SHF.R.S32.HI R19, RZ, 0x1f, R153 ;  /* 0x0000001fff137819 */ /* 0x000fc80000011499 */
[----:B------:R-:W-:Y:S02]  /*7e50*/  IADD3.X R19, R19, R152, R155, P2, P5 ;  /* 0x0000009813137210 */ /* 0x000fe400017ea49b */
[----:B------:R-:W-:Y:S01]  /*7e60*/  SHF.R.S32.HI R153, RZ, 0x1f, R7 ;  /* 0x0000001fff997819 */ /* 0x000fe20000011407 */
[-C--:B--2---:R-:W-:Y:S02]  /*7e70*/  IMAD R8, R15, R7.reuse, RZ ;  /* 0x000000070f087224 */ /* 0x084fe400078e02ff */
[----:B------:R-:W-:-:S04]  /*7e80*/  IMAD.WIDE.U32 R18, R14, R7, R18 ;  /* 0x000000070e127225 */ /* 0x000fc800078e0012 */
[----:B------:R-:W-:-:S04]  /*7e90*/  IMAD R153, R14, R153, R8 ;  /* 0x000000990e997224 */ /* 0x000fc800078e0208 */
[----:B------:R-:W-:Y:S01]  /*7ea0*/  IMAD.IADD R7, R19, 0x1, R153 ;  /* 0x0000000113077824 */ /* 0x000fe200078e0299 */
[----:B---3--:R-:W-:-:S04]  /*7eb0*/  LEA R19, P2, R18, R12, 0x2 ;  /* 0x0000000c12137211 */ /* 0x008fc800078410ff */
[----:B------:R-:W-:Y:S01]  /*7ec0*/  LEA.HI.X R7, R18, R13, R7, 0x2, P2 ;  /* 0x0000000d12077211 */ /* 0x000fe200010f1407 */
[----:B------:R-:W-:Y:S08]  /*7ed0*/  @P1 BRA `(.L_x_1085) ;  /* 0x0000000000101947 */ /* 0x000ff00003800000 */
[----:B------:R-:W-:Y:S05]  /*7ee0*/  @!P0 BRA `(.L_x_1085) ;  /* 0x00000000000c8947 */ /* 0x000fea0003800000 */
[----:B------:R-:W2:Y:S04]  /*7ef0*/  LDG.E R8, desc[UR38][R16.64] ;  /* 0x0000002610087981 */ /* 0x000ea8000c1e1900 */
[----:B-----5:R-:W2:Y:S02]  /*7f00*/  LDG.E R5, desc[UR38][R16.64+0x4] ;  /* 0x0000042610057981 */ /* 0x020ea4000c1e1900 */
[----:B--2---:R-:W-:-:S07]  /*7f10*/  IMAD.IADD R5, R5, 0x1, -R8 ;  /* 0x0000000105057824 */ /* 0x004fce00078e0a08 */
.L_x_1085:
[----:B------:R-:W2:Y:S01]  /*7f20*/  LDL R16, [R1+0x78] ;  /* 0x0000780001107983 */ /* 0x000ea20000100800 */
[----:B------:R-:W0:Y:S03]  /*7f30*/  S2R R8, SR_TID.X ;  /* 0x0000000000087919 */ /* 0x000e260000002100 */
[----:B------:R-:W-:Y:S04]  /*7f40*/  SHFL.IDX PT, R12, R19, RZ, 0x1c1f ;  /* 0x001c1fff130c7589 */ /* 0x000fe800000e0000 */
[----:B------:R-:W1:Y:S04]  /*7f50*/  SHFL.IDX PT, R13, R7, RZ, 0x1c1f ;  /* 0x001c1fff070d7589 */ /* 0x000e6800000e0000 */
[----:B------:R-:W-:Y:S01]  /*7f60*/  SHFL.IDX PT, R14, R19, 0x1, 0x1c1f ;  /* 0x003c1f00130e7f89 */ /* 0x000fe200000e0000 */
[----:B0-----:R-:W-:-:S05]  /*7f70*/  VIADD R17, R8, 0xffffff80 ;  /* 0xffffff8008117836 */ /* 0x001fca0000000000 */
[----:B------:R-:W-:-:S04]  /*7f80*/  SHF.R.S32.HI R8, RZ, 0x1f, R17 ;  /* 0x0000001fff087819 */ /* 0x000fc80000011411 */
[----:B------:R-:W-:-:S04]  /*7f90*/  LEA.HI R8, R8, R17, RZ, 0x7 ;  /* 0x0000001108087211 */ /* 0x000fc800078f38ff */
[----:B------:R-:W-:Y:S01]  /*7fa0*/  LOP3.LUT R8, R8, 0xffffff80, RZ, 0xc0, !PT ;  /* 0xffffff8008087812 */ /* 0x000fe200078ec0ff */
[----:B------:R-:W0:Y:S04]  /*7fb0*/  SHFL.IDX PT, R15, R7, 0x1, 0x1c1f ;  /* 0x003c1f00070f7f89 */ /* 0x000e2800000e0000 */
[----:B------:R-:W-:Y:S02]  /*7fc0*/  IMAD.IADD R8, R17, 0x1, -R8 ;  /* 0x0000000111087824 */ /* 0x000fe400078e0a08 */
[----:B-----5:R-:W-:-:S03]  /*7fd0*/  IMAD R5, R5, R21, RZ ;  /* 0x0000001505057224 */ /* 0x020fc600078e02ff */
[----:B------:R-:W-:Y:S01]  /*7fe0*/  LOP3.LUT P0, RZ, R8, 0x3, RZ, 0xc0, !PT ;  /* 0x0000000308ff7812 */ /* 0x000fe2000780c0ff */
[----:B--2---:R-:W-:-:S04]  /*7ff0*/  IMAD R16, R208, 0x80, R16 ;  /* 0x00000080d0107824 */ /* 0x004fc800078e0210 */
[C---:B------:R-:W-:Y:S01]  /*8000*/  VIADD R8, R16.reuse, 0x8 ;  /* 0x0000000810087836 */ /* 0x040fe20000000000 */
[----:B------:R-:W-:-:S04]  /*8010*/  ISETP.GE.OR P1, PT, R16, R5, P0 ;  /* 0x000000051000720c */ /* 0x000fc80000726670 */
[----:B------:R-:W-:-:S09]  /*8020*/  ISETP.GE.OR P0, PT, R8, R5, P0 ;  /* 0x000000050800720c */ /* 0x000fd20000706670 */
[----:B-1----:R1:W-:Y:S04]  /*8030*/  @!P1 ST.E desc[UR38][R12.64], R3 ;  /* 0x000000030c009985 */ /* 0x0023e8000c101926 */
[----:B0-----:R1:W-:Y:S01]  /*8040*/  @!P0 ST.E desc[UR38][R14.64], R4 ;  /* 0x000000040e008985 */ /* 0x0013e2000c101926 */
[----:B------:R-:W-:Y:S05]  /*8050*/  @P3 BRA `(.L_x_1086) ;  /* 0x0000000c00f83947 */ /* 0x000fea0003800000 */
[----:B------:R-:W0:Y:S01]  /*8060*/  S2R R17, SR_TID.X ;  /* 0x0000000000117919 */ /* 0x000e220000002100 */
[----:B------:R-:W2:Y:S01]  /*8070*/  @P4 LDC R85, c[0x0][0xcec] ;  /* 0x00033b00ff554b82 */ /* 0x000ea20000000800 */
[----:B------:R-:W-:-:S07]  /*8080*/  ULDC.64 UR4, c[0x0][0xba0] ;  /* 0x0002e80000047ab9 */ /* 0x000fce0000000a00 */
[----:B------:R-:W3:Y:S01]  /*8090*/  @P4 LDC R87, c[0x0][0xcf0] ;  /* 0x00033c00ff574b82 */ /* 0x000ee20000000800 */
[----:B0-----:R-:W-:-:S05]  /*80a0*/  VIADD R17, R17, 0xffffff80 ;  /* 0xffffff8011117836 */ /* 0x001fca0000000000 */
[----:B-1----:R-:W-:-:S04]  /*80b0*/  SHF.R.S32.HI R3, RZ, 0x1f, R17 ;  /* 0x0000001fff037819 */ /* 0x002fc80000011411 */
[----:B------:R-:W-:-:S04]  /*80c0*/  LEA.HI R3, R3, R17, RZ, 0x3 ;  /* 0x0000001103037211 */ /* 0x000fc800078f18ff */
[----:B------:R-:W-:-:S05]  /*80d0*/  LOP3.LUT R4, R3, 0xfffffff8, RZ, 0xc0, !PT ;  /* 0xfffffff803047812 */ /* 0x000fca00078ec0ff */
[----:B------:R-:W-:Y:S01]  /*80e0*/  IMAD.IADD R83, R17, 0x1, -R4 ;  /* 0x0000000111537824 */ /* 0x000fe200078e0a04 */
[----:B------:R-:W-:-:S03]  /*80f0*/  SHF.R.S32.HI R4, RZ, 0x3, R3 ;  /* 0x00000003ff047819 */ /* 0x000fc60000011403 */
[----:B------:R-:W-:-:S04]  /*8100*/  IMAD.SHL.U32 R3, R83, 0x8, RZ ;  /* 0x0000000853037824 */ /* 0x000fc800078e00ff */
[----:B------:R-:W-:-:S04]  /*8110*/  IMAD R7, R4, 0x40, R3 ;  /* 0x0000004004077824 */ /* 0x000fc800078e0203 */
[----:B------:R-:W-:-:S03]  /*8120*/  IMAD.WIDE R158, R7, 0x2, R158 ;  /* 0x00000002079e7825 */ /* 0x000fc600078e029e */
[C---:B------:R-:W-:Y:S02]  /*8130*/  IADD3 R29, P1, R158.reuse, 0x3000, RZ ;  /* 0x000030009e1d7810 */ /* 0x040fe40007f3e0ff */
[C---:B------:R-:W-:Y:S02]  /*8140*/  IADD3 R17, P3, R158.reuse, 0x1000, RZ ;  /* 0x000010009e117810 */ /* 0x040fe40007f7e0ff */
[----:B------:R-:W-:Y:S02]  /*8150*/  LOP3.LUT R28, R29, 0x380, RZ, 0xc0, !PT ;  /* 0x000003801d1c7812 */ /* 0x000fe400078ec0ff */
[----:B------:R-:W-:Y:S02]  /*8160*/  IADD3 R25, P2, R158, 0x2000, RZ ;  /* 0x000020009e197810 */ /* 0x000fe40007f5e0ff */
[----:B------:R-:W-:Y:S02]  /*8170*/  SHF.R.U64 R28, R28, 0x3, RZ ;  /* 0x000000031c1c7819 */ /* 0x000fe400000012ff */
[----:B------:R-:W-:-:S02]  /*8180*/  LOP3.LUT R16, R17, 0x380, RZ, 0xc0, !PT ;  /* 0x0000038011107812 */ /* 0x000fc400078ec0ff */
[----:B------:R-:W-:Y:S01]  /*8190*/  LOP3.LUT R28, R28, R29, RZ, 0x3c, !PT ;  /* 0x0000001d1c1c7212 */ /* 0x000fe200078e3cff */
[----:B------:R-:W-:Y:S01]  /*81a0*/  IMAD.X R29, RZ, RZ, R159, P1 ;  /* 0x000000ffff1d7224 */ /* 0x000fe200008e069f */
[----:B------:R-:W-:Y:S02]  /*81b0*/  IADD3 R53, P1, R158, 0x9000, RZ ;  /* 0x000090009e357810 */ /* 0x000fe40007f3e0ff */
[----:B------:R-:W-:Y:S02]  /*81c0*/  LOP3.LUT R24, R25, 0x380, RZ, 0xc0, !PT ;  /* 0x0000038019187812 */ /* 0x000fe400078ec0ff */
[----:B------:R-:W-:Y:S01]  /*81d0*/  LOP3.LUT R52, R53, 0x380, RZ, 0xc0, !PT ;  /* 0x0000038035347812 */ /* 0x000fe200078ec0ff */
[----:B------:R-:W5:Y:S01]  /*81e0*/  LD.E.128 R28, desc[UR38][R28.64] ;  /* 0x000000261c1c7980 */ /* 0x000f62000c101d00 */
[----:B------:R-:W-:Y:S02]  /*81f0*/  SHF.R.U64 R16, R16, 0x3, RZ ;  /* 0x0000000310107819 */ /* 0x000fe400000012ff */
[----:B------:R-:W-:-:S02]  /*8200*/  SHF.R.U64 R52, R52, 0x3, RZ ;  /* 0x0000000334347819 */ /* 0x000fc400000012ff */
[----:B------:R-:W-:Y:S02]  /*8210*/  SHF.R.U64 R24, R24, 0x3, RZ ;  /* 0x0000000318187819 */ /* 0x000fe400000012ff */
[----:B------:R-:W-:Y:S01]  /*8220*/  LOP3.LUT R52, R52, R53, RZ, 0x3c, !PT ;  /* 0x0000003534347212 */ /* 0x000fe200078e3cff */
[--C-:B------:R-:W-:Y:S01]  /*8230*/  IMAD.X R53, RZ, RZ, R159.reuse, P1 ;  /* 0x000000ffff357224 */ /* 0x100fe200008e069f */
[----:B------:R-:W-:Y:S02]  /*8240*/  IADD3 R8, P1, R158, 0xf000, RZ ;  /* 0x0000f0009e087810 */ /* 0x000fe40007f3e0ff */
[----:B------:R-:W-:Y:S01]  /*8250*/  LOP3.LUT R16, R16, R17, RZ, 0x3c, !PT ;  /* 0x0000001110107212 */ /* 0x000fe200078e3cff */
[--C-:B------:R-:W-:Y:S01]  /*8260*/  IMAD.X R17, RZ, RZ, R159.reuse, P3 ;  /* 0x000000ffff117224 */ /* 0x100fe200018e069f */
[----:B------:R-:W-:Y:S01]  /*8270*/  LOP3.LUT R7, R8, 0x380, RZ, 0xc0, !PT ;  /* 0x0000038008077812 */ /* 0x000fe200078ec0ff */
[--C-:B------:R-:W-:Y:S01]  /*8280*/  IMAD.X R77, RZ, RZ, R159.reuse, P1 ;  /* 0x000000ffff4d7224 */ /* 0x100fe200008e069f */
[----:B------:R-:W-:Y:S01]  /*8290*/  LOP3.LUT R24, R24, R25, RZ, 0x3c, !PT ;  /* 0x0000001918187212 */ /* 0x000fe200078e3cff */
[----:B------:R-:W-:Y:S01]  /*82a0*/  IMAD.X R25, RZ, RZ, R159, P2 ;  /* 0x000000ffff197224 */ /* 0x000fe200010e069f */
[----:B------:R-:W-:Y:S01]  /*82b0*/  SHF.R.U64 R7, R7, 0x3, RZ ;  /* 0x0000000307077819 */ /* 0x000fe200000012ff */
[----:B------:R-:W5:Y:S01]  /*82c0*/  LD.E.128 R16, desc[UR38][R16.64] ;  /* 0x0000002610107980 */ /* 0x000f62000c101d00 */
[----:B------:R-:W-:-:S02]  /*82d0*/  IADD3 R33, P0, R158, 0x4000, RZ ;  /* 0x000040009e217810 */ /* 0x000fc40007f1e0ff */
[----:B------:R-:W-:Y:S01]  /*82e0*/  LOP3.LUT R76, R7, R8, RZ, 0x3c, !PT ;  /* 0x00000008074c7212 */ /* 0x000fe200078e3cff */
[----:B------:R-:W-:Y:S01]  /*82f0*/  IMAD R7, R6, UR4, RZ ;  /* 0x0000000406077c24 */ /* 0x000fe2000f8e02ff */
[C---:B------:R-:W-:Y:S01]  /*8300*/  IADD3 R37, P6, R158.reuse, 0x5000, RZ ;  /* 0x000050009e257810 */ /* 0x040fe20007fde0ff */
[----:B------:R-:W5:Y:S01]  /*8310*/  LD.E.128 R24, desc[UR38][R24.64] ;  /* 0x0000002618187980 */ /* 0x000f62000c101d00 */
[----:B------:R-:W-:Y:S01]  /*8320*/  IADD3 R41, P5, R158, 0x6000, RZ ;  /* 0x000060009e297810 */ /* 0x000fe20007fbe0ff */
[----:B------:R-:W-:Y:S01]  /*8330*/  IMAD R81, R2, UR5, R7 ;  /* 0x0000000502517c24 */ /* 0x000fe2000f8e0207 */
[----:B------:R-:W-:Y:S01]  /*8340*/  IADD3 R45, P3, R158, 0x7000, RZ ;  /* 0x000070009e2d7810 */ /* 0x000fe20007f7e0ff */
[----:B------:R-:W-:Y:S01]  /*8350*/  IMAD.WIDE.U32 R6, R2, UR4, RZ ;  /* 0x0000000402067c25 */ /* 0x000fe2000f8e00ff */
[----:B------:R-:W-:Y:S01]  /*8360*/  IADD3 R49, P2, R158, 0x8000, RZ ;  /* 0x000080009e317810 */ /* 0x000fe20007f5e0ff */
[----:B------:R-:W-:Y:S01]  /*8370*/  ULDC.64 UR4, c[0x0][0xbe8] ;  /* 0x0002fa0000047ab9 */ /* 0x000fe20000000a00 */
[----:B------:R-:W-:Y:S01]  /*8380*/  LOP3.LUT R32, R33, 0x380, RZ, 0xc0, !PT ;  /* 0x0000038021207812 */ /* 0x000fe200078ec0ff */
[----:B------:R-:W-:Y:S01]  /*8390*/  IMAD.IADD R7, R7, 0x1, R81 ;  /* 0x0000000107077824 */ /* 0x000fe200078e0251 */
[----:B------:R-:W-:Y:S01]  /*83a0*/  LOP3.LUT R36, R37, 0x380, RZ, 0xc0, !PT ;  /* 0x0000038025247812 */ /* 0x000fe200078ec0ff */
[----:B------:R-:W-:Y:S01]  /*83b0*/  IMAD R81, R83, 0x20, R4 ;  /* 0x0000002053517824 */ /* 0x000fe200078e0204 */
[----:B------:R-:W-:Y:S01]  /*83c0*/  LOP3.LUT R40, R41, 0x380, RZ, 0xc0, !PT ;  /* 0x0000038029287812 */ /* 0x000fe200078ec0ff */
[----:B------:R-:W5:Y:S01]  /*83d0*/  LD.E.128 R52, desc[UR38][R52.64] ;  /* 0x0000002634347980 */ /* 0x000f62000c101d00 */
[----:B------:R-:W-:Y:S01]  /*83e0*/  LOP3.LUT R44, R45, 0x380, RZ, 0xc0, !PT ;  /* 0x000003802d2c7812 */ /* 0x000fe200078ec0ff */
[----:B------:R-:W-:Y:S01]  /*83f0*/  IMAD R20, R208, 0x80, R81 ;  /* 0x00000080d0147824 */ /* 0x000fe200078e0251 */
[----:B------:R-:W-:Y:S01]  /*8400*/  LOP3.LUT R48, R49, 0x380, RZ, 0xc0, !PT ;  /* 0x0000038031307812 */ /* 0x000fe200078ec0ff */
[----:B------:R-:W-:Y:S01]  /*8410*/  IMAD.WIDE.U32 R6, R206, UR4, R6 ;  /* 0x00000004ce067c25 */ /* 0x000fe2000f8e0006 */
[----:B------:R-:W-:Y:S01]  /*8420*/  SHF.R.U64 R32, R32, 0x3, RZ ;  /* 0x0000000320207819 */ /* 0x000fe200000012ff */
[----:B------:R-:W5:Y:S01]  /*8430*/  LD.E.128 R76, desc[UR38][R76.64] ;  /* 0x000000264c4c7980 */ /* 0x000f62000c101d00 */
[----:B------:R-:W-:Y:S01]  /*8440*/  SHF.R.U64 R36, R36, 0x3, RZ ;  /* 0x0000000324247819 */ /* 0x000fe200000012ff */
[----:B--2---:R-:W-:Y:S01]  /*8450*/  @P4 IMAD.HI.U32 R2, R20, R85, RZ ;  /* 0x0000005514024227 */ /* 0x004fe200078e00ff */
[----:B------:R-:W-:-:S02]  /*8460*/  SHF.R.U64 R40, R40, 0x3, RZ ;  /* 0x0000000328287819 */ /* 0x000fc400000012ff */
[----:B------:R-:W-:Y:S02]  /*8470*/  SHF.R.U64 R44, R44, 0x3, RZ ;  /* 0x000000032c2c7819 */ /* 0x000fe400000012ff */
[----:B------:R-:W-:Y:S02]  /*8480*/  SHF.R.U64 R48, R48, 0x3, RZ ;  /* 0x0000000330307819 */ /* 0x000fe400000012ff */
[----:B------:R-:W-:Y:S01]  /*8490*/  SHF.R.S32.HI R83, RZ, 0x1f, R204 ;  /* 0x0000001fff537819 */ /* 0x000fe200000114cc */
        /* <DEDUP_REMOVED lines=12> */
[----:B------:R-:W-:Y:S01]  /*8560*/  IMAD.MOV.U32 R81, RZ, RZ, R20 ;  /* 0x000000ffff517224 */ /* 0x000fe200078e0014 */
[C---:B------:R-:W-:Y:S01]  /*8570*/  IADD3 R61, P6, R158.reuse, 0xb000, RZ ;  /* 0x0000b0009e3d7810 */ /* 0x040fe20007fde0ff */
[----:B------:R-:W-:Y:S01]  /*8580*/  ULDC.64 UR4, c[0x0][0xbf0] ;  /* 0x0002fc0000047ab9 */ /* 0x000fe20000000a00 */
[C---:B------:R-:W-:Y:S01]  /*8590*/  IADD3 R65, P5, R158.reuse, 0xc000, RZ ;  /* 0x0000c0009e417810 */ /* 0x040fe20007fbe0ff */
[----:B------:R-:W5:Y:S01]  /*85a0*/  LD.E.128 R32, desc[UR38][R32.64] ;  /* 0x0000002620207980 */ /* 0x000f62000c101d00 */
[----:B------:R-:W-:-:S02]  /*85b0*/  IADD3 R69, P3, R158, 0xd000, RZ ;  /* 0x0000d0009e457810 */ /* 0x000fc40007f7e0ff */
[----:B------:R-:W-:Y:S01]  /*85c0*/  IADD3 R73, P2, R158, 0xe000, RZ ;  /* 0x0000e0009e497810 */ /* 0x000fe20007f5e0ff */
[----:B------:R-:W5:Y:S01]  /*85d0*/  LD.E.128 R36, desc[UR38][R36.64] ;  /* 0x0000002624247980 */ /* 0x000f62000c101d00 */
[----:B---3--:R-:W-:Y:S01]  /*85e0*/  @P4 SHF.R.U32.HI R81, RZ, R87, R2 ;  /* 0x00000057ff514219 */ /* 0x008fe20000011602 */
[----:B------:R-:W-:Y:S01]  /*85f0*/  IMAD R83, R83, UR4, RZ ;  /* 0x0000000453537c24 */ /* 0x000fe2000f8e02ff */
[----:B------:R-:W-:Y:S01]  /*8600*/  LOP3.LUT R56, R57, 0x380, RZ, 0xc0, !PT ;  /* 0x0000038039387812 */ /* 0x000fe200078ec0ff */
[----:B------:R-:W5:Y:S01]  /*8610*/  LD.E.128 R40, desc[UR38][R40.64] ;  /* 0x0000002628287980 */ /* 0x000f62000c101d00 */
[----:B------:R-:W-:Y:S01]  /*8620*/  LOP3.LUT R60, R61, 0x380, RZ, 0xc0, !PT ;  /* 0x000003803d3c7812 */ /* 0x000fe200078ec0ff */
[----:B------:R-:W-:Y:S01]  /*8630*/  IMAD.MOV R8, RZ, RZ, -R81 ;  /* 0x000000ffff087224 */ /* 0x000fe200078e0a51 */
[----:B------:R-:W-:Y:S01]  /*8640*/  LOP3.LUT R64, R65, 0x380, RZ, 0xc0, !PT ;  /* 0x0000038041407812 */ /* 0x000fe200078ec0ff */
[----:B------:R-:W5:Y:S01]  /*8650*/  LD.E.128 R44, desc[UR38][R44.64] ;  /* 0x000000262c2c7980 */ /* 0x000f62000c101d00 */
[----:B------:R-:W-:-:S02]  /*8660*/  LOP3.LUT R68, R69, 0x380, RZ, 0xc0, !PT ;  /* 0x0000038045447812 */ /* 0x000fc400078ec0ff */
[----:B------:R-:W-:Y:S01]  /*8670*/  LOP3.LUT R72, R73, 0x380, RZ, 0xc0, !PT ;  /* 0x0000038049487812 */ /* 0x000fe200078ec0ff */
[----:B------:R-:W5:Y:S01]  /*8680*/  LD.E.128 R48, desc[UR38][R48.64] ;  /* 0x0000002630307980 */ /* 0x000f62000c101d00 */
[----:B------:R-:W-:Y:S01]  /*8690*/  SHF.R.S32.HI R2, RZ, 0x1f, R81 ;  /* 0x0000001fff027819 */ /* 0x000fe20000011451 */
[----:B------:R-:W-:Y:S01]  /*86a0*/  IMAD R83, R204, UR5, R83 ;  /* 0x00000005cc537c24 */ /* 0x000fe2000f8e0253 */
[----:B------:R-:W-:Y:S01]  /*86b0*/  LOP3.LUT R13, R158, 0x380, RZ, 0xc0, !PT ;  /* 0x000003809e0d7812 */ /* 0x000fe200078ec0ff */
[----:B------:R-:W-:Y:S01]  /*86c0*/  IMAD.WIDE.U32 R6, R204, UR4, R6 ;  /* 0x00000004cc067c25 */ /* 0x000fe2000f8e0006 */
[----:B------:R-:W-:Y:S01]  /*86d0*/  ULDC.64 UR4, c[0x0][0xbe0] ;  /* 0x0002f80000047ab9 */ /* 0x000fe20000000a00 */
[----:B------:R-:W-:Y:S02]  /*86e0*/  SHF.R.U64 R56, R56, 0x3, RZ ;  /* 0x0000000338387819 */ /* 0x000fe400000012ff */
[----:B------:R-:W-:Y:S01]  /*86f0*/  SHF.R.U64 R60, R60, 0x3, RZ ;  /* 0x000000033c3c7819 */ /* 0x000fe200000012ff */
[----:B------:R-:W-:Y:S01]  /*8700*/  IMAD R2, R2, UR4, RZ ;  /* 0x0000000402027c24 */ /* 0x000fe2000f8e02ff */
[----:B------:R-:W-:Y:S01]  /*8710*/  SHF.R.U64 R64, R64, 0x3, RZ ;  /* 0x0000000340407819 */ /* 0x000fe200000012ff */
[----:B------:R-:W-:Y:S01]  /*8720*/  IMAD R21, R21, R8, R20 ;  /* 0x0000000815157224 */ /* 0x000fe200078e0214 */
[----:B------:R-:W-:-:S02]  /*8730*/  SHF.R.U64 R68, R68, 0x3, RZ ;  /* 0x0000000344447819 */ /* 0x000fc400000012ff */
[----:B------:R-:W-:Y:S01]  /*8740*/  SHF.R.U64 R72, R72, 0x3, RZ ;  /* 0x0000000348487819 */ /* 0x000fe200000012ff */
[----:B------:R-:W-:Y:S01]  /*8750*/  IMAD.IADD R7, R7, 0x1, R83 ;  /* 0x0000000107077824 */ /* 0x000fe200078e0253 */
[----:B------:R-:W-:Y:S01]  /*8760*/  SHF.R.U64 R13, R13, 0x3, RZ ;  /* 0x000000030d0d7819 */ /* 0x000fe200000012ff */
        /* <DEDUP_REMOVED lines=11> */
[----:B------:R-:W-:Y:S01]  /*8820*/  LOP3.LUT R158, R13, R158, RZ, 0x3c, !PT ;  /* 0x0000009e0d9e7212 */ /* 0x000fe200078e3cff */
[----:B------:R-:W-:Y:S01]  /*8830*/  IMAD.WIDE.U32 R6, R81, UR4, R6 ;  /* 0x0000000451067c25 */ /* 0x000fe2000f8e0006 */
[----:B------:R-:W-:Y:S01]  /*8840*/  SHF.R.S32.HI R2, RZ, 0x1f, R21 ;  /* 0x0000001fff027819 */ /* 0x000fe20000011415 */
[----:B------:R-:W-:Y:S01]  /*8850*/  ULDC.64 UR4, c[0x0][0xbd8] ;  /* 0x0002f60000047ab9 */ /* 0x000fe20000000a00 */
[----:B------:R-:W5:Y:S01]  /*8860*/  LD.E.128 R56, desc[UR38][R56.64] ;  /* 0x0000002638387980 */ /* 0x000f62000c101d00 */
[----:B------:R-:W-:-:S02]  /*8870*/  IMAD.IADD R7, R7, 0x1, R83 ;  /* 0x0000000107077824 */ /* 0x000fc400078e0253 */
[----:B------:R-:W-:Y:S01]  /*8880*/  IMAD R2, R2, UR4, RZ ;  /* 0x0000000402027c24 */ /* 0x000fe2000f8e02ff */
[----:B------:R0:W5:Y:S01]  /*8890*/  LD.E.128 R12, desc[UR38][R158.64] ;  /* 0x000000269e0c7980 */ /* 0x000162000c101d00 */
[----:B------:R-:W-:-:S03]  /*88a0*/  IMAD R22, R208, 0x80, R4 ;  /* 0x00000080d0167824 */ /* 0x000fc600078e0204 */
[----:B------:R-:W5:Y:S04]  /*88b0*/  LD.E.128 R60, desc[UR38][R60.64] ;  /* 0x000000263c3c7980 */ /* 0x000f68000c101d00 */
[----:B------:R-:W5:Y:S04]  /*88c0*/  LD.E.128 R64, desc[UR38][R64.64] ;  /* 0x0000002640407980 */ /* 0x000f68000c101d00 */
[----:B------:R-:W5:Y:S04]  /*88d0*/  LD.E.128 R68, desc[UR38][R68.64] ;  /* 0x0000002644447980 */ /* 0x000f68000c101d00 */
[----:B------:R-:W5:Y:S01]  /*88e0*/  LD.E.128 R72, desc[UR38][R72.64] ;  /* 0x0000002648487980 */ /* 0x000f62000c101d00 */
[C---:B------:R-:W-:Y:S01]  /*88f0*/  IMAD R81, R21.reuse, UR5, R2 ;  /* 0x0000000515517c24 */ /* 0x040fe2000f8e0202 */
[----:B------:R-:W-:Y:S01]  /*8900*/  @!PT LDS RZ, [RZ] ;  /* 0x00000000fffff984 */ /* 0x000fe20000000800 */
[----:B------:R-:W-:Y:S01]  /*8910*/  @!PT LDS RZ, [RZ] ;  /* 0x00000000fffff984 */ /* 0x000fe20000000800 */
[----:B------:R-:W-:Y:S01]  /*8920*/  @!PT LDS RZ, [RZ] ;  /* 0x00000000fffff984 */ /* 0x000fe20000000800 */
[----:B------:R-:W-:Y:S01]  /*8930*/  @!PT LDS RZ, [RZ] ;  /* 0x00000000fffff984 */ /* 0x000fe20000000800 */
[----:B------:R1:W-:Y:S06]  /*8940*/  MEMBAR.ALL.CTA ;  /* 0x0000000000007992 */ /* 0x0003ec0000008000 */
[----:B-1----:R-:W1:Y:S01]  /*8950*/  FENCE.VIEW.ASYNC.S ;  /* 0x00000000000073c6 */ /* 0x002e620000000000 */
[----:B------:R-:W-:Y:S01]  /*8960*/  IMAD.WIDE.U32 R6, R21, UR4, R6 ;  /* 0x0000000415067c25 */ /* 0x000fe2000f8e0006 */
[----:B------:R-:W-:-:S03]  /*8970*/  ULDC.64 UR4, c[0x0][0xb80] ;  /* 0x0002e00000047ab9 */ /* 0x000fc60000000a00 */
[----:B------:R-:W-:Y:S01]  /*8980*/  VIADD R2, R22, 0x20 ;  /* 0x0000002016027836 */ /* 0x000fe20000000000 */
[----:B------:R-:W-:Y:S01]  /*8990*/  LEA R8, P2, R6, UR4, 0x1 ;  /* 0x0000000406087c11 */ /* 0x000fe2000f8408ff */
[----:B------:R-:W-:-:S03]  /*89a0*/  IMAD.IADD R7, R7, 0x1, R81 ;  /* 0x0000000107077824 */ /* 0x000fc600078e0251 */
[-C--:B------:R-:W-:Y:S02]  /*89b0*/  ISETP.GE.AND P1, PT, R2, R5.reuse, PT ;  /* 0x000000050200720c */ /* 0x080fe40003f26270 */
[----:B------:R-:W-:Y:S01]  /*89c0*/  LEA.HI.X R2, R6, UR5, R7, 0x1, P2 ;  /* 0x0000000506027c11 */ /* 0x000fe200090f0c07 */
[----:B------:R-:W-:Y:S01]  /*89d0*/  VIADD R0, R0, 0x32420 ;  /* 0x0003242000007836 */ /* 0x000fe20000000000 */
[----:B------:R-:W-:-:S04]  /*89e0*/  ISETP.GE.AND P2, PT, R22, R5, PT ;  /* 0x000000051600720c */ /* 0x000fc80003f46270 */
[----:B------:R-:W-:Y:S01]  /*89f0*/  PRMT R0, RZ, 0x654, R0 ;  /* 0x00000654ff007816 */ /* 0x000fe20000000000 */
[----:B------:R-:W-:Y:S02]  /*8a00*/  VIADD R4, R22, 0x40 ;  /* 0x0000004016047836 */ /* 0x000fe40000000000 */
[C---:B------:R-:W-:Y:S02]  /*8a10*/  VIADD R85, R3.reuse, 0x40 ;  /* 0x0000004003557836 */ /* 0x040fe40000000000 */
[C---:B------:R-:W-:Y:S01]  /*8a20*/  VIADD R87, R3.reuse, 0x80 ;  /* 0x0000008003577836 */ /* 0x040fe20000000000 */
[----:B-1----:R1:W-:Y:S01]  /*8a30*/  SYNCS.ARRIVE.TRANS64.RED.A1T0 RZ, [R0+URZ], RZ ;  /* 0x000000ff00ff79a7 */ /* 0x0023e2000810043f */
[----:B------:R-:W-:Y:S01]  /*8a40*/  VIADD R89, R3, 0xc0 ;  /* 0x000000c003597836 */ /* 0x000fe20000000000 */
[----:B------:R0:W2:Y:S01]  /*8a50*/  SHFL.IDX PT, R82, R8, RZ, 0x181f ;  /* 0x00181fff08527589 */ /* 0x0000a200000e0000 */
[----:B------:R-:W-:Y:S01]  /*8a60*/  BSSY B1, `(.L_x_1087) ;  /* 0x0000019000017945 */ /* 0x000fe20003800000 */
[----:B------:R-:W-:-:S02]  /*8a70*/  ISETP.GE.AND P0, PT, R4, R5, PT ;  /* 0x000000050400720c */ /* 0x000fc40003f06270 */
[----:B-1----:R0:W1:Y:S01]  /*8a80*/  SHFL.IDX PT, R0, R2, RZ, 0x181f ;  /* 0x00181fff02007589 */ /* 0x00206200000e0000 */
[----:B------:R-:W-:Y:S02]  /*8a90*/  SHF.R.S32.HI R84, RZ, 0x1f, R3 ;  /* 0x0000001fff547819 */ /* 0x000fe40000011403 */
        /* <DEDUP_REMOVED lines=9> */
[----:B--2---:R-:W-:-:S04]  /*8b30*/  @!P5 LEA R6, P6, R3, R82, 0x1 ;  /* 0x000000520306d211 */ /* 0x004fc800078c08ff */
[----:B-1----:R-:W-:Y:S02]  /*8b40*/  @!P5 LEA.HI.X R7, R3, R0, R84, 0x1, P6 ;  /* 0x000000000307d211 */ /* 0x002fe400030f0c54 */
        /* <DEDUP_REMOVED lines=10> */
.L_x_1088:
[----:B------:R-:W-:Y:S05]  /*8bf0*/  BSYNC B1 ;  /* 0x0000000000017941 */ /* 0x000fea0003800000 */
.L_x_1087:
[----:B-1----:R1:W3:Y:S01]  /*8c00*/  SHFL.IDX PT, R0, R2, 0x1, 0x181f ;  /* 0x00381f0002007f89 */ /* 0x0022e200000e0000 */
[----:B------:R-:W-:Y:S03]  /*8c10*/  BSSY B1, `(.L_x_1089) ;  /* 0x0000014000017945 */ /* 0x000fe60003800000 */
[----:B0-----:R1:W0:Y:S01]  /*8c20*/  SHFL.IDX PT, R20, R8, 0x1, 0x181f ;  /* 0x00381f0008147f89 */ /* 0x00122200000e0000 */
[----:B------:R-:W-:Y:S05]  /*8c30*/  @P1 BRA `(.L_x_1090) ;  /* 0x0000000000441947 */ /* 0x000fea0003800000 */
[----:B------:R-:W-:Y:S02]  /*8c40*/  ULDC UR4, c[0x0][0xbc8] ;  /* 0x0002f20000047ab9 */ /* 0x000fe40000000800 */
[----:B------:R-:W-:Y:S02]  /*8c50*/  ISETP.GE.AND P4, PT, R3, UR4, PT ;  /* 0x0000000403007c0c */ /* 0x000fe4000bf86270 */
[----:B------:R-:W-:Y:S02]  /*8c60*/  ISETP.GE.AND P3, PT, R85, UR4, PT ;  /* 0x0000000455007c0c */ /* 0x000fe4000bf66270 */
[----:B------:R-:W-:Y:S02]  /*8c70*/  ISETP.GE.AND P2, PT, R87, UR4, PT ;  /* 0x0000000457007c0c */ /* 0x000fe4000bf46270 */
[----:B------:R-:W-:-:S07]  /*8c80*/  ISETP.GE.AND P1, PT, R89, UR4, PT ;  /* 0x0000000459007c0c */ /* 0x000fce000bf26270 */
[-C--:B0-----:R-:W-:Y:S02]  /*8c90*/  @!P4 LEA R6, P6, R3, R20.reuse, 0x1 ;  /* 0x000000140306c211 */ /* 0x081fe400078c08ff */
[----:B-----5:R-:W-:Y:S02]  /*8ca0*/  @!P3 LEA R12, P5, R85, R20, 0x1 ;  /* 0x00000014550cb211 */ /* 0x020fe400078a08ff */
        /* <DEDUP_REMOVED lines=10> */
.L_x_1090:
[----:B------:R-:W-:Y:S05]  /*8d50*/  BSYNC B1 ;  /* 0x0000000000017941 */ /* 0x000fea0003800000 */
.L_x_1089:
[----:B---3--:R3:W0:Y:S01]  /*8d60*/  SHFL.IDX PT, R0, R2, 0x2, 0x181f ;  /* 0x00581f0002007f89 */ /* 0x00862200000e0000 */
[----:B------:R-:W-:Y:S03]  /*8d70*/  BSSY B1, `(.L_x_1091) ;  /* 0x0000014000017945 */ /* 0x000fe60003800000 */
[----:B----45:R3:W4:Y:S01]  /*8d80*/  SHFL.IDX PT, R16, R8, 0x2, 0x181f ;  /* 0x00581f0008107f89 */ /* 0x03072200000e0000 */
        /* <DEDUP_REMOVED lines=18> */
.L_x_1092:
[----:B------:R-:W-:Y:S05]  /*8eb0*/  BSYNC B1 ;  /* 0x0000000000017941 */ /* 0x000fea0003800000 */
.L_x_1091:
[----:B0-----:R-:W-:Y:S01]  /*8ec0*/  VIADD R0, R22, 0x60 ;  /* 0x0000006016007836 */ /* 0x001fe20000000000 */
[----:B------:R0:W0:Y:S04]  /*8ed0*/  SHFL.IDX PT, R12, R2, 0x3, 0x181f ;  /* 0x00781f00020c7f89 */ /* 0x00002800000e0000 */
[----:B------:R-:W-:Y:S01]  /*8ee0*/  ISETP.GE.AND P0, PT, R0, R5, PT ;  /* 0x000000050000720c */ /* 0x000fe20003f06270 */
[----:B-1-3--:R-:W1:-:S12]  /*8ef0*/  SHFL.IDX PT, R8, R8, 0x3, 0x181f ;  /* 0x00781f0008087f89 */ /* 0x00ae5800000e0000 */
[----:B------:R-:W-:Y:S05]  /*8f00*/  @P0 BRA `(.L_x_1093) ;  /* 0x00000024007c0947 */ /* 0x000fea0003800000 */
[----:B------:R-:W-:Y:S02]  /*8f10*/  ULDC UR4, c[0x0][0xbc8] ;  /* 0x0002f20000047ab9 */ /* 0x000fe40000000800 */
[----:B------:R-:W-:Y:S02]  /*8f20*/  ISETP.GE.AND P3, PT, R3, UR4, PT ;  /* 0x0000000403007c0c */ /* 0x000fe4000bf66270 */
[----:B------:R-:W-:Y:S02]  /*8f30*/  ISETP.GE.AND P4, PT, R85, UR4, PT ;  /* 0x0000000455007c0c */ /* 0x000fe4000bf86270 */
[----:B------:R-:W-:-:S09]  /*8f40*/  ISETP.GE.AND P5, PT, R87, UR4, PT ;  /* 0x0000000457007c0c */ /* 0x000fd2000bfa6270 */
[-C--:B01----:R-:W-:Y:S02]  /*8f50*/  @!P3 LEA R2, P0, R3, R8.reuse, 0x1 ;  /* 0x000000080302b211 */ /* 0x083fe400078008ff */
[-C--:B------:R-:W-:Y:S02]  /*8f60*/  @!P4 LEA R4, P1, R85, R8.reuse, 0x1 ;  /* 0x000000085504c211 */ /* 0x080fe400078208ff */
        /* <DEDUP_REMOVED lines=13> */
.L_x_1086:
[----:B------:R-:W-:Y:S01]  /*9040*/  ULDC.64 UR4, c[0x0][0xc08] ;  /* 0x0003020000047ab9 */ /* 0x000fe20000000a00 */
[----:B-1----:R-:W0:Y:S01]  /*9050*/  @P4 LDC R15, c[0x0][0xcec] ;  /* 0x00033b00ff0f4b82 */ /* 0x002e220000000800 */
[----:B------:R-:W-:Y:S01]  /*9060*/  IMAD R3, R6, UR4, RZ ;  /* 0x0000000406037c24 */ /* 0x000fe2000f8e02ff */
[----:B------:R-:W-:Y:S01]  /*9070*/  ULDC.64 UR6, c[0x0][0xc30] ;  /* 0x00030c0000067ab9 */ /* 0x000fe20000000a00 */
[----:B------:R-:W-:Y:S01]  /*9080*/  IMAD.WIDE.U32 R6, R2, UR4, RZ ;  /* 0x0000000402067c25 */ /* 0x000fe2000f8e00ff */
[----:B------:R-:W-:Y:S01]  /*9090*/  ISETP.GE.AND P0, PT, R16, R5, PT ;  /* 0x000000051000720c */ /* 0x000fe20003f06270 */
[----:B------:R-:W-:Y:S01]  /*90a0*/  BSSY B1, `(.L_x_1094) ;  /* 0x00000d1000017945 */ /* 0x000fe20003800000 */
[----:B------:R-:W-:Y:S01]  /*90b0*/  SHF.R.S32.HI R22, RZ, 0x1f, R210 ;  /* 0x0000001fff167819 */ /* 0x000fe200000114d2 */
[----:B------:R-:W-:Y:S01]  /*90c0*/  IMAD R3, R2, UR5, R3 ;  /* 0x0000000502037c24 */ /* 0x000fe2000f8e0203 */
[----:B------:R-:W-:Y:S01]  /*90d0*/  ULDC.64 UR4, c[0x0][0xc38] ;  /* 0x00030e0000047ab9 */ /* 0x000fe20000000a00 */
[----:B------:R-:W1:Y:S01]  /*90e0*/  @P4 LDC R2, c[0x0][0xcf0] ;  /* 0x00033c00ff024b82 */ /* 0x000e620000000800 */
[----:B------:R-:W-:Y:S01]  /*90f0*/  VIADD R176, R205, 0x18 ;  /* 0x00000018cdb07836 */ /* 0x000fe20000000000 */
[----:B------:R-:W-:Y:S01]  /*9100*/  SHF.R.S32.HI R152, RZ, 0x1f, R211 ;  /* 0x0000001fff987819 */ /* 0x000fe200000114d3 */
[----:B------:R-:W-:Y:S01]  /*9110*/  IMAD.IADD R7, R7, 0x1, R3 ;  /* 0x0000000107077824 */ /* 0x000fe200078e0203 */
[----:B------:R-:W-:Y:S01]  /*9120*/  SHF.R.S32.HI R3, RZ, 0x1f, R204 ;  /* 0x0000001fff037819 */ /* 0x000fe200000114cc */
[----:B------:R-:W-:Y:S01]  /*9130*/  VIADD R178, R205, 0x10 ;  /* 0x00000010cdb27836 */ /* 0x000fe20000000000 */
[----:B------:R-:W-:Y:S01]  /*9140*/  SHF.R.S32.HI R153, RZ, 0x1f, R212 ;  /* 0x0000001fff997819 */ /* 0x000fe200000114d4 */
[----:B------:R-:W-:Y:S01]  /*9150*/  IMAD.WIDE.U32 R6, R206, UR4, R6 ;  /* 0x00000004ce067c25 */ /* 0x000fe2000f8e0006 */
[----:B------:R-:W-:-:S02]  /*9160*/  SHF.R.S32.HI R154, RZ, 0x1f, R213 ;  /* 0x0000001fff9a7819 */ /* 0x000fc400000114d5 */
[----:B------:R-:W-:Y:S01]  /*9170*/  SHF.R.S32.HI R155, RZ, 0x1f, R214 ;  /* 0x0000001fff9b7819 */ /* 0x000fe200000114d6 */
[----:B------:R-:W-:Y:S01]  /*9180*/  IMAD R7, R206, UR5, R7 ;  /* 0x00000005ce077c24 */ /* 0x000fe2000f8e0207 */
[----:B------:R-:W-:Y:S01]  /*9190*/  ULDC.64 UR4, c[0x0][0xc40] ;  /* 0x0003100000047ab9 */ /* 0x000fe20000000a00 */
[----:B------:R-:W-:Y:S01]  /*91a0*/  VIADD R180, R205, 0x8 ;  /* 0x00000008cdb47836 */ /* 0x000fe20000000000 */
[----:B------:R-:W-:Y:S01]  /*91b0*/  SHF.R.S32.HI R156, RZ, 0x1f, R215 ;  /* 0x0000001fff9c7819 */ /* 0x000fe200000114d7 */
[----:B------:R-:W-:Y:S01]  /*91c0*/  IMAD R3, R3, UR4, RZ ;  /* 0x0000000403037c24 */ /* 0x000fe2000f8e02ff */
[----:B------:R-:W-:Y:S01]  /*91d0*/  SHF.R.S32.HI R157, RZ, 0x1f, R216 ;  /* 0x0000001fff9d7819 */ /* 0x000fe200000114d8 */
[----:B0-----:R-:W-:Y:S01]  /*91e0*/  @P4 IMAD.HI.U32 R15, R20, R15, RZ ;  /* 0x0000000f140f4227 */ /* 0x001fe200078e00ff */
[----:B------:R-:W-:Y:S02]  /*91f0*/  SHF.R.S32.HI R158, RZ, 0x1f, R219 ;  /* 0x0000001fff9e7819 */ /* 0x000fe400000114db */
[----:B------:R-:W-:Y:S01]  /*9200*/  SHF.R.S32.HI R159, RZ, 0x1f, R221 ;  /* 0x0000001fff9f7819 */ /* 0x000fe200000114dd */
[C---:B------:R-:W-:Y:S01]  /*9210*/  IMAD R13, R204.reuse, UR5, R3 ;  /* 0x00000005cc0d7c24 */ /* 0x040fe2000f8e0203 */
[----:B------:R-:W-:Y:S01]  /*9220*/  SHF.R.S32.HI R160, RZ, 0x1f, R222 ;  /* 0x0000001fffa07819 */ /* 0x000fe200000114de */
[----:B------:R-:W-:Y:S01]  /*9230*/  IMAD.WIDE.U32 R6, R204, UR4, R6 ;  /* 0x00000004cc067c25 */ /* 0x000fe2000f8e0006 */
[----:B------:R-:W-:Y:S01]  /*9240*/  ULDC.64 UR4, c[0x0][0xc48] ;  /* 0x0003120000047ab9 */ /* 0x000fe20000000a00 */
[----:B------:R-:W-:-:S02]  /*9250*/  SHF.R.S32.HI R161, RZ, 0x1f, R223 ;  /* 0x0000001fffa17819 */ /* 0x000fc400000114df */
[----:B------:R-:W-:Y:S01]  /*9260*/  IMAD.MOV.U32 R3, RZ, RZ, R20 ;  /* 0x000000ffff037224 */ /* 0x000fe200078e0014 */
[----:B-1----:R-:W-:Y:S01]  /*9270*/  @P4 SHF.R.U32.HI R3, RZ, R2, R15 ;  /* 0x00000002ff034219 */ /* 0x002fe2000001160f */
[----:B------:R-:W-:Y:S01]  /*9280*/  IMAD.IADD R7, R7, 0x1, R13 ;  /* 0x0000000107077824 */ /* 0x000fe200078e020d */
[----:B------:R-:W-:Y:S01]  /*9290*/  SHF.R.S32.HI R163, RZ, 0x1f, R225 ;  /* 0x0000001fffa37819 */ /* 0x000fe200000114e1 */
[----:B------:R-:W-:Y:S01]  /*92a0*/  VIADD R175, R205, 0x18 ;  /* 0x00000018cdaf7836 */ /* 0x000fe20000000000 */
[--C-:B------:R-:W-:Y:S01]  /*92b0*/  SHF.R.S32.HI R2, RZ, 0x1f, R3.reuse ;  /* 0x0000001fff027819 */ /* 0x100fe20000011403 */
[----:B------:R-:W-:Y:S01]  /*92c0*/  IMAD.MOV R4, RZ, RZ, -R3 ;  /* 0x000000ffff047224 */ /* 0x000fe200078e0a03 */
[----:B------:R-:W-:Y:S01]  /*92d0*/  SHF.R.S32.HI R164, RZ, 0x1f, R226 ;  /* 0x0000001fffa47819 */ /* 0x000fe200000114e2 */
[----:B------:R-:W-:Y:S01]  /*92e0*/  IMAD.WIDE.U32 R6, R162, UR4, R6 ;  /* 0x00000004a2067c25 */ /* 0x000fe2000f8e0006 */
[----:B------:R-:W-:Y:S02]  /*92f0*/  SHF.R.S32.HI R165, RZ, 0x1f, R227 ;  /* 0x0000001fffa57819 */ /* 0x000fe400000114e3 */
[----:B------:R-:W-:Y:S01]  /*9300*/  SHF.R.S32.HI R166, RZ, 0x1f, R228 ;  /* 0x0000001fffa67819 */ /* 0x000fe200000114e4 */
[----:B------:R-:W-:Y:S01]  /*9310*/  IMAD R21, R21, R4, R20 ;  /* 0x0000000415157224 */ /* 0x000fe200078e0214 */
[----:B------:R-:W-:Y:S01]  /*9320*/  SHF.R.S32.HI R167, RZ, 0x1f, R230 ;  /* 0x0000001fffa77819 */ /* 0x000fe200000114e6 */
[----:B------:R-:W-:Y:S01]  /*9330*/  IMAD R2, R2, UR6, RZ ;  /* 0x0000000602027c24 */ /* 0x000fe2000f8e02ff */
[----:B------:R-:W-:Y:S01]  /*9340*/  SHF.R.S32.HI R168, RZ, 0x1f, R231 ;  /* 0x0000001fffa87819 */ /* 0x000fe200000114e7 */
[----:B------:R-:W-:Y:S01]  /*9350*/  IMAD R7, R162, UR5, R7 ;  /* 0x00000005a2077c24 */ /* 0x000fe2000f8e0207 */
[----:B------:R-:W-:Y:S01]  /*9360*/  ULDC.64 UR4, c[0x0][0xc28] ;  /* 0x00030a0000047ab9 */ /* 0x000fe20000000a00 */
[C---:B------:R-:W-:Y:S01]  /*9370*/  IMAD R13, R3.reuse, UR7, R2 ;  /* 0x00000007030d7c24 */ /* 0x040fe2000f8e0202 */
[----:B------:R-:W-:Y:S01]  /*9380*/  SHF.R.S32.HI R2, RZ, 0x1f, R21 ;  /* 0x0000001fff027819 */ /* 0x000fe20000011415 */
[----:B------:R-:W-:Y:S01]  /*9390*/  IMAD.WIDE.U32 R6, R3, UR6, R6 ;  /* 0x0000000603067c25 */ /* 0x000fe2000f8e0006 */
[----:B------:R-:W-:-:S02]  /*93a0*/  SHF.R.S32.HI R162, RZ, 0x1f, R224 ;  /* 0x0000001fffa27819 */ /* 0x000fc400000114e0 */
[----:B------:R-:W-:Y:S01]  /*93b0*/  SHF.R.S32.HI R169, RZ, 0x1f, R232 ;  /* 0x0000001fffa97819 */ /* 0x000fe200000114e8 */
[----:B------:R-:W-:Y:S01]  /*93c0*/  IMAD R2, R2, UR4, RZ ;  /* 0x0000000402027c24 */ /* 0x000fe2000f8e02ff */
[----:B------:R-:W-:Y:S01]  /*93d0*/  SHF.R.S32.HI R170, RZ, 0x1f, R233 ;  /* 0x0000001fffaa7819 */ /* 0x000fe200000114e9 */
[----:B------:R-:W-:Y:S01]  /*93e0*/  IMAD.IADD R7, R7, 0x1, R13 ;  /* 0x0000000107077824 */ /* 0x000fe200078e020d */
[----:B------:R-:W-:Y:S01]  /*93f0*/  SHF.R.S32.HI R171, RZ, 0x1f, R234 ;  /* 0x0000001fffab7819 */ /* 0x000fe200000114ea */
[C---:B------:R-:W-:Y:S01]  /*9400*/  IMAD R3, R21.reuse, UR5, R2 ;  /* 0x0000000515037c24 */ /* 0x040fe2000f8e0202 */
[----:B------:R-:W-:Y:S01]  /*9410*/  SHF.R.S32.HI R172, RZ, 0x1f, R235 ;  /* 0x0000001fffac7819 */ /* 0x000fe200000114eb */
[----:B------:R-:W-:Y:S01]  /*9420*/  IMAD.WIDE.U32 R6, R21, UR4, R6 ;  /* 0x0000000415067c25 */ /* 0x000fe2000f8e0006 */
[----:B------:R-:W-:Y:S01]  /*9430*/  ULDC.64 UR4, c[0x0][0xc00] ;  /* 0x0003000000047ab9 */ /* 0x000fe20000000a00 */
[----:B------:R-:W-:Y:S02]  /*9440*/  SHF.R.S32.HI R173, RZ, 0x1f, R236 ;  /* 0x0000001fffad7819 */ /* 0x000fe400000114ec */
[----:B------:R-:W-:Y:S01]  /*9450*/  VIADD R2, R0, 0x32420 ;  /* 0x0003242000027836 */ /* 0x000fe20000000000 */
[C---:B------:R-:W-:Y:S01]  /*9460*/  LEA R0, P1, R6.reuse, UR4, 0x2 ;  /* 0x0000000406007c11 */ /* 0x040fe2000f8210ff */
[----:B------:R-:W-:Y:S01]  /*9470*/  IMAD.IADD R3, R7, 0x1, R3 ;  /* 0x0000000107037824 */ /* 0x000fe200078e0203 */
[----:B------:R-:W-:Y:S01]  /*9480*/  SHF.R.S32.HI R174, RZ, 0x1f, R237 ;  /* 0x0000001fffae7819 */ /* 0x000fe200000114ed */
[C---:B------:R-:W-:Y:S01]  /*9490*/  VIADD R177, R205.reuse, 0x10 ;  /* 0x00000010cdb17836 */ /* 0x040fe20000000000 */
[----:B------:R-:W-:Y:S01]  /*94a0*/  PRMT R2, RZ, 0x654, R2 ;  /* 0x00000654ff027816 */ /* 0x000fe20000000002 */
[----:B------:R-:W-:Y:S01]  /*94b0*/  VIADD R179, R205, 0x8 ;  /* 0x00000008cdb37836 */ /* 0x000fe20000000000 */
[----:B------:R-:W-:-:S02]  /*94c0*/  LEA.HI.X R4, R6, UR5, R3, 0x2, P1 ;  /* 0x0000000506047c11 */ /* 0x000fc400088f1403 */
[----:B------:R0:W-:Y:S01]  /*94d0*/  SYNCS.ARRIVE.TRANS64.RED.A1T0 RZ, [R2+URZ], RZ ;  /* 0x000000ff02ff79a7 */ /* 0x0001e2000810043f */
[----:B------:R-:W-:Y:S02]  /*94e0*/  SHF.R.S32.HI R176, RZ, 0x1f, R176 ;  /* 0x0000001fffb07819 */ /* 0x000fe400000114b0 */
[----:B------:R1:W2:Y:S01]  /*94f0*/  SHFL.IDX PT, R3, R4, RZ, 0x1c1f ;  /* 0x001c1fff04037589 */ /* 0x0002a200000e0000 */
[----:B------:R-:W-:Y:S02]  /*9500*/  SHF.R.S32.HI R178, RZ, 0x1f, R178 ;  /* 0x0000001fffb27819 */ /* 0x000fe400000114b2 */
[----:B------:R-:W-:Y:S01]  /*9510*/  SHF.R.S32.HI R180, RZ, 0x1f, R180 ;  /* 0x0000001fffb47819 */ /* 0x000fe200000114b4 */
[----:B0-----:R1:W0:Y:S01]  /*9520*/  SHFL.IDX PT, R2, R0, RZ, 0x1c1f ;  /* 0x001c1fff00027589 */ /* 0x00122200000e0000 */
[----:B------:R-:W-:Y:S05]  /*9530*/  @P0 BRA `(.L_x_1095) ;  /* 0x00000008001c0947 */ /* 0x000fea0003800000 */
[----:B------:R-:W-:Y:S02]  /*9540*/  ULDC UR4, c[0x0][0xbc8] ;  /* 0x0002f20000047ab9 */ /* 0x000fe40000000800 */
[----:B------:R-:W-:Y:S02]  /*9550*/  ISETP.GE.AND P4, PT, R179, UR4, PT ;  /* 0x00000004b3007c0c */ /* 0x000fe4000bf86270 */
[----:B------:R-:W-:Y:S02]  /*9560*/  ISETP.GE.AND P3, PT, R177, UR4, PT ;  /* 0x00000004b1007c0c */ /* 0x000fe4000bf66270 */
[----:B------:R-:W-:Y:S02]  /*9570*/  ISETP.GE.AND P5, PT, R205, UR4, PT ;  /* 0x00000004cd007c0c */ /* 0x000fe4000bfa6270 */
[----:B------:R-:W-:Y:S02]  /*9580*/  ISETP.GE.AND P1, PT, R237, UR4, PT ;  /* 0x00000004ed007c0c */ /* 0x000fe4000bf26270 */
[----:B------:R-:W-:-:S05]  /*9590*/  ISETP.GE.AND P0, PT, R175, UR4, PT ;  /* 0x00000004af007c0c */ /* 0x000fca000bf06270 */
[-C--:B0-----:R-:W-:Y:S02]  /*95a0*/  @!P4 LEA R6, P2, R179, R2.reuse, 0x2 ;  /* 0x00000002b306c211 */ /* 0x081fe400078410ff */
        /* <DEDUP_REMOVED lines=10> */
[-C--:B0-----:R-:W-:Y:S02]  /*9650*/  @!P0 LEA R6, P6, R175, R2.reuse, 0x2 ;  /* 0x00000002af068211 */ /* 0x081fe400078c10ff */
[-C--:B--2---:R-:W-:Y:S01]  /*9660*/  @!P1 LEA R12, P5, R237, R2.reuse, 0x2 ;  /* 0x00000002ed0c9211 */ /* 0x084fe200078a10ff */
[----:B------:R-:W-:Y:S01]  /*9670*/  VIADD R33, R205, 0xe8 ;  /* 0x000000e8cd217836 */ /* 0x000fe20000000000 */
        /* <DEDUP_REMOVED lines=10> */
[CC--:B0-----:R-:W-:Y:S02]  /*9720*/  @!P3 LEA R6, P6, R235.reuse, R2.reuse, 0x2 ;  /* 0x00000002eb06b211 */ /* 0x0c1fe400078c10ff */
        /* <DEDUP_REMOVED lines=10> */
[CC--:B0-----:R-:W-:Y:S02]  /*97d0*/  @!P0 LEA R6, P4, R232.reuse, R2.reuse, 0x2 ;  /* 0x00000002e8068211 */ /* 0x0c1fe400078810ff */
[----:B--2---:R-:W-:Y:S02]  /*97e0*/  @!P1 LEA R12, P5, R231, R2, 0x2 ;  /* 0x00000002e70c9211 */ /* 0x004fe400078a10ff */
[-C--:B------:R-:W-:Y:S02]  /*97f0*/  @!P0 LEA.HI.X R7, R232, R3.reuse, R169, 0x2, P4 ;  /* 0x00000003e8078211 */ /* 0x080fe400020f14a9 */
[----:B------:R-:W-:Y:S02]  /*9800*/  ISETP.GE.AND P4, PT, R227, UR4, PT ;  /* 0x00000004e3007c0c */ /* 0x000fe4000bf86270 */
[----:B------:R-:W-:Y:S01]  /*9810*/  @!P1 LEA.HI.X R13, R231, R3, R168, 0x2, P5 ;  /* 0x00000003e70d9211 */ /* 0x000fe200028f14a8 */
[----:B------:R0:W-:Y:S01]  /*9820*/  @!P0 ST.E.64 desc[UR38][R6.64], R60 ;  /* 0x0000003c06008985 */ /* 0x0001e2000c101b26 */
[----:B------:R-:W-:-:S02]  /*9830*/  ISETP.GE.AND P5, PT, R226, UR4, PT ;  /* 0x00000004e2007c0c */ /* 0x000fc4000bfa6270 */
[----:B---3--:R-:W-:Y:S01]  /*9840*/  @!P2 LEA R14, P6, R230, R2, 0x2 ;  /* 0x00000002e60ea211 */ /* 0x008fe200078c10ff */
[----:B------:R2:W-:Y:S01]  /*9850*/  @!P1 ST.E.64 desc[UR38][R12.64], R64 ;  /* 0x000000400c009985 */ /* 0x0005e2000c101b26 */
[----:B------:R-:W-:Y:S02]  /*9860*/  ISETP.GE.AND P1, PT, R224, UR4, PT ;  /* 0x00000004e0007c0c */ /* 0x000fe4000bf26270 */
[----:B------:R-:W-:Y:S02]  /*9870*/  @!P2 LEA.HI.X R15, R230, R3, R167, 0x2, P6 ;  /* 0x00000003e60fa211 */ /* 0x000fe400030f14a7 */
[----:B------:R-:W-:-:S03]  /*9880*/  ISETP.GE.AND P0, PT, R225, UR4, PT ;  /* 0x00000004e1007c0c */ /* 0x000fc6000bf06270 */
[----:B------:R3:W-:Y:S01]  /*9890*/  @!P2 ST.E.64 desc[UR38][R14.64], R68 ;  /* 0x000000440e00a985 */ /* 0x0007e2000c101b26 */
[CC--:B0-----:R-:W-:Y:S02]  /*98a0*/  @!P3 LEA R6, P6, R228.reuse, R2.reuse, 0x2 ;  /* 0x00000002e406b211 */ /* 0x0c1fe400078c10ff */
[CC--:B--2---:R-:W-:Y:S02]  /*98b0*/  @!P4 LEA R12, P2, R227.reuse, R2.reuse, 0x2 ;  /* 0x00000002e30cc211 */ /* 0x0c4fe400078410ff */
[-C--:B------:R-:W-:Y:S02]  /*98c0*/  @!P3 LEA.HI.X R7, R228, R3.reuse, R166, 0x2, P6 ;  /* 0x00000003e407b211 */ /* 0x080fe400030f14a6 */
[----:B------:R-:W-:Y:S02]  /*98d0*/  @!P4 LEA.HI.X R13, R227, R3, R165, 0x2, P2 ;  /* 0x00000003e30dc211 */ /* 0x000fe400010f14a5 */
[----:B------:R-:W-:Y:S01]  /*98e0*/  ISETP.GE.AND P2, PT, R223, UR4, PT ;  /* 0x00000004df007c0c */ /* 0x000fe2000bf46270 */
[----:B------:R0:W-:Y:S01]  /*98f0*/  @!P3 ST.E.64 desc[UR38][R6.64], R72 ;  /* 0x000000480600b985 */ /* 0x0001e2000c101b26 */
[----:B---3--:R-:W-:-:S03]  /*9900*/  @!P5 LEA R14, P6, R226, R2, 0x2 ;  /* 0x00000002e20ed211 */ /* 0x008fc600078c10ff */
[----:B------:R2:W-:Y:S01]  /*9910*/  @!P4 ST.E.64 desc[UR38][R12.64], R76 ;  /* 0x0000004c0c00c985 */ /* 0x0005e2000c101b26 */
[----:B------:R-:W-:Y:S02]  /*9920*/  @!P5 LEA.HI.X R15, R226, R3, R164, 0x2, P6 ;  /* 0x00000003e20fd211 */ /* 0x000fe400030f14a4 */
[----:B------:R-:W-:-:S03]  /*9930*/  ISETP.GE.AND P4, PT, R221, UR4, PT ;  /* 0x00000004dd007c0c */ /* 0x000fc6000bf86270 */
[----:B------:R3:W-:Y:S01]  /*9940*/  @!P5 ST.E.64 desc[UR38][R14.64], R80 ;  /* 0x000000500e00d985 */ /* 0x0007e2000c101b26 */
[----:B------:R-:W-:Y:S02]  /*9950*/  ISETP.GE.AND P5, PT, R222, UR4, PT ;  /* 0x00000004de007c0c */ /* 0x000fe4000bfa6270 */
        /* <DEDUP_REMOVED lines=8> */
[----:B------:R-:W-:-:S05]  /*99e0*/  @!P2 LEA.HI.X R15, R223, R3, R161, 0x2, P6 ;  /* 0x00000003df0fa211 */ /* 0x000fca00030f14a1 */
[----:B------:R3:W-:Y:S01]  /*99f0*/  @!P2 ST.E.64 desc[UR38][R14.64], R92 ;  /* 0x0000005c0e00a985 */ /* 0x0007e2000c101b26 */
[----:B------:R-:W-:Y:S02]  /*9a00*/  ISETP.GE.AND P2, PT, R216, UR4, PT ;  /* 0x00000004d8007c0c */ /* 0x000fe4000bf46270 */
[CC--:B0-----:R-:W-:Y:S02]  /*9a10*/  @!P5 LEA R6, P1, R222.reuse, R2.reuse, 0x2 ;  /* 0x00000002de06d211 */ /* 0x0c1fe400078210ff */
[-C--:B--2---:R-:W-:Y:S02]  /*9a20*/  @!P4 LEA R12, P0, R221, R2.reuse, 0x2 ;  /* 0x00000002dd0cc211 */ /* 0x084fe400078010ff */
[-C--:B------:R-:W-:Y:S02]  /*9a30*/  @!P5 LEA.HI.X R7, R222, R3.reuse, R160, 0x2, P1 ;  /* 0x00000003de07d211 */ /* 0x080fe400008f14a0 */
[----:B------:R-:W-:Y:S02]  /*9a40*/  ISETP.GE.AND P1, PT, R215, UR4, PT ;  /* 0x00000004d7007c0c */ /* 0x000fe4000bf26270 */
[----:B---3--:R-:W-:Y:S01]  /*9a50*/  @!P3 LEA R14, P6, R219, R2, 0x2 ;  /* 0x00000002db0eb211 */ /* 0x008fe200078c10ff */
[----:B------:R-:W-:Y:S01]  /*9a60*/  @!P5 ST.E.64 desc[UR38][R6.64], R96 ;  /* 0x000000600600d985 */ /* 0x000fe2000c101b26 */
[----:B------:R-:W-:-:S02]  /*9a70*/  @!P4 LEA.HI.X R13, R221, R3, R159, 0x2, P0 ;  /* 0x00000003dd0dc211 */ /* 0x000fc400000f149f */
[----:B------:R-:W-:Y:S02]  /*9a80*/  @!P3 LEA.HI.X R15, R219, R3, R158, 0x2, P6 ;  /* 0x00000003db0fb211 */ /* 0x000fe400030f149e */
[----:B------:R-:W-:Y:S01]  /*9a90*/  ISETP.GE.AND P0, PT, R214, UR4, PT ;  /* 0x00000004d6007c0c */ /* 0x000fe2000bf06270 */
[----:B------:R-:W-:Y:S01]  /*9aa0*/  @!P4 ST.E.64 desc[UR38][R12.64], R100 ;  /* 0x000000640c00c985 */ /* 0x000fe2000c101b26 */
[-C--:B------:R-:W-:Y:S02]  /*9ab0*/  @!P2 LEA R18, P6, R216, R2.reuse, 0x2 ;  /* 0x00000002d812a211 */ /* 0x080fe400078c10ff */
[----:B------:R-:W-:Y:S01]  /*9ac0*/  ISETP.GE.AND P4, PT, R212, UR4, PT ;  /* 0x00000004d4007c0c */ /* 0x000fe2000bf86270 */
[----:B------:R-:W-:Y:S01]  /*9ad0*/  @!P3 ST.E.64 desc[UR38][R14.64], R104 ;  /* 0x000000680e00b985 */ /* 0x000fe2000c101b26 */
[----:B------:R-:W-:Y:S02]  /*9ae0*/  ISETP.GE.AND P3, PT, R213, UR4, PT ;  /* 0x00000004d5007c0c */ /* 0x000fe4000bf66270 */
[----:B------:R-:W-:-:S02]  /*9af0*/  @!P1 LEA R20, P5, R215, R2, 0x2 ;  /* 0x00000002d7149211 */ /* 0x000fc400078a10ff */
[-C--:B------:R-:W-:Y:S02]  /*9b00*/  @!P2 LEA.HI.X R19, R216, R3.reuse, R157, 0x2, P6 ;  /* 0x00000003d813a211 */ /* 0x080fe400030f149d */
[-C--:B------:R-:W-:Y:S02]  /*9b10*/  @!P1 LEA.HI.X R21, R215, R3.reuse, R156, 0x2, P5 ;  /* 0x00000003d7159211 */ /* 0x080fe400028f149c */
[CC--:B------:R-:W-:Y:S01]  /*9b20*/  @!P0 LEA R16, P6, R214.reuse, R2.reuse, 0x2 ;  /* 0x00000002d6108211 */ /* 0x0c0fe200078c10ff */
[----:B------:R0:W-:Y:S01]  /*9b30*/  @!P2 ST.E.64 desc[UR38][R18.64], R108 ;  /* 0x0000006c1200a985 */ /* 0x0001e2000c101b26 */
[----:B------:R-:W-:Y:S02]  /*9b40*/  ISETP.GE.AND P2, PT, R211, UR4, PT ;  /* 0x00000004d3007c0c */ /* 0x000fe4000bf46270 */
[----:B------:R-:W-:Y:S01]  /*9b50*/  @!P0 LEA.HI.X R17, R214, R3, R155, 0x2, P6 ;  /* 0x00000003d6118211 */ /* 0x000fe200030f149b */
[----:B------:R2:W-:Y:S01]  /*9b60*/  @!P1 ST.E.64 desc[UR38][R20.64], R112 ;  /* 0x0000007014009985 */ /* 0x0005e2000c101b26 */
[----:B------:R-:W-:-:S02]  /*9b70*/  @!P3 LEA R24, P1, R213, R2, 0x2 ;  /* 0x00000002d518b211 */ /* 0x000fc400078210ff */
[-C--:B------:R-:W-:Y:S01]  /*9b80*/  @!P4 LEA R28, P5, R212, R2.reuse, 0x2 ;  /* 0x00000002d41cc211 */ /* 0x080fe200078a10ff */
[----:B------:R3:W-:Y:S01]  /*9b90*/  @!P0 ST.E.64 desc[UR38][R16.64], R116 ;  /* 0x0000007410008985 */ /* 0x0007e2000c101b26 */
[-C--:B------:R-:W-:Y:S02]  /*9ba0*/  @!P3 LEA.HI.X R25, R213, R3.reuse, R154, 0x2, P1 ;  /* 0x00000003d519b211 */ /* 0x080fe400008f149a */
[----:B------:R-:W-:Y:S02]  /*9bb0*/  ISETP.GE.AND P1, PT, R210, UR4, PT ;  /* 0x00000004d2007c0c */ /* 0x000fe4000bf26270 */
[----:B------:R-:W-:Y:S01]  /*9bc0*/  @!P4 LEA.HI.X R29, R212, R3, R153, 0x2, P5 ;  /* 0x00000003d41dc211 */ /* 0x000fe200028f1499 */
[----:B------:R4:W-:Y:S01]  /*9bd0*/  @!P3 ST.E.64 desc[UR38][R24.64], R120 ;  /* 0x000000781800b985 */ /* 0x0009e2000c101b26 */
[----:B------:R-:W-:Y:S01]  /*9be0*/  ISETP.GE.AND P0, PT, R209, UR4, PT ;  /* 0x00000004d1007c0c */ /* 0x000fe2000bf06270 */
[----:B0-----:R-:W-:Y:S01]  /*9bf0*/  VIADD R19, R205, 0xf0 ;  /* 0x000000f0cd137836 */ /* 0x001fe20000000000 */
[----:B------:R-:W-:Y:S01]  /*9c00*/  @!P2 LEA R6, P5, R211, R2, 0x2 ;  /* 0x00000002d306a211 */ /* 0x000fe200078a10ff */
[----:B------:R4:W-:Y:S01]  /*9c10*/  @!P4 ST.E.64 desc[UR38][R28.64], R124 ;  /* 0x0000007c1c00c985 */ /* 0x0009e2000c101b26 */
[----:B------:R-:W-:Y:S01]  /*9c20*/  ISETP.GE.AND P4, PT, R33, UR4, PT ;  /* 0x0000000421007c0c */ /* 0x000fe2000bf86270 */
[----:B--2---:R-:W-:Y:S01]  /*9c30*/  VIADD R21, R205, 0xf8 ;  /* 0x000000f8cd157836 */ /* 0x004fe20000000000 */
[----:B------:R-:W-:-:S02]  /*9c40*/  ISETP.GE.AND P3, PT, R19, UR4, PT ;  /* 0x0000000413007c0c */ /* 0x000fc4000bf66270 */
[-C--:B------:R-:W-:Y:S02]  /*9c50*/  @!P2 LEA.HI.X R7, R211, R3.reuse, R152, 0x2, P5 ;  /* 0x00000003d307a211 */ /* 0x080fe400028f1498 */
[CC--:B------:R-:W-:Y:S02]  /*9c60*/  @!P1 LEA R12, P6, R210.reuse, R2.reuse, 0x2 ;  /* 0x00000002d20c9211 */ /* 0x0c0fe400078c10ff */
[----:B------:R-:W-:Y:S01]  /*9c70*/  SHF.R.S32.HI R15, RZ, 0x1f, R209 ;  /* 0x0000001fff0f7819 */ /* 0x000fe200000114d1 */
[----:B------:R4:W-:Y:S01]  /*9c80*/  @!P2 ST.E.64 desc[UR38][R6.64], R128 ;  /* 0x000000800600a985 */ /* 0x0009e2000c101b26 */
[----:B------:R-:W-:Y:S02]  /*9c90*/  @!P0 LEA R14, P5, R209, R2, 0x2 ;  /* 0x00000002d10e8211 */ /* 0x000fe400078a10ff */
[----:B------:R-:W-:Y:S02]  /*9ca0*/  @!P1 LEA.HI.X R13, R210, R3, R22, 0x2, P6 ;  /* 0x00000003d20d9211 */ /* 0x000fe400030f1416 */
[----:B------:R-:W-:-:S02]  /*9cb0*/  ISETP.GE.AND P6, PT, R21, UR4, PT ;  /* 0x0000000415007c0c */ /* 0x000fc4000bfc6270 */
[-C--:B------:R-:W-:Y:S01]  /*9cc0*/  @!P0 LEA.HI.X R15, R209, R3.reuse, R15, 0x2, P5 ;  /* 0x00000003d10f8211 */ /* 0x080fe200028f140f */
[----:B------:R4:W-:Y:S01]  /*9cd0*/  @!P1 ST.E.64 desc[UR38][R12.64], R132 ;  /* 0x000000840c009985 */ /* 0x0009e2000c101b26 */
[----:B---3--:R-:W-:Y:S02]  /*9ce0*/  SHF.R.S32.HI R17, RZ, 0x1f, R33 ;  /* 0x0000001fff117819 */ /* 0x008fe40000011421 */
[CC--:B------:R-:W-:Y:S01]  /*9cf0*/  @!P4 LEA R16, P5, R33.reuse, R2.reuse, 0x2 ;  /* 0x000000022110c211 */ /* 0x0c0fe200078a10ff */
[----:B------:R4:W-:Y:S01]  /*9d00*/  @!P0 ST.E.64 desc[UR38][R14.64], R136 ;  /* 0x000000880e008985 */ /* 0x0009e2000c101b26 */
[----:B------:R-:W-:Y:S02]  /*9d10*/  SHF.R.S32.HI R20, RZ, 0x1f, R19 ;  /* 0x0000001fff147819 */ /* 0x000fe40000011413 */
[----:B------:R-:W-:Y:S02]  /*9d20*/  @!P4 LEA.HI.X R17, R33, R3, R17, 0x2, P5 ;  /* 0x000000032111c211 */ /* 0x000fe400028f1411 */
[----:B------:R-:W-:-:S03]  /*9d30*/  @!P3 LEA R18, P5, R19, R2, 0x2 ;  /* 0x000000021312b211 */ /* 0x000fc600078a10ff */
[----:B------:R4:W-:Y:S01]  /*9d40*/  @!P4 ST.E.64 desc[UR38][R16.64], R140 ;  /* 0x0000008c1000c985 */ /* 0x0009e2000c101b26 */
[-C--:B------:R-:W-:Y:S02]  /*9d50*/  @!P3 LEA.HI.X R19, R19, R3.reuse, R20, 0x2, P5 ;  /* 0x000000031313b211 */ /* 0x080fe400028f1414 */
[----:B------:R-:W-:Y:S02]  /*9d60*/  SHF.R.S32.HI R20, RZ, 0x1f, R21 ;  /* 0x0000001fff147819 */ /* 0x000fe40000011415 */
[C---:B------:R-:W-:Y:S01]  /*9d70*/  @!P6 LEA R2, P5, R21.reuse, R2, 0x2 ;  /* 0x000000021502e211 */ /* 0x040fe200078a10ff */
[----:B------:R4:W-:Y:S03]  /*9d80*/  @!P3 ST.E.64 desc[UR38][R18.64], R144 ;  /* 0x000000901200b985 */ /* 0x0009e6000c101b26 */
[----:B------:R-:W-:-:S05]  /*9d90*/  @!P6 LEA.HI.X R3, R21, R3, R20, 0x2, P5 ;  /* 0x000000031503e211 */ /* 0x000fca00028f1414 */
[----:B------:R4:W-:Y:S04]  /*9da0*/  @!P6 ST.E.64 desc[UR38][R2.64], R148 ;  /* 0x000000940200e985 */ /* 0x0009e8000c101b26 */
.L_x_1095:
[----:B------:R-:W-:Y:S05]  /*9db0*/  BSYNC B1 ;  /* 0x0000000000017941 */ /* 0x000fea0003800000 */
.L_x_1094:
[----:B------:R-:W-:Y:S01]  /*9dc0*/  ISETP.GE.AND P0, PT, R8, R5, PT ;  /* 0x000000050800720c */ /* 0x000fe20003f06270 */
[----:B--2-4-:R2:W3:Y:S04]  /*9dd0*/  SHFL.IDX PT, R3, R4, 0x1, 0x1c1f ;  /* 0x003c1f0004037f89 */ /* 0x0144e800000e0000 */
[----:B0-----:R2:W0:Y:S08]  /*9de0*/  SHFL.IDX PT, R2, R0, 0x1, 0x1c1f ;  /* 0x003c1f0000027f89 */ /* 0x00143000000e0000 */
[----:B--2---:R-:W-:Y:S05]  /*9df0*/  @P0 BRA `(.L_x_1093) ;  /* 0x0000001400c00947 */ /* 0x004fea0003800000 */
[----:B------:R-:W-:Y:S01]  /*9e00*/  ULDC UR4, c[0x0][0xbc8] ;  /* 0x0002f20000047ab9 */ /* 0x000fe20000000800 */
[----:B------:R-:W-:Y:S01]  /*9e10*/  VIADD R21, R205, 0xe8 ;  /* 0x000000e8cd157836 */ /* 0x000fe20000000000 */
[----:B------:R-:W-:Y:S01]  /*9e20*/  ISETP.GE.AND P5, PT, R179, UR4, PT ;  /* 0x00000004b3007c0c */ /* 0x000fe2000bfa6270 */
[C---:B------:R-:W-:Y:S01]  /*9e30*/  VIADD R25, R205.reuse, 0xf0 ;  /* 0x000000f0cd197836 */ /* 0x040fe20000000000 */
[----:B------:R-:W-:Y:S02]  /*9e40*/  ISETP.GE.AND P4, PT, R205, UR4, PT ;  /* 0x00000004cd007c0c */ /* 0x000fe4000bf86270 */
[----:B------:R-:W-:Y:S02]  /*9e50*/  ISETP.GE.AND P2, PT, R177, UR4, PT ;  /* 0x00000004b1007c0c */ /* 0x000fe4000bf46270 */
[----:B------:R-:W-:Y:S02]  /*9e60*/  ISETP.GE.AND P1, PT, R175, UR4, PT ;  /* 0x00000004af007c0c */ /* 0x000fe4000bf26270 */
[----:B------:R-:W-:-:S02]  /*9e70*/  ISETP.GE.AND P0, PT, R237, UR4, PT ;  /* 0x00000004ed007c0c */ /* 0x000fc4000bf06270 */
[----:B-1----:R-:W-:-:S03]  /*9e80*/  SHF.R.S32.HI R0, RZ, 0x1f, R21 ;  /* 0x0000001fff007819 */ /* 0x002fc60000011415 */
[-C--:B0-----:R-:W-:Y:S02]  /*9e90*/  @!P5 LEA R6, P3, R179, R2.reuse, 0x2 ;  /* 0x00000002b306d211 */ /* 0x081fe400078610ff */
        /* <DEDUP_REMOVED lines=10> */
[-C--:B------:R-:W-:Y:S02]  /*9f40*/  @!P0 LEA R16, P6, R237, R2.reuse, 0x2 ;  /* 0x00000002ed108211 */ /* 0x080fe400078c10ff */
        /* <DEDUP_REMOVED lines=25> */
[-C--:B0-----:R-:W-:Y:S01]  /*a0e0*/  @!P2 LEA R16, P6, R231, R2.reuse, 0x2 ;  /* 0x00000002e710a211 */ /* 0x081fe200078c10ff */
        /* <DEDUP_REMOVED lines=34> */
[----:B0-----:R-:W-:Y:S02]  /*a310*/  @!P3 LEA R18, P6, R221, R2, 0x2 ;  /* 0x00000002dd12b211 */ /* 0x001fe400078c10ff */
[----:B------:R-:W-:Y:S01]  /*a320*/  ISETP.GE.AND P1, PT, R215, UR4, PT ;  /* 0x00000004d7007c0c */ /* 0x000fe2000bf26270 */
[----:B------:R0:W-:Y:S01]  /*a330*/  @!P4 ST.E.64 desc[UR38][R6.64], R98 ;  /* 0x000000620600c985 */ /* 0x0001e2000c101b26 */
[----:B------:R-:W-:-:S02]  /*a340*/  @!P3 LEA.HI.X R19, R221, R3, R159, 0x2, P6 ;  /* 0x00000003dd13b211 */ /* 0x000fc400030f149f */
[----:B------:R-:W-:Y:S02]  /*a350*/  ISETP.GE.AND P4, PT, R214, UR4, PT ;  /* 0x00000004d6007c0c */ /* 0x000fe4000bf86270 */
[-C--:B-1----:R-:W-:Y:S01]  /*a360*/  @!P0 LEA R12, P6, R219, R2.reuse, 0x2 ;  /* 0x00000002db0c8211 */ /* 0x082fe200078c10ff */
[----:B------:R1:W-:Y:S01]  /*a370*/  @!P3 ST.E.64 desc[UR38][R18.64], R102 ;  /* 0x000000661200b985 */ /* 0x0003e2000c101b26 */
[C---:B----4-:R-:W-:Y:S02]  /*a380*/  @!P2 LEA R14, P3, R216.reuse, R2, 0x2 ;  /* 0x00000002d80ea211 */ /* 0x050fe400078610ff */
[----:B------:R-:W-:Y:S02]  /*a390*/  ISETP.GE.AND P5, PT, R213, UR4, PT ;  /* 0x00000004d5007c0c */ /* 0x000fe4000bfa6270 */
[-C--:B------:R-:W-:Y:S02]  /*a3a0*/  @!P0 LEA.HI.X R13, R219, R3.reuse, R158, 0x2, P6 ;  /* 0x00000003db0d8211 */ /* 0x080fe400030f149e */
[----:B------:R-:W-:-:S02]  /*a3b0*/  @!P2 LEA.HI.X R15, R216, R3, R157, 0x2, P3 ;  /* 0x00000003d80fa211 */ /* 0x000fc400018f149d */
[----:B------:R-:W-:Y:S01]  /*a3c0*/  ISETP.GE.AND P3, PT, R212, UR4, PT ;  /* 0x00000004d4007c0c */ /* 0x000fe2000bf66270 */
[----:B------:R4:W-:Y:S01]  /*a3d0*/  @!P0 ST.E.64 desc[UR38][R12.64], R106 ;  /* 0x0000006a0c008985 */ /* 0x0009e2000c101b26 */
[CC--:B--2---:R-:W-:Y:S02]  /*a3e0*/  @!P1 LEA R16, P6, R215.reuse, R2.reuse, 0x2 ;  /* 0x00000002d7109211 */ /* 0x0c4fe400078c10ff */
[CC--:B---3--:R-:W-:Y:S01]  /*a3f0*/  @!P4 LEA R4, P0, R214.reuse, R2.reuse, 0x2 ;  /* 0x00000002d604c211 */ /* 0x0c8fe200078010ff */
[----:B------:R-:W-:Y:S01]  /*a400*/  @!P2 ST.E.64 desc[UR38][R14.64], R110 ;  /* 0x0000006e0e00a985 */ /* 0x000fe2000c101b26 */
[-C--:B------:R-:W-:Y:S02]  /*a410*/  @!P1 LEA.HI.X R17, R215, R3.reuse, R156, 0x2, P6 ;  /* 0x00000003d7119211 */ /* 0x080fe400030f149c */
[----:B------:R-:W-:Y:S02]  /*a420*/  @!P4 LEA.HI.X R5, R214, R3, R155, 0x2, P0 ;  /* 0x00000003d605c211 */ /* 0x000fe400000f149b */
[----:B------:R-:W-:Y:S01]  /*a430*/  ISETP.GE.AND P0, PT, R211, UR4, PT ;  /* 0x00000004d3007c0c */ /* 0x000fe2000bf06270 */
[----:B------:R-:W-:Y:S01]  /*a440*/  @!P1 ST.E.64 desc[UR38][R16.64], R114 ;  /* 0x0000007210009985 */ /* 0x000fe2000c101b26 */
[----:B0-----:R-:W-:-:S02]  /*a450*/  @!P5 LEA R6, P6, R213, R2, 0x2 ;  /* 0x00000002d506d211 */ /* 0x001fc400078c10ff */
[----:B-1----:R-:W-:Y:S01]  /*a460*/  @!P3 LEA R18, P2, R212, R2, 0x2 ;  /* 0x00000002d412b211 */ /* 0x002fe200078410ff */
[----:B------:R0:W-:Y:S01]  /*a470*/  @!P4 ST.E.64 desc[UR38][R4.64], R118 ;  /* 0x000000760400c985 */ /* 0x0001e2000c101b26 */
[-C--:B------:R-:W-:Y:S02]  /*a480*/  @!P5 LEA.HI.X R7, R213, R3.reuse, R154, 0x2, P6 ;  /* 0x00000003d507d211 */ /* 0x080fe400030f149a */
[----:B------:R-:W-:Y:S02]  /*a490*/  ISETP.GE.AND P4, PT, R210, UR4, PT ;  /* 0x00000004d2007c0c */ /* 0x000fe4000bf86270 */
[----:B------:R-:W-:Y:S01]  /*a4a0*/  ISETP.GE.AND P1, PT, R21, UR4, PT ;  /* 0x0000000415007c0c */ /* 0x000fe2000bf26270 */
[----:B------:R-:W-:Y:S01]  /*a4b0*/  @!P5 ST.E.64 desc[UR38][R6.64], R122 ;  /* 0x0000007a0600d985 */ /* 0x000fe2000c101b26 */
[----:B------:R-:W-:Y:S02]  /*a4c0*/  @!P3 LEA.HI.X R19, R212, R3, R153, 0x2, P2 ;  /* 0x00000003d413b211 */ /* 0x000fe400010f1499 */
[----:B------:R-:W-:-:S02]  /*a4d0*/  ISETP.GE.AND P2, PT, R25, UR4, PT ;  /* 0x0000000419007c0c */ /* 0x000fc4000bf46270 */
[----:B------:R-:W-:Y:S01]  /*a4e0*/  ISETP.GE.AND P5, PT, R209, UR4, PT ;  /* 0x00000004d1007c0c */ /* 0x000fe2000bfa6270 */
[----:B------:R1:W-:Y:S01]  /*a4f0*/  @!P3 ST.E.64 desc[UR38][R18.64], R126 ;  /* 0x0000007e1200b985 */ /* 0x0003e2000c101b26 */
[----:B----4-:R-:W-:-:S04]  /*a500*/  @!P0 LEA R12, P6, R211, R2, 0x2 ;  /* 0x00000002d30c8211 */ /* 0x010fc800078c10ff */
[-C--:B------:R-:W-:Y:S02]  /*a510*/  @!P0 LEA.HI.X R13, R211, R3.reuse, R152, 0x2, P6 ;  /* 0x00000003d30d8211 */ /* 0x080fe400030f1498 */
[CC--:B0-----:R-:W-:Y:S02]  /*a520*/  @!P4 LEA R4, P6, R210.reuse, R2.reuse, 0x2 ;  /* 0x00000002d204c211 */ /* 0x0c1fe400078c10ff */
[CC--:B------:R-:W-:Y:S01]  /*a530*/  @!P1 LEA R14, P3, R21.reuse, R2.reuse, 0x2 ;  /* 0x00000002150e9211 */ /* 0x0c0fe200078610ff */
[----:B------:R2:W-:Y:S01]  /*a540*/  @!P0 ST.E.64 desc[UR38][R12.64], R130 ;  /* 0x000000820c008985 */ /* 0x0005e2000c101b26 */
[-C--:B------:R-:W-:Y:S02]  /*a550*/  @!P4 LEA.HI.X R5, R210, R3.reuse, R22, 0x2, P6 ;  /* 0x00000003d205c211 */ /* 0x080fe400030f1416 */
[----:B------:R-:W-:Y:S01]  /*a560*/  @!P1 LEA.HI.X R15, R21, R3, R0, 0x2, P3 ;  /* 0x00000003150f9211 */ /* 0x000fe200018f1400 */
[----:B-1----:R-:W-:Y:S01]  /*a570*/  VIADD R19, R205, 0xf8 ;  /* 0x000000f8cd137836 */ /* 0x002fe20000000000 */
[----:B------:R-:W-:Y:S01]  /*a580*/  SHF.R.S32.HI R7, RZ, 0x1f, R25 ;  /* 0x0000001fff077819 */ /* 0x000fe20000011419 */
[----:B------:R2:W-:Y:S01]  /*a590*/  @!P4 ST.E.64 desc[UR38][R4.64], R134 ;  /* 0x000000860400c985 */ /* 0x0005e2000c101b26 */
[----:B------:R-:W-:-:S02]  /*a5a0*/  @!P2 LEA R16, P6, R25, R2, 0x2 ;  /* 0x000000021910a211 */ /* 0x000fc400078c10ff */
[----:B------:R-:W-:Y:S02]  /*a5b0*/  SHF.R.S32.HI R0, RZ, 0x1f, R209 ;  /* 0x0000001fff007819 */ /* 0x000fe400000114d1 */
[----:B------:R-:W-:Y:S02]  /*a5c0*/  @!P5 LEA R6, P3, R209, R2, 0x2 ;  /* 0x00000002d106d211 */ /* 0x000fe400078610ff */
[-C--:B------:R-:W-:Y:S02]  /*a5d0*/  @!P2 LEA.HI.X R17, R25, R3.reuse, R7, 0x2, P6 ;  /* 0x000000031911a211 */ /* 0x080fe400030f1407 */
[----:B------:R-:W-:Y:S02]  /*a5e0*/  @!P5 LEA.HI.X R7, R209, R3, R0, 0x2, P3 ;  /* 0x00000003d107d211 */ /* 0x000fe400018f1400 */
[----:B------:R-:W-:-:S03]  /*a5f0*/  ISETP.GE.AND P0, PT, R19, UR4, PT ;  /* 0x0000000413007c0c */ /* 0x000fc6000bf06270 */
[----:B------:R2:W-:Y:S04]  /*a600*/  @!P5 ST.E.64 desc[UR38][R6.64], R138 ;  /* 0x0000008a0600d985 */ /* 0x0005e8000c101b26 */
[----:B------:R2:W-:Y:S04]  /*a610*/  @!P1 ST.E.64 desc[UR38][R14.64], R142 ;  /* 0x0000008e0e009985 */ /* 0x0005e8000c101b26 */
[----:B------:R2:W-:Y:S02]  /*a620*/  @!P2 ST.E.64 desc[UR38][R16.64], R146 ;  /* 0x000000921000a985 */ /* 0x0005e4000c101b26 */
[----:B------:R-:W-:Y:S05]  /*a630*/  @P0 BRA `(.L_x_1093) ;  /* 0x0000000c00b00947 */ /* 0x000fea0003800000 */
[----:B------:R-:W-:Y:S02]  /*a640*/  LEA R2, P0, R19, R2, 0x2 ;  /* 0x0000000213027211 */ /* 0x000fe400078010ff */
[----:B------:R-:W-:-:S04]  /*a650*/  SHF.R.S32.HI R0, RZ, 0x1f, R19 ;  /* 0x0000001fff007819 */ /* 0x000fc80000011413 */
[----:B------:R-:W-:-:S05]  /*a660*/  LEA.HI.X R3, R19, R3, R0, 0x2, P0 ;  /* 0x0000000313037211 */ /* 0x000fca00000f1400 */
[----:B------:R4:W-:Y:S01]  /*a670*/  ST.E.64 desc[UR38][R2.64], R150 ;  /* 0x0000009602007985 */ /* 0x0009e2000c101b26 */
[----:B------:R-:W-:Y:S05]  /*a680*/  BRA `(.L_x_1093) ;  /* 0x0000000c009c7947 */ /* 0x000fea0003800000 */
.L_x_1084:
[----:B------:R-:W4:Y:S01]  /*a690*/  LDC.64 R4, c[0x0][0xd00] ;  /* 0x00034000ff047b82 */ /* 0x000f220000000a00 */
[----:B------:R-:W-:Y:S01]  /*a6a0*/  ULDC.64 UR4, c[0x0][0xd08] ;  /* 0x0003420000047ab9 */ /* 0x000fe20000000a00 */
[----:B------:R-:W-:Y:S01]  /*a6b0*/  IMAD.MOV.U32 R17, RZ, RZ, RZ ;  /* 0x000000ffff117224 */ /* 0x000fe200078e00ff */
[----:B------:R-:W-:-:S04]  /*a6c0*/  ISETP.NE.U32.AND P0, PT, RZ, UR4, PT ;  /* 0x00000004ff007c0c */ /* 0x000fc8000bf05070 */
[----:B------:R-:W-:Y:S01]  /*a6d0*/  ISETP.NE.AND.EX P1, PT, RZ, UR5, PT, P0 ;  /* 0x00000005ff007c0c */ /* 0x000fe2000bf25300 */
[----:B------:R-:W0:Y:S01]  /*a6e0*/  LDC.64 R2, c[0x0][0xd00] ;  /* 0x00034000ff027b82 */ /* 0x000e220000000a00 */
[----:B----4-:R-:W-:-:S04]  /*a6f0*/  ISETP.NE.U32.AND P0, PT, R4, RZ, PT ;  /* 0x000000ff0400720c */ /* 0x010fc80003f05070 */
[----:B------:R-:W-:-:S07]  /*a700*/  ISETP.NE.AND.EX P0, PT, R5, RZ, PT, P0 ;  /* 0x000000ff0500720c */ /* 0x000fce0003f05300 */
[----:B------:R-:W4:Y:S01]  /*a710*/  @P1 LDC.64 R4, c[0x0][0xd08] ;  /* 0x00034200ff041b82 */ /* 0x000f220000000a00 */
[----:B------:R-:W-:Y:S01]  /*a720*/  ULDC UR4, c[0x0][0xb88] ;  /* 0x0002e20000047ab9 */ /* 0x000fe20000000800 */
[----:B0-----:R-:W-:-:S04]  /*a730*/  IMAD.WIDE R6, R204, 0x4, R2 ;  /* 0x00000004cc067825 */ /* 0x001fc800078e0202 */
[----:B--2---:R-:W-:Y:S01]  /*a740*/  IMAD.U32 R0, RZ, RZ, UR4 ;  /* 0x00000004ff007e24 */ /* 0x004fe2000f8e00ff */
[----:B------:R0:W5:Y:S01]  /*a750*/  @P0 LDG.E R17, desc[UR38][R6.64] ;  /* 0x0000002606110981 */ /* 0x000162000c1e1900 */
[----:B---3--:R-:W2:Y:S01]  /*a760*/  S2R R8, SR_TID.X ;  /* 0x0000000000087919 */ /* 0x008ea20000002100 */
[----:B----4-:R-:W-:-:S05]  /*a770*/  @P1 IMAD.WIDE R2, R204, 0x4, R4 ;  /* 0x00000004cc021825 */ /* 0x010fca00078e0204 */
[----:B------:R0:W5:Y:S01]  /*a780*/  @P1 LDG.E R0, desc[UR38][R2.64] ;  /* 0x0000002602001981 */ /* 0x000162000c1e1900 */
[----:B------:R-:W-:-:S13]  /*a790*/  ISETP.NE.AND P2, PT, R207, RZ, PT ;  /* 0x000000ffcf00720c */ /* 0x000fda0003f45270 */
[----:B------:R-:W3:Y:S01]  /*a7a0*/  @!P2 LDC R207, c[0x0][0xbd4] ;  /* 0x0002f500ffcfab82 */ /* 0x000ee20000000800 */
[----:B--2---:R-:W-:-:S05]  /*a7b0*/  VIADD R24, R8, 0xffffff80 ;  /* 0xffffff8008187836 */ /* 0x004fca0000000000 */
[----:B------:R-:W-:Y:S02]  /*a7c0*/  ISETP.GT.AND P3, PT, R24, 0x7f, PT ;  /* 0x0000007f1800780c */ /* 0x000fe40003f64270 */
[----:B---3--:R-:W-:Y:S01]  /*a7d0*/  ISETP.GT.AND P2, PT, R207, 0x1, PT ;  /* 0x00000001cf00780c */ /* 0x008fe20003f44270 */
[----:B0-----:R-:W-:-:S12]  /*a7e0*/  @P1 BRA `(.L_x_1096) ;  /* 0x0000000000101947 */ /* 0x001fd80003800000 */
[----:B------:R-:W-:Y:S05]  /*a7f0*/  @!P0 BRA `(.L_x_1096) ;  /* 0x00000000000c8947 */ /* 0x000fea0003800000 */
[----:B------:R-:W2:Y:S04]  /*a800*/  LDG.E R3, desc[UR38][R6.64] ;  /* 0x0000002606037981 */ /* 0x000ea8000c1e1900 */
[----:B-----5:R-:W2:Y:S02]  /*a810*/  LDG.E R0, desc[UR38][R6.64+0x4] ;  /* 0x0000042606007981 */ /* 0x020ea4000c1e1900 */
[----:B--2---:R-:W-:-:S07]  /*a820*/  IMAD.IADD R0, R0, 0x1, -R3 ;  /* 0x0000000100007824 */ /* 0x004fce00078e0a03 */
.L_x_1096:
[----:B------:R-:W2:Y:S01]  /*a830*/  LDL.LU R2, [R1+0x10] ;  /* 0x0000100001027983 */ /* 0x000ea20000300800 */
[----:B------:R-:W-:Y:S01]  /*a840*/  BSSY B1, `(.L_x_1097) ;  /* 0x0000037000017945 */ /* 0x000fe20003800000 */
[----:B------:R-:W-:Y:S02]  /*a850*/  SEL R27, R204, RZ, !P0 ;  /* 0x000000ffcc1b7207 */ /* 0x000fe40004000000 */
[----:B-----5:R-:W-:Y:S02]  /*a860*/  SHF.R.S32.HI R18, RZ, 0x1f, R17 ;  /* 0x0000001fff127819 */ /* 0x020fe40000011411 */
[----:B--2---:R-:W-:Y:S01]  /*a870*/  SEL R20, R2, RZ, !P0 ;  /* 0x000000ff02147207 */ /* 0x004fe20004000000 */
[----:B------:R-:W-:Y:S06]  /*a880*/  @P3 BRA `(.L_x_1098) ;  /* 0x0000000000c83947 */ /* 0x000fec0003800000 */
[----:B------:R-:W0:Y:S01]  /*a890*/  LDC R31, c[0x0][0xce8] ;  /* 0x00033a00ff1f7b82 */ /* 0x000e220000000800 */
[----:B------:R-:W-:-:S04]  /*a8a0*/  IMAD R2, R208, 0x80, R8 ;  /* 0x00000080d0027824 */ /* 0x000fc800078e0208 */
[----:B------:R-:W-:Y:S02]  /*a8b0*/  VIADD R22, R2, 0xffffff80 ;  /* 0xffffff8002167836 */ /* 0x000fe40000000000 */
[----:B0-----:R-:W-:-:S05]  /*a8c0*/  IMAD R3, R0, R31, RZ ;  /* 0x0000001f00037224 */ /* 0x001fca00078e02ff */
[----:B------:R-:W-:-:S13]  /*a8d0*/  ISETP.GE.AND P0, PT, R22, R3, PT ;  /* 0x000000031600720c */ /* 0x000fda0003f06270 */
[----:B------:R-:W-:Y:S05]  /*a8e0*/  @P0 BRA `(.L_x_1098) ;  /* 0x0000000000b00947 */ /* 0x000fea0003800000 */
[----:B------:R-:W2:Y:S01]  /*a8f0*/  LDL.LU R26, [R1+0xc] ;  /* 0x00000c00011a7983 */ /* 0x000ea20000300800 */
[----:B------:R-:W-:Y:S01]  /*a900*/  ISETP.NE.AND P1, PT, R31, 0x1, PT ;  /* 0x000000011f00780c */ /* 0x000fe20003f25270 */
[----:B------:R-:W-:Y:S01]  /*a910*/  IMAD.MOV.U32 R16, RZ, RZ, 0xab8 ;  /* 0x00000ab8ff107424 */ /* 0x000fe200078e00ff */
[----:B------:R-:W-:Y:S01]  /*a920*/  ISETP.GT.AND P0, PT, R207, 0x1, PT ;  /* 0x00000001cf00780c */ /* 0x000fe20003f04270 */
[----:B------:R-:W0:Y:S01]  /*a930*/  LDC.64 R28, c[0x0][0xca8] ;  /* 0x00032a00ff1c7b82 */ /* 0x000e220000000a00 */
[----:B------:R-:W-:Y:S02]  /*a940*/  IMAD.MOV.U32 R19, RZ, RZ, R22 ;  /* 0x000000ffff137224 */ /* 0x000fe400078e0016 */
[----:B------:R-:W-:-:S05]  /*a950*/  SEL R16, R16, 0xa78, P0 ;  /* 0x00000a7810107807 */ /* 0x000fca0000000000 */
[----:B------:R-:W3:Y:S08]  /*a960*/  LDC.64 R4, c[0x0][R16+0x220] ;  /* 0x0000880010047b82 */ /* 0x000ef00000000a00 */
[----:B------:R-:W4:Y:S08]  /*a970*/  @P1 LDC R15, c[0x0][0xcec] ;  /* 0x00033b00ff0f1b82 */ /* 0x000f300000000800 */
[----:B------:R-:W5:Y:S08]  /*a980*/  LDC.64 R2, c[0x0][R16+0x218] ;  /* 0x0000860010027b82 */ /* 0x000f700000000a00 */
[----:B------:R-:W1:Y:S01]  /*a990*/  @P1 LDC R25, c[0x0][0xcf0] ;  /* 0x00033c00ff191b82 */ /* 0x000e620000000800 */
[----:B---3--:R-:W-:-:S07]  /*a9a0*/  IMAD R5, R5, R27, RZ ;  /* 0x0000001b05057224 */ /* 0x008fce00078e02ff */
[----:B------:R-:W3:Y:S01]  /*a9b0*/  LDC.64 R6, c[0x0][R16+0x228] ;  /* 0x00008a0010067b82 */ /* 0x000ee20000000a00 */
[----:B----4-:R-:W-:-:S04]  /*a9c0*/  @P1 IMAD.HI.U32 R8, R22, R15, RZ ;  /* 0x0000000f16081227 */ /* 0x010fc800078e00ff */
[----:B------:R-:W-:-:S03]  /*a9d0*/  IMAD.WIDE.U32 R14, R4, R27, RZ ;  /* 0x0000001b040e7225 */ /* 0x000fc600078e00ff */
[----:B------:R-:W4:Y:S01]  /*a9e0*/  LDC.64 R12, c[0x0][R16+0x210] ;  /* 0x00008400100c7b82 */ /* 0x000f220000000a00 */
[-C--:B-----5:R-:W-:Y:S02]  /*a9f0*/  IMAD R21, R3, R206.reuse, RZ ;  /* 0x000000ce03157224 */ /* 0x0a0fe400078e02ff */
[----:B------:R-:W-:-:S04]  /*aa00*/  IMAD.WIDE.U32 R2, R2, R206, RZ ;  /* 0x000000ce02027225 */ /* 0x000fc800078e00ff */
[----:B------:R-:W-:Y:S01]  /*aa10*/  IMAD.IADD R21, R3, 0x1, R21 ;  /* 0x0000000103157824 */ /* 0x000fe200078e0215 */
[----:B-1----:R-:W-:Y:S01]  /*aa20*/  @P1 SHF.R.U32.HI R19, RZ, R25, R8 ;  /* 0x00000019ff131219 */ /* 0x002fe20000011608 */
[----:B------:R-:W-:Y:S01]  /*aa30*/  IMAD R25, R4, R20, R5 ;  /* 0x0000001404197224 */ /* 0x000fe200078e0205 */
[----:B0-----:R-:W0:Y:S01]  /*aa40*/  @!P0 LDC R28, c[0x0][0xc50] ;  /* 0x00031400ff1c8b82 */ /* 0x001e220000000800 */
[----:B------:R-:W-:Y:S02]  /*aa50*/  IADD3 R4, P1, P3, R14, R2, R17 ;  /* 0x000000020e047210 */ /* 0x000fe40007b3e011 */
[----:B------:R-:W-:Y:S02]  /*aa60*/  IMAD.IADD R25, R15, 0x1, R25 ;  /* 0x000000010f197824 */ /* 0x000fe400078e0219 */
[----:B------:R-:W-:-:S03]  /*aa70*/  IMAD.MOV R8, RZ, RZ, -R19 ;  /* 0x000000ffff087224 */ /* 0x000fc600078e0a13 */
[----:B------:R-:W1:Y:S01]  /*aa80*/  @!P0 LDC R29, c[0x0][0xc54] ;  /* 0x00031500ff1d8b82 */ /* 0x000e620000000800 */
[----:B--2---:R-:W-:-:S05]  /*aa90*/  SEL R5, R26, RZ, P0 ;  /* 0x000000ff1a057207 */ /* 0x004fca0000000000 */
[----:B---3--:R-:W-:Y:S01]  /*aaa0*/  IMAD.WIDE.U32 R2, R6, R5, RZ ;  /* 0x0000000506027225 */ /* 0x008fe200078e00ff */
[----:B------:R-:W-:-:S03]  /*aab0*/  IADD3.X R6, R25, R21, R18, P1, P3 ;  /* 0x0000001519067210 */ /* 0x000fc60000fe6412 */
[----:B------:R-:W-:Y:S01]  /*aac0*/  IMAD R7, R7, R5, RZ ;  /* 0x0000000507077224 */ /* 0x000fe200078e02ff */
[----:B------:R-:W-:Y:S01]  /*aad0*/  IADD3 R2, P0, P1, R19, R4, R2 ;  /* 0x0000000413027210 */ /* 0x000fe2000791e002 */
[----:B------:R-:W-:Y:S01]  /*aae0*/  IMAD R5, R31, R8, R22 ;  /* 0x000000081f057224 */ /* 0x000fe200078e0216 */
[----:B------:R-:W-:Y:S01]  /*aaf0*/  SHF.R.S32.HI R19, RZ, 0x1f, R19 ;  /* 0x0000001fff137819 */ /* 0x000fe20000011413 */
[----:B------:R-:W-:Y:S02]  /*ab00*/  IMAD.IADD R7, R3, 0x1, R7 ;  /* 0x0000000103077824 */ /* 0x000fe400078e0207 */
[----:B----4-:R-:W-:-:S03]  /*ab10*/  IMAD R4, R13, R5, RZ ;  /* 0x000000050d047224 */ /* 0x010fc600078e02ff */
[----:B------:R-:W-:Y:S02]  /*ab20*/  IADD3.X R3, R19, R6, R7, P0, P1 ;  /* 0x0000000613037210 */ /* 0x000fe400007e2407 */
[----:B------:R-:W-:Y:S01]  /*ab30*/  SHF.R.S32.HI R7, RZ, 0x1f, R5 ;  /* 0x0000001fff077819 */ /* 0x000fe20000011405 */
[----:B------:R-:W-:-:S04]  /*ab40*/  IMAD.WIDE.U32 R2, R12, R5, R2 ;  /* 0x000000050c027225 */ /* 0x000fc800078e0002 */
[----:B------:R-:W-:Y:S01]  /*ab50*/  IMAD R7, R12, R7, R4 ;  /* 0x000000070c077224 */ /* 0x000fe200078e0204 */
[----:B0-----:R-:W-:-:S03]  /*ab60*/  LEA R4, P0, R2, R28, 0x2 ;  /* 0x0000001c02047211 */ /* 0x001fc600078010ff */
[----:B------:R-:W-:-:S05]  /*ab70*/  IMAD.IADD R3, R3, 0x1, R7 ;  /* 0x0000000103037824 */ /* 0x000fca00078e0207 */
[----:B-1----:R-:W-:Y:S01]  /*ab80*/  LEA.HI.X R5, R2, R29, R3, 0x2, P0 ;  /* 0x0000001d02057211 */ /* 0x002fe200000f1403 */
[----:B------:R-:W-:-:S05]  /*ab90*/  IMAD.MOV.U32 R3, RZ, RZ, -0x800000 ;  /* 0xff800000ff037424 */ /* 0x000fca00078e00ff */
[----:B------:R0:W-:Y:S02]  /*aba0*/  STG.E desc[UR38][R4.64], R3 ;  /* 0x0000000304007986 */ /* 0x0001e4000c101926 */
.L_x_1098:
[----:B------:R-:W-:Y:S05]  /*abb0*/  BSYNC B1 ;  /* 0x0000000000017941 */ /* 0x000fea0003800000 */
.L_x_1097:
[----:B------:R-:W-:Y:S05]  /*abc0*/  @P2 BRA `(.L_x_1093) ;  /* 0x00000008004c2947 */ /* 0x000fea0003800000 */
[----:B------:R-:W2:Y:S01]  /*abd0*/  LDC R15, c[0x0][0xce8] ;  /* 0x00033a00ff0f7b82 */ /* 0x000ea20000000800 */
[----:B0-----:R-:W-:Y:S01]  /*abe0*/  SHF.R.S32.HI R3, RZ, 0x1f, R24 ;  /* 0x0000001fff037819 */ /* 0x001fe20000011418 */
[----:B------:R-:W-:Y:S01]  /*abf0*/  ULDC.64 UR4, c[0x0][0xba0] ;  /* 0x0002e80000047ab9 */ /* 0x000fe20000000a00 */
[----:B------:R-:W-:Y:S01]  /*ac00*/  BSSY B1, `(.L_x_1099) ;  /* 0x000004d000017945 */ /* 0x000fe20003800000 */
[----:B------:R-:W-:Y:S01]  /*ac10*/  IMAD R2, R18, UR4, RZ ;  /* 0x0000000412027c24 */ /* 0x000fe2000f8e02ff */
[----:B------:R-:W-:-:S03]  /*ac20*/  LEA.HI R6, R3, R24, RZ, 0x3 ;  /* 0x0000001803067211 */ /* 0x000fc600078f18ff */
[C---:B------:R-:W-:Y:S01]  /*ac30*/  IMAD R5, R17.reuse, UR5, R2 ;  /* 0x0000000511057c24 */ /* 0x040fe2000f8e0202 */
[----:B------:R-:W-:Y:S01]  /*ac40*/  LOP3.LUT R8, R6, 0xfffffff8, RZ, 0xc0, !PT ;  /* 0xfffffff806087812 */ /* 0x000fe200078ec0ff */
[----:B------:R-:W-:Y:S01]  /*ac50*/  IMAD.WIDE.U32 R2, R17, UR4, RZ ;  /* 0x0000000411027c25 */ /* 0x000fe2000f8e00ff */
[----:B------:R-:W-:Y:S01]  /*ac60*/  SHF.R.S32.HI R17, RZ, 0x3, R6 ;  /* 0x00000003ff117819 */ /* 0x000fe20000011406 */
[----:B------:R-:W-:Y:S02]  /*ac70*/  ULDC.64 UR4, c[0x0][0xbe8] ;  /* 0x0002fa0000047ab9 */ /* 0x000fe40000000a00 */
[----:B------:R-:W-:Y:S02]  /*ac80*/  IMAD.IADD R8, R24, 0x1, -R8 ;  /* 0x0000000118087824 */ /* 0x000fe400078e0a08 */
[----:B------:R-:W-:Y:S02]  /*ac90*/  IMAD.IADD R3, R3, 0x1, R5 ;  /* 0x0000000103037824 */ /* 0x000fe400078e0205 */
[----:B------:R-:W-:-:S02]  /*aca0*/  IMAD R5, R8, 0x20, R17 ;  /* 0x0000002008057824 */ /* 0x000fc400078e0211 */
[----:B------:R-:W-:Y:S01]  /*acb0*/  IMAD.WIDE.U32 R2, R206, UR4, R2 ;  /* 0x00000004ce027c25 */ /* 0x000fe2000f8e0002 */
[----:B--2---:R-:W-:-:S03]  /*acc0*/  ISETP.NE.AND P0, PT, R15, 0x1, PT ;  /* 0x000000010f00780c */ /* 0x004fc60003f05270 */
[----:B------:R-:W-:Y:S02]  /*acd0*/  IMAD R13, R208, 0x80, R5 ;  /* 0x00000080d00d7824 */ /* 0x000fe400078e0205 */
[----:B------:R-:W-:Y:S01]  /*ace0*/  IMAD R3, R206, UR5, R3 ;  /* 0x00000005ce037c24 */ /* 0x000fe2000f8e0203 */
[----:B------:R-:W-:Y:S01]  /*acf0*/  ULDC.64 UR4, c[0x0][0xbf0] ;  /* 0x0002fc0000047ab9 */ /* 0x000fe20000000a00 */
[----:B------:R-:W-:Y:S02]  /*ad00*/  IMAD.MOV.U32 R5, RZ, RZ, R13 ;  /* 0x000000ffff057224 */ /* 0x000fe400078e000d */
[----:B------:R-:W-:Y:S02]  /*ad10*/  IMAD R6, R20, UR4, RZ ;  /* 0x0000000414067c24 */ /* 0x000fe4000f8e02ff */
[----:B------:R-:W-:Y:S02]  /*ad20*/  IMAD.WIDE.U32 R2, R27, UR4, R2 ;  /* 0x000000041b027c25 */ /* 0x000fe4000f8e0002 */
[----:B------:R-:W0:Y:S08]  /*ad30*/  @P0 LDC R4, c[0x0][0xcec] ;  /* 0x00033b00ff040b82 */ /* 0x000e300000000800 */
[----:B------:R-:W2:Y:S01]  /*ad40*/  @P0 LDC R7, c[0x0][0xcf0] ;  /* 0x00033c00ff070b82 */ /* 0x000ea20000000800 */
[----:B0-----:R-:W-:-:S05]  /*ad50*/  @P0 IMAD.HI.U32 R4, R13, R4, RZ ;  /* 0x000000040d040227 */ /* 0x001fca00078e00ff */
[----:B--2---:R-:W-:Y:S01]  /*ad60*/  @P0 SHF.R.U32.HI R5, RZ, R7, R4 ;  /* 0x00000007ff050219 */ /* 0x004fe20000011604 */
[----:B------:R-:W-:Y:S01]  /*ad70*/  IMAD R7, R27, UR5, R6 ;  /* 0x000000051b077c24 */ /* 0x000fe2000f8e0206 */
[----:B------:R-:W-:Y:S02]  /*ad80*/  ULDC.64 UR4, c[0x0][0xbe0] ;  /* 0x0002f80000047ab9 */ /* 0x000fe40000000a00 */
[--C-:B------:R-:W-:Y:S01]  /*ad90*/  SHF.R.S32.HI R4, RZ, 0x1f, R5.reuse ;  /* 0x0000001fff047819 */ /* 0x100fe20000011405 */
[----:B------:R-:W-:Y:S02]  /*ada0*/  IMAD.MOV R6, RZ, RZ, -R5 ;  /* 0x000000ffff067224 */ /* 0x000fe400078e0a05 */
[----:B------:R-:W-:Y:S02]  /*adb0*/  IMAD.IADD R3, R3, 0x1, R7 ;  /* 0x0000000103037824 */ /* 0x000fe400078e0207 */
[----:B------:R-:W-:Y:S02]  /*adc0*/  IMAD R7, R15, R6, R13 ;  /* 0x000000060f077224 */ /* 0x000fe400078e020d */
[----:B------:R-:W-:-:S02]  /*add0*/  IMAD R4, R4, UR4, RZ ;  /* 0x0000000404047c24 */ /* 0x000fc4000f8e02ff */
[----:B------:R-:W-:-:S04]  /*ade0*/  IMAD.WIDE.U32 R2, R5, UR4, R2 ;  /* 0x0000000405027c25 */ /* 0x000fc8000f8e0002 */
[----:B------:R-:W-:Y:S01]  /*adf0*/  IMAD R13, R5, UR5, R4 ;  /* 0x00000005050d7c24 */ /* 0x000fe2000f8e0204 */
[----:B------:R-:W-:Y:S01]  /*ae00*/  SHF.R.S32.HI R4, RZ, 0x1f, R7 ;  /* 0x0000001fff047819 */ /* 0x000fe20000011407 */
[----:B------:R-:W-:Y:S01]  /*ae10*/  ULDC.64 UR4, c[0x0][0xbd8] ;  /* 0x0002f60000047ab9 */ /* 0x000fe20000000a00 */
[----:B------:R-:W-:Y:S02]  /*ae20*/  IMAD R6, R208, 0x80, R17 ;  /* 0x00000080d0067824 */ /* 0x000fe400078e0211 */
[----:B------:R-:W-:Y:S02]  /*ae30*/  IMAD.IADD R3, R3, 0x1, R13 ;  /* 0x0000000103037824 */ /* 0x000fe400078e020d */
[----:B------:R-:W-:Y:S02]  /*ae40*/  IMAD R4, R4, UR4, RZ ;  /* 0x0000000404047c24 */ /* 0x000fe4000f8e02ff */
[----:B------:R-:W-:-:S04]  /*ae50*/  IMAD.WIDE.U32 R2, R7, UR4, R2 ;  /* 0x0000000407027c25 */ /* 0x000fc8000f8e0002 */
[----:B------:R-:W-:Y:S01]  /*ae60*/  IMAD R5, R7, UR5, R4 ;  /* 0x0000000507057c24 */ /* 0x000fe2000f8e0204 */
[----:B------:R-:W-:Y:S01]  /*ae70*/  ULDC.64 UR4, c[0x0][0xb80] ;  /* 0x0002e00000047ab9 */ /* 0x000fe20000000a00 */
[----:B------:R-:W-:Y:S02]  /*ae80*/  IMAD R15, R0, R15, RZ ;  /* 0x0000000f000f7224 */ /* 0x000fe400078e02ff */
[----:B------:R-:W-:Y:S02]  /*ae90*/  VIADD R4, R6, 0x40 ;  /* 0x0000004006047836 */ /* 0x000fe40000000000 */
[----:B------:R-:W-:Y:S01]  /*aea0*/  IMAD.IADD R3, R3, 0x1, R5 ;  /* 0x0000000103037824 */ /* 0x000fe200078e0205 */
[----:B------:R-:W-:Y:S01]  /*aeb0*/  LEA R5, P2, R2, UR4, 0x1 ;  /* 0x0000000402057c11 */ /* 0x000fe2000f8408ff */
        /* <DEDUP_REMOVED lines=8> */
[----:B------:R0:W2:Y:S01]  /*af40*/  SHFL.IDX PT, R2, R5, RZ, 0x181f ;  /* 0x00181fff05027589 */ /* 0x0000a200000e0000 */
[----:B------:R-:W-:Y:S01]  /*af50*/  VIADD R19, R7, 0x40 ;  /* 0x0000004007137836 */ /* 0x000fe20000000000 */
[----:B------:R-:W-:Y:S02]  /*af60*/  SHF.R.S32.HI R12, RZ, 0x1f, R7 ;  /* 0x0000001fff0c7819 */ /* 0x000fe40000011407 */
[----:B------:R0:W3:Y:S01]  /*af70*/  SHFL.IDX PT, R0, R4, RZ, 0x181f ;  /* 0x00181fff04007589 */ /* 0x0000e200000e0000 */
        /* <DEDUP_REMOVED lines=9> */
[----:B--2---:R-:W-:-:S04]  /*b010*/  @!P5 LEA R20, P6, R7, R2, 0x1 ;  /* 0x000000020714d211 */ /* 0x004fc800078c08ff */
[----:B---3--:R-:W-:Y:S02]  /*b020*/  @!P5 LEA.HI.X R21, R7, R0, R12, 0x1, P6 ;  /* 0x000000000715d211 */ /* 0x008fe400030f0c0c */
        /* <DEDUP_REMOVED lines=10> */
.L_x_1100:
[----:B------:R-:W-:Y:S05]  /*b0d0*/  BSYNC B1 ;  /* 0x0000000000017941 */ /* 0x000fea0003800000 */
.L_x_1099:
[----:B---3--:R3:W0:Y:S01]  /*b0e0*/  SHFL.IDX PT, R0, R4, 0x1, 0x181f ;  /* 0x00381f0004007f89 */ /* 0x00862200000e0000 */
[----:B------:R-:W-:Y:S03]  /*b0f0*/  BSSY B1, `(.L_x_1101) ;  /* 0x0000014000017945 */ /* 0x000fe60003800000 */
[----:B--2-4-:R3:W2:Y:S01]  /*b100*/  SHFL.IDX PT, R2, R5, 0x1, 0x181f ;  /* 0x00381f0005027f89 */ /* 0x0146a200000e0000 */
[----:B------:R-:W-:Y:S05]  /*b110*/  @P1 BRA `(.L_x_1102) ;  /* 0x0000000000441947 */ /* 0x000fea0003800000 */
[----:B------:R-:W-:Y:S02]  /*b120*/  ULDC UR4, c[0x0][0xbc8] ;  /* 0x0002f20000047ab9 */ /* 0x000fe40000000800 */
[----:B------:R-:W-:Y:S02]  /*b130*/  ISETP.GE.AND P4, PT, R7, UR4, PT ;  /* 0x0000000407007c0c */ /* 0x000fe4000bf86270 */
[----:B------:R-:W-:Y:S02]  /*b140*/  ISETP.GE.AND P3, PT, R19, UR4, PT ;  /* 0x0000000413007c0c */ /* 0x000fe4000bf66270 */
[----:B------:R-:W-:Y:S02]  /*b150*/  ISETP.GE.AND P2, PT, R17, UR4, PT ;  /* 0x0000000411007c0c */ /* 0x000fe4000bf46270 */
[----:B------:R-:W-:-:S07]  /*b160*/  ISETP.GE.AND P1, PT, R13, UR4, PT ;  /* 0x000000040d007c0c */ /* 0x000fce000bf26270 */
[-C--:B--2---:R-:W-:Y:S02]  /*b170*/  @!P4 LEA R20, P6, R7, R2.reuse, 0x1 ;  /* 0x000000020714c211 */ /* 0x084fe400078c08ff */
[----:B------:R-:W-:Y:S02]  /*b180*/  @!P3 LEA R24, P5, R19, R2, 0x1 ;  /* 0x000000021318b211 */ /* 0x000fe400078a08ff */
[----:B0-----:R-:W-:Y:S02]  /*b190*/  @!P4 LEA.HI.X R21, R7, R0, R12, 0x1, P6 ;  /* 0x000000000715c211 */ /* 0x001fe400030f0c0c */
        /* <DEDUP_REMOVED lines=9> */
.L_x_1102:
[----:B------:R-:W-:Y:S05]  /*b230*/  BSYNC B1 ;  /* 0x0000000000017941 */ /* 0x000fea0003800000 */
.L_x_1101:
[----:B0-----:R0:W0:Y:S01]  /*b240*/  SHFL.IDX PT, R0, R4, 0x2, 0x181f ;  /* 0x00581f0004007f89 */ /* 0x00102200000e0000 */
[----:B------:R-:W-:Y:S03]  /*b250*/  BSSY B1, `(.L_x_1103) ;  /* 0x0000014000017945 */ /* 0x000fe60003800000 */
[----:B--2-4-:R2:W4:Y:S01]  /*b260*/  SHFL.IDX PT, R2, R5, 0x2, 0x181f ;  /* 0x00581f0005027f89 */ /* 0x01452200000e0000 */
        /* <DEDUP_REMOVED lines=18> */
.L_x_1104:
[----:B------:R-:W-:Y:S05]  /*b390*/  BSYNC B1 ;  /* 0x0000000000017941 */ /* 0x000fea0003800000 */
.L_x_1103:
[----:B0-----:R-:W-:Y:S01]  /*b3a0*/  VIADD R0, R6, 0x60 ;  /* 0x0000006006007836 */ /* 0x001fe20000000000 */
[----:B---3--:R-:W0:Y:S04]  /*b3b0*/  SHFL.IDX PT, R4, R4, 0x3, 0x181f ;  /* 0x00781f0004047f89 */ /* 0x008e2800000e0000 */
[----:B------:R-:W-:Y:S01]  /*b3c0*/  ISETP.GE.AND P0, PT, R0, R15, PT ;  /* 0x0000000f0000720c */ /* 0x000fe20003f06270 */
[----:B----4-:R3:W4:-:S12]  /*b3d0*/  SHFL.IDX PT, R2, R5, 0x3, 0x181f ;  /* 0x00781f0005027f89 */ /* 0x01071800000e0000 */
[----:B---3--:R-:W-:Y:S05]  /*b3e0*/  @P0 BRA `(.L_x_1093) ;  /* 0x0000000000440947 */ /* 0x008fea0003800000 */
[----:B------:R-:W-:Y:S02]  /*b3f0*/  ULDC UR4, c[0x0][0xbc8] ;  /* 0x0002f20000047ab9 */ /* 0x000fe40000000800 */
[----:B------:R-:W-:Y:S02]  /*b400*/  ISETP.GE.AND P3, PT, R7, UR4, PT ;  /* 0x0000000407007c0c */ /* 0x000fe4000bf66270 */
[----:B------:R-:W-:Y:S02]  /*b410*/  ISETP.GE.AND P2, PT, R19, UR4, PT ;  /* 0x0000000413007c0c */ /* 0x000fe4000bf46270 */
[----:B------:R-:W-:Y:S02]  /*b420*/  ISETP.GE.AND P1, PT, R17, UR4, PT ;  /* 0x0000000411007c0c */ /* 0x000fe4000bf26270 */
[----:B------:R-:W-:-:S07]  /*b430*/  ISETP.GE.AND P0, PT, R13, UR4, PT ;  /* 0x000000040d007c0c */ /* 0x000fce000bf06270 */
[----:B----4-:R-:W-:-:S04]  /*b440*/  @!P3 LEA R6, P4, R7, R2, 0x1 ;  /* 0x000000020706b211 */ /* 0x010fc800078808ff */
[----:B0-----:R-:W-:Y:S02]  /*b450*/  @!P3 LEA.HI.X R7, R7, R4, R12, 0x1, P4 ;  /* 0x000000040707b211 */ /* 0x001fe400020f0c0c */
        /* <DEDUP_REMOVED lines=10> */
.L_x_1093:
[----:B------:R-:W-:Y:S05]  /*b500*/  BSYNC B0 ;  /* 0x0000000000007941 */ /* 0x000fea0003800000 */
.L_x_1083:
[----:B------:R-:W-:Y:S02]  /*b510*/  ULDC UR4, c[0x0][0xd3c] ;  /* 0x00034f0000047ab9 */ /* 0x000fe40000000800 */
[----:B------:R-:W-:-:S13]  /*b520*/  ISETP.GE.AND P0, PT, R11, UR4, PT ;  /* 0x000000040b007c0c */ /* 0x000fda000bf06270 */
[----:B------:R-:W-:Y:S05]  /*b530*/  @!P0 BRA `(.L_x_1105) ;  /* 0xffffff5c000c8947 */ /* 0x000fea000383ffff */
[----:B------:R-:W-:Y:S05]  /*b540*/  EXIT ;  /* 0x000000000000794d */ /* 0x000fea0003800000 */
.L_x_1057:
[----:B------:R-:W-:-:S08]  /*b550*/  NOP ;  /* 0x0000000000007918 */ /* 0x000fd00000000000 */
[----:B--2---:R-:W0:-:S00]  /*b560*/  USETMAXREG.DEALLOC.CTAPOOL 0x18 ;  /* 0x00000018000079c8 */ /* 0x004e0000080e0500 */
        /* <DEDUP_REMOVED lines=18> */
.L_x_1106:
[----:B------:R-:W1:Y:S01]  /*b690*/  S2R R0, SR_TID.X ;  /* 0x0000000000007919 */ /* 0x000e620000002100 */
[----:B------:R-:W-:Y:S01]  /*b6a0*/  ULDC UR4, c[0x0][0xd3c] ;  /* 0x00034f0000047ab9 */ /* 0x000fe20000000800 */
[----:B------:R-:W-:Y:S01]  /*b6b0*/  IMAD.MOV.U32 R9, RZ, RZ, RZ ;  /* 0x000000ffff097224 */ /* 0x000fe200078e00ff */
[----:B------:R-:W2:Y:S01]  /*b6c0*/  S2UR UR6, SR_CTAID.X ;  /* 0x00000000000679c3 */ /* 0x000ea20000002500 */
[----:B------:R-:W-:Y:S01]  /*b6d0*/  ULDC UR5, c[0x0][0xd38] ;  /* 0x00034e0000057ab9 */ /* 0x000fe20000000800 */
[----:B-1----:R-:W-:-:S04]  /*b6e0*/  LOP3.LUT R0, R0, 0x1f, RZ, 0xc0, !PT ;  /* 0x0000001f00007812 */ /* 0x002fc800078ec0ff */
[----:B------:R-:W-:-:S04]  /*b6f0*/  ISETP.NE.AND P0, PT, R0, 0x1f, PT ;  /* 0x0000001f0000780c */ /* 0x000fc80003f05270 */
[----:B------:R-:W-:-:S13]  /*b700*/  ISETP.GE.OR P1, PT, R0, UR4, !P0 ;  /* 0x0000000400007c0c */ /* 0x000fda000c726670 */
[----:B0-----:R-:W0:Y:S08]  /*b710*/  @!P1 LDC.64 R2, c[0x0][0xd80] ;  /* 0x00036000ff029b82 */ /* 0x001e300000000a00 */
[----:B------:R-:W1:Y:S01]  /*b720*/  @!P1 LDC.64 R4, c[0x0][0xd78] ;  /* 0x00035e00ff049b82 */ /* 0x000e620000000a00 */
[----:B0-----:R-:W-:-:S05]  /*b730*/  @!P1 IMAD.WIDE.U32 R2, R0, 0x4, R2 ;  /* 0x0000000400029825 */ /* 0x001fca00078e0002 */
[----:B------:R1:W3:Y:S02]  /*b740*/  @!P1 LDG.E R6, desc[UR38][R2.64] ;  /* 0x0000002602069981 */ /* 0x0002e4000c1e1900 */
[----:B-1----:R-:W-:-:S05]  /*b750*/  @!P1 IMAD.WIDE.U32 R2, R0, 0x4, R4 ;  /* 0x0000000400029825 */ /* 0x002fca00078e0004 */
        /* <DEDUP_REMOVED lines=26> */
[----:B--2---:R-:W-:-:S13]  /*b900*/  ISETP.GT.AND P6, PT, R7, UR6, PT ;  /* 0x0000000607007c0c */ /* 0x004fda000bfc4270 */
[----:B------:R-:W-:Y:S05]  /*b910*/  @P6 BRA `(.L_x_1108) ;  /* 0x0000000000a46947 */ /* 0x000fea0003800000 */
[----:B------:R-:W-:Y:S01]  /*b920*/  IMAD.MOV.U32 R7, RZ, RZ, R4 ;  /* 0x000000ffff077224 */ /* 0x000fe200078e0004 */
[----:B------:R-:W-:Y:S01]  /*b930*/  UMOV UR4, URZ ;  /* 0x0000003f00047c82 */ /* 0x000fe20008000000 */
[----:B------:R-:W-:-:S05]  /*b940*/  ULDC UR5, c[0x0][0xd38] ;  /* 0x00034e0000057ab9 */ /* 0x000fca0000000800 */
.L_x_1110:
        /* <DEDUP_REMOVED lines=12> */
[----:B0-----:R-:W-:-:S05]  /*ba10*/  @!P6 IMAD.WIDE R2, R9, 0x4, R2 ;  /* 0x000000040902e825 */ /* 0x001fca00078e0202 */
[----:B------:R1:W2:Y:S02]  /*ba20*/  @!P6 LDG.E R6, desc[UR38][R2.64] ;  /* 0x000000260206e981 */ /* 0x0002a4000c1e1900 */
[----:B-1----:R-:W-:-:S04]  /*ba30*/  @!P6 IMAD.WIDE R2, R9, 0x4, R4 ;  /* 0x000000040902e825 */ /* 0x002fc800078e0204 */
[----:B------:R-:W-:-:S06]  /*ba40*/  IMAD.MOV.U32 R9, RZ, RZ, RZ ;  /* 0x000000ffff097224 */ /* 0x000fcc00078e00ff */
        /* <DEDUP_REMOVED lines=22> */
.L_x_1108:
        /* <DEDUP_REMOVED lines=20> */
.L_x_1111:
[----:B-1----:R-:W-:Y:S01]  /*bcf0*/  IMAD R11, R12, UR5, R11 ;  /* 0x000000050c0b7c24 */ /* 0x002fe2000f8e020b */
[----:B------:R-:W1:Y:S01]  /*bd00*/  MUFU.RCP R10, R10 ;  /* 0x0000000a000a7308 */ /* 0x000e620000001000 */
[----:B0-----:R-:W-:Y:S02]  /*bd10*/  IMAD R9, R15, R4, RZ ;  /* 0x000000040f097224 */ /* 0x001fe400078e02ff */
[----:B------:R-:W-:Y:S01]  /*bd20*/  IMAD.MOV.U32 R2, RZ, RZ, RZ ;  /* 0x000000ffff027224 */ /* 0x000fe200078e00ff */
[----:B------:R0:W-:Y:S03]  /*bd30*/  STL [R1], R11 ;  /* 0x0000000b01007387 */ /* 0x0001e60000100800 */
[----:B------:R-:W-:Y:S01]  /*bd40*/  IMAD.HI.U32 R2, R3, R9, R2 ;  /* 0x0000000903027227 */ /* 0x000fe200078e0002 */
[----:B------:R-:W-:Y:S02]  /*bd50*/  IADD3 R9, -R11, UR6, RZ ;  /* 0x000000060b097c10 */ /* 0x000fe4000fffe1ff */
[----:B------:R-:W-:-:S02]  /*bd60*/  IABS R3, R6 ;  /* 0x0000000600037213 */ /* 0x000fc40000000000 */
[----:B------:R-:W-:-:S03]  /*bd70*/  IABS R13, R9 ;  /* 0x00000009000d7213 */ /* 0x000fc60000000000 */
[----:B------:R-:W-:Y:S02]  /*bd80*/  IMAD.MOV R12, RZ, RZ, -R3 ;  /* 0x000000ffff0c7224 */ /* 0x000fe400078e0a03 */
[----:B0-----:R-:W-:-:S04]  /*bd90*/  IMAD.HI.U32 R11, R2, R13, RZ ;  /* 0x0000000d020b7227 */ /* 0x001fc800078e00ff */
[----:B-1----:R-:W-:Y:S02]  /*bda0*/  VIADD R3, R10, 0xffffffe ;  /* 0x0ffffffe0a037836 */ /* 0x002fe40000000000 */
[----:B------:R-:W-:-:S04]  /*bdb0*/  IMAD R13, R11, R12, R13 ;  /* 0x0000000c0b0d7224 */ /* 0x000fc800078e020d */
[----:B------:R-:W0:Y:S01]  /*bdc0*/  F2I.FTZ.U32.TRUNC.NTZ R3, R3 ;  /* 0x0000000300037305 */ /* 0x000e22000021f000 */
[----:B------:R-:W-:-:S13]  /*bdd0*/  ISETP.GT.U32.AND P1, PT, R4, R13, PT ;  /* 0x0000000d0400720c */ /* 0x000fda0003f24070 */
[----:B------:R-:W-:Y:S02]  /*bde0*/  @!P1 IMAD.IADD R13, R13, 0x1, -R4 ;  /* 0x000000010d0d9824 */ /* 0x000fe400078e0a04 */
[----:B0-----:R-:W-:Y:S02]  /*bdf0*/  IMAD.MOV R2, RZ, RZ, -R3 ;  /* 0x000000ffff027224 */ /* 0x001fe400078e0a03 */
[----:B------:R-:W-:Y:S01]  /*be00*/  @!P1 VIADD R11, R11, 0x1 ;  /* 0x000000010b0b9836 */ /* 0x000fe20000000000 */
[----:B------:R-:W-:Y:S01]  /*be10*/  ISETP.GE.U32.AND P0, PT, R13, R4, PT ;  /* 0x000000040d00720c */ /* 0x000fe20003f06070 */
[----:B------:R-:W-:Y:S01]  /*be20*/  IMAD R13, R2, R7, RZ ;  /* 0x00000007020d7224 */ /* 0x000fe200078e02ff */
[----:B------:R-:W-:Y:S01]  /*be30*/  ISETP.NE.AND P1, PT, R6, RZ, PT ;  /* 0x000000ff0600720c */ /* 0x000fe20003f25270 */
[----:B------:R-:W-:-:S04]  /*be40*/  IMAD.MOV.U32 R2, RZ, RZ, RZ ;  /* 0x000000ffff027224 */ /* 0x000fc800078e00ff */
[----:B------:R-:W-:Y:S01]  /*be50*/  IMAD.HI.U32 R4, R3, R13, R2 ;  /* 0x0000000d03047227 */ /* 0x000fe200078e0002 */
[----:B------:R-:W-:-:S04]  /*be60*/  LOP3.LUT R2, R9, R6, RZ, 0x3c, !PT ;  /* 0x0000000609027212 */ /* 0x000fc800078e3cff */
[----:B------:R-:W-:Y:S01]  /*be70*/  ISETP.GE.AND P2, PT, R2, RZ, PT ;  /* 0x000000ff0200720c */ /* 0x000fe20003f46270 */
[----:B------:R-:W-:Y:S01]  /*be80*/  @P0 VIADD R11, R11, 0x1 ;  /* 0x000000010b0b0836 */ /* 0x000fe20000000000 */
[----:B------:R-:W-:-:S05]  /*be90*/  IABS R2, R8 ;  /* 0x0000000800027213 */ /* 0x000fca0000000000 */
[----:B------:R-:W-:-:S06]  /*bea0*/  IMAD.MOV R2, RZ, RZ, -R2 ;  /* 0x000000ffff027224 */ /* 0x000fcc00078e0a02 */
[----:B------:R-:W-:Y:S01]  /*beb0*/  @!P2 IMAD.MOV R11, RZ, RZ, -R11 ;  /* 0x000000ffff0ba224 */ /* 0x000fe200078e0a0b */
[----:B------:R-:W-:-:S04]  /*bec0*/  @!P1 LOP3.LUT R11, RZ, R6, RZ, 0x33, !PT ;  /* 0x00000006ff0b9212 */ /* 0x000fc800078e33ff */
[-C--:B------:R-:W-:Y:S01]  /*bed0*/  IABS R3, R11.reuse ;  /* 0x0000000b00037213 */ /* 0x080fe20000000000 */
[----:B------:R-:W-:-:S04]  /*bee0*/  IMAD R6, R6, R11, RZ ;  /* 0x0000000b06067224 */ /* 0x000fc800078e02ff */
[----:B------:R-:W-:-:S04]  /*bef0*/  IMAD.HI.U32 R4, R4, R3, RZ ;  /* 0x0000000304047227 */ /* 0x000fc800078e00ff */
[----:B------:R-:W-:Y:S02]  /*bf00*/  IMAD R2, R4, R2, R3 ;  /* 0x0000000204027224 */ /* 0x000fe400078e0203 */
[----:B------:R-:W-:-:S03]  /*bf10*/  IMAD.IADD R6, R9, 0x1, -R6 ;  /* 0x0000000109067824 */ /* 0x000fc600078e0a06 */
[----:B------:R-:W-:Y:S02]  /*bf20*/  ISETP.GT.U32.AND P1, PT, R7, R2, PT ;  /* 0x000000020700720c */ /* 0x000fe40003f24070 */
[----:B------:R1:W-:Y:S11]  /*bf30*/  STL [R1+0x4], R6 ;  /* 0x0000040601007387 */ /* 0x0003f60000100800 */
[----:B------:R-:W-:-:S02]  /*bf40*/  @!P1 IMAD.IADD R2, R2, 0x1, -R7 ;  /* 0x0000000102029824 */ /* 0x000fc400078e0a07 */
        /* <DEDUP_REMOVED lines=11> */
[----:B------:R-:W-:Y:S02]  /*c000*/  VIADD R2, R5, UR4 ;  /* 0x0000000405027c36 */ /* 0x000fe40008000000 */
[----:B------:R-:W-:-:S03]  /*c010*/  IMAD R3, R11, 0x10000, R4 ;  /* 0x000100000b037824 */ /* 0x000fc600078e0204 */
[----:B------:R1:W-:Y:S04]  /*c020*/  STL [R1+0xc], R2 ;  /* 0x00000c0201007387 */ /* 0x0003e80000100800 */
[----:B------:R1:W-:Y:S01]  /*c030*/  STL [R1+0x8], R3 ;  /* 0x0000080301007387 */ /* 0x0003e20000100800 */
[----:B------:R-:W-:Y:S05]  /*c040*/  BRA `(.L_x_1112) ;  /* 0x0000000000107947 */ /* 0x000fea0003800000 */
.L_x_1109:
[----:B------:R-:W-:Y:S01]  /*c050*/  IMAD.U32 R2, RZ, RZ, UR6 ;  /* 0x00000006ff027e24 */ /* 0x000fe2000f8e00ff */
[----:B------:R0:W-:Y:S04]  /*c060*/  STL [R1+0x4], RZ ;  /* 0x000004ff01007387 */ /* 0x0001e80000100800 */
[----:B------:R0:W-:Y:S04]  /*c070*/  STL [R1+0x8], RZ ;  /* 0x000008ff01007387 */ /* 0x0001e80000100800 */
[----:B------:R0:W-:Y:S02]  /*c080*/  STL [R1], R2 ;  /* 0x0000000201007387 */ /* 0x0001e40000100800 */
.L_x_1112:
[----:B------:R-:W2:Y:S04]  /*c090*/  LDL R4, [R1] ;  /* 0x0000000001047983 */ /* 0x000ea80000100800 */
[----:B------:R-:W2:Y:S04]  /*c0a0*/  LDL R5, [R1+0x4] ;  /* 0x0000040001057983 */ /* 0x000ea80000100800 */
[----:B-1----:R-:W2:Y:S04]  /*c0b0*/  LDL R6, [R1+0x8] ;  /* 0x0000080001067983 */ /* 0x002ea80000100800 */
[----:B------:R-:W2:Y:S01]  /*c0c0*/  LDL R7, [R1+0xc] ;  /* 0x00000c0001077983 */ /* 0x000ea20000100800 */
[----:B------:R-:W-:-:S13]  /*c0d0*/  ISETP.NE.AND P0, PT, R0, RZ, PT ;  /* 0x000000ff0000720c */ /* 0x000fda0003f05270 */
[----:B------:R-:W1:Y:S01]  /*c0e0*/  @!P0 S2R R3, SR_CgaCtaId ;  /* 0x0000000000038919 */ /* 0x000e620000008800 */
[----:B------:R-:W-:-:S04]  /*c0f0*/  @!P0 MOV R0, 0x400 ;  /* 0x0000040000008802 */ /* 0x000fc80000000f00 */
[----:B-1----:R-:W-:-:S05]  /*c100*/  @!P0 LEA R0, R3, R0, 0x18 ;  /* 0x0000000003008211 */ /* 0x002fca00078ec0ff */
[----:B--2---:R1:W-:Y:S01]  /*c110*/  @!P0 STS.128 [R0+0x324d0], R4 ;  /* 0x0324d00400008388 */ /* 0x0043e20000000c00 */
[----:B------:R-:W-:Y:S06]  /*c120*/  BAR.ARV 0x5, 0x180 ;  /* 0x0146000000007b1d */ /* 0x000fec0000002000 */
.L_x_1107:
        /* <DEDUP_REMOVED lines=8> */
[----:B--2---:R-:W2:Y:S01]  /*c1b0*/  S2R R5, SR_TID.X ;  /* 0x0000000000057919 */ /* 0x004ea20000002100 */
[----:B------:R-:W3:Y:S01]  /*c1c0*/  S2UR UR5, SR_CgaCtaId ;  /* 0x00000000000579c3 */ /* 0x000ee20000008800 */
[----:B------:R-:W-:Y:S01]  /*c1d0*/  UMOV UR4, 0x400 ;  /* 0x0000040000047882 */ /* 0x000fe20000000000 */
[----:B------:R-:W-:Y:S01]  /*c1e0*/  BSSY B8, `(.L_x_1113) ;  /* 0x000061d000087945 */ /* 0x000fe20003800000 */
[----:B------:R-:W-:Y:S01]  /*c1f0*/  IMAD.MOV.U32 R19, RZ, RZ, RZ ;  /* 0x000000ffff137224 */ /* 0x000fe200078e00ff */
[----:B------:R-:W-:Y:S01]  /*c200*/  ULDC UR40, c[0x0][0xc] ;  /* 0x0000030000287ab9 */ /* 0x000fe20000000800 */
[----:B------:R-:W-:Y:S01]  /*c210*/  ULDC.64 UR36, c[0x0][0x198] ;  /* 0x0000660000247ab9 */ /* 0x000fe20000000a00 */
[----:B---3--:R-:W-:-:S06]  /*c220*/  ULEA UR4, UR5, UR4, 0x18 ;  /* 0x0000000405047291 */ /* 0x008fcc000f8ec03f */
[----:B------:R-:W-:Y:S01]  /*c230*/  IMAD.U32 R18, RZ, RZ, UR4 ;  /* 0x00000004ff127e24 */ /* 0x000fe2000f8e00ff */
[C---:B--2---:R-:W-:Y:S01]  /*c240*/  LOP3.LUT R4, R5.reuse, 0x7f, RZ, 0xc0, !PT ;  /* 0x0000007f05047812 */ /* 0x044fe200078ec0ff */
[----:B-1----:R-:W-:-:S05]  /*c250*/  IMAD.SHL.U32 R0, R5, 0x8, RZ ;  /* 0x0000000805007824 */ /* 0x002fca00078e00ff */
[C---:B0-----:R-:W-:Y:S02]  /*c260*/  LOP3.LUT R2, R0.reuse, 0x1f8, RZ, 0xc0, !PT ;  /* 0x000001f800027812 */ /* 0x041fe400078ec0ff */
[----:B------:R-:W-:Y:S02]  /*c270*/  LOP3.LUT R0, R0, 0x38, RZ, 0xc0, !PT ;  /* 0x0000003800007812 */ /* 0x000fe400078ec0ff */
[----:B------:R-:W-:Y:S01]  /*c280*/  LOP3.LUT R3, R2, 0x38, R5, 0x78, !PT ;  /* 0x0000003802037812 */ /* 0x000fe200078e7805 */
[----:B------:R-:W-:Y:S01]  /*c290*/  IMAD.SHL.U32 R2, R4, 0x8, RZ ;  /* 0x0000000804027824 */ /* 0x000fe200078e00ff */
[----:B------:R-:W-:-:S04]  /*c2a0*/  SHF.R.U32.HI R4, RZ, 0x3, R4 ;  /* 0x00000003ff047819 */ /* 0x000fc80000011604 */
[----:B------:R-:W-:Y:S01]  /*c2b0*/  LOP3.LUT R3, R3, 0x200, R2, 0xf8, !PT ;  /* 0x0000020003037812 */ /* 0x000fe200078ef802 */
[----:B------:R-:W-:-:S04]  /*c2c0*/  IMAD.SHL.U32 R2, R5, 0x10, RZ ;  /* 0x0000001005027824 */ /* 0x000fc800078e00ff */
[----:B------:R-:W-:Y:S01]  /*c2d0*/  IMAD R3, R3, 0x2, R18 ;  /* 0x0000000203037824 */ /* 0x000fe200078e0212 */
[----:B------:R-:W-:Y:S01]  /*c2e0*/  LOP3.LUT R4, R4, 0x70, R2, 0xf8, !PT ;  /* 0x0000007004047812 */ /* 0x000fe200078ef802 */
[----:B------:R-:W-:-:S03]  /*c2f0*/  IMAD.MOV.U32 R2, RZ, RZ, 0x1 ;  /* 0x00000001ff027424 */ /* 0x000fc600078e00ff */
[----:B------:R0:W-:Y:S04]  /*c300*/  STL [R1+0x10], R3 ;  /* 0x0000100301007387 */ /* 0x0001e80000100800 */
[----:B------:R-:W-:Y:S04]  /*c310*/  STL [R1+0x70], RZ ;  /* 0x000070ff01007387 */ /* 0x000fe80000100800 */
[----:B------:R1:W-:Y:S01]  /*c320*/  STL [R1+0x18], R2 ;  /* 0x0000180201007387 */ /* 0x0003e20000100800 */
[C---:B0-----:R-:W-:Y:S02]  /*c330*/  LOP3.LUT R3, R0.reuse, 0x40, RZ, 0xfc, !PT ;  /* 0x0000004000037812 */ /* 0x041fe400078efcff */
[----:B-1----:R-:W-:-:S02]  /*c340*/  LOP3.LUT R2, R0, 0x80, RZ, 0xfc, !PT ;  /* 0x0000008000027812 */ /* 0x002fc400078efcff */
[----:B------:R-:W-:-:S07]  /*c350*/  LOP3.LUT R0, R0, 0xc0, RZ, 0xfc, !PT ;  /* 0x000000c000007812 */ /* 0x000fce00078efcff */
.L_x_1221:
[----:B--2---:R-:W2:Y:S01]  /*c360*/  LDL R0, [R1+0xc] ;  /* 0x00000c0001007983 */ /* 0x004ea20000100800 */
[----:B-1----:R-:W2:Y:S01]  /*c370*/  LDC.64 R2, c[0x0][0xd88] ;  /* 0x00036200ff027b82 */ /* 0x002ea20000000a00 */
[----:B------:R-:W-:Y:S05]  /*c380*/  YIELD ;  /* 0x0000000000007946 */ /* 0x000fea0003800000 */
[----:B------:R-:W-:Y:S01]  /*c390*/  ULDC.64 UR4, c[0x0][0xb20] ;  /* 0x0002c80000047ab9 */ /* 0x000fe20000000a00 */
[----:B---3--:R-:W-:Y:S01]  /*c3a0*/  IMAD.MOV.U32 R6, RZ, RZ, RZ ;  /* 0x000000ffff067224 */ /* 0x008fe200078e00ff */
[----:B------:R-:W-:Y:S01]  /*c3b0*/  ISETP.NE.U32.AND P0, PT, RZ, UR4, PT ;  /* 0x00000004ff007c0c */ /* 0x000fe2000bf05070 */
[----:B------:R-:W-:Y:S01]  /*c3c0*/  ULDC.64 UR6, c[0x0][0xb10] ;  /* 0x0002c40000067ab9 */ /* 0x000fe20000000a00 */
[----:B------:R-:W-:Y:S01]  /*c3d0*/  ULDC.64 UR8, c[0x0][0xb00] ;  /* 0x0002c00000087ab9 */ /* 0x000fe20000000a00 */
[----:B--2---:R-:W-:-:S05]  /*c3e0*/  IMAD.WIDE R2, R0, 0x4, R2 ;  /* 0x0000000400027825 */ /* 0x004fca00078e0202 */
[----:B------:R-:W2:Y:S01]  /*c3f0*/  LDG.E R10, desc[UR38][R2.64] ;  /* 0x00000026020a7981 */ /* 0x000ea2000c1e1900 */
        /* <DEDUP_REMOVED lines=8> */
[----:B0-----:R-:W-:Y:S01]  /*c480*/  SHF.L.U64.HI R9, R10, 0x2, R4 ;  /* 0x000000020a097819 */ /* 0x001fe20000010204 */
        /* <DEDUP_REMOVED lines=37> */
.L_x_1114:
        /* <DEDUP_REMOVED lines=18> */
.L_x_1115:
[----:B------:R-:W-:Y:S05]  /*c800*/  @!P0 BRA `(.L_x_1116) ;  /* 0x00000000000c8947 */ /* 0x000fea0003800000 */
[----:B------:R-:W2:Y:S04]  /*c810*/  LDG.E R6, desc[UR38][R4.64] ;  /* 0x0000002604067981 */ /* 0x000ea8000c1e1900 */
[----:B------:R-:W2:Y:S02]  /*c820*/  LDG.E R4, desc[UR38][R4.64+0x4] ;  /* 0x0000042604047981 */ /* 0x000ea4000c1e1900 */
[----:B--2---:R-:W-:-:S07]  /*c830*/  IMAD.IADD R6, R4, 0x1, -R6 ;  /* 0x0000000104067824 */ /* 0x004fce00078e0a06 */
.L_x_1116:
        /* <DEDUP_REMOVED lines=16> */
[----:B------:R-:W3:Y:S02]  /*c940*/  @!P0 LDC R0, c[0x0][0xae8] ;  /* 0x0002ba00ff008b82 */ /* 0x000ee40000000800 */
[----:B---3--:R-:W-:-:S04]  /*c950*/  IABS R4, R0 ;  /* 0x0000000000047213 */ /* 0x008fc80000000000 */
[----:B------:R-:W1:Y:S08]  /*c960*/  I2F.RP R2, R4 ;  /* 0x0000000400027306 */ /* 0x000e700000209400 */
[----:B-1----:R-:W1:Y:S02]  /*c970*/  MUFU.RCP R2, R2 ;  /* 0x0000000200027308 */ /* 0x002e640000001000 */
[----:B-1----:R-:W-:-:S06]  /*c980*/  VIADD R2, R2, 0xffffffe ;  /* 0x0ffffffe02027836 */ /* 0x002fcc0000000000 */
[----:B------:R-:W1:Y:S02]  /*c990*/  F2I.FTZ.U32.TRUNC.NTZ R3, R2 ;  /* 0x0000000200037305 */ /* 0x000e64000021f000 */
[----:B-1----:R-:W-:-:S04]  /*c9a0*/  IMAD.MOV R2, RZ, RZ, -R3 ;  /* 0x000000ffff027224 */ /* 0x002fc800078e0a03 */
[----:B------:R-:W-:Y:S02]  /*c9b0*/  IMAD R5, R2, R4, RZ ;  /* 0x0000000402057224 */ /* 0x000fe400078e02ff */
[----:B------:R-:W-:-:S04]  /*c9c0*/  IMAD.MOV.U32 R2, RZ, RZ, RZ ;  /* 0x000000ffff027224 */ /* 0x000fc800078e00ff */
[----:B--2---:R-:W-:Y:S01]  /*c9d0*/  IMAD.HI.U32 R7, R3, R5, R2 ;  /* 0x0000000503077227 */ /* 0x004fe200078e0002 */
        /* <DEDUP_REMOVED lines=19> */
.L_x_1118:
[----:B------:R-:W-:Y:S05]  /*cb10*/  BSYNC B0 ;  /* 0x0000000000007941 */ /* 0x000fea0003800000 */
.L_x_1117:
[----:B------:R-:W-:Y:S01]  /*cb20*/  IMAD.MOV.U32 R0, RZ, RZ, R10 ;  /* 0x000000ffff007224 */ /* 0x000fe200078e000a */
[----:B------:R-:W-:Y:S03]  /*cb30*/  BSSY B7, `(.L_x_1119) ;  /* 0x00004ad000077945 */ /* 0x000fe60003800000 */
[----:B------:R-:W-:-:S05]  /*cb40*/  IMAD R2, R9, R0, RZ ;  /* 0x0000000009027224 */ /* 0x000fca00078e02ff */
[----:B------:R-:W-:Y:S01]  /*cb50*/  VIADDMNMX R0, R2, R0, R8, PT ;  /* 0x0000000002007246 */ /* 0x000fe20003800108 */
[----:B------:R4:W-:Y:S03]  /*cb60*/  STL [R1+0x24], R2 ;  /* 0x0000240201007387 */ /* 0x0009e60000100800 */
[----:B------:R-:W-:Y:S01]  /*cb70*/  ISETP.GT.AND P0, PT, R0, R2, PT ;  /* 0x000000020000720c */ /* 0x000fe20003f04270 */
[----:B------:R4:W-:-:S12]  /*cb80*/  STL [R1+0x3c], R0 ;  /* 0x00003c0001007387 */ /* 0x0009d80000100800 */
[----:B----4-:R-:W-:Y:S05]  /*cb90*/  @P0 BRA `(.L_x_1120) ;  /* 0x0000000000480947 */ /* 0x010fea0003800000 */
[----:B------:R-:W4:Y:S02]  /*cba0*/  S2R R0, SR_TID.X ;  /* 0x0000000000007919 */ /* 0x000f240000002100 */
[----:B----4-:R-:W-:-:S04]  /*cbb0*/  LOP3.LUT R0, R0, 0x7f, RZ, 0xc0, !PT ;  /* 0x0000007f00007812 */ /* 0x010fc800078ec0ff */
[----:B------:R-:W-:-:S13]  /*cbc0*/  ISETP.NE.AND P0, PT, R0, RZ, PT ;  /* 0x000000ff0000720c */ /* 0x000fda0003f05270 */
[----:B------:R-:W-:Y:S05]  /*cbd0*/  @P0 BRA `(.L_x_1121) ;  /* 0x0000004800880947 */ /* 0x000fea0003800000 */
[----:B------:R-:W4:Y:S01]  /*cbe0*/  S2R R3, SR_LANEID ;  /* 0x0000000000037919 */ /* 0x000f220000000000 */
[----:B------:R-:W-:Y:S02]  /*cbf0*/  VOTEU.ANY UR4, UPT, PT ;  /* 0x0000000000047886 */ /* 0x000fe400038e0100 */
[----:B------:R-:W4:Y:S08]  /*cc00*/  FLO.U32 R0, UR4 ;  /* 0x0000000400007d00 */ /* 0x000f3000080e0000 */
[----:B------:R-:W5:Y:S01]  /*cc10*/  POPC R5, UR4 ;  /* 0x0000000400057d09 */ /* 0x000f620008000000 */
[----:B----4-:R-:W-:-:S02]  /*cc20*/  ISETP.EQ.U32.AND P0, PT, R0, R3, PT ;  /* 0x000000030000720c */ /* 0x010fc40003f02070 */
[----:B------:R-:W5:Y:S11]  /*cc30*/  LDC.64 R2, c[0x0][0xd60] ;  /* 0x00035800ff027b82 */ /* 0x000f760000000a00 */
[----:B-----5:R-:W4:Y:S01]  /*cc40*/  @P0 ATOMG.E.ADD.STRONG.GPU PT, R3, desc[UR38][R2.64], R5 ;  /* 0x00000005020309a8 */ /* 0x020f2200081ee1e6 */
[----:B---3--:R-:W3:Y:S02]  /*cc50*/  S2R R4, SR_LTMASK ;  /* 0x0000000000047919 */ /* 0x008ee40000003900 */
[----:B---3--:R-:W-:-:S04]  /*cc60*/  LOP3.LUT R4, R4, UR4, RZ, 0xc0, !PT ;  /* 0x0000000404047c12 */ /* 0x008fc8000f8ec0ff */
[----:B--2---:R-:W2:Y:S01]  /*cc70*/  POPC R7, R4 ;  /* 0x0000000400077309 */ /* 0x004ea20000000000 */
[----:B----4-:R-:W2:Y:S02]  /*cc80*/  SHFL.IDX PT, R0, R3, R0, 0x1f ;  /* 0x00001f0003007589 */ /* 0x010ea400000e0000 */
[----:B--2---:R-:W-:-:S05]  /*cc90*/  IADD3 R0, R0, UR40, R7 ;  /* 0x0000002800007c10 */ /* 0x004fca000fffe007 */
[----:B------:R4:W-:Y:S01]  /*cca0*/  STL [R1], R0 ;  /* 0x0000000001007387 */ /* 0x0009e20000100800 */
[----:B------:R-:W-:Y:S05]  /*ccb0*/  BRA `(.L_x_1121) ;  /* 0x0000004800507947 */ /* 0x000fea0003800000 */
.L_x_1120:
        /* <DEDUP_REMOVED lines=8> */
[----:B---3--:R-:W-:Y:S02]  /*cd40*/  IMAD.U32 R4, RZ, RZ, UR6 ;  /* 0x00000006ff047e24 */ /* 0x008fe4000f8e00ff */
[----:B------:R-:W3:Y:S01]  /*cd50*/  LDC.64 R2, c[0x4][R2] ;  /* 0x0100000002027b82 */ /* 0x000ee20000000a00 */
[----:B------:R-:W-:Y:S02]  /*cd60*/  IMAD.U32 R5, RZ, RZ, UR7 ;  /* 0x00000007ff057e24 */ /* 0x000fe4000f8e00ff */
[----:B------:R-:W-:Y:S02]  /*cd70*/  IMAD.U32 R6, RZ, RZ, UR8 ;  /* 0x00000008ff067e24 */ /* 0x000fe4000f8e00ff */
[----:B--2---:R-:W-:-:S02]  /*cd80*/  IMAD.U32 R7, RZ, RZ, UR9 ;  /* 0x00000009ff077e24 */ /* 0x004fc4000f8e00ff */
[----:B-1----:R-:W-:Y:S02]  /*cd90*/  IMAD.U32 R10, RZ, RZ, UR4 ;  /* 0x00000004ff0a7e24 */ /* 0x002fe4000f8e00ff */
[----:B0-----:R-:W-:Y:S02]  /*cda0*/  IMAD.U32 R11, RZ, RZ, UR5 ;  /* 0x00000005ff0b7e24 */ /* 0x001fe4000f8e00ff */
[----:B------:R-:W-:Y:S02]  /*cdb0*/  IMAD.MOV.U32 R8, RZ, RZ, 0x70 ;  /* 0x00000070ff087424 */ /* 0x000fe400078e00ff */
[----:B------:R-:W-:Y:S02]  /*cdc0*/  IMAD.MOV.U32 R12, RZ, RZ, 0x1 ;  /* 0x00000001ff0c7424 */ /* 0x000fe400078e00ff */
[----:B------:R-:W-:-:S07]  /*cdd0*/  IMAD.MOV.U32 R13, RZ, RZ, RZ ;  /* 0x000000ffff0d7224 */ /* 0x000fce00078e00ff */
[----:B------:R-:W-:-:S07]  /*cde0*/  LEPC R20, `(.L_x_1123) ;  /* 0x000000001014794e */ /* 0x000fce0000000000 */
[----:B---3--:R-:W-:Y:S05]  /*cdf0*/  CALL.ABS.NOINC R2 ;  /* 0x0000000002007343 */ /* 0x008fea0003c00000 */
.L_x_1123:
[----:B------:R-:W-:Y:S05]  /*ce00*/  BSYNC B6 ;  /* 0x0000000000067941 */ /* 0x000fea0003800000 */
.L_x_1122:
        /* <DEDUP_REMOVED lines=9> */
[----:B---3--:R-:W-:Y:S02]  /*cea0*/  IMAD.U32 R4, RZ, RZ, UR6 ;  /* 0x00000006ff047e24 */ /* 0x008fe4000f8e00ff */
        /* <DEDUP_REMOVED lines=9> */
[----:B----4-:R-:W-:Y:S05]  /*cf40*/  CALL.ABS.NOINC R2 ;  /* 0x0000000002007343 */ /* 0x010fea0003c00000 */
.L_x_1126:
        /* <DEDUP_REMOVED lines=16> */
.L_x_1125:
[----:B------:R-:W-:Y:S05]  /*d050*/  BSYNC B6 ;  /* 0x0000000000067941 */ /* 0x000fea0003800000 */
.L_x_1124:
[----:B---3--:R-:W3:Y:S01]  /*d060*/  LDL.LU R4, [R1+0x1c] ;  /* 0x00001c0001047983 */ /* 0x008ee20000300800 */
[----:B------:R-:W-:-:S03]  /*d070*/  ULDC.64 UR4, c[0x0][0xaf0] ;  /* 0x0002bc0000047ab9 */ /* 0x000fc60000000a00 */
[----:B--2---:R-:W2:Y:S01]  /*d080*/  LDL R7, [R1+0x8] ;  /* 0x0000080001077983 */ /* 0x004ea20000100800 */
[----:B------:R-:W-:-:S03]  /*d090*/  ISETP.NE.U32.AND P0, PT, RZ, UR4, PT ;  /* 0x00000004ff007c0c */ /* 0x000fc6000bf05070 */
[----:B------:R-:W4:Y:S01]  /*d0a0*/  LDL R0, [R1+0x3c] ;  /* 0x00003c0001007983 */ /* 0x000f220000100800 */
[----:B------:R-:W-:-:S13]  /*d0b0*/  ISETP.NE.AND.EX P0, PT, RZ, UR5, PT, P0 ;  /* 0x00000005ff007c0c */ /* 0x000fda000bf05300 */
[----:B------:R-:W-:-:S04]  /*d0c0*/  @P0 IADD3 R2, P1, R16, UR4, RZ ;  /* 0x0000000410020c10 */ /* 0x000fc8000ff3e0ff */
[----:B---3--:R-:W-:Y:S01]  /*d0d0*/  @P0 IADD3.X R3, R4, UR5, RZ, P1, !PT ;  /* 0x0000000504030c10 */ /* 0x008fe20008ffe4ff */
[----:B------:R-:W-:-:S04]  /*d0e0*/  ULDC.64 UR4, c[0x0][0xb00] ;  /* 0x0002c00000047ab9 */ /* 0x000fc80000000a00 */
[----:B--2---:R2:W3:Y:S02]  /*d0f0*/  @P0 LDG.E R7, desc[UR38][R2.64] ;  /* 0x0000002602070981 */ /* 0x0044e4000c1e1900 */
        /* <DEDUP_REMOVED lines=14> */
.L_x_1238:
[----:B--2---:R-:W2:Y:S01]  /*d1e0*/  LDL.LU R4, [R1+0x14] ;  /* 0x0000140001047983 */ /* 0x004ea20000300800 */
[----:B------:R-:W-:Y:S02]  /*d1f0*/  PLOP3.LUT P1, PT, PT, PT, PT, 0x8, 0x0 ;  /* 0x000000000000781c */ /* 0x000fe40003f2e170 */
[----:B---3--:R-:W-:Y:S01]  /*d200*/  ISETP.NE.AND P0, PT, R14, RZ, PT ;  /* 0x000000ff0e00720c */ /* 0x008fe20003f05270 */
        /* <DEDUP_REMOVED lines=8> */
.L_x_1241:
[----:B------:R-:W-:Y:S05]  /*d290*/  @!P6 BRA `(.L_x_1128) ;  /* 0x0000000000fce947 */ /* 0x000fea0003800000 */
[----:B------:R-:W-:-:S04]  /*d2a0*/  ISETP.NE.U32.AND P0, PT, R2, RZ, PT ;  /* 0x000000ff0200720c */ /* 0x000fc80003f05070 */
[----:B------:R-:W-:-:S13]  /*d2b0*/  ISETP.NE.AND.EX P0, PT, R3, RZ, PT, P0 ;  /* 0x000000ff0300720c */ /* 0x000fda0003f05300 */
[----:B------:R-:W-:Y:S05]  /*d2c0*/  @!P0 BRA `(.L_x_1130) ;  /* 0x0000000000508947 */ /* 0x000fea0003800000 */
[----:B------:R-:W2:Y:S01]  /*d2d0*/  LDC R6, c[0x0][0x43c] ;  /* 0x00010f00ff067b82 */ /* 0x000ea20000000800 */
[----:B------:R-:W-:Y:S01]  /*d2e0*/  IMAD.MOV.U32 R9, RZ, RZ, R0 ;  /* 0x000000ffff097224 */ /* 0x000fe200078e0000 */
[----:B------:R-:W-:-:S03]  /*d2f0*/  ULDC.64 UR4, c[0x0][0x428] ;  /* 0x00010a0000047ab9 */ /* 0x000fc60000000a00 */
[----:B---3--:R-:W-:Y:S01]  /*d300*/  IMAD.MOV.U32 R0, RZ, RZ, R9 ;  /* 0x000000ffff007224 */ /* 0x008fe200078e0009 */
        /* <DEDUP_REMOVED lines=16> */
.L_x_1130:
[----:B--2---:R-:W2:Y:S01]  /*d410*/  LDL R2, [R1+0x18] ;  /* 0x0000180001027983 */ /* 0x004ea20000100800 */
[----:B---3--:R-:W-:Y:S01]  /*d420*/  IMAD R0, R19, 0x8, R18 ;  /* 0x0000000813007824 */ /* 0x008fe200078e0212 */
[----:B--2---:R-:W-:-:S04]  /*d430*/  SHF.L.U32 R2, R2, 0x1f, RZ ;  /* 0x0000001f02027819 */ /* 0x004fc800000006ff */
[----:B------:R-:W2:Y:S02]  /*d440*/  SYNCS.PHASECHK.TRANS64.TRYWAIT P0, [R0+URZ+0x32440], R2 ;  /* 0x03244002000075a7 */ /* 0x000ea4000800017f */
[----:B--2---:R-:W-:Y:S05]  /*d450*/  @!P0 BRA `(.L_x_1131) ;  /* 0x0000005400988947 */ /* 0x004fea0003800000 */
.L_x_1242:
        /* <DEDUP_REMOVED lines=11> */
.L_x_1132:
[----:B------:R-:W3:Y:S04]  /*d510*/  LDL R4, [R1+0x30] ;  /* 0x0000300001047983 */ /* 0x000ee80000100800 */
[----:B------:R-:W4:Y:S04]  /*d520*/  LDL R3, [R1+0x20] ;  /* 0x0000200001037983 */ /* 0x000f280000100800 */
[----:B--2---:R-:W2:Y:S01]  /*d530*/  LDL.LU R2, [R1+0x14] ;  /* 0x0000140001027983 */ /* 0x004ea20000300800 */
        /* <DEDUP_REMOVED lines=12> */
[----:B---3--:R-:W-:Y:S02]  /*d600*/  R2UR UR11, R4 ;  /* 0x00000000040b72ca */ /* 0x008fe400000e0000 */
[----:B----4-:R-:W-:Y:S02]  /*d610*/  R2UR UR4, R3 ;  /* 0x00000000030472ca */ /* 0x010fe400000e0000 */
[----:B--2---:R-:W-:-:S04]  /*d620*/  LOP3.LUT R2, R2, 0xfffffffe, RZ, 0xc0, !PT ;  /* 0xfffffffe02027812 */ /* 0x004fc800078ec0ff */
[----:B------:R-:W-:-:S07]  /*d630*/  @P0 LOP3.LUT R2, R2, 0x1, RZ, 0xfc, !PT ;  /* 0x0000000102020812 */ /* 0x000fce00078efcff */
[----:B------:R-:W-:Y:S01]  /*d640*/  UIMAD UR11, UR11, 0x60, UR4 ;  /* 0x000000600b0b78a4 */ /* 0x000fe2000f8e0204 */
[----:B------:R2:W-:Y:S02]  /*d650*/  STL [R1+0x14], R2 ;  /* 0x0000140201007387 */ /* 0x0005e40000100800 */
[----:B------:R-:W-:-:S06]  /*d660*/  UMOV UR4, 0x0 ;  /* 0x0000000000047882 */ /* 0x000fcc0000000000 */
[----:B------:R2:W-:Y:S01]  /*d670*/  UTMALDG.4D [UR8], [UR6], desc[UR4] ;  /* 0x00000408060075b4 */ /* 0x0005e20008019000 */
[----:B------:R-:W-:Y:S02]  /*d680*/  NOP ;  /* 0x0000000000007918 */ /* 0x000fe40000000000 */
.L_x_1128:
[----:B---3--:R-:W3:Y:S04]  /*d690*/  LDL.LU R4, [R1+0x28] ;  /* 0x0000280001047983 */ /* 0x008ee80000300800 */
[----:B------:R-:W4:Y:S04]  /*d6a0*/  LDL.LU R3, [R1+0x44] ;  /* 0x0000440001037983 */ /* 0x000f280000300800 */
[----:B--2---:R-:W2:Y:S01]  /*d6b0*/  LDL R2, [R1+0x2c] ;  /* 0x00002c0001027983 */ /* 0x004ea20000100800 */
[----:B------:R-:W-:Y:S05]  /*d6c0*/  WARPSYNC.ALL ;  /* 0x0000000000007948 */ /* 0x000fea0003800000 */
[----:B------:R-:W-:Y:S01]  /*d6d0*/  ULDC.64 UR4, c[0x0][0xaf8] ;  /* 0x0002be0000047ab9 */ /* 0x000fe20000000a00 */
[----:B------:R-:W-:Y:S01]  /*d6e0*/  VIADD R0, R18, 0x18400 ;  /* 0x0001840012007836 */ /* 0x000fe20000000000 */
[----:B------:R-:W-:Y:S01]  /*d6f0*/  BAR.SYNC.DEFER_BLOCKING 0x8, 0x180 ;  /* 0x0206000000007b1d */ /* 0x000fe20000010000 */
[----:B------:R-:W-:-:S03]  /*d700*/  ISETP.NE.U32.AND P0, PT, RZ, UR4, PT ;  /* 0x00000004ff007c0c */ /* 0x000fc6000bf05070 */
[----:B------:R-:W-:Y:S02]  /*d710*/  LOP3.LUT P1, RZ, R0, 0x3ff, RZ, 0xc0, !PT ;  /* 0x000003ff00ff7812 */ /* 0x000fe4000782c0ff */
[----:B------:R-:W-:Y:S01]  /*d720*/  ISETP.NE.AND.EX P0, PT, RZ, UR5, PT, P0 ;  /* 0x00000005ff007c0c */ /* 0x000fe2000bf05300 */
[----:B------:R-:W-:Y:S03]  /*d730*/  BSSY B6, `(.L_x_1133) ;  /* 0x0000018000067945 */ /* 0x000fe60003800000 */
[----:B---3--:R-:W-:Y:S02]  /*d740*/  SEL R4, R4, RZ, !P0 ;  /* 0x000000ff04047207 */ /* 0x008fe40004000000 */
[----:B----4-:R-:W-:-:S03]  /*d750*/  SEL R3, R3, RZ, !P0 ;  /* 0x000000ff03037207 */ /* 0x010fc60004000000 */
[----:B------:R3:W-:Y:S01]  /*d760*/  STL [R1+0x34], R4 ;  /* 0x0000340401007387 */ /* 0x0007e20000100800 */
[----:B--2---:R-:W-:-:S05]  /*d770*/  SHF.R.S32.HI R0, RZ, 0x1f, R2 ;  /* 0x0000001fff007819 */ /* 0x004fca0000011402 */
[----:B------:R3:W-:Y:S04]  /*d780*/  STL [R1+0x48], R0 ;  /* 0x0000480001007387 */ /* 0x0007e80000100800 */
[----:B------:R3:W-:Y:S01]  /*d790*/  STL [R1+0x58], R3 ;  /* 0x0000580301007387 */ /* 0x0007e20000100800 */
[----:B------:R-:W-:Y:S05]  /*d7a0*/  @!P1 BRA `(.L_x_1134) ;  /* 0x0000000000409947 */ /* 0x000fea0003800000 */
[----:B------:R-:W-:Y:S01]  /*d7b0*/  MOV R2, 0x0 ;  /* 0x0000000000027802 */ /* 0x000fe20000000f00 */
[----:B------:R-:W-:Y:S01]  /*d7c0*/  ULDC.64 UR6, c[0x4][0x98] ;  /* 0x0100260000067ab9 */ /* 0x000fe20000000a00 */
[----:B------:R-:W-:Y:S01]  /*d7d0*/  ULDC.64 UR8, c[0x4][0xa0] ;  /* 0x0100280000087ab9 */ /* 0x000fe20000000a00 */
[----:B------:R-:W-:Y:S01]  /*d7e0*/  ULDC.64 UR4, c[0x4][0x20] ;  /* 0x0100080000047ab9 */ /* 0x000fe20000000a00 */
[----:B---3--:R-:W-:Y:S02]  /*d7f0*/  IMAD.U32 R4, RZ, RZ, UR6 ;  /* 0x00000006ff047e24 */ /* 0x008fe4000f8e00ff */
        /* <DEDUP_REMOVED lines=11> */
.L_x_1134:
[----:B------:R-:W-:Y:S05]  /*d8b0*/  BSYNC B6 ;  /* 0x0000000000067941 */ /* 0x000fea0003800000 */
.L_x_1133:
[----:B------:R-:W2:Y:S01]  /*d8c0*/  LDL.LU R5, [R1+0x4] ;  /* 0x0000040001057983 */ /* 0x000ea20000300800 */
[----:B------:R-:W4:Y:S01]  /*d8d0*/  LDC R8, c[0x0][0x448] ;  /* 0x00011200ff087b82 */ /* 0x000f220000000800 */
[----:B------:R-:W-:Y:S01]  /*d8e0*/  ULDC.64 UR4, c[0x0][0x298] ;  /* 0x0000a60000047ab9 */ /* 0x000fe20000000a00 */
[----:B------:R-:W-:Y:S01]  /*d8f0*/  ULDC.64 UR6, c[0x0][0x280] ;  /* 0x0000a00000067ab9 */ /* 0x000fe20000000a00 */
[----:B---3--:R-:W3:Y:S04]  /*d900*/  LDL R4, [R1+0x48] ;  /* 0x0000480001047983 */ /* 0x008ee80000100800 */
[----:B-1----:R-:W3:Y:S04]  /*d910*/  LDL R10, [R1+0x2c] ;  /* 0x00002c00010a7983 */ /* 0x002ee80000100800 */
[----:B------:R-:W3:Y:S01]  /*d920*/  LDL R9, [R1+0x58] ;  /* 0x0000580001097983 */ /* 0x000ee20000100800 */
[----:B------:R-:W1:Y:S01]  /*d930*/  S2R R2, SR_TID.X ;  /* 0x0000000000027919 */ /* 0x000e620000002100 */
[----:B------:R-:W0:Y:S02]  /*d940*/  S2R R0, SR_TID.X ;  /* 0x0000000000007919 */ /* 0x000e240000002100 */
[----:B------:R-:W3:Y:S01]  /*d950*/  LDL R7, [R1+0x34] ;  /* 0x0000340001077983 */ /* 0x000ee20000100800 */
[----:B----4-:R-:W-:-:S13]  /*d960*/  ISETP.NE.AND P0, PT, R8, 0x1, PT ;  /* 0x000000010800780c */ /* 0x010fda0003f05270 */
[----:B------:R-:W4:Y:S01]  /*d970*/  @P0 LDC R3, c[0x0][0x450] ;  /* 0x00011400ff030b82 */ /* 0x000f220000000800 */
[----:B-1----:R-:W-:-:S04]  /*d980*/  LOP3.LUT R2, R2, 0x7f, RZ, 0xc0, !PT ;  /* 0x0000007f02027812 */ /* 0x002fc800078ec0ff */
[----:B------:R-:W-:Y:S01]  /*d990*/  SHF.R.U32.HI R2, RZ, 0x3, R2 ;  /* 0x00000003ff027819 */ /* 0x000fe20000011602 */
[----:B0-----:R-:W-:-:S05]  /*d9a0*/  IMAD.SHL.U32 R0, R0, 0x10, RZ ;  /* 0x0000001000007824 */ /* 0x001fca00078e00ff */
[----:B------:R-:W-:Y:S02]  /*d9b0*/  LOP3.LUT R0, R2, 0x70, R0, 0xf8, !PT ;  /* 0x0000007002007812 */ /* 0x000fe400078ef800 */
[----:B------:R-:W0:Y:S01]  /*d9c0*/  @P0 LDC R2, c[0x0][0x44c] ;  /* 0x00011300ff020b82 */ /* 0x000e220000000800 */
[----:B--2---:R-:W-:-:S05]  /*d9d0*/  IMAD.SHL.U32 R6, R5, 0x80, RZ ;  /* 0x0000008005067824 */ /* 0x004fca00078e00ff */
[----:B------:R-:W-:-:S05]  /*d9e0*/  LOP3.LUT R5, R0, R6, RZ, 0xfc, !PT ;  /* 0x0000000600057212 */ /* 0x000fca00078efcff */
[----:B0-----:R-:W-:-:S04]  /*d9f0*/  @P0 IMAD.HI.U32 R2, R5, R2, RZ ;  /* 0x0000000205020227 */ /* 0x001fc800078e00ff */
[----:B------:R-:W-:Y:S01]  /*da00*/  IMAD.MOV.U32 R0, RZ, RZ, R5 ;  /* 0x000000ffff007224 */ /* 0x000fe200078e0005 */
[----:B----4-:R-:W-:Y:S01]  /*da10*/  @P0 SHF.R.U32.HI R0, RZ, R3, R2 ;  /* 0x00000003ff000219 */ /* 0x010fe20000011602 */
[----:B---3--:R-:W-:-:S04]  /*da20*/  IMAD R2, R4, UR4, RZ ;  /* 0x0000000404027c24 */ /* 0x008fc8000f8e02ff */
[C---:B------:R-:W-:Y:S02]  /*da30*/  IMAD R4, R10.reuse, UR5, R2 ;  /* 0x000000050a047c24 */ /* 0x040fe4000f8e0202 */
[----:B------:R-:W-:Y:S01]  /*da40*/  IMAD.WIDE.U32 R2, R10, UR4, RZ ;  /* 0x000000040a027c25 */ /* 0x000fe2000f8e00ff */
[----:B------:R-:W-:-:S03]  /*da50*/  ULDC.64 UR4, c[0x0][0x2d8] ;  /* 0x0000b60000047ab9 */ /* 0x000fc60000000a00 */
[----:B------:R-:W-:Y:S02]  /*da60*/  IMAD.IADD R3, R3, 0x1, R4 ;  /* 0x0000000103037824 */ /* 0x000fe400078e0204 */
[C---:B------:R-:W-:Y:S01]  /*da70*/  IMAD.WIDE.U32 R2, R17.reuse, UR4, R2 ;  /* 0x0000000411027c25 */ /* 0x040fe2000f8e0002 */
[----:B------:R0:W-:Y:S03]  /*da80*/  STL [R1+0x28], R5 ;  /* 0x0000280501007387 */ /* 0x0001e60000100800 */
[----:B------:R-:W-:Y:S01]  /*da90*/  IMAD R3, R17, UR5, R3 ;  /* 0x0000000511037c24 */ /* 0x000fe2000f8e0203 */
[----:B------:R-:W-:Y:S02]  /*daa0*/  ULDC.64 UR4, c[0x0][0x2e0] ;  /* 0x0000b80000047ab9 */ /* 0x000fe40000000a00 */
[----:B------:R-:W-:Y:S02]  /*dab0*/  IMAD R4, R9, UR4, RZ ;  /* 0x0000000409047c24 */ /* 0x000fe4000f8e02ff */
[----:B------:R1:W5:Y:S01]  /*dac0*/  LDL R9, [R1+0x10] ;  /* 0x0000100001097983 */ /* 0x0003620000100800 */
[C---:B------:R-:W-:Y:S01]  /*dad0*/  IMAD.WIDE.U32 R2, R7.reuse, UR4, R2 ;  /* 0x0000000407027c25 */ /* 0x040fe2000f8e0002 */
[----:B------:R-:W2:Y:S03]  /*dae0*/  S2R R10, SR_TID.X ;  /* 0x00000000000a7919 */ /* 0x000ea60000002100 */
[----:B------:R-:W-:Y:S01]  /*daf0*/  IMAD R4, R7, UR5, R4 ;  /* 0x0000000507047c24 */ /* 0x000fe2000f8e0204 */
[----:B------:R-:W-:-:S03]  /*db00*/  ULDC.64 UR4, c[0x0][0x2d0] ;  /* 0x0000b40000047ab9 */ /* 0x000fc60000000a00 */
[----:B------:R-:W-:Y:S01]  /*db10*/  IMAD.IADD R3, R3, 0x1, R4 ;  /* 0x0000000103037824 */ /* 0x000fe200078e0204 */
[----:B------:R-:W-:-:S05]  /*db20*/  SHF.R.S32.HI R4, RZ, 0x1f, R0 ;  /* 0x0000001fff047819 */ /* 0x000fca0000011400 */
[----:B------:R-:W-:Y:S02]  /*db30*/  IMAD R4, R4, UR4, RZ ;  /* 0x0000000404047c24 */ /* 0x000fe4000f8e02ff */
[----:B------:R-:W-:-:S04]  /*db40*/  IMAD.WIDE.U32 R2, R0, UR4, R2 ;  /* 0x0000000400027c25 */ /* 0x000fc8000f8e0002 */
[----:B------:R-:W-:Y:S01]  /*db50*/  IMAD R4, R0, UR5, R4 ;  /* 0x0000000500047c24 */ /* 0x000fe2000f8e0204 */
[----:B------:R-:W-:Y:S01]  /*db60*/  ULDC.64 UR4, c[0x0][0x2c8] ;  /* 0x0000b20000047ab9 */ /* 0x000fe20000000a00 */
[----:B------:R-:W-:-:S04]  /*db70*/  IMAD.MOV R0, RZ, RZ, -R0 ;  /* 0x000000ffff007224 */ /* 0x000fc800078e0a00 */
[----:B------:R-:W-:-:S05]  /*db80*/  IMAD R0, R8, R0, R5 ;  /* 0x0000000008007224 */ /* 0x000fca00078e0205 */
[----:B------:R-:W-:Y:S01]  /*db90*/  SHF.R.S32.HI R7, RZ, 0x1f, R0 ;  /* 0x0000001fff077819 */ /* 0x000fe20000011400 */
[----:B------:R-:W-:Y:S02]  /*dba0*/  IMAD.IADD R3, R3, 0x1, R4 ;  /* 0x0000000103037824 */ /* 0x000fe400078e0204 */
[----:B--2---:R-:W-:Y:S02]  /*dbb0*/  IMAD.SHL.U32 R10, R10, 0x8, RZ ;  /* 0x000000080a0a7824 */ /* 0x004fe400078e00ff */
[----:B------:R-:W-:Y:S02]  /*dbc0*/  IMAD R7, R7, UR4, RZ ;  /* 0x0000000407077c24 */ /* 0x000fe4000f8e02ff */
[----:B0-----:R-:W-:Y:S01]  /*dbd0*/  IMAD.WIDE.U32 R4, R0, UR4, R2 ;  /* 0x0000000400047c25 */ /* 0x001fe2000f8e0002 */
[----:B------:R-:W-:Y:S01]  /*dbe0*/  LOP3.LUT R10, R10, 0x38, RZ, 0xc0, !PT ;  /* 0x000000380a0a7812 */ /* 0x000fe200078ec0ff */
[----:B------:R-:W-:Y:S02]  /*dbf0*/  ULDC UR4, c[0x0][0x2b8] ;  /* 0x0000ae0000047ab9 */ /* 0x000fe40000000800 */
[----:B------:R-:W-:Y:S01]  /*dc00*/  IMAD R0, R0, UR5, R7 ;  /* 0x0000000500007c24 */ /* 0x000fe2000f8e0207 */
[----:B------:R-:W-:-:S03]  /*dc10*/  LEA R3, P1, R4, UR6, 0x1 ;  /* 0x0000000604037c11 */ /* 0x000fc6000f8208ff */
[----:B------:R-:W-:Y:S01]  /*dc20*/  IMAD.IADD R0, R5, 0x1, R0 ;  /* 0x0000000105007824 */ /* 0x000fe200078e0200 */
[----:B------:R-:W-:Y:S01]  /*dc30*/  ISETP.GE.AND P0, PT, R10, UR4, PT ;  /* 0x000000040a007c0c */ /* 0x000fe2000bf06270 */
[----:B------:R-:W-:-:S03]  /*dc40*/  UMOV UR4, 0xffffffff ;  /* 0xffffffff00047882 */ /* 0x000fc60000000000 */
[----:B------:R-:W-:Y:S01]  /*dc50*/  LEA.HI.X R0, R4, UR7, R0, 0x1, P1 ;  /* 0x0000000704007c11 */ /* 0x000fe200088f0c00 */
[----:B-1----:R-:W-:Y:S08]  /*dc60*/  BRA.DIV UR4, `(.L_x_1135) ;  /* 0x0000004e04a87947 */ /* 0x002ff0000b800000 */
[----:B------:R-:W0:Y:S02]  /*dc70*/  S2R R4, SR_TID.X ;  /* 0x0000000000047919 */ /* 0x000e240000002100 */
[----:B0-----:R-:W-:Y:S02]  /*dc80*/  LOP3.LUT R5, R4, 0x7f, RZ, 0xc0, !PT ;  /* 0x0000007f04057812 */ /* 0x001fe400078ec0ff */
[----:B------:R-:W2:Y:S02]  /*dc90*/  LDL R4, [R1+0x38] ;  /* 0x0000380001047983 */ /* 0x000ea40000100800 */
[----:B------:R-:W-:Y:S02]  /*dca0*/  SHF.R.U32.HI R7, RZ, 0x3, R5 ;  /* 0x00000003ff077819 */ /* 0x000fe40000011605 */
[----:B------:R-:W0:Y:S03]  /*dcb0*/  SHFL.IDX PT, R5, R3, RZ, 0x181f ;  /* 0x00181fff03057589 */ /* 0x000e2600000e0000 */
[----:B------:R-:W-:-:S02]  /*dcc0*/  IMAD.IADD R11, R7, 0x1, R6 ;  /* 0x00000001070b7824 */ /* 0x000fc400078e0206 */
[----:B------:R-:W-:Y:S04]  /*dcd0*/  SHFL.IDX PT, R6, R3, 0x1, 0x181f ;  /* 0x00381f0003067f89 */ /* 0x000fe800000e0000 */
[----:B------:R-:W-:Y:S04]  /*dce0*/  SHFL.IDX PT, R7, R0, 0x1, 0x181f ;  /* 0x00381f0000077f89 */ /* 0x000fe800000e0000 */
[----:B------:R-:W-:Y:S01]  /*dcf0*/  STL [R1+0x4], R11 ;  /* 0x0000040b01007387 */ /* 0x000fe20000100800 */
[----:B--2---:R-:W-:-:S03]  /*dd00*/  IMAD R2, R4, R8, RZ ;  /* 0x0000000804027224 */ /* 0x004fc600078e02ff */
[----:B------:R-:W1:Y:S01]  /*dd10*/  SHFL.IDX PT, R4, R0, RZ, 0x181f ;  /* 0x00181fff00047589 */ /* 0x000e6200000e0000 */
[C---:B------:R-:W-:Y:S01]  /*dd20*/  VIADD R8, R11.reuse, 0x10 ;  /* 0x000000100b087836 */ /* 0x040fe20000000000 */
[----:B------:R-:W-:-:S04]  /*dd30*/  ISETP.GE.AND P1, PT, R11, R2, PT ;  /* 0x000000020b00720c */ /* 0x000fc80003f26270 */
[----:B------:R-:W-:Y:S01]  /*dd40*/  ISETP.GE.AND P2, PT, R8, R2, PT ;  /* 0x000000020800720c */ /* 0x000fe20003f46270 */
[----:B------:R2:W-:Y:S08]  /*dd50*/  STL [R1+0x44], R8 ;  /* 0x0000440801007387 */ /* 0x0005f00000100800 */
[----:B0-----:R-:W-:Y:S01]  /*dd60*/  @!P1 LEA R5, P3, R10, R5, 0x1 ;  /* 0x000000050a059211 */ /* 0x001fe200078608ff */
[----:B--2---:R-:W-:-:S05]  /*dd70*/  VIADD R8, R11, 0x20 ;  /* 0x000000200b087836 */ /* 0x004fca0000000000 */
[----:B------:R-:W-:Y:S01]  /*dd80*/  STL [R1+0x50], R8 ;  /* 0x0000500801007387 */ /* 0x000fe20000100800 */
[----:B-1----:R-:W-:-:S05]  /*dd90*/  @!P1 IMAD.X R4, RZ, RZ, R4, P3 ;  /* 0x000000ffff049224 */ /* 0x002fca00018e0604 */
[----:B------:R-:W-:-:S04]  /*dda0*/  @!P1 LOP3.LUT R5, R5, R4, RZ, 0x3c, !PT ;  /* 0x0000000405059212 */ /* 0x000fc800078e3cff */
[----:B------:R-:W-:-:S04]  /*ddb0*/  @!P1 LOP3.LUT R4, R5, R4, RZ, 0x3c, !PT ;  /* 0x0000000405049212 */ /* 0x000fc800078e3cff */
[----:B------:R-:W-:-:S05]  /*ddc0*/  @!P1 LOP3.LUT R5, R5, R4, RZ, 0x3c, !PT ;  /* 0x0000000405059212 */ /* 0x000fca00078e3cff */
[----:B-----5:R0:W-:Y:S02]  /*ddd0*/  @!P1 LDGSTS.E.BYPASS.LTC128B.128 [R9+0x18400], desc[UR38][R4.64], !P0 ;  /* 0x1840000004099fae */ /* 0x0201e4000c101d66 */
[----:B0-----:R-:W-:Y:S02]  /*dde0*/  @!P2 LEA R5, P1, R10, R6, 0x1 ;  /* 0x000000060a05a211 */ /* 0x001fe400078208ff */
[----:B------:R-:W-:Y:S03]  /*ddf0*/  SHFL.IDX PT, R6, R0, 0x2, 0x181f ;  /* 0x00581f0000067f89 */ /* 0x000fe600000e0000 */
[----:B------:R-:W-:Y:S01]  /*de00*/  @!P2 IMAD.X R4, RZ, RZ, R7, P1 ;  /* 0x000000ffff04a224 */ /* 0x000fe200008e0607 */
[----:B------:R-:W-:Y:S01]  /*de10*/  ISETP.GE.AND P1, PT, R8, R2, PT ;  /* 0x000000020800720c */ /* 0x000fe20003f26270 */
[----:B------:R-:W-:-:S03]  /*de20*/  VIADD R7, R11, 0x30 ;  /* 0x000000300b077836 */ /* 0x000fc60000000000 */
[-C--:B------:R-:W-:Y:S02]  /*de30*/  @!P2 LOP3.LUT R5, R5, R4.reuse, RZ, 0x3c, !PT ;  /* 0x000000040505a212 */ /* 0x080fe400078e3cff */
[----:B------:R-:W-:Y:S02]  /*de40*/  STL [R1+0x54], R7 ;  /* 0x0000540701007387 */ /* 0x000fe40000100800 */
[----:B------:R-:W-:-:S04]  /*de50*/  @!P2 LOP3.LUT R4, R5, R4, RZ, 0x3c, !PT ;  /* 0x000000040504a212 */ /* 0x000fc800078e3cff */
[----:B------:R-:W-:-:S05]  /*de60*/  @!P2 LOP3.LUT R5, R5, R4, RZ, 0x3c, !PT ;  /* 0x000000040505a212 */ /* 0x000fca00078e3cff */
[----:B------:R0:W-:Y:S04]  /*de70*/  @!P2 LDGSTS.E.BYPASS.LTC128B.128 [R9+0x18c00], desc[UR38][R4.64], !P0 ;  /* 0x18c000000409afae */ /* 0x0001e8000c101d66 */
[----:B0-----:R-:W0:Y:S02]  /*de80*/  SHFL.IDX PT, R4, R3, 0x2, 0x181f ;  /* 0x00581f0003047f89 */ /* 0x001e2400000e0000 */
[----:B0-----:R-:W-:-:S05]  /*de90*/  @!P1 LEA R5, P2, R10, R4, 0x1 ;  /* 0x000000040a059211 */ /* 0x001fca00078408ff */
[----:B------:R-:W-:Y:S02]  /*dea0*/  @!P1 IMAD.X R4, RZ, RZ, R6, P2 ;  /* 0x000000ffff049224 */ /* 0x000fe400010e0606 */
[----:B------:R-:W-:Y:S03]  /*deb0*/  SHFL.IDX PT, R6, R0, 0x3, 0x181f ;  /* 0x00781f0000067f89 */ /* 0x000fe600000e0000 */
[----:B------:R-:W-:-:S04]  /*dec0*/  @!P1 LOP3.LUT R5, R5, R4, RZ, 0x3c, !PT ;  /* 0x0000000405059212 */ /* 0x000fc800078e3cff */
[----:B------:R-:W-:-:S04]  /*ded0*/  @!P1 LOP3.LUT R4, R5, R4, RZ, 0x3c, !PT ;  /* 0x0000000405049212 */ /* 0x000fc800078e3cff */
[----:B------:R-:W-:-:S05]  /*dee0*/  @!P1 LOP3.LUT R5, R5, R4, RZ, 0x3c, !PT ;  /* 0x0000000405059212 */ /* 0x000fca00078e3cff */
[----:B------:R0:W-:Y:S01]  /*def0*/  @!P1 LDGSTS.E.BYPASS.LTC128B.128 [R9+0x19400], desc[UR38][R4.64], !P0 ;  /* 0x1940000004099fae */ /* 0x0001e2000c101d66 */
[----:B------:R-:W-:Y:S01]  /*df00*/  ISETP.GE.AND P1, PT, R7, R2, PT ;  /* 0x000000020700720c */ /* 0x000fe20003f26270 */
[----:B------:R-:W-:-:S05]  /*df10*/  VIADD R7, R11, 0x40 ;  /* 0x000000400b077836 */ /* 0x000fca0000000000 */
[----:B------:R-:W-:Y:S04]  /*df20*/  STL [R1+0x60], R7 ;  /* 0x0000600701007387 */ /* 0x000fe80000100800 */
[----:B0-----:R-:W0:Y:S03]  /*df30*/  SHFL.IDX PT, R4, R3, 0x3, 0x181f ;  /* 0x00781f0003047f89 */ /* 0x001e2600000e0000 */
        /* <DEDUP_REMOVED lines=25> */
[-C--:B------:R-:W-:Y:S01]  /*e0d0*/  @!P1 LOP3.LUT R5, R5, R4.reuse, RZ, 0x3c, !PT ;  /* 0x0000000405059212 */ /* 0x080fe200078e3cff */
[----:B------:R-:W-:Y:S03]  /*e0e0*/  SHFL.IDX PT, R0, R0, 0x7, 0x181f ;  /* 0x00f81f0000007f89 */ /* 0x000fe600000e0000 */
[----:B------:R-:W-:-:S04]  /*e0f0*/  @!P1 LOP3.LUT R4, R5, R4, RZ, 0x3c, !PT ;  /* 0x0000000405049212 */ /* 0x000fc800078e3cff */
[----:B------:R-:W-:-:S05]  /*e100*/  @!P1 LOP3.LUT R5, R5, R4, RZ, 0x3c, !PT ;  /* 0x0000000405059212 */ /* 0x000fca00078e3cff */
[----:B------:R0:W-:Y:S01]  /*e110*/  @!P1 LDGSTS.E.BYPASS.LTC128B.128 [R9+0x1ac00], desc[UR38][R4.64], !P0 ;  /* 0x1ac0000004099fae */ /* 0x0001e2000c101d66 */
[----:B------:R-:W-:-:S03]  /*e120*/  ISETP.GE.AND P1, PT, R7, R2, PT ;  /* 0x000000020700720c */ /* 0x000fc60003f26270 */
[----:B0-----:R-:W0:Y:S04]  /*e130*/  SHFL.IDX PT, R4, R3, 0x6, 0x181f ;  /* 0x00d81f0003047f89 */ /* 0x001e2800000e0000 */
[----:B------:R-:W1:Y:S06]  /*e140*/  SHFL.IDX PT, R3, R3, 0x7, 0x181f ;  /* 0x00f81f0003037f89 */ /* 0x000e6c00000e0000 */
[----:B0-----:R-:W-:-:S05]  /*e150*/  @!P1 LEA R5, P2, R10, R4, 0x1 ;  /* 0x000000040a059211 */ /* 0x001fca00078408ff */
[----:B------:R-:W-:-:S05]  /*e160*/  @!P1 IMAD.X R4, RZ, RZ, R6, P2 ;  /* 0x000000ffff049224 */ /* 0x000fca00010e0606 */
[----:B------:R-:W-:-:S04]  /*e170*/  @!P1 LOP3.LUT R5, R5, R4, RZ, 0x3c, !PT ;  /* 0x0000000405059212 */ /* 0x000fc800078e3cff */
[----:B------:R-:W-:-:S04]  /*e180*/  @!P1 LOP3.LUT R4, R5, R4, RZ, 0x3c, !PT ;  /* 0x0000000405049212 */ /* 0x000fc800078e3cff */
[----:B------:R-:W-:-:S05]  /*e190*/  @!P1 LOP3.LUT R5, R5, R4, RZ, 0x3c, !PT ;  /* 0x0000000405059212 */ /* 0x000fca00078e3cff */
[----:B-1----:R0:W-:Y:S02]  /*e1a0*/  @!P1 LDGSTS.E.BYPASS.LTC128B.128 [R9+0x1b400], desc[UR38][R4.64], !P0 ;  /* 0x1b40000004099fae */ /* 0x0021e4000c101d66 */
.L_x_1259:
[----:B01----:R-:W2:Y:S02]  /*e1b0*/  LDL R4, [R1+0x4] ;  /* 0x0000040001047983 */ /* 0x003ea40000100800 */
[----:B--2---:R-:W-:-:S05]  /*e1c0*/  VIADD R4, R4, 0x70 ;  /* 0x0000007004047836 */ /* 0x004fca0000000000 */
[----:B------:R-:W-:Y:S01]  /*e1d0*/  ISETP.GE.AND P1, PT, R4, R2, PT ;  /* 0x000000020400720c */ /* 0x000fe20003f26270 */
[----:B------:R0:W-:-:S12]  /*e1e0*/  STL [R1+0x6c], R4 ;  /* 0x00006c0401007387 */ /* 0x0001d80000100800 */
[----:B------:R-:W-:-:S05]  /*e1f0*/  @!P1 LEA R2, P2, R10, R3, 0x1 ;  /* 0x000000030a029211 */ /* 0x000fca00078408ff */
[----:B------:R-:W-:-:S05]  /*e200*/  @!P1 IMAD.X R3, RZ, RZ, R0, P2 ;  /* 0x000000ffff039224 */ /* 0x000fca00010e0600 */
[----:B------:R-:W-:Y:S01]  /*e210*/  @!PT LDS RZ, [RZ] ;  /* 0x00000000fffff984 */ /* 0x000fe20000000800 */
[----:B------:R-:W-:Y:S01]  /*e220*/  @!PT LDS RZ, [RZ] ;  /* 0x00000000fffff984 */ /* 0x000fe20000000800 */
[----:B------:R-:W-:Y:S01]  /*e230*/  @!PT LDS RZ, [RZ] ;  /* 0x00000000fffff984 */ /* 0x000fe20000000800 */
[----:B------:R0:W-:Y:S01]  /*e240*/  @!P1 LDGSTS.E.BYPASS.LTC128B.128 [R9+0x1bc00], desc[UR38][R2.64], !P0 ;  /* 0x1bc0000002099fae */ /* 0x0001e2000c101d66 */
[----:B------:R-:W-:Y:S01]  /*e250*/  PLOP3.LUT P0, PT, PT, PT, PT, 0x80, 0x0 ;  /* 0x000000000000781c */ /* 0x000fe20003f0f070 */
[----:B------:R-:W-:-:S12]  /*e260*/  NOP ;  /* 0x0000000000007918 */ /* 0x000fd80000000000 */
.L_x_1136:
[----:B------:R-:W-:Y:S02]  /*e270*/  PLOP3.LUT P1, PT, P1, P0, PT, 0xa2, 0x0 ;  /* 0x000000000000781c */ /* 0x000fe40000f21472 */
[----:B------:R-:W-:-:S08]  /*e280*/  @P0 R2UR P1, UR4, R18 ;  /* 0x00000000120402ca */ /* 0x000fd00000020000 */
[----:B------:R-:W-:-:S05]  /*e290*/  @P0 PLOP3.LUT P0, PT, P1, PT, PT, 0x80, 0x0 ;  /* 0x000000000000081c */ /* 0x000fca0000f0f070 */
[----:B------:R-:W-:Y:S01]  /*e2a0*/  @!P1 SYNCS.ARRIVE.TRANS64.RED.A0T1 RZ, [UR4+0x32400], RZ ;  /* 0x032400ffffff99a7 */ /* 0x000fe20008200404 */
[----:B------:R-:W-:Y:S07]  /*e2b0*/  @!P1 ARRIVES.LDGSTSBAR.64.TRANSCNT [UR4+0x32400] ;  /* 0x03240000ff0099b0 */ /* 0x000fee0008000a84 */
[----:B------:R-:W-:Y:S05]  /*e2c0*/  @P0 BRA.U.ANY `(.L_x_1136) ;  /* 0xfffffffd00e80947 */ /* 0x000fea000393ffff */
[----:B------:R-:W-:Y:S01]  /*e2d0*/  NOP ;  /* 0x0000000000007918 */ /* 0x000fe20000000000 */
[----:B------:R-:W2:Y:S01]  /*e2e0*/  LDL.LU R0, [R1+0x48] ;  /* 0x0000480001007983 */ /* 0x000ea20000300800 */
[----:B------:R-:W-:Y:S01]  /*e2f0*/  ULDC.64 UR4, c[0x0][0x398] ;  /* 0x0000e60000047ab9 */ /* 0x000fe20000000a00 */
[----:B------:R1:W-:Y:S02]  /*e300*/  SYNCS.ARRIVE.TRANS64.A1T0 RZ, [R18+URZ+0x32400], RZ ;  /* 0x032400ff12ff79a7 */ /* 0x0003e4000810003f */
[----:B0-----:R-:W3:Y:S01]  /*e310*/  LDL.LU R3, [R1+0x2c] ;  /* 0x00002c0001037983 */ /* 0x001ee20000300800 */
[----:B------:R-:W-:Y:S01]  /*e320*/  VIADD R2, R18, 0x22400 ;  /* 0x0002240012027836 */ /* 0x000fe20000000000 */
[----:B------:R-:W-:Y:S04]  /*e330*/  BSSY B6, `(.L_x_1137) ;  /* 0x0000019000067945 */ /* 0x000fe80003800000 */
[----:B------:R-:W-:Y:S01]  /*e340*/  LOP3.LUT P0, RZ, R2, 0x3ff, RZ, 0xc0, !PT ;  /* 0x000003ff02ff7812 */ /* 0x000fe2000780c0ff */
[----:B--2---:R-:W-:-:S04]  /*e350*/  IMAD R0, R0, UR4, RZ ;  /* 0x0000000400007c24 */ /* 0x004fc8000f8e02ff */
[C---:B---3--:R-:W-:Y:S02]  /*e360*/  IMAD R0, R3.reuse, UR5, R0 ;  /* 0x0000000503007c24 */ /* 0x048fe4000f8e0200 */
[----:B------:R-:W-:-:S04]  /*e370*/  IMAD.WIDE.U32 R2, R3, UR4, RZ ;  /* 0x0000000403027c25 */ /* 0x000fc8000f8e00ff */
[----:B------:R-:W-:Y:S01]  /*e380*/  IMAD.IADD R0, R3, 0x1, R0 ;  /* 0x0000000103007824 */ /* 0x000fe200078e0200 */
[----:B------:R1:W-:Y:S04]  /*e390*/  STL.64 [R1+0x48], R2 ;  /* 0x0000480201007387 */ /* 0x0003e80000100a00 */
[----:B------:R1:W-:Y:S01]  /*e3a0*/  STL [R1+0x2c], R0 ;  /* 0x00002c0001007387 */ /* 0x0003e20000100800 */
[----:B------:R-:W-:Y:S05]  /*e3b0*/  @!P0 BRA `(.L_x_1138) ;  /* 0x0000000000408947 */ /* 0x000fea0003800000 */
[----:B-1----:R-:W-:Y:S01]  /*e3c0*/  MOV R2, 0x0 ;  /* 0x0000000000027802 */ /* 0x002fe20000000f00 */
        /* <DEDUP_REMOVED lines=15> */
.L_x_1138:
[----:B------:R-:W-:Y:S05]  /*e4c0*/  BSYNC B6 ;  /* 0x0000000000067941 */ /* 0x000fea0003800000 */
.L_x_1137:
[----:B------:R-:W2:Y:S01]  /*e4d0*/  LDL.LU R5, [R1+0x2c] ;  /* 0x00002c0001057983 */ /* 0x000ea20000300800 */
[----:B------:R-:W0:Y:S01]  /*e4e0*/  LDC R7, c[0x0][0x448] ;  /* 0x00011200ff077b82 */ /* 0x000e220000000800 */
[----:B------:R-:W-:Y:S01]  /*e4f0*/  ULDC.64 UR4, c[0x0][0x3d8] ;  /* 0x0000f60000047ab9 */ /* 0x000fe20000000a00 */
[----:B------:R-:W-:Y:S01]  /*e500*/  ULDC.64 UR6, c[0x0][0x390] ;  /* 0x0000e40000067ab9 */ /* 0x000fe20000000a00 */
[----:B-1----:R-:W2:Y:S04]  /*e510*/  LDL.LU.64 R2, [R1+0x48] ;  /* 0x0000480001027983 */ /* 0x002ea80000300a00 */
[----:B------:R-:W3:Y:S04]  /*e520*/  LDL.LU R0, [R1+0x58] ;  /* 0x0000580001007983 */ /* 0x000ee80000300800 */
[----:B------:R-:W4:Y:S04]  /*e530*/  LDL.LU R4, [R1+0x34] ;  /* 0x0000340001047983 */ /* 0x000f280000300800 */
[----:B------:R-:W5:Y:S01]  /*e540*/  LDL.LU R6, [R1+0x28] ;  /* 0x0000280001067983 */ /* 0x000f620000300800 */
[----:B------:R-:W1:Y:S01]  /*e550*/  S2R R9, SR_TID.X ;  /* 0x0000000000097919 */ /* 0x000e620000002100 */
[----:B0-----:R-:W-:Y:S01]  /*e560*/  ISETP.NE.AND P0, PT, R7, 0x1, PT ;  /* 0x000000010700780c */ /* 0x001fe20003f05270 */
[----:B-1----:R-:W-:-:S02]  /*e570*/  IMAD.SHL.U32 R8, R9, 0x8, RZ ;  /* 0x0000000809087824 */ /* 0x002fc400078e00ff */
[----:B------:R-:W-:-:S03]  /*e580*/  IMAD.SHL.U32 R9, R9, 0x8, RZ ;  /* 0x0000000809097824 */ /* 0x000fc600078e00ff */
[----:B------:R-:W-:Y:S02]  /*e590*/  LOP3.LUT R8, R8, 0x38, RZ, 0xc0, !PT ;  /* 0x0000003808087812 */ /* 0x000fe400078ec0ff */
[----:B------:R-:W-:-:S04]  /*e5a0*/  LOP3.LUT R9, R9, 0x38, RZ, 0xc0, !PT ;  /* 0x0000003809097812 */ /* 0x000fc800078ec0ff */
[C---:B------:R-:W-:Y:S02]  /*e5b0*/  LOP3.LUT R11, R9.reuse, 0x40, RZ, 0xfc, !PT ;  /* 0x00000040090b7812 */ /* 0x040fe400078efcff */
[C---:B------:R-:W-:Y:S02]  /*e5c0*/  LOP3.LUT R10, R9.reuse, 0x80, RZ, 0xfc, !PT ;  /* 0x00000080090a7812 */ /* 0x040fe400078efcff */
[----:B------:R-:W-:Y:S01]  /*e5d0*/  LOP3.LUT R9, R9, 0xc0, RZ, 0xfc, !PT ;  /* 0x000000c009097812 */ /* 0x000fe200078efcff */
[----:B--2---:R-:W-:Y:S02]  /*e5e0*/  IMAD.MOV.U32 R3, RZ, RZ, R5 ;  /* 0x000000ffff037224 */ /* 0x004fe400078e0005 */
[----:B------:R-:W0:Y:S01]  /*e5f0*/  @P0 LDC R5, c[0x0][0x450] ;  /* 0x00011400ff050b82 */ /* 0x000e220000000800 */
[----:B------:R-:W-:-:S04]  /*e600*/  IMAD.WIDE.U32 R2, R17, UR4, R2 ;  /* 0x0000000411027c25 */ /* 0x000fc8000f8e0002 */
[----:B------:R-:W-:Y:S01]  /*e610*/  IMAD R3, R17, UR5, R3 ;  /* 0x0000000511037c24 */ /* 0x000fe2000f8e0203 */
[----:B------:R-:W-:Y:S02]  /*e620*/  ULDC.64 UR4, c[0x0][0x3e0] ;  /* 0x0000f80000047ab9 */ /* 0x000fe40000000a00 */
[----:B---3--:R-:W-:Y:S02]  /*e630*/  IMAD R0, R0, UR4, RZ ;  /* 0x0000000400007c24 */ /* 0x008fe4000f8e02ff */
[----:B----4-:R-:W-:-:S04]  /*e640*/  IMAD.WIDE.U32 R2, R4, UR4, R2 ;  /* 0x0000000404027c25 */ /* 0x010fc8000f8e0002 */
[----:B------:R-:W-:Y:S01]  /*e650*/  IMAD R0, R4, UR5, R0 ;  /* 0x0000000504007c24 */ /* 0x000fe2000f8e0200 */
[----:B------:R-:W-:Y:S01]  /*e660*/  ULDC.64 UR4, c[0x0][0x3d0] ;  /* 0x0000f40000047ab9 */ /* 0x000fe20000000a00 */
[----:B-----5:R-:W-:Y:S02]  /*e670*/  IMAD.MOV.U32 R4, RZ, RZ, R6 ;  /* 0x000000ffff047224 */ /* 0x020fe400078e0006 */
[----:B------:R-:W-:Y:S02]  /*e680*/  IMAD.IADD R3, R3, 0x1, R0 ;  /* 0x0000000103037824 */ /* 0x000fe400078e0200 */
[----:B------:R-:W1:Y:S02]  /*e690*/  @P0 LDC R0, c[0x0][0x44c] ;  /* 0x00011300ff000b82 */ /* 0x000e640000000800 */
[----:B-1----:R-:W-:-:S05]  /*e6a0*/  @P0 IMAD.HI.U32 R0, R6, R0, RZ ;  /* 0x0000000006000227 */ /* 0x002fca00078e00ff */
[----:B0-----:R-:W-:-:S04]  /*e6b0*/  @P0 SHF.R.U32.HI R4, RZ, R5, R0 ;  /* 0x00000005ff040219 */ /* 0x001fc80000011600 */
[--C-:B------:R-:W-:Y:S01]  /*e6c0*/  SHF.R.S32.HI R5, RZ, 0x1f, R4.reuse ;  /* 0x0000001fff057819 */ /* 0x100fe20000011404 */
[----:B------:R-:W-:Y:S02]  /*e6d0*/  IMAD.MOV R0, RZ, RZ, -R4 ;  /* 0x000000ffff007224 */ /* 0x000fe400078e0a04 */
[----:B------:R-:W-:-:S04]  /*e6e0*/  IMAD.WIDE.U32 R2, R4, UR4, R2 ;  /* 0x0000000404027c25 */ /* 0x000fc8000f8e0002 */
[----:B------:R-:W-:Y:S02]  /*e6f0*/  IMAD R5, R5, UR4, RZ ;  /* 0x0000000405057c24 */ /* 0x000fe4000f8e02ff */
[----:B------:R-:W-:Y:S02]  /*e700*/  IMAD R0, R7, R0, R6 ;  /* 0x0000000007007224 */ /* 0x000fe400078e0206 */
[----:B------:R-:W-:Y:S01]  /*e710*/  IMAD R4, R4, UR5, R5 ;  /* 0x0000000504047c24 */ /* 0x000fe2000f8e0205 */
[----:B------:R-:W-:-:S03]  /*e720*/  ULDC.64 UR4, c[0x0][0x3c8] ;  /* 0x0000f20000047ab9 */ /* 0x000fc60000000a00 */
[----:B------:R-:W-:Y:S01]  /*e730*/  IMAD.IADD R3, R3, 0x1, R4 ;  /* 0x0000000103037824 */ /* 0x000fe200078e0204 */
[----:B------:R-:W-:-:S05]  /*e740*/  SHF.R.S32.HI R4, RZ, 0x1f, R0 ;  /* 0x0000001fff047819 */ /* 0x000fca0000011400 */
[----:B------:R-:W-:Y:S02]  /*e750*/  IMAD R6, R4, UR4, RZ ;  /* 0x0000000404067c24 */ /* 0x000fe4000f8e02ff */
[----:B------:R-:W-:Y:S01]  /*e760*/  IMAD.WIDE.U32 R4, R0, UR4, R2 ;  /* 0x0000000400047c25 */ /* 0x000fe2000f8e0002 */
[----:B------:R-:W-:Y:S02]  /*e770*/  ULDC UR4, c[0x0][0x3b8] ;  /* 0x0000ee0000047ab9 */ /* 0x000fe40000000800 */
[----:B------:R-:W-:Y:S01]  /*e780*/  ISETP.GE.AND P3, PT, R8, UR4, PT ;  /* 0x0000000408007c0c */ /* 0x000fe2000bf66270 */
[----:B------:R-:W-:Y:S01]  /*e790*/  IMAD R0, R0, UR5, R6 ;  /* 0x0000000500007c24 */ /* 0x000fe2000f8e0206 */
[----:B------:R-:W-:Y:S02]  /*e7a0*/  LEA R2, P4, R4, UR6, 0x1 ;  /* 0x0000000604027c11 */ /* 0x000fe4000f8808ff */
[----:B------:R-:W-:Y:S01]  /*e7b0*/  ISETP.GE.AND P2, PT, R11, UR4, PT ;  /* 0x000000040b007c0c */ /* 0x000fe2000bf46270 */
[----:B------:R-:W-:Y:S01]  /*e7c0*/  IMAD.IADD R0, R5, 0x1, R0 ;  /* 0x0000000105007824 */ /* 0x000fe200078e0200 */
[----:B------:R-:W-:-:S02]  /*e7d0*/  ISETP.GE.AND P1, PT, R10, UR4, PT ;  /* 0x000000040a007c0c */ /* 0x000fc4000bf26270 */
[----:B------:R-:W-:Y:S01]  /*e7e0*/  ISETP.GE.AND P0, PT, R9, UR4, PT ;  /* 0x0000000409007c0c */ /* 0x000fe2000bf06270 */
[----:B------:R-:W-:Y:S01]  /*e7f0*/  UMOV UR4, 0xffffffff ;  /* 0xffffffff00047882 */ /* 0x000fe20000000000 */
[----:B------:R-:W-:Y:S02]  /*e800*/  LEA.HI.X R0, R4, UR7, R0, 0x1, P4 ;  /* 0x0000000704007c11 */ /* 0x000fe4000a0f0c00 */
[----:B------:R-:W-:Y:S09]  /*e810*/  BRA.DIV UR4, `(.L_x_1139) ;  /* 0x0000004e048c7947 */ /* 0x000ff2000b800000 */
[----:B------:R-:W2:Y:S04]  /*e820*/  LDL.LU R10, [R1+0x38] ;  /* 0x00003800010a7983 */ /* 0x000ea80000300800 */
[----:B------:R-:W3:Y:S04]  /*e830*/  LDL.LU R5, [R1+0x4] ;  /* 0x0000040001057983 */ /* 0x000ee80000300800 */
[----:B------:R-:W4:Y:S04]  /*e840*/  LDL.LU R4, [R1+0x44] ;  /* 0x0000440001047983 */ /* 0x000f280000300800 */
[----:B------:R-:W5:Y:S04]  /*e850*/  LDL.LU R11, [R1+0x50] ;  /* 0x00005000010b7983 */ /* 0x000f680000300800 */
[----:B------:R-:W5:Y:S04]  /*e860*/  LDL R9, [R1+0x10] ;  /* 0x0000100001097983 */ /* 0x000f680000100800 */
[----:B------:R-:W-:Y:S01]  /*e870*/  SHFL.IDX PT, R6, R0, 0x1, 0x181f ;  /* 0x00381f0000067f89 */ /* 0x000fe200000e0000 */
[----:B--2---:R-:W-:-:S03]  /*e880*/  IMAD R3, R10, R7, RZ ;  /* 0x000000070a037224 */ /* 0x004fc600078e02ff */
[----:B------:R-:W2:Y:S02]  /*e890*/  LDL.LU R10, [R1+0x54] ;  /* 0x00005400010a7983 */ /* 0x000ea40000300800 */
[-C--:B---3--:R-:W-:Y:S02]  /*e8a0*/  ISETP.GE.AND P5, PT, R5, R3.reuse, PT ;  /* 0x000000030500720c */ /* 0x088fe40003fa6270 */
[----:B------:R-:W3:Y:S01]  /*e8b0*/  LDL.LU R12, [R1+0x60] ;  /* 0x00006000010c7983 */ /* 0x000ee20000300800 */
[----:B----4-:R-:W-:-:S03]  /*e8c0*/  ISETP.GE.AND P4, PT, R4, R3, PT ;  /* 0x000000030400720c */ /* 0x010fc60003f86270 */
[----:B------:R-:W0:Y:S04]  /*e8d0*/  SHFL.IDX PT, R5, R2, RZ, 0x181f ;  /* 0x00181fff02057589 */ /* 0x000e2800000e0000 */
[----:B------:R-:W1:Y:S03]  /*e8e0*/  SHFL.IDX PT, R4, R0, RZ, 0x181f ;  /* 0x00181fff00047589 */ /* 0x000e6600000e0000 */
[----:B0-----:R-:W-:-:S05]  /*e8f0*/  @!P5 LEA R5, P6, R8, R5, 0x1 ;  /* 0x000000050805d211 */ /* 0x001fca00078c08ff */
[----:B-1----:R-:W-:-:S05]  /*e900*/  @!P5 IMAD.X R4, RZ, RZ, R4, P6 ;  /* 0x000000ffff04d224 */ /* 0x002fca00030e0604 */
[----:B------:R-:W-:-:S04]  /*e910*/  @!P5 LOP3.LUT R5, R5, R4, RZ, 0x3c, !PT ;  /* 0x000000040505d212 */ /* 0x000fc800078e3cff */
[----:B------:R-:W-:-:S04]  /*e920*/  @!P5 LOP3.LUT R4, R5, R4, RZ, 0x3c, !PT ;  /* 0x000000040504d212 */ /* 0x000fc800078e3cff */
[----:B------:R-:W-:-:S05]  /*e930*/  @!P5 LOP3.LUT R5, R5, R4, RZ, 0x3c, !PT ;  /* 0x000000040505d212 */ /* 0x000fca00078e3cff */
[----:B-----5:R-:W-:Y:S04]  /*e940*/  @!P5 LDGSTS.E.BYPASS.LTC128B.128 [R9+0x22400], desc[UR38][R4.64], !P3 ;  /* 0x224000000409dfae */ /* 0x020fe8000d901d66 */
[----:B------:R-:W-:Y:S04]  /*e950*/  @!P5 LDGSTS.E.BYPASS.LTC128B.128 [R9+0x26400], desc[UR38][R4.64+0x80], !P2 ;  /* 0x264000800409dfae */ /* 0x000fe8000d101d66 */
[----:B------:R-:W-:Y:S04]  /*e960*/  @!P5 LDGSTS.E.BYPASS.LTC128B.128 [R9+0x2a400], desc[UR38][R4.64+0x100], !P1 ;  /* 0x2a4001000409dfae */ /* 0x000fe8000c901d66 */
[----:B------:R0:W-:Y:S04]  /*e970*/  @!P5 LDGSTS.E.BYPASS.LTC128B.128 [R9+0x2e400], desc[UR38][R4.64+0x180], !P0 ;  /* 0x2e4001800409dfae */ /* 0x0001e8000c101d66 */
[----:B0-----:R-:W0:Y:S02]  /*e980*/  SHFL.IDX PT, R4, R2, 0x1, 0x181f ;  /* 0x00381f0002047f89 */ /* 0x001e2400000e0000 */
[----:B0-----:R-:W-:-:S05]  /*e990*/  @!P4 LEA R4, P6, R8, R4, 0x1 ;  /* 0x000000040804c211 */ /* 0x001fca00078c08ff */
[----:B------:R-:W-:-:S05]  /*e9a0*/  @!P4 IMAD.X R5, RZ, RZ, R6, P6 ;  /* 0x000000ffff05c224 */ /* 0x000fca00030e0606 */
[----:B------:R-:W-:Y:S04]  /*e9b0*/  @!P4 LDGSTS.E.BYPASS.LTC128B.128 [R9+0x22c00], desc[UR38][R4.64], !P3 ;  /* 0x22c000000409cfae */ /* 0x000fe8000d901d66 */
[----:B------:R-:W-:Y:S04]  /*e9c0*/  @!P4 LDGSTS.E.BYPASS.LTC128B.128 [R9+0x26c00], desc[UR38][R4.64+0x80], !P2 ;  /* 0x26c000800409cfae */ /* 0x000fe8000d101d66 */
[----:B------:R-:W-:Y:S04]  /*e9d0*/  @!P4 LDGSTS.E.BYPASS.LTC128B.128 [R9+0x2ac00], desc[UR38][R4.64+0x100], !P1 ;  /* 0x2ac001000409cfae */ /* 0x000fe8000c901d66 */
[----:B------:R0:W-:Y:S01]  /*e9e0*/  @!P4 LDGSTS.E.BYPASS.LTC128B.128 [R9+0x2ec00], desc[UR38][R4.64+0x180], !P0 ;  /* 0x2ec001800409cfae */ /* 0x0001e2000c101d66 */
[----:B------:R-:W-:-:S03]  /*e9f0*/  ISETP.GE.AND P4, PT, R11, R3, PT ;  /* 0x000000030b00720c */ /* 0x000fc60003f86270 */
[----:B------:R-:W4:Y:S04]  /*ea00*/  LDL.LU R11, [R1+0x64] ;  /* 0x00006400010b7983 */ /* 0x000f280000300800 */
[----:B0-----:R-:W0:Y:S04]  /*ea10*/  SHFL.IDX PT, R4, R2, 0x2, 0x181f ;  /* 0x00581f0002047f89 */ /* 0x001e2800000e0000 */
[----:B------:R-:W1:Y:S02]  /*ea20*/  SHFL.IDX PT, R6, R0, 0x2, 0x181f ;  /* 0x00581f0000067f89 */ /* 0x000e6400000e0000 */
[----:B0-----:R-:W-:-:S05]  /*ea30*/  @!P4 LEA R4, P6, R8, R4, 0x1 ;  /* 0x000000040804c211 */ /* 0x001fca00078c08ff */
[----:B-1----:R-:W-:-:S05]  /*ea40*/  @!P4 IMAD.X R5, RZ, RZ, R6, P6 ;  /* 0x000000ffff05c224 */ /* 0x002fca00030e0606 */
[----:B------:R-:W-:Y:S04]  /*ea50*/  @!P4 LDGSTS.E.BYPASS.LTC128B.128 [R9+0x23400], desc[UR38][R4.64], !P3 ;  /* 0x234000000409cfae */ /* 0x000fe8000d901d66 */
[----:B------:R-:W-:Y:S04]  /*ea60*/  @!P4 LDGSTS.E.BYPASS.LTC128B.128 [R9+0x27400], desc[UR38][R4.64+0x80], !P2 ;  /* 0x274000800409cfae */ /* 0x000fe8000d101d66 */
[----:B------:R-:W-:Y:S04]  /*ea70*/  @!P4 LDGSTS.E.BYPASS.LTC128B.128 [R9+0x2b400], desc[UR38][R4.64+0x100], !P1 ;  /* 0x2b4001000409cfae */ /* 0x000fe8000c901d66 */
[----:B------:R0:W-:Y:S01]  /*ea80*/  @!P4 LDGSTS.E.BYPASS.LTC128B.128 [R9+0x2f400], desc[UR38][R4.64+0x180], !P0 ;  /* 0x2f4001800409cfae */ /* 0x0001e2000c101d66 */
[----:B--2---:R-:W-:-:S03]  /*ea90*/  ISETP.GE.AND P4, PT, R10, R3, PT ;  /* 0x000000030a00720c */ /* 0x004fc60003f86270 */
[----:B------:R-:W2:Y:S04]  /*eaa0*/  LDL.LU R10, [R1+0x68] ;  /* 0x00006800010a7983 */ /* 0x000ea80000300800 */
[----:B0-----:R-:W0:Y:S04]  /*eab0*/  SHFL.IDX PT, R4, R2, 0x3, 0x181f ;  /* 0x00781f0002047f89 */ /* 0x001e2800000e0000 */
[----:B------:R-:W1:Y:S02]  /*eac0*/  SHFL.IDX PT, R6, R0, 0x3, 0x181f ;  /* 0x00781f0000067f89 */ /* 0x000e6400000e0000 */
[----:B0-----:R-:W-:-:S05]  /*ead0*/  @!P4 LEA R4, P6, R8, R4, 0x1 ;  /* 0x000000040804c211 */ /* 0x001fca00078c08ff */
[----:B-1----:R-:W-:-:S05]  /*eae0*/  @!P4 IMAD.X R5, RZ, RZ, R6, P6 ;  /* 0x000000ffff05c224 */ /* 0x002fca00030e0606 */
[----:B------:R-:W-:Y:S04]  /*eaf0*/  @!P4 LDGSTS.E.BYPASS.LTC128B.128 [R9+0x23c00], desc[UR38][R4.64], !P3 ;  /* 0x23c000000409cfae */ /* 0x000fe8000d901d66 */
[----:B------:R-:W-:Y:S04]  /*eb00*/  @!P4 LDGSTS.E.BYPASS.LTC128B.128 [R9+0x27c00], desc[UR38][R4.64+0x80], !P2 ;  /* 0x27c000800409cfae */ /* 0x000fe8000d101d66 */
[----:B------:R-:W-:Y:S04]  /*eb10*/  @!P4 LDGSTS.E.BYPASS.LTC128B.128 [R9+0x2bc00], desc[UR38][R4.64+0x100], !P1 ;  /* 0x2bc001000409cfae */ /* 0x000fe8000c901d66 */
[----:B------:R0:W-:Y:S04]  /*eb20*/  @!P4 LDGSTS.E.BYPASS.LTC128B.128 [R9+0x2fc00], desc[UR38][R4.64+0x180], !P0 ;  /* 0x2fc001800409cfae */ /* 0x0001e8000c101d66 */
[----:B------:R-:W-:Y:S04]  /*eb30*/  SHFL.IDX PT, R6, R0, 0x4, 0x181f ;  /* 0x00981f0000067f89 */ /* 0x000fe800000e0000 */
[----:B0-----:R-:W0:Y:S01]  /*eb40*/  SHFL.IDX PT, R4, R2, 0x4, 0x181f ;  /* 0x00981f0002047f89 */ /* 0x001e2200000e0000 */
[----:B---3--:R-:W-:-:S13]  /*eb50*/  ISETP.GE.AND P4, PT, R12, R3, PT ;  /* 0x000000030c00720c */ /* 0x008fda0003f86270 */
[----:B0-----:R-:W-:-:S05]  /*eb60*/  @!P4 LEA R4, P6, R8, R4, 0x1 ;  /* 0x000000040804c211 */ /* 0x001fca00078c08ff */
[----:B------:R-:W-:-:S05]  /*eb70*/  @!P4 IMAD.X R5, RZ, RZ, R6, P6 ;  /* 0x000000ffff05c224 */ /* 0x000fca00030e0606 */
[----:B------:R-:W-:Y:S04]  /*eb80*/  @!P4 LDGSTS.E.BYPASS.LTC128B.128 [R9+0x24400], desc[UR38][R4.64], !P3 ;  /* 0x244000000409cfae */ /* 0x000fe8000d901d66 */
[----:B------:R-:W-:Y:S04]  /*eb90*/  @!P4 LDGSTS.E.BYPASS.LTC128B.128 [R9+0x28400], desc[UR38][R4.64+0x80], !P2 ;  /* 0x284000800409cfae */ /* 0x000fe8000d101d66 */
[----:B------:R-:W-:Y:S04]  /*eba0*/  @!P4 LDGSTS.E.BYPASS.LTC128B.128 [R9+0x2c400], desc[UR38][R4.64+0x100], !P1 ;  /* 0x2c4001000409cfae */ /* 0x000fe8000c901d66 */
[----:B------:R0:W-:Y:S04]  /*ebb0*/  @!P4 LDGSTS.E.BYPASS.LTC128B.128 [R9+0x30400], desc[UR38][R4.64+0x180], !P0 ;  /* 0x304001800409cfae */ /* 0x0001e8000c101d66 */
[----:B------:R-:W-:Y:S04]  /*ebc0*/  SHFL.IDX PT, R6, R0, 0x5, 0x181f ;  /* 0x00b81f0000067f89 */ /* 0x000fe800000e0000 */
[----:B0-----:R-:W0:Y:S01]  /*ebd0*/  SHFL.IDX PT, R4, R2, 0x5, 0x181f ;  /* 0x00b81f0002047f89 */ /* 0x001e2200000e0000 */
[----:B----4-:R-:W-:-:S13]  /*ebe0*/  ISETP.GE.AND P4, PT, R11, R3, PT ;  /* 0x000000030b00720c */ /* 0x010fda0003f86270 */
[----:B0-----:R-:W-:-:S05]  /*ebf0*/  @!P4 LEA R4, P5, R8, R4, 0x1 ;  /* 0x000000040804c211 */ /* 0x001fca00078a08ff */
[----:B------:R-:W-:-:S05]  /*ec00*/  @!P4 IMAD.X R5, RZ, RZ, R6, P5 ;  /* 0x000000ffff05c224 */ /* 0x000fca00028e0606 */
[----:B------:R-:W-:Y:S04]  /*ec10*/  @!P4 LDGSTS.E.BYPASS.LTC128B.128 [R9+0x24c00], desc[UR38][R4.64], !P3 ;  /* 0x24c000000409cfae */ /* 0x000fe8000d901d66 */
[----:B------:R-:W-:Y:S04]  /*ec20*/  @!P4 LDGSTS.E.BYPASS.LTC128B.128 [R9+0x28c00], desc[UR38][R4.64+0x80], !P2 ;  /* 0x28c000800409cfae */ /* 0x000fe8000d101d66 */
[----:B------:R-:W-:Y:S04]  /*ec30*/  @!P4 LDGSTS.E.BYPASS.LTC128B.128 [R9+0x2cc00], desc[UR38][R4.64+0x100], !P1 ;  /* 0x2cc001000409cfae */ /* 0x000fe8000c901d66 */
[----:B------:R0:W-:Y:S04]  /*ec40*/  @!P4 LDGSTS.E.BYPASS.LTC128B.128 [R9+0x30c00], desc[UR38][R4.64+0x180], !P0 ;  /* 0x30c001800409cfae */ /* 0x0001e8000c101d66 */
[----:B------:R-:W-:Y:S04]  /*ec50*/  SHFL.IDX PT, R6, R0, 0x6, 0x181f ;  /* 0x00d81f0000067f89 */ /* 0x000fe800000e0000 */
[----:B0-----:R-:W0:Y:S04]  /*ec60*/  SHFL.IDX PT, R4, R2, 0x6, 0x181f ;  /* 0x00d81f0002047f89 */ /* 0x001e2800000e0000 */
[----:B------:R-:W1:Y:S01]  /*ec70*/  SHFL.IDX PT, R2, R2, 0x7, 0x181f ;  /* 0x00f81f0002027f89 */ /* 0x000e6200000e0000 */
[----:B--2---:R-:W-:-:S13]  /*ec80*/  ISETP.GE.AND P4, PT, R10, R3, PT ;  /* 0x000000030a00720c */ /* 0x004fda0003f86270 */
[----:B0-----:R-:W-:-:S05]  /*ec90*/  @!P4 LEA R4, P5, R8, R4, 0x1 ;  /* 0x000000040804c211 */ /* 0x001fca00078a08ff */
[----:B------:R-:W-:Y:S02]  /*eca0*/  @!P4 IMAD.X R5, RZ, RZ, R6, P5 ;  /* 0x000000ffff05c224 */ /* 0x000fe400028e0606 */
[----:B------:R0:W2:Y:S04]  /*ecb0*/  SHFL.IDX PT, R6, R0, 0x7, 0x181f ;  /* 0x00f81f0000067f89 */ /* 0x0000a800000e0000 */
[----:B------:R0:W-:Y:S04]  /*ecc0*/  @!P4 LDGSTS.E.BYPASS.LTC128B.128 [R9+0x25400], desc[UR38][R4.64], !P3 ;  /* 0x254000000409cfae */ /* 0x0001e8000d901d66 */
[----:B------:R0:W-:Y:S04]  /*ecd0*/  @!P4 LDGSTS.E.BYPASS.LTC128B.128 [R9+0x29400], desc[UR38][R4.64+0x80], !P2 ;  /* 0x294000800409cfae */ /* 0x0001e8000d101d66 */
[----:B------:R0:W-:Y:S04]  /*ece0*/  @!P4 LDGSTS.E.BYPASS.LTC128B.128 [R9+0x2d400], desc[UR38][R4.64+0x100], !P1 ;  /* 0x2d4001000409cfae */ /* 0x0001e8000c901d66 */
[----:B-1----:R0:W-:Y:S02]  /*ecf0*/  @!P4 LDGSTS.E.BYPASS.LTC128B.128 [R9+0x31400], desc[UR38][R4.64+0x180], !P0 ;  /* 0x314001800409cfae */ /* 0x0021e4000c101d66 */
.L_x_1277:
[----:B0-----:R-:W3:Y:S01]  /*ed00*/  LDL.LU R0, [R1+0x6c] ;  /* 0x00006c0001007983 */ /* 0x001ee20000300800 */
[----:B------:R-:W-:Y:S01]  /*ed10*/  BSSY B0, `(.L_x_1140) ;  /* 0x000000d000007945 */ /* 0x000fe20003800000 */
[----:B---3--:R-:W-:-:S13]  /*ed20*/  ISETP.GE.AND P4, PT, R0, R3, PT ;  /* 0x000000030000720c */ /* 0x008fda0003f86270 */
[----:B------:R-:W-:Y:S05]  /*ed30*/  @P4 BRA `(.L_x_1141) ;  /* 0x0000000000284947 */ /* 0x000fea0003800000 */
[----:B------:R-:W3:Y:S01]  /*ed40*/  LDL R0, [R1+0x10] ;  /* 0x0000100001007983 */ /* 0x000ee20000100800 */
[----:B------:R-:W-:-:S05]  /*ed50*/  LEA R2, P4, R8, R2, 0x1 ;  /* 0x0000000208027211 */ /* 0x000fca00078808ff */
[----:B--2---:R-:W-:-:S05]  /*ed60*/  IMAD.X R3, RZ, RZ, R6, P4 ;  /* 0x000000ffff037224 */ /* 0x004fca00020e0606 */
[----:B------:R-:W-:Y:S01]  /*ed70*/  @!PT LDS RZ, [RZ] ;  /* 0x00000000fffff984 */ /* 0x000fe20000000800 */
[----:B------:R-:W-:Y:S01]  /*ed80*/  @!PT LDS RZ, [RZ] ;  /* 0x00000000fffff984 */ /* 0x000fe20000000800 */
[----:B------:R-:W-:Y:S01]  /*ed90*/  @!PT LDS RZ, [RZ] ;  /* 0x00000000fffff984 */ /* 0x000fe20000000800 */
[----:B---3--:R0:W-:Y:S04]  /*eda0*/  LDGSTS.E.BYPASS.LTC128B.128 [R0+0x25c00], desc[UR38][R2.64], !P3 ;  /* 0x25c0000002007fae */ /* 0x0081e8000d901d66 */
[----:B------:R0:W-:Y:S04]  /*edb0*/  LDGSTS.E.BYPASS.LTC128B.128 [R0+0x29c00], desc[UR38][R2.64+0x80], !P2 ;  /* 0x29c0008002007fae */ /* 0x0001e8000d101d66 */
[----:B------:R0:W-:Y:S04]  /*edc0*/  LDGSTS.E.BYPASS.LTC128B.128 [R0+0x2dc00], desc[UR38][R2.64+0x100], !P1 ;  /* 0x2dc0010002007fae */ /* 0x0001e8000c901d66 */
[----:B------:R0:W-:Y:S02]  /*edd0*/  LDGSTS.E.BYPASS.LTC128B.128 [R0+0x31c00], desc[UR38][R2.64+0x180], !P0 ;  /* 0x31c0018002007fae */ /* 0x0001e4000c101d66 */
.L_x_1141:
[----:B------:R-:W-:Y:S05]  /*ede0*/  BSYNC B0 ;  /* 0x0000000000007941 */ /* 0x000fea0003800000 */
.L_x_1140:
[----:B------:R-:W-:Y:S01]  /*edf0*/  NOP ;  /* 0x0000000000007918 */ /* 0x000fe20000000000 */
[----:B------:R-:W-:-:S13]  /*ee00*/  PLOP3.LUT P0, PT, PT, PT, PT, 0x80, 0x0 ;  /* 0x000000000000781c */ /* 0x000fda0003f0f070 */
.L_x_1142:
[----:B------:R-:W-:Y:S02]  /*ee10*/  PLOP3.LUT P1, PT, P1, P0, PT, 0xa2, 0x0 ;  /* 0x000000000000781c */ /* 0x000fe40000f21472 */
[----:B------:R-:W-:-:S08]  /*ee20*/  @P0 R2UR P1, UR4, R18 ;  /* 0x00000000120402ca */ /* 0x000fd00000020000 */
[----:B------:R-:W-:-:S05]  /*ee30*/  @P0 PLOP3.LUT P0, PT, P1, PT, PT, 0x80, 0x0 ;  /* 0x000000000000081c */ /* 0x000fca0000f0f070 */
[----:B------:R-:W-:Y:S01]  /*ee40*/  @!P1 SYNCS.ARRIVE.TRANS64.RED.A0T1 RZ, [UR4+0x32410], RZ ;  /* 0x032410ffffff99a7 */ /* 0x000fe20008200404 */
[----:B------:R-:W-:Y:S07]  /*ee50*/  @!P1 ARRIVES.LDGSTSBAR.64.TRANSCNT [UR4+0x32410] ;  /* 0x03241000ff0099b0 */ /* 0x000fee0008000a84 */
[----:B------:R-:W-:Y:S05]  /*ee60*/  @P0 BRA.U.ANY `(.L_x_1142) ;  /* 0xfffffffd00e80947 */ /* 0x000fea000393ffff */
[----:B0-----:R-:W3:Y:S02]  /*ee70*/  LDL.LU R2, [R1+0x70] ;  /* 0x0000700001027983 */ /* 0x001ee40000300800 */
[----:B---3--:R-:W-:-:S05]  /*ee80*/  VIADD R2, R2, 0x1 ;  /* 0x0000000102027836 */ /* 0x008fca0000000000 */
        /* <DEDUP_REMOVED lines=10> */
.L_x_1278:
[----:B------:R-:W-:Y:S05]  /*ef30*/  BSYNC B0 ;  /* 0x0000000000007941 */ /* 0x000fea0003800000 */
.L_x_1143:
[----:B------:R-:W3:Y:S01]  /*ef40*/  LDL R2, [R1+0x14] ;  /* 0x0000140001027983 */ /* 0x000ee20000100800 */
[----:B------:R-:W-:Y:S01]  /*ef50*/  BSSY B0, `(.L_x_1145) ;  /* 0x000005a000007945 */ /* 0x000fe20003800000 */
[----:B---3--:R-:W-:-:S13]  /*ef60*/  LOP3.LUT P0, RZ, R2, 0x1, RZ, 0xc0, !PT ;  /* 0x0000000102ff7812 */ /* 0x008fda000780c0ff */
[----:B------:R-:W-:Y:S05]  /*ef70*/  @!P0 BRA `(.L_x_1146) ;  /* 0x00000004005c8947 */ /* 0x000fea0003800000 */
[----:B------:R-:W0:Y:S01]  /*ef80*/  LDL R4, [R1+0x18] ;  /* 0x0000180001047983 */ /* 0x000e220000100800 */
[----:B------:R-:W1:Y:S02]  /*ef90*/  S2R R2, SR_TID.X ;  /* 0x0000000000027919 */ /* 0x000e640000002100 */
[----:B-1----:R-:W-:Y:S01]  /*efa0*/  LOP3.LUT R3, R2, 0x7f, RZ, 0xc0, !PT ;  /* 0x0000007f02037812 */ /* 0x002fe200078ec0ff */
[----:B------:R-:W-:Y:S01]  /*efb0*/  IMAD R2, R19, 0x8, R18 ;  /* 0x0000000813027824 */ /* 0x000fe200078e0212 */
[----:B------:R-:W-:Y:S02]  /*efc0*/  BSSY B1, `(.L_x_1147) ;  /* 0x0000005000017945 */ /* 0x000fe40003800000 */
[----:B------:R-:W-:Y:S02]  /*efd0*/  ISETP.NE.AND P1, PT, R3, RZ, PT ;  /* 0x000000ff0300720c */ /* 0x000fe40003f25270 */
[----:B0-----:R-:W-:-:S04]  /*efe0*/  SHF.L.U32 R0, R4, 0x1f, RZ ;  /* 0x0000001f04007819 */ /* 0x001fc800000006ff */
[----:B------:R-:W0:Y:S02]  /*eff0*/  SYNCS.PHASECHK.TRANS64.TRYWAIT P0, [R2+URZ+0x32460], R0 ;  /* 0x03246000020075a7 */ /* 0x000e24000800017f */
[----:B0-----:R-:W-:Y:S05]  /*f000*/  @!P0 BRA `(.L_x_1148) ;  /* 0x0000005400048947 */ /* 0x001fea0003800000 */
.L_x_1279:
[----:B------:R-:W-:Y:S05]  /*f010*/  BSYNC B1 ;  /* 0x0000000000017941 */ /* 0x000fea0003800000 */
.L_x_1147:
[----:B------:R-:W-:Y:S04]  /*f020*/  BSSY B1, `(.L_x_1149) ;  /* 0x0000009000017945 */ /* 0x000fe80003800000 */
[----:B------:R-:W-:Y:S05]  /*f030*/  @P1 BRA `(.L_x_1150) ;  /* 0x00000000001c1947 */ /* 0x000fea0003800000 */
[----:B------:R-:W1:Y:S01]  /*f040*/  S2R R3, SR_TID.X ;  /* 0x0000000000037919 */ /* 0x000e620000002100 */
[----:B0-----:R-:W-:-:S04]  /*f050*/  IMAD.MOV.U32 R0, RZ, RZ, 0xc000 ;  /* 0x0000c000ff007424 */ /* 0x001fc800078e00ff */
[----:B------:R3:W-:Y:S01]  /*f060*/  SYNCS.ARRIVE.TRANS64 RZ, [R2+URZ+0x32450], R0 ;  /* 0x0324500002ff79a7 */ /* 0x0007e2000800003f */
[----:B-1----:R-:W-:-:S04]  /*f070*/  LOP3.LUT R3, R3, 0x1f, RZ, 0xc0, !PT ;  /* 0x0000001f03037812 */ /* 0x002fc800078ec0ff */
[----:B------:R-:W-:-:S13]  /*f080*/  ISETP.NE.AND P0, PT, R3, RZ, PT ;  /* 0x000000ff0300720c */ /* 0x000fda0003f05270 */
[----:B---3--:R-:W-:Y:S05]  /*f090*/  @!P0 BRA `(.L_x_1150) ;  /* 0x0000000000048947 */ /* 0x008fea0003800000 */
[----:B------:R-:W-:Y:S01]  /*f0a0*/  BPT.TRAP 0x1 ;  /* 0x000000040000795c */ /* 0x000fe20000300000 */
.L_x_1150:
[----:B------:R-:W-:Y:S05]  /*f0b0*/  BSYNC B1 ;  /* 0x0000000000017941 */ /* 0x000fea0003800000 */
.L_x_1149:
[----:B------:R-:W3:Y:S04]  /*f0c0*/  LDL R4, [R1+0x20] ;  /* 0x0000200001047983 */ /* 0x000ee80000100800 */
[----:B------:R-:W3:Y:S01]  /*f0d0*/  LDL.LU R3, [R1+0x30] ;  /* 0x0000300001037983 */ /* 0x000ee20000300800 */
        /* <DEDUP_REMOVED lines=8> */
[----:B---3--:R-:W-:-:S02]  /*f160*/  IMAD R3, R3, 0x60, R4 ;  /* 0x0000006003037824 */ /* 0x008fc400078e0204 */
[----:B------:R-:W-:-:S07]  /*f170*/  VIADD R4, R0, 0x400 ;  /* 0x0000040000047836 */ /* 0x000fce0000000000 */
.L_x_1151:
        /* <DEDUP_REMOVED lines=15> */
.L_x_1152:
        /* <DEDUP_REMOVED lines=15> */
.L_x_1153:
        /* <DEDUP_REMOVED lines=15> */
.L_x_1154:
        /* <DEDUP_REMOVED lines=10> */
.L_x_1146:
[----:B------:R-:W-:Y:S05]  /*f4f0*/  BSYNC B0 ;  /* 0x0000000000007941 */ /* 0x000fea0003800000 */
.L_x_1145:
[----:B------:R-:W0:Y:S04]  /*f500*/  LDL R4, [R1+0x3c] ;  /* 0x00003c0001047983 */ /* 0x000e280000100800 */
[----:B------:R-:W3:Y:S01]  /*f510*/  LDL R5, [R1+0x24] ;  /* 0x0000240001057983 */ /* 0x000ee20000100800 */
[----:B------:R-:W-:Y:S01]  /*f520*/  BSSY B0, `(.L_x_1155) ;  /* 0x00001f3000007945 */ /* 0x000fe20003800000 */
[----:B0-----:R-:W-:-:S05]  /*f530*/  VIADD R0, R4, 0xfffffffe ;  /* 0xfffffffe04007836 */ /* 0x001fca0000000000 */
[----:B---3--:R-:W-:-:S13]  /*f540*/  ISETP.GE.AND P0, PT, R0, R5, PT ;  /* 0x000000050000720c */ /* 0x008fda0003f06270 */
[----:B------:R-:W-:Y:S05]  /*f550*/  @!P0 BRA `(.L_x_1156) ;  /* 0x0000001c00bc8947 */ /* 0x000fea0003800000 */
[----:B------:R-:W3:Y:S04]  /*f560*/  LDL.LU R7, [R1+0x74] ;  /* 0x0000740001077983 */ /* 0x000ee80000300800 */
[----:B--2---:R-:W2:Y:S04]  /*f570*/  LDL.LU R6, [R1+0x40] ;  /* 0x0000400001067983 */ /* 0x004ea80000300800 */
[----:B------:R-:W4:Y:S01]  /*f580*/  LDL.LU R4, [R1+0x5c] ;  /* 0x00005c0001047983 */ /* 0x000f220000300800 */
[----:B------:R-:W-:Y:S01]  /*f590*/  LOP3.LUT R8, RZ, R5, RZ, 0x33, !PT ;  /* 0x00000005ff087212 */ /* 0x000fe200078e33ff */
[----:B------:R-:W-:Y:S01]  /*f5a0*/  BSSY B2, `(.L_x_1157) ;  /* 0x00000a8000027945 */ /* 0x000fe20003800000 */
[----:B---3--:R-:W-:-:S04]  /*f5b0*/  VIADD R2, R7, 0x1 ;  /* 0x0000000107027836 */ /* 0x008fc80000000000 */
[----:B--2---:R-:W-:-:S05]  /*f5c0*/  IMAD R2, R2, R6, RZ ;  /* 0x0000000602027224 */ /* 0x004fca00078e02ff */
        /* <DEDUP_REMOVED lines=41> */
.L_x_1161:
[----:B------:R-:W2:Y:S01]  /*f860*/  S2R R2, SR_TID.X ;  /* 0x0000000000027919 */ /* 0x000ea20000002100 */
[----:B-1----:R-:W-:Y:S01]  /*f870*/  SHF.L.U32 R6, R9, 0x1f, RZ ;  /* 0x0000001f09067819 */ /* 0x002fe200000006ff */
[----:B------:R-:W-:Y:S01]  /*f880*/  BSSY B3, `(.L_x_1162) ;  /* 0x0000006000037945 */ /* 0x000fe20003800000 */
[----:B--2---:R-:W-:Y:S01]  /*f890*/  LOP3.LUT R3, R2, 0x7f, RZ, 0xc0, !PT ;  /* 0x0000007f02037812 */ /* 0x004fe200078ec0ff */
[----:B------:R-:W-:-:S03]  /*f8a0*/  IMAD R2, R19, 0x8, R18 ;  /* 0x0000000813027824 */ /* 0x000fc600078e0212 */
[----:B------:R-:W-:Y:S01]  /*f8b0*/  ISETP.NE.AND P1, PT, R3, RZ, PT ;  /* 0x000000ff0300720c */ /* 0x000fe20003f25270 */
[----:B------:R-:W1:Y:S02]  /*f8c0*/  SYNCS.PHASECHK.TRANS64.TRYWAIT P0, [R2+URZ+0x32440], R6 ;  /* 0x03244006020075a7 */ /* 0x000e64000800017f */
[----:B-1----:R-:W-:Y:S10]  /*f8d0*/  @!P0 BRA `(.L_x_1163) ;  /* 0x0000004800e48947 */ /* 0x002ff40003800000 */
.L_x_1280:
[----:B------:R-:W-:Y:S05]  /*f8e0*/  BSYNC B3 ;  /* 0x0000000000037941 */ /* 0x000fea0003800000 */
.L_x_1162:
[----:B------:R-:W-:Y:S04]  /*f8f0*/  BSSY B3, `(.L_x_1164) ;  /* 0x0000009000037945 */ /* 0x000fe80003800000 */
[----:B------:R-:W-:Y:S05]  /*f900*/  @P1 BRA `(.L_x_1165) ;  /* 0x00000000001c1947 */ /* 0x000fea0003800000 */
[----:B------:R-:W2:Y:S02]  /*f910*/  S2R R3, SR_TID.X ;  /* 0x0000000000037919 */ /* 0x000ea40000002100 */
[----:B--2---:R-:W-:Y:S01]  /*f920*/  LOP3.LUT R5, R3, 0x1f, RZ, 0xc0, !PT ;  /* 0x0000001f03057812 */ /* 0x004fe200078ec0ff */
[----:B------:R-:W-:-:S03]  /*f930*/  IMAD.MOV.U32 R3, RZ, RZ, 0x3000 ;  /* 0x00003000ff037424 */ /* 0x000fc600078e00ff */
[----:B------:R-:W-:Y:S01]  /*f940*/  ISETP.NE.AND P0, PT, R5, RZ, PT ;  /* 0x000000ff0500720c */ /* 0x000fe20003f05270 */
[----:B------:R2:W-:-:S12]  /*f950*/  SYNCS.ARRIVE.TRANS64 RZ, [R2+URZ+0x32430], R3 ;  /* 0x0324300302ff79a7 */ /* 0x0005d8000800003f */
[----:B--2---:R-:W-:Y:S05]  /*f960*/  @!P0 BRA `(.L_x_1165) ;  /* 0x0000000000048947 */ /* 0x004fea0003800000 */
[----:B------:R-:W-:Y:S01]  /*f970*/  BPT.TRAP 0x1 ;  /* 0x000000040000795c */ /* 0x000fe20000300000 */
.L_x_1165:
[----:B------:R-:W-:Y:S05]  /*f980*/  BSYNC B3 ;  /* 0x0000000000037941 */ /* 0x000fea0003800000 */
.L_x_1164:
        /* <DEDUP_REMOVED lines=12> */
.L_x_1166:
        /* <DEDUP_REMOVED lines=13> */
.L_x_1281:
[----:B------:R-:W-:Y:S05]  /*fb20*/  BSYNC B3 ;  /* 0x0000000000037941 */ /* 0x000fea0003800000 */
.L_x_1167:
[----:B------:R-:W-:Y:S01]  /*fb30*/  BSSY B3, `(.L_x_1169) ;  /* 0x000000b000037945 */ /* 0x000fe20003800000 */
[----:B01----:R-:W-:Y:S02]  /*fb40*/  IMAD.MOV.U32 R6, RZ, RZ, 0x0 ;  /* 0x00000000ff067424 */ /* 0x003fe400078e00ff */
[----:B------:R-:W-:Y:S01]  /*fb50*/  IMAD.MOV.U32 R7, RZ, RZ, 0x14f00000 ;  /* 0x14f00000ff077424 */ /* 0x000fe200078e00ff */
[----:B------:R-:W-:Y:S06]  /*fb60*/  @P1 BRA `(.L_x_1170) ;  /* 0x00000000001c1947 */ /* 0x000fec0003800000 */
[----:B------:R-:W0:Y:S02]  /*fb70*/  S2R R3, SR_TID.X ;  /* 0x0000000000037919 */ /* 0x000e240000002100 */
[----:B0-----:R-:W-:Y:S01]  /*fb80*/  LOP3.LUT R5, R3, 0x1f, RZ, 0xc0, !PT ;  /* 0x0000001f03057812 */ /* 0x001fe200078ec0ff */
[----:B------:R-:W-:-:S03]  /*fb90*/  IMAD.MOV.U32 R3, RZ, RZ, 0xc000 ;  /* 0x0000c000ff037424 */ /* 0x000fc600078e00ff */
[----:B------:R-:W-:Y:S01]  /*fba0*/  ISETP.NE.AND P0, PT, R5, RZ, PT ;  /* 0x000000ff0500720c */ /* 0x000fe20003f05270 */
[----:B------:R0:W-:-:S12]  /*fbb0*/  SYNCS.ARRIVE.TRANS64 RZ, [R2+URZ+0x32450], R3 ;  /* 0x0324500302ff79a7 */ /* 0x0001d8000800003f */
[----:B0-----:R-:W-:Y:S05]  /*fbc0*/  @!P0 BRA `(.L_x_1170) ;  /* 0x0000000000048947 */ /* 0x001fea0003800000 */
[----:B------:R-:W-:Y:S01]  /*fbd0*/  BPT.TRAP 0x1 ;  /* 0x000000040000795c */ /* 0x000fe20000300000 */
.L_x_1170:
[----:B------:R-:W-:Y:S05]  /*fbe0*/  BSYNC B3 ;  /* 0x0000000000037941 */ /* 0x000fea0003800000 */
.L_x_1169:
        /* <DEDUP_REMOVED lines=9> */
.L_x_1171:
        /* <DEDUP_REMOVED lines=15> */
.L_x_1172:
        /* <DEDUP_REMOVED lines=15> */
.L_x_1173:
        /* <DEDUP_REMOVED lines=15> */
.L_x_1174:
        /* <DEDUP_REMOVED lines=10> */
.L_x_1160:
[----:B------:R-:W-:Y:S05]  /*fff0*/  BSYNC B1 ;  /* 0x0000000000017941 */ /* 0x000fea0003800000 */
.L_x_1159:
[----:B------:R-:W2:Y:S02]  /*10000*/  LDL.LU R5, [R1+0x3c] ;  /* 0x00003c0001057983 */ /* 0x000ea40000300800 */
[----:B--2---:R-:W-:-:S07]  /*10010*/  VIADD R0, R5, 0xfffffffd ;  /* 0xfffffffd05007836 */ /* 0x004fce0000000000 */
.L_x_1158:
[----:B------:R-:W-:Y:S05]  /*10020*/  BSYNC B2 ;  /* 0x0000000000027941 */ /* 0x000fea0003800000 */
.L_x_1157:
[----:B------:R-:W-:Y:S01]  /*10030*/  VIADD R8, R8, 0xfffffffe ;  /* 0xfffffffe08087836 */ /* 0x000fe20000000000 */
[----:B------:R-:W-:-:S04]  /*10040*/  LOP3.LUT R4, RZ, R4, RZ, 0x33, !PT ;  /* 0x00000004ff047212 */ /* 0x000fc800078e33ff */
[----:B------:R-:W-:-:S13]  /*10050*/  ISETP.NE.AND P0, PT, R8, R4, PT ;  /* 0x000000040800720c */ /* 0x000fda0003f05270 */
[----:B------:R-:W-:Y:S05]  /*10060*/  @!P0 BRA `(.L_x_1156) ;  /* 0x0000001000f88947 */ /* 0x000fea0003800000 */
.L_x_1207:
        /* <DEDUP_REMOVED lines=35> */
.L_x_1177:
[----:B------:R-:W1:Y:S01]  /*102a0*/  S2R R2, SR_TID.X ;  /* 0x0000000000027919 */ /* 0x000e620000002100 */
[----:B------:R-:W-:Y:S01]  /*102b0*/  SHF.L.U32 R3, R6, 0x1f, RZ ;  /* 0x0000001f06037819 */ /* 0x000fe200000006ff */
[----:B------:R-:W-:Y:S01]  /*102c0*/  BSSY B2, `(.L_x_1178) ;  /* 0x0000006000027945 */ /* 0x000fe20003800000 */
[----:B-1----:R-:W-:Y:S01]  /*102d0*/  LOP3.LUT R4, R2, 0x7f, RZ, 0xc0, !PT ;  /* 0x0000007f02047812 */ /* 0x002fe200078ec0ff */
[----:B------:R-:W-:-:S03]  /*102e0*/  IMAD R2, R7, 0x8, R18 ;  /* 0x0000000807027824 */ /* 0x000fc600078e0212 */
[----:B------:R-:W-:Y:S01]  /*102f0*/  ISETP.NE.AND P1, PT, R4, RZ, PT ;  /* 0x000000ff0400720c */ /* 0x000fe20003f25270 */
[----:B------:R-:W1:Y:S02]  /*10300*/  SYNCS.PHASECHK.TRANS64.TRYWAIT P0, [R2+URZ+0x32440], R3 ;  /* 0x03244003020075a7 */ /* 0x000e64000800017f */
[----:B-1----:R-:W-:Y:S10]  /*10310*/  @!P0 BRA `(.L_x_1179) ;  /* 0x00000040007c8947 */ /* 0x002ff40003800000 */
.L_x_1282:
[----:B------:R-:W-:Y:S05]  /*10320*/  BSYNC B2 ;  /* 0x0000000000027941 */ /* 0x000fea0003800000 */
.L_x_1178:
        /* <DEDUP_REMOVED lines=9> */
.L_x_1181:
[----:B------:R-:W-:Y:S05]  /*103c0*/  BSYNC B2 ;  /* 0x0000000000027941 */ /* 0x000fea0003800000 */
.L_x_1180:
        /* <DEDUP_REMOVED lines=12> */
.L_x_1182:
        /* <DEDUP_REMOVED lines=13> */
.L_x_1283:
[----:B------:R-:W-:Y:S05]  /*10560*/  BSYNC B2 ;  /* 0x0000000000027941 */ /* 0x000fea0003800000 */
.L_x_1183:
        /* <DEDUP_REMOVED lines=11> */
.L_x_1186:
[----:B------:R-:W-:Y:S05]  /*10620*/  BSYNC B2 ;  /* 0x0000000000027941 */ /* 0x000fea0003800000 */
.L_x_1185:
        /* <DEDUP_REMOVED lines=9> */
.L_x_1187:
        /* <DEDUP_REMOVED lines=15> */
.L_x_1188:
        /* <DEDUP_REMOVED lines=15> */
.L_x_1189:
        /* <DEDUP_REMOVED lines=15> */
.L_x_1190:
        /* <DEDUP_REMOVED lines=10> */
.L_x_1176:
[----:B------:R-:W-:Y:S05]  /*10a30*/  BSYNC B1 ;  /* 0x0000000000017941 */ /* 0x000fea0003800000 */
.L_x_1175:
        /* <DEDUP_REMOVED lines=16> */
[----:B------:R-:W2:Y:S01]  /*10b40*/  LDL R10, [R1+0x1c] ;  /* 0x00001c00010a7983 */ /* 0x000ea20000100800 */
[----:B------:R-:W1:Y:S01]  /*10b50*/  LDC R5, c[0x0][0x43c] ;  /* 0x00010f00ff057b82 */ /* 0x000e620000000800 */
[----:B------:R-:W-:Y:S02]  /*10b60*/  ULDC.64 UR6, c[0x0][0x428] ;  /* 0x00010a0000067ab9 */ /* 0x000fe40000000a00 */
[----:B0-----:R-:W3:Y:S01]  /*10b70*/  LDL R9, [R1+0x8] ;  /* 0x0000080001097983 */ /* 0x001ee20000100800 */
[----:B-1----:R-:W-:-:S13]  /*10b80*/  ISETP.NE.AND P0, PT, R5, 0x1, PT ;  /* 0x000000010500780c */ /* 0x002fda0003f05270 */
[----:B------:R-:W0:Y:S02]  /*10b90*/  @P0 LDC.64 R2, c[0x0][0x440] ;  /* 0x00011000ff020b82 */ /* 0x000e240000000a00 */
[----:B0-----:R-:W-:-:S04]  /*10ba0*/  @P0 IMAD.HI.U32 R4, R6, R2, RZ ;  /* 0x0000000206040227 */ /* 0x001fc800078e00ff */
[----:B------:R-:W-:Y:S01]  /*10bb0*/  IMAD.MOV.U32 R2, RZ, RZ, R6 ;  /* 0x000000ffff027224 */ /* 0x000fe200078e0006 */
[----:B------:R-:W-:-:S04]  /*10bc0*/  @P0 SHF.R.U32.HI R2, RZ, R3, R4 ;  /* 0x00000003ff020219 */ /* 0x000fc80000011604 */
[--C-:B------:R-:W-:Y:S01]  /*10bd0*/  SHF.R.S32.HI R3, RZ, 0x1f, R2.reuse ;  /* 0x0000001fff037819 */ /* 0x100fe20000011402 */
[----:B------:R-:W-:-:S04]  /*10be0*/  IMAD.MOV R7, RZ, RZ, -R2 ;  /* 0x000000ffff077224 */ /* 0x000fc800078e0a02 */
[----:B------:R-:W-:Y:S02]  /*10bf0*/  IMAD R7, R5, R7, R6 ;  /* 0x0000000705077224 */ /* 0x000fe400078e0206 */
[----:B--2---:R-:W-:-:S04]  /*10c00*/  IMAD R4, R10, UR6, RZ ;  /* 0x000000060a047c24 */ /* 0x004fc8000f8e02ff */
[C---:B---3--:R-:W-:Y:S02]  /*10c10*/  IMAD R4, R9.reuse, UR7, R4 ;  /* 0x0000000709047c24 */ /* 0x048fe4000f8e0204 */
[----:B------:R-:W-:-:S04]  /*10c20*/  IMAD.WIDE.U32 R2, R9, UR6, R2 ;  /* 0x0000000609027c25 */ /* 0x000fc8000f8e0002 */
[----:B------:R-:W-:Y:S01]  /*10c30*/  IMAD.IADD R3, R4, 0x1, R3 ;  /* 0x0000000104037824 */ /* 0x000fe200078e0203 */
[----:B------:R-:W-:-:S04]  /*10c40*/  LEA R4, P0, R2, UR4, 0x2 ;  /* 0x0000000402047c11 */ /* 0x000fc8000f8010ff */
[----:B------:R-:W-:-:S05]  /*10c50*/  LEA.HI.X R5, R2, UR5, R3, 0x2, P0 ;  /* 0x0000000502057c11 */ /* 0x000fca00080f1403 */
[----:B------:R1:W5:Y:S04]  /*10c60*/  LDG.E R16, desc[UR38][R4.64] ;  /* 0x0000002604107981 */ /* 0x000368000c1e1900 */
.L_x_1193:
[----:B------:R-:W1:Y:S01]  /*10c70*/  S2R R2, SR_TID.X ;  /* 0x0000000000027919 */ /* 0x000e620000002100 */
[----:B------:R-:W-:Y:S01]  /*10c80*/  IMAD R3, R19, 0x8, R18 ;  /* 0x0000000813037824 */ /* 0x000fe200078e0212 */
[----:B------:R-:W-:Y:S01]  /*10c90*/  BSSY B2, `(.L_x_1194) ;  /* 0x0000006000027945 */ /* 0x000fe20003800000 */
[----:B-1----:R-:W-:Y:S02]  /*10ca0*/  LOP3.LUT R4, R2, 0x7f, RZ, 0xc0, !PT ;  /* 0x0000007f02047812 */ /* 0x002fe400078ec0ff */
[----:B------:R-:W-:Y:S02]  /*10cb0*/  SHF.L.U32 R2, R8, 0x1f, RZ ;  /* 0x0000001f08027819 */ /* 0x000fe400000006ff */
[----:B------:R-:W-:Y:S02]  /*10cc0*/  ISETP.NE.AND P1, PT, R4, RZ, PT ;  /* 0x000000ff0400720c */ /* 0x000fe40003f25270 */
[----:B------:R-:W1:Y:S02]  /*10cd0*/  SYNCS.PHASECHK.TRANS64.TRYWAIT P0, [R3+URZ+0x32440], R2 ;  /* 0x03244002030075a7 */ /* 0x000e64000800017f */
[----:B-1----:R-:W-:Y:S09]  /*10ce0*/  @!P0 BRA `(.L_x_1195) ;  /* 0x0000003800308947 */ /* 0x002ff20003800000 */
.L_x_1284:
[----:B------:R-:W-:Y:S05]  /*10cf0*/  BSYNC B2 ;  /* 0x0000000000027941 */ /* 0x000fea0003800000 */
.L_x_1194:
        /* <DEDUP_REMOVED lines=9> */
.L_x_1197:
[----:B------:R-:W-:Y:S05]  /*10d90*/  BSYNC B2 ;  /* 0x0000000000027941 */ /* 0x000fea0003800000 */
.L_x_1196:
        /* <DEDUP_REMOVED lines=12> */
.L_x_1198:
        /* <DEDUP_REMOVED lines=13> */
.L_x_1285:
[----:B------:R-:W-:Y:S05]  /*10f30*/  BSYNC B2 ;  /* 0x0000000000027941 */ /* 0x000fea0003800000 */
.L_x_1199:
        /* <DEDUP_REMOVED lines=11> */
.L_x_1202:
[----:B------:R-:W-:Y:S05]  /*10ff0*/  BSYNC B2 ;  /* 0x0000000000027941 */ /* 0x000fea0003800000 */
.L_x_1201:
        /* <DEDUP_REMOVED lines=9> */
.L_x_1203:
        /* <DEDUP_REMOVED lines=15> */
.L_x_1204:
        /* <DEDUP_REMOVED lines=15> */
.L_x_1205:
        /* <DEDUP_REMOVED lines=15> */
.L_x_1206:
        /* <DEDUP_REMOVED lines=10> */
.L_x_1192:
[----:B------:R-:W-:Y:S05]  /*11400*/  BSYNC B1 ;  /* 0x0000000000017941 */ /* 0x000fea0003800000 */
.L_x_1191:
[----:B------:R-:W2:Y:S01]  /*11410*/  LDL R5, [R1+0x24] ;  /* 0x0000240001057983 */ /* 0x000ea20000100800 */
[----:B------:R-:W-:Y:S01]  /*11420*/  VIADD R0, R0, 0xfffffffe ;  /* 0xfffffffe00007836 */ /* 0x000fe20000000000 */
[----:B--2---:R-:W-:-:S13]  /*11430*/  ISETP.GT.AND P0, PT, R6, R5, PT ;  /* 0x000000050600720c */ /* 0x004fda0003f04270 */
[----:B------:R-:W-:Y:S05]  /*11440*/  @P0 BRA `(.L_x_1207) ;  /* 0xffffffec00080947 */ /* 0x000fea000383ffff */
.L_x_1156:
[----:B------:R-:W-:Y:S05]  /*11450*/  BSYNC B0 ;  /* 0x0000000000007941 */ /* 0x000fea0003800000 */
.L_x_1155:
[----:B------:R-:W1:Y:S02]  /*11460*/  S2R R2, SR_TID.X ;  /* 0x0000000000027919 */ /* 0x000e640000002100 */
[----:B-1----:R-:W-:Y:S02]  /*11470*/  LOP3.LUT R3, R2, 0x7f, RZ, 0xc0, !PT ;  /* 0x0000007f02037812 */ /* 0x002fe400078ec0ff */
[----:B------:R-:W3:Y:S01]  /*11480*/  LDL.LU R2, [R1+0x18] ;  /* 0x0000180001027983 */ /* 0x000ee20000300800 */
[----:B------:R-:W-:Y:S01]  /*11490*/  VIADD R19, R19, 0x1 ;  /* 0x0000000113137836 */ /* 0x000fe20000000000 */
[----:B------:R-:W-:Y:S01]  /*114a0*/  ISETP.NE.AND P1, PT, R3, RZ, PT ;  /* 0x000000ff0300720c */ /* 0x000fe20003f25270 */
[----:B------:R-:W-:Y:S03]  /*114b0*/  BSSY B0, `(.L_x_1208) ;  /* 0x0000013000007945 */ /* 0x000fe60003800000 */
[----:B------:R-:W-:-:S04]  /*114c0*/  ISETP.NE.AND P0, PT, R19, 0x2, PT ;  /* 0x000000021300780c */ /* 0x000fc80003f05270 */
[----:B------:R-:W-:-:S04]  /*114d0*/  SEL R0, RZ, 0x1, P0 ;  /* 0x00000001ff007807 */ /* 0x000fc80000000000 */
[----:B---3--:R-:W-:-:S05]  /*114e0*/  LOP3.LUT R2, R2, R0, RZ, 0x3c, !PT ;  /* 0x0000000002027212 */ /* 0x008fca00078e3cff */
[----:B------:R1:W-:Y:S01]  /*114f0*/  STL [R1+0x18], R2 ;  /* 0x0000180201007387 */ /* 0x0003e20000100800 */
[----:B------:R-:W-:Y:S05]  /*11500*/  @P1 BRA `(.L_x_1209) ;  /* 0x0000000000341947 */ /* 0x000fea0003800000 */
[----:B------:R-:W3:Y:S01]  /*11510*/  S2R R3, SR_LANEID ;  /* 0x0000000000037919 */ /* 0x000ee20000000000 */
[----:B------:R-:W-:Y:S02]  /*11520*/  VOTEU.ANY UR4, UPT, PT ;  /* 0x0000000000047886 */ /* 0x000fe400038e0100 */
[----:B------:R-:W3:Y:S08]  /*11530*/  FLO.U32 R0, UR4 ;  /* 0x0000000400007d00 */ /* 0x000ef000080e0000 */
[----:B------:R-:W4:Y:S01]  /*11540*/  POPC R5, UR4 ;  /* 0x0000000400057d09 */ /* 0x000f220008000000 */
[----:B---3--:R-:W-:-:S02]  /*11550*/  ISETP.EQ.U32.AND P1, PT, R0, R3, PT ;  /* 0x000000030000720c */ /* 0x008fc40003f22070 */
[----:B-1----:R-:W4:Y:S11]  /*11560*/  LDC.64 R2, c[0x0][0xd60] ;  /* 0x00035800ff027b82 */ /* 0x002f360000000a00 */
[----:B----4-:R-:W3:Y:S01]  /*11570*/  @P1 ATOMG.E.ADD.STRONG.GPU PT, R3, desc[UR38][R2.64], R5 ;  /* 0x00000005020319a8 */ /* 0x010ee200081ee1e6 */
[----:B------:R-:W1:Y:S02]  /*11580*/  S2R R4, SR_LTMASK ;  /* 0x0000000000047919 */ /* 0x000e640000003900 */
[----:B-1----:R-:W-:-:S04]  /*11590*/  LOP3.LUT R4, R4, UR4, RZ, 0xc0, !PT ;  /* 0x0000000404047c12 */ /* 0x002fc8000f8ec0ff */
[----:B------:R-:W1:Y:S01]  /*115a0*/  POPC R7, R4 ;  /* 0x0000000400077309 */ /* 0x000e620000000000 */
[----:B---3--:R-:W1:Y:S02]  /*115b0*/  SHFL.IDX PT, R0, R3, R0, 0x1f ;  /* 0x00001f0003007589 */ /* 0x008e6400000e0000 */
[----:B-1----:R-:W-:-:S05]  /*115c0*/  IADD3 R0, R0, UR40, R7 ;  /* 0x0000002800007c10 */ /* 0x002fca000fffe007 */
[----:B------:R3:W-:Y:S02]  /*115d0*/  STL [R1], R0 ;  /* 0x0000000001007387 */ /* 0x0007e40000100800 */
.L_x_1209:
[----:B------:R-:W-:Y:S05]  /*115e0*/  BSYNC B0 ;  /* 0x0000000000007941 */ /* 0x000fea0003800000 */
.L_x_1208:
[----:B------:R-:W-:-:S07]  /*115f0*/  SEL R19, R19, RZ, P0 ;  /* 0x000000ff13137207 */ /* 0x000fce0000000000 */
.L_x_1121:
[----:B------:R-:W-:Y:S05]  /*11600*/  BSYNC B7 ;  /* 0x0000000000077941 */ /* 0x000fea0003800000 */
.L_x_1119:
[----:B---34-:R-:W3:Y:S02]  /*11610*/  LDL R0, [R1+0x14] ;  /* 0x0000140001007983 */ /* 0x018ee40000100800 */
[----:B---3--:R-:W-:-:S13]  /*11620*/  LOP3.LUT P0, RZ, R0, 0x40, RZ, 0xc0, !PT ;  /* 0x0000004000ff7812 */ /* 0x008fda000780c0ff */
        /* <DEDUP_REMOVED lines=12> */
.L_x_1210:
[----:B------:R-:W3:Y:S01]  /*116f0*/  S2R R0, SR_TID.X ;  /* 0x0000000000007919 */ /* 0x000ee20000002100 */
[----:B------:R-:W-:Y:S01]  /*11700*/  UMOV UR4, 0xffffffff ;  /* 0xffffffff00047882 */ /* 0x000fe20000000000 */
[----:B---3--:R-:W-:-:S04]  /*11710*/  LOP3.LUT R16, R0, 0x1f, RZ, 0xc0, !PT ;  /* 0x0000001f00107812 */ /* 0x008fc800078ec0ff */
[----:B------:R-:W-:Y:S01]  /*11720*/  ISETP.NE.AND P0, PT, R16, 0x1f, PT ;  /* 0x0000001f1000780c */ /* 0x000fe20003f05270 */
[----:B------:R-:W-:-:S12]  /*11730*/  BRA.DIV UR4, `(.L_x_1212) ;  /* 0x0000002e04c47947 */ /* 0x000fd8000b800000 */
[----:B------:R-:W1:Y:S01]  /*11740*/  LDL.LU R3, [R1] ;  /* 0x0000000001037983 */ /* 0x000e620000300800 */
[----:B------:R-:W-:-:S03]  /*11750*/  ULDC UR4, c[0x0][0xd3c] ;  /* 0x00034f0000047ab9 */ /* 0x000fc60000000800 */
[----:B------:R-:W3:Y:S01]  /*11760*/  LDL R4, [R1+0xc] ;  /* 0x00000c0001047983 */ /* 0x000ee20000100800 */
[----:B-1----:R-:W-:Y:S02]  /*11770*/  IMAD.MOV.U32 R10, RZ, RZ, R3 ;  /* 0x000000ffff0a7224 */ /* 0x002fe400078e0003 */
[----:B---3--:R-:W-:-:S05]  /*11780*/  IMAD.IADD R0, R4, 0x1, R16 ;  /* 0x0000000104007824 */ /* 0x008fca00078e0210 */
[----:B------:R-:W-:-:S13]  /*11790*/  ISETP.GE.OR P1, PT, R0, UR4, !P0 ;  /* 0x0000000400007c0c */ /* 0x000fda000c726670 */
[----:B------:R-:W1:Y:S08]  /*117a0*/  @!P1 LDC.64 R2, c[0x0][0xd80] ;  /* 0x00036000ff029b82 */ /* 0x000e700000000a00 */
[----:B------:R-:W3:Y:S01]  /*117b0*/  @!P1 LDC.64 R4, c[0x0][0xd78] ;  /* 0x00035e00ff049b82 */ /* 0x000ee20000000a00 */
[----:B-1----:R-:W-:-:S05]  /*117c0*/  @!P1 IMAD.WIDE R2, R0, 0x4, R2 ;  /* 0x0000000400029825 */ /* 0x002fca00078e0202 */
[----:B--2---:R3:W2:Y:S02]  /*117d0*/  @!P1 LDG.E R6, desc[UR38][R2.64] ;  /* 0x0000002602069981 */ /* 0x0046a4000c1e1900 */
[----:B---3--:R-:W-:-:S06]  /*117e0*/  @!P1 IMAD.WIDE R2, R0, 0x4, R4 ;  /* 0x0000000400029825 */ /* 0x008fcc00078e0204 */
[----:B------:R-:W3:Y:S01]  /*117f0*/  @!P1 LDG.E R2, desc[UR38][R2.64] ;  /* 0x0000002602029981 */ /* 0x000ee2000c1e1900 */
[----:B------:R-:W-:Y:S01]  /*11800*/  IMAD.MOV.U32 R5, RZ, RZ, RZ ;  /* 0x000000ffff057224 */ /* 0x000fe200078e00ff */
[C---:B------:R-:W-:Y:S01]  /*11810*/  ISETP.GE.U32.AND P2, PT, R16.reuse, 0x2, PT ;  /* 0x000000021000780c */ /* 0x040fe20003f46070 */
[----:B------:R-:W-:Y:S01]  /*11820*/  IMAD.MOV.U32 R8, RZ, RZ, RZ ;  /* 0x000000ffff087224 */ /* 0x000fe200078e00ff */
[C---:B------:R-:W-:Y:S01]  /*11830*/  ISETP.GE.U32.AND P3, PT, R16.reuse, 0x4, PT ;  /* 0x000000041000780c */ /* 0x040fe20003f66070 */
[----:B------:R-:W-:Y:S01]  /*11840*/  SHFL.IDX PT, R0, R10, RZ, 0x1f ;  /* 0x00001fff0a007589 */ /* 0x000fe200000e0000 */
[C---:B------:R-:W-:Y:S02]  /*11850*/  ISETP.GE.U32.AND P4, PT, R16.reuse, 0x8, PT ;  /* 0x000000081000780c */ /* 0x040fe40003f86070 */
[----:B------:R-:W-:Y:S01]  /*11860*/  ISETP.GE.U32.AND P5, PT, R16, 0x10, PT ;  /* 0x000000101000780c */ /* 0x000fe20003fa6070 */
[----:B------:R-:W-:Y:S01]  /*11870*/  SHFL.IDX PT, R7, R10, 0x1, 0x1f ;  /* 0x00201f000a077f89 */ /* 0x000fe200000e0000 */
[----:B--2---:R-:W-:-:S02]  /*11880*/  @!P1 IMAD.MOV.U32 R5, RZ, RZ, R6 ;  /* 0x000000ffff059224 */ /* 0x004fc400078e0006 */
[----:B------:R-:W-:Y:S02]  /*11890*/  IMAD.MOV.U32 R6, RZ, RZ, RZ ;  /* 0x000000ffff067224 */ /* 0x000fe400078e00ff */
[----:B---3--:R-:W-:Y:S01]  /*118a0*/  @!P1 IMAD.MOV.U32 R6, RZ, RZ, R2 ;  /* 0x000000ffff069224 */ /* 0x008fe200078e0002 */
[----:B------:R-:W-:-:S03]  /*118b0*/  ISETP.NE.AND P1, PT, R16, RZ, PT ;  /* 0x000000ff1000720c */ /* 0x000fc60003f25270 */
[----:B------:R-:W-:-:S05]  /*118c0*/  IMAD R2, R6, R5, RZ ;  /* 0x0000000506027224 */ /* 0x000fca00078e02ff */
        /* <DEDUP_REMOVED lines=16> */
.L_x_1295:
[----:B------:R-:W-:Y:S02]  /*119d0*/  ULDC UR4, c[0x0][0xd38] ;  /* 0x00034e0000047ab9 */ /* 0x000fe40000000800 */
[----:B------:R-:W-:-:S04]  /*119e0*/  IMAD.U32 R3, RZ, RZ, UR4 ;  /* 0x00000004ff037e24 */ /* 0x000fc8000f8e00ff */
[----:B-1----:R-:W-:-:S04]  /*119f0*/  IMAD R9, R9, R3, RZ ;  /* 0x0000000309097224 */ /* 0x002fc800078e02ff */
[----:B------:R-:W-:-:S05]  /*11a00*/  IMAD.IADD R4, R7, 0x1, R9 ;  /* 0x0000000107047824 */ /* 0x000fca00078e0209 */
[----:B------:R-:W-:-:S13]  /*11a10*/  ISETP.GT.AND P6, PT, R4, R0, PT ;  /* 0x000000000400720c */ /* 0x000fda0003fc4270 */
[----:B------:R-:W-:Y:S05]  /*11a20*/  @P6 BRA `(.L_x_1213) ;  /* 0x0000000000ac6947 */ /* 0x000fea0003800000 */
.L_x_1216:
[----:B------:R-:W2:Y:S01]  /*11a30*/  LDL.LU R3, [R1+0xc] ;  /* 0x00000c0001037983 */ /* 0x000ea20000300800 */
[----:B0-----:R-:W0:Y:S01]  /*11a40*/  LDC R2, c[0x0][0xd3c] ;  /* 0x00034f00ff027b82 */ /* 0x001e220000000800 */
        /* <DEDUP_REMOVED lines=35> */
.L_x_1303:
[----:B------:R-:W-:Y:S02]  /*11c80*/  ULDC UR4, c[0x0][0xd38] ;  /* 0x00034e0000047ab9 */ /* 0x000fe40000000800 */
[----:B------:R-:W-:-:S04]  /*11c90*/  IMAD.U32 R3, RZ, RZ, UR4 ;  /* 0x00000004ff037e24 */ /* 0x000fc8000f8e00ff */
[----:B-1----:R-:W-:-:S04]  /*11ca0*/  IMAD R9, R9, R3, RZ ;  /* 0x0000000309097224 */ /* 0x002fc800078e02ff */
[----:B------:R-:W-:-:S05]  /*11cb0*/  IMAD.IADD R4, R9, 0x1, R4 ;  /* 0x0000000109047824 */ /* 0x000fca00078e0204 */
[----:B------:R-:W-:-:S13]  /*11cc0*/  ISETP.GT.AND P6, PT, R4, R0, PT ;  /* 0x000000000400720c */ /* 0x000fda0003fc4270 */
[----:B------:R-:W-:Y:S05]  /*11cd0*/  @!P6 BRA `(.L_x_1216) ;  /* 0xfffffffc0054e947 */ /* 0x000fea000383ffff */
.L_x_1213:
        /* <DEDUP_REMOVED lines=9> */
.L_x_1308:
[----:B------:R-:W-:-:S13]  /*11d70*/  ISETP.NE.AND P0, PT, R7, RZ, PT ;  /* 0x000000ff0700720c */ /* 0x000fda0003f05270 */
[----:B------:R-:W-:Y:S05]  /*11d80*/  @!P0 BRA `(.L_x_1218) ;  /* 0x0000000000148947 */ /* 0x000fea0003800000 */
[----:B------:R-:W-:Y:S01]  /*11d90*/  UMOV UR4, 0xffffffff ;  /* 0xffffffff00047882 */ /* 0x000fe20000000000 */
[----:B------:R-:W-:Y:S02]  /*11da0*/  VIADD R12, R4, 0xffffffff ;  /* 0xffffffff040c7836 */ /* 0x000fe40000000000 */
[----:B------:R-:W-:Y:S05]  /*11db0*/  BRA.DIV UR4, `(.L_x_1219) ;  /* 0x0000003204b87947 */ /* 0x000fea000b800000 */
[----:B0-----:R0:W4:Y:S02]  /*11dc0*/  SHFL.IDX PT, R2, R2, R12, 0x1f ;  /* 0x00001f0c02027589 */ /* 0x00112400000e0000 */
.L_x_1311:
[----:B----4-:R-:W-:-:S07]  /*11dd0*/  IMAD.MOV.U32 R8, RZ, RZ, R2 ;  /* 0x000000ffff087224 */ /* 0x010fce00078e0002 */
.L_x_1218:
[----:B------:R-:W4:Y:S01]  /*11de0*/  LDL.LU R10, [R1+0xc] ;  /* 0x00000c00010a7983 */ /* 0x000f220000300800 */
[----:B--2---:R-:W-:Y:S01]  /*11df0*/  IABS R7, R5 ;  /* 0x0000000500077213 */ /* 0x004fe20000000000 */
[----:B------:R-:W-:-:S03]  /*11e00*/  IMAD R9, R8, R3, R9 ;  /* 0x0000000308097224 */ /* 0x000fc600078e0209 */
[----:B0-----:R-:W0:Y:S01]  /*11e10*/  I2F.RP R2, R7 ;  /* 0x0000000700027306 */ /* 0x001e220000209400 */
        /* <DEDUP_REMOVED lines=59> */
.L_x_1214:
        /* <DEDUP_REMOVED lines=10> */
.L_x_1220:
[----:B-1----:R-:W2:Y:S04]  /*12270*/  LDL R2, [R1+0xc] ;  /* 0x00000c0001027983 */ /* 0x002ea80000100800 */
[----:B------:R-:W3:Y:S04]  /*12280*/  LDL R3, [R1+0x8] ;  /* 0x0000080001037983 */ /* 0x000ee80000100800 */
[----:B0-----:R-:W4:Y:S04]  /*12290*/  LDL R4, [R1] ;  /* 0x0000000001047983 */ /* 0x001f280000100800 */
[----:B------:R-:W4:Y:S01]  /*122a0*/  LDL R5, [R1+0x4] ;  /* 0x0000040001057983 */ /* 0x000f220000100800 */
[----:B------:R-:W0:Y:S01]  /*122b0*/  S2R R0, SR_TID.X ;  /* 0x0000000000007919 */ /* 0x000e220000002100 */
[----:B------:R-:W-:Y:S05]  /*122c0*/  WARPSYNC.ALL ;  /* 0x0000000000007948 */ /* 0x000fea0003800000 */
[----:B0-----:R-:W-:Y:S01]  /*122d0*/  LOP3.LUT R0, R0, 0x1f, RZ, 0xc0, !PT ;  /* 0x0000001f00007812 */ /* 0x001fe200078ec0ff */
[----:B------:R-:W-:Y:S03]  /*122e0*/  BAR.SYNC.DEFER_BLOCKING 0x4, 0x180 ;  /* 0x0106000000007b1d */ /* 0x000fe60000010000 */
[----:B------:R-:W-:-:S13]  /*122f0*/  ISETP.NE.AND P0, PT, R0, RZ, PT ;  /* 0x000000ff0000720c */ /* 0x000fda0003f05270 */
[----:B------:R-:W0:Y:S01]  /*12300*/  @!P0 S2R R0, SR_CgaCtaId ;  /* 0x0000000000008919 */ /* 0x000e220000008800 */
[----:B--2---:R-:W-:Y:S01]  /*12310*/  IMAD.MOV.U32 R7, RZ, RZ, R2 ;  /* 0x000000ffff077224 */ /* 0x004fe200078e0002 */
[----:B------:R-:W-:Y:S01]  /*12320*/  @!P0 MOV R2, 0x400 ;  /* 0x0000040000028802 */ /* 0x000fe20000000f00 */
[----:B---3--:R-:W-:-:S03]  /*12330*/  IMAD.MOV.U32 R6, RZ, RZ, R3 ;  /* 0x000000ffff067224 */ /* 0x008fc600078e0003 */
[----:B0-----:R-:W-:-:S05]  /*12340*/  @!P0 LEA R18, R0, R2, 0x18 ;  /* 0x0000000200128211 */ /* 0x001fca00078ec0ff */
[----:B----4-:R3:W-:Y:S01]  /*12350*/  @!P0 STS.128 [R18+0x324d0], R4 ;  /* 0x0324d00412008388 */ /* 0x0107e20000000c00 */
[----:B------:R-:W-:Y:S06]  /*12360*/  BAR.ARV 0x5, 0x180 ;  /* 0x0146000000007b1d */ /* 0x000fec0000002000 */
.L_x_1211:
[----:B------:R-:W4:Y:S01]  /*12370*/  LDL R0, [R1+0xc] ;  /* 0x00000c0001007983 */ /* 0x000f220000100800 */
[----:B------:R-:W-:Y:S02]  /*12380*/  ULDC UR4, c[0x0][0xd3c] ;  /* 0x00034f0000047ab9 */ /* 0x000fe40000000800 */
[----:B----4-:R-:W-:-:S13]  /*12390*/  ISETP.GE.AND P0, PT, R0, UR4, PT ;  /* 0x0000000400007c0c */ /* 0x010fda000bf06270 */
[----:B------:R-:W-:Y:S05]  /*123a0*/  @!P0 BRA `(.L_x_1221) ;  /* 0xffffff9c00ec8947 */ /* 0x000fea000383ffff */
[----:B------:R-:W-:Y:S05]  /*123b0*/  BSYNC B8 ;  /* 0x0000000000087941 */ /* 0x000fea0003800000 */
.L_x_1113:
        /* <DEDUP_REMOVED lines=12> */
.L_x_1312:
[----:B------:R-:W-:Y:S05]  /*12480*/  BSYNC B0 ;  /* 0x0000000000007941 */ /* 0x000fea0003800000 */
.L_x_1222:
[----:B------:R-:W-:-:S03]  /*12490*/  UMOV UR4, 0xffffffff ;  /* 0xffffffff00047882 */ /* 0x000fc60000000000 */
[----:B------:R-:W-:Y:S05]  /*124a0*/  BRA.DIV UR4, `(.L_x_1224) ;  /* 0x0000002e04387947 */ /* 0x000fea000b800000 */
[----:B------:R-:W1:Y:S02]  /*124b0*/  S2R R2, SR_TID.X ;  /* 0x0000000000027919 */ /* 0x000e640000002100 */
[----:B-1----:R-:W-:-:S04]  /*124c0*/  SHF.R.U32.HI R2, RZ, 0x5, R2 ;  /* 0x00000005ff027819 */ /* 0x002fc80000011602 */
[----:B------:R-:W-:-:S05]  /*124d0*/  LOP3.LUT R2, R2, 0x3, RZ, 0xc0, !PT ;  /* 0x0000000302027812 */ /* 0x000fca00078ec0ff */
[----:B------:R1:W2:Y:S02]  /*124e0*/  SHFL.IDX PT, R14, R2, RZ, 0x1f ;  /* 0x00001fff020e7589 */ /* 0x0002a400000e0000 */
.L_x_1315:
[----:B--2---:R-:W-:Y:S01]  /*124f0*/  ISETP.NE.AND P0, PT, R14, RZ, PT ;  /* 0x000000ff0e00720c */ /* 0x004fe20003f05270 */
[----:B------:R-:W-:-:S12]  /*12500*/  BSSY B0, `(.L_x_1225) ;  /* 0x0000025000007945 */ /* 0x000fd80003800000 */
[----:B------:R-:W-:Y:S05]  /*12510*/  @P0 BRA `(.L_x_1226) ;  /* 0x00000000008c0947 */ /* 0x000fea0003800000 */
[----:B------:R-:W-:-:S03]  /*12520*/  UMOV UR4, 0xffffffff ;  /* 0xffffffff00047882 */ /* 0x000fc60000000000 */
[----:B------:R-:W-:Y:S05]  /*12530*/  BRA.DIV UR4, `(.L_x_1227) ;  /* 0x0000002e04487947 */ /* 0x000fea000b800000 */
[----:B------:R-:W-:-:S13]  /*12540*/  ELECT P6, URZ, PT ;  /* 0x00000000003f782f */ /* 0x000fda00038c0000 */
.L_x_1318:
[----:B------:R-:W-:Y:S05]  /*12550*/  @!P6 BRA `(.L_x_1226) ;  /* 0x00000000007ce947 */ /* 0x000fea0003800000 */
[----:B-1----:R-:W2:Y:S02]  /*12560*/  LDL.LU R2, [R1+0x84] ;  /* 0x0000840001027983 */ /* 0x002ea40000300800 */
[----:B--2---:R-:W-:-:S04]  /*12570*/  LOP3.LUT R2, R2, 0x2, RZ, 0xfc, !PT ;  /* 0x0000000202027812 */ /* 0x004fc800078efcff */
[----:B------:R-:W-:-:S13]  /*12580*/  ISETP.NE.AND P2, PT, R2, 0x3, PT ;  /* 0x000000030200780c */ /* 0x000fda0003f45270 */
[----:B------:R-:W-:Y:S05]  /*12590*/  @!P2 BRA `(.L_x_1228) ;  /* 0x000000000004a947 */ /* 0x000fea0003800000 */
[----:B------:R-:W-:Y:S01]  /*125a0*/  BPT.TRAP 0x1 ;  /* 0x000000040000795c */ /* 0x000fe20000300000 */
.L_x_1228:
        /* <DEDUP_REMOVED lines=13> */
.L_x_1319:
[----:B------:R-:W1:Y:S02]  /*12680*/  SYNCS.PHASECHK.TRANS64.TRYWAIT P0, [R7+URZ], R2 ;  /* 0x00000002070075a7 */ /* 0x000e64000800017f */
[----:B-1----:R-:W-:Y:S05]  /*12690*/  @!P0 BRA `(.L_x_1230) ;  /* 0x0000002c00248947 */ /* 0x002fea0003800000 */
.L_x_1320:
[----:B------:R-:W-:Y:S05]  /*126a0*/  @!P2 BRA `(.L_x_1231) ;  /* 0x000000000004a947 */ /* 0x000fea0003800000 */
[----:B------:R-:W-:Y:S01]  /*126b0*/  BPT.TRAP 0x1 ;  /* 0x000000040000795c */ /* 0x000fe20000300000 */
.L_x_1231:
[----:B------:R-:W-:-:S04]  /*126c0*/  VIADD R0, R0, 0x32460 ;  /* 0x0003246000007836 */ /* 0x000fc80000000000 */
[----:B------:R-:W-:-:S04]  /*126d0*/  IMAD R4, R19, 0x8, R0 ;  /* 0x0000000813047824 */ /* 0x000fc800078e0200 */
[----:B------:R-:W2:Y:S02]  /*126e0*/  SYNCS.PHASECHK.TRANS64.TRYWAIT P0, [R4+URZ], R5 ;  /* 0x00000005040075a7 */ /* 0x000ea4000800017f */
[----:B--2---:R-:W-:Y:S05]  /*126f0*/  @!P0 BRA `(.L_x_1232) ;  /* 0x0000002c00208947 */ /* 0x004fea0003800000 */
.L_x_1321:
[----:B------:R-:W-:-:S07]  /*12700*/  IMAD R3, R3, 0x8, R0 ;  /* 0x0000000803037824 */ /* 0x000fce00078e0200 */
.L_x_1233:
[----:B---3--:R3:W4:Y:S02]  /*12710*/  SYNCS.PHASECHK.TRANS64.TRYWAIT P0, [R3+URZ], R2 ;  /* 0x00000002030075a7 */ /* 0x008724000800017f */
[----:B----4-:R-:W-:Y:S05]  /*12720*/  @!P0 NANOSLEEP.SYNCS 0x989680 ;  /* 0x009896800000895d */ /* 0x010fea0003900000 */
[----:B------:R-:W4:Y:S02]  /*12730*/  @!P0 SYNCS.PHASECHK.TRANS64 P0, [R3+URZ], R2 ;  /* 0x00000002030085a7 */ /* 0x000f24000800007f */
[----:B----4-:R-:W-:Y:S05]  /*12740*/  @!P0 BRA `(.L_x_1233) ;  /* 0xfffffffc00f08947 */ /* 0x010fea000383ffff */
.L_x_1226:
[----:B------:R-:W-:Y:S05]  /*12750*/  BSYNC B0 ;  /* 0x0000000000007941 */ /* 0x000fea0003800000 */
.L_x_1225:
[----:B------:R-:W-:Y:S05]  /*12760*/  EXIT ;  /* 0x000000000000794d */ /* 0x000fea0003800000 */
.L_x_1063:
[----:B-1----:R1:W2:Y:S02]  /*12770*/  SYNCS.PHASECHK.TRANS64.TRYWAIT P0, [R5+URZ+0x32400], R0 ;  /* 0x03240000050075a7 */ /* 0x0022a4000800017f */
[----:B--2---:R-:W-:Y:S05]  /*12780*/  @!P0 NANOSLEEP.SYNCS 0x989680 ;  /* 0x009896800000895d */ /* 0x004fea0003900000 */
[----:B------:R-:W2:Y:S02]  /*12790*/  @!P0 SYNCS.PHASECHK.TRANS64 P0, [R5+URZ+0x32400], R0 ;  /* 0x03240000050085a7 */ /* 0x000ea4000800007f */
[----:B--2---:R-:W-:Y:S05]  /*127a0*/  @!P0 BRA `(.L_x_1063) ;  /* 0xfffffffc00f08947 */ /* 0x004fea000383ffff */
[----:B------:R-:W-:Y:S05]  /*127b0*/  BRA `(.L_x_1234) ;  /* 0xfffffef400907947 */ /* 0x000fea000383ffff */
.L_x_1067:
[----:B----4-:R4:W0:Y:S02]  /*127c0*/  SYNCS.PHASECHK.TRANS64.TRYWAIT P1, [R21+URZ+0x32430], R4 ;  /* 0x03243004150075a7 */ /* 0x010824000802017f */
[----:B0-----:R-:W-:Y:S05]  /*127d0*/  @!P1 NANOSLEEP.SYNCS 0x989680 ;  /* 0x009896800000995d */ /* 0x001fea0003900000 */
[----:B------:R-:W0:Y:S02]  /*127e0*/  @!P1 SYNCS.PHASECHK.TRANS64 P1, [R21+URZ+0x32430], R4 ;  /* 0x03243004150095a7 */ /* 0x000e24000802007f */
[----:B0-----:R-:W-:Y:S05]  /*127f0*/  @!P1 BRA `(.L_x_1067) ;  /* 0xfffffffc00f09947 */ /* 0x001fea000383ffff */
[----:B------:R-:W-:Y:S05]  /*12800*/  BRA `(.L_x_1066) ;  /* 0xfffffef400b87947 */ /* 0x000fea000383ffff */
.L_x_1068:
[----:B------:R0:W0:Y:S02]  /*12810*/  SYNCS.PHASECHK.TRANS64.TRYWAIT P1, [R5+URZ+0x32410], R0 ;  /* 0x03241000050075a7 */ /* 0x000024000802017f */
[----:B0-----:R-:W-:Y:S05]  /*12820*/  @!P1 NANOSLEEP.SYNCS 0x989680 ;  /* 0x009896800000995d */ /* 0x001fea0003900000 */
[----:B------:R-:W0:Y:S02]  /*12830*/  @!P1 SYNCS.PHASECHK.TRANS64 P1, [R5+URZ+0x32410], R0 ;  /* 0x03241000050095a7 */ /* 0x000e24000802007f */
[----:B0-----:R-:W-:Y:S05]  /*12840*/  @!P1 BRA `(.L_x_1068) ;  /* 0xfffffffc00f09947 */ /* 0x001fea000383ffff */
[----:B------:R-:W-:Y:S05]  /*12850*/  BRA `(.L_x_1235) ;  /* 0xfffffef800707947 */ /* 0x000fea000383ffff */
.L_x_1072:
[----:B------:R0:W0:Y:S02]  /*12860*/  SYNCS.PHASECHK.TRANS64.TRYWAIT P1, [R21+URZ+0x32450], R4 ;  /* 0x03245004150075a7 */ /* 0x000024000802017f */
[----:B0-----:R-:W-:Y:S05]  /*12870*/  @!P1 NANOSLEEP.SYNCS 0x989680 ;  /* 0x009896800000995d */ /* 0x001fea0003900000 */
[----:B------:R-:W0:Y:S02]  /*12880*/  @!P1 SYNCS.PHASECHK.TRANS64 P1, [R21+URZ+0x32450], R4 ;  /* 0x03245004150095a7 */ /* 0x000e24000802007f */
[----:B0-----:R-:W-:Y:S05]  /*12890*/  @!P1 BRA `(.L_x_1072) ;  /* 0xfffffffc00f09947 */ /* 0x001fea000383ffff */
[----:B------:R-:W-:Y:S05]  /*128a0*/  BRA `(.L_x_1071) ;  /* 0xfffffef8007c7947 */ /* 0x000fea000383ffff */
.L_x_1077:
[----:B-1----:R-:W-:-:S04]  /*128b0*/  IMAD.U32 R153, RZ, RZ, UR4 ;  /* 0x00000004ff997e24 */ /* 0x002fc8000f8e00ff */
[----:B------:R1:W2:Y:S03]  /*128c0*/  SYNCS.PHASECHK.TRANS64.TRYWAIT P3, [R153+URZ+0x32430], R0 ;  /* 0x03243000990075a7 */ /* 0x0002a6000806017f */
[----:B--2---:R-:W-:Y:S05]  /*128d0*/  @!P3 NANOSLEEP.SYNCS 0x989680 ;  /* 0x009896800000b95d */ /* 0x004fea0003900000 */
[----:B------:R-:W2:Y:S02]  /*128e0*/  @!P3 SYNCS.PHASECHK.TRANS64 P3, [R153+URZ+0x32430], R0 ;  /* 0x032430009900b5a7 */ /* 0x000ea4000806007f */
[----:B--2---:R-:W-:Y:S05]  /*128f0*/  @!P3 BRA `(.L_x_1077) ;  /* 0xfffffffc00ecb947 */ /* 0x004fea000383ffff */
[----:B------:R-:W-:Y:S05]  /*12900*/  BRA `(.L_x_1076) ;  /* 0xffffff1800707947 */ /* 0x000fea000383ffff */
.L_x_1081:
[----:B--2---:R-:W-:-:S04]  /*12910*/  IMAD.U32 R20, RZ, RZ, UR4 ;  /* 0x00000004ff147e24 */ /* 0x004fc8000f8e00ff */
[----:B------:R2:W3:Y:S03]  /*12920*/  SYNCS.PHASECHK.TRANS64.TRYWAIT P3, [R20+URZ+0x32450], R0 ;  /* 0x03245000140075a7 */ /* 0x0004e6000806017f */
[----:B---3--:R-:W-:Y:S05]  /*12930*/  @!P3 NANOSLEEP.SYNCS 0x989680 ;  /* 0x009896800000b95d */ /* 0x008fea0003900000 */
[----:B------:R-:W3:Y:S02]  /*12940*/  @!P3 SYNCS.PHASECHK.TRANS64 P3, [R20+URZ+0x32450], R0 ;  /* 0x032450001400b5a7 */ /* 0x000ee4000806007f */
[----:B---3--:R-:W-:Y:S05]  /*12950*/  @!P3 BRA `(.L_x_1081) ;  /* 0xfffffffc00ecb947 */ /* 0x008fea000383ffff */
[----:B------:R-:W-:Y:S05]  /*12960*/  BRA `(.L_x_1080) ;  /* 0xffffff1800ec7947 */ /* 0x000fea000383ffff */
.L_x_1127:
        /* <DEDUP_REMOVED lines=11> */
.L_x_1237:
[----:B------:R-:W-:Y:S05]  /*12a20*/  BSYNC B0 ;  /* 0x0000000000007941 */ /* 0x000fea0003800000 */
.L_x_1236:
[----:B------:R-:W-:Y:S05]  /*12a30*/  BRA `(.L_x_1238) ;  /* 0xffffffa400e87947 */ /* 0x000fea000383ffff */
.L_x_1129:
[----:B------:R-:W-:Y:S01]  /*12a40*/  BSSY B0, `(.L_x_1239) ;  /* 0x0000006000007945 */ /* 0x000fe20003800000 */
[----:B------:R-:W-:-:S07]  /*12a50*/  IMAD.MOV.U32 R15, RZ, RZ, -0x1 ;  /* 0xffffffffff0f7424 */ /* 0x000fce00078e00ff */
[----:B01-3--:R-:W-:Y:S05]  /*12a60*/  WARPSYNC.COLLECTIVE R15, `(.L_x_1240) ;  /* 0x000000000f0c7348 */ /* 0x00bfea0003c00000 */
[----:B------:R-:W-:Y:S02]  /*12a70*/  ELECT P6, UR62, PT ;  /* 0x00000000003e782f */ /* 0x000fe400038c0000 */
[----:B------:R-:W-:Y:S01]  /*12a80*/  MOV R14, UR62 ;  /* 0x0000003e000e7c02 */ /* 0x000fe20008000f00 */
[----:B01-3--:R-:W-:Y:S10]  /*12a90*/  ENDCOLLECTIVE ;  /* 0x000000000000791b */ /* 0x00bff40003800000 */
.L_x_1240:
[----:B------:R-:W-:Y:S05]  /*12aa0*/  BSYNC B0 ;  /* 0x0000000000007941 */ /* 0x000fea0003800000 */
.L_x_1239:
[----:B------:R-:W-:Y:S05]  /*12ab0*/  BRA `(.L_x_1241) ;  /* 0xffffffa400f47947 */ /* 0x000fea000383ffff */
.L_x_1131:
[----:B--2---:R2:W3:Y:S02]  /*12ac0*/  SYNCS.PHASECHK.TRANS64.TRYWAIT P0, [R0+URZ+0x32440], R2 ;  /* 0x03244002000075a7 */ /* 0x0044e4000800017f */
[----:B---3--:R-:W-:Y:S05]  /*12ad0*/  @!P0 NANOSLEEP.SYNCS 0x989680 ;  /* 0x009896800000895d */ /* 0x008fea0003900000 */
[----:B------:R-:W3:Y:S02]  /*12ae0*/  @!P0 SYNCS.PHASECHK.TRANS64 P0, [R0+URZ+0x32440], R2 ;  /* 0x03244002000085a7 */ /* 0x000ee4000800007f */
[----:B---3--:R-:W-:Y:S05]  /*12af0*/  @!P0 BRA `(.L_x_1131) ;  /* 0xfffffffc00f08947 */ /* 0x008fea000383ffff */
[----:B------:R-:W-:Y:S05]  /*12b00*/  BRA `(.L_x_1242) ;  /* 0xffffffa800547947 */ /* 0x000fea000383ffff */
.L_x_1135:
[----:B------:R0:W5:Y:S01]  /*12b10*/  LDL R2, [R1+0x38] ;  /* 0x0000380001027983 */ /* 0x0001620000100800 */
[----:B------:R-:W-:Y:S02]  /*12b20*/  IMAD.MOV.U32 R13, RZ, RZ, R0 ;  /* 0x000000ffff0d7224 */ /* 0x000fe400078e0000 */
[----:B------:R-:W-:Y:S01]  /*12b30*/  IMAD.MOV.U32 R12, RZ, RZ, RZ ;  /* 0x000000ffff0c7224 */ /* 0x000fe200078e00ff */
[----:B------:R-:W1:Y:S01]  /*12b40*/  S2R R7, SR_TID.X ;  /* 0x0000000000077919 */ /* 0x000e620000002100 */
[----:B------:R-:W-:Y:S02]  /*12b50*/  IMAD.MOV.U32 R11, RZ, RZ, 0x181f ;  /* 0x0000181fff0b7424 */ /* 0x000fe400078e00ff */
[----:B------:R-:W-:-:S07]  /*12b60*/  IMAD.MOV.U32 R15, RZ, RZ, -0x1 ;  /* 0xffffffffff0f7424 */ /* 0x000fce00078e00ff */
[----:B01---5:R-:W-:Y:S05]  /*12b70*/  WARPSYNC.COLLECTIVE R15, `(.L_x_1243) ;  /* 0x000000000f087348 */ /* 0x023fea0003c00000 */
[----:B------:R2:W3:Y:S02]  /*12b80*/  SHFL.IDX P6, R14, R13, R12, R11 ;  /* 0x0000000c0d0e7389 */ /* 0x0004e400000c000b */
[----:B0123-5:R-:W-:Y:S01]  /*12b90*/  ENDCOLLECTIVE ;  /* 0x000000000000791b */ /* 0x02ffe20003800000 */
.L_x_1243:
[----:B------:R-:W-:Y:S02]  /*12ba0*/  IMAD.MOV.U32 R13, RZ, RZ, R3 ;  /* 0x000000ffff0d7224 */ /* 0x000fe400078e0003 */
[----:B------:R-:W-:Y:S01]  /*12bb0*/  IMAD.MOV.U32 R4, RZ, RZ, R14 ;  /* 0x000000ffff047224 */ /* 0x000fe200078e000e */
[----:B------:R-:W-:-:S07]  /*12bc0*/  LOP3.LUT R7, R7, 0x7f, RZ, 0xc0, !PT ;  /* 0x0000007f07077812 */ /* 0x000fce00078ec0ff */
[----:B------:R-:W-:Y:S05]  /*12bd0*/  WARPSYNC.COLLECTIVE R15, `(.L_x_1244) ;  /* 0x000000000f087348 */ /* 0x000fea0003c00000 */
[----:B------:R0:W1:Y:S02]  /*12be0*/  SHFL.IDX P6, R14, R13, R12, R11 ;  /* 0x0000000c0d0e7389 */ /* 0x00006400000c000b */
[----:B01----:R-:W-:Y:S01]  /*12bf0*/  ENDCOLLECTIVE ;  /* 0x000000000000791b */ /* 0x003fe20003800000 */
.L_x_1244:
[----:B------:R-:W-:Y:S01]  /*12c00*/  SHF.R.U32.HI R7, RZ, 0x3, R7 ;  /* 0x00000003ff077819 */ /* 0x000fe20000011607 */
[----:B------:R-:W-:Y:S02]  /*12c10*/  IMAD.MOV.U32 R13, RZ, RZ, R0 ;  /* 0x000000ffff0d7224 */ /* 0x000fe400078e0000 */
[----:B------:R-:W-:Y:S02]  /*12c20*/  IMAD.MOV.U32 R12, RZ, RZ, 0x1 ;  /* 0x00000001ff0c7424 */ /* 0x000fe400078e00ff */
[----:B------:R-:W-:-:S07]  /*12c30*/  IMAD.MOV.U32 R5, RZ, RZ, R14 ;  /* 0x000000ffff057224 */ /* 0x000fce00078e000e */
[----:B------:R-:W-:Y:S05]  /*12c40*/  WARPSYNC.COLLECTIVE R15, `(.L_x_1245) ;  /* 0x000000000f087348 */ /* 0x000fea0003c00000 */
[----:B------:R0:W1:Y:S02]  /*12c50*/  SHFL.IDX P6, R14, R13, R12, R11 ;  /* 0x0000000c0d0e7389 */ /* 0x00006400000c000b */
[----:B01----:R-:W-:Y:S01]  /*12c60*/  ENDCOLLECTIVE ;  /* 0x000000000000791b */ /* 0x003fe20003800000 */
.L_x_1245:
[----:B------:R-:W-:Y:S02]  /*12c70*/  IMAD.MOV.U32 R13, RZ, RZ, R3 ;  /* 0x000000ffff0d7224 */ /* 0x000fe400078e0003 */
[----:B------:R-:W-:Y:S02]  /*12c80*/  IMAD R2, R2, R8, RZ ;  /* 0x0000000802027224 */ /* 0x000fe400078e02ff */
[----:B------:R-:W-:Y:S02]  /*12c90*/  IMAD.IADD R8, R7, 0x1, R6 ;  /* 0x0000000107087824 */ /* 0x000fe400078e0206 */
[----:B------:R-:W-:-:S07]  /*12ca0*/  IMAD.MOV.U32 R7, RZ, RZ, R14 ;  /* 0x000000ffff077224 */ /* 0x000fce00078e000e */
[----:B------:R-:W-:Y:S05]  /*12cb0*/  WARPSYNC.COLLECTIVE R15, `(.L_x_1246) ;  /* 0x000000000f087348 */ /* 0x000fea0003c00000 */
[----:B------:R0:W1:Y:S02]  /*12cc0*/  SHFL.IDX P6, R14, R13, R12, R11 ;  /* 0x0000000c0d0e7389 */ /* 0x00006400000c000b */
[----:B01----:R-:W-:Y:S01]  /*12cd0*/  ENDCOLLECTIVE ;  /* 0x000000000000791b */ /* 0x003fe20003800000 */
.L_x_1246:
[----:B------:R-:W-:Y:S01]  /*12ce0*/  ISETP.GE.AND P1, PT, R8, R2, PT ;  /* 0x000000020800720c */ /* 0x000fe20003f26270 */
[----:B------:R0:W-:-:S12]  /*12cf0*/  STL [R1+0x4], R8 ;  /* 0x0000040801007387 */ /* 0x0001d80000100800 */
[----:B------:R-:W-:Y:S01]  /*12d00*/  @!P1 LEA R5, P3, R10, R5, 0x1 ;  /* 0x000000050a059211 */ /* 0x000fe200078608ff */
[----:B------:R-:W-:Y:S02]  /*12d10*/  IMAD.MOV.U32 R13, RZ, RZ, R0 ;  /* 0x000000ffff0d7224 */ /* 0x000fe400078e0000 */
[----:B------:R-:W-:Y:S02]  /*12d20*/  IMAD.MOV.U32 R12, RZ, RZ, 0x2 ;  /* 0x00000002ff0c7424 */ /* 0x000fe400078e00ff */
[----:B------:R-:W-:-:S05]  /*12d30*/  @!P1 IMAD.X R4, RZ, RZ, R4, P3 ;  /* 0x000000ffff049224 */ /* 0x000fca00018e0604 */
[----:B------:R-:W-:Y:S01]  /*12d40*/  @!P1 LOP3.LUT R5, R5, R4, RZ, 0x3c, !PT ;  /* 0x0000000405059212 */ /* 0x000fe200078e3cff */
[----:B0-----:R-:W-:-:S07]  /*12d50*/  IMAD.MOV.U32 R6, RZ, RZ, R14 ;  /* 0x000000ffff067224 */ /* 0x001fce00078e000e */
[----:B------:R-:W-:Y:S05]  /*12d60*/  WARPSYNC.COLLECTIVE R15, `(.L_x_1247) ;  /* 0x000000000f087348 */ /* 0x000fea0003c00000 */
[----:B------:R0:W1:Y:S02]  /*12d70*/  SHFL.IDX P6, R14, R13, R12, R11 ;  /* 0x0000000c0d0e7389 */ /* 0x00006400000c000b */
[----:B01----:R-:W-:Y:S01]  /*12d80*/  ENDCOLLECTIVE ;  /* 0x000000000000791b */ /* 0x003fe20003800000 */
.L_x_1247:
[----:B------:R-:W-:-:S04]  /*12d90*/  @!P1 LOP3.LUT R4, R5, R4, RZ, 0x3c, !PT ;  /* 0x0000000405049212 */ /* 0x000fc800078e3cff */
[----:B------:R-:W-:-:S05]  /*12da0*/  @!P1 LOP3.LUT R5, R5, R4, RZ, 0x3c, !PT ;  /* 0x0000000405059212 */ /* 0x000fca00078e3cff */
[----:B------:R-:W-:Y:S01]  /*12db0*/  @!PT LDS RZ, [RZ] ;  /* 0x00000000fffff984 */ /* 0x000fe20000000800 */
[----:B------:R-:W-:Y:S01]  /*12dc0*/  @!PT LDS RZ, [RZ] ;  /* 0x00000000fffff984 */ /* 0x000fe20000000800 */
[----:B------:R-:W-:Y:S01]  /*12dd0*/  @!PT LDS RZ, [RZ] ;  /* 0x00000000fffff984 */ /* 0x000fe20000000800 */
[----:B------:R0:W-:Y:S01]  /*12de0*/  @!P1 LDGSTS.E.BYPASS.LTC128B.128 [R9+0x18400], desc[UR38][R4.64], !P0 ;  /* 0x1840000004099fae */ /* 0x0001e2000c101d66 */
[----:B------:R-:W-:Y:S02]  /*12df0*/  IMAD.MOV.U32 R13, RZ, RZ, R3 ;  /* 0x000000ffff0d7224 */ /* 0x000fe400078e0003 */
[----:B0-----:R-:W-:-:S05]  /*12e00*/  VIADD R5, R8, 0x10 ;  /* 0x0000001008057836 */ /* 0x001fca0000000000 */
[----:B------:R-:W-:Y:S01]  /*12e10*/  ISETP.GE.AND P2, PT, R5, R2, PT ;  /* 0x000000020500720c */ /* 0x000fe20003f46270 */
[----:B------:R0:W-:-:S12]  /*12e20*/  STL [R1+0x44], R5 ;  /* 0x0000440501007387 */ /* 0x0001d80000100800 */
[----:B0-----:R-:W-:Y:S01]  /*12e30*/  @!P2 LEA R5, P1, R10, R6, 0x1 ;  /* 0x000000060a05a211 */ /* 0x001fe200078208ff */
[----:B------:R-:W-:-:S12]  /*12e40*/  IMAD.MOV.U32 R6, RZ, RZ, R14 ;  /* 0x000000ffff067224 */ /* 0x000fd800078e000e */
[----:B------:R-:W-:Y:S05]  /*12e50*/  WARPSYNC.COLLECTIVE R15, `(.L_x_1248) ;  /* 0x000000000f087348 */ /* 0x000fea0003c00000 */
[----:B------:R0:W1:Y:S02]  /*12e60*/  SHFL.IDX P6, R14, R13, R12, R11 ;  /* 0x0000000c0d0e7389 */ /* 0x00006400000c000b */
[----:B01----:R-:W-:Y:S01]  /*12e70*/  ENDCOLLECTIVE ;  /* 0x000000000000791b */ /* 0x003fe20003800000 */
.L_x_1248:
[----:B------:R-:W-:Y:S02]  /*12e80*/  @!P2 IMAD.X R4, RZ, RZ, R7, P1 ;  /* 0x000000ffff04a224 */ /* 0x000fe400008e0607 */
[----:B------:R-:W-:-:S03]  /*12e90*/  VIADD R7, R8, 0x20 ;  /* 0x0000002008077836 */ /* 0x000fc60000000000 */
[----:B------:R-:W-:Y:S02]  /*12ea0*/  @!P2 LOP3.LUT R5, R5, R4, RZ, 0x3c, !PT ;  /* 0x000000040505a212 */ /* 0x000fe400078e3cff */
[----:B------:R-:W-:Y:S01]  /*12eb0*/  ISETP.GE.AND P1, PT, R7, R2, PT ;  /* 0x000000020700720c */ /* 0x000fe20003f26270 */
[----:B------:R0:W-:Y:S01]  /*12ec0*/  STL [R1+0x50], R7 ;  /* 0x0000500701007387 */ /* 0x0001e20000100800 */
[----:B------:R-:W-:Y:S01]  /*12ed0*/  @!P2 LOP3.LUT R4, R5, R4, RZ, 0x3c, !PT ;  /* 0x000000040504a212 */ /* 0x000fe200078e3cff */
[----:B------:R-:W-:-:S03]  /*12ee0*/  IMAD.MOV.U32 R13, RZ, RZ, R0 ;  /* 0x000000ffff0d7224 */ /* 0x000fc600078e0000 */
[----:B------:R-:W-:Y:S01]  /*12ef0*/  @!P2 LOP3.LUT R5, R5, R4, RZ, 0x3c, !PT ;  /* 0x000000040505a212 */ /* 0x000fe200078e3cff */
[----:B------:R-:W-:-:S04]  /*12f00*/  IMAD.MOV.U32 R12, RZ, RZ, 0x3 ;  /* 0x00000003ff0c7424 */ /* 0x000fc800078e00ff */
[----:B------:R-:W-:Y:S01]  /*12f10*/  @!PT LDS RZ, [RZ] ;  /* 0x00000000fffff984 */ /* 0x000fe20000000800 */
[----:B------:R-:W-:Y:S01]  /*12f20*/  @!PT LDS RZ, [RZ] ;  /* 0x00000000fffff984 */ /* 0x000fe20000000800 */
[----:B------:R-:W-:Y:S01]  /*12f30*/  @!PT LDS RZ, [RZ] ;  /* 0x00000000fffff984 */ /* 0x000fe20000000800 */
[----:B------:R1:W-:Y:S01]  /*12f40*/  @!P2 LDGSTS.E.BYPASS.LTC128B.128 [R9+0x18c00], desc[UR38][R4.64], !P0 ;  /* 0x18c000000409afae */ /* 0x0003e2000c101d66 */
[----:B0-----:R-:W-:-:S05]  /*12f50*/  VIADD R7, R8, 0x30 ;  /* 0x0000003008077836 */ /* 0x001fca0000000000 */
[----:B------:R0:W-:Y:S01]  /*12f60*/  STL [R1+0x54], R7 ;  /* 0x0000540701007387 */ /* 0x0001e20000100800 */
[----:B-1----:R-:W-:-:S07]  /*12f70*/  IMAD.MOV.U32 R4, RZ, RZ, R14 ;  /* 0x000000ffff047224 */ /* 0x002fce00078e000e */
[----:B0-----:R-:W-:Y:S05]  /*12f80*/  WARPSYNC.COLLECTIVE R15, `(.L_x_1249) ;  /* 0x000000000f087348 */ /* 0x001fea0003c00000 */
[----:B------:R1:W2:Y:S02]  /*12f90*/  SHFL.IDX P6, R14, R13, R12, R11 ;  /* 0x0000000c0d0e7389 */ /* 0x0002a400000c000b */
[----:B012---:R-:W-:Y:S01]  /*12fa0*/  ENDCOLLECTIVE ;  /* 0x000000000000791b */ /* 0x007fe20003800000 */
.L_x_1249:
[----:B------:R-:W-:-:S05]  /*12fb0*/  @!P1 LEA R5, P2, R10, R4, 0x1 ;  /* 0x000000040a059211 */ /* 0x000fca00078408ff */
[----:B------:R-:W-:-:S05]  /*12fc0*/  @!P1 IMAD.X R4, RZ, RZ, R6, P2 ;  /* 0x000000ffff049224 */ /* 0x000fca00010e0606 */
[----:B------:R-:W-:Y:S01]  /*12fd0*/  @!P1 LOP3.LUT R5, R5, R4, RZ, 0x3c, !PT ;  /* 0x0000000405059212 */ /* 0x000fe200078e3cff */
[----:B------:R-:W-:-:S03]  /*12fe0*/  IMAD.MOV.U32 R13, RZ, RZ, R3 ;  /* 0x000000ffff0d7224 */ /* 0x000fc600078e0003 */
[----:B------:R-:W-:-:S04]  /*12ff0*/  @!P1 LOP3.LUT R4, R5, R4, RZ, 0x3c, !PT ;  /* 0x0000000405049212 */ /* 0x000fc800078e3cff */
[----:B------:R-:W-:Y:S01]  /*13000*/  @!P1 LOP3.LUT R5, R5, R4, RZ, 0x3c, !PT ;  /* 0x0000000405059212 */ /* 0x000fe200078e3cff */
[----:B------:R-:W-:-:S07]  /*13010*/  IMAD.MOV.U32 R6, RZ, RZ, R14 ;  /* 0x000000ffff067224 */ /* 0x000fce00078e000e */
[----:B------:R-:W-:Y:S05]  /*13020*/  WARPSYNC.COLLECTIVE R15, `(.L_x_1250) ;  /* 0x000000000f087348 */ /* 0x000fea0003c00000 */
[----:B------:R0:W1:Y:S02]  /*13030*/  SHFL.IDX P6, R14, R13, R12, R11 ;  /* 0x0000000c0d0e7389 */ /* 0x00006400000c000b */
[----:B01----:R-:W-:Y:S01]  /*13040*/  ENDCOLLECTIVE ;  /* 0x000000000000791b */ /* 0x003fe20003800000 */
.L_x_1250:
[----:B------:R-:W-:Y:S01]  /*13050*/  @!PT LDS RZ, [RZ] ;  /* 0x00000000fffff984 */ /* 0x000fe20000000800 */
[----:B------:R-:W-:Y:S01]  /*13060*/  @!PT LDS RZ, [RZ] ;  /* 0x00000000fffff984 */ /* 0x000fe20000000800 */
[----:B------:R-:W-:Y:S01]  /*13070*/  @!PT LDS RZ, [RZ] ;  /* 0x00000000fffff984 */ /* 0x000fe20000000800 */
[----:B------:R0:W-:Y:S01]  /*13080*/  @!P1 LDGSTS.E.BYPASS.LTC128B.128 [R9+0x19400], desc[UR38][R4.64], !P0 ;  /* 0x1940000004099fae */ /* 0x0001e2000c101d66 */
[----:B------:R-:W-:Y:S01]  /*13090*/  ISETP.GE.AND P1, PT, R7, R2, PT ;  /* 0x000000020700720c */ /* 0x000fe20003f26270 */
[----:B------:R-:W-:-:S05]  /*130a0*/  VIADD R7, R8, 0x40 ;  /* 0x0000004008077836 */ /* 0x000fca0000000000 */
[----:B------:R1:W-:Y:S01]  /*130b0*/  STL [R1+0x60], R7 ;  /* 0x0000600701007387 */ /* 0x0003e20000100800 */
[----:B------:R-:W-:Y:S02]  /*130c0*/  IMAD.MOV.U32 R13, RZ, RZ, R0 ;  /* 0x000000ffff0d7224 */ /* 0x000fe400078e0000 */
[----:B------:R-:W-:Y:S02]  /*130d0*/  IMAD.MOV.U32 R12, RZ, RZ, 0x4 ;  /* 0x00000004ff0c7424 */ /* 0x000fe400078e00ff */
[----:B0-----:R-:W-:-:S07]  /*130e0*/  IMAD.MOV.U32 R4, RZ, RZ, R14 ;  /* 0x000000ffff047224 */ /* 0x001fce00078e000e */
[----:B-1----:R-:W-:Y:S05]  /*130f0*/  WARPSYNC.COLLECTIVE R15, `(.L_x_1251) ;  /* 0x000000000f087348 */ /* 0x002fea0003c00000 */
[----:B------:R0:W2:Y:S02]  /*13100*/  SHFL.IDX P6, R14, R13, R12, R11 ;  /* 0x0000000c0d0e7389 */ /* 0x0000a400000c000b */
[----:B012---:R-:W-:Y:S01]  /*13110*/  ENDCOLLECTIVE ;  /* 0x000000000000791b */ /* 0x007fe20003800000 */
.L_x_1251:
        /* <DEDUP_REMOVED lines=10> */
.L_x_1252:
        /* <DEDUP_REMOVED lines=13> */
.L_x_1253:
        /* <DEDUP_REMOVED lines=10> */
.L_x_1254:
        /* <DEDUP_REMOVED lines=13> */
.L_x_1255:
        /* <DEDUP_REMOVED lines=10> */
.L_x_1256:
[----:B------:R-:W-:Y:S01]  /*134a0*/  @!PT LDS RZ, [RZ] ;  /* 0x00000000fffff984 */ /* 0x000fe20000000800 */
[----:B------:R-:W-:Y:S01]  /*134b0*/  @!PT LDS RZ, [RZ] ;  /* 0x00000000fffff984 */ /* 0x000fe20000000800 */
[----:B------:R-:W-:Y:S01]  /*134c0*/  @!PT LDS RZ, [RZ] ;  /* 0x00000000fffff984 */ /* 0x000fe20000000800 */
[----:B------:R0:W-:Y:S01]  /*134d0*/  @!P1 LDGSTS.E.BYPASS.LTC128B.128 [R9+0x1ac00], desc[UR38][R4.64], !P0 ;  /* 0x1ac0000004099fae */ /* 0x0001e2000c101d66 */
[----:B------:R-:W-:Y:S01]  /*134e0*/  ISETP.GE.AND P1, PT, R7, R2, PT ;  /* 0x000000020700720c */ /* 0x000fe20003f26270 */
[----:B------:R-:W-:Y:S02]  /*134f0*/  IMAD.MOV.U32 R13, RZ, RZ, R0 ;  /* 0x000000ffff0d7224 */ /* 0x000fe400078e0000 */
[----:B------:R-:W-:Y:S02]  /*13500*/  IMAD.MOV.U32 R12, RZ, RZ, 0x7 ;  /* 0x00000007ff0c7424 */ /* 0x000fe400078e00ff */
[----:B0-----:R-:W-:-:S08]  /*13510*/  IMAD.MOV.U32 R4, RZ, RZ, R14 ;  /* 0x000000ffff047224 */ /* 0x001fd000078e000e */
[----:B------:R-:W-:Y:S05]  /*13520*/  WARPSYNC.COLLECTIVE R15, `(.L_x_1257) ;  /* 0x000000000f087348 */ /* 0x000fea0003c00000 */
[----:B------:R0:W1:Y:S02]  /*13530*/  SHFL.IDX P6, R14, R13, R12, R11 ;  /* 0x0000000c0d0e7389 */ /* 0x00006400000c000b */
[----:B01----:R-:W-:Y:S01]  /*13540*/  ENDCOLLECTIVE ;  /* 0x000000000000791b */ /* 0x003fe20003800000 */
.L_x_1257:
        /* <DEDUP_REMOVED lines=10> */
.L_x_1258:
[----:B------:R-:W-:Y:S01]  /*135f0*/  @!PT LDS RZ, [RZ] ;  /* 0x00000000fffff984 */ /* 0x000fe20000000800 */
[----:B------:R-:W-:Y:S01]  /*13600*/  @!PT LDS RZ, [RZ] ;  /* 0x00000000fffff984 */ /* 0x000fe20000000800 */
[----:B------:R-:W-:Y:S01]  /*13610*/  @!PT LDS RZ, [RZ] ;  /* 0x00000000fffff984 */ /* 0x000fe20000000800 */
[----:B------:R1:W-:Y:S01]  /*13620*/  @!P1 LDGSTS.E.BYPASS.LTC128B.128 [R9+0x1b400], desc[UR38][R4.64], !P0 ;  /* 0x1b40000004099fae */ /* 0x0003e2000c101d66 */
[----:B------:R-:W-:Y:S01]  /*13630*/  IMAD.MOV.U32 R3, RZ, RZ, R14 ;  /* 0x000000ffff037224 */ /* 0x000fe200078e000e */
[----:B------:R-:W-:Y:S06]  /*13640*/  BRA `(.L_x_1259) ;  /* 0xffffffa800d87947 */ /* 0x000fec000383ffff */
.L_x_1139:
[----:B------:R-:W2:Y:S04]  /*13650*/  LDL.LU R3, [R1+0x38] ;  /* 0x0000380001037983 */ /* 0x000ea80000300800 */
[----:B------:R-:W3:Y:S04]  /*13660*/  LDL.LU R15, [R1+0x4] ;  /* 0x00000400010f7983 */ /* 0x000ee80000300800 */
[----:B------:R-:W4:Y:S04]  /*13670*/  LDL.LU R14, [R1+0x44] ;  /* 0x00004400010e7983 */ /* 0x000f280000300800 */
[----:B------:R-:W5:Y:S04]  /*13680*/  LDL.LU R13, [R1+0x50] ;  /* 0x00005000010d7983 */ /* 0x000f680000300800 */
[----:B------:R-:W5:Y:S04]  /*13690*/  LDL.LU R12, [R1+0x54] ;  /* 0x00005400010c7983 */ /* 0x000f680000300800 */
[----:B------:R-:W5:Y:S04]  /*136a0*/  LDL.LU R11, [R1+0x60] ;  /* 0x00006000010b7983 */ /* 0x000f680000300800 */
[----:B------:R-:W5:Y:S04]  /*136b0*/  LDL.LU R10, [R1+0x64] ;  /* 0x00006400010a7983 */ /* 0x000f680000300800 */
[----:B------:R-:W5:Y:S04]  /*136c0*/  LDL.LU R6, [R1+0x68] ;  /* 0x0000680001067983 */ /* 0x000f680000300800 */
[----:B------:R-:W5:Y:S01]  /*136d0*/  LDL.LU R9, [R1+0x14] ;  /* 0x0000140001097983 */ /* 0x000f620000300800 */
[----:B------:R-:W-:Y:S01]  /*136e0*/  BSSY B0, `(.L_x_1260) ;  /* 0x000001b000007945 */ /* 0x000fe20003800000 */
[----:B--2---:R-:W-:-:S05]  /*136f0*/  IMAD R3, R3, R7, RZ ;  /* 0x0000000703037224 */ /* 0x004fca00078e02ff */
[-C--:B---3--:R-:W-:Y:S01]  /*13700*/  ISETP.GE.AND P4, PT, R15, R3.reuse, PT ;  /* 0x000000030f00720c */ /* 0x088fe20003f86270 */
[----:B------:R-:W-:Y:S01]  /*13710*/  IMAD.MOV.U32 R15, RZ, RZ, -0x1 ;  /* 0xffffffffff0f7424 */ /* 0x000fe200078e00ff */
[-C--:B----4-:R-:W-:Y:S02]  /*13720*/  ISETP.GE.AND P5, PT, R14, R3.reuse, PT ;  /* 0x000000030e00720c */ /* 0x090fe40003fa6270 */
[----:B-----5:R-:W-:Y:S01]  /*13730*/  ISETP.GE.AND P6, PT, R13, R3, PT ;  /* 0x000000030d00720c */ /* 0x020fe20003fc6270 */
[----:B------:R-:W-:Y:S01]  /*13740*/  IMAD.MOV.U32 R13, RZ, RZ, R0 ;  /* 0x000000ffff0d7224 */ /* 0x000fe200078e0000 */
[----:B------:R-:W-:-:S07]  /*13750*/  LOP3.LUT R9, R9, 0xffffffef, RZ, 0xc0, !PT ;  /* 0xffffffef09097812 */ /* 0x000fce00078ec0ff */
[----:B------:R-:W-:Y:S02]  /*13760*/  @P4 LOP3.LUT R9, R9, 0x10, RZ, 0xfc, !PT ;  /* 0x0000001009094812 */ /* 0x000fe400078efcff */
[----:B------:R-:W-:Y:S01]  /*13770*/  ISETP.GE.AND P4, PT, R12, R3, PT ;  /* 0x000000030c00720c */ /* 0x000fe20003f86270 */
[----:B------:R-:W-:Y:S01]  /*13780*/  IMAD.MOV.U32 R12, RZ, RZ, RZ ;  /* 0x000000ffff0c7224 */ /* 0x000fe200078e00ff */
[----:B------:R-:W-:-:S04]  /*13790*/  LOP3.LUT R9, R9, 0xfffffff7, RZ, 0xc0, !PT ;  /* 0xfffffff709097812 */ /* 0x000fc800078ec0ff */
[----:B------:R-:W-:Y:S02]  /*137a0*/  @P5 LOP3.LUT R9, R9, 0x8, RZ, 0xfc, !PT ;  /* 0x0000000809095812 */ /* 0x000fe400078efcff */
[----:B------:R-:W-:Y:S01]  /*137b0*/  ISETP.GE.AND P5, PT, R11, R3, PT ;  /* 0x000000030b00720c */ /* 0x000fe20003fa6270 */
[----:B------:R-:W-:Y:S01]  /*137c0*/  IMAD.MOV.U32 R11, RZ, RZ, 0x181f ;  /* 0x0000181fff0b7424 */ /* 0x000fe200078e00ff */
[----:B------:R-:W-:-:S04]  /*137d0*/  LOP3.LUT R9, R9, 0xfffffffb, RZ, 0xc0, !PT ;  /* 0xfffffffb09097812 */ /* 0x000fc800078ec0ff */
[----:B------:R-:W-:Y:S02]  /*137e0*/  @P6 LOP3.LUT R9, R9, 0x4, RZ, 0xfc, !PT ;  /* 0x0000000409096812 */ /* 0x000fe400078efcff */
[----:B------:R-:W-:Y:S02]  /*137f0*/  ISETP.GE.AND P6, PT, R10, R3, PT ;  /* 0x000000030a00720c */ /* 0x000fe40003fc6270 */
[----:B------:R-:W-:-:S04]  /*13800*/  LOP3.LUT R9, R9, 0xfffffffd, RZ, 0xc0, !PT ;  /* 0xfffffffd09097812 */ /* 0x000fc800078ec0ff */
[----:B------:R-:W-:Y:S02]  /*13810*/  @P4 LOP3.LUT R9, R9, 0x2, RZ, 0xfc, !PT ;  /* 0x0000000209094812 */ /* 0x000fe400078efcff */
[----:B------:R-:W-:Y:S02]  /*13820*/  ISETP.GE.AND P4, PT, R6, R3, PT ;  /* 0x000000030600720c */ /* 0x000fe40003f86270 */
[----:B------:R-:W-:-:S04]  /*13830*/  LOP3.LUT R9, R9, 0xffffffdf, RZ, 0xc0, !PT ;  /* 0xffffffdf09097812 */ /* 0x000fc800078ec0ff */
[----:B------:R-:W-:-:S05]  /*13840*/  @P6 LOP3.LUT R9, R9, 0x20, RZ, 0xfc, !PT ;  /* 0x0000002009096812 */ /* 0x000fca00078efcff */
[----:B------:R0:W-:Y:S02]  /*13850*/  STL [R1+0x14], R9 ;  /* 0x0000140901007387 */ /* 0x0001e40000100800 */
[----:B0-----:R-:W-:Y:S05]  /*13860*/  WARPSYNC.COLLECTIVE R15, `(.L_x_1261) ;  /* 0x000000000f087348 */ /* 0x001fea0003c00000 */
[----:B------:R1:W2:Y:S02]  /*13870*/  SHFL.IDX P6, R14, R13, R12, R11 ;  /* 0x0000000c0d0e7389 */ /* 0x0002a400000c000b */
[----:B012---:R-:W-:Y:S01]  /*13880*/  ENDCOLLECTIVE ;  /* 0x000000000000791b */ /* 0x007fe20003800000 */
.L_x_1261:
[----:B------:R-:W-:Y:S05]  /*13890*/  BSYNC B0 ;  /* 0x0000000000007941 */ /* 0x000fea0003800000 */
.L_x_1260:
[----:B------:R0:W5:Y:S04]  /*138a0*/  LDL.LU R9, [R1+0x14] ;  /* 0x0000140001097983 */ /* 0x0001680000300800 */
[----:B------:R0:W5:Y:S01]  /*138b0*/  LDL R7, [R1+0x10] ;  /* 0x0000100001077983 */ /* 0x0001620000100800 */
[----:B------:R-:W-:Y:S02]  /*138c0*/  IMAD.MOV.U32 R13, RZ, RZ, R2 ;  /* 0x000000ffff0d7224 */ /* 0x000fe400078e0002 */
[----:B------:R-:W-:Y:S02]  /*138d0*/  IMAD.MOV.U32 R12, RZ, RZ, RZ ;  /* 0x000000ffff0c7224 */ /* 0x000fe400078e00ff */
[----:B------:R-:W-:Y:S02]  /*138e0*/  IMAD.MOV.U32 R11, RZ, RZ, 0x181f ;  /* 0x0000181fff0b7424 */ /* 0x000fe400078e00ff */
[----:B------:R-:W-:-:S02]  /*138f0*/  IMAD.MOV.U32 R15, RZ, RZ, -0x1 ;  /* 0xffffffffff0f7424 */ /* 0x000fc400078e00ff */
[----:B0-----:R-:W-:-:S07]  /*13900*/  IMAD.MOV.U32 R4, RZ, RZ, R14 ;  /* 0x000000ffff047224 */ /* 0x001fce00078e000e */
[----:B-----5:R-:W-:Y:S05]  /*13910*/  WARPSYNC.COLLECTIVE R15, `(.L_x_1262) ;  /* 0x000000000f087348 */ /* 0x020fea0003c00000 */
[----:B------:R0:W1:Y:S02]  /*13920*/  SHFL.IDX P6, R14, R13, R12, R11 ;  /* 0x0000000c0d0e7389 */ /* 0x00006400000c000b */
[----:B01---5:R-:W-:Y:S01]  /*13930*/  ENDCOLLECTIVE ;  /* 0x000000000000791b */ /* 0x023fe20003800000 */
.L_x_1262:
[----:B------:R-:W-:Y:S02]  /*13940*/  IMAD.MOV.U32 R13, RZ, RZ, R0 ;  /* 0x000000ffff0d7224 */ /* 0x000fe400078e0000 */
[----:B------:R-:W-:Y:S02]  /*13950*/  IMAD.MOV.U32 R12, RZ, RZ, 0x1 ;  /* 0x00000001ff0c7424 */ /* 0x000fe400078e00ff */
[----:B------:R-:W-:Y:S01]  /*13960*/  IMAD.MOV.U32 R5, RZ, RZ, R14 ;  /* 0x000000ffff057224 */ /* 0x000fe200078e000e */
[----:B------:R-:W-:-:S04]  /*13970*/  LOP3.LUT R9, R9, 0xfffffeff, RZ, 0xc0, !PT ;  /* 0xfffffeff09097812 */ /* 0x000fc800078ec0ff */
[----:B------:R-:W-:-:S04]  /*13980*/  @P5 LOP3.LUT R9, R9, 0x100, RZ, 0xfc, !PT ;  /* 0x0000010009095812 */ /* 0x000fc800078efcff */
[C---:B------:R-:W-:Y:S02]  /*13990*/  LOP3.LUT P5, RZ, R9.reuse, 0x10, RZ, 0xc0, !PT ;  /* 0x0000001009ff7812 */ /* 0x040fe400078ac0ff */
[----:B------:R-:W-:-:S04]  /*139a0*/  LOP3.LUT R9, R9, 0xffffff7f, RZ, 0xc0, !PT ;  /* 0xffffff7f09097812 */ /* 0x000fc800078ec0ff */
[----:B------:R-:W-:-:S04]  /*139b0*/  @P4 LOP3.LUT R9, R9, 0x80, RZ, 0xfc, !PT ;  /* 0x0000008009094812 */ /* 0x000fc800078efcff */
[----:B------:R-:W-:Y:S01]  /*139c0*/  LOP3.LUT P4, RZ, R9, 0x8, RZ, 0xc0, !PT ;  /* 0x0000000809ff7812 */ /* 0x000fe2000788c0ff */
[----:B------:R0:W-:Y:S02]  /*139d0*/  STL [R1+0x14], R9 ;  /* 0x0000140901007387 */ /* 0x0001e40000100800 */
[----:B------:R-:W-:-:S05]  /*139e0*/  @!P5 LEA R5, P6, R8, R5, 0x1 ;  /* 0x000000050805d211 */ /* 0x000fca00078c08ff */
[----:B------:R-:W-:-:S05]  /*139f0*/  @!P5 IMAD.X R4, RZ, RZ, R4, P6 ;  /* 0x000000ffff04d224 */ /* 0x000fca00030e0604 */
[----:B0-----:R-:W-:-:S07]  /*13a00*/  @!P5 LOP3.LUT R5, R5, R4, RZ, 0x3c, !PT ;  /* 0x000000040505d212 */ /* 0x001fce00078e3cff */
[----:B------:R-:W-:Y:S05]  /*13a10*/  WARPSYNC.COLLECTIVE R15, `(.L_x_1263) ;  /* 0x000000000f087348 */ /* 0x000fea0003c00000 */
[----:B------:R0:W1:Y:S02]  /*13a20*/  SHFL.IDX P6, R14, R13, R12, R11 ;  /* 0x0000000c0d0e7389 */ /* 0x00006400000c000b */
[----:B01----:R-:W-:Y:S01]  /*13a30*/  ENDCOLLECTIVE ;  /* 0x000000000000791b */ /* 0x003fe20003800000 */
.L_x_1263:
[----:B------:R-:W-:-:S04]  /*13a40*/  @!P5 LOP3.LUT R4, R5, R4, RZ, 0x3c, !PT ;  /* 0x000000040504d212 */ /* 0x000fc800078e3cff */
[----:B------:R-:W-:-:S05]  /*13a50*/  @!P5 LOP3.LUT R5, R5, R4, RZ, 0x3c, !PT ;  /* 0x000000040505d212 */ /* 0x000fca00078e3cff */
[----:B------:R-:W-:Y:S01]  /*13a60*/  @!PT LDS RZ, [RZ] ;  /* 0x00000000fffff984 */ /* 0x000fe20000000800 */
[----:B------:R-:W-:Y:S01]  /*13a70*/  @!PT LDS RZ, [RZ] ;  /* 0x00000000fffff984 */ /* 0x000fe20000000800 */
[----:B------:R-:W-:Y:S01]  /*13a80*/  @!PT LDS RZ, [RZ] ;  /* 0x00000000fffff984 */ /* 0x000fe20000000800 */
[----:B------:R0:W-:Y:S01]  /*13a90*/  @!P5 LDGSTS.E.BYPASS.LTC128B.128 [R7+0x22400], desc[UR38][R4.64], !P3 ;  /* 0x224000000407dfae */ /* 0x0001e2000d901d66 */
[----:B------:R-:W-:-:S03]  /*13aa0*/  IMAD.MOV.U32 R13, RZ, RZ, R2 ;  /* 0x000000ffff0d7224 */ /* 0x000fc600078e0002 */
[----:B------:R0:W-:Y:S04]  /*13ab0*/  @!P5 LDGSTS.E.BYPASS.LTC128B.128 [R7+0x26400], desc[UR38][R4.64+0x80], !P2 ;  /* 0x264000800407dfae */ /* 0x0001e8000d101d66 */
[----:B------:R0:W-:Y:S04]  /*13ac0*/  @!P5 LDGSTS.E.BYPASS.LTC128B.128 [R7+0x2a400], desc[UR38][R4.64+0x100], !P1 ;  /* 0x2a4001000407dfae */ /* 0x0001e8000c901d66 */
[----:B------:R0:W-:Y:S01]  /*13ad0*/  @!P5 LDGSTS.E.BYPASS.LTC128B.128 [R7+0x2e400], desc[UR38][R4.64+0x180], !P0 ;  /* 0x2e4001800407dfae */ /* 0x0001e2000c101d66 */
[----:B------:R-:W-:Y:S01]  /*13ae0*/  IMAD.MOV.U32 R6, RZ, RZ, R14 ;  /* 0x000000ffff067224 */ /* 0x000fe200078e000e */
[----:B------:R-:W-:-:S13]  /*13af0*/  LOP3.LUT P5, RZ, R9, 0x4, RZ, 0xc0, !PT ;  /* 0x0000000409ff7812 */ /* 0x000fda00078ac0ff */
[----:B0-----:R-:W-:Y:S05]  /*13b00*/  WARPSYNC.COLLECTIVE R15, `(.L_x_1264) ;  /* 0x000000000f087348 */ /* 0x001fea0003c00000 */
[----:B------:R1:W2:Y:S02]  /*13b10*/  SHFL.IDX P6, R14, R13, R12, R11 ;  /* 0x0000000c0d0e7389 */ /* 0x0002a400000c000b */
[----:B012---:R-:W-:Y:S01]  /*13b20*/  ENDCOLLECTIVE ;  /* 0x000000000000791b */ /* 0x007fe20003800000 */
.L_x_1264:
        /* <DEDUP_REMOVED lines=8> */
[----:B------:R0:W-:Y:S03]  /*13bb0*/  @!P4 LDGSTS.E.BYPASS.LTC128B.128 [R7+0x22c00], desc[UR38][R4.64], !P3 ;  /* 0x22c000000407cfae */ /* 0x0001e6000d901d66 */
[----:B0-----:R-:W-:Y:S05]  /*13bc0*/  WARPSYNC.COLLECTIVE R15, `(.L_x_1265) ;  /* 0x000000000f087348 */ /* 0x001fea0003c00000 */
[----:B------:R1:W2:Y:S02]  /*13bd0*/  SHFL.IDX P6, R14, R13, R12, R11 ;  /* 0x0000000c0d0e7389 */ /* 0x0002a400000c000b */
[----:B012---:R-:W-:Y:S01]  /*13be0*/  ENDCOLLECTIVE ;  /* 0x000000000000791b */ /* 0x007fe20003800000 */
.L_x_1265:
[----:B------:R-:W-:Y:S01]  /*13bf0*/  @!PT LDS RZ, [RZ] ;  /* 0x00000000fffff984 */ /* 0x000fe20000000800 */
[----:B------:R-:W-:Y:S01]  /*13c00*/  @!PT LDS RZ, [RZ] ;  /* 0x00000000fffff984 */ /* 0x000fe20000000800 */
[----:B------:R-:W-:Y:S01]  /*13c10*/  @!PT LDS RZ, [RZ] ;  /* 0x00000000fffff984 */ /* 0x000fe20000000800 */
[----:B------:R0:W-:Y:S04]  /*13c20*/  @!P4 LDGSTS.E.BYPASS.LTC128B.128 [R7+0x26c00], desc[UR38][R4.64+0x80], !P2 ;  /* 0x26c000800407cfae */ /* 0x0001e8000d101d66 */
[----:B------:R0:W-:Y:S04]  /*13c30*/  @!P4 LDGSTS.E.BYPASS.LTC128B.128 [R7+0x2ac00], desc[UR38][R4.64+0x100], !P1 ;  /* 0x2ac001000407cfae */ /* 0x0001e8000c901d66 */
[----:B------:R0:W-:Y:S01]  /*13c40*/  @!P4 LDGSTS.E.BYPASS.LTC128B.128 [R7+0x2ec00], desc[UR38][R4.64+0x180], !P0 ;  /* 0x2ec001800407cfae */ /* 0x0001e2000c101d66 */
[----:B------:R-:W-:Y:S01]  /*13c50*/  LOP3.LUT P4, RZ, R9, 0x2, RZ, 0xc0, !PT ;  /* 0x0000000209ff7812 */ /* 0x000fe2000788c0ff */
[----:B------:R-:W-:-:S02]  /*13c60*/  IMAD.MOV.U32 R13, RZ, RZ, R2 ;  /* 0x000000ffff0d7224 */ /* 0x000fc400078e0002 */
[----:B------:R-:W-:-:S10]  /*13c70*/  IMAD.MOV.U32 R6, RZ, RZ, R14 ;  /* 0x000000ffff067224 */ /* 0x000fd400078e000e */
[----:B0-----:R-:W-:Y:S05]  /*13c80*/  WARPSYNC.COLLECTIVE R15, `(.L_x_1266) ;  /* 0x000000000f087348 */ /* 0x001fea0003c00000 */
[----:B------:R1:W2:Y:S02]  /*13c90*/  SHFL.IDX P6, R14, R13, R12, R11 ;  /* 0x0000000c0d0e7389 */ /* 0x0002a400000c000b */
[----:B012---:R-:W-:Y:S01]  /*13ca0*/  ENDCOLLECTIVE ;  /* 0x000000000000791b */ /* 0x007fe20003800000 */
.L_x_1266:
        /* <DEDUP_REMOVED lines=12> */
.L_x_1267:
        /* <DEDUP_REMOVED lines=12> */
.L_x_1268:
        /* <DEDUP_REMOVED lines=12> */
.L_x_1269:
        /* <DEDUP_REMOVED lines=12> */
.L_x_1270:
        /* <DEDUP_REMOVED lines=12> */
.L_x_1271:
[----:B------:R-:W-:Y:S01]  /*14070*/  @!PT LDS RZ, [RZ] ;  /* 0x00000000fffff984 */ /* 0x000fe20000000800 */
[----:B------:R-:W-:Y:S01]  /*14080*/  @!PT LDS RZ, [RZ] ;  /* 0x00000000fffff984 */ /* 0x000fe20000000800 */
[----:B------:R-:W-:Y:S01]  /*14090*/  @!PT LDS RZ, [RZ] ;  /* 0x00000000fffff984 */ /* 0x000fe20000000800 */
[----:B------:R0:W-:Y:S04]  /*140a0*/  @!P5 LDGSTS.E.BYPASS.LTC128B.128 [R7+0x28400], desc[UR38][R4.64+0x80], !P2 ;  /* 0x284000800407dfae */ /* 0x0001e8000d101d66 */
[----:B------:R0:W-:Y:S04]  /*140b0*/  @!P5 LDGSTS.E.BYPASS.LTC128B.128 [R7+0x2c400], desc[UR38][R4.64+0x100], !P1 ;  /* 0x2c4001000407dfae */ /* 0x0001e8000c901d66 */
[----:B------:R0:W-:Y:S01]  /*140c0*/  @!P5 LDGSTS.E.BYPASS.LTC128B.128 [R7+0x30400], desc[UR38][R4.64+0x180], !P0 ;  /* 0x304001800407dfae */ /* 0x0001e2000c101d66 */
[----:B------:R-:W-:Y:S02]  /*140d0*/  IMAD.MOV.U32 R13, RZ, RZ, R2 ;  /* 0x000000ffff0d7224 */ /* 0x000fe400078e0002 */
[----:B------:R-:W-:-:S07]  /*140e0*/  IMAD.MOV.U32 R6, RZ, RZ, R14 ;  /* 0x000000ffff067224 */ /* 0x000fce00078e000e */
[----:B0-----:R-:W-:Y:S05]  /*140f0*/  WARPSYNC.COLLECTIVE R15, `(.L_x_1272) ;  /* 0x000000000f087348 */ /* 0x001fea0003c00000 */
[----:B------:R1:W2:Y:S02]  /*14100*/  SHFL.IDX P6, R14, R13, R12, R11 ;  /* 0x0000000c0d0e7389 */ /* 0x0002a400000c000b */
[----:B012---:R-:W-:Y:S01]  /*14110*/  ENDCOLLECTIVE ;  /* 0x000000000000791b */ /* 0x007fe20003800000 */
.L_x_1272:
[----:B------:R-:W-:Y:S02]  /*14120*/  IMAD.MOV.U32 R13, RZ, RZ, R0 ;  /* 0x000000ffff0d7224 */ /* 0x000fe400078e0000 */
[----:B------:R-:W-:Y:S01]  /*14130*/  IMAD.MOV.U32 R12, RZ, RZ, 0x6 ;  /* 0x00000006ff0c7424 */ /* 0x000fe200078e00ff */
[----:B------:R-:W-:Y:S01]  /*14140*/  LOP3.LUT P6, RZ, R9, 0x20, RZ, 0xc0, !PT ;  /* 0x0000002009ff7812 */ /* 0x000fe200078cc0ff */
[----:B------:R-:W-:-:S12]  /*14150*/  IMAD.MOV.U32 R4, RZ, RZ, R14 ;  /* 0x000000ffff047224 */ /* 0x000fd800078e000e */
        /* <DEDUP_REMOVED lines=12> */
.L_x_1273:
[----:B------:R-:W-:Y:S02]  /*14220*/  IMAD.MOV.U32 R13, RZ, RZ, R2 ;  /* 0x000000ffff0d7224 */ /* 0x000fe400078e0002 */
[----:B------:R-:W-:-:S07]  /*14230*/  IMAD.MOV.U32 R6, RZ, RZ, R14 ;  /* 0x000000ffff067224 */ /* 0x000fce00078e000e */
[----:B------:R-:W-:Y:S05]  /*14240*/  WARPSYNC.COLLECTIVE R15, `(.L_x_1274) ;  /* 0x000000000f087348 */ /* 0x000fea0003c00000 */
[----:B------:R0:W1:Y:S02]  /*14250*/  SHFL.IDX P6, R14, R13, R12, R11 ;  /* 0x0000000c0d0e7389 */ /* 0x00006400000c000b */
[----:B01----:R-:W-:Y:S01]  /*14260*/  ENDCOLLECTIVE ;  /* 0x000000000000791b */ /* 0x003fe20003800000 */
.L_x_1274:
[----:B------:R-:W-:Y:S02]  /*14270*/  IMAD.MOV.U32 R13, RZ, RZ, R0 ;  /* 0x000000ffff0d7224 */ /* 0x000fe400078e0000 */
[----:B------:R-:W-:Y:S02]  /*14280*/  IMAD.MOV.U32 R12, RZ, RZ, 0x7 ;  /* 0x00000007ff0c7424 */ /* 0x000fe400078e00ff */
[----:B------:R-:W-:-:S07]  /*14290*/  IMAD.MOV.U32 R4, RZ, RZ, R14 ;  /* 0x000000ffff047224 */ /* 0x000fce00078e000e */
[----:B------:R-:W-:Y:S05]  /*142a0*/  WARPSYNC.COLLECTIVE R15, `(.L_x_1275) ;  /* 0x000000000f087348 */ /* 0x000fea0003c00000 */
[----:B------:R0:W1:Y:S02]  /*142b0*/  SHFL.IDX P6, R14, R13, R12, R11 ;  /* 0x0000000c0d0e7389 */ /* 0x00006400000c000b */
[----:B01----:R-:W-:Y:S01]  /*142c0*/  ENDCOLLECTIVE ;  /* 0x000000000000791b */ /* 0x003fe20003800000 */
.L_x_1275:
[----:B------:R-:W-:-:S05]  /*142d0*/  @!P4 LEA R4, P5, R8, R4, 0x1 ;  /* 0x000000040804c211 */ /* 0x000fca00078a08ff */
[----:B------:R-:W-:-:S05]  /*142e0*/  @!P4 IMAD.X R5, RZ, RZ, R6, P5 ;  /* 0x000000ffff05c224 */ /* 0x000fca00028e0606 */
[----:B------:R-:W-:Y:S01]  /*142f0*/  @!PT LDS RZ, [RZ] ;  /* 0x00000000fffff984 */ /* 0x000fe20000000800 */
[----:B------:R-:W-:Y:S01]  /*14300*/  @!PT LDS RZ, [RZ] ;  /* 0x00000000fffff984 */ /* 0x000fe20000000800 */
[----:B------:R-:W-:Y:S01]  /*14310*/  @!PT LDS RZ, [RZ] ;  /* 0x00000000fffff984 */ /* 0x000fe20000000800 */
[----:B------:R0:W-:Y:S01]  /*14320*/  @!P4 LDGSTS.E.BYPASS.LTC128B.128 [R7+0x25400], desc[UR38][R4.64], !P3 ;  /* 0x254000000407cfae */ /* 0x0001e2000d901d66 */
[----:B------:R-:W-:-:S03]  /*14330*/  IMAD.MOV.U32 R13, RZ, RZ, R2 ;  /* 0x000000ffff0d7224 */ /* 0x000fc600078e0002 */
[----:B------:R0:W-:Y:S04]  /*14340*/  @!P4 LDGSTS.E.BYPASS.LTC128B.128 [R7+0x29400], desc[UR38][R4.64+0x80], !P2 ;  /* 0x294000800407cfae */ /* 0x0001e8000d101d66 */
[----:B------:R0:W-:Y:S01]  /*14350*/  @!P4 LDGSTS.E.BYPASS.LTC128B.128 [R7+0x2d400], desc[UR38][R4.64+0x100], !P1 ;  /* 0x2d4001000407cfae */ /* 0x0001e2000c901d66 */
[----:B------:R-:W-:-:S03]  /*14360*/  IMAD.MOV.U32 R6, RZ, RZ, R14 ;  /* 0x000000ffff067224 */ /* 0x000fc600078e000e */
[----:B------:R0:W-:Y:S04]  /*14370*/  @!P4 LDGSTS.E.BYPASS.LTC128B.128 [R7+0x31400], desc[UR38][R4.64+0x180], !P0 ;  /* 0x314001800407cfae */ /* 0x0001e8000c101d66 */
[----:B0-----:R-:W-:Y:S05]  /*14380*/  WARPSYNC.COLLECTIVE R15, `(.L_x_1276) ;  /* 0x000000000f087348 */ /* 0x001fea0003c00000 */
[----:B------:R1:W2:Y:S02]  /*14390*/  SHFL.IDX P6, R14, R13, R12, R11 ;  /* 0x0000000c0d0e7389 */ /* 0x0002a400000c000b */
[----:B012---:R-:W-:Y:S01]  /*143a0*/  ENDCOLLECTIVE ;  /* 0x000000000000791b */ /* 0x007fe20003800000 */
.L_x_1276:
[----:B------:R-:W-:Y:S01]  /*143b0*/  IMAD.MOV.U32 R2, RZ, RZ, R14 ;  /* 0x000000ffff027224 */ /* 0x000fe200078e000e */
[----:B------:R-:W-:Y:S06]  /*143c0*/  BRA `(.L_x_1277) ;  /* 0xffffffa8004c7947 */ /* 0x000fec000383ffff */
.L_x_1144:
[----:B0-----:R0:W1:Y:S02]  /*143d0*/  SYNCS.PHASECHK.TRANS64.TRYWAIT P0, [R18+URZ+0x32420], R0 ;  /* 0x03242000120075a7 */ /* 0x001064000800017f */
[----:B-1----:R-:W-:Y:S05]  /*143e0*/  @!P0 NANOSLEEP.SYNCS 0x989680 ;  /* 0x009896800000895d */ /* 0x002fea0003900000 */
[----:B------:R-:W1:Y:S02]  /*143f0*/  @!P0 SYNCS.PHASECHK.TRANS64 P0, [R18+URZ+0x32420], R0 ;  /* 0x03242000120085a7 */ /* 0x000e64000800007f */
[----:B-1----:R-:W-:Y:S05]  /*14400*/  @!P0 BRA `(.L_x_1144) ;  /* 0xfffffffc00f08947 */ /* 0x002fea000383ffff */
[----:B------:R-:W-:Y:S05]  /*14410*/  BRA `(.L_x_1278) ;  /* 0xffffffa800c47947 */ /* 0x000fea000383ffff */
.L_x_1148:
[----:B0-----:R0:W1:Y:S02]  /*14420*/  SYNCS.PHASECHK.TRANS64.TRYWAIT P0, [R2+URZ+0x32460], R0 ;  /* 0x03246000020075a7 */ /* 0x001064000800017f */
[----:B-1----:R-:W-:Y:S05]  /*14430*/  @!P0 NANOSLEEP.SYNCS 0x989680 ;  /* 0x009896800000895d */ /* 0x002fea0003900000 */
[----:B------:R-:W1:Y:S02]  /*14440*/  @!P0 SYNCS.PHASECHK.TRANS64 P0, [R2+URZ+0x32460], R0 ;  /* 0x03246000020085a7 */ /* 0x000e64000800007f */
[----:B-1----:R-:W-:Y:S05]  /*14450*/  @!P0 BRA `(.L_x_1148) ;  /* 0xfffffffc00f08947 */ /* 0x002fea000383ffff */
[----:B------:R-:W-:Y:S05]  /*14460*/  BRA `(.L_x_1279) ;  /* 0xffffffa800e87947 */ /* 0x000fea000383ffff */
.L_x_1163:
[----:B-1----:R1:W2:Y:S02]  /*14470*/  SYNCS.PHASECHK.TRANS64.TRYWAIT P0, [R2+URZ+0x32440], R6 ;  /* 0x03244006020075a7 */ /* 0x0022a4000800017f */
[----:B--2---:R-:W-:Y:S05]  /*14480*/  @!P0 NANOSLEEP.SYNCS 0x989680 ;  /* 0x009896800000895d */ /* 0x004fea0003900000 */
[----:B------:R-:W2:Y:S02]  /*14490*/  @!P0 SYNCS.PHASECHK.TRANS64 P0, [R2+URZ+0x32440], R6 ;  /* 0x03244006020085a7 */ /* 0x000ea4000800007f */
[----:B--2---:R-:W-:Y:S05]  /*144a0*/  @!P0 BRA `(.L_x_1163) ;  /* 0xfffffffc00f08947 */ /* 0x004fea000383ffff */
[----:B------:R-:W-:Y:S05]  /*144b0*/  BRA `(.L_x_1280) ;  /* 0xffffffb400087947 */ /* 0x000fea000383ffff */
.L_x_1168:
[----:B0-----:R0:W2:Y:S02]  /*144c0*/  SYNCS.PHASECHK.TRANS64.TRYWAIT P0, [R2+URZ+0x32460], R6 ;  /* 0x03246006020075a7 */ /* 0x0010a4000800017f */
[----:B--2---:R-:W-:Y:S05]  /*144d0*/  @!P0 NANOSLEEP.SYNCS 0x989680 ;  /* 0x009896800000895d */ /* 0x004fea0003900000 */
[----:B------:R-:W2:Y:S02]  /*144e0*/  @!P0 SYNCS.PHASECHK.TRANS64 P0, [R2+URZ+0x32460], R6 ;  /* 0x03246006020085a7 */ /* 0x000ea4000800007f */
[----:B--2---:R-:W-:Y:S05]  /*144f0*/  @!P0 BRA `(.L_x_1168) ;  /* 0xfffffffc00f08947 */ /* 0x004fea000383ffff */
[----:B------:R-:W-:Y:S05]  /*14500*/  BRA `(.L_x_1281) ;  /* 0xffffffb400847947 */ /* 0x000fea000383ffff */
.L_x_1179:
[----:B-1----:R1:W2:Y:S02]  /*14510*/  SYNCS.PHASECHK.TRANS64.TRYWAIT P0, [R2+URZ+0x32440], R3 ;  /* 0x03244003020075a7 */ /* 0x0022a4000800017f */
[----:B--2---:R-:W-:Y:S05]  /*14520*/  @!P0 NANOSLEEP.SYNCS 0x989680 ;  /* 0x009896800000895d */ /* 0x004fea0003900000 */
[----:B------:R-:W2:Y:S02]  /*14530*/  @!P0 SYNCS.PHASECHK.TRANS64 P0, [R2+URZ+0x32440], R3 ;  /* 0x03244003020085a7 */ /* 0x000ea4000800007f */
[----:B--2---:R-:W-:Y:S05]  /*14540*/  @!P0 BRA `(.L_x_1179) ;  /* 0xfffffffc00f08947 */ /* 0x004fea000383ffff */
[----:B------:R-:W-:Y:S05]  /*14550*/  BRA `(.L_x_1282) ;  /* 0xffffffbc00707947 */ /* 0x000fea000383ffff */
.L_x_1184:
[----:B--2---:R2:W3:Y:S02]  /*14560*/  SYNCS.PHASECHK.TRANS64.TRYWAIT P0, [R2+URZ+0x32460], R3 ;  /* 0x03246003020075a7 */ /* 0x0044e4000800017f */
[----:B---3--:R-:W-:Y:S05]  /*14570*/  @!P0 NANOSLEEP.SYNCS 0x989680 ;  /* 0x009896800000895d */ /* 0x008fea0003900000 */
[----:B------:R-:W3:Y:S02]  /*14580*/  @!P0 SYNCS.PHASECHK.TRANS64 P0, [R2+URZ+0x32460], R3 ;  /* 0x03246003020085a7 */ /* 0x000ee4000800007f */
[----:B---3--:R-:W-:Y:S05]  /*14590*/  @!P0 BRA `(.L_x_1184) ;  /* 0xfffffffc00f08947 */ /* 0x008fea000383ffff */
[----:B------:R-:W-:Y:S05]  /*145a0*/  BRA `(.L_x_1283) ;  /* 0xffffffbc00ec7947 */ /* 0x000fea000383ffff */
.L_x_1195:
[----:B-1----:R1:W2:Y:S02]  /*145b0*/  SYNCS.PHASECHK.TRANS64.TRYWAIT P0, [R3+URZ+0x32440], R2 ;  /* 0x03244002030075a7 */ /* 0x0022a4000800017f */
[----:B--2---:R-:W-:Y:S05]  /*145c0*/  @!P0 NANOSLEEP.SYNCS 0x989680 ;  /* 0x009896800000895d */ /* 0x004fea0003900000 */
[----:B------:R-:W2:Y:S02]  /*145d0*/  @!P0 SYNCS.PHASECHK.TRANS64 P0, [R3+URZ+0x32440], R2 ;  /* 0x03244002030085a7 */ /* 0x000ea4000800007f */
[----:B--2---:R-:W-:Y:S05]  /*145e0*/  @!P0 BRA `(.L_x_1195) ;  /* 0xfffffffc00f08947 */ /* 0x004fea000383ffff */
[----:B------:R-:W-:Y:S05]  /*145f0*/  BRA `(.L_x_1284) ;  /* 0xffffffc400bc7947 */ /* 0x000fea000383ffff */
.L_x_1200:
[----:B--2---:R2:W3:Y:S02]  /*14600*/  SYNCS.PHASECHK.TRANS64.TRYWAIT P0, [R3+URZ+0x32460], R2 ;  /* 0x03246002030075a7 */ /* 0x0044e4000800017f */
[----:B---3--:R-:W-:Y:S05]  /*14610*/  @!P0 NANOSLEEP.SYNCS 0x989680 ;  /* 0x009896800000895d */ /* 0x008fea0003900000 */
[----:B------:R-:W3:Y:S02]  /*14620*/  @!P0 SYNCS.PHASECHK.TRANS64 P0, [R3+URZ+0x32460], R2 ;  /* 0x03246002030085a7 */ /* 0x000ee4000800007f */
[----:B---3--:R-:W-:Y:S05]  /*14630*/  @!P0 BRA `(.L_x_1200) ;  /* 0xfffffffc00f08947 */ /* 0x008fea000383ffff */
[----:B------:R-:W-:Y:S05]  /*14640*/  BRA `(.L_x_1285) ;  /* 0xffffffc800387947 */ /* 0x000fea000383ffff */
.L_x_1212:
        /* <DEDUP_REMOVED lines=9> */
.L_x_1287:
[----:B------:R-:W-:Y:S05]  /*146e0*/  BSYNC B0 ;  /* 0x0000000000007941 */ /* 0x000fea0003800000 */
.L_x_1286:
        /* <DEDUP_REMOVED lines=9> */
.L_x_1288:
        /* <DEDUP_REMOVED lines=26> */
.L_x_1289:
        /* <DEDUP_REMOVED lines=8> */
.L_x_1290:
        /* <DEDUP_REMOVED lines=8> */
.L_x_1291:
        /* <DEDUP_REMOVED lines=8> */
.L_x_1292:
        /* <DEDUP_REMOVED lines=8> */
.L_x_1293:
        /* <DEDUP_REMOVED lines=9> */
.L_x_1294:
[----:B------:R-:W-:Y:S01]  /*14bb0*/  IMAD.MOV.U32 R9, RZ, RZ, R14 ;  /* 0x000000ffff097224 */ /* 0x000fe200078e000e */
[----:B------:R-:W-:Y:S06]  /*14bc0*/  BRA `(.L_x_1295) ;  /* 0xffffffcc00807947 */ /* 0x000fec000383ffff */
.L_x_1215:
        /* <DEDUP_REMOVED lines=8> */
.L_x_1297:
[----:B------:R-:W-:Y:S05]  /*14c50*/  BSYNC B0 ;  /* 0x0000000000007941 */ /* 0x000fea0003800000 */
.L_x_1296:
        /* <DEDUP_REMOVED lines=10> */
.L_x_1298:
        /* <DEDUP_REMOVED lines=8> */
.L_x_1299:
        /* <DEDUP_REMOVED lines=8> */
.L_x_1300:
        /* <DEDUP_REMOVED lines=8> */
.L_x_1301:
        /* <DEDUP_REMOVED lines=9> */
.L_x_1302:
[----:B------:R-:W-:Y:S01]  /*14f10*/  IMAD.MOV.U32 R9, RZ, RZ, R14 ;  /* 0x000000ffff097224 */ /* 0x000fe200078e000e */
[----:B------:R-:W-:Y:S06]  /*14f20*/  BRA `(.L_x_1303) ;  /* 0xffffffcc00547947 */ /* 0x000fec000383ffff */
.L_x_1217:
[----:B------:R-:W-:Y:S01]  /*14f30*/  BSSY B0, `(.L_x_1304) ;  /* 0x0000006000007945 */ /* 0x000fe20003800000 */
[----:B------:R-:W-:Y:S01]  /*14f40*/  PLOP3.LUT P6, PT, P6, PT, PT, 0x8, 0x0 ;  /* 0x000000000000781c */ /* 0x000fe200037ce170 */
[----:B------:R-:W-:-:S12]  /*14f50*/  IMAD.MOV.U32 R15, RZ, RZ, -0x1 ;  /* 0xffffffffff0f7424 */ /* 0x000fd800078e00ff */
[----:B0-----:R-:W-:Y:S05]  /*14f60*/  WARPSYNC.COLLECTIVE R15, `(.L_x_1305) ;  /* 0x000000000f087348 */ /* 0x001fea0003c00000 */
[----:B------:R-:W-:Y:S01]  /*14f70*/  VOTE.ANY R14, PT, P6 ;  /* 0x00000000000e7806 */ /* 0x000fe200030e0100 */
[----:B0-----:R-:W-:Y:S06]  /*14f80*/  ENDCOLLECTIVE ;  /* 0x000000000000791b */ /* 0x001fec0003800000 */
.L_x_1305:
[----:B------:R-:W-:Y:S05]  /*14f90*/  BSYNC B0 ;  /* 0x0000000000007941 */ /* 0x000fea0003800000 */
.L_x_1304:
        /* <DEDUP_REMOVED lines=9> */
.L_x_1306:
[----:B------:R-:W-:Y:S02]  /*15030*/  IMAD.MOV.U32 R13, RZ, RZ, R6 ;  /* 0x000000ffff0d7224 */ /* 0x000fe400078e0006 */
[----:B------:R-:W-:-:S07]  /*15040*/  IMAD.MOV.U32 R5, RZ, RZ, R14 ;  /* 0x000000ffff057224 */ /* 0x000fce00078e000e */
[----:B------:R-:W-:Y:S05]  /*15050*/  WARPSYNC.COLLECTIVE R15, `(.L_x_1307) ;  /* 0x000000000f087348 */ /* 0x000fea0003c00000 */
[----:B------:R0:W1:Y:S02]  /*15060*/  SHFL.IDX P6, R14, R13, R12, R11 ;  /* 0x0000000c0d0e7389 */ /* 0x00006400000c000b */
[----:B01----:R-:W-:Y:S01]  /*15070*/  ENDCOLLECTIVE ;  /* 0x000000000000791b */ /* 0x003fe20003800000 */
.L_x_1307:
[----:B------:R-:W-:Y:S01]  /*15080*/  IMAD.MOV.U32 R6, RZ, RZ, R14 ;  /* 0x000000ffff067224 */ /* 0x000fe200078e000e */
[----:B------:R-:W-:Y:S06]  /*15090*/  BRA `(.L_x_1308) ;  /* 0xffffffcc00347947 */ /* 0x000fec000383ffff */
.L_x_1219:
[----:B------:R-:W-:Y:S01]  /*150a0*/  BSSY B0, `(.L_x_1309) ;  /* 0x0000007000007945 */ /* 0x000fe20003800000 */
[----:B------:R-:W-:Y:S02]  /*150b0*/  IMAD.MOV.U32 R13, RZ, RZ, R2 ;  /* 0x000000ffff0d7224 */ /* 0x000fe400078e0002 */
[----:B------:R-:W-:Y:S02]  /*150c0*/  IMAD.MOV.U32 R11, RZ, RZ, 0x1f ;  /* 0x0000001fff0b7424 */ /* 0x000fe400078e00ff */
[----:B------:R-:W-:-:S07]  /*150d0*/  IMAD.MOV.U32 R15, RZ, RZ, -0x1 ;  /* 0xffffffffff0f7424 */ /* 0x000fce00078e00ff */
[----:B0123--:R-:W-:Y:S05]  /*150e0*/  WARPSYNC.COLLECTIVE R15, `(.L_x_1310) ;  /* 0x000000000f087348 */ /* 0x00ffea0003c00000 */
[----:B------:R4:W0:Y:S02]  /*150f0*/  SHFL.IDX P6, R14, R13, R12, R11 ;  /* 0x0000000c0d0e7389 */ /* 0x00082400000c000b */
[----:B01234-:R-:W-:Y:S01]  /*15100*/  ENDCOLLECTIVE ;  /* 0x000000000000791b */ /* 0x01ffe20003800000 */
.L_x_1310:
[----:B------:R-:W-:Y:S05]  /*15110*/  BSYNC B0 ;  /* 0x0000000000007941 */ /* 0x000fea0003800000 */
.L_x_1309:
[----:B------:R-:W-:Y:S01]  /*15120*/  IMAD.MOV.U32 R2, RZ, RZ, R14 ;  /* 0x000000ffff027224 */ /* 0x000fe200078e000e */
[----:B------:R-:W-:Y:S06]  /*15130*/  BRA `(.L_x_1311) ;  /* 0xffffffcc00247947 */ /* 0x000fec000383ffff */
.L_x_1223:
[----:B0-----:R0:W1:Y:S02]  /*15140*/  SYNCS.PHASECHK.TRANS64.TRYWAIT P0, [R0+URZ+0x32420], R3 ;  /* 0x03242003000075a7 */ /* 0x001064000800017f */
[----:B-1----:R-:W-:Y:S05]  /*15150*/  @!P0 NANOSLEEP.SYNCS 0x989680 ;  /* 0x009896800000895d */ /* 0x002fea0003900000 */
[----:B------:R-:W1:Y:S02]  /*15160*/  @!P0 SYNCS.PHASECHK.TRANS64 P0, [R0+URZ+0x32420], R3 ;  /* 0x03242003000085a7 */ /* 0x000e64000800007f */
[----:B-1----:R-:W-:Y:S05]  /*15170*/  @!P0 BRA `(.L_x_1223) ;  /* 0xfffffffc00f08947 */ /* 0x002fea000383ffff */
[----:B------:R-:W-:Y:S05]  /*15180*/  BRA `(.L_x_1312) ;  /* 0xffffffd000bc7947 */ /* 0x000fea000383ffff */
.L_x_1224:
        /* <DEDUP_REMOVED lines=11> */
.L_x_1314:
[----:B------:R-:W-:Y:S05]  /*15240*/  BSYNC B0 ;  /* 0x0000000000007941 */ /* 0x000fea0003800000 */
.L_x_1313:
[----:B------:R-:W-:Y:S05]  /*15250*/  BRA `(.L_x_1315) ;  /* 0xffffffd000a47947 */ /* 0x000fea000383ffff */
.L_x_1227:
[----:B------:R-:W-:Y:S01]  /*15260*/  BSSY B1, `(.L_x_1316) ;  /* 0x0000006000017945 */ /* 0x000fe20003800000 */
[----:B------:R-:W-:-:S07]  /*15270*/  IMAD.MOV.U32 R15, RZ, RZ, -0x1 ;  /* 0xffffffffff0f7424 */ /* 0x000fce00078e00ff */
[----:B01----:R-:W-:Y:S05]  /*15280*/  WARPSYNC.COLLECTIVE R15, `(.L_x_1317) ;  /* 0x000000000f0c7348 */ /* 0x003fea0003c00000 */
[----:B------:R-:W-:Y:S02]  /*15290*/  ELECT P6, UR62, PT ;  /* 0x00000000003e782f */ /* 0x000fe400038c0000 */
[----:B------:R-:W-:Y:S01]  /*152a0*/  MOV R14, UR62 ;  /* 0x0000003e000e7c02 */ /* 0x000fe20008000f00 */
[----:B01----:R-:W-:Y:S10]  /*152b0*/  ENDCOLLECTIVE ;  /* 0x000000000000791b */ /* 0x003ff40003800000 */
.L_x_1317:
[----:B------:R-:W-:Y:S05]  /*152c0*/  BSYNC B1 ;  /* 0x0000000000017941 */ /* 0x000fea0003800000 */
.L_x_1316:
[----:B------:R-:W-:Y:S05]  /*152d0*/  BRA `(.L_x_1318) ;  /* 0xffffffd0009c7947 */ /* 0x000fea000383ffff */
.L_x_1229:
[----:B0-----:R0:W1:Y:S02]  /*152e0*/  SYNCS.PHASECHK.TRANS64.TRYWAIT P0, [R6+URZ], R5 ;  /* 0x00000005060075a7 */ /* 0x001064000800017f */
[----:B-1----:R-:W-:Y:S05]  /*152f0*/  @!P0 NANOSLEEP.SYNCS 0x989680 ;  /* 0x009896800000895d */ /* 0x002fea0003900000 */
[----:B------:R-:W1:Y:S02]  /*15300*/  @!P0 SYNCS.PHASECHK.TRANS64 P0, [R6+URZ], R5 ;  /* 0x00000005060085a7 */ /* 0x000e64000800007f */
[----:B-1----:R-:W-:Y:S05]  /*15310*/  @!P0 BRA `(.L_x_1229) ;  /* 0xfffffffc00f08947 */ /* 0x002fea000383ffff */
[----:B------:R-:W-:Y:S05]  /*15320*/  BRA `(.L_x_1319) ;  /* 0xffffffd000d47947 */ /* 0x000fea000383ffff */
.L_x_1230:
[----:B-1----:R1:W2:Y:S02]  /*15330*/  SYNCS.PHASECHK.TRANS64.TRYWAIT P0, [R7+URZ], R2 ;  /* 0x00000002070075a7 */ /* 0x0022a4000800017f */
[----:B--2---:R-:W-:Y:S05]  /*15340*/  @!P0 NANOSLEEP.SYNCS 0x989680 ;  /* 0x009896800000895d */ /* 0x004fea0003900000 */
[----:B------:R-:W2:Y:S02]  /*15350*/  @!P0 SYNCS.PHASECHK.TRANS64 P0, [R7+URZ], R2 ;  /* 0x00000002070085a7 */ /* 0x000ea4000800007f */
[----:B--2---:R-:W-:Y:S05]  /*15360*/  @!P0 BRA `(.L_x_1230) ;  /* 0xfffffffc00f08947 */ /* 0x004fea000383ffff */
[----:B------:R-:W-:Y:S05]  /*15370*/  BRA `(.L_x_1320) ;  /* 0xffffffd000c87947 */ /* 0x000fea000383ffff */
.L_x_1232:
[----:B--2---:R2:W3:Y:S02]  /*15380*/  SYNCS.PHASECHK.TRANS64.TRYWAIT P0, [R4+URZ], R5 ;  /* 0x00000005040075a7 */ /* 0x0044e4000800017f */
[----:B---3--:R-:W-:Y:S05]  /*15390*/  @!P0 NANOSLEEP.SYNCS 0x989680 ;  /* 0x009896800000895d */ /* 0x008fea0003900000 */
[----:B------:R-:W3:Y:S02]  /*153a0*/  @!P0 SYNCS.PHASECHK.TRANS64 P0, [R4+URZ], R5 ;  /* 0x00000005040085a7 */ /* 0x000ee4000800007f */
[----:B---3--:R-:W-:Y:S05]  /*153b0*/  @!P0 BRA `(.L_x_1232) ;  /* 0xfffffffc00f08947 */ /* 0x008fea000383ffff */
[----:B------:R-:W-:Y:S05]  /*153c0*/  BRA `(.L_x_1321) ;  /* 0xffffffd000cc7947 */ /* 0x000fea000383ffff */
.L_x_1322:
        /* <DEDUP_REMOVED lines=11> */
.L_x_6132:


//--------------------- .text._ZN7cutlass13device_kernelIN5flash11enable_sm90INS1_16FlashAttnFwdSm90INS1_25CollectiveMainloopFwdSm90ILi2EN4cute5tupleIJNS5_1CILi1EEES8_S8_EEENS6_IJNS7_ILi128EEENS7_ILi96EEENS7_ILi64EEEEEELi256ENS_6half_tEfNS_4arch4Sm90ELb0ELb0ELb0ELb1ELb0ELb1ELb1ELb1ELb0ELb1ELb1ELb0EEENS1_21CollectiveEpilogueFwdINS6_IJSA_NS7_ILi256EEESB_EEES9_SE_SG_Li256ELb1ELb1ELb1ELb0EEENS1_36VarlenDynamicPersistentTileSchedulerILi128ELi96ELi256ELi128ELb1ELb1ELb1ELb0ELb1ELb1EEEEEEEEEvNT_6ParamsE --------------------------
	.section	.text._ZN7cutlass13device_kernelIN5flash11enable_sm90INS1_16FlashAttnFwdSm90INS1_25CollectiveMainloopFwdSm90ILi2EN4cute5tupleIJNS5_1CILi1EEES8_S8_EEENS6_IJNS7_ILi128EEENS7_ILi96EEENS7_ILi64EEEEEELi256ENS_6half_tEfNS_4arch4Sm90ELb0ELb0ELb0ELb1ELb0ELb1ELb1ELb1ELb0ELb1ELb1ELb0EEENS1_21CollectiveEpilogueFwdINS6_IJSA_NS7_ILi256EEESB_EEES9_SE_SG_Li256ELb1ELb1ELb1ELb0EEENS1_36VarlenDynamicPersistentTileSchedulerILi128ELi96ELi256ELi128ELb1ELb1ELb1ELb0ELb1ELb1EEEEEEEEEvNT_6ParamsE,"ax",@progbits
	.align	128
.text._ZN7cutlass13device_kernelIN5flash11enable_sm90INS1_16FlashAttnFwdSm90INS1_25CollectiveMainloopFwdSm90ILi2EN4cute5tupleIJNS5_1CILi1EEES8_S8_EEENS6_IJNS7_ILi128EEENS7_ILi96EEENS7_ILi64EEEEEELi256ENS_6half_tEfNS_4arch4Sm90ELb0ELb0ELb0ELb1ELb0ELb1ELb1ELb1ELb0ELb1ELb1ELb0EEENS1_21CollectiveEpilogueFwdINS6_IJSA_NS7_ILi256EEESB_EEES9_SE_SG_Li256ELb1ELb1ELb1ELb0EEENS1_36VarlenDynamicPersistentTileSchedulerILi128ELi96ELi256ELi128ELb1ELb1ELb1ELb0ELb1ELb1EEEEEEEEEvNT_6ParamsE:
        .type           _ZN7cutlass13device_kernelIN5flash11enable_sm90INS1_16FlashAttnFwdSm90INS1_25CollectiveMainloopFwdSm90ILi2EN4cute5tupleIJNS5_1CILi1EEES8_S8_EEENS6_IJNS7_ILi128EEENS7_ILi96EEENS7_ILi64EEEEEELi256ENS_6half_tEfNS_4arch4Sm90ELb0ELb0ELb0ELb1ELb0ELb1ELb1ELb1ELb0ELb1ELb1ELb0EEENS1_21CollectiveEpilogueFwdINS6_IJSA_NS7_ILi256EEESB_EEES9_SE_SG_Li256ELb1ELb1ELb1ELb0EEENS1_36VarlenDynamicPersistentTileSchedulerILi128ELi96ELi256ELi128ELb1ELb1ELb1ELb0ELb1ELb1EEEEEEEEEvNT_6ParamsE,@function
        .size           _ZN7cutlass13device_kernelIN5flash11enable_sm90INS1_16FlashAttnFwdSm90INS1_25CollectiveMainloopFwdSm90ILi2EN4cute5tupleIJNS5_1CILi1EEES8_S8_EEENS6_IJNS7_ILi128EEENS7_ILi96EEENS7_ILi64EEEEEELi256ENS_6half_tEfNS_4arch4Sm90ELb0ELb0ELb0ELb1ELb0ELb1ELb1ELb1ELb0ELb1ELb1ELb0EEENS1_21CollectiveEpilogueFwdINS6_IJSA_NS7_ILi256EEESB_EEES9_SE_SG_Li256ELb1ELb1ELb1ELb0EEENS1_36VarlenDynamicPersistentTileSchedulerILi128ELi96ELi256ELi128ELb1ELb1ELb1ELb0ELb1ELb1EEEEEEEEEvNT_6ParamsE,(.L_x_6133 - _ZN7cutlass13device_kernelIN5flash11enable_sm90INS1_16FlashAttnFwdSm90INS1_25CollectiveMainloopFwdSm90ILi2EN4cute5tupleIJNS5_1CILi1EEES8_S8_EEENS6_IJNS7_ILi128EEENS7_ILi96EEENS7_ILi64EEEEEELi256ENS_6half_tEfNS_4arch4Sm90ELb0ELb0ELb0ELb1ELb0ELb1ELb1ELb1ELb0ELb1ELb1ELb0EEENS1_21CollectiveEpilogueFwdINS6_IJSA_NS7_ILi256EEESB_EEES9_SE_SG_Li256ELb1ELb1ELb1ELb0EEENS1_36VarlenDynamicPersistentTileSchedulerILi128ELi96ELi256ELi128ELb1ELb1ELb1ELb0ELb1ELb1EEEEEEEEEvNT_6ParamsE)
        .other          _ZN7cutlass13device_kernelIN5flash11enable_sm90INS1_16FlashAttnFwdSm90INS1_25CollectiveMainloopFwdSm90ILi2EN4cute5tupleIJNS5_1CILi1EEES8_S8_EEENS6_IJNS7_ILi128EEENS7_ILi96EEENS7_ILi64EEEEEELi256ENS_6half_tEfNS_4arch4Sm90ELb0ELb0ELb0ELb1ELb0ELb1ELb1ELb1ELb0ELb1ELb1ELb0EEENS1_21CollectiveEpilogueFwdINS6_IJSA_NS7_ILi256EEESB_EEES9_SE_SG_Li256ELb1ELb1ELb1ELb0EEENS1_36VarlenDynamicPersistentTileSchedulerILi128ELi96ELi256ELi128ELb1ELb1ELb1ELb0ELb1ELb1EEEEEEEEEvNT_6ParamsE,@"STO_CUDA_ENTRY STV_DEFAULT"
_ZN7cutlass13device_kernelIN5flash11enable_sm90INS1_16FlashAttnFwdSm90INS1_25CollectiveMainloopFwdSm90ILi2EN4cute5tupleIJNS5_1CILi1EEES8_S8_EEENS6_IJNS7_ILi128EEENS7_ILi96EEENS7_ILi64EEEEEELi256ENS_6half_tEfNS_4arch4Sm90ELb0ELb0ELb0ELb1ELb0ELb1ELb1ELb1ELb0ELb1ELb1ELb0EEENS1_21CollectiveEpilogueFwdINS6_IJSA_NS7_ILi256EEESB_EEES9_SE_SG_Li256ELb1ELb1ELb1ELb0EEENS1_36VarlenDynamicPersistentTileSchedulerILi128ELi96ELi256ELi128ELb1ELb1ELb1ELb0ELb1ELb1EEEEEEEEEvNT_6ParamsE:
        /* <DEDUP_REMOVED lines=24> */
.L_x_1324:
[----:B------:R-:W-:Y:S05]  /*0180*/  BSYNC B0 ;  /* 0x0000000000007941 */ /* 0x000fea0003800000 */
.L_x_1323:
        /* <DEDUP_REMOVED lines=43> */
.L_x_1325:
        /* <DEDUP_REMOVED lines=22> */
.L_x_1326:
        /* <DEDUP_REMOVED lines=18> */
.L_x_1327:
        /* <DEDUP_REMOVED lines=22> */
.L_x_1328:
        /* <DEDUP_REMOVED lines=22> */
.L_x_1329:
[----:B0-----:R-:W-:Y:S01]  /*0980*/  UMOV UR4, 0x1 ;  /* 0x0000000100047882 */ /* 0x001fe20000000000 */
[----:B------:R-:W-:Y:S01]  /*0990*/  PLOP3.LUT P0, PT, PT, PT, UP0, 0x80, 0x0 ;  /* 0x000000000000781c */ /* 0x000fe20003f0f008 */
[----:B------:R-:W-:Y:S01]  /*09a0*/  USEL UR4, UR4, 0x2, !UP0 ;  /* 0x0000000204047887 */ /* 0x000fe2000c000000 */
[----:B------:R-:W-:Y:S01]  /*09b0*/  NOP ;  /* 0x0000000000007918 */ /* 0x000fe20000000000 */
[----:B------:R-:W-:Y:S01]  /*09c0*/  ULDC.64 UR60, c[0x0][0x208] ;  /* 0x00008200003c7ab9 */ /* 0x000fe20000000a00 */
[----:B------:R-:W-:Y:S03]  /*09d0*/  BSSY B9, `(.L_x_1330) ;  /* 0x0001b69000097945 */ /* 0x000fe60003800000 */
[----:B------:R-:W-:-:S05]  /*09e0*/  IMAD.U32 R2, RZ, RZ, UR4 ;  /* 0x00000004ff027e24 */ /* 0x000fca000f8e00ff */
[----:B------:R0:W-:Y:S01]  /*09f0*/  STL [R1+0xa0], R2 ;  /* 0x0000a00201007387 */ /* 0x0001e20000100800 */
[----:B-123--:R-:W-:Y:S06]  /*0a00*/  BAR.SYNC.DEFER_BLOCKING 0x0 ;  /* 0x0000000000007b1d */ /* 0x00efec0000010000 */
[----:B------:R-:W-:Y:S05]  /*0a10*/  @!P0 BRA `(.L_x_1331) ;  /* 0x0000012800f48947 */ /* 0x000fea0003800000 */
.L_x_1332:
[----:B------:R-:W-:-:S08]  /*0a20*/  NOP ;  /* 0x0000000000007918 */ /* 0x000fd00000000000 */
[----:B------:R-:W1:Y:S02]  /*0a30*/  USETMAXREG.TRY_ALLOC.CTAPOOL UP0, 0xf0 ;  /* 0x000000f0000079c8 */ /* 0x000e640008000600 */
[----:B-1----:R-:W-:-:S13]  /*0a40*/  PLOP3.LUT P0, PT, PT, PT, UP0, 0x80, 0x0 ;  /* 0x000000000000781c */ /* 0x002fda0003f0f008 */
[----:B------:R-:W-:Y:S05]  /*0a50*/  @!P0 BRA `(.L_x_1332) ;  /* 0xfffffffc00f08947 */ /* 0x000fea000383ffff */
[----:B------:R-:W-:Y:S01]  /*0a60*/  SHF.R.U32.HI R0, RZ, 0x7, R6 ;  /* 0x00000007ff007819 */ /* 0x000fe20000011606 */
[----:B------:R-:W1:Y:S08]  /*0a70*/  S2UR UR5, SR_CgaCtaId ;  /* 0x00000000000579c3 */ /* 0x000e700000008800 */
[----:B------:R-:W-:Y:S06]  /*0a80*/  BAR.ARV 0x8, 0x180 ;  /* 0x0206000000007b1d */ /* 0x000fec0000002000 */
[----:B------:R-:W-:Y:S01]  /*0a90*/  ISETP.NE.AND P0, PT, R0, 0x1, PT ;  /* 0x000000010000780c */ /* 0x000fe20003f05270 */
[----:B------:R-:W-:-:S12]  /*0aa0*/  UMOV UR4, 0x400 ;  /* 0x0000040000047882 */ /* 0x000fd80000000000 */
[----:B------:R-:W-:Y:S06]  /*0ab0*/  @!P0 BAR.ARV 0x9, 0x100 ;  /* 0x0244000000008b1d */ /* 0x000fec0000002000 */
[----:B-1----:R-:W-:Y:S02]  /*0ac0*/  ULEA UR4, UR5, UR4, 0x18 ;  /* 0x0000000405047291 */ /* 0x002fe4000f8ec03f */
[----:B------:R-:W-:Y:S04]  /*0ad0*/  BAR.SYNC.DEFER_BLOCKING 0x5, 0x180 ;  /* 0x0146000000007b1d */ /* 0x000fe80000010000 */
[----:B------:R-:W-:-:S02]  /*0ae0*/  IMAD.U32 R18, RZ, RZ, UR4 ;  /* 0x00000004ff127e24 */ /* 0x000fc4000f8e00ff */
[----:B------:R-:W-:-:S03]  /*0af0*/  ULDC UR4, c[0x0][0xd3c] ;  /* 0x00034f0000047ab9 */ /* 0x000fc60000000800 */
[----:B------:R-:W1:Y:S01]  /*0b00*/  LDS.128 R40, [R18+0x324d0] ;  /* 0x0324d00012287984 */ /* 0x000e620000000c00 */
[----:B------:R-:W-:Y:S06]  /*0b10*/  BAR.ARV 0x4, 0x180 ;  /* 0x0106000000007b1d */ /* 0x000fec0000002000 */
[----:B-1----:R-:W-:-:S13]  /*0b20*/  ISETP.GE.AND P0, PT, R43, UR4, PT ;  /* 0x000000042b007c0c */ /* 0x002fda000bf06270 */
[----:B------:R-:W-:Y:S05]  /*0b30*/  @P0 BRA `(.L_x_1333) ;  /* 0x000001b400480947 */ /* 0x000fea0003800000 */
[----:B------:R-:W2:Y:S01]  /*0b40*/  LDL R0, [R1+0xa0] ;  /* 0x0000a00001007983 */ /* 0x000ea20000100800 */
[----:B------:R-:W-:Y:S01]  /*0b50*/  VIADD R6, R6, 0xffffff80 ;  /* 0xffffff8006067836 */ /* 0x000fe20000000000 */
[----:B------:R-:W-:Y:S01]  /*0b60*/  CS2R R200, SRZ ;  /* 0x0000000000c87805 */ /* 0x000fe2000001ff00 */
[----:B------:R-:W-:Y:S02]  /*0b70*/  IMAD.MOV.U32 R208, RZ, RZ, RZ ;  /* 0x000000ffffd07224 */ /* 0x000fe400078e00ff */
[----:B------:R-:W-:Y:S01]  /*0b80*/  IMAD.MOV.U32 R228, RZ, RZ, RZ ;  /* 0x000000ffffe47224 */ /* 0x000fe200078e00ff */
[----:B------:R-:W-:-:S04]  /*0b90*/  SHF.R.S32.HI R3, RZ, 0x1f, R6 ;  /* 0x0000001fff037819 */ /* 0x000fc80000011406 */
[CC--:B0-----:R-:W-:Y:S02]  /*0ba0*/  LEA.HI R2, R3.reuse, R6.reuse, RZ, 0x4 ;  /* 0x0000000603027211 */ /* 0x0c1fe400078f20ff */
[CC--:B------:R-:W-:Y:S02]  /*0bb0*/  LEA.HI R218, R3.reuse, R6.reuse, RZ, 0x5 ;  /* 0x0000000603da7211 */ /* 0x0c0fe400078f28ff */
[----:B------:R-:W-:Y:S02]  /*0bc0*/  SHF.R.S32.HI R7, RZ, 0x4, R2 ;  /* 0x00000004ff077819 */ /* 0x000fe40000011402 */
[----:B------:R-:W-:Y:S02]  /*0bd0*/  LEA.HI R19, R3, R6, RZ, 0x2 ;  /* 0x0000000603137211 */ /* 0x000fe400078f10ff */
[----:B------:R-:W-:Y:S02]  /*0be0*/  LEA.HI R4, R2, R7, RZ, 0x1 ;  /* 0x0000000702047211 */ /* 0x000fe400078f08ff */
[----:B------:R-:W-:-:S02]  /*0bf0*/  SHF.R.S32.HI R218, RZ, 0x5, R218 ;  /* 0x00000005ffda7819 */ /* 0x000fc400000114da */
[----:B------:R-:W-:-:S05]  /*0c00*/  LOP3.LUT R4, R4, 0x1ffffffe, RZ, 0xc0, !PT ;  /* 0x1ffffffe04047812 */ /* 0x000fca00078ec0ff */
[----:B------:R-:W-:Y:S01]  /*0c10*/  IMAD.IADD R4, R7, 0x1, -R4 ;  /* 0x0000000107047824 */ /* 0x000fe200078e0a04 */
[----:B--2---:R-:W-:Y:S02]  /*0c20*/  R2UR UR4, R0 ;  /* 0x00000000000472ca */ /* 0x004fe400000e0000 */
[CC--:B------:R-:W-:Y:S02]  /*0c30*/  LEA.HI R0, R3.reuse, R6.reuse, RZ, 0x7 ;  /* 0x0000000603007211 */ /* 0x0c0fe400078f38ff */
[----:B------:R-:W-:Y:S02]  /*0c40*/  LEA.HI R3, R3, R6, RZ, 0x3 ;  /* 0x0000000603037211 */ /* 0x000fe400078f18ff */
[----:B------:R-:W-:Y:S02]  /*0c50*/  LOP3.LUT R5, R0, 0xffffff80, RZ, 0xc0, !PT ;  /* 0xffffff8000057812 */ /* 0x000fe400078ec0ff */
[----:B------:R-:W-:Y:S02]  /*0c60*/  LOP3.LUT R7, R3, 0xfffffff8, RZ, 0xc0, !PT ;  /* 0xfffffff803077812 */ /* 0x000fe400078ec0ff */
[----:B------:R-:W-:Y:S01]  /*0c70*/  LOP3.LUT R3, R19, 0xfffffffc, RZ, 0xc0, !PT ;  /* 0xfffffffc13037812 */ /* 0x000fe200078ec0ff */
[C---:B------:R-:W-:Y:S01]  /*0c80*/  IMAD.IADD R13, R6.reuse, 0x1, -R5 ;  /* 0x00000001060d7824 */ /* 0x040fe200078e0a05 */
[----:B------:R-:W-:Y:S01]  /*0c90*/  SHF.R.S32.HI R5, RZ, 0x7, R0 ;  /* 0x00000007ff057819 */ /* 0x000fe20000011400 */
[----:B------:R-:W-:Y:S01]  /*0ca0*/  ULOP3.LUT UR4, UR4, 0x1, URZ, 0xfc, !UPT ;  /* 0x0000000104047892 */ /* 0x000fe2000f8efc3f */
[----:B------:R-:W-:Y:S01]  /*0cb0*/  SHF.R.S32.HI R19, RZ, 0x2, R19 ;  /* 0x00000002ff137819 */ /* 0x000fe20000011413 */
[----:B------:R-:W-:Y:S01]  /*0cc0*/  IMAD.IADD R3, R6, 0x1, -R3 ;  /* 0x0000000106037824 */ /* 0x000fe200078e0a03 */
[----:B------:R-:W-:Y:S01]  /*0cd0*/  SHF.R.S32.HI R8, RZ, 0x1f, R13 ;  /* 0x0000001fff087819 */ /* 0x000fe2000001140d */
[----:B------:R-:W-:Y:S01]  /*0ce0*/  STL [R1+0x8c], R13 ;  /* 0x00008c0d01007387 */ /* 0x000fe20000100800 */
[----:B------:R-:W-:Y:S01]  /*0cf0*/  LEA.HI R0, R0, R5, RZ, 0x1 ;  /* 0x0000000500007211 */ /* 0x000fe200078f08ff */
[----:B------:R-:W-:Y:S01]  /*0d00*/  VIADD R227, R19, 0x40 ;  /* 0x0000004013e37836 */ /* 0x000fe20000000000 */
[-C--:B------:R-:W-:Y:S01]  /*0d10*/  LEA.HI R9, R8, R13.reuse, RZ, 0x2 ;  /* 0x0000000d08097211 */ /* 0x080fe200078f10ff */
[----:B------:R-:W-:Y:S01]  /*0d20*/  IMAD.IADD R7, R6, 0x1, -R7 ;  /* 0x0000000106077824 */ /* 0x000fe200078e0a07 */
[----:B------:R-:W-:Y:S01]  /*0d30*/  LOP3.LUT R0, R0, 0x3fffffe, RZ, 0xc0, !PT ;  /* 0x03fffffe00007812 */ /* 0x000fe200078ec0ff */
[----:B------:R-:W-:Y:S01]  /*0d40*/  IMAD.SHL.U32 R215, R227, 0x40, RZ ;  /* 0x00000040e3d77824 */ /* 0x000fe200078e00ff */
[--C-:B------:R-:W-:Y:S01]  /*0d50*/  SHF.R.S32.HI R10, RZ, 0x2, R9.reuse ;  /* 0x00000002ff0a7819 */ /* 0x100fe20000011409 */
[----:B------:R-:W-:Y:S01]  /*0d60*/  IMAD.SHL.U32 R203, R7, 0x8, RZ ;  /* 0x0000000807cb7824 */ /* 0x000fe200078e00ff */
[----:B------:R-:W-:Y:S01]  /*0d70*/  SHF.R.S32.HI R11, RZ, 0x1f, R9 ;  /* 0x0000001fff0b7819 */ /* 0x000fe20000011409 */
[----:B------:R-:W-:Y:S01]  /*0d80*/  IMAD.IADD R0, R5, 0x1, -R0 ;  /* 0x0000000105007824 */ /* 0x000fe200078e0a00 */
[----:B------:R-:W-:Y:S01]  /*0d90*/  LEA.HI R8, R8, R13, RZ, 0x5 ;  /* 0x0000000d08087211 */ /* 0x000fe200078f28ff */
[----:B------:R-:W-:Y:S01]  /*0da0*/  IMAD.SHL.U32 R16, R3, 0x8, RZ ;  /* 0x0000000803107824 */ /* 0x000fe200078e00ff */
[----:B------:R-:W-:Y:S01]  /*0db0*/  LEA.HI R11, R11, R10, RZ, 0x3 ;  /* 0x0000000a0b0b7211 */ /* 0x000fe200078f18ff */
[----:B------:R-:W-:Y:S01]  /*0dc0*/  IMAD.SHL.U32 R22, R3, 0x4, RZ ;  /* 0x0000000403167824 */ /* 0x000fe200078e00ff */
[----:B------:R-:W-:Y:S01]  /*0dd0*/  LOP3.LUT R5, R2, 0x3fffff0, RZ, 0xc0, !PT ;  /* 0x03fffff002057812 */ /* 0x000fe200078ec0ff */
[----:B------:R-:W-:Y:S01]  /*0de0*/  VIADD R221, R203, 0x40 ;  /* 0x00000040cbdd7836 */ /* 0x000fe20000000000 */
[----:B------:R-:W-:Y:S01]  /*0df0*/  LOP3.LUT R11, R11, 0xfffffff8, RZ, 0xc0, !PT ;  /* 0xfffffff80b0b7812 */ /* 0x000fe200078ec0ff */
[----:B------:R-:W-:Y:S01]  /*0e00*/  VIADD R220, R203, 0x80 ;  /* 0x00000080cbdc7836 */ /* 0x000fe20000000000 */
[----:B------:R-:W-:Y:S01]  /*0e10*/  SHF.R.S32.HI R8, RZ, 0x5, R8 ;  /* 0x00000005ff087819 */ /* 0x000fe20000011408 */
[----:B------:R-:W-:Y:S01]  /*0e20*/  IMAD.IADD R5, R6, 0x1, -R5 ;  /* 0x0000000106057824 */ /* 0x000fe200078e0a05 */
[----:B------:R-:W-:Y:S01]  /*0e30*/  LOP3.LUT R215, R215, 0x1c0, RZ, 0xc0, !PT ;  /* 0x000001c0d7d77812 */ /* 0x000fe200078ec0ff */
[----:B------:R-:W-:Y:S01]  /*0e40*/  IMAD.IADD R11, R10, 0x1, -R11 ;  /* 0x000000010a0b7824 */ /* 0x000fe200078e0a0b */
[----:B------:R-:W-:Y:S01]  /*0e50*/  LOP3.LUT R9, R9, 0x7ffffffc, RZ, 0xc0, !PT ;  /* 0x7ffffffc09097812 */ /* 0x000fe200078ec0ff */
[----:B------:R-:W-:Y:S01]  /*0e60*/  IMAD R5, R218, 0x10, R5 ;  /* 0x00000010da057824 */ /* 0x000fe200078e0205 */
[----:B------:R-:W-:Y:S01]  /*0e70*/  LOP3.LUT R6, R215, 0x38, R16, 0xf8, !PT ;  /* 0x00000038d7067812 */ /* 0x000fe200078ef810 */
[----:B------:R-:W-:Y:S01]  /*0e80*/  IMAD R11, R8, 0x10, R11 ;  /* 0x00000010080b7824 */ /* 0x000fe200078e020b */
[----:B------:R-:W-:Y:S01]  /*0e90*/  SHF.R.S32.HI R231, RZ, 0x1f, R19 ;  /* 0x0000001fffe77819 */ /* 0x000fe20000011413 */
[----:B------:R-:W-:Y:S01]  /*0ea0*/  IMAD R5, R5, 0x8, R4 ;  /* 0x0000000805057824 */ /* 0x000fe200078e0204 */
[----:B------:R-:W-:Y:S01]  /*0eb0*/  SHF.R.S32.HI R4, RZ, 0x1f, R227 ;  /* 0x0000001fff047819 */ /* 0x000fe200000114e3 */
[----:B------:R-:W-:-:S02]  /*0ec0*/  IMAD R12, R0, 0x40, R11 ;  /* 0x00000040000c7824 */ /* 0x000fc400078e020b */
[----:B------:R-:W-:Y:S01]  /*0ed0*/  IMAD.U32 R0, RZ, RZ, UR4 ;  /* 0x00000004ff007e24 */ /* 0x000fe2000f8e00ff */
[----:B------:R-:W-:Y:S01]  /*0ee0*/  LEA.HI R4, R4, R227, RZ, 0x3 ;  /* 0x000000e304047211 */ /* 0x000fe200078f18ff */
[----:B------:R-:W-:Y:S01]  /*0ef0*/  IMAD.IADD R9, R13, 0x1, -R9 ;  /* 0x000000010d097824 */ /* 0x000fe200078e0a09 */
[----:B------:R-:W-:Y:S01]  /*0f00*/  STL [R1+0x94], R12 ;  /* 0x0000940c01007387 */ /* 0x000fe20000100800 */
[----:B------:R-:W-:Y:S02]  /*0f10*/  IMAD.MOV.U32 R2, RZ, RZ, RZ ;  /* 0x000000ffff027224 */ /* 0x000fe400078e00ff */
[----:B------:R-:W-:Y:S01]  /*0f20*/  IMAD.SHL.U32 R4, R4, 0x40, RZ ;  /* 0x0000004004047824 */ /* 0x000fe200078e00ff */
[----:B------:R0:W-:Y:S01]  /*0f30*/  STL [R1+0x5c], R0 ;  /* 0x00005c0001007387 */ /* 0x0001e20000100800 */
[----:B------:R-:W-:Y:S02]  /*0f40*/  IMAD.SHL.U32 R232, R9, 0x2, RZ ;  /* 0x0000000209e87824 */ /* 0x000fe400078e00ff */
[----:B------:R-:W-:Y:S01]  /*0f50*/  VIADD R202, R22, 0x10 ;  /* 0x0000001016ca7836 */ /* 0x000fe20000000000 */
[----:B------:R-:W-:Y:S01]  /*0f60*/  LOP3.LUT R219, R4, 0xfffffe00, RZ, 0xc0, !PT ;  /* 0xfffffe0004db7812 */ /* 0x000fe200078ec0ff */
[----:B------:R-:W-:Y:S01]  /*0f70*/  VIADD R36, R232, 0x8 ;  /* 0x00000008e8247836 */ /* 0x000fe20000000000 */
[----:B------:R-:W-:Y:S01]  /*0f80*/  SHF.R.S32.HI R4, RZ, 0x1f, R221 ;  /* 0x0000001fff047819 */ /* 0x000fe200000114dd */
[----:B------:R-:W-:-:S02]  /*0f90*/  IMAD.SHL.U32 R4, R5, 0x8, RZ ;  /* 0x0000000805047824 */ /* 0x000fc400078e00ff */
[C---:B------:R-:W-:Y:S01]  /*0fa0*/  VIADD R33, R232.reuse, 0x20 ;  /* 0x00000020e8217836 */ /* 0x040fe20000000000 */
[C---:B0-----:R-:W-:Y:S01]  /*0fb0*/  LEA.HI R0, R3.reuse, R3, RZ, 0x1 ;  /* 0x0000000303007211 */ /* 0x041fe200078f08ff */
[C---:B------:R-:W-:Y:S01]  /*0fc0*/  VIADD R30, R232.reuse, 0x38 ;  /* 0x00000038e81e7836 */ /* 0x040fe20000000000 */
[----:B------:R0:W-:Y:S01]  /*0fd0*/  STL [R1+0x9c], R4 ;  /* 0x00009c0401007387 */ /* 0x0001e20000100800 */
[----:B------:R-:W-:Y:S01]  /*0fe0*/  VIADD R27, R232, 0x50 ;  /* 0x00000050e81b7836 */ /* 0x000fe20000000000 */
[----:B------:R-:W-:Y:S01]  /*0ff0*/  LOP3.LUT R0, R0, 0x1ffffffe, RZ, 0xc0, !PT ;  /* 0x1ffffffe00007812 */ /* 0x000fe200078ec0ff */
[C---:B------:R-:W-:Y:S02]  /*1000*/  VIADD R24, R232.reuse, 0x68 ;  /* 0x00000068e8187836 */ /* 0x040fe40000000000 */
[C---:B------:R-:W-:Y:S02]  /*1010*/  VIADD R15, R232.reuse, 0x80 ;  /* 0x00000080e80f7836 */ /* 0x040fe40000000000 */
[----:B------:R-:W-:Y:S01]  /*1020*/  IMAD.IADD R0, R3, 0x1, -R0 ;  /* 0x0000000103007824 */ /* 0x000fe200078e0a00 */
[----:B------:R-:W-:Y:S01]  /*1030*/  SHF.R.S32.HI R3, RZ, 0x1f, R203 ;  /* 0x0000001fff037819 */ /* 0x000fe200000114cb */
[----:B------:R-:W-:Y:S01]  /*1040*/  VIADD R11, R232, 0x98 ;  /* 0x00000098e80b7836 */ /* 0x000fe20000000000 */
[----:B------:R-:W-:Y:S01]  /*1050*/  SHF.R.U32.HI R3, RZ, 0x3, R215 ;  /* 0x00000003ff037819 */ /* 0x000fe200000116d7 */
[----:B------:R-:W-:-:S02]  /*1060*/  IMAD R0, R0, 0x8, R12 ;  /* 0x0000000800007824 */ /* 0x000fc400078e020c */
[C---:B------:R-:W-:Y:S01]  /*1070*/  VIADD R8, R232.reuse, 0xb0 ;  /* 0x000000b0e8087836 */ /* 0x040fe20000000000 */
[----:B------:R-:W-:Y:S01]  /*1080*/  LOP3.LUT R3, R219, R6, R3, 0xf6, !PT ;  /* 0x00000006db037212 */ /* 0x000fe200078ef603 */
[C---:B------:R-:W-:Y:S01]  /*1090*/  VIADD R5, R232.reuse, 0xc8 ;  /* 0x000000c8e8057836 */ /* 0x040fe20000000000 */
[----:B------:R-:W-:Y:S01]  /*10a0*/  SHF.R.S32.HI R6, RZ, 0x1f, R220 ;  /* 0x0000001fff067819 */ /* 0x000fe200000114dc */
[C---:B0-----:R-:W-:Y:S02]  /*10b0*/  VIADD R4, R232.reuse, 0xd0 ;  /* 0x000000d0e8047836 */ /* 0x041fe40000000000 */
[----:B------:R-:W-:Y:S02]  /*10c0*/  IMAD R3, R3, 0x2, R18 ;  /* 0x0000000203037824 */ /* 0x000fe400078e0212 */
[C---:B------:R-:W-:Y:S02]  /*10d0*/  VIADD R237, R232.reuse, 0xd8 ;  /* 0x000000d8e8ed7836 */ /* 0x040fe40000000000 */
[C---:B------:R-:W-:Y:S01]  /*10e0*/  VIADD R236, R232.reuse, 0xe0 ;  /* 0x000000e0e8ec7836 */ /* 0x040fe20000000000 */
[----:B------:R0:W-:Y:S01]  /*10f0*/  STL [R1+0x90], R3 ;  /* 0x0000900301007387 */ /* 0x0001e20000100800 */
[----:B------:R-:W-:-:S02]  /*1100*/  VIADD R35, R232, 0x10 ;  /* 0x00000010e8237836 */ /* 0x000fc40000000000 */
[C---:B------:R-:W-:Y:S01]  /*1110*/  VIADD R34, R232.reuse, 0x18 ;  /* 0x00000018e8227836 */ /* 0x040fe20000000000 */
[----:B------:R1:W-:Y:S01]  /*1120*/  STL [R1+0x98], R0 ;  /* 0x0000980001007387 */ /* 0x0003e20000100800 */
[C---:B------:R-:W-:Y:S01]  /*1130*/  VIADD R32, R232.reuse, 0x28 ;  /* 0x00000028e8207836 */ /* 0x040fe20000000000 */
[----:B------:R-:W-:Y:S01]  /*1140*/  SHF.R.S32.HI R35, RZ, 0x1f, R35 ;  /* 0x0000001fff237819 */ /* 0x000fe20000011423 */
[C---:B------:R-:W-:Y:S01]  /*1150*/  VIADD R31, R232.reuse, 0x30 ;  /* 0x00000030e81f7836 */ /* 0x040fe20000000000 */
[----:B------:R-:W-:Y:S01]  /*1160*/  SHF.R.S32.HI R34, RZ, 0x1f, R34 ;  /* 0x0000001fff227819 */ /* 0x000fe20000011422 */
[C---:B------:R-:W-:Y:S01]  /*1170*/  VIADD R29, R232.reuse, 0x40 ;  /* 0x00000040e81d7836 */ /* 0x040fe20000000000 */
[----:B0-----:R-:W-:Y:S01]  /*1180*/  SHF.R.S32.HI R3, RZ, 0x1f, R36 ;  /* 0x0000001fff037819 */ /* 0x001fe20000011424 */
        /* <DEDUP_REMOVED lines=32> */
[----:B------:R-:W-:Y:S02]  /*1390*/  SHF.R.S32.HI R20, RZ, 0x1f, R20 ;  /* 0x0000001fff147819 */ /* 0x000fe40000011414 */
        /* <DEDUP_REMOVED lines=8> */
[----:B-1----:R-:W-:-:S07]  /*1420*/  SHF.R.S32.HI R3, RZ, 0x1f, R233 ;  /* 0x0000001fff037819 */ /* 0x002fce00000114e9 */
.L_x_1481:
        /* <DEDUP_REMOVED lines=19> */
[----:B------:R-:W-:Y:S02]  /*1560*/  ISETP.NE.U32.AND P2, PT, RZ, UR4, PT ;  /* 0x00000004ff007c0c */ /* 0x000fe4000bf45070 */
[----:B------:R-:W-:Y:S01]  /*1570*/  IADD3 R4, P3, R225, UR8, RZ ;  /* 0x00000008e1047c10 */ /* 0x000fe2000ff7e0ff */
[----:B------:R0:W5:Y:S01]  /*1580*/  @P1 LDG.E R10, desc[UR60][R6.64] ;  /* 0x0000003c060a1981 */ /* 0x000162000c1e1900 */
[----:B------:R-:W-:-:S02]  /*1590*/  ISETP.NE.AND.EX P2, PT, RZ, UR5, PT, P2 ;  /* 0x00000005ff007c0c */ /* 0x000fc4000bf45320 */
[----:B------:R-:W-:-:S05]  /*15a0*/  IADD3.X R5, R226, UR9, RZ, P3, !PT ;  /* 0x00000009e2057c10 */ /* 0x000fca0009ffe4ff */
[----:B------:R0:W5:Y:S06]  /*15b0*/  @P0 LDG.E R68, desc[UR60][R4.64] ;  /* 0x0000003c04440981 */ /* 0x00016c000c1e1900 */
[----:B------:R-:W-:Y:S01]  /*15c0*/  @P2 IADD3 R8, P1, R225, UR4, RZ ;  /* 0x00000004e1082c10 */ /* 0x000fe2000ff3e0ff */
[----:B------:R-:W-:Y:S02]  /*15d0*/  ULDC UR4, c[0x0][0x288] ;  /* 0x0000a20000047ab9 */ /* 0x000fe40000000800 */
[----:B------:R-:W-:Y:S01]  /*15e0*/  IMAD.U32 R154, RZ, RZ, UR4 ;  /* 0x00000004ff9a7e24 */ /* 0x000fe2000f8e00ff */
[----:B------:R-:W-:Y:S01]  /*15f0*/  @P2 IADD3.X R9, R226, UR5, RZ, P1, !PT ;  /* 0x00000005e2092c10 */ /* 0x000fe20008ffe4ff */
[----:B------:R-:W-:-:S04]  /*1600*/  ULDC.64 UR4, c[0x0][0x418] ;  /* 0x0001060000047ab9 */ /* 0x000fc80000000a00 */
        /* <DEDUP_REMOVED lines=20> */
.L_x_1334:
        /* <DEDUP_REMOVED lines=14> */
.L_x_1335:
[----:B------:R-:W-:Y:S05]  /*1830*/  @!P0 BRA `(.L_x_1336) ;  /* 0x00000000000c8947 */ /* 0x000fea0003800000 */
[----:B------:R-:W2:Y:S04]  /*1840*/  LDG.E R0, desc[UR60][R4.64] ;  /* 0x0000003c04007981 */ /* 0x000ea8000c1e1900 */
[----:B------:R-:W2:Y:S02]  /*1850*/  LDG.E R31, desc[UR60][R4.64+0x4] ;  /* 0x0000043c041f7981 */ /* 0x000ea4000c1e1900 */
[----:B--2---:R-:W-:-:S07]  /*1860*/  IMAD.IADD R31, R31, 0x1, -R0 ;  /* 0x000000011f1f7824 */ /* 0x004fce00078e0a00 */
.L_x_1336:
        /* <DEDUP_REMOVED lines=57> */
.L_x_1338:
[----:B------:R-:W-:Y:S05]  /*1c00*/  BSYNC B0 ;  /* 0x0000000000007941 */ /* 0x000fea0003800000 */
.L_x_1337:
        /* <DEDUP_REMOVED lines=37> */
.L_x_1341:
[----:B------:R-:W-:Y:S05]  /*1e60*/  BSYNC B6 ;  /* 0x0000000000067941 */ /* 0x000fea0003800000 */
.L_x_1340:
        /* <DEDUP_REMOVED lines=20> */
.L_x_1343:
[----:B------:R-:W-:Y:S05]  /*1fb0*/  BSYNC B6 ;  /* 0x0000000000067941 */ /* 0x000fea0003800000 */
.L_x_1342:
[----:B------:R-:W-:Y:S01]  /*1fc0*/  ULDC.64 UR4, c[0x0][0xaf0] ;  /* 0x0002bc0000047ab9 */ /* 0x000fe20000000a00 */
[----:B------:R-:W-:Y:S01]  /*1fd0*/  IMAD.MOV.U32 R0, RZ, RZ, R224 ;  /* 0x000000ffff007224 */ /* 0x000fe200078e00e0 */
[----:B------:R-:W-:Y:S01]  /*1fe0*/  ISETP.NE.U32.AND P0, PT, RZ, UR4, PT ;  /* 0x00000004ff007c0c */ /* 0x000fe2000bf05070 */
[----:B------:R-:W0:Y:S01]  /*1ff0*/  S2R R46, SR_TID.X ;  /* 0x00000000002e7919 */ /* 0x000e220000002100 */
[----:B------:R-:W1:Y:S02]  /*2000*/  LDC.64 R20, c[0x0][0x300] ;  /* 0x0000c000ff147b82 */ /* 0x000e640000000a00 */
[----:B------:R-:W-:Y:S01]  /*2010*/  ISETP.NE.AND.EX P0, PT, RZ, UR5, PT, P0 ;  /* 0x00000005ff007c0c */ /* 0x000fe2000bf05300 */
[----:B------:R-:W2:Y:S01]  /*2020*/  S2R R6, SR_TID.X ;  /* 0x0000000000067919 */ /* 0x000ea20000002100 */
[----:B------:R-:W-:Y:S01]  /*2030*/  IMAD.IADD R68, R68, 0x1, R31 ;  /* 0x0000000144447824 */ /* 0x000fe200078e021f */
[----:B------:R-:W-:Y:S01]  /*2040*/  SHF.R.S32.HI R17, RZ, 0x1f, R16 ;  /* 0x0000001fff117819 */ /* 0x000fe20000011410 */
[----:B------:R-:W-:-:S02]  /*2050*/  VIADD R74, R16, 0x20 ;  /* 0x00000020104a7836 */ /* 0x000fc40000000000 */
[----:B------:R-:W3:Y:S07]  /*2060*/  LDC R75, c[0x0][0x3f4] ;  /* 0x0000fd00ff4b7b82 */ /* 0x000eee0000000800 */
[----:B------:R-:W-:Y:S01]  /*2070*/  @P0 IADD3 R4, P1, R225, UR4, RZ ;  /* 0x00000004e1040c10 */ /* 0x000fe2000ff3e0ff */
[----:B------:R-:W-:Y:S01]  /*2080*/  VIADD R70, R16, 0x40 ;  /* 0x0000004010467836 */ /* 0x000fe20000000000 */
[----:B------:R-:W4:Y:S02]  /*2090*/  LDC.64 R34, c[0x0][0x3f8] ;  /* 0x0000fe00ff227b82 */ /* 0x000f240000000a00 */
[----:B------:R-:W-:Y:S01]  /*20a0*/  @P0 IADD3.X R5, R226, UR5, RZ, P1, !PT ;  /* 0x00000005e2050c10 */ /* 0x000fe20008ffe4ff */
[----:B------:R-:W-:-:S04]  /*20b0*/  ULDC.64 UR4, c[0x0][0xb00] ;  /* 0x0002c00000047ab9 */ /* 0x000fc80000000a00 */
[----:B------:R2:W3:Y:S01]  /*20c0*/  @P0 LDG.E R0, desc[UR60][R4.64] ;  /* 0x0000003c04000981 */ /* 0x0004e2000c1e1900 */
[----:B------:R-:W-:Y:S01]  /*20d0*/  SHF.R.S32.HI R36, RZ, 0x1f, R68 ;  /* 0x0000001fff247819 */ /* 0x000fe20000011444 */
[C---:B------:R-:W-:Y:S01]  /*20e0*/  VIADD R11, R16.reuse, 0x60 ;  /* 0x00000060100b7836 */ /* 0x040fe20000000000 */
[----:B------:R-:W-:Y:S01]  /*20f0*/  ISETP.NE.U32.AND P0, PT, RZ, UR4, PT ;  /* 0x00000004ff007c0c */ /* 0x000fe2000bf05070 */
[----:B------:R-:W4:Y:S01]  /*2100*/  LDC.64 R66, c[0x0][0x408] ;  /* 0x00010200ff427b82 */ /* 0x000f220000000a00 */
[----:B------:R-:W-:Y:S01]  /*2110*/  VIADD R10, R16, 0x80 ;  /* 0x00000080100a7836 */ /* 0x000fe20000000000 */
[----:B------:R-:W-:Y:S01]  /*2120*/  SHF.R.S32.HI R23, RZ, 0x1f, R22 ;  /* 0x0000001fff177819 */ /* 0x000fe20000011416 */
[-C--:B-1----:R-:W-:Y:S01]  /*2130*/  IMAD R3, R36, R20.reuse, RZ ;  /* 0x0000001424037224 */ /* 0x082fe200078e02ff */
[----:B0-----:R-:W-:Y:S01]  /*2140*/  SHF.R.U32.HI R46, RZ, 0x7, R46 ;  /* 0x00000007ff2e7819 */ /* 0x001fe2000001162e */
[----:B------:R-:W-:Y:S01]  /*2150*/  VIADD R9, R16, 0xa0 ;  /* 0x000000a010097836 */ /* 0x000fe20000000000 */
[----:B------:R-:W-:Y:S01]  /*2160*/  ISETP.NE.AND.EX P0, PT, RZ, UR5, PT, P0 ;  /* 0x00000005ff007c0c */ /* 0x000fe2000bf05300 */
[----:B--2---:R-:W-:Y:S01]  /*2170*/  IMAD.WIDE.U32 R4, R68, R20, RZ ;  /* 0x0000001444047225 */ /* 0x004fe200078e00ff */
[----:B------:R-:W-:Y:S01]  /*2180*/  ULDC.64 UR4, c[0x0][0x308] ;  /* 0x0000c20000047ab9 */ /* 0x000fe20000000a00 */
[----:B------:R-:W-:-:S02]  /*2190*/  ISETP.NE.AND P6, PT, R46, 0x1, PT ;  /* 0x000000012e00780c */ /* 0x000fc40003fc5270 */
[----:B------:R-:W-:Y:S01]  /*21a0*/  IMAD R3, R68, R21, R3 ;  /* 0x0000001544037224 */ /* 0x000fe200078e0203 */
[----:B-----5:R-:W-:Y:S01]  /*21b0*/  SHF.R.S32.HI R37, RZ, 0x1f, R40 ;  /* 0x0000001fff257819 */ /* 0x020fe20000011428 */
[----:B------:R-:W-:Y:S01]  /*21c0*/  VIADD R6, R6, 0xffffff80 ;  /* 0xffffff8006067836 */ /* 0x000fe20000000000 */
[----:B------:R-:W-:Y:S01]  /*21d0*/  SHF.L.U64.HI R8, R20, 0x6, R21 ;  /* 0x0000000614087819 */ /* 0x000fe20000010215 */
[----:B------:R-:W-:Y:S02]  /*21e0*/  IMAD.IADD R5, R5, 0x1, R3 ;  /* 0x0000000105057824 */ /* 0x000fe400078e0203 */
[----:B------:R-:W-:Y:S01]  /*21f0*/  IMAD R39, R21, 0x60, RZ ;  /* 0x0000006015277824 */ /* 0x000fe200078e02ff */
[----:B------:R-:W-:Y:S01]  /*2200*/  SHF.R.S32.HI R7, RZ, 0x1f, R6 ;  /* 0x0000001fff077819 */ /* 0x000fe20000011406 */
[----:B------:R-:W-:-:S04]  /*2210*/  IMAD.WIDE.U32 R4, R222, UR4, R4 ;  /* 0x00000004de047c25 */ /* 0x000fc8000f8e0004 */
[----:B------:R-:W-:Y:S01]  /*2220*/  IMAD R5, R222, UR5, R5 ;  /* 0x00000005de057c24 */ /* 0x000fe2000f8e0205 */
[----:B------:R-:W-:Y:S01]  /*2230*/  ULDC.64 UR4, c[0x0][0x310] ;  /* 0x0000c40000047ab9 */ /* 0x000fe20000000a00 */
[----:B----4-:R-:W-:-:S04]  /*2240*/  IMAD.WIDE.U32 R42, R19, R66, R22 ;  /* 0x00000042132a7225 */ /* 0x010fc800078e0016 */
[----:B------:R-:W-:-:S04]  /*2250*/  IMAD.WIDE.U32 R64, R19, R66, R16 ;  /* 0x0000004213407225 */ /* 0x000fc800078e0010 */
[----:B------:R-:W-:-:S04]  /*2260*/  IMAD.WIDE.U32 R30, R19, R34, R22 ;  /* 0x00000022131e7225 */ /* 0x000fc800078e0016 */
[----:B------:R-:W-:-:S04]  /*2270*/  IMAD.WIDE.U32 R32, R19, R34, R16 ;  /* 0x0000002213207225 */ /* 0x000fc800078e0010 */
[----:B------:R-:W-:Y:S02]  /*2280*/  IMAD.MOV.U32 R89, RZ, RZ, 0x20 ;  /* 0x00000020ff597424 */ /* 0x000fe400078e00ff */
[----:B------:R-:W-:Y:S01]  /*2290*/  VIADD R98, R46, 0x8 ;  /* 0x000000082e627836 */ /* 0x000fe20000000000 */
[----:B------:R-:W-:Y:S01]  /*22a0*/  SHF.R.U32.HI R46, RZ, 0x3, R215 ;  /* 0x00000003ff2e7819 */ /* 0x000fe200000116d7 */
[----:B------:R-:W-:Y:S02]  /*22b0*/  IMAD R77, R35, 0x60, RZ ;  /* 0x00000060234d7824 */ /* 0x000fe400078e02ff */
[----:B------:R-:W-:Y:S01]  /*22c0*/  IMAD R47, R67, 0x60, RZ ;  /* 0x00000060432f7824 */ /* 0x000fe200078e02ff */
[----:B---3--:R-:W-:Y:S02]  /*22d0*/  SHF.R.S32.HI R3, RZ, 0x1f, R0 ;  /* 0x0000001fff037819 */ /* 0x008fe40000011400 */
[----:B------:R-:W-:Y:S02]  /*22e0*/  SEL R14, R0, RZ, !P0 ;  /* 0x000000ff000e7207 */ /* 0x000fe40004000000 */
[----:B------:R-:W-:-:S02]  /*22f0*/  SEL R93, R3, RZ, !P0 ;  /* 0x000000ff035d7207 */ /* 0x000fc40004000000 */
[----:B------:R-:W-:Y:S01]  /*2300*/  LEA.HI R0, R7, R6, RZ, 0x2 ;  /* 0x0000000607007211 */ /* 0x000fe200078f10ff */
[----:B------:R-:W-:-:S03]  /*2310*/  IMAD.WIDE.U32 R12, R14, UR4, R4 ;  /* 0x000000040e0c7c25 */ /* 0x000fc6000f8e0004 */
[----:B------:R-:W-:Y:S01]  /*2320*/  SHF.R.S32.HI R44, RZ, 0x1f, R0 ;  /* 0x0000001fff2c7819 */ /* 0x000fe20000011400 */
[----:B------:R-:W-:Y:S01]  /*2330*/  IMAD R3, R93, UR4, RZ ;  /* 0x000000045d037c24 */ /* 0x000fe2000f8e02ff */
[----:B------:R-:W-:Y:S01]  /*2340*/  SHF.R.S32.HI R0, RZ, 0x1f, R227 ;  /* 0x0000001fff007819 */ /* 0x000fe200000114e3 */
[----:B------:R-:W-:Y:S01]  /*2350*/  IMAD.WIDE.U32 R4, R19, R20, R16 ;  /* 0x0000001413047225 */ /* 0x000fe200078e0010 */
[----:B------:R-:W-:-:S03]  /*2360*/  LEA.HI R44, R44, R19, RZ, 0x3 ;  /* 0x000000132c2c7211 */ /* 0x000fc600078f18ff */
[----:B------:R-:W-:Y:S01]  /*2370*/  IMAD R3, R14, UR5, R3 ;  /* 0x000000050e037c24 */ /* 0x000fe2000f8e0203 */
[----:B------:R-:W-:Y:S05]  /*2380*/  @!P6 WARPSYNC.ALL ;  /* 0x000000000000e948 */ /* 0x000fea0003800000 */
[----:B------:R-:W-:Y:S01]  /*2390*/  ULDC UR4, c[0x0][0x320] ;  /* 0x0000c80000047ab9 */ /* 0x000fe20000000800 */
[----:B------:R-:W-:Y:S01]  /*23a0*/  IMAD R6, R231, R20, RZ ;  /* 0x00000014e7067224 */ /* 0x000fe200078e02ff */
[----:B------:R-:W-:Y:S01]  /*23b0*/  ISETP.GE.AND P1, PT, R74, UR4, PT ;  /* 0x000000044a007c0c */ /* 0x000fe2000bf26270 */
[----:B------:R-:W-:Y:S01]  /*23c0*/  IMAD.IADD R72, R13, 0x1, R3 ;  /* 0x000000010d487824 */ /* 0x000fe200078e0203 */
[----:B------:R-:W-:Y:S01]  /*23d0*/  @!P6 BAR.SYNC.DEFER_BLOCKING 0x9, 0x100 ;  /* 0x024400000000eb1d */ /* 0x000fe20000010000 */
[----:B------:R-:W-:Y:S01]  /*23e0*/  IADD3 R73, P2, R12, R4, RZ ;  /* 0x000000040c497210 */ /* 0x000fe20007f5e0ff */
[----:B------:R-:W-:Y:S01]  /*23f0*/  IMAD R71, R19, R21, R6 ;  /* 0x0000001513477224 */ /* 0x000fe200078e0206 */
[----:B------:R-:W-:Y:S01]  /*2400*/  SEL R4, RZ, 0xffffffff, P1 ;  /* 0xffffffffff047807 */ /* 0x000fe20000800000 */
[C---:B------:R-:W-:Y:S01]  /*2410*/  VIADD R7, R16.reuse, 0xc0 ;  /* 0x000000c010077836 */ /* 0x040fe20000000000 */
[C---:B------:R-:W-:Y:S01]  /*2420*/  ISETP.GE.AND P0, PT, R16.reuse, UR4, PT ;  /* 0x0000000410007c0c */ /* 0x040fe2000bf06270 */
[----:B------:R-:W-:Y:S01]  /*2430*/  VIADD R6, R16, 0xe0 ;  /* 0x000000e010067836 */ /* 0x000fe20000000000 */
[----:B------:R-:W-:Y:S01]  /*2440*/  IADD3.X R71, R72, R5, R71, P2, !PT ;  /* 0x0000000548477210 */ /* 0x000fe200017fe447 */
[----:B------:R-:W-:Y:S01]  /*2450*/  IMAD.SHL.U32 R4, R4, 0x2, RZ ;  /* 0x0000000204047824 */ /* 0x000fe200078e00ff */
[----:B------:R-:W-:Y:S01]  /*2460*/  SEL R3, RZ, 0x1, P0 ;  /* 0x00000001ff037807 */ /* 0x000fe20000000000 */
[----:B------:R-:W-:Y:S01]  /*2470*/  ULDC.64 UR6, c[0x0][0x330] ;  /* 0x0000cc0000067ab9 */ /* 0x000fe20000000a00 */
[----:B------:R-:W-:-:S02]  /*2480*/  ISETP.GE.AND P1, PT, R70, UR4, PT ;  /* 0x0000000446007c0c */ /* 0x000fc4000bf26270 */
[----:B------:R-:W-:Y:S02]  /*2490*/  ISETP.GE.AND P2, PT, R11, UR4, PT ;  /* 0x000000040b007c0c */ /* 0x000fe4000bf46270 */
[----:B------:R-:W-:Y:S02]  /*24a0*/  ISETP.GE.AND P0, PT, R7, UR4, PT ;  /* 0x0000000407007c0c */ /* 0x000fe4000bf06270 */
[----:B------:R-:W-:Y:S02]  /*24b0*/  ISETP.GE.AND P3, PT, R6, UR4, PT ;  /* 0x0000000406007c0c */ /* 0x000fe4000bf66270 */
[----:B------:R-:W-:Y:S01]  /*24c0*/  LOP3.LUT R3, R4, 0x2, R3, 0xe2, !PT ;  /* 0x0000000204037812 */ /* 0x000fe200078ee203 */
[C---:B------:R-:W-:Y:S01]  /*24d0*/  IMAD.WIDE.U32 R4, R222.reuse, UR6, R16 ;  /* 0x00000006de047c25 */ /* 0x040fe2000f8e0010 */
[----:B------:R-:W-:Y:S02]  /*24e0*/  SEL R6, RZ, 0x4, P1 ;  /* 0x00000004ff067807 */ /* 0x000fe40000800000 */
[----:B------:R-:W-:Y:S01]  /*24f0*/  SEL R7, RZ, 0x8, P2 ;  /* 0x00000008ff077807 */ /* 0x000fe20001000000 */
[----:B------:R-:W-:Y:S01]  /*2500*/  IMAD R5, R222, UR7, R5 ;  /* 0x00000007de057c24 */ /* 0x000fe2000f8e0205 */
[----:B------:R-:W-:-:S02]  /*2510*/  ISETP.GE.AND P1, PT, R10, UR4, PT ;  /* 0x000000040a007c0c */ /* 0x000fc4000bf26270 */
[----:B------:R-:W-:Y:S01]  /*2520*/  ISETP.GE.AND P2, PT, R9, UR4, PT ;  /* 0x0000000409007c0c */ /* 0x000fe2000bf46270 */
[----:B------:R-:W-:Y:S01]  /*2530*/  ULDC.64 UR4, c[0x0][0x338] ;  /* 0x0000ce0000047ab9 */ /* 0x000fe20000000a00 */
[----:B------:R-:W-:Y:S01]  /*2540*/  LOP3.LUT R3, R7, R3, R6, 0xfe, !PT ;  /* 0x0000000307037212 */ /* 0x000fe200078efe06 */
[----:B------:R-:W-:Y:S01]  /*2550*/  IMAD R93, R93, UR4, RZ ;  /* 0x000000045d5d7c24 */ /* 0x000fe2000f8e02ff */
[----:B------:R-:W-:Y:S02]  /*2560*/  SEL R6, RZ, 0x10, P1 ;  /* 0x00000010ff067807 */ /* 0x000fe40000800000 */
[----:B------:R-:W-:Y:S01]  /*2570*/  SEL R7, RZ, 0x20, P2 ;  /* 0x00000020ff077807 */ /* 0x000fe20001000000 */
[C---:B------:R-:W-:Y:S01]  /*2580*/  IMAD R93, R14.reuse, UR5, R93 ;  /* 0x000000050e5d7c24 */ /* 0x040fe2000f8e025d */
[----:B------:R-:W-:Y:S01]  /*2590*/  SEL R95, RZ, 0x40, P0 ;  /* 0x00000040ff5f7807 */ /* 0x000fe20000000000 */
[----:B------:R-:W-:Y:S01]  /*25a0*/  IMAD.WIDE.U32 R14, R14, UR4, R4 ;  /* 0x000000040e0e7c25 */ /* 0x000fe2000f8e0004 */
[----:B------:R-:W-:Y:S01]  /*25b0*/  ISETP.GE.AND P0, PT, R16, R75, PT ;  /* 0x0000004b1000720c */ /* 0x000fe20003f06270 */
[----:B------:R-:W-:Y:S01]  /*25c0*/  ULDC UR4, c[0x0][0x2f4] ;  /* 0x0000bd0000047ab9 */ /* 0x000fe20000000800 */
[----:B------:R-:W-:Y:S01]  /*25d0*/  LOP3.LUT R6, R7, R3, R6, 0xfe, !PT ;  /* 0x0000000307067212 */ /* 0x000fe200078efe06 */
[----:B------:R-:W-:Y:S01]  /*25e0*/  IMAD R4, R231, R34, RZ ;  /* 0x00000022e7047224 */ /* 0x000fe200078e02ff */
[C---:B------:R-:W-:Y:S01]  /*25f0*/  SEL R3, R75.reuse, RZ, P0 ;  /* 0x000000ff4b037207 */ /* 0x040fe20000000000 */
[----:B------:R-:W-:Y:S01]  /*2600*/  IMAD.SHL.U32 R75, R75, 0x2, RZ ;  /* 0x000000024b4b7824 */ /* 0x000fe200078e00ff */
[----:B------:R-:W-:Y:S01]  /*2610*/  LOP3.LUT R44, R44, 0xfffffff8, RZ, 0xc0, !PT ;  /* 0xfffffff82c2c7812 */ /* 0x000fe200078ec0ff */
[C---:B------:R-:W-:Y:S01]  /*2620*/  IMAD R5, R19.reuse, R35, R4 ;  /* 0x0000002313057224 */ /* 0x040fe200078e0204 */
[----:B------:R-:W-:Y:S01]  /*2630*/  LOP3.LUT R95, R6, R95, RZ, 0xfc, !PT ;  /* 0x0000005f065f7212 */ /* 0x000fe200078efcff */
[----:B------:R-:W-:Y:S01]  /*2640*/  IMAD.IADD R3, R16, 0x1, R3 ;  /* 0x0000000110037824 */ /* 0x000fe200078e0203 */
[----:B------:R-:W-:Y:S01]  /*2650*/  IADD3 R68, P1, R19, R68, RZ ;  /* 0x0000004413447210 */ /* 0x000fe20007f3e0ff */
[----:B------:R-:W-:Y:S01]  /*2660*/  IMAD R6, R231, R66, RZ ;  /* 0x00000042e7067224 */ /* 0x000fe200078e02ff */
[----:B------:R-:W-:Y:S01]  /*2670*/  SEL R94, RZ, 0xffffff80, P3 ;  /* 0xffffff80ff5e7807 */ /* 0x000fe20001800000 */
[C---:B------:R-:W-:Y:S01]  /*2680*/  IMAD.IADD R44, R19.reuse, 0x1, -R44 ;  /* 0x00000001132c7824 */ /* 0x040fe200078e0a2c */
[----:B------:R-:W-:Y:S01]  /*2690*/  SHF.R.S32.HI R4, RZ, 0x1f, R3 ;  /* 0x0000001fff047819 */ /* 0x000fe20000011403 */
[----:B------:R-:W-:Y:S01]  /*26a0*/  IMAD R7, R19, R67, R6 ;  /* 0x0000004313077224 */ /* 0x000fe200078e0206 */
[----:B------:R-:W-:Y:S01]  /*26b0*/  SHF.L.U64.HI R6, R34, 0x6, R35 ;  /* 0x0000000622067819 */ /* 0x000fe20000010223 */
[----:B------:R-:W-:Y:S01]  /*26c0*/  IMAD.SHL.U32 R83, R44, 0x40, RZ ;  /* 0x000000402c537824 */ /* 0x000fe200078e00ff */
[----:B------:R-:W-:Y:S01]  /*26d0*/  LEA.HI R38, R4, R3, RZ, 0x3 ;  /* 0x0000000304267211 */ /* 0x000fe200078f18ff */
[----:B------:R-:W-:Y:S01]  /*26e0*/  IMAD.IADD R43, R43, 0x1, R7 ;  /* 0x000000012b2b7824 */ /* 0x000fe200078e0207 */
[----:B------:R-:W-:Y:S01]  /*26f0*/  SHF.L.U64.HI R4, R66, 0x6, R67 ;  /* 0x0000000642047819 */ /* 0x000fe20000010243 */
[----:B------:R-:W-:Y:S01]  /*2700*/  IMAD.IADD R65, R7, 0x1, R65 ;  /* 0x0000000107417824 */ /* 0x000fe200078e0241 */
[----:B------:R-:W-:Y:S01]  /*2710*/  LOP3.LUT R83, R83, 0x1c0, RZ, 0xc0, !PT ;  /* 0x000001c053537812 */ /* 0x000fe200078ec0ff */
[----:B------:R-:W-:Y:S01]  /*2720*/  IMAD R3, R37, R34, RZ ;  /* 0x0000002225037224 */ /* 0x000fe200078e02ff */
[----:B------:R-:W-:Y:S01]  /*2730*/  LOP3.LUT R85, R38, 0xfffffff8, RZ, 0xc0, !PT ;  /* 0xfffffff826557812 */ /* 0x000fe200078ec0ff */
[C---:B------:R-:W-:Y:S01]  /*2740*/  IMAD.SHL.U32 R7, R20.reuse, 0x40, RZ ;  /* 0x0000004014077824 */ /* 0x040fe200078e00ff */
[----:B------:R-:W-:Y:S01]  /*2750*/  SHF.R.U32.HI R86, RZ, 0x3, R83 ;  /* 0x00000003ff567819 */ /* 0x000fe20000011653 */
[----:B------:R-:W-:Y:S01]  /*2760*/  IMAD.WIDE.U32 R20, R20, 0x60, RZ ;  /* 0x0000006014147825 */ /* 0x000fe200078e00ff */
[----:B------:R-:W-:-:S02]  /*2770*/  LOP3.LUT R94, R95, 0x80, R94, 0xc8, !PT ;  /* 0x000000805f5e7812 */ /* 0x000fc400078ec85e */
[----:B------:R-:W-:Y:S01]  /*2780*/  SHF.R.S32.HI R84, RZ, 0x3, R38 ;  /* 0x00000003ff547819 */ /* 0x000fe20000011426 */
[-C--:B------:R-:W-:Y:S01]  /*2790*/  IMAD R37, R37, R66.reuse, RZ ;  /* 0x0000004225257224 */ /* 0x080fe200078e02ff */
[----:B------:R-:W-:Y:S01]  /*27a0*/  SHF.R.S32.HI R87, RZ, 0x1f, R85 ;  /* 0x0000001fff577819 */ /* 0x000fe20000011455 */
[-C--:B------:R-:W-:Y:S01]  /*27b0*/  IMAD.WIDE.U32 R42, R40, R66.reuse, R42 ;  /* 0x00000042282a7225 */ /* 0x080fe200078e002a */
[----:B------:R-:W-:Y:S02]  /*27c0*/  ISETP.GE.AND P2, PT, R74, UR4, PT ;  /* 0x000000044a007c0c */ /* 0x000fe4000bf46270 */
[----:B------:R-:W-:Y:S01]  /*27d0*/  LOP3.LUT R95, R95, 0x40, RZ, 0xc0, !PT ;  /* 0x000000405f5f7812 */ /* 0x000fe200078ec0ff */
[C---:B------:R-:W-:Y:S02]  /*27e0*/  IMAD R37, R40.reuse, R67, R37 ;  /* 0x0000004328257224 */ /* 0x040fe400078e0225 */
[----:B------:R-:W-:-:S04]  /*27f0*/  IMAD.WIDE.U32 R64, R40, R66, R64 ;  /* 0x0000004228407225 */ /* 0x000fc800078e0040 */
[----:B------:R-:W-:Y:S01]  /*2800*/  IMAD.IADD R76, R21, 0x1, R39 ;  /* 0x00000001154c7824 */ /* 0x000fe200078e0227 */
[----:B------:R-:W-:Y:S01]  /*2810*/  LOP3.LUT R39, R83, 0x18, R16, 0xf8, !PT ;  /* 0x0000001853277812 */ /* 0x000fe200078ef810 */
[----:B------:R-:W-:Y:S01]  /*2820*/  IMAD.X R69, R231, 0x1, R36, P1 ;  /* 0x00000001e7457824 */ /* 0x000fe200008e0624 */
[----:B------:R-:W-:Y:S01]  /*2830*/  LOP3.LUT P1, RZ, R44, 0x4, RZ, 0xc0, !PT ;  /* 0x000000042cff7812 */ /* 0x000fe2000782c0ff */
[----:B------:R-:W-:Y:S01]  /*2840*/  IMAD.IADD R81, R43, 0x1, R37 ;  /* 0x000000012b517824 */ /* 0x000fe200078e0225 */
[--C-:B------:R-:W-:Y:S01]  /*2850*/  LOP3.LUT R36, R215, 0x38, R38.reuse, 0xf8, !PT ;  /* 0x00000038d7247812 */ /* 0x100fe200078ef826 */
[----:B------:R-:W-:Y:S01]  /*2860*/  IMAD.IADD R82, R37, 0x1, R65 ;  /* 0x0000000125527824 */ /* 0x000fe200078e0241 */
[----:B------:R-:W-:Y:S01]  /*2870*/  LOP3.LUT R37, R83, 0x38, R38, 0xf8, !PT ;  /* 0x0000003853257812 */ /* 0x000fe200078ef826 */
[----:B------:R-:W-:Y:S01]  /*2880*/  IMAD.IADD R31, R31, 0x1, R5 ;  /* 0x000000011f1f7824 */ /* 0x000fe200078e0205 */
[----:B------:R-:W-:Y:S01]  /*2890*/  LOP3.LUT R39, R39, R86, RZ, 0x3c, !PT ;  /* 0x0000005627277212 */ /* 0x000fe200078e3cff */
[----:B------:R-:W-:Y:S01]  /*28a0*/  IMAD.IADD R33, R5, 0x1, R33 ;  /* 0x0000000105217824 */ /* 0x000fe200078e0221 */
[----:B------:R-:W-:Y:S01]  /*28b0*/  LOP3.LUT R36, R36, R46, RZ, 0x3c, !PT ;  /* 0x0000002e24247212 */ /* 0x000fe200078e3cff */
[----:B------:R-:W-:Y:S01]  /*28c0*/  IMAD R45, R40, R35, R3 ;  /* 0x00000023282d7224 */ /* 0x000fe200078e0203 */
[----:B------:R-:W-:Y:S01]  /*28d0*/  SEL R89, R89, 0xffffffe0, !P1 ;  /* 0xffffffe059597807 */ /* 0x000fe20004800000 */
[----:B------:R-:W-:Y:S01]  /*28e0*/  IMAD.SHL.U32 R5, R34, 0x40, RZ ;  /* 0x0000004022057824 */ /* 0x000fe200078e00ff */
[----:B------:R-:W-:Y:S01]  /*28f0*/  LOP3.LUT R37, R37, R86, RZ, 0x3c, !PT ;  /* 0x0000005625257212 */ /* 0x000fe200078e3cff */
[----:B------:R-:W-:Y:S01]  /*2900*/  IMAD.WIDE.U32 R30, R40, R34, R30 ;  /* 0x00000022281e7225 */ /* 0x000fe200078e001e */
[----:B------:R-:W-:-:S03]  /*2910*/  ISETP.GE.AND P1, PT, R16, UR4, PT ;  /* 0x0000000410007c0c */ /* 0x000fc6000bf26270 */
[----:B------:R-:W-:-:S04]  /*2920*/  IMAD.WIDE.U32 R32, R40, R34, R32 ;  /* 0x0000002228207225 */ /* 0x000fc800078e0020 */
[----:B------:R-:W-:Y:S02]  /*2930*/  IMAD.SHL.U32 R3, R66, 0x40, RZ ;  /* 0x0000004042037824 */ /* 0x000fe400078e00ff */
[----:B------:R-:W-:-:S04]  /*2940*/  IMAD.WIDE.U32 R34, R34, 0x60, RZ ;  /* 0x0000006022227825 */ /* 0x000fc800078e00ff */
[----:B------:R-:W-:-:S04]  /*2950*/  IMAD.WIDE.U32 R66, R66, 0x60, RZ ;  /* 0x0000006042427825 */ /* 0x000fc800078e00ff */
[----:B------:R-:W-:Y:S02]  /*2960*/  IMAD R90, R218, 0x200, R39 ;  /* 0x00000200da5a7824 */ /* 0x000fe400078e0227 */
[----:B------:R-:W-:Y:S02]  /*2970*/  IMAD.IADD R77, R35, 0x1, R77 ;  /* 0x00000001234d7824 */ /* 0x000fe400078e024d */
[----:B------:R-:W-:Y:S02]  /*2980*/  IMAD.IADD R78, R67, 0x1, R47 ;  /* 0x00000001434e7824 */ /* 0x000fe400078e022f */
[----:B------:R-:W-:Y:S02]  /*2990*/  IMAD.IADD R79, R31, 0x1, R45 ;  /* 0x000000011f4f7824 */ /* 0x000fe400078e022d */
[----:B------:R-:W-:Y:S02]  /*29a0*/  IMAD.IADD R80, R45, 0x1, R33 ;  /* 0x000000012d507824 */ /* 0x000fe400078e0221 */
[----:B------:R-:W-:-:S02]  /*29b0*/  IMAD.IADD R88, R219, 0x1, R36 ;  /* 0x00000001db587824 */ /* 0x000fc400078e0224 */
[----:B------:R-:W-:Y:S02]  /*29c0*/  IMAD R91, R218, 0x200, R37 ;  /* 0x00000200da5b7824 */ /* 0x000fe400078e0225 */
[----:B------:R-:W-:Y:S02]  /*29d0*/  IMAD.IADD R92, R89, 0x1, R90 ;  /* 0x00000001595c7824 */ /* 0x000fe400078e025a */
[----:B------:R-:W-:-:S07]  /*29e0*/  IMAD.IADD R93, R15, 0x1, R93 ;  /* 0x000000010f5d7824 */ /* 0x000fce00078e025d */
.L_x_1391:
        /* <DEDUP_REMOVED lines=71> */
.L_x_1348:
[----:B------:R-:W-:Y:S05]  /*2e60*/  BSYNC B1 ;  /* 0x0000000000017941 */ /* 0x000fea0003800000 */
.L_x_1347:
        /* <DEDUP_REMOVED lines=25> */
.L_x_1350:
[----:B------:R-:W-:Y:S05]  /*3000*/  BSYNC B1 ;  /* 0x0000000000017941 */ /* 0x000fea0003800000 */
.L_x_1349:
[----:B0-----:R-:W2:Y:S01]  /*3010*/  LDL R36, [R1+0x5c] ;  /* 0x00005c0001247983 */ /* 0x001ea20000100800 */
[----:B------:R-:W-:Y:S01]  /*3020*/  IMAD.MOV.U32 R37, RZ, RZ, R61 ;  /* 0x000000ffff257224 */ /* 0x000fe200078e003d */
[----:B------:R-:W-:Y:S01]  /*3030*/  PRMT R116, R100, 0x5410, R101 ;  /* 0x0000541064747816 */ /* 0x000fe20000000065 */
[----:B------:R-:W-:Y:S02]  /*3040*/  IMAD.MOV.U32 R38, RZ, RZ, R62 ;  /* 0x000000ffff267224 */ /* 0x000fe400078e003e */
[----:B------:R-:W-:-:S03]  /*3050*/  IMAD.MOV.U32 R39, RZ, RZ, R63 ;  /* 0x000000ffff277224 */ /* 0x000fc600078e003f */
[----:B------:R-:W-:Y:S01]  /*3060*/  PRMT R111, R38, 0x7610, R111 ;  /* 0x00007610266f7816 */ /* 0x000fe2000000006f */
[----:B-----5:R-:W-:Y:S01]  /*3070*/  IMAD.MOV.U32 R38, RZ, RZ, R52 ;  /* 0x000000ffff267224 */ /* 0x020fe200078e0034 */
[----:B------:R-:W-:Y:S01]  /*3080*/  PRMT R118, R39, 0x7610, R118 ;  /* 0x0000761027767816 */ /* 0x000fe20000000076 */
[----:B------:R-:W-:-:S05]  /*3090*/  IMAD.MOV.U32 R39, RZ, RZ, R53 ;  /* 0x000000ffff277224 */ /* 0x000fca00078e0035 */
[----:B------:R-:W-:Y:S01]  /*30a0*/  PRMT R114, R39, 0x5410, R38 ;  /* 0x0000541027727816 */ /* 0x000fe20000000026 */
[----:B------:R-:W-:Y:S02]  /*30b0*/  IMAD.MOV.U32 R38, RZ, RZ, R44 ;  /* 0x000000ffff267224 */ /* 0x000fe400078e002c */
[----:B------:R-:W-:-:S05]  /*30c0*/  IMAD.MOV.U32 R39, RZ, RZ, R45 ;  /* 0x000000ffff277224 */ /* 0x000fca00078e002d */
[----:B------:R-:W-:Y:S02]  /*30d0*/  PRMT R113, R38, 0x5410, R39 ;  /* 0x0000541026717816 */ /* 0x000fe40000000027 */
[----:B--2---:R-:W-:Y:S01]  /*30e0*/  R2UR UR4, R36 ;  /* 0x00000000240472ca */ /* 0x004fe200000e0000 */
[----:B------:R-:W-:-:S05]  /*30f0*/  IMAD.MOV.U32 R36, RZ, RZ, R60 ;  /* 0x000000ffff247224 */ /* 0x000fca00078e003c */
[----:B------:R-:W-:Y:S01]  /*3100*/  PRMT R107, R36, 0x5410, R37 ;  /* 0x00005410246b7816 */ /* 0x000fe20000000025 */
[----:B------:R-:W-:Y:S02]  /*3110*/  IMAD.MOV.U32 R36, RZ, RZ, R56 ;  /* 0x000000ffff247224 */ /* 0x000fe400078e0038 */
[----:B------:R-:W-:-:S04]  /*3120*/  IMAD.MOV.U32 R37, RZ, RZ, R57 ;  /* 0x000000ffff257224 */ /* 0x000fc800078e0039 */
[----:B------:R-:W-:Y:S01]  /*3130*/  UISETP.NE.AND UP0, UPT, UR4, 0x3, UPT ;  /* 0x000000030400788c */ /* 0x000fe2000bf05270 */
[----:B------:R-:W-:Y:S01]  /*3140*/  PRMT R117, R36, 0x5410, R37 ;  /* 0x0000541024757816 */ /* 0x000fe20000000025 */
[----:B------:R-:W-:Y:S02]  /*3150*/  IMAD.MOV.U32 R36, RZ, RZ, R46 ;  /* 0x000000ffff247224 */ /* 0x000fe400078e002e */
[----:B------:R-:W-:Y:S02]  /*3160*/  IMAD.MOV.U32 R37, RZ, RZ, R47 ;  /* 0x000000ffff257224 */ /* 0x000fe400078e002f */
[----:B------:R-:W-:-:S03]  /*3170*/  PLOP3.LUT P3, PT, PT, PT, UP0, 0x80, 0x0 ;  /* 0x000000000000781c */ /* 0x000fc60003f6f008 */
[----:B------:R-:W-:Y:S01]  /*3180*/  PRMT R112, R36, 0x5410, R37 ;  /* 0x0000541024707816 */ /* 0x000fe20000000025 */
[----:B------:R-:W-:Y:S02]  /*3190*/  IMAD.MOV.U32 R37, RZ, RZ, R54 ;  /* 0x000000ffff257224 */ /* 0x000fe400078e0036 */
[----:B------:R-:W-:-:S05]  /*31a0*/  IMAD.MOV.U32 R36, RZ, RZ, R55 ;  /* 0x000000ffff247224 */ /* 0x000fca00078e0037 */
[----:B------:R-:W-:Y:S02]  /*31b0*/  PRMT R115, R36, 0x5410, R37 ;  /* 0x0000541024737816 */ /* 0x000fe40000000025 */
[----:B------:R-:W-:Y:S05]  /*31c0*/  @!P3 BRA `(.L_x_1351) ;  /* 0x000000000004b947 */ /* 0x000fea0003800000 */
[----:B------:R-:W-:Y:S01]  /*31d0*/  BPT.TRAP 0x1 ;  /* 0x000000040000795c */ /* 0x000fe20000300000 */
.L_x_1351:
[----:B------:R-:W-:Y:S01]  /*31e0*/  IMAD R96, R2, 0x8, R18 ;  /* 0x0000000802607824 */ /* 0x000fe200078e0212 */
[----:B------:R-:W-:Y:S01]  /*31f0*/  SHF.L.U32 R109, R201, 0x1f, RZ ;  /* 0x0000001fc96d7819 */ /* 0x000fe200000006ff */
[----:B------:R-:W-:Y:S03]  /*3200*/  BSSY B1, `(.L_x_1352) ;  /* 0x0000003000017945 */ /* 0x000fe60003800000 */
[----:B------:R-:W0:Y:S02]  /*3210*/  SYNCS.PHASECHK.TRANS64.TRYWAIT P6, [R96+URZ+0x32490], R109 ;  /* 0x0324906d600075a7 */ /* 0x000e2400080c017f */
[----:B0-----:R-:W-:Y:S05]  /*3220*/  @!P6 BRA `(.L_x_1353) ;  /* 0x0000018c0094e947 */ /* 0x001fea0003800000 */
.L_x_1648:
[----:B------:R-:W-:Y:S05]  /*3230*/  BSYNC B1 ;  /* 0x0000000000017941 */ /* 0x000fea0003800000 */
.L_x_1352:
        /* <DEDUP_REMOVED lines=10> */
[----:B------:R-:W-:Y:S01]  /*32e0*/  SHF.R.U64 R101, R62, 0x10, R63 ;  /* 0x000000103e657819 */ /* 0x000fe2000000123f */
[----:B------:R-:W-:Y:S01]  /*32f0*/  IMAD.MOV.U32 R62, RZ, RZ, R37 ;  /* 0x000000ffff3e7224 */ /* 0x000fe200078e0025 */
[----:B------:R-:W-:Y:S01]  /*3300*/  SHF.R.U32.HI R63, RZ, 0x10, R63 ;  /* 0x00000010ff3f7819 */ /* 0x000fe2000001163f */
[----:B------:R-:W-:Y:S01]  /*3310*/  HADD2.F32 R37, -RZ, R100.H0_H0 ;  /* 0x20000064ff257230 */ /* 0x000fe20000004100 */
[----:B------:R-:W-:Y:S01]  /*3320*/  SHF.R.U32.HI R61, RZ, 0x10, R61 ;  /* 0x00000010ff3d7819 */ /* 0x000fe2000001163d */
[----:B------:R-:W-:Y:S02]  /*3330*/  HADD2.F32 R101, -RZ, R101.H0_H0 ;  /* 0x20000065ff657230 */ /* 0x000fe40000004100 */
[--C-:B------:R-:W-:Y:S02]  /*3340*/  HADD2.F32 R100, -RZ, R62.reuse.H1_H1 ;  /* 0x3000003eff647230 */ /* 0x100fe40000004100 */
[----:B------:R-:W-:-:S02]  /*3350*/  HADD2.F32 R102, -RZ, R62.H0_H0 ;  /* 0x2000003eff667230 */ /* 0x000fc40000004100 */
[----:B------:R-:W-:Y:S02]  /*3360*/  HADD2.F32 R62, -RZ, R39.H1_H1 ;  /* 0x30000027ff3e7230 */ /* 0x000fe40000004100 */
[-C--:B------:R-:W-:Y:S01]  /*3370*/  FMUL.FTZ R103, R100, R101.reuse ;  /* 0x0000006564677220 */ /* 0x080fe20000410000 */
[----:B------:R-:W-:Y:S02]  /*3380*/  HADD2.F32 R36, -RZ, R63.H0_H0 ;  /* 0x2000003fff247230 */ /* 0x000fe40000004100 */
[----:B------:R-:W-:Y:S01]  /*3390*/  FMUL.FTZ R101, R102, R101 ;  /* 0x0000006566657220 */ /* 0x000fe20000410000 */
[----:B------:R-:W-:Y:S02]  /*33a0*/  HADD2.F32 R39, -RZ, R39.H0_H0 ;  /* 0x20000027ff277230 */ /* 0x000fe40000004100 */
[----:B------:R-:W-:Y:S02]  /*33b0*/  HADD2.F32 R61, -RZ, R61.H0_H0 ;  /* 0x2000003dff3d7230 */ /* 0x000fe40000004100 */
[----:B------:R-:W-:Y:S01]  /*33c0*/  FMUL.FTZ R110, R62, R36 ;  /* 0x000000243e6e7220 */ /* 0x000fe20000410000 */
[----:B------:R-:W-:-:S02]  /*33d0*/  HADD2.F32 R111, -RZ, R111.H0_H0 ;  /* 0x2000006fff6f7230 */ /* 0x000fc40000004100 */
[C---:B------:R-:W-:Y:S01]  /*33e0*/  FMUL.FTZ R63, R39.reuse, R36 ;  /* 0x00000024273f7220 */ /* 0x040fe20000410000 */
[-C--:B------:R-:W-:Y:S01]  /*33f0*/  FFMA.FTZ R36, R102, R37.reuse, -R103 ;  /* 0x0000002566247223 */ /* 0x080fe20000010867 */
[----:B------:R-:W-:Y:S01]  /*3400*/  FFMA.FTZ R37, R100, R37, R101 ;  /* 0x0000002564257223 */ /* 0x000fe20000010065 */
[--C-:B------:R-:W-:Y:S02]  /*3410*/  HADD2.F32 R100, -RZ, R60.reuse.H1_H1 ;  /* 0x3000003cff647230 */ /* 0x100fe40000004100 */
[-C--:B------:R-:W-:Y:S01]  /*3420*/  FFMA.FTZ R39, R39, R61.reuse, -R110 ;  /* 0x0000003d27277223 */ /* 0x080fe2000001086e */
[----:B------:R-:W-:Y:S02]  /*3430*/  HADD2.F32 R102, -RZ, R60.H0_H0 ;  /* 0x2000003cff667230 */ /* 0x000fe40000004100 */
[----:B------:R-:W-:Y:S01]  /*3440*/  FFMA.FTZ R62, R62, R61, R63 ;  /* 0x0000003d3e3e7223 */ /* 0x000fe2000001003f */
[----:B------:R-:W-:Y:S01]  /*3450*/  HADD2.F32 R101, -RZ, R118.H0_H0 ;  /* 0x20000076ff657230 */ /* 0x000fe20000004100 */
[----:B------:R-:W-:Y:S01]  /*3460*/  F2FP.F16.F32.PACK_AB R37, R37, R36 ;  /* 0x000000242525723e */ /* 0x000fe200000000ff */
[----:B------:R-:W-:-:S02]  /*3470*/  HADD2.F32 R60, -RZ, R38.H1_H1 ;  /* 0x30000026ff3c7230 */ /* 0x000fc40000004100 */
[----:B------:R-:W-:Y:S01]  /*3480*/  HADD2.F32 R38, -RZ, R38.H0_H0 ;  /* 0x20000026ff267230 */ /* 0x000fe20000004100 */
[----:B------:R-:W-:Y:S01]  /*3490*/  F2FP.F16.F32.PACK_AB R39, R62, R39 ;  /* 0x000000273e27723e */ /* 0x000fe200000000ff */
[--C-:B------:R-:W-:Y:S02]  /*34a0*/  HADD2.F32 R61, -RZ, R107.reuse.H0_H0 ;  /* 0x2000006bff3d7230 */ /* 0x100fe40000004100 */
[----:B------:R-:W-:Y:S01]  /*34b0*/  FMUL.FTZ R103, R60, R101 ;  /* 0x000000653c677220 */ /* 0x000fe20000410000 */
[----:B------:R-:W-:Y:S02]  /*34c0*/  HADD2.F32 R63, -RZ, R107.H1_H1 ;  /* 0x3000006bff3f7230 */ /* 0x000fe40000004100 */
[-C--:B------:R-:W-:Y:S01]  /*34d0*/  FMUL.FTZ R107, R100, R111.reuse ;  /* 0x0000006f646b7220 */ /* 0x080fe20000410000 */
[----:B------:R-:W-:Y:S01]  /*34e0*/  FMUL.FTZ R111, R102, R111 ;  /* 0x0000006f666f7220 */ /* 0x000fe20000410000 */
[----:B------:R-:W-:Y:S02]  /*34f0*/  FMUL.FTZ R101, R38, R101 ;  /* 0x0000006526657220 */ /* 0x000fe40000410000 */
[-C--:B------:R-:W-:Y:S01]  /*3500*/  FFMA.FTZ R107, R102, R61.reuse, -R107 ;  /* 0x0000003d666b7223 */ /* 0x080fe2000001086b */
[----:B------:R-:W-:Y:S01]  /*3510*/  FFMA.FTZ R100, R100, R61, R111 ;  /* 0x0000003d64647223 */ /* 0x000fe2000001006f */
[-C--:B------:R-:W-:Y:S01]  /*3520*/  FFMA.FTZ R103, R38, R63.reuse, -R103 ;  /* 0x0000003f26677223 */ /* 0x080fe20000010867 */
[----:B------:R-:W-:-:S03]  /*3530*/  FFMA.FTZ R60, R60, R63, R101 ;  /* 0x0000003f3c3c7223 */ /* 0x000fc60000010065 */
[----:B------:R-:W-:Y:S02]  /*3540*/  F2FP.F16.F32.PACK_AB R36, R100, R107 ;  /* 0x0000006b6424723e */ /* 0x000fe400000000ff */
[----:B------:R-:W-:-:S07]  /*3550*/  F2FP.F16.F32.PACK_AB R38, R60, R103 ;  /* 0x000000673c26723e */ /* 0x000fce00000000ff */
.L_x_1359:
[----:B------:R-:W-:Y:S05]  /*3560*/  BSYNC B3 ;  /* 0x0000000000037941 */ /* 0x000fea0003800000 */
.L_x_1358:
[----:B--2---:R1:W-:Y:S02]  /*3570*/  STG.E.128 desc[UR60][R50.64], R36 ;  /* 0x0000002432007986 */ /* 0x0043e4000c101d3c */
.L_x_1357:
[----:B------:R-:W-:Y:S05]  /*3580*/  BSYNC B2 ;  /* 0x0000000000027941 */ /* 0x000fea0003800000 */
.L_x_1356:
[----:B------:R-:W-:Y:S05]  /*3590*/  @P2 BRA `(.L_x_1355) ;  /* 0x0000000000bc2947 */ /* 0x000fea0003800000 */
[----:B-1----:R1:W2:Y:S01]  /*35a0*/  LDS.128 R36, [R105] ;  /* 0x0000000069247984 */ /* 0x0022a20000000c00 */
[----:B------:R-:W-:Y:S01]  /*35b0*/  ISETP.GE.AND P4, PT, R202, R104, PT ;  /* 0x00000068ca00720c */ /* 0x000fe20003f86270 */
[----:B------:R-:W-:-:S12]  /*35c0*/  BSSY B2, `(.L_x_1360) ;  /* 0x000002b000027945 */ /* 0x000fd80003800000 */
[----:B-1----:R-:W-:Y:S05]  /*35d0*/  @P4 BRA `(.L_x_1361) ;  /* 0x0000000000a44947 */ /* 0x002fea0003800000 */
[----:B------:R-:W-:Y:S01]  /*35e0*/  SHF.R.U64 R60, R58, 0x10, R59 ;  /* 0x000000103a3c7819 */ /* 0x000fe2000000123b */
[----:B------:R-:W-:Y:S01]  /*35f0*/  HADD2.F32 R103, -RZ, R117.H0_H0 ;  /* 0x20000075ff677230 */ /* 0x000fe20000004100 */
[----:B------:R-:W-:Y:S02]  /*3600*/  SHF.R.U64 R61, R56, 0x10, R57 ;  /* 0x00000010383d7819 */ /* 0x000fe40000001239 */
[----:B------:R-:W-:Y:S01]  /*3610*/  SHF.R.U32.HI R58, RZ, 0x10, R59 ;  /* 0x00000010ff3a7819 */ /* 0x000fe2000001163b */
[----:B--2---:R-:W-:Y:S01]  /*3620*/  IMAD.MOV.U32 R59, RZ, RZ, R39 ;  /* 0x000000ffff3b7224 */ /* 0x004fe200078e0027 */
[----:B------:R-:W-:Y:S01]  /*3630*/  SHF.R.U32.HI R57, RZ, 0x10, R57 ;  /* 0x00000010ff397819 */ /* 0x000fe20000011639 */
[----:B------:R-:W-:Y:S02]  /*3640*/  HADD2.F32 R56, -RZ, R60.H0_H0 ;  /* 0x2000003cff387230 */ /* 0x000fe40000004100 */
[----:B------:R-:W-:Y:S02]  /*3650*/  HADD2.F32 R62, -RZ, R61.H0_H0 ;  /* 0x2000003dff3e7230 */ /* 0x000fe40000004100 */
[----:B------:R-:W-:-:S02]  /*3660*/  HADD2.F32 R39, -RZ, R37.H1_H1 ;  /* 0x30000025ff277230 */ /* 0x000fc40000004100 */
[----:B------:R-:W-:Y:S02]  /*3670*/  HADD2.F32 R60, -RZ, R57.H0_H0 ;  /* 0x20000039ff3c7230 */ /* 0x000fe40000004100 */
[----:B------:R-:W-:Y:S02]  /*3680*/  HADD2.F32 R37, -RZ, R37.H0_H0 ;  /* 0x20000025ff257230 */ /* 0x000fe40000004100 */
[-C--:B------:R-:W-:Y:S01]  /*3690*/  FMUL.FTZ R100, R39, R62.reuse ;  /* 0x0000003e27647220 */ /* 0x080fe20000410000 */
[--C-:B------:R-:W-:Y:S02]  /*36a0*/  HADD2.F32 R57, -RZ, R59.reuse.H1_H1 ;  /* 0x3000003bff397230 */ /* 0x100fe40000004100 */
[----:B------:R-:W-:Y:S02]  /*36b0*/  HADD2.F32 R59, -RZ, R59.H0_H0 ;  /* 0x2000003bff3b7230 */ /* 0x000fe40000004100 */
[----:B------:R-:W-:Y:S01]  /*36c0*/  FMUL.FTZ R102, R37, R62 ;  /* 0x0000003e25667220 */ /* 0x000fe20000410000 */
[----:B------:R-:W-:-:S02]  /*36d0*/  HADD2.F32 R58, -RZ, R58.H0_H0 ;  /* 0x2000003aff3a7230 */ /* 0x000fc40000004100 */
[----:B------:R-:W-:Y:S01]  /*36e0*/  FMUL.FTZ R62, R57, R60 ;  /* 0x0000003c393e7220 */ /* 0x000fe20000410000 */
[----:B------:R-:W-:Y:S01]  /*36f0*/  FFMA.FTZ R37, R37, R56, -R100 ;  /* 0x0000003825257223 */ /* 0x000fe20000010864 */
[----:B------:R-:W-:Y:S01]  /*3700*/  FMUL.FTZ R60, R59, R60 ;  /* 0x0000003c3b3c7220 */ /* 0x000fe20000410000 */
[----:B------:R-:W-:Y:S01]  /*3710*/  FFMA.FTZ R56, R39, R56, R102 ;  /* 0x0000003827387223 */ /* 0x000fe20000010066 */
[-C--:B------:R-:W-:Y:S01]  /*3720*/  FFMA.FTZ R39, R59, R58.reuse, -R62 ;  /* 0x0000003a3b277223 */ /* 0x080fe2000001083e */
[----:B------:R-:W-:Y:S02]  /*3730*/  HADD2.F32 R59, -RZ, R117.H1_H1 ;  /* 0x30000075ff3b7230 */ /* 0x000fe40000004100 */
[----:B------:R-:W-:Y:S01]  /*3740*/  FFMA.FTZ R58, R57, R58, R60 ;  /* 0x0000003a393a7223 */ /* 0x000fe2000001003c */
[----:B------:R-:W-:Y:S01]  /*3750*/  HADD2.F32 R60, -RZ, R36.H1_H1 ;  /* 0x30000024ff3c7230 */ /* 0x000fe20000004100 */
[----:B------:R-:W-:Y:S01]  /*3760*/  F2FP.F16.F32.PACK_AB R37, R56, R37 ;  /* 0x000000253825723e */ /* 0x000fe200000000ff */
[----:B------:R-:W-:-:S02]  /*3770*/  HADD2.F32 R62, -RZ, R38.H1_H1 ;  /* 0x30000026ff3e7230 */ /* 0x000fc40000004100 */
[----:B------:R-:W-:Y:S02]  /*3780*/  HADD2.F32 R36, -RZ, R36.H0_H0 ;  /* 0x20000024ff247230 */ /* 0x000fe40000004100 */
[----:B------:R-:W-:Y:S01]  /*3790*/  FMUL.FTZ R63, R60, R103 ;  /* 0x000000673c3f7220 */ /* 0x000fe20000410000 */
[----:B------:R-:W-:Y:S02]  /*37a0*/  HADD2.F32 R38, -RZ, R38.H0_H0 ;  /* 0x20000026ff267230 */ /* 0x000fe40000004100 */
[----:B------:R-:W-:Y:S01]  /*37b0*/  FMUL.FTZ R101, R62, R59 ;  /* 0x0000003b3e657220 */ /* 0x000fe20000410000 */
[--C-:B------:R-:W-:Y:S02]  /*37c0*/  HADD2.F32 R57, -RZ, R116.reuse.H1_H1 ;  /* 0x30000074ff397230 */ /* 0x100fe40000004100 */
[----:B------:R-:W-:Y:S01]  /*37d0*/  FMUL.FTZ R103, R36, R103 ;  /* 0x0000006724677220 */ /* 0x000fe20000410000 */
[----:B------:R-:W-:Y:S02]  /*37e0*/  HADD2.F32 R61, -RZ, R116.H0_H0 ;  /* 0x20000074ff3d7230 */ /* 0x000fe40000004100 */
[----:B------:R-:W-:Y:S01]  /*37f0*/  FMUL.FTZ R59, R38, R59 ;  /* 0x0000003b263b7220 */ /* 0x000fe20000410000 */
[----:B------:R-:W-:Y:S01]  /*3800*/  F2FP.F16.F32.PACK_AB R39, R58, R39 ;  /* 0x000000273a27723e */ /* 0x000fe200000000ff */
[-C--:B------:R-:W-:Y:S01]  /*3810*/  FFMA.FTZ R63, R36, R57.reuse, -R63 ;  /* 0x00000039243f7223 */ /* 0x080fe2000001083f */
[----:B------:R-:W-:Y:S01]  /*3820*/  FFMA.FTZ R60, R60, R57, R103 ;  /* 0x000000393c3c7223 */ /* 0x000fe20000010067 */
[-C--:B------:R-:W-:Y:S01]  /*3830*/  FFMA.FTZ R101, R38, R61.reuse, -R101 ;  /* 0x0000003d26657223 */ /* 0x080fe20000010865 */
[----:B------:R-:W-:-:S03]  /*3840*/  FFMA.FTZ R62, R62, R61, R59 ;  /* 0x0000003d3e3e7223 */ /* 0x000fc6000001003b */
[----:B------:R-:W-:Y:S02]  /*3850*/  F2FP.F16.F32.PACK_AB R36, R60, R63 ;  /* 0x0000003f3c24723e */ /* 0x000fe400000000ff */
[----:B------:R-:W-:-:S07]  /*3860*/  F2FP.F16.F32.PACK_AB R38, R62, R101 ;  /* 0x000000653e26723e */ /* 0x000fce00000000ff */
.L_x_1361:
[----:B------:R-:W-:Y:S05]  /*3870*/  BSYNC B2 ;  /* 0x0000000000027941 */ /* 0x000fea0003800000 */
.L_x_1360:
[----:B--2---:R2:W-:Y:S02]  /*3880*/  STG.E.128 desc[UR60][R50.64+0x40], R36 ;  /* 0x0000402432007986 */ /* 0x0045e4000c101d3c */
.L_x_1355:
[----:B------:R-:W-:Y:S05]  /*3890*/  BSYNC B1 ;  /* 0x0000000000017941 */ /* 0x000fea0003800000 */
.L_x_1354:
[----:B------:R-:W-:Y:S05]  /*38a0*/  @P5 BRA `(.L_x_1362) ;  /* 0x0000001c00245947 */ /* 0x000fea0003800000 */
[----:B------:R-:W-:Y:S04]  /*38b0*/  BSSY B1, `(.L_x_1363) ;  /* 0x0000032000017945 */ /* 0x000fe80003800000 */
[----:B------:R-:W-:Y:S05]  /*38c0*/  @P1 BRA `(.L_x_1364) ;  /* 0x0000000000c01947 */ /* 0x000fea0003800000 */
[----:B-12---:R1:W2:Y:S01]  /*38d0*/  LDS.128 R36, [R106+0x2000] ;  /* 0x002000006a247984 */ /* 0x0062a20000000c00 */
[----:B------:R-:W-:Y:S01]  /*38e0*/  ISETP.GE.AND P4, PT, R22, R104, PT ;  /* 0x000000681600720c */ /* 0x000fe20003f86270 */
[----:B------:R-:W-:-:S12]  /*38f0*/  BSSY B2, `(.L_x_1365) ;  /* 0x000002c000027945 */ /* 0x000fd80003800000 */
[----:B-1----:R-:W-:Y:S05]  /*3900*/  @P4 BRA `(.L_x_1366) ;  /* 0x0000000000a84947 */ /* 0x002fea0003800000 */
[----:B------:R-:W-:Y:S01]  /*3910*/  SHF.R.U64 R58, R52, 0x10, R53 ;  /* 0x00000010343a7819 */ /* 0x000fe20000001235 */
[----:B--2---:R-:W-:Y:S01]  /*3920*/  IMAD.MOV.U32 R51, RZ, RZ, R39 ;  /* 0x000000ffff337224 */ /* 0x004fe200078e0027 */
[--C-:B------:R-:W-:Y:S01]  /*3930*/  SHF.R.U64 R52, R54, 0x10, R55.reuse ;  /* 0x0000001036347819 */ /* 0x100fe20000001237 */
[----:B------:R-:W-:Y:S01]  /*3940*/  IMAD.MOV.U32 R50, RZ, RZ, R36 ;  /* 0x000000ffff327224 */ /* 0x000fe200078e0024 */
[----:B------:R-:W-:Y:S01]  /*3950*/  SHF.R.U32.HI R56, RZ, 0x10, R55 ;  /* 0x00000010ff387819 */ /* 0x000fe20000011637 */
[--C-:B------:R-:W-:Y:S01]  /*3960*/  HADD2.F32 R39, -RZ, R37.reuse.H1_H1 ;  /* 0x30000025ff277230 */ /* 0x100fe20000004100 */
[----:B------:R-:W-:Y:S01]  /*3970*/  SHF.R.U32.HI R57, RZ, 0x10, R53 ;  /* 0x00000010ff397819 */ /* 0x000fe20000011635 */
[----:B------:R-:W-:Y:S02]  /*3980*/  HADD2.F32 R55, -RZ, R52.H0_H0 ;  /* 0x20000034ff377230 */ /* 0x000fe40000004100 */
[----:B------:R-:W-:Y:S02]  /*3990*/  HADD2.F32 R36, -RZ, R37.H0_H0 ;  /* 0x20000025ff247230 */ /* 0x000fe40000004100 */
[----:B------:R-:W-:-:S02]  /*39a0*/  HADD2.F32 R56, -RZ, R56.H0_H0 ;  /* 0x20000038ff387230 */ /* 0x000fc40000004100 */
[-C--:B------:R-:W-:Y:S01]  /*39b0*/  FMUL.FTZ R37, R39, R55.reuse ;  /* 0x0000003727257220 */ /* 0x080fe20000410000 */
[--C-:B------:R-:W-:Y:S02]  /*39c0*/  HADD2.F32 R52, -RZ, R51.reuse.H1_H1 ;  /* 0x30000033ff347230 */ /* 0x100fe40000004100 */
[----:B------:R-:W-:Y:S02]  /*39d0*/  HADD2.F32 R51, -RZ, R51.H0_H0 ;  /* 0x20000033ff337230 */ /* 0x000fe40000004100 */
[----:B------:R-:W-:Y:S02]  /*39e0*/  HADD2.F32 R53, -RZ, R58.H0_H0 ;  /* 0x2000003aff357230 */ /* 0x000fe40000004100 */
[----:B------:R-:W-:Y:S01]  /*39f0*/  FMUL.FTZ R58, R36, R55 ;  /* 0x00000037243a7220 */ /* 0x000fe20000410000 */
[----:B------:R-:W-:Y:S02]  /*3a00*/  HADD2.F32 R54, -RZ, R57.H0_H0 ;  /* 0x20000039ff367230 */ /* 0x000fe40000004100 */
[-C--:B------:R-:W-:Y:S01]  /*3a10*/  FMUL.FTZ R60, R52, R56.reuse ;  /* 0x00000038343c7220 */ /* 0x080fe20000410000 */
[----:B------:R-:W-:Y:S01]  /*3a20*/  FMUL.FTZ R55, R51, R56 ;  /* 0x0000003833377220 */ /* 0x000fe20000410000 */
[-C--:B------:R-:W-:Y:S01]  /*3a30*/  FFMA.FTZ R36, R36, R53.reuse, -R37 ;  /* 0x0000003524247223 */ /* 0x080fe20000010825 */
[----:B------:R-:W-:Y:S01]  /*3a40*/  FFMA.FTZ R37, R39, R53, R58 ;  /* 0x0000003527257223 */ /* 0x000fe2000001003a */
[-C--:B------:R-:W-:Y:S01]  /*3a50*/  FFMA.FTZ R39, R51, R54.reuse, -R60 ;  /* 0x0000003633277223 */ /* 0x080fe2000001083c */
[----:B------:R-:W-:Y:S01]  /*3a60*/  FFMA.FTZ R52, R52, R54, R55 ;  /* 0x0000003634347223 */ /* 0x000fe20000010037 */
[----:B------:R-:W-:-:S02]  /*3a70*/  HADD2.F32 R51, -RZ, R50.H1_H1 ;  /* 0x30000032ff337230 */ /* 0x000fc40000004100 */
[--C-:B------:R-:W-:Y:S01]  /*3a80*/  HADD2.F32 R55, -RZ, R115.reuse.H1_H1 ;  /* 0x30000073ff377230 */ /* 0x100fe20000004100 */
[----:B------:R-:W-:Y:S01]  /*3a90*/  F2FP.F16.F32.PACK_AB R37, R37, R36 ;  /* 0x000000242525723e */ /* 0x000fe200000000ff */
[----:B------:R-:W-:Y:S01]  /*3aa0*/  HADD2.F32 R50, -RZ, R50.H0_H0 ;  /* 0x20000032ff327230 */ /* 0x000fe20000004100 */
[----:B------:R-:W-:Y:S01]  /*3ab0*/  F2FP.F16.F32.PACK_AB R39, R52, R39 ;  /* 0x000000273427723e */ /* 0x000fe200000000ff */
[--C-:B------:R-:W-:Y:S02]  /*3ac0*/  HADD2.F32 R53, -RZ, R38.reuse.H1_H1 ;  /* 0x30000026ff357230 */ /* 0x100fe40000004100 */
[-C--:B------:R-:W-:Y:S01]  /*3ad0*/  FMUL.FTZ R57, R51, R55.reuse ;  /* 0x0000003733397220 */ /* 0x080fe20000410000 */
[----:B------:R-:W-:Y:S02]  /*3ae0*/  HADD2.F32 R115, -RZ, R115.H0_H0 ;  /* 0x20000073ff737230 */ /* 0x000fe40000004100 */
[----:B------:R-:W-:Y:S01]  /*3af0*/  FMUL.FTZ R56, R50, R55 ;  /* 0x0000003732387220 */ /* 0x000fe20000410000 */
[----:B------:R-:W-:-:S02]  /*3b00*/  HADD2.F32 R38, -RZ, R38.H0_H0 ;  /* 0x20000026ff267230 */ /* 0x000fc40000004100 */
[--C-:B------:R-:W-:Y:S02]  /*3b10*/  HADD2.F32 R54, -RZ, R114.reuse.H1_H1 ;  /* 0x30000072ff367230 */ /* 0x100fe40000004100 */
[-C--:B------:R-:W-:Y:S01]  /*3b20*/  FMUL.FTZ R55, R53, R115.reuse ;  /* 0x0000007335377220 */ /* 0x080fe20000410000 */
[----:B------:R-:W-:Y:S02]  /*3b30*/  HADD2.F32 R114, -RZ, R114.H0_H0 ;  /* 0x20000072ff727230 */ /* 0x000fe40000004100 */
[----:B------:R-:W-:Y:S01]  /*3b40*/  FMUL.FTZ R58, R38, R115 ;  /* 0x00000073263a7220 */ /* 0x000fe20000410000 */
[-C--:B------:R-:W-:Y:S01]  /*3b50*/  FFMA.FTZ R57, R50, R54.reuse, -R57 ;  /* 0x0000003632397223 */ /* 0x080fe20000010839 */
[----:B------:R-:W-:Y:S01]  /*3b60*/  FFMA.FTZ R56, R51, R54, R56 ;  /* 0x0000003633387223 */ /* 0x000fe20000010038 */
[-C--:B------:R-:W-:Y:S01]  /*3b70*/  FFMA.FTZ R55, R38, R114.reuse, -R55 ;  /* 0x0000007226377223 */ /* 0x080fe20000010837 */
[----:B------:R-:W-:-:S03]  /*3b80*/  FFMA.FTZ R58, R53, R114, R58 ;  /* 0x00000072353a7223 */ /* 0x000fc6000001003a */
[----:B------:R-:W-:Y:S02]  /*3b90*/  F2FP.F16.F32.PACK_AB R36, R56, R57 ;  /* 0x000000393824723e */ /* 0x000fe400000000ff */
[----:B------:R-:W-:-:S07]  /*3ba0*/  F2FP.F16.F32.PACK_AB R38, R58, R55 ;  /* 0x000000373a26723e */ /* 0x000fce00000000ff */
.L_x_1366:
[----:B------:R-:W-:Y:S05]  /*3bb0*/  BSYNC B2 ;  /* 0x0000000000027941 */ /* 0x000fea0003800000 */
.L_x_1365:
[----:B--2---:R3:W-:Y:S02]  /*3bc0*/  STG.E.128 desc[UR60][R48.64], R36 ;  /* 0x0000002430007986 */ /* 0x0047e4000c101d3c */
.L_x_1364:
[----:B------:R-:W-:Y:S05]  /*3bd0*/  BSYNC B1 ;  /* 0x0000000000017941 */ /* 0x000fea0003800000 */
.L_x_1363:
        /* <DEDUP_REMOVED lines=46> */
.L_x_1368:
[----:B------:R-:W-:Y:S05]  /*3ec0*/  BSYNC B1 ;  /* 0x0000000000017941 */ /* 0x000fea0003800000 */
.L_x_1367:
[----:B--2---:R4:W-:Y:S01]  /*3ed0*/  STG.E.128 desc[UR60][R48.64+0x40], R36 ;  /* 0x0000402430007986 */ /* 0x0049e2000c101d3c */
[----:B------:R-:W-:Y:S05]  /*3ee0*/  BRA `(.L_x_1362) ;  /* 0x0000001400947947 */ /* 0x000fea0003800000 */
.L_x_1346:
[----:B------:R-:W2:Y:S01]  /*3ef0*/  LDL R44, [R1+0x5c] ;  /* 0x00005c00012c7983 */ /* 0x000ea20000100800 */
[----:B------:R-:W-:Y:S02]  /*3f00*/  ISETP.GE.AND P3, PT, R227, R108, PT ;  /* 0x0000006ce300720c */ /* 0x000fe40003f66270 */
[----:B------:R-:W-:Y:S02]  /*3f10*/  CS2R R46, SRZ ;  /* 0x00000000002e7805 */ /* 0x000fe4000001ff00 */
[----:B------:R-:W-:-:S13]  /*3f20*/  ISETP.GE.OR P3, PT, R16, R104, P3 ;  /* 0x000000681000720c */ /* 0x000fda0001f66670 */
[----:B------:R-:W-:Y:S01]  /*3f30*/  @!P3 IADD3 R37, P4, P5, R32, R36, R5 ;  /* 0x000000242025b210 */ /* 0x000fe20007d9e005 */
[----:B------:R-:W0:Y:S08]  /*3f40*/  @!P3 LDC.64 R52, c[0x0][0x3e8] ;  /* 0x0000fa00ff34bb82 */ /* 0x000e300000000a00 */
[----:B------:R-:W1:Y:S01]  /*3f50*/  @!P3 LDC.64 R56, c[0x0][0x400] ;  /* 0x00010000ff38bb82 */ /* 0x000e620000000a00 */
[----:B--2---:R-:W-:-:S02]  /*3f60*/  R2UR UR4, R44 ;  /* 0x000000002c0472ca */ /* 0x004fc400000e0000 */
[----:B------:R-:W-:Y:S02]  /*3f70*/  @!P3 IADD3.X R44, R80, R107, R6, P4, P5 ;  /* 0x0000006b502cb210 */ /* 0x000fe400027ea406 */
[----:B------:R-:W-:-:S04]  /*3f80*/  @!P3 IADD3 R54, P4, P5, R64, R38, R3 ;  /* 0x000000264036b210 */ /* 0x000fc80007d9e003 */
        /* <DEDUP_REMOVED lines=51> */
[----:B------:R-:W-:-:S04]  /*42c0*/  PRMT R122, R56, 0x5410, R57 ;  /* 0x00005410387a7816 */ /* 0x000fc80000000039 */
[----:B------:R-:W-:Y:S01]  /*42d0*/  PRMT R123, R59, 0x5410, R60 ;  /* 0x000054103b7b7816 */ /* 0x000fe2000000003c */
[----:B-----5:R-:W-:Y:S02]  /*42e0*/  IMAD.MOV.U32 R56, RZ, RZ, R54 ;  /* 0x000000ffff387224 */ /* 0x020fe400078e0036 */
[----:B------:R-:W-:Y:S02]  /*42f0*/  IMAD.MOV.U32 R57, RZ, RZ, R55 ;  /* 0x000000ffff397224 */ /* 0x000fe400078e0037 */
[----:B------:R-:W-:Y:S02]  /*4300*/  IMAD.MOV.U32 R59, RZ, RZ, R52 ;  /* 0x000000ffff3b7224 */ /* 0x000fe400078e0034 */
[----:B------:R-:W-:Y:S01]  /*4310*/  IMAD.MOV.U32 R60, RZ, RZ, R53 ;  /* 0x000000ffff3c7224 */ /* 0x000fe200078e0035 */
[----:B------:R-:W-:-:S04]  /*4320*/  PRMT R124, R56, 0x5410, R57 ;  /* 0x00005410387c7816 */ /* 0x000fc80000000039 */
[----:B------:R-:W-:Y:S01]  /*4330*/  PRMT R126, R59, 0x5410, R60 ;  /* 0x000054103b7e7816 */ /* 0x000fe2000000003c */
[----:B------:R-:W-:Y:S06]  /*4340*/  @!P3 BRA `(.L_x_1369) ;  /* 0x000000000004b947 */ /* 0x000fec0003800000 */
[----:B------:R-:W-:Y:S01]  /*4350*/  BPT.TRAP 0x1 ;  /* 0x000000040000795c */ /* 0x000fe20000300000 */
.L_x_1369:
        /* <DEDUP_REMOVED lines=9> */
.L_x_1649:
[----:B------:R-:W-:Y:S05]  /*43f0*/  BSYNC B1 ;  /* 0x0000000000017941 */ /* 0x000fea0003800000 */
.L_x_1370:
[----:B------:R-:W-:Y:S01]  /*4400*/  ISETP.GE.OR P5, PT, R19, R108, P1 ;  /* 0x0000006c1300720c */ /* 0x000fe20000fa6670 */
[----:B------:R-:W-:-:S12]  /*4410*/  BSSY B1, `(.L_x_1372) ;  /* 0x000007e000017945 */ /* 0x000fd80003800000 */
[----:B------:R-:W-:Y:S05]  /*4420*/  @P5 BRA `(.L_x_1373) ;  /* 0x0000000400f05947 */ /* 0x000fea0003800000 */
[-C--:B--2---:R-:W-:Y:S01]  /*4430*/  IMAD R56, R231, R104.reuse, RZ ;  /* 0x00000068e7387224 */ /* 0x084fe200078e02ff */
[----:B------:R-:W-:Y:S01]  /*4440*/  BSSY B2, `(.L_x_1374) ;  /* 0x000006e000027945 */ /* 0x000fe20003800000 */
[----:B------:R-:W-:-:S04]  /*4450*/  IMAD.WIDE.U32 R106, R19, R104, R102 ;  /* 0x00000068136a7225 */ /* 0x000fc800078e0066 */
[----:B------:R-:W-:Y:S01]  /*4460*/  IMAD R57, R19, R105, R56 ;  /* 0x0000006913397224 */ /* 0x000fe200078e0238 */
[----:B------:R-:W-:Y:S01]  /*4470*/  SEL R56, R75, R111, !P0 ;  /* 0x0000006f4b387207 */ /* 0x000fe20004000000 */
[----:B------:R-:W-:Y:S01]  /*4480*/  IMAD R59, R2, 0x1800, R91 ;  /* 0x00001800023b7824 */ /* 0x000fe200078e025b */
[----:B------:R-:W-:Y:S01]  /*4490*/  IADD3 R112, P5, P6, R12, R106, R85 ;  /* 0x0000006a0c707210 */ /* 0x000fe20007ebe055 */
[----:B------:R-:W-:Y:S01]  /*44a0*/  IMAD.IADD R114, R57, 0x1, R107 ;  /* 0x0000000139727824 */ /* 0x000fe200078e026b */
[----:B------:R-:W-:-:S04]  /*44b0*/  SHF.R.S32.HI R57, RZ, 0x1f, R56 ;  /* 0x0000001fff397819 */ /* 0x000fc80000011438 */
[----:B------:R-:W-:Y:S01]  /*44c0*/  LEA.HI R57, R57, R56, RZ, 0x4 ;  /* 0x0000003839397211 */ /* 0x000fe200078f20ff */
[----:B------:R-:W-:Y:S01]  /*44d0*/  IMAD R56, R59, 0x2, R18 ;  /* 0x000000023b387824 */ /* 0x000fe200078e0212 */
[----:B------:R-:W-:Y:S02]  /*44e0*/  IADD3.X R113, R72, R114, R87, P5, P6 ;  /* 0x0000007248717210 */ /* 0x000fe40002fec457 */
[----:B------:R-:W-:-:S05]  /*44f0*/  LEA.HI.SX32 R57, R57, R84, 0x1c ;  /* 0x0000005439397211 */ /* 0x000fca00078fe2ff */
[----:B------:R-:W-:-:S05]  /*4500*/  IMAD.SHL.U32 R115, R57, 0x8, RZ ;  /* 0x0000000839737824 */ /* 0x000fca00078e00ff */
[----:B------:R-:W-:-:S04]  /*4510*/  LOP3.LUT R57, R83, 0x38, R115, 0xf8, !PT ;  /* 0x0000003853397812 */ /* 0x000fc800078ef873 */
[----:B------:R-:W-:-:S05]  /*4520*/  LOP3.LUT R57, R57, R86, RZ, 0x3c, !PT ;  /* 0x0000005639397212 */ /* 0x000fca00078e3cff */
[----:B------:R-:W-:-:S04]  /*4530*/  IMAD R57, R218, 0x200, R57 ;  /* 0x00000200da397824 */ /* 0x000fc800078e0239 */
        /* <DEDUP_REMOVED lines=8> */
[----:B--2---:R-:W-:Y:S01]  /*45c0*/  HADD2.F32 R117, -RZ, R61.H0_H0 ;  /* 0x2000003dff757230 */ /* 0x004fe20000004100 */
[--C-:B------:R-:W-:Y:S01]  /*45d0*/  SHF.R.U64 R37, R44, 0x10, R45.reuse ;  /* 0x000000102c257819 */ /* 0x100fe2000000122d */
[----:B------:R-:W-:Y:S01]  /*45e0*/  HADD2.F32 R119, -RZ, R119.H0_H0 ;  /* 0x20000077ff777230 */ /* 0x000fe20000004100 */
[----:B------:R-:W-:Y:S01]  /*45f0*/  SHF.R.U32.HI R44, RZ, 0x10, R45 ;  /* 0x00000010ff2c7819 */ /* 0x000fe2000001162d */
[----:B------:R-:W-:Y:S01]  /*4600*/  HADD2.F32 R61, -RZ, R61.H1_H1 ;  /* 0x3000003dff3d7230 */ /* 0x000fe20000004100 */
[--C-:B------:R-:W-:Y:S01]  /*4610*/  SHF.R.U64 R38, R38, 0x10, R39.reuse ;  /* 0x0000001026267819 */ /* 0x100fe20000001227 */
[----:B------:R-:W-:Y:S01]  /*4620*/  FMUL.FTZ R118, R117, R120 ;  /* 0x0000007875767220 */ /* 0x000fe20000410000 */
[----:B------:R-:W-:Y:S01]  /*4630*/  SHF.R.U32.HI R45, RZ, 0x10, R39 ;  /* 0x00000010ff2d7819 */ /* 0x000fe20000011627 */
[----:B------:R-:W-:Y:S01]  /*4640*/  HADD2.F32 R37, -RZ, R37.H0_H0 ;  /* 0x20000025ff257230 */ /* 0x000fe20000004100 */
[----:B------:R-:W-:-:S02]  /*4650*/  SHF.R.U64 R39, R46, 0x10, R47 ;  /* 0x000000102e277819 */ /* 0x000fc4000000122f */
[----:B------:R-:W-:Y:S01]  /*4660*/  SHF.R.U32.HI R46, RZ, 0x10, R47 ;  /* 0x00000010ff2e7819 */ /* 0x000fe2000001162f */
[----:B-1----:R-:W-:Y:S02]  /*4670*/  IMAD.MOV.U32 R47, RZ, RZ, R57 ;  /* 0x000000ffff2f7224 */ /* 0x002fe400078e0039 */
[----:B------:R-:W-:Y:S02]  /*4680*/  IMAD.MOV.U32 R57, RZ, RZ, R60 ;  /* 0x000000ffff397224 */ /* 0x000fe400078e003c */
[----:B------:R-:W-:Y:S02]  /*4690*/  IMAD.MOV.U32 R60, RZ, RZ, R58 ;  /* 0x000000ffff3c7224 */ /* 0x000fe400078e003a */
[----:B------:R-:W-:Y:S02]  /*46a0*/  HADD2.F32 R58, -RZ, R47.H0_H0 ;  /* 0x2000002fff3a7230 */ /* 0x000fe40000004100 */
[----:B------:R-:W-:Y:S02]  /*46b0*/  HADD2.F32 R46, -RZ, R46.H0_H0 ;  /* 0x2000002eff2e7230 */ /* 0x000fe40000004100 */
[----:B------:R-:W-:-:S02]  /*46c0*/  HADD2.F32 R45, -RZ, R45.H0_H0 ;  /* 0x2000002dff2d7230 */ /* 0x000fc40000004100 */
[C---:B------:R-:W-:Y:S01]  /*46d0*/  FMUL.FTZ R120, R58.reuse, R120 ;  /* 0x000000783a787220 */ /* 0x040fe20000410000 */
[-C--:B------:R-:W-:Y:S01]  /*46e0*/  FFMA.FTZ R58, R58, R119.reuse, -R118 ;  /* 0x000000773a3a7223 */ /* 0x080fe20000010876 */
[----:B------:R-:W-:Y:S02]  /*46f0*/  HADD2.F32 R118, -RZ, R44.H0_H0 ;  /* 0x2000002cff767230 */ /* 0x000fe40000004100 */
[----:B------:R-:W-:Y:S01]  /*4700*/  FFMA.FTZ R44, R117, R119, R120 ;  /* 0x00000077752c7223 */ /* 0x000fe20000010078 */
[----:B------:R-:W-:Y:S02]  /*4710*/  HADD2.F32 R117, -RZ, R47.H1_H1 ;  /* 0x3000002fff757230 */ /* 0x000fe40000004100 */
[----:B------:R-:W-:Y:S02]  /*4720*/  HADD2.F32 R119, -RZ, R116.H0_H0 ;  /* 0x20000074ff777230 */ /* 0x000fe40000004100 */
[----:B------:R-:W-:Y:S01]  /*4730*/  FMUL.FTZ R116, R61, R118 ;  /* 0x000000763d747220 */ /* 0x000fe20000410000 */
[----:B------:R-:W-:-:S02]  /*4740*/  IMAD.MOV.U32 R47, RZ, RZ, R63 ;  /* 0x000000ffff2f7224 */ /* 0x000fc400078e003f */
[C---:B------:R-:W-:Y:S01]  /*4750*/  FMUL.FTZ R118, R117.reuse, R118 ;  /* 0x0000007675767220 */ /* 0x040fe20000410000 */
[----:B------:R-:W-:Y:S02]  /*4760*/  IMAD.MOV.U32 R63, RZ, RZ, R62 ;  /* 0x000000ffff3f7224 */ /* 0x000fe400078e003e */
[-C--:B------:R-:W-:Y:S01]  /*4770*/  FFMA.FTZ R62, R117, R119.reuse, -R116 ;  /* 0x00000077753e7223 */ /* 0x080fe20000010874 */
[----:B------:R-:W-:Y:S02]  /*4780*/  HADD2.F32 R116, -RZ, R127.H1_H1 ;  /* 0x3000007fff747230 */ /* 0x000fe40000004100 */
[----:B------:R-:W-:Y:S01]  /*4790*/  FFMA.FTZ R61, R61, R119, R118 ;  /* 0x000000773d3d7223 */ /* 0x000fe20000010076 */
[----:B------:R-:W-:Y:S02]  /*47a0*/  HADD2.F32 R117, -RZ, R47.H0_H0 ;  /* 0x2000002fff757230 */ /* 0x000fe40000004100 */
[----:B------:R-:W-:Y:S01]  /*47b0*/  HADD2.F32 R118, -RZ, R127.H0_H0 ;  /* 0x2000007fff767230 */ /* 0x000fe20000004100 */
[----:B------:R-:W-:Y:S01]  /*47c0*/  F2FP.F16.F32.PACK_AB R58, R62, R58 ;  /* 0x0000003a3e3a723e */ /* 0x000fe200000000ff */
[----:B------:R-:W-:Y:S01]  /*47d0*/  HADD2.F32 R119, -RZ, R59.H0_H0 ;  /* 0x2000003bff777230 */ /* 0x000fe20000004100 */
[----:B------:R-:W-:Y:S01]  /*47e0*/  F2FP.F16.F32.PACK_AB R61, R61, R44 ;  /* 0x0000002c3d3d723e */ /* 0x000fe200000000ff */
[----:B------:R-:W-:-:S02]  /*47f0*/  HADD2.F32 R120, -RZ, R47.H1_H1 ;  /* 0x3000002fff787230 */ /* 0x000fc40000004100 */
[-C--:B------:R-:W-:Y:S01]  /*4800*/  FMUL.FTZ R47, R117, R116.reuse ;  /* 0x00000074752f7220 */ /* 0x080fe20000410000 */
[----:B------:R-:W-:Y:S02]  /*4810*/  HADD2.F32 R59, -RZ, R59.H1_H1 ;  /* 0x3000003bff3b7230 */ /* 0x000fe40000004100 */
[C---:B------:R-:W-:Y:S01]  /*4820*/  FMUL.FTZ R116, R119.reuse, R116 ;  /* 0x0000007477747220 */ /* 0x040fe20000410000 */
[----:B------:R-:W-:Y:S02]  /*4830*/  HADD2.F32 R39, -RZ, R39.H0_H0 ;  /* 0x20000027ff277230 */ /* 0x000fe40000004100 */
[----:B------:R-:W-:Y:S01]  /*4840*/  FFMA.FTZ R47, R119, R118, -R47 ;  /* 0x00000076772f7223 */ /* 0x000fe2000001082f */
[-C--:B------:R-:W-:Y:S01]  /*4850*/  FMUL.FTZ R119, R120, R46.reuse ;  /* 0x0000002e78777220 */ /* 0x080fe20000410000 */
[----:B------:R-:W-:Y:S01]  /*4860*/  FMUL.FTZ R46, R59, R46 ;  /* 0x0000002e3b2e7220 */ /* 0x000fe20000410000 */
[----:B------:R-:W-:Y:S01]  /*4870*/  FFMA.FTZ R116, R117, R118, R116 ;  /* 0x0000007675747223 */ /* 0x000fe20000010074 */
[----:B------:R-:W-:-:S02]  /*4880*/  HADD2.F32 R118, -RZ, R57.H0_H0 ;  /* 0x20000039ff767230 */ /* 0x000fc40000004100 */
[-C--:B------:R-:W-:Y:S01]  /*4890*/  FFMA.FTZ R119, R59, R45.reuse, -R119 ;  /* 0x0000002d3b777223 */ /* 0x080fe20000010877 */
[----:B------:R-:W-:Y:S01]  /*48a0*/  FFMA.FTZ R46, R120, R45, R46 ;  /* 0x0000002d782e7223 */ /* 0x000fe2000001002e */
[----:B------:R-:W-:Y:S02]  /*48b0*/  HADD2.F32 R45, -RZ, R121.H1_H1 ;  /* 0x30000079ff2d7230 */ /* 0x000fe40000004100 */
[--C-:B------:R-:W-:Y:S01]  /*48c0*/  HADD2.F32 R117, -RZ, R56.reuse.H0_H0 ;  /* 0x20000038ff757230 */ /* 0x100fe20000004100 */
[----:B------:R-:W-:Y:S01]  /*48d0*/  F2FP.F16.F32.PACK_AB R47, R119, R47 ;  /* 0x0000002f772f723e */ /* 0x000fe200000000ff */
[----:B------:R-:W-:Y:S01]  /*48e0*/  HADD2.F32 R57, -RZ, R57.H1_H1 ;  /* 0x30000039ff397230 */ /* 0x000fe20000004100 */
[----:B------:R-:W-:Y:S01]  /*48f0*/  F2FP.F16.F32.PACK_AB R46, R46, R116 ;  /* 0x000000742e2e723e */ /* 0x000fe200000000ff */
[----:B------:R-:W-:Y:S02]  /*4900*/  HADD2.F32 R56, -RZ, R56.H1_H1 ;  /* 0x30000038ff387230 */ /* 0x000fe40000004100 */
[----:B------:R-:W-:-:S02]  /*4910*/  HADD2.F32 R59, -RZ, R121.H0_H0 ;  /* 0x20000079ff3b7230 */ /* 0x000fc40000004100 */
[-C--:B------:R-:W-:Y:S01]  /*4920*/  FMUL.FTZ R121, R117, R45.reuse ;  /* 0x0000002d75797220 */ /* 0x080fe20000410000 */
[----:B------:R-:W-:Y:S02]  /*4930*/  HADD2.F32 R120, -RZ, R36.H0_H0 ;  /* 0x20000024ff787230 */ /* 0x000fe40000004100 */
[----:B------:R-:W-:Y:S01]  /*4940*/  FMUL.FTZ R36, R118, R45 ;  /* 0x0000002d76247220 */ /* 0x000fe20000410000 */
[-C--:B------:R-:W-:Y:S01]  /*4950*/  FMUL.FTZ R45, R57, R37.reuse ;  /* 0x00000025392d7220 */ /* 0x080fe20000410000 */
[----:B------:R-:W-:Y:S01]  /*4960*/  FMUL.FTZ R37, R56, R37 ;  /* 0x0000002538257220 */ /* 0x000fe20000410000 */
[-C--:B------:R-:W-:Y:S01]  /*4970*/  FFMA.FTZ R121, R118, R59.reuse, R121 ;  /* 0x0000003b76797223 */ /* 0x080fe20000010079 */
[----:B------:R-:W-:Y:S01]  /*4980*/  FFMA.FTZ R36, R117, R59, -R36 ;  /* 0x0000003b75247223 */ /* 0x000fe20000010824 */
[----:B------:R-:W-:Y:S02]  /*4990*/  HADD2.F32 R117, -RZ, R63.H0_H0 ;  /* 0x2000003fff757230 */ /* 0x000fe40000004100 */
[----:B------:R-:W-:Y:S01]  /*49a0*/  FFMA.FTZ R57, R57, R120, R37 ;  /* 0x0000007839397223 */ /* 0x000fe20000010025 */
[----:B------:R-:W-:-:S02]  /*49b0*/  HADD2.F32 R37, -RZ, R125.H0_H0 ;  /* 0x2000007dff257230 */ /* 0x000fc40000004100 */
[----:B------:R-:W-:Y:S01]  /*49c0*/  FFMA.FTZ R45, R56, R120, -R45 ;  /* 0x00000078382d7223 */ /* 0x000fe2000001082d */
[----:B------:R-:W-:Y:S02]  /*49d0*/  HADD2.F32 R59, -RZ, R60.H0_H0 ;  /* 0x2000003cff3b7230 */ /* 0x000fe40000004100 */
[----:B------:R-:W-:Y:S02]  /*49e0*/  HADD2.F32 R63, -RZ, R63.H1_H1 ;  /* 0x3000003fff3f7230 */ /* 0x000fe40000004100 */
[----:B------:R-:W-:Y:S02]  /*49f0*/  HADD2.F32 R118, -RZ, R38.H0_H0 ;  /* 0x20000026ff767230 */ /* 0x000fe40000004100 */
[-C--:B------:R-:W-:Y:S01]  /*4a00*/  FMUL.FTZ R38, R117, R37.reuse ;  /* 0x0000002575267220 */ /* 0x080fe20000410000 */
[----:B------:R-:W-:Y:S02]  /*4a10*/  HADD2.F32 R56, -RZ, R125.H1_H1 ;  /* 0x3000007dff387230 */ /* 0x000fe40000004100 */
[----:B------:R-:W-:Y:S01]  /*4a20*/  FMUL.FTZ R120, R59, R37 ;  /* 0x000000253b787220 */ /* 0x000fe20000410000 */
[----:B------:R-:W-:-:S02]  /*4a30*/  HADD2.F32 R60, -RZ, R60.H1_H1 ;  /* 0x3000003cff3c7230 */ /* 0x000fc40000004100 */
[-C--:B------:R-:W-:Y:S01]  /*4a40*/  FMUL.FTZ R37, R63, R39.reuse ;  /* 0x000000273f257220 */ /* 0x080fe20000410000 */
[-C--:B------:R-:W-:Y:S01]  /*4a50*/  FFMA.FTZ R38, R59, R56.reuse, -R38 ;  /* 0x000000383b267223 */ /* 0x080fe20000010826 */
[----:B------:R-:W-:Y:S02]  /*4a60*/  FFMA.FTZ R120, R117, R56, R120 ;  /* 0x0000003875787223 */ /* 0x000fe40000010078 */
[C---:B------:R-:W-:Y:S01]  /*4a70*/  FFMA.FTZ R37, R60.reuse, R118, -R37 ;  /* 0x000000763c257223 */ /* 0x040fe20000010825 */
[----:B------:R-:W-:Y:S01]  /*4a80*/  FMUL.FTZ R39, R60, R39 ;  /* 0x000000273c277220 */ /* 0x000fe20000410000 */
[----:B------:R-:W-:Y:S01]  /*4a90*/  F2FP.F16.F32.PACK_AB R60, R57, R121 ;  /* 0x00000079393c723e */ /* 0x000fe200000000ff */
[----:B------:R-:W-:Y:S01]  /*4aa0*/  IMAD.MOV.U32 R57, RZ, RZ, R58 ;  /* 0x000000ffff397224 */ /* 0x000fe200078e003a */
[----:B------:R-:W-:Y:S01]  /*4ab0*/  F2FP.F16.F32.PACK_AB R56, R45, R36 ;  /* 0x000000242d38723e */ /* 0x000fe200000000ff */
[----:B------:R-:W-:Y:S01]  /*4ac0*/  FFMA.FTZ R39, R63, R118, R39 ;  /* 0x000000763f277223 */ /* 0x000fe20000010027 */
[----:B------:R-:W-:Y:S01]  /*4ad0*/  F2FP.F16.F32.PACK_AB R38, R37, R38 ;  /* 0x000000262526723e */ /* 0x000fe200000000ff */
[----:B------:R-:W-:-:S02]  /*4ae0*/  IMAD.MOV.U32 R59, RZ, RZ, R47 ;  /* 0x000000ffff3b7224 */ /* 0x000fc400078e002f */
[----:B------:R-:W-:Y:S01]  /*4af0*/  IMAD.MOV.U32 R63, RZ, RZ, R46 ;  /* 0x000000ffff3f7224 */ /* 0x000fe200078e002e */
[----:B------:R-:W-:Y:S01]  /*4b00*/  F2FP.F16.F32.PACK_AB R62, R39, R120 ;  /* 0x00000078273e723e */ /* 0x000fe200000000ff */
[----:B------:R-:W-:-:S07]  /*4b10*/  IMAD.MOV.U32 R58, RZ, RZ, R38 ;  /* 0x000000ffff3a7224 */ /* 0x000fce00078e0026 */
.L_x_1375:
[----:B------:R-:W-:Y:S05]  /*4b20*/  BSYNC B2 ;  /* 0x0000000000027941 */ /* 0x000fea0003800000 */
.L_x_1374:
[----:B------:R-:W-:Y:S02]  /*4b30*/  ISETP.GE.AND P5, PT, R115, R110, PT ;  /* 0x0000006e7300720c */ /* 0x000fe40003fa6270 */
[----:B------:R-:W-:-:S11]  /*4b40*/  P2R R36, PR, RZ, 0x1 ;  /* 0x00000001ff247803 */ /* 0x000fd60000000000 */
[--C-:B------:R-:W-:Y:S02]  /*4b50*/  @!P5 SHF.R.S32.HI R37, RZ, 0x1f, R115.reuse ;  /* 0x0000001fff25d819 */ /* 0x100fe40000011473 */
[----:B------:R-:W-:-:S04]  /*4b60*/  @!P5 IADD3 R106, P0, P6, R12, R106, R115 ;  /* 0x0000006a0c6ad210 */ /* 0x000fc80007e1e073 */
[----:B------:R-:W-:Y:S02]  /*4b70*/  @!P5 IADD3.X R114, R72, R114, R37, P0, P6 ;  /* 0x000000724872d210 */ /* 0x000fe400007ec425 */
[----:B------:R-:W-:Y:S02]  /*4b80*/  ISETP.NE.AND P0, PT, R36, RZ, PT ;  /* 0x000000ff2400720c */ /* 0x000fe40003f05270 */
[----:B------:R-:W-:-:S04]  /*4b90*/  LEA R36, P6, R112, R100, 0x1 ;  /* 0x0000006470247211 */ /* 0x000fc800078c08ff */
[----:B------:R-:W-:Y:S02]  /*4ba0*/  LEA.HI.X R37, R112, R101, R113, 0x1, P6 ;  /* 0x0000006570257211 */ /* 0x000fe400030f0c71 */
[----:B------:R-:W-:-:S03]  /*4bb0*/  @!P5 LEA R38, P6, R106, R100, 0x1 ;  /* 0x000000646a26d211 */ /* 0x000fc600078c08ff */
[----:B-1----:R1:W-:Y:S01]  /*4bc0*/  STG.E.128 desc[UR60][R36.64], R56 ;  /* 0x0000003824007986 */ /* 0x0023e2000c101d3c */
[----:B------:R-:W-:-:S05]  /*4bd0*/  @!P5 LEA.HI.X R39, R106, R101, R114, 0x1, P6 ;  /* 0x000000656a27d211 */ /* 0x000fca00030f0c72 */
[----:B--2---:R1:W-:Y:S04]  /*4be0*/  @!P5 STG.E.128 desc[UR60][R38.64], R60 ;  /* 0x0000003c2600d986 */ /* 0x0043e8000c101d3c */
.L_x_1373:
[----:B------:R-:W-:Y:S05]  /*4bf0*/  BSYNC B1 ;  /* 0x0000000000017941 */ /* 0x000fea0003800000 */
.L_x_1372:
[C---:B------:R-:W-:Y:S01]  /*4c00*/  ISETP.GE.OR P5, PT, R227.reuse, R108, P1 ;  /* 0x0000006ce300720c */ /* 0x040fe20000fa6670 */
        /* <DEDUP_REMOVED lines=11> */
[----:B------:R-:W-:Y:S01]  /*4cc0*/  LEA.HI.X R57, R36, R101, R37, 0x1, P5 ;  /* 0x0000006524397211 */ /* 0x000fe200028f0c25 */
[----:B------:R-:W-:Y:S01]  /*4cd0*/  IMAD R37, R2, 0x1800, R88 ;  /* 0x0000180002257824 */ /* 0x000fe200078e0258 */
[----:B------:R-:W-:-:S03]  /*4ce0*/  SHF.R.S32.HI R36, RZ, 0x1f, R111 ;  /* 0x0000001fff247819 */ /* 0x000fc6000001146f */
[----:B------:R-:W-:Y:S01]  /*4cf0*/  IMAD R37, R37, 0x2, R18 ;  /* 0x0000000225257824 */ /* 0x000fe200078e0212 */
[----:B------:R-:W-:-:S04]  /*4d00*/  LEA.HI R111, R36, R111, RZ, 0x4 ;  /* 0x0000006f246f7211 */ /* 0x000fc800078f20ff */
[----:B------:R-:W-:-:S05]  /*4d10*/  LEA.HI.SX32 R61, R111, R84, 0x1c ;  /* 0x000000546f3d7211 */ /* 0x000fca00078fe2ff */
[----:B------:R-:W-:-:S05]  /*4d20*/  IMAD.SHL.U32 R61, R61, 0x8, RZ ;  /* 0x000000083d3d7824 */ /* 0x000fca00078e00ff */
[----:B------:R-:W-:-:S04]  /*4d30*/  LOP3.LUT R36, R215, 0x38, R61, 0xf8, !PT ;  /* 0x00000038d7247812 */ /* 0x000fc800078ef83d */
[----:B------:R-:W-:-:S05]  /*4d40*/  LOP3.LUT R36, R36, R38, RZ, 0x3c, !PT ;  /* 0x0000002624247212 */ /* 0x000fca00078e3cff */
[----:B------:R-:W-:-:S04]  /*4d50*/  IMAD.IADD R39, R219, 0x1, R36 ;  /* 0x00000001db277824 */ /* 0x000fc800078e0224 */
[----:B------:R-:W-:-:S04]  /*4d60*/  IMAD R39, R2, 0x1800, R39 ;  /* 0x0000180002277824 */ /* 0x000fc800078e0227 */
[----:B------:R-:W-:Y:S02]  /*4d70*/  IMAD R44, R39, 0x2, R18 ;  /* 0x00000002272c7824 */ /* 0x000fe400078e0212 */
[----:B------:R-:W1:Y:S04]  /*4d80*/  LDS.128 R36, [R37+0x1c400] ;  /* 0x01c4000025247984 */ /* 0x000e680000000c00 */
[----:B------:R-:W2:Y:S01]  /*4d90*/  LDS.128 R44, [R44+0x1c400] ;  /* 0x01c400002c2c7984 */ /* 0x000ea20000000c00 */
[----:B------:R-:W-:Y:S05]  /*4da0*/  @P4 BRA `(.L_x_1377) ;  /* 0x0000000400484947 */ /* 0x000fea0003800000 */
[--C-:B------:R-:W-:Y:S01]  /*4db0*/  SHF.R.U64 R48, R48, 0x10, R49.reuse ;  /* 0x0000001030307819 */ /* 0x100fe20000001231 */
[--C-:B--2---:R-:W-:Y:S01]  /*4dc0*/  HADD2.F32 R62, -RZ, R45.reuse.H0_H0 ;  /* 0x2000002dff3e7230 */ /* 0x104fe20000004100 */
[----:B------:R-:W-:Y:S01]  /*4dd0*/  SHF.R.U32.HI R58, RZ, 0x10, R49 ;  /* 0x00000010ff3a7819 */ /* 0x000fe20000011631 */
[----:B------:R-:W-:Y:S01]  /*4de0*/  HADD2.F32 R63, -RZ, R45.H1_H1 ;  /* 0x3000002dff3f7230 */ /* 0x000fe20000004100 */
[--C-:B------:R-:W-:Y:S01]  /*4df0*/  SHF.R.U64 R49, R52, 0x10, R53.reuse ;  /* 0x0000001034317819 */ /* 0x100fe20000001235 */
[----:B------:R-:W-:Y:S01]  /*4e00*/  HADD2.F32 R60, -RZ, R126.H1_H1 ;  /* 0x3000007eff3c7230 */ /* 0x000fe20000004100 */
[----:B------:R-:W-:Y:S01]  /*4e10*/  SHF.R.U32.HI R52, RZ, 0x10, R53 ;  /* 0x00000010ff347819 */ /* 0x000fe20000011635 */
[--C-:B-1----:R-:W-:Y:S01]  /*4e20*/  HADD2.F32 R45, -RZ, R37.reuse.H0_H0 ;  /* 0x20000025ff2d7230 */ /* 0x102fe20000004100 */
[----:B------:R-:W-:Y:S01]  /*4e30*/  SHF.R.U64 R53, R54, 0x10, R55 ;  /* 0x0000001036357819 */ /* 0x000fe20000001237 */
[----:B------:R-:W-:Y:S02]  /*4e40*/  HADD2.F32 R37, -RZ, R37.H1_H1 ;  /* 0x30000025ff257230 */ /* 0x000fe40000004100 */
[----:B------:R-:W-:Y:S01]  /*4e50*/  FMUL.FTZ R104, R62, R60 ;  /* 0x0000003c3e687220 */ /* 0x000fe20000410000 */
[----:B------:R-:W-:-:S02]  /*4e60*/  HADD2.F32 R52, -RZ, R52.H0_H0 ;  /* 0x20000034ff347230 */ /* 0x000fc40000004100 */
[----:B------:R-:W-:Y:S01]  /*4e70*/  FMUL.FTZ R105, R45, R60 ;  /* 0x0000003c2d697220 */ /* 0x000fe20000410000 */
[----:B------:R-:W-:Y:S01]  /*4e80*/  SHF.R.U32.HI R54, RZ, 0x10, R55 ;  /* 0x00000010ff367819 */ /* 0x000fe20000011637 */
[----:B------:R-:W-:Y:S01]  /*4e90*/  HADD2.F32 R58, -RZ, R58.H0_H0 ;  /* 0x2000003aff3a7230 */ /* 0x000fe20000004100 */
[--C-:B------:R-:W-:Y:S01]  /*4ea0*/  SHF.R.U64 R50, R50, 0x10, R51.reuse ;  /* 0x0000001032327819 */ /* 0x100fe20000001233 */
[-C--:B------:R-:W-:Y:S01]  /*4eb0*/  FMUL.FTZ R60, R63, R52.reuse ;  /* 0x000000343f3c7220 */ /* 0x080fe20000410000 */
[----:B------:R-:W-:Y:S02]  /*4ec0*/  HADD2.F32 R55, -RZ, R123.H1_H1 ;  /* 0x3000007bff377230 */ /* 0x000fe40000004100 */
[C---:B------:R-:W-:Y:S01]  /*4ed0*/  FMUL.FTZ R52, R37.reuse, R52 ;  /* 0x0000003425347220 */ /* 0x040fe20000410000 */
[----:B------:R-:W-:Y:S01]  /*4ee0*/  SHF.R.U32.HI R51, RZ, 0x10, R51 ;  /* 0x00000010ff337819 */ /* 0x000fe20000011633 */
[----:B------:R-:W-:Y:S01]  /*4ef0*/  FFMA.FTZ R37, R37, R58, -R60 ;  /* 0x0000003a25257223 */ /* 0x000fe2000001083c */
[----:B------:R-:W-:-:S02]  /*4f00*/  HADD2.F32 R54, -RZ, R54.H0_H0 ;  /* 0x20000036ff367230 */ /* 0x000fc40000004100 */
[----:B------:R-:W-:Y:S01]  /*4f10*/  FFMA.FTZ R52, R63, R58, R52 ;  /* 0x0000003a3f347223 */ /* 0x000fe20000010034 */
[-C--:B------:R-:W-:Y:S01]  /*4f20*/  FFMA.FTZ R105, R62, R55.reuse, R105 ;  /* 0x000000373e697223 */ /* 0x080fe20000010069 */
[----:B------:R-:W-:Y:S02]  /*4f30*/  HADD2.F32 R63, -RZ, R124.H1_H1 ;  /* 0x3000007cff3f7230 */ /* 0x000fe40000004100 */
[----:B------:R-:W-:Y:S01]  /*4f40*/  FFMA.FTZ R104, R45, R55, -R104 ;  /* 0x000000372d687223 */ /* 0x000fe20000010868 */
[----:B------:R-:W-:Y:S02]  /*4f50*/  HADD2.F32 R58, -RZ, R47.H0_H0 ;  /* 0x2000002fff3a7230 */ /* 0x000fe40000004100 */
[----:B------:R-:W-:Y:S01]  /*4f60*/  HADD2.F32 R62, -RZ, R39.H0_H0 ;  /* 0x20000027ff3e7230 */ /* 0x000fe20000004100 */
[----:B------:R-:W-:Y:S01]  /*4f70*/  F2FP.F16.F32.PACK_AB R52, R52, R105 ;  /* 0x000000693434723e */ /* 0x000fe200000000ff */
[----:B------:R-:W-:Y:S01]  /*4f80*/  HADD2.F32 R47, -RZ, R47.H1_H1 ;  /* 0x3000002fff2f7230 */ /* 0x000fe20000004100 */
[----:B------:R-:W-:Y:S01]  /*4f90*/  F2FP.F16.F32.PACK_AB R37, R37, R104 ;  /* 0x000000682525723e */ /* 0x000fe200000000ff */
[----:B------:R-:W-:-:S02]  /*4fa0*/  HADD2.F32 R55, -RZ, R39.H1_H1 ;  /* 0x30000027ff377230 */ /* 0x000fc40000004100 */
[-C--:B------:R-:W-:Y:S01]  /*4fb0*/  FMUL.FTZ R39, R58, R63.reuse ;  /* 0x0000003f3a277220 */ /* 0x080fe20000410000 */
[----:B------:R-:W-:Y:S02]  /*4fc0*/  HADD2.F32 R45, -RZ, R122.H1_H1 ;  /* 0x3000007aff2d7230 */ /* 0x000fe40000004100 */
[C---:B------:R-:W-:Y:S01]  /*4fd0*/  FMUL.FTZ R63, R62.reuse, R63 ;  /* 0x0000003f3e3f7220 */ /* 0x040fe20000410000 */
[----:B------:R-:W-:Y:S02]  /*4fe0*/  HADD2.F32 R60, -RZ, R51.H0_H0 ;  /* 0x20000033ff3c7230 */ /* 0x000fe40000004100 */
[-C--:B------:R-:W-:Y:S01]  /*4ff0*/  FMUL.FTZ R106, R47, R54.reuse ;  /* 0x000000362f6a7220 */ /* 0x080fe20000410000 */
[C---:B------:R-:W-:Y:S01]  /*5000*/  FMUL.FTZ R112, R55.reuse, R54 ;  /* 0x0000003637707220 */ /* 0x040fe20000410000 */
[-C--:B------:R-:W-:Y:S01]  /*5010*/  FFMA.FTZ R39, R62, R45.reuse, -R39 ;  /* 0x0000002d3e277223 */ /* 0x080fe20000010827 */
[----:B------:R-:W-:Y:S01]  /*5020*/  FFMA.FTZ R45, R58, R45, R63 ;  /* 0x0000002d3a2d7223 */ /* 0x000fe2000001003f */
[-C--:B------:R-:W-:Y:S01]  /*5030*/  FFMA.FTZ R54, R55, R60.reuse, -R106 ;  /* 0x0000003c37367223 */ /* 0x080fe2000001086a */
[----:B------:R-:W-:Y:S01]  /*5040*/  FFMA.FTZ R58, R47, R60, R112 ;  /* 0x0000003c2f3a7223 */ /* 0x000fe20000010070 */
[----:B------:R-:W-:-:S02]  /*5050*/  HADD2.F32 R106, -RZ, R49.H0_H0 ;  /* 0x20000031ff6a7230 */ /* 0x000fc40000004100 */
[----:B------:R-:W-:Y:S01]  /*5060*/  HADD2.F32 R47, -RZ, R44.H1_H1 ;  /* 0x3000002cff2f7230 */ /* 0x000fe20000004100 */
[----:B------:R-:W-:Y:S01]  /*5070*/  F2FP.F16.F32.PACK_AB R39, R54, R39 ;  /* 0x000000273627723e */ /* 0x000fe200000000ff */
[----:B------:R-:W-:Y:S01]  /*5080*/  HADD2.F32 R51, -RZ, R126.H0_H0 ;  /* 0x2000007eff337230 */ /* 0x000fe20000004100 */
[----:B------:R-:W-:Y:S01]  /*5090*/  F2FP.F16.F32.PACK_AB R58, R58, R45 ;  /* 0x0000002d3a3a723e */ /* 0x000fe200000000ff */
[----:B------:R-:W-:Y:S02]  /*50a0*/  HADD2.F32 R60, -RZ, R44.H0_H0 ;  /* 0x2000002cff3c7230 */ /* 0x000fe40000004100 */
[----:B------:R-:W-:Y:S01]  /*50b0*/  FMUL.FTZ R112, R47, R106 ;  /* 0x0000006a2f707220 */ /* 0x000fe20000410000 */
[--C-:B------:R-:W-:Y:S02]  /*50c0*/  HADD2.F32 R49, -RZ, R36.reuse.H1_H1 ;  /* 0x30000024ff317230 */ /* 0x100fe40000004100 */
[----:B------:R-:W-:Y:S02]  /*50d0*/  HADD2.F32 R62, -RZ, R36.H0_H0 ;  /* 0x20000024ff3e7230 */ /* 0x000fe40000004100 */
[----:B------:R-:W-:Y:S01]  /*50e0*/  FMUL.FTZ R55, R60, R51 ;  /* 0x000000333c377220 */ /* 0x000fe20000410000 */
[----:B------:R-:W-:-:S02]  /*50f0*/  HADD2.F32 R48, -RZ, R48.H0_H0 ;  /* 0x20000030ff307230 */ /* 0x000fc40000004100 */
[C---:B------:R-:W-:Y:S01]  /*5100*/  FMUL.FTZ R106, R49.reuse, R106 ;  /* 0x0000006a316a7220 */ /* 0x040fe20000410000 */
[----:B------:R-:W-:Y:S02]  /*5110*/  HADD2.F32 R123, -RZ, R123.H0_H0 ;  /* 0x2000007bff7b7230 */ /* 0x000fe40000004100 */
[----:B------:R-:W-:Y:S01]  /*5120*/  FMUL.FTZ R51, R62, R51 ;  /* 0x000000333e337220 */ /* 0x000fe20000410000 */
[----:B------:R-:W-:Y:S02]  /*5130*/  HADD2.F32 R63, -RZ, R53.H0_H0 ;  /* 0x20000035ff3f7230 */ /* 0x000fe40000004100 */
[-C--:B------:R-:W-:Y:S01]  /*5140*/  FFMA.FTZ R49, R49, R48.reuse, -R112 ;  /* 0x0000003031317223 */ /* 0x080fe20000010870 */
[----:B------:R-:W-:Y:S01]  /*5150*/  FFMA.FTZ R47, R47, R48, R106 ;  /* 0x000000302f2f7223 */ /* 0x000fe2000001006a */
[-C--:B------:R-:W-:Y:S01]  /*5160*/  FFMA.FTZ R44, R60, R123.reuse, R51 ;  /* 0x0000007b3c2c7223 */ /* 0x080fe20000010033 */
[----:B------:R-:W-:Y:S02]  /*5170*/  HADD2.F32 R124, -RZ, R124.H0_H0 ;  /* 0x2000007cff7c7230 */ /* 0x000fe40000004100 */
[----:B------:R-:W-:Y:S01]  /*5180*/  FFMA.FTZ R36, R62, R123, -R55 ;  /* 0x0000007b3e247223 */ /* 0x000fe20000010837 */
[----:B------:R-:W-:-:S02]  /*5190*/  HADD2.F32 R53, -RZ, R46.H0_H0 ;  /* 0x2000002eff357230 */ /* 0x000fc40000004100 */
[----:B------:R-:W-:Y:S01]  /*51a0*/  HADD2.F32 R48, -RZ, R46.H1_H1 ;  /* 0x3000002eff307230 */ /* 0x000fe20000004100 */
[----:B------:R-:W-:Y:S01]  /*51b0*/  F2FP.F16.F32.PACK_AB R44, R47, R44 ;  /* 0x0000002c2f2c723e */ /* 0x000fe200000000ff */
[--C-:B------:R-:W-:Y:S01]  /*51c0*/  HADD2.F32 R51, -RZ, R38.reuse.H0_H0 ;  /* 0x20000026ff337230 */ /* 0x100fe20000004100 */
[----:B------:R-:W-:Y:S01]  /*51d0*/  F2FP.F16.F32.PACK_AB R36, R49, R36 ;  /* 0x000000243124723e */ /* 0x000fe200000000ff */
[----:B------:R-:W-:Y:S02]  /*51e0*/  HADD2.F32 R46, -RZ, R38.H1_H1 ;  /* 0x30000026ff2e7230 */ /* 0x000fe40000004100 */
[----:B------:R-:W-:Y:S01]  /*51f0*/  FMUL.FTZ R38, R53, R124 ;  /* 0x0000007c35267220 */ /* 0x000fe20000410000 */
[----:B------:R-:W-:Y:S02]  /*5200*/  HADD2.F32 R122, -RZ, R122.H0_H0 ;  /* 0x2000007aff7a7230 */ /* 0x000fe40000004100 */
[----:B------:R-:W-:Y:S01]  /*5210*/  FMUL.FTZ R107, R48, R63 ;  /* 0x0000003f306b7220 */ /* 0x000fe20000410000 */
[----:B------:R-:W-:-:S02]  /*5220*/  HADD2.F32 R55, -RZ, R50.H0_H0 ;  /* 0x20000032ff377230 */ /* 0x000fc40000004100 */
[C---:B------:R-:W-:Y:S01]  /*5230*/  FMUL.FTZ R124, R51.reuse, R124 ;  /* 0x0000007c337c7220 */ /* 0x040fe20000410000 */
[C---:B------:R-:W-:Y:S01]  /*5240*/  FMUL.FTZ R63, R46.reuse, R63 ;  /* 0x0000003f2e3f7220 */ /* 0x040fe20000410000 */
[-C--:B------:R-:W-:Y:S01]  /*5250*/  FFMA.FTZ R38, R51, R122.reuse, -R38 ;  /* 0x0000007a33267223 */ /* 0x080fe20000010826 */
[----:B------:R-:W-:Y:S02]  /*5260*/  IMAD.MOV.U32 R45, RZ, RZ, R52 ;  /* 0x000000ffff2d7224 */ /* 0x000fe400078e0034 */
[----:B------:R-:W-:Y:S01]  /*5270*/  FFMA.FTZ R124, R53, R122, R124 ;  /* 0x0000007a357c7223 */ /* 0x000fe2000001007c */
[-C--:B------:R-:W-:Y:S01]  /*5280*/  FFMA.FTZ R107, R46, R55.reuse, -R107 ;  /* 0x000000372e6b7223 */ /* 0x080fe2000001086b */
[----:B------:R-:W-:Y:S01]  /*5290*/  FFMA.FTZ R63, R48, R55, R63 ;  /* 0x00000037303f7223 */ /* 0x000fe2000001003f */
[----:B------:R-:W-:-:S03]  /*52a0*/  IMAD.MOV.U32 R47, RZ, RZ, R58 ;  /* 0x000000ffff2f7224 */ /* 0x000fc600078e003a */
[----:B------:R-:W-:Y:S02]  /*52b0*/  F2FP.F16.F32.PACK_AB R38, R107, R38 ;  /* 0x000000266b26723e */ /* 0x000fe400000000ff */
[----:B------:R-:W-:-:S07]  /*52c0*/  F2FP.F16.F32.PACK_AB R46, R63, R124 ;  /* 0x0000007c3f2e723e */ /* 0x000fce00000000ff */
.L_x_1377:
[----:B------:R-:W-:Y:S05]  /*52d0*/  BSYNC B1 ;  /* 0x0000000000017941 */ /* 0x000fea0003800000 */
.L_x_1376:
        /* <DEDUP_REMOVED lines=10> */
.L_x_1345:
[----:B------:R-:W2:Y:S02]  /*5380*/  LDL R36, [R1+0x5c] ;  /* 0x00005c0001247983 */ /* 0x000ea40000100800 */
[----:B--2---:R-:W-:-:S13]  /*5390*/  R2UR UR4, R36 ;  /* 0x00000000240472ca */ /* 0x004fda00000e0000 */
[----:B------:R-:W-:-:S06]  /*53a0*/  UISETP.NE.AND UP0, UPT, UR4, 0x3, UPT ;  /* 0x000000030400788c */ /* 0x000fcc000bf05270 */
[----:B------:R-:W-:-:S13]  /*53b0*/  PLOP3.LUT P3, PT, PT, PT, UP0, 0x80, 0x0 ;  /* 0x000000000000781c */ /* 0x000fda0003f6f008 */
[----:B------:R-:W-:Y:S05]  /*53c0*/  @!P3 BRA `(.L_x_1378) ;  /* 0x000000000004b947 */ /* 0x000fea0003800000 */
[----:B------:R-:W-:Y:S01]  /*53d0*/  BPT.TRAP 0x1 ;  /* 0x000000040000795c */ /* 0x000fe20000300000 */
.L_x_1378:
[----:B------:R-:W-:Y:S01]  /*53e0*/  IMAD R96, R2, 0x8, R18 ;  /* 0x0000000802607824 */ /* 0x000fe200078e0212 */
[----:B------:R-:W-:Y:S01]  /*53f0*/  SHF.L.U32 R109, R201, 0x1f, RZ ;  /* 0x0000001fc96d7819 */ /* 0x000fe200000006ff */
[----:B------:R-:W-:Y:S01]  /*5400*/  IMAD R108, R28, -0x60, R25 ;  /* 0xffffffa01c6c7824 */ /* 0x000fe200078e0219 */
[----:B------:R-:W-:Y:S02]  /*5410*/  BSSY B1, `(.L_x_1379) ;  /* 0x0000004000017945 */ /* 0x000fe40003800000 */
[----:B------:R-:W0:Y:S02]  /*5420*/  SYNCS.PHASECHK.TRANS64.TRYWAIT P4, [R96+URZ+0x32490], R109 ;  /* 0x0324906d600075a7 */ /* 0x000e24000808017f */
[----:B------:R-:W-:Y:S01]  /*5430*/  VIMNMX R108, R108, 0x60, PT ;  /* 0x000000606c6c7848 */ /* 0x000fe20003fe0100 */
[----:B0-----:R-:W-:Y:S06]  /*5440*/  @!P4 BRA `(.L_x_1380) ;  /* 0x0000016c0034c947 */ /* 0x001fec0003800000 */
.L_x_1650:
[----:B------:R-:W-:Y:S05]  /*5450*/  BSYNC B1 ;  /* 0x0000000000017941 */ /* 0x000fea0003800000 */
.L_x_1379:
[----:B------:R-:W-:Y:S01]  /*5460*/  ISETP.GE.AND P4, PT, R19, R108, PT ;  /* 0x0000006c1300720c */ /* 0x000fe20003f86270 */
[----:B------:R-:W-:-:S12]  /*5470*/  BSSY B1, `(.L_x_1381) ;  /* 0x0000006000017945 */ /* 0x000fd80003800000 */
[----:B------:R-:W-:Y:S05]  /*5480*/  @P4 BRA `(.L_x_1382) ;  /* 0x0000000000104947 */ /* 0x000fea0003800000 */
[----:B------:R-:W1:Y:S04]  /*5490*/  @!P1 LDS.128 R36, [R106] ;  /* 0x000000006a249984 */ /* 0x000e680000000c00 */
[----:B------:R-:W2:Y:S04]  /*54a0*/  @!P2 LDS.128 R44, [R105] ;  /* 0x00000000692ca984 */ /* 0x000ea80000000c00 */
[----:B-1----:R1:W-:Y:S04]  /*54b0*/  @!P1 STG.E.128 desc[UR60][R50.64], R36 ;  /* 0x0000002432009986 */ /* 0x0023e8000c101d3c */
[----:B--2---:R1:W-:Y:S02]  /*54c0*/  @!P2 STG.E.128 desc[UR60][R50.64+0x40], R44 ;  /* 0x0000402c3200a986 */ /* 0x0043e4000c101d3c */
.L_x_1382:
[----:B------:R-:W-:Y:S05]  /*54d0*/  BSYNC B1 ;  /* 0x0000000000017941 */ /* 0x000fea0003800000 */
.L_x_1381:
[----:B------:R-:W-:-:S13]  /*54e0*/  ISETP.GE.AND P4, PT, R227, R108, PT ;  /* 0x0000006ce300720c */ /* 0x000fda0003f86270 */
[----:B------:R-:W-:Y:S05]  /*54f0*/  @P4 BRA `(.L_x_1362) ;  /* 0x0000000000104947 */ /* 0x000fea0003800000 */
[----:B-1----:R-:W1:Y:S04]  /*5500*/  @!P1 LDS.128 R36, [R106+0x2000] ;  /* 0x002000006a249984 */ /* 0x002e680000000c00 */
[----:B------:R-:W2:Y:S04]  /*5510*/  @!P2 LDS.128 R44, [R105+0x2000] ;  /* 0x00200000692ca984 */ /* 0x000ea80000000c00 */
[----:B-1----:R1:W-:Y:S04]  /*5520*/  @!P1 STG.E.128 desc[UR60][R48.64], R36 ;  /* 0x0000002430009986 */ /* 0x0023e8000c101d3c */
[----:B--2---:R1:W-:Y:S02]  /*5530*/  @!P2 STG.E.128 desc[UR60][R48.64+0x40], R44 ;  /* 0x0000402c3000a986 */ /* 0x0043e4000c101d3c */
.L_x_1362:
[----:B------:R-:W-:Y:S05]  /*5540*/  BSYNC B0 ;  /* 0x0000000000007941 */ /* 0x000fea0003800000 */
.L_x_1344:
        /* <DEDUP_REMOVED lines=17> */
.L_x_1384:
[----:B------:R-:W-:Y:S05]  /*5660*/  BSYNC B0 ;  /* 0x0000000000007941 */ /* 0x000fea0003800000 */
.L_x_1383:
[----:B------:R-:W2:Y:S01]  /*5670*/  SYNCS.PHASECHK.TRANS64.TRYWAIT P3, [R96+URZ+0x324b0], R109 ;  /* 0x0324b06d600075a7 */ /* 0x000ea2000806017f */
[----:B------:R-:W-:Y:S01]  /*5680*/  IMAD R49, R2, 0x6000, R90 ;  /* 0x0000600002317824 */ /* 0x000fe200078e025a */
[----:B------:R-:W-:Y:S01]  /*5690*/  ULDC.64 UR56, c[0x0][0x328] ;  /* 0x0000ca0000387ab9 */ /* 0x000fe20000000a00 */
[----:B------:R-:W-:Y:S01]  /*56a0*/  ULDC.64 UR58, c[0x0][0x318] ;  /* 0x0000c600003a7ab9 */ /* 0x000fe20000000a00 */
[----:B------:R-:W-:Y:S01]  /*56b0*/  BSSY B0, `(.L_x_1385) ;  /* 0x0000003000007945 */ /* 0x000fe20003800000 */
[----:B------:R-:W-:-:S03]  /*56c0*/  IMAD.IADD R37, R89, 0x1, R49 ;  /* 0x0000000159257824 */ /* 0x000fc600078e0231 */
[----:B--2---:R-:W-:Y:S05]  /*56d0*/  @!P3 BRA `(.L_x_1386) ;  /* 0x0000016800a4b947 */ /* 0x004fea0003800000 */
.L_x_1651:
[----:B------:R-:W-:Y:S05]  /*56e0*/  BSYNC B0 ;  /* 0x0000000000007941 */ /* 0x000fea0003800000 */
.L_x_1385:
[----:B------:R-:W-:Y:S01]  /*56f0*/  ISETP.GE.AND P3, PT, R19, R108, PT ;  /* 0x0000006c1300720c */ /* 0x000fe20003f66270 */
[----:B------:R-:W-:Y:S01]  /*5700*/  BSSY B0, `(.L_x_1387) ;  /* 0x0000026000007945 */ /* 0x000fe20003800000 */
[----:B------:R-:W-:Y:S02]  /*5710*/  IMAD R49, R49, 0x2, R26 ;  /* 0x0000000231317824 */ /* 0x000fe400078e021a */
[----:B------:R-:W-:-:S04]  /*5720*/  IMAD.WIDE R44, R28, 0x60, R68 ;  /* 0x000000601c2c7825 */ /* 0x000fc800078e0244 */
[----:B------:R-:W-:-:S05]  /*5730*/  IMAD R48, R37, 0x2, R26 ;  /* 0x0000000225307824 */ /* 0x000fca00078e021a */
[----:B------:R-:W-:Y:S05]  /*5740*/  @P3 BRA `(.L_x_1388) ;  /* 0x0000000000843947 */ /* 0x000fea0003800000 */
[----:B------:R-:W-:Y:S01]  /*5750*/  IMAD R39, R45, UR56, RZ ;  /* 0x000000382d277c24 */ /* 0x000fe2000f8e02ff */
[----:B------:R-:W-:Y:S01]  /*5760*/  ULDC UR4, c[0x0][0x320] ;  /* 0x0000c80000047ab9 */ /* 0x000fe20000000800 */
        /* <DEDUP_REMOVED lines=31> */
.L_x_1388:
[----:B------:R-:W-:Y:S05]  /*5960*/  BSYNC B0 ;  /* 0x0000000000007941 */ /* 0x000fea0003800000 */
.L_x_1387:
[----:B------:R-:W-:Y:S01]  /*5970*/  ISETP.GE.AND P3, PT, R227, R108, PT ;  /* 0x0000006ce300720c */ /* 0x000fe20003f66270 */
[----:B------:R-:W-:-:S12]  /*5980*/  BSSY B0, `(.L_x_1389) ;  /* 0x0000025000007945 */ /* 0x000fd80003800000 */
[----:B------:R-:W-:Y:S05]  /*5990*/  @P3 BRA `(.L_x_1390) ;  /* 0x00000000008c3947 */ /* 0x000fea0003800000 */
[----:B---3--:R-:W-:Y:S01]  /*59a0*/  IADD3 R39, P3, R44, 0x40, RZ ;  /* 0x000000402c277810 */ /* 0x008fe20007f7e0ff */
[----:B-1----:R-:W-:Y:S01]  /*59b0*/  IMAD.MOV.U32 R36, RZ, RZ, R14 ;  /* 0x000000ffff247224 */ /* 0x002fe200078e000e */
[----:B------:R-:W-:Y:S01]  /*59c0*/  ULDC UR4, c[0x0][0x320] ;  /* 0x0000c80000047ab9 */ /* 0x000fe20000000800 */
        /* <DEDUP_REMOVED lines=32> */
.L_x_1390:
[----:B------:R-:W-:Y:S05]  /*5bd0*/  BSYNC B0 ;  /* 0x0000000000007941 */ /* 0x000fea0003800000 */
.L_x_1389:
        /* <DEDUP_REMOVED lines=22> */
.L_x_1339:
[----:B------:R-:W-:Y:S01]  /*5d40*/  IMAD.MOV.U32 R3, RZ, RZ, RZ ;  /* 0x000000ffff037224 */ /* 0x000fe200078e00ff */
[----:B------:R-:W-:Y:S06]  /*5d50*/  @P0 BRA `(.L_x_1392) ;  /* 0x00000000000c0947 */ /* 0x000fec0003800000 */
[----:B------:R-:W1:Y:S01]  /*5d60*/  FENCE.VIEW.ASYNC.G ;  /* 0x00000000000073c6 */ /* 0x000e620000000100 */
[----:B------:R-:W-:Y:S05]  /*5d70*/  WARPSYNC.ALL ;  /* 0x0000000000007948 */ /* 0x000fea0003800000 */
[----:B-1----:R-:W-:Y:S06]  /*5d80*/  BAR.ARV 0xc, 0x180 ;  /* 0x0306000000007b1d */ /* 0x002fec0000002000 */
.L_x_1392:
        /* <DEDUP_REMOVED lines=32> */
.L_x_1394:
[----:B------:R-:W-:Y:S05]  /*5f90*/  BSYNC B0 ;  /* 0x0000000000007941 */ /* 0x000fea0003800000 */
.L_x_1393:
        /* <DEDUP_REMOVED lines=33> */
[----:B0-----:R-:W-:Y:S02]  /*61b0*/  CS2R R96, SRZ ;  /* 0x0000000000607805 */ /* 0x001fe4000001ff00 */
        /* <DEDUP_REMOVED lines=45> */
.L_x_1654:
        /* <DEDUP_REMOVED lines=26> */
.L_x_1398:
[----:B------:R-:W-:Y:S05]  /*6630*/  BSYNC B6 ;  /* 0x0000000000067941 */ /* 0x000fea0003800000 */
.L_x_1397:
        /* <DEDUP_REMOVED lines=12> */
.L_x_1402:
[----:B--2---:R2:W3:Y:S02]  /*6700*/  SYNCS.PHASECHK.TRANS64.TRYWAIT P0, [R18+URZ+0x32400], R3 ;  /* 0x03240003120075a7 */ /* 0x0044e4000800017f */
[----:B---3--:R-:W-:Y:S05]  /*6710*/  @!P0 NANOSLEEP.SYNCS 0x989680 ;  /* 0x009896800000895d */ /* 0x008fea0003900000 */
[----:B------:R-:W3:Y:S02]  /*6720*/  @!P0 SYNCS.PHASECHK.TRANS64 P0, [R18+URZ+0x32400], R3 ;  /* 0x03240003120085a7 */ /* 0x000ee4000800007f */
[----:B---3--:R-:W-:Y:S05]  /*6730*/  @!P0 BRA `(.L_x_1402) ;  /* 0xfffffffc00f08947 */ /* 0x008fea000383ffff */
.L_x_1401:
[----:B------:R-:W-:Y:S05]  /*6740*/  BSYNC B0 ;  /* 0x0000000000007941 */ /* 0x000fea0003800000 */
.L_x_1400:
[----:B------:R-:W-:Y:S05]  /*6750*/  BRA `(.L_x_1403) ;  /* 0x0000002000a87947 */ /* 0x000fea0003800000 */
.L_x_1399:
        /* <DEDUP_REMOVED lines=36> */
.L_x_1405:
[----:B------:R-:W-:Y:S05]  /*69a0*/  BSYNC B6 ;  /* 0x0000000000067941 */ /* 0x000fea0003800000 */
.L_x_1404:
[----:B------:R-:W-:Y:S01]  /*69b0*/  LEA.HI R29, R30, R29, RZ, 0x2 ;  /* 0x0000001d1e1d7211 */ /* 0x000fe200078f10ff */
[----:B------:R-:W-:Y:S01]  /*69c0*/  ULDC.U8 UR4, c[0x0][0x410] ;  /* 0x0001040000047ab9 */ /* 0x000fe20000000000 */
[----:B------:R-:W-:Y:S01]  /*69d0*/  BSSY B0, `(.L_x_1406) ;  /* 0x00001fa000007945 */ /* 0x000fe20003800000 */
[----:B------:R-:W-:Y:S02]  /*69e0*/  ISETP.NE.AND P0, PT, RZ, UR4, PT ;  /* 0x00000004ff007c0c */ /* 0x000fe4000bf05270 */
[----:B------:R-:W-:-:S04]  /*69f0*/  SHF.R.S32.HI R0, RZ, 0x1f, R29 ;  /* 0x0000001fff007819 */ /* 0x000fc8000001141d */
[----:B------:R-:W-:-:S04]  /*6a00*/  LEA.HI R0, R0, R19, RZ, 0x3 ;  /* 0x0000001300007211 */ /* 0x000fc800078f18ff */
[----:B------:R-:W-:Y:S01]  /*6a10*/  LOP3.LUT R4, R0, 0xfffffff8, RZ, 0xc0, !PT ;  /* 0xfffffff800047812 */ /* 0x000fe200078ec0ff */
[----:B------:R-:W-:-:S04]  /*6a20*/  IMAD R0, R41, 0x80, R19 ;  /* 0x0000008029007824 */ /* 0x000fc800078e0213 */
[----:B------:R-:W-:Y:S01]  /*6a30*/  IMAD.IADD R29, R19, 0x1, -R4 ;  /* 0x00000001131d7824 */ /* 0x000fe200078e0a04 */
[----:B------:R-:W-:Y:S06]  /*6a40*/  @!P0 BRA `(.L_x_1407) ;  /* 0x0000001000088947 */ /* 0x000fec0003800000 */
[----:B------:R-:W-:-:S03]  /*6a50*/  UMOV UR4, 0xffffffff ;  /* 0xffffffff00047882 */ /* 0x000fc60000000000 */
[----:B------:R-:W-:Y:S05]  /*6a60*/  BRA.DIV UR4, `(.L_x_1408) ;  /* 0x0000015604f87947 */ /* 0x000fea000b800000 */
[----:B------:R1:W2:Y:S04]  /*6a70*/  SHFL.IDX PT, R3, R28, RZ, 0x1c1f ;  /* 0x001c1fff1c037589 */ /* 0x0002a800000e0000 */
[----:B------:R1:W3:Y:S04]  /*6a80*/  SHFL.IDX PT, R20, R27, RZ, 0x1c1f ;  /* 0x001c1fff1b147589 */ /* 0x0002e800000e0000 */
[----:B------:R-:W4:Y:S04]  /*6a90*/  SHFL.IDX PT, R25, R25, RZ, 0x1c1f ;  /* 0x001c1fff19197589 */ /* 0x000f2800000e0000 */
[----:B-1----:R-:W0:Y:S02]  /*6aa0*/  SHFL.IDX PT, R26, R26, RZ, 0x1c1f ;  /* 0x001c1fff1a1a7589 */ /* 0x002e2400000e0000 */
.L_x_1660:
[----:B------:R-:W-:Y:S01]  /*6ab0*/  ULDC UR4, c[0x0][0x448] ;  /* 0x0001120000047ab9 */ /* 0x000fe20000000800 */
[C---:B------:R-:W-:Y:S01]  /*6ac0*/  IMAD.SHL.U32 R4, R29.reuse, 0x40, RZ ;  /* 0x000000401d047824 */ /* 0x040fe200078e00ff */
[----:B------:R-:W-:Y:S01]  /*6ad0*/  BSSY B1, `(.L_x_1409) ;  /* 0x000002a000017945 */ /* 0x000fe20003800000 */
[----:B------:R-:W-:Y:S01]  /*6ae0*/  IMAD R27, R154, UR4, RZ ;  /* 0x000000049a1b7c24 */ /* 0x000fe2000f8e02ff */
        /* <DEDUP_REMOVED lines=8> */
[----:B------:R-:W-:Y:S02]  /*6b70*/  SHF.R.U32.HI R7, RZ, 0x3, R5 ;  /* 0x00000003ff077819 */ /* 0x000fe40000011605 */
[----:B------:R-:W-:Y:S02]  /*6b80*/  LOP3.LUT R5, R4, 0xfffffffe, RZ, 0xc0, !PT ;  /* 0xfffffffe04057812 */ /* 0x000fe400078ec0ff */
[----:B------:R-:W-:-:S02]  /*6b90*/  LOP3.LUT R31, R6, R7, RZ, 0x3c, !PT ;  /* 0x00000007061f7212 */ /* 0x000fc400078e3cff */
[----:B------:R-:W-:Y:S01]  /*6ba0*/  CS2R R6, SRZ ;  /* 0x0000000000067805 */ /* 0x000fe2000001ff00 */
[----:B------:R-:W-:Y:S01]  /*6bb0*/  IMAD.IADD R0, R228, 0x1, -R5 ;  /* 0x00000001e4007824 */ /* 0x000fe200078e0a05 */
[----:B------:R-:W-:-:S04]  /*6bc0*/  CS2R R4, SRZ ;  /* 0x0000000000047805 */ /* 0x000fc8000001ff00 */
[----:B------:R-:W-:Y:S01]  /*6bd0*/  SHF.L.U32 R29, R0, 0x1f, RZ ;  /* 0x0000001f001d7819 */ /* 0x000fe200000006ff */
[----:B------:R-:W-:Y:S06]  /*6be0*/  @P1 BRA `(.L_x_1410) ;  /* 0x0000000000601947 */ /* 0x000fec0003800000 */
[----:B------:R-:W-:Y:S01]  /*6bf0*/  ULDC UR4, c[0x0][0x3f4] ;  /* 0x0000fd0000047ab9 */ /* 0x000fe20000000800 */
[----:B------:R-:W-:Y:S01]  /*6c00*/  SHF.R.S32.HI R7, RZ, 0x1f, R202 ;  /* 0x0000001fff077819 */ /* 0x000fe200000114ca */
[----:B---3--:R-:W-:Y:S01]  /*6c10*/  IMAD.MOV.U32 R4, RZ, RZ, R20 ;  /* 0x000000ffff047224 */ /* 0x008fe200078e0014 */
[----:B------:R-:W-:Y:S01]  /*6c20*/  ISETP.GE.AND P3, PT, R22, UR4, PT ;  /* 0x0000000416007c0c */ /* 0x000fe2000bf66270 */
[----:B--2---:R-:W-:Y:S01]  /*6c30*/  IMAD.MOV.U32 R5, RZ, RZ, R3 ;  /* 0x000000ffff057224 */ /* 0x004fe200078e0003 */
[C---:B------:R-:W-:Y:S01]  /*6c40*/  ISETP.GE.AND P4, PT, R202.reuse, UR4, PT ;  /* 0x00000004ca007c0c */ /* 0x040fe2000bf86270 */
[C---:B------:R-:W-:Y:S01]  /*6c50*/  IMAD.SHL.U32 R15, R202.reuse, 0x2, RZ ;  /* 0x00000002ca0f7824 */ /* 0x040fe200078e00ff */
[----:B------:R-:W-:Y:S02]  /*6c60*/  CS2R R8, SRZ ;  /* 0x0000000000087805 */ /* 0x000fe4000001ff00 */
[----:B------:R-:W-:Y:S01]  /*6c70*/  SHF.L.U64.HI R28, R202, 0x1, R7 ;  /* 0x00000001ca1c7819 */ /* 0x000fe20000010207 */
[----:B0-----:R-:W-:-:S02]  /*6c80*/  IMAD.MOV.U32 R6, RZ, RZ, R26 ;  /* 0x000000ffff067224 */ /* 0x001fc400078e001a */
[----:B----4-:R-:W-:-:S04]  /*6c90*/  IMAD.MOV.U32 R7, RZ, RZ, R25 ;  /* 0x000000ffff077224 */ /* 0x010fc800078e0019 */
[----:B------:R-:W-:Y:S02]  /*6ca0*/  @!P3 IMAD.WIDE R4, R22, 0x2, R4 ;  /* 0x000000021604b825 */ /* 0x000fe400078e0204 */
[-C--:B------:R-:W-:Y:S02]  /*6cb0*/  @!P4 IADD3 R12, P1, R20, R15.reuse, RZ ;  /* 0x0000000f140cc210 */ /* 0x080fe40007f3e0ff */
[----:B------:R-:W-:Y:S01]  /*6cc0*/  @!P4 IADD3 R14, P2, R26, R15, RZ ;  /* 0x0000000f1a0ec210 */ /* 0x000fe20007f5e0ff */
[----:B------:R0:W5:Y:S01]  /*6cd0*/  @!P3 LD.E.64 R8, desc[UR60][R4.64] ;  /* 0x0000003c0408b980 */ /* 0x000162000c101b00 */
[----:B------:R-:W-:Y:S01]  /*6ce0*/  @!P3 IMAD.WIDE R20, R22, 0x2, R6 ;  /* 0x000000021614b825 */ /* 0x000fe200078e0206 */
[----:B------:R-:W-:Y:S02]  /*6cf0*/  CS2R R10, SRZ ;  /* 0x00000000000a7805 */ /* 0x000fe4000001ff00 */
[----:B------:R-:W-:Y:S01]  /*6d00*/  CS2R R6, SRZ ;  /* 0x0000000000067805 */ /* 0x000fe2000001ff00 */
[----:B------:R-:W-:-:S02]  /*6d10*/  @!P4 IMAD.X R13, R3, 0x1, R28, P1 ;  /* 0x00000001030dc824 */ /* 0x000fc400008e061c */
[----:B------:R-:W-:Y:S01]  /*6d20*/  @!P4 IMAD.X R15, R25, 0x1, R28, P2 ;  /* 0x00000001190fc824 */ /* 0x000fe200010e061c */
[----:B0-----:R-:W-:Y:S02]  /*6d30*/  CS2R R4, SRZ ;  /* 0x0000000000047805 */ /* 0x001fe4000001ff00 */
[----:B------:R1:W5:Y:S04]  /*6d40*/  @!P4 LD.E.64 R10, desc[UR60][R12.64] ;  /* 0x0000003c0c0ac980 */ /* 0x000368000c101b00 */
[----:B------:R1:W5:Y:S04]  /*6d50*/  @!P4 LD.E.64 R6, desc[UR60][R14.64] ;  /* 0x0000003c0e06c980 */ /* 0x000368000c101b00 */
[----:B------:R1:W5:Y:S02]  /*6d60*/  @!P3 LD.E.64 R4, desc[UR60][R20.64] ;  /* 0x0000003c1404b980 */ /* 0x000364000c101b00 */
.L_x_1410:
[----:B------:R-:W-:Y:S05]  /*6d70*/  BSYNC B1 ;  /* 0x0000000000017941 */ /* 0x000fea0003800000 */
.L_x_1409:
[----:B------:R-:W4:Y:S01]  /*6d80*/  SYNCS.PHASECHK.TRANS64.TRYWAIT P1, [R18+URZ+0x32400], R29 ;  /* 0x0324001d120075a7 */ /* 0x000f22000802017f */
[----:B------:R-:W-:Y:S01]  /*6d90*/  IMAD R31, R218, 0x200, R31 ;  /* 0x00000200da1f7824 */ /* 0x000fe200078e021f */
[----:B-----5:R-:W-:Y:S01]  /*6da0*/  SHF.R.U64 R35, R8, 0x10, R9 ;  /* 0x0000001008237819 */ /* 0x020fe20000001209 */
[----:B------:R-:W-:Y:S01]  /*6db0*/  IMAD.MOV.U32 R33, RZ, RZ, R8 ;  /* 0x000000ffff217224 */ /* 0x000fe200078e0008 */
[--C-:B------:R-:W-:Y:S01]  /*6dc0*/  SHF.R.U64 R36, R10, 0x10, R11.reuse ;  /* 0x000000100a247819 */ /* 0x100fe2000000120b */
[----:B------:R-:W-:Y:S01]  /*6dd0*/  IMAD R8, R31, 0x2, R18 ;  /* 0x000000021f087824 */ /* 0x000fe200078e0212 */
[--C-:B-1----:R-:W-:Y:S01]  /*6de0*/  SHF.R.U32.HI R15, RZ, 0x10, R11.reuse ;  /* 0x00000010ff0f7819 */ /* 0x102fe2000001160b */
[----:B0-----:R-:W-:Y:S01]  /*6df0*/  IMAD.MOV.U32 R13, RZ, RZ, R11 ;  /* 0x000000ffff0d7224 */ /* 0x001fe200078e000b */
[--C-:B------:R-:W-:Y:S01]  /*6e00*/  SHF.R.U32.HI R14, RZ, 0x10, R9.reuse ;  /* 0x00000010ff0e7819 */ /* 0x100fe20000011609 */
[----:B------:R-:W-:Y:S01]  /*6e10*/  IMAD.MOV.U32 R12, RZ, RZ, R9 ;  /* 0x000000ffff0c7224 */ /* 0x000fe200078e0009 */
[--C-:B------:R-:W-:Y:S01]  /*6e20*/  SHF.R.U64 R37, R4, 0x10, R5.reuse ;  /* 0x0000001004257819 */ /* 0x100fe20000001205 */
[--C-:B------:R-:W-:Y:S01]  /*6e30*/  IMAD.MOV.U32 R11, RZ, RZ, R5.reuse ;  /* 0x000000ffff0b7224 */ /* 0x100fe200078e0005 */
[----:B---3--:R-:W-:Y:S01]  /*6e40*/  SHF.R.U32.HI R20, RZ, 0x10, R5 ;  /* 0x00000010ff147819 */ /* 0x008fe20000011605 */
[----:B------:R-:W-:Y:S01]  /*6e50*/  IMAD.MOV.U32 R34, RZ, RZ, R10 ;  /* 0x000000ffff227224 */ /* 0x000fe200078e000a */
[----:B------:R-:W-:Y:S01]  /*6e60*/  VIMNMX R10, R27, 0x80, PT ;  /* 0x000000801b0a7848 */ /* 0x000fe20003fe0100 */
[----:B------:R-:W-:Y:S01]  /*6e70*/  IMAD.MOV.U32 R9, RZ, RZ, R4 ;  /* 0x000000ffff097224 */ /* 0x000fe200078e0004 */
[----:B------:R-:W-:Y:S01]  /*6e80*/  BSSY B1, `(.L_x_1411) ;  /* 0x0000011000017945 */ /* 0x000fe20003800000 */
[----:B------:R-:W-:Y:S01]  /*6e90*/  IMAD.MOV.U32 R31, RZ, RZ, R6 ;  /* 0x000000ffff1f7224 */ /* 0x000fe200078e0006 */
[--C-:B------:R-:W-:Y:S01]  /*6ea0*/  SHF.R.U64 R6, R6, 0x10, R7.reuse ;  /* 0x0000001006067819 */ /* 0x100fe20000001207 */
[--C-:B------:R-:W-:Y:S01]  /*6eb0*/  IMAD.MOV.U32 R5, RZ, RZ, R7.reuse ;  /* 0x000000ffff057224 */ /* 0x100fe200078e0007 */
[----:B------:R-:W-:Y:S01]  /*6ec0*/  SHF.R.U32.HI R7, RZ, 0x10, R7 ;  /* 0x00000010ff077819 */ /* 0x000fe20000011607 */
[C---:B------:R-:W-:Y:S01]  /*6ed0*/  VIADD R4, R8.reuse, 0x18400 ;  /* 0x0001840008047836 */ /* 0x040fe20000000000 */
[----:B------:R-:W-:Y:S01]  /*6ee0*/  PRMT R33, R33, 0x5410, R12 ;  /* 0x0000541021217816 */ /* 0x000fe2000000000c */
[----:B--2---:R-:W-:Y:S01]  /*6ef0*/  VIADD R3, R8, 0x18440 ;  /* 0x0001844008037836 */ /* 0x004fe20000000000 */
        /* <DEDUP_REMOVED lines=8> */
[----:B----4-:R-:W-:Y:S06]  /*6f80*/  @!P1 BRA `(.L_x_1412) ;  /* 0x0000015400249947 */ /* 0x010fec0003800000 */
.L_x_1661:
[----:B------:R-:W-:Y:S05]  /*6f90*/  BSYNC B1 ;  /* 0x0000000000017941 */ /* 0x000fea0003800000 */
.L_x_1411:
        /* <DEDUP_REMOVED lines=17> */
[CC--:B------:R-:W-:Y:S01]  /*70b0*/  FMUL.FTZ R28, R4.reuse, R15.reuse ;  /* 0x0000000f041c7220 */ /* 0x0c0fe20000410000 */
[----:B------:R-:W-:Y:S01]  /*70c0*/  FMUL.FTZ R4, R4, R14 ;  /* 0x0000000e04047220 */ /* 0x000fe20000410000 */
[--C-:B------:R-:W-:Y:S02]  /*70d0*/  HADD2.F32 R12, -RZ, R6.reuse.H0_H0 ;  /* 0x20000006ff0c7230 */ /* 0x100fe40000004100 */
[----:B------:R-:W-:Y:S02]  /*70e0*/  HADD2.F32 R13, -RZ, R7.H0_H0 ;  /* 0x20000007ff0d7230 */ /* 0x000fe40000004100 */
[----:B------:R-:W-:Y:S01]  /*70f0*/  FMUL.FTZ R30, R5, R26 ;  /* 0x0000001a051e7220 */ /* 0x000fe20000410000 */
        /* <DEDUP_REMOVED lines=17> */
[----:B------:R-:W-:Y:S01]  /*7210*/  FFMA.FTZ R7, R13, R4, -R26 ;  /* 0x000000040d077223 */ /* 0x000fe2000001081a */
[----:B------:R-:W-:Y:S01]  /*7220*/  F2FP.F16.F32.PACK_AB R4, R15, R28 ;  /* 0x0000001c0f04723e */ /* 0x000fe200000000ff */
[----:B------:R-:W-:Y:S01]  /*7230*/  FFMA.FTZ R14, R13, R14, R25 ;  /* 0x0000000e0d0e7223 */ /* 0x000fe20000010019 */
[----:B------:R-:W-:Y:S02]  /*7240*/  F2FP.F16.F32.PACK_AB R5, R11, R30 ;  /* 0x0000001e0b05723e */ /* 0x000fe400000000ff */
[----:B------:R-:W-:-:S02]  /*7250*/  F2FP.F16.F32.PACK_AB R6, R9, R6 ;  /* 0x000000060906723e */ /* 0x000fc400000000ff */
[----:B------:R-:W-:-:S05]  /*7260*/  F2FP.F16.F32.PACK_AB R7, R14, R7 ;  /* 0x000000070e07723e */ /* 0x000fca00000000ff */
[----:B------:R0:W-:Y:S02]  /*7270*/  STS.128 [R8+0x18400], R4 ;  /* 0x0184000408007388 */ /* 0x0001e40000000c00 */
.L_x_1416:
[----:B------:R-:W-:Y:S05]  /*7280*/  BSYNC B2 ;  /* 0x0000000000027941 */ /* 0x000fea0003800000 */
.L_x_1415:
        /* <DEDUP_REMOVED lines=38> */
[----:B------:R1:W-:Y:S02]  /*74f0*/  STS.128 [R3], R4 ;  /* 0x0000000403007388 */ /* 0x0003e40000000c00 */
.L_x_1414:
[----:B------:R-:W-:Y:S05]  /*7500*/  BSYNC B1 ;  /* 0x0000000000017941 */ /* 0x000fea0003800000 */
.L_x_1413:
        /* <DEDUP_REMOVED lines=44> */
[----:B------:R0:W-:Y:S02]  /*77d0*/  STS.128 [R8+0x1a400], R4 ;  /* 0x01a4000408007388 */ /* 0x0001e40000000c00 */
.L_x_1419:
[----:B------:R-:W-:Y:S05]  /*77e0*/  BSYNC B1 ;  /* 0x0000000000017941 */ /* 0x000fea0003800000 */
.L_x_1418:
[----:B------:R-:W-:Y:S05]  /*77f0*/  @P1 BRA `(.L_x_1417) ;  /* 0x00000010005c1947 */ /* 0x000fea0003800000 */
[----:B0-----:R-:W0:Y:S01]  /*7800*/  LDS.128 R4, [R3+0x2000] ;  /* 0x0020000003047984 */ /* 0x001e220000000c00 */
        /* <DEDUP_REMOVED lines=36> */
[----:B------:R3:W-:Y:S01]  /*7a50*/  STS.128 [R3+0x2000], R4 ;  /* 0x0020000403007388 */ /* 0x0007e20000000c00 */
[----:B------:R-:W-:Y:S05]  /*7a60*/  BRA `(.L_x_1417) ;  /* 0x0000000c00c07947 */ /* 0x000fea0003800000 */
.L_x_1407:
[----:B------:R-:W-:-:S03]  /*7a70*/  UMOV UR4, 0xffffffff ;  /* 0xffffffff00047882 */ /* 0x000fc60000000000 */
[----:B------:R-:W-:Y:S05]  /*7a80*/  BRA.DIV UR4, `(.L_x_1420) ;  /* 0x0000014a04787947 */ /* 0x000fea000b800000 */
[----:B------:R1:W2:Y:S04]  /*7a90*/  SHFL.IDX PT, R3, R28, RZ, 0x1c1f ;  /* 0x001c1fff1c037589 */ /* 0x0002a800000e0000 */
[----:B------:R1:W3:Y:S04]  /*7aa0*/  SHFL.IDX PT, R20, R27, RZ, 0x1c1f ;  /* 0x001c1fff1b147589 */ /* 0x0002e800000e0000 */
[----:B------:R1:W4:Y:S04]  /*7ab0*/  SHFL.IDX PT, R21, R25, RZ, 0x1c1f ;  /* 0x001c1fff19157589 */ /* 0x00032800000e0000 */
[----:B------:R1:W0:Y:S02]  /*7ac0*/  SHFL.IDX PT, R14, R26, RZ, 0x1c1f ;  /* 0x001c1fff1a0e7589 */ /* 0x00022400000e0000 */
.L_x_1667:
[----:B------:R-:W-:Y:S01]  /*7ad0*/  ULDC UR4, c[0x0][0x448] ;  /* 0x0001120000047ab9 */ /* 0x000fe20000000800 */
[----:B------:R-:W-:Y:S01]  /*7ae0*/  LEA.HI R4, R228, R228, RZ, 0x1 ;  /* 0x000000e4e4047211 */ /* 0x000fe200078f08ff */
[----:B-1----:R-:W-:Y:S01]  /*7af0*/  IMAD R25, R154, UR4, RZ ;  /* 0x000000049a197c24 */ /* 0x002fe2000f8e02ff */
[----:B------:R-:W-:Y:S01]  /*7b00*/  BSSY B1, `(.L_x_1421) ;  /* 0x0000018000017945 */ /* 0x000fe20003800000 */
[----:B------:R-:W-:Y:S02]  /*7b10*/  CS2R R6, SRZ ;  /* 0x0000000000067805 */ /* 0x000fe4000001ff00 */
[----:B------:R-:W-:Y:S02]  /*7b20*/  LOP3.LUT R5, R4, 0xfffffffe, RZ, 0xc0, !PT ;  /* 0xfffffffe04057812 */ /* 0x000fe400078ec0ff */
[----:B------:R-:W-:Y:S02]  /*7b30*/  CS2R R10, SRZ ;  /* 0x00000000000a7805 */ /* 0x000fe4000001ff00 */
[----:B------:R-:W-:Y:S01]  /*7b40*/  ISETP.GE.AND P0, PT, R0, R25, PT ;  /* 0x000000190000720c */ /* 0x000fe20003f06270 */
[----:B------:R-:W-:Y:S01]  /*7b50*/  IMAD R25, R41, -0x80, R25 ;  /* 0xffffff8029197824 */ /* 0x000fe200078e0219 */
[----:B------:R-:W-:Y:S01]  /*7b60*/  CS2R R8, SRZ ;  /* 0x0000000000087805 */ /* 0x000fe2000001ff00 */
[----:B------:R-:W-:Y:S01]  /*7b70*/  IMAD.IADD R0, R228, 0x1, -R5 ;  /* 0x00000001e4007824 */ /* 0x000fe200078e0a05 */
[----:B------:R-:W-:-:S04]  /*7b80*/  CS2R R4, SRZ ;  /* 0x0000000000047805 */ /* 0x000fc8000001ff00 */
[----:B------:R-:W-:-:S05]  /*7b90*/  SHF.L.U32 R27, R0, 0x1f, RZ ;  /* 0x0000001f001b7819 */ /* 0x000fca00000006ff */
[----:B------:R-:W-:Y:S05]  /*7ba0*/  @P0 BRA `(.L_x_1422) ;  /* 0x0000000000340947 */ /* 0x000fea0003800000 */
[----:B------:R-:W-:Y:S01]  /*7bb0*/  ULDC UR4, c[0x0][0x3f4] ;  /* 0x0000fd0000047ab9 */ /* 0x000fe20000000800 */
[C---:B------:R-:W-:Y:S01]  /*7bc0*/  IMAD.SHL.U32 R15, R16.reuse, 0x2, RZ ;  /* 0x00000002100f7824 */ /* 0x040fe200078e00ff */
[----:B------:R-:W-:Y:S02]  /*7bd0*/  ISETP.GE.AND P2, PT, R16, UR4, PT ;  /* 0x0000000410007c0c */ /* 0x000fe4000bf46270 */
[----:B------:R-:W-:Y:S02]  /*7be0*/  SHF.R.S32.HI R7, RZ, 0x1f, R16 ;  /* 0x0000001fff077819 */ /* 0x000fe40000011410 */
[-C--:B---3--:R-:W-:Y:S02]  /*7bf0*/  IADD3 R12, P0, R20, R15.reuse, RZ ;  /* 0x0000000f140c7210 */ /* 0x088fe40007f1e0ff */
[----:B------:R-:W-:Y:S02]  /*7c00*/  SHF.L.U64.HI R6, R16, 0x1, R7 ;  /* 0x0000000110067819 */ /* 0x000fe40000010207 */
[----:B0-----:R-:W-:-:S03]  /*7c10*/  IADD3 R14, P1, R14, R15, RZ ;  /* 0x0000000f0e0e7210 */ /* 0x001fc60007f3e0ff */
[--C-:B--2---:R-:W-:Y:S02]  /*7c20*/  IMAD.X R13, R3, 0x1, R6.reuse, P0 ;  /* 0x00000001030d7824 */ /* 0x104fe400000e0606 */
[----:B----4-:R-:W-:Y:S01]  /*7c30*/  IMAD.X R15, R21, 0x1, R6, P1 ;  /* 0x00000001150f7824 */ /* 0x010fe200008e0606 */
[----:B------:R-:W-:Y:S01]  /*7c40*/  CS2R R6, SRZ ;  /* 0x0000000000067805 */ /* 0x000fe2000001ff00 */
[----:B------:R-:W-:Y:S06]  /*7c50*/  @P2 BRA `(.L_x_1422) ;  /* 0x0000000000082947 */ /* 0x000fec0003800000 */
[----:B------:R1:W5:Y:S04]  /*7c60*/  LD.E.128 R8, desc[UR60][R12.64] ;  /* 0x0000003c0c087980 */ /* 0x000368000c101d00 */
[----:B------:R1:W5:Y:S02]  /*7c70*/  LD.E.128 R4, desc[UR60][R14.64] ;  /* 0x0000003c0e047980 */ /* 0x000364000c101d00 */
.L_x_1422:
[----:B------:R-:W-:Y:S05]  /*7c80*/  BSYNC B1 ;  /* 0x0000000000017941 */ /* 0x000fea0003800000 */
.L_x_1421:
[----:B------:R-:W3:Y:S01]  /*7c90*/  SYNCS.PHASECHK.TRANS64.TRYWAIT P1, [R18+URZ+0x32400], R27 ;  /* 0x0324001b120075a7 */ /* 0x000ee2000802017f */
[--C-:B-1---5:R-:W-:Y:S01]  /*7ca0*/  IMAD.MOV.U32 R12, RZ, RZ, R9.reuse ;  /* 0x000000ffff0c7224 */ /* 0x122fe200078e0009 */
[--C-:B------:R-:W-:Y:S01]  /*7cb0*/  SHF.R.U64 R43, R8, 0x10, R9.reuse ;  /* 0x00000010082b7819 */ /* 0x100fe20000001209 */
[----:B------:R-:W-:Y:S01]  /*7cc0*/  IMAD.MOV.U32 R41, RZ, RZ, R10 ;  /* 0x000000ffff297224 */ /* 0x000fe200078e000a */
[----:B0-----:R-:W-:Y:S01]  /*7cd0*/  SHF.R.U32.HI R13, RZ, 0x10, R9 ;  /* 0x00000010ff0d7819 */ /* 0x001fe20000011609 */
[----:B------:R-:W-:Y:S01]  /*7ce0*/  IMAD.MOV.U32 R42, RZ, RZ, R8 ;  /* 0x000000ffff2a7224 */ /* 0x000fe200078e0008 */
[--C-:B------:R-:W-:Y:S01]  /*7cf0*/  SHF.R.U64 R44, R10, 0x10, R11.reuse ;  /* 0x000000100a2c7819 */ /* 0x100fe2000000120b */
[--C-:B------:R-:W-:Y:S01]  /*7d00*/  IMAD.MOV.U32 R9, RZ, RZ, R11.reuse ;  /* 0x000000ffff097224 */ /* 0x100fe200078e000b */
[----:B------:R-:W-:Y:S01]  /*7d10*/  SHF.R.U32.HI R10, RZ, 0x10, R11 ;  /* 0x00000010ff0a7819 */ /* 0x000fe2000001160b */
[----:B------:R-:W-:Y:S01]  /*7d20*/  IMAD.MOV.U32 R40, RZ, RZ, R4 ;  /* 0x000000ffff287224 */ /* 0x000fe200078e0004 */
[--C-:B------:R-:W-:Y:S01]  /*7d30*/  SHF.R.U64 R45, R4, 0x10, R5.reuse ;  /* 0x00000010042d7819 */ /* 0x100fe20000001205 */
[--C-:B------:R-:W-:Y:S01]  /*7d40*/  IMAD.MOV.U32 R8, RZ, RZ, R5.reuse ;  /* 0x000000ffff087224 */ /* 0x100fe200078e0005 */
[----:B------:R-:W-:Y:S01]  /*7d50*/  SHF.R.U32.HI R11, RZ, 0x10, R5 ;  /* 0x00000010ff0b7819 */ /* 0x000fe20000011605 */
[----:B------:R-:W-:Y:S01]  /*7d60*/  IMAD.MOV.U32 R39, RZ, RZ, R6 ;  /* 0x000000ffff277224 */ /* 0x000fe200078e0006 */
[--C-:B------:R-:W-:Y:S01]  /*7d70*/  SHF.R.U64 R46, R6, 0x10, R7.reuse ;  /* 0x00000010062e7819 */ /* 0x100fe20000001207 */
[--C-:B------:R-:W-:Y:S01]  /*7d80*/  IMAD.MOV.U32 R5, RZ, RZ, R7.reuse ;  /* 0x000000ffff057224 */ /* 0x100fe200078e0007 */
[----:B--2---:R-:W0:Y:S01]  /*7d90*/  LDC R3, c[0x0][0x3f4] ;  /* 0x0000fd00ff037b82 */ /* 0x004e220000000800 */
[----:B------:R-:W-:Y:S01]  /*7da0*/  VIMNMX R4, R25, 0x80, PT ;  /* 0x0000008019047848 */ /* 0x000fe20003fe0100 */
        /* <DEDUP_REMOVED lines=14> */
[----:B---3--:R-:W-:-:S12]  /*7e90*/  @!P1 BRA `(.L_x_1424) ;  /* 0x0000014400e49947 */ /* 0x008fd80003800000 */
.L_x_1668:
[----:B------:R-:W-:Y:S05]  /*7ea0*/  BSYNC B1 ;  /* 0x0000000000017941 */ /* 0x000fea0003800000 */
.L_x_1423:
[----:B------:R-:W-:Y:S01]  /*7eb0*/  BSSY B1, `(.L_x_1425) ;  /* 0x0000059000017945 */ /* 0x000fe20003800000 */
[----:B------:R-:W-:-:S03]  /*7ec0*/  LOP3.LUT R12, R12, 0x38, RZ, 0xc0, !PT ;  /* 0x000000380c0c7812 */ /* 0x000fc600078ec0ff */
[----:B------:R-:W-:Y:S05]  /*7ed0*/  @P2 BRA `(.L_x_1426) ;  /* 0x0000000400582947 */ /* 0x000fea0003800000 */
[----:B------:R-:W-:Y:S02]  /*7ee0*/  IMAD.SHL.U32 R3, R29, 0x40, RZ ;  /* 0x000000401d037824 */ /* 0x000fe400078e00ff */
[----:B------:R-:W-:Y:S02]  /*7ef0*/  HADD2.F32 R28, -RZ, R40.H0_H0 ;  /* 0x20000028ff1c7230 */ /* 0x000fe40000004100 */
[----:B0-----:R-:W-:Y:S01]  /*7f00*/  HADD2.F32 R27, -RZ, R42.H0_H0 ;  /* 0x2000002aff1b7230 */ /* 0x001fe20000004100 */
[----:B------:R-:W-:Y:S01]  /*7f10*/  LOP3.LUT R5, R3, 0x1c0, RZ, 0xc0, !PT ;  /* 0x000001c003057812 */ /* 0x000fe200078ec0ff */
[----:B------:R-:W-:-:S03]  /*7f20*/  HADD2.F32 R29, -RZ, R45.H0_H0 ;  /* 0x2000002dff1d7230 */ /* 0x000fc60000004100 */
[----:B------:R-:W-:Y:S02]  /*7f30*/  LOP3.LUT R3, R5, 0x38, R16, 0xf8, !PT ;  /* 0x0000003805037812 */ /* 0x000fe400078ef810 */
[----:B------:R-:W-:-:S04]  /*7f40*/  SHF.R.U32.HI R4, RZ, 0x3, R5 ;  /* 0x00000003ff047819 */ /* 0x000fc80000011605 */
[----:B------:R-:W-:-:S05]  /*7f50*/  LOP3.LUT R3, R3, R4, RZ, 0x3c, !PT ;  /* 0x0000000403037212 */ /* 0x000fca00078e3cff */
[----:B------:R-:W-:-:S04]  /*7f60*/  IMAD R3, R218, 0x200, R3 ;  /* 0x00000200da037824 */ /* 0x000fc800078e0203 */
[----:B------:R-:W-:Y:S01]  /*7f70*/  IMAD R37, R3, 0x2, R18 ;  /* 0x0000000203257824 */ /* 0x000fe200078e0212 */
[----:B------:R-:W-:-:S04]  /*7f80*/  LOP3.LUT R3, R4, R12, R5, 0x1e, !PT ;  /* 0x0000000c04037212 */ /* 0x000fc800078e1e05 */
[----:B------:R-:W0:Y:S01]  /*7f90*/  LDS.128 R4, [R37+0x18400] ;  /* 0x0184000025047984 */ /* 0x000e220000000c00 */
[----:B------:R-:W-:-:S04]  /*7fa0*/  IMAD R3, R218, 0x200, R3 ;  /* 0x00000200da037824 */ /* 0x000fc800078e0203 */
[----:B------:R-:W-:-:S05]  /*7fb0*/  IMAD R38, R3, 0x2, R18 ;  /* 0x0000000203267824 */ /* 0x000fca00078e0212 */
[----:B------:R-:W1:Y:S01]  /*7fc0*/  LDS.128 R8, [R38+0x18400] ;  /* 0x0184000026087984 */ /* 0x000e620000000c00 */
[--C-:B0-----:R-:W-:Y:S02]  /*7fd0*/  HADD2.F32 R3, -RZ, R4.reuse.H0_H0 ;  /* 0x20000004ff037230 */ /* 0x101fe40000004100 */
[----:B------:R-:W-:Y:S02]  /*7fe0*/  HADD2.F32 R4, -RZ, R4.H1_H1 ;  /* 0x30000004ff047230 */ /* 0x000fe40000004100 */
[--C-:B------:R-:W-:Y:S02]  /*7ff0*/  HADD2.F32 R13, -RZ, R5.reuse.H0_H0 ;  /* 0x20000005ff0d7230 */ /* 0x100fe40000004100 */
[----:B------:R-:W-:Y:S02]  /*8000*/  HADD2.F32 R5, -RZ, R5.H1_H1 ;  /* 0x30000005ff057230 */ /* 0x000fe40000004100 */
[----:B------:R-:W-:Y:S02]  /*8010*/  HADD2.F32 R14, -RZ, R6.H0_H0 ;  /* 0x20000006ff0e7230 */ /* 0x000fe40000004100 */
[----:B-1----:R-:W-:-:S02]  /*8020*/  HADD2.F32 R20, -RZ, R8.H0_H0 ;  /* 0x20000008ff147230 */ /* 0x002fc40000004100 */
[----:B------:R-:W-:Y:S02]  /*8030*/  HADD2.F32 R8, -RZ, R8.H1_H1 ;  /* 0x30000008ff087230 */ /* 0x000fe40000004100 */
[--C-:B----4-:R-:W-:Y:S02]  /*8040*/  HADD2.F32 R21, -RZ, R9.reuse.H0_H0 ;  /* 0x20000009ff157230 */ /* 0x110fe40000004100 */
[C---:B------:R-:W-:Y:S01]  /*8050*/  FMUL.FTZ R30, R20.reuse, R28 ;  /* 0x0000001c141e7220 */ /* 0x040fe20000410000 */
[----:B------:R-:W-:Y:S01]  /*8060*/  FMUL.FTZ R20, R20, R27 ;  /* 0x0000001b14147220 */ /* 0x000fe20000410000 */
[----:B------:R-:W-:Y:S01]  /*8070*/  FMUL.FTZ R33, R8, R29 ;  /* 0x0000001d08217220 */ /* 0x000fe20000410000 */
[----:B------:R-:W-:Y:S02]  /*8080*/  HADD2.F32 R9, -RZ, R9.H1_H1 ;  /* 0x30000009ff097230 */ /* 0x000fe40000004100 */
[----:B------:R-:W-:Y:S01]  /*8090*/  FFMA.FTZ R31, R3, R27, -R30 ;  /* 0x0000001b031f7223 */ /* 0x000fe2000001081e */
[----:B------:R-:W-:-:S02]  /*80a0*/  HADD2.F32 R27, -RZ, R43.H0_H0 ;  /* 0x2000002bff1b7230 */ /* 0x000fc40000004100 */
[----:B------:R-:W-:Y:S01]  /*80b0*/  FFMA.FTZ R28, R3, R28, R20 ;  /* 0x0000001c031c7223 */ /* 0x000fe20000010014 */
[----:B------:R-:W-:Y:S02]  /*80c0*/  HADD2.F32 R30, -RZ, R40.H1_H1 ;  /* 0x30000028ff1e7230 */ /* 0x000fe40000004100 */
[----:B------:R-:W-:Y:S02]  /*80d0*/  HADD2.F32 R20, -RZ, R42.H1_H1 ;  /* 0x3000002aff147230 */ /* 0x000fe40000004100 */
[-C--:B------:R-:W-:Y:S01]  /*80e0*/  FMUL.FTZ R3, R8, R27.reuse ;  /* 0x0000001b08037220 */ /* 0x080fe20000410000 */
[----:B------:R-:W-:Y:S02]  /*80f0*/  HADD2.F32 R8, -RZ, R45.H1_H1 ;  /* 0x3000002dff087230 */ /* 0x000fe40000004100 */
[C---:B------:R-:W-:Y:S01]  /*8100*/  FMUL.FTZ R34, R21.reuse, R30 ;  /* 0x0000001e15227220 */ /* 0x040fe20000410000 */
[C---:B------:R-:W-:Y:S01]  /*8110*/  FFMA.FTZ R32, R4.reuse, R27, -R33 ;  /* 0x0000001b04207223 */ /* 0x040fe20000010821 */
[----:B------:R-:W-:Y:S01]  /*8120*/  FMUL.FTZ R21, R21, R20 ;  /* 0x0000001415157220 */ /* 0x000fe20000410000 */
[----:B------:R-:W-:Y:S01]  /*8130*/  FFMA.FTZ R29, R4, R29, R3 ;  /* 0x0000001d041d7223 */ /* 0x000fe20000010003 */
[----:B------:R-:W-:-:S02]  /*8140*/  HADD2.F32 R4, -RZ, R43.H1_H1 ;  /* 0x3000002bff047230 */ /* 0x000fc40000004100 */
[C---:B------:R-:W-:Y:S01]  /*8150*/  FFMA.FTZ R34, R13.reuse, R20, -R34 ;  /* 0x000000140d227223 */ /* 0x040fe20000010822 */
[----:B------:R-:W-:Y:S01]  /*8160*/  FFMA.FTZ R30, R13, R30, R21 ;  /* 0x0000001e0d1e7223 */ /* 0x000fe20000010015 */
[--C-:B------:R-:W-:Y:S02]  /*8170*/  HADD2.F32 R25, -RZ, R10.reuse.H0_H0 ;  /* 0x2000000aff197230 */ /* 0x100fe40000004100 */
[C---:B------:R-:W-:Y:S01]  /*8180*/  FMUL.FTZ R20, R9.reuse, R8 ;  /* 0x0000000809147220 */ /* 0x040fe20000410000 */
[----:B------:R-:W-:Y:S02]  /*8190*/  HADD2.F32 R3, -RZ, R41.H0_H0 ;  /* 0x20000029ff037230 */ /* 0x000fe40000004100 */
[-C--:B------:R-:W-:Y:S01]  /*81a0*/  FMUL.FTZ R36, R9, R4.reuse ;  /* 0x0000000409247220 */ /* 0x080fe20000410000 */
[----:B------:R-:W-:Y:S02]  /*81b0*/  HADD2.F32 R13, -RZ, R39.H0_H0 ;  /* 0x20000027ff0d7230 */ /* 0x000fe40000004100 */
[----:B------:R-:W-:Y:S01]  /*81c0*/  FFMA.FTZ R27, R5, R4, -R20 ;  /* 0x00000004051b7223 */ /* 0x000fe20000010814 */
[----:B------:R-:W-:-:S02]  /*81d0*/  HADD2.F32 R10, -RZ, R10.H1_H1 ;  /* 0x3000000aff0a7230 */ /* 0x000fc40000004100 */
[C---:B------:R-:W-:Y:S01]  /*81e0*/  FMUL.FTZ R4, R25.reuse, R3 ;  /* 0x0000000319047220 */ /* 0x040fe20000410000 */
[----:B------:R-:W-:Y:S02]  /*81f0*/  HADD2.F32 R21, -RZ, R46.H0_H0 ;  /* 0x2000002eff157230 */ /* 0x000fe40000004100 */
[----:B------:R-:W-:Y:S01]  /*8200*/  FMUL.FTZ R33, R25, R13 ;  /* 0x0000000d19217220 */ /* 0x000fe20000410000 */
[----:B------:R-:W-:Y:S02]  /*8210*/  HADD2.F32 R9, -RZ, R44.H0_H0 ;  /* 0x2000002cff097230 */ /* 0x000fe40000004100 */
[----:B------:R-:W-:Y:S01]  /*8220*/  FFMA.FTZ R25, R5, R8, R36 ;  /* 0x0000000805197223 */ /* 0x000fe20000010024 */
[----:B------:R-:W-:Y:S02]  /*8230*/  HADD2.F32 R6, -RZ, R6.H1_H1 ;  /* 0x30000006ff067230 */ /* 0x000fe40000004100 */
[----:B------:R-:W-:Y:S01]  /*8240*/  FMUL.FTZ R5, R10, R21 ;  /* 0x000000150a057220 */ /* 0x000fe20000410000 */
[----:B------:R-:W-:-:S02]  /*8250*/  HADD2.F32 R26, -RZ, R11.H0_H0 ;  /* 0x2000000bff1a7230 */ /* 0x000fc40000004100 */
[----:B------:R-:W-:Y:S01]  /*8260*/  FMUL.FTZ R35, R10, R9 ;  /* 0x000000090a237220 */ /* 0x000fe20000410000 */
[----:B------:R-:W-:Y:S01]  /*8270*/  FFMA.FTZ R33, R14, R3, -R33 ;  /* 0x000000030e217223 */ /* 0x000fe20000010821 */
[----:B------:R-:W-:Y:S01]  /*8280*/  FFMA.FTZ R10, R6, R9, -R5 ;  /* 0x00000009060a7223 */ /* 0x000fe20000010805 */
[----:B------:R-:W-:Y:S02]  /*8290*/  HADD2.F32 R5, -RZ, R39.H1_H1 ;  /* 0x30000027ff057230 */ /* 0x000fe40000004100 */
[----:B------:R-:W-:Y:S01]  /*82a0*/  FFMA.FTZ R13, R14, R13, R4 ;  /* 0x0000000d0e0d7223 */ /* 0x000fe20000010004 */
[----:B------:R-:W-:Y:S02]  /*82b0*/  HADD2.F32 R11, -RZ, R11.H1_H1 ;  /* 0x3000000bff0b7230 */ /* 0x000fe40000004100 */
[----:B------:R-:W-:Y:S01]  /*82c0*/  FFMA.FTZ R14, R6, R21, R35 ;  /* 0x00000015060e7223 */ /* 0x000fe20000010023 */
[----:B------:R-:W-:Y:S02]  /*82d0*/  HADD2.F32 R3, -RZ, R41.H1_H1 ;  /* 0x30000029ff037230 */ /* 0x000fe40000004100 */
[----:B------:R-:W-:Y:S01]  /*82e0*/  FMUL.FTZ R6, R26, R5 ;  /* 0x000000051a067220 */ /* 0x000fe20000410000 */
[----:B------:R-:W-:-:S02]  /*82f0*/  HADD2.F32 R8, -RZ, R46.H1_H1 ;  /* 0x3000002eff087230 */ /* 0x000fc40000004100 */
[----:B------:R-:W-:Y:S02]  /*8300*/  HADD2.F32 R4, -RZ, R44.H1_H1 ;  /* 0x3000002cff047230 */ /* 0x000fe40000004100 */
[-C--:B------:R-:W-:Y:S01]  /*8310*/  FMUL.FTZ R26, R26, R3.reuse ;  /* 0x000000031a1a7220 */ /* 0x080fe20000410000 */
        /* <DEDUP_REMOVED lines=18> */
.L_x_1426:
[----:B------:R-:W-:Y:S05]  /*8440*/  BSYNC B1 ;  /* 0x0000000000017941 */ /* 0x000fea0003800000 */
.L_x_1425:
[----:B------:R-:W-:Y:S05]  /*8450*/  @P0 BRA `(.L_x_1417) ;  /* 0x0000000400440947 */ /* 0x000fea0003800000 */
[----:B-1----:R-:W2:Y:S01]  /*8460*/  LDL R38, [R1+0x90] ;  /* 0x0000900001267983 */ /* 0x002ea20000100800 */
[----:B------:R-:W-:-:S04]  /*8470*/  SHF.R.U32.HI R3, RZ, 0x3, R215 ;  /* 0x00000003ff037819 */ /* 0x000fc800000116d7 */
[----:B------:R-:W-:-:S05]  /*8480*/  LOP3.LUT R12, R3, R12, R215, 0x1e, !PT ;  /* 0x0000000c030c7212 */ /* 0x000fca00078e1ed7 */
[----:B------:R-:W-:-:S04]  /*8490*/  IMAD.IADD R3, R219, 0x1, R12 ;  /* 0x00000001db037824 */ /* 0x000fc800078e020c */
[----:B------:R-:W-:-:S05]  /*84a0*/  IMAD R3, R3, 0x2, R18 ;  /* 0x0000000203037824 */ /* 0x000fca00078e0212 */
[----:B------:R-:W1:Y:S01]  /*84b0*/  LDS.128 R8, [R3+0x18400] ;  /* 0x0184000003087984 */ /* 0x000e620000000c00 */
[----:B------:R-:W-:Y:S02]  /*84c0*/  HADD2.F32 R28, -RZ, R42.H0_H0 ;  /* 0x2000002aff1c7230 */ /* 0x000fe40000004100 */
[--C-:B------:R-:W-:Y:S02]  /*84d0*/  HADD2.F32 R30, -RZ, R40.reuse.H0_H0 ;  /* 0x20000028ff1e7230 */ /* 0x100fe40000004100 */
[----:B------:R-:W-:Y:S02]  /*84e0*/  HADD2.F32 R32, -RZ, R45.H0_H0 ;  /* 0x2000002dff207230 */ /* 0x000fe40000004100 */
[----:B------:R-:W-:Y:S02]  /*84f0*/  HADD2.F32 R37, -RZ, R40.H1_H1 ;  /* 0x30000028ff257230 */ /* 0x000fe40000004100 */
[----:B------:R-:W-:Y:S02]  /*8500*/  HADD2.F32 R35, -RZ, R42.H1_H1 ;  /* 0x3000002aff237230 */ /* 0x000fe40000004100 */
[----:B------:R-:W-:-:S02]  /*8510*/  HADD2.F32 R36, -RZ, R46.H0_H0 ;  /* 0x2000002eff247230 */ /* 0x000fc40000004100 */
[----:B------:R-:W-:Y:S02]  /*8520*/  HADD2.F32 R34, -RZ, R39.H0_H0 ;  /* 0x20000027ff227230 */ /* 0x000fe40000004100 */
[--C-:B-1----:R-:W-:Y:S02]  /*8530*/  HADD2.F32 R20, -RZ, R8.reuse.H0_H0 ;  /* 0x20000008ff147230 */ /* 0x102fe40000004100 */
[----:B------:R-:W-:-:S03]  /*8540*/  HADD2.F32 R8, -RZ, R8.H1_H1 ;  /* 0x30000008ff087230 */ /* 0x000fc60000004100 */
[-C--:B0-----:R-:W-:Y:S01]  /*8550*/  FMUL.FTZ R27, R30, R20.reuse ;  /* 0x000000141e1b7220 */ /* 0x081fe20000410000 */
[----:B------:R-:W-:Y:S01]  /*8560*/  FMUL.FTZ R29, R28, R20 ;  /* 0x000000141c1d7220 */ /* 0x000fe20000410000 */
[----:B------:R-:W-:Y:S02]  /*8570*/  HADD2.F32 R20, -RZ, R43.H0_H0 ;  /* 0x2000002bff147230 */ /* 0x000fe40000004100 */
[-C--:B------:R-:W-:Y:S01]  /*8580*/  FMUL.FTZ R31, R32, R8.reuse ;  /* 0x00000008201f7220 */ /* 0x080fe20000410000 */
[--C-:B----4-:R-:W-:Y:S02]  /*8590*/  HADD2.F32 R21, -RZ, R9.reuse.H0_H0 ;  /* 0x20000009ff157230 */ /* 0x110fe40000004100 */
[----:B------:R-:W-:Y:S01]  /*85a0*/  FMUL.FTZ R33, R20, R8 ;  /* 0x0000000814217220 */ /* 0x000fe20000410000 */
[----:B------:R-:W-:Y:S02]  /*85b0*/  HADD2.F32 R9, -RZ, R9.H1_H1 ;  /* 0x30000009ff097230 */ /* 0x000fe40000004100 */
[----:B------:R-:W-:-:S02]  /*85c0*/  HADD2.F32 R25, -RZ, R10.H0_H0 ;  /* 0x2000000aff197230 */ /* 0x000fc40000004100 */
[----:B------:R-:W-:Y:S02]  /*85d0*/  HADD2.F32 R10, -RZ, R10.H1_H1 ;  /* 0x3000000aff0a7230 */ /* 0x000fe40000004100 */
[--C-:B------:R-:W-:Y:S02]  /*85e0*/  HADD2.F32 R26, -RZ, R11.reuse.H0_H0 ;  /* 0x2000000bff1a7230 */ /* 0x100fe40000004100 */
[----:B------:R-:W-:Y:S01]  /*85f0*/  HADD2.F32 R11, -RZ, R11.H1_H1 ;  /* 0x3000000bff0b7230 */ /* 0x000fe20000004100 */
[----:B--2---:R-:W0:Y:S02]  /*8600*/  LDS.128 R4, [R38+0x18400] ;  /* 0x0184000026047984 */ /* 0x004e240000000c00 */
[--C-:B0-----:R-:W-:Y:S02]  /*8610*/  HADD2.F32 R12, -RZ, R4.reuse.H0_H0 ;  /* 0x20000004ff0c7230 */ /* 0x101fe40000004100 */
[----:B------:R-:W-:-:S03]  /*8620*/  HADD2.F32 R4, -RZ, R4.H1_H1 ;  /* 0x30000004ff047230 */ /* 0x000fc60000004100 */
[----:B------:R-:W-:Y:S02]  /*8630*/  FFMA.FTZ R27, R28, R12, -R27 ;  /* 0x0000000c1c1b7223 */ /* 0x000fe4000001081b */
[----:B------:R-:W-:Y:S01]  /*8640*/  FFMA.FTZ R8, R20, R4, -R31 ;  /* 0x0000000414087223 */ /* 0x000fe2000001081f */
[----:B------:R-:W-:Y:S02]  /*8650*/  HADD2.F32 R31, -RZ, R45.H1_H1 ;  /* 0x3000002dff1f7230 */ /* 0x000fe40000004100 */
[-C--:B------:R-:W-:Y:S01]  /*8660*/  FMUL.FTZ R20, R37, R21.reuse ;  /* 0x0000001525147220 */ /* 0x080fe20000410000 */
[----:B------:R-:W-:Y:S01]  /*8670*/  FMUL.FTZ R28, R35, R21 ;  /* 0x00000015231c7220 */ /* 0x000fe20000410000 */
[----:B------:R-:W-:Y:S02]  /*8680*/  HADD2.F32 R21, -RZ, R43.H1_H1 ;  /* 0x3000002bff157230 */ /* 0x000fe40000004100 */
[----:B------:R-:W-:Y:S01]  /*8690*/  FFMA.FTZ R29, R30, R12, R29 ;  /* 0x0000000c1e1d7223 */ /* 0x000fe2000001001d */
[----:B------:R-:W-:-:S02]  /*86a0*/  HADD2.F32 R13, -RZ, R5.H0_H0 ;  /* 0x20000005ff0d7230 */ /* 0x000fc40000004100 */
[----:B------:R-:W-:Y:S01]  /*86b0*/  FFMA.FTZ R12, R32, R4, R33 ;  /* 0x00000004200c7223 */ /* 0x000fe20000010021 */
[----:B------:R-:W-:Y:S02]  /*86c0*/  HADD2.F32 R5, -RZ, R5.H1_H1 ;  /* 0x30000005ff057230 */ /* 0x000fe40000004100 */
[-C--:B------:R-:W-:Y:S01]  /*86d0*/  FMUL.FTZ R4, R31, R9.reuse ;  /* 0x000000091f047220 */ /* 0x080fe20000410000 */
[----:B------:R-:W-:Y:S01]  /*86e0*/  FMUL.FTZ R30, R21, R9 ;  /* 0x00000009151e7220 */ /* 0x000fe20000410000 */
[----:B------:R-:W-:Y:S02]  /*86f0*/  HADD2.F32 R14, -RZ, R6.H0_H0 ;  /* 0x20000006ff0e7230 */ /* 0x000fe40000004100 */
[----:B------:R-:W-:Y:S01]  /*8700*/  FFMA.FTZ R20, R35, R13, -R20 ;  /* 0x0000000d23147223 */ /* 0x000fe20000010814 */
[----:B------:R-:W-:Y:S01]  /*8710*/  FFMA.FTZ R9, R21, R5, -R4 ;  /* 0x0000000515097223 */ /* 0x000fe20000010804 */
[----:B------:R-:W-:Y:S01]  /*8720*/  FFMA.FTZ R28, R37, R13, R28 ;  /* 0x0000000d251c7223 */ /* 0x000fe2000001001c */
[----:B------:R-:W-:-:S02]  /*8730*/  HADD2.F32 R4, -RZ, R44.H0_H0 ;  /* 0x2000002cff047230 */ /* 0x000fc40000004100 */
[----:B------:R-:W-:Y:S01]  /*8740*/  FFMA.FTZ R13, R31, R5, R30 ;  /* 0x000000051f0d7223 */ /* 0x000fe2000001001e */
[----:B------:R-:W-:Y:S02]  /*8750*/  HADD2.F32 R6, -RZ, R6.H1_H1 ;  /* 0x30000006ff067230 */ /* 0x000fe40000004100 */
[-C--:B------:R-:W-:Y:S01]  /*8760*/  FMUL.FTZ R5, R36, R10.reuse ;  /* 0x0000000a24057220 */ /* 0x080fe20000410000 */
[----:B------:R-:W-:Y:S02]  /*8770*/  HADD2.F32 R32, -RZ, R41.H0_H0 ;  /* 0x20000029ff207230 */ /* 0x000fe40000004100 */
[-C--:B------:R-:W-:Y:S01]  /*8780*/  FMUL.FTZ R21, R34, R25.reuse ;  /* 0x0000001922157220 */ /* 0x080fe20000410000 */
[C---:B------:R-:W-:Y:S01]  /*8790*/  FMUL.FTZ R31, R4.reuse, R10 ;  /* 0x0000000a041f7220 */ /* 0x040fe20000410000 */
[----:B------:R-:W-:Y:S01]  /*87a0*/  FFMA.FTZ R10, R4, R6, -R5 ;  /* 0x00000006040a7223 */ /* 0x000fe20000010805 */
[----:B------:R-:W-:Y:S02]  /*87b0*/  HADD2.F32 R35, -RZ, R39.H1_H1 ;  /* 0x30000027ff237230 */ /* 0x000fe40000004100 */
[----:B------:R-:W-:Y:S01]  /*87c0*/  FMUL.FTZ R25, R32, R25 ;  /* 0x0000001920197220 */ /* 0x000fe20000410000 */
[----:B------:R-:W-:-:S02]  /*87d0*/  HADD2.F32 R5, -RZ, R41.H1_H1 ;  /* 0x30000029ff057230 */ /* 0x000fc40000004100 */
[----:B------:R-:W-:Y:S02]  /*87e0*/  HADD2.F32 R37, -RZ, R46.H1_H1 ;  /* 0x3000002eff257230 */ /* 0x000fe40000004100 */
[----:B------:R-:W-:Y:S02]  /*87f0*/  HADD2.F32 R33, -RZ, R44.H1_H1 ;  /* 0x3000002cff217230 */ /* 0x000fe40000004100 */
[-C--:B------:R-:W-:Y:S01]  /*8800*/  FFMA.FTZ R21, R32, R14.reuse, -R21 ;  /* 0x0000000e20157223 */ /* 0x080fe20000010815 */
[--C-:B------:R-:W-:Y:S02]  /*8810*/  HADD2.F32 R15, -RZ, R7.reuse.H0_H0 ;  /* 0x20000007ff0f7230 */ /* 0x100fe40000004100 */
[----:B------:R-:W-:Y:S01]  /*8820*/  FFMA.FTZ R25, R34, R14, R25 ;  /* 0x0000000e22197223 */ /* 0x000fe20000010019 */
[----:B------:R-:W-:Y:S02]  /*8830*/  HADD2.F32 R7, -RZ, R7.H1_H1 ;  /* 0x30000007ff077230 */ /* 0x000fe40000004100 */
[----:B------:R-:W-:Y:S01]  /*8840*/  FFMA.FTZ R14, R36, R6, R31 ;  /* 0x00000006240e7223 */ /* 0x000fe2000001001f */
[-C--:B------:R-:W-:Y:S01]  /*8850*/  FMUL.FTZ R4, R35, R26.reuse ;  /* 0x0000001a23047220 */ /* 0x080fe20000410000 */
[----:B------:R-:W-:Y:S01]  /*8860*/  FMUL.FTZ R26, R5, R26 ;  /* 0x0000001a051a7220 */ /* 0x000fe20000410000 */
        /* <DEDUP_REMOVED lines=9> */
[----:B------:R-:W-:Y:S02]  /*8900*/  F2FP.F16.F32.PACK_AB R7, R30, R11 ;  /* 0x0000000b1e07723e */ /* 0x000fe400000000ff */
[----:B------:R-:W-:Y:S02]  /*8910*/  F2FP.F16.F32.PACK_AB R8, R12, R29 ;  /* 0x0000001d0c08723e */ /* 0x000fe400000000ff */
[----:B------:R-:W-:Y:S02]  /*8920*/  F2FP.F16.F32.PACK_AB R9, R13, R28 ;  /* 0x0000001c0d09723e */ /* 0x000fe400000000ff */
[----:B------:R-:W-:-:S02]  /*8930*/  F2FP.F16.F32.PACK_AB R10, R14, R25 ;  /* 0x000000190e0a723e */ /* 0x000fc400000000ff */
[----:B------:R-:W-:Y:S01]  /*8940*/  F2FP.F16.F32.PACK_AB R11, R15, R26 ;  /* 0x0000001a0f0b723e */ /* 0x000fe200000000ff */
[----:B------:R2:W-:Y:S04]  /*8950*/  STS.128 [R38+0x18400], R4 ;  /* 0x0184000426007388 */ /* 0x0005e80000000c00 */
[----:B------:R2:W-:Y:S02]  /*8960*/  STS.128 [R3+0x18400], R8 ;  /* 0x0184000803007388 */ /* 0x0005e40000000c00 */
.L_x_1417:
[----:B------:R-:W-:Y:S05]  /*8970*/  BSYNC B0 ;  /* 0x0000000000007941 */ /* 0x000fea0003800000 */
.L_x_1406:
[----:B------:R-:W-:Y:S01]  /*8980*/  @!PT LDS RZ, [RZ] ;  /* 0x00000000fffff984 */ /* 0x000fe20000000800 */
[----:B------:R-:W-:Y:S01]  /*8990*/  @!PT LDS RZ, [RZ] ;  /* 0x00000000fffff984 */ /* 0x000fe20000000800 */
[----:B------:R-:W-:Y:S01]  /*89a0*/  @!PT LDS RZ, [RZ] ;  /* 0x00000000fffff984 */ /* 0x000fe20000000800 */
[----:B------:R-:W-:Y:S01]  /*89b0*/  @!PT LDS RZ, [RZ] ;  /* 0x00000000fffff984 */ /* 0x000fe20000000800 */
[----:B------:R5:W-:Y:S06]  /*89c0*/  MEMBAR.ALL.CTA ;  /* 0x0000000000007992 */ /* 0x000bec0000008000 */
[----:B-----5:R-:W5:Y:S01]  /*89d0*/  FENCE.VIEW.ASYNC.S ;  /* 0x00000000000073c6 */ /* 0x020f620000000000 */
[----:B------:R-:W-:Y:S05]  /*89e0*/  WARPSYNC.ALL ;  /* 0x0000000000007948 */ /* 0x000fea0003800000 */
[----:B-----5:R-:W-:Y:S06]  /*89f0*/  BAR.SYNC.DEFER_BLOCKING 0xd, 0x100 ;  /* 0x0344000000007b1d */ /* 0x020fec0000010000 */
.L_x_1403:
[----:B-123--:R-:W2:Y:S01]  /*8a00*/  LDL R3, [R1+0x5c] ;  /* 0x00005c0001037983 */ /* 0x00eea20000100800 */
[----:B0-----:R-:W0:Y:S02]  /*8a10*/  S2R R4, SR_TID.X ;  /* 0x0000000000047919 */ /* 0x001e240000002100 */
[----:B0-----:R-:W-:-:S05]  /*8a20*/  SHF.R.U32.HI R4, RZ, 0x7, R4 ;  /* 0x00000007ff047819 */ /* 0x001fca0000011604 */
[----:B------:R-:W-:Y:S01]  /*8a30*/  VIADD R10, R4, 0x8 ;  /* 0x00000008040a7836 */ /* 0x000fe20000000000 */
[----:B--2---:R-:W-:-:S13]  /*8a40*/  R2UR UR4, R3 ;  /* 0x00000000030472ca */ /* 0x004fda00000e0000 */
[----:B------:R-:W-:Y:S01]  /*8a50*/  IMAD.U32 R3, RZ, RZ, UR4 ;  /* 0x00000004ff037e24 */ /* 0x000fe2000f8e00ff */
[----:B------:R-:W-:Y:S05]  /*8a60*/  WARPSYNC.ALL ;  /* 0x0000000000007948 */ /* 0x000fea0003800000 */
[----:B------:R0:W-:Y:S01]  /*8a70*/  BAR.SYNC.DEFER_BLOCKING R10, 0x100 ;  /* 0x0004000a0000751d */ /* 0x0001e20000010000 */
[----:B------:R-:W-:-:S13]  /*8a80*/  ISETP.NE.AND P0, PT, R3, 0x3, PT ;  /* 0x000000030300780c */ /* 0x000fda0003f05270 */
[----:B0-----:R-:W-:Y:S05]  /*8a90*/  @!P0 BRA `(.L_x_1427) ;  /* 0x0000000000048947 */ /* 0x001fea0003800000 */
[----:B------:R-:W-:Y:S01]  /*8aa0*/  BPT.TRAP 0x1 ;  /* 0x000000040000795c */ /* 0x000fe20000300000 */
.L_x_1427:
[----:B------:R-:W-:Y:S01]  /*8ab0*/  IMAD R3, R200, 0x8, R18 ;  /* 0x00000008c8037824 */ /* 0x000fe200078e0212 */
[----:B------:R-:W-:-:S04]  /*8ac0*/  SHF.L.U32 R8, R208, 0x1f, RZ ;  /* 0x0000001fd0087819 */ /* 0x000fc800000006ff */
[----:B------:R0:W1:Y:S01]  /*8ad0*/  SYNCS.PHASECHK.TRANS64.TRYWAIT P1, [R3+URZ+0x32430], R8 ;  /* 0x03243008030075a7 */ /* 0x000062000802017f */
[----:B------:R-:W-:Y:S05]  /*8ae0*/  @!P0 BRA `(.L_x_1428) ;  /* 0x0000000000048947 */ /* 0x000fea0003800000 */
[----:B------:R-:W-:Y:S01]  /*8af0*/  BPT.TRAP 0x1 ;  /* 0x000000040000795c */ /* 0x000fe20000300000 */
.L_x_1428:
[----:B------:R-:W-:Y:S01]  /*8b00*/  VIADD R4, R18, 0x1c400 ;  /* 0x0001c40012047836 */ /* 0x000fe20000000000 */
[----:B------:R-:W-:Y:S01]  /*8b10*/  LOP3.LUT R14, R24, 0x10000, RZ, 0xfc, !PT ;  /* 0x00010000180e7812 */ /* 0x000fe200078efcff */
[----:B------:R-:W-:-:S03]  /*8b20*/  IMAD.MOV.U32 R15, RZ, RZ, 0x40000040 ;  /* 0x40000040ff0f7424 */ /* 0x000fc600078e00ff */
[----:B------:R-:W-:-:S04]  /*8b30*/  SHF.R.U32.HI R4, RZ, 0x4, R4 ;  /* 0x00000004ff047819 */ /* 0x000fc80000011604 */
[----:B------:R-:W-:-:S04]  /*8b40*/  LOP3.LUT R4, R4, 0x3fff, RZ, 0xc0, !PT ;  /* 0x00003fff04047812 */ /* 0x000fc800078ec0ff */
[----:B------:R-:W-:Y:S01]  /*8b50*/  LOP3.LUT R217, R4, 0x10000, RZ, 0xfc, !PT ;  /* 0x0001000004d97812 */ /* 0x000fe200078efcff */
[----:B-1----:R-:W-:Y:S06]  /*8b60*/  @P1 BRA `(.L_x_1429) ;  /* 0x0000000000081947 */ /* 0x002fec0003800000 */
[----:B------:R-:W1:Y:S02]  /*8b70*/  SYNCS.PHASECHK.TRANS64.TRYWAIT P1, [R3+URZ+0x32430], R8 ;  /* 0x03243008030075a7 */ /* 0x000e64000802017f */
[----:B-1----:R-:W-:Y:S05]  /*8b80*/  @!P1 BRA `(.L_x_1430) ;  /* 0x0000013800bc9947 */ /* 0x002fea0003800000 */
.L_x_1429:
[----:B------:R-:W-:Y:S01]  /*8b90*/  IMAD R4, R200, 0x300, R217 ;  /* 0x00000300c8047824 */ /* 0x000fe200078e02d9 */
[----:B------:R-:W-:Y:S05]  /*8ba0*/  WARPSYNC.ALL ;  /* 0x0000000000007948 */ /* 0x000fea0003800000 */
[----:B------:R-:W-:Y:S01]  /*8bb0*/  IMAD.MOV.U32 R5, RZ, RZ, 0x40000040 ;  /* 0x40000040ff057424 */ /* 0x000fe200078e00ff */
[C---:B------:R-:W-:Y:S01]  /*8bc0*/  R2UR UR4, R14.reuse ;  /* 0x000000000e0472ca */ /* 0x040fe200000e0000 */
[----:B-----5:R-:W-:Y:S01]  /*8bd0*/  WARPGROUP.ARRIVE ;  /* 0x00000000000079c5 */ /* 0x020fe20000000000 */
[----:B------:R-:W-:Y:S01]  /*8be0*/  R2UR UR5, R15 ;  /* 0x000000000f0572ca */ /* 0x000fe200000e0000 */
[----:B------:R-:W-:Y:S01]  /*8bf0*/  VIADD R212, R14, 0x2 ;  /* 0x000000020ed47836 */ /* 0x000fe20000000000 */
[C---:B------:R-:W-:Y:S01]  /*8c00*/  R2UR UR6, R4.reuse ;  /* 0x00000000040672ca */ /* 0x040fe200000e0000 */
[----:B------:R-:W-:Y:S01]  /*8c10*/  VIADD R6, R4, 0x2 ;  /* 0x0000000204067836 */ /* 0x000fe20000000000 */
[----:B------:R-:W-:Y:S01]  /*8c20*/  R2UR UR7, R5 ;  /* 0x00000000050772ca */ /* 0x000fe200000e0000 */
[----:B------:R-:W-:Y:S01]  /*8c30*/  IMAD.MOV.U32 R213, RZ, RZ, 0x40000040 ;  /* 0x40000040ffd57424 */ /* 0x000fe200078e00ff */
[----:B------:R-:W-:Y:S01]  /*8c40*/  BSSY B0, `(.L_x_1431) ;  /* 0x0000024000007945 */ /* 0x000fe20003800000 */
[----:B------:R-:W-:-:S02]  /*8c50*/  IMAD.MOV.U32 R7, RZ, RZ, 0x40000040 ;  /* 0x40000040ff077424 */ /* 0x000fc400078e00ff */
[C---:B------:R-:W-:Y:S02]  /*8c60*/  VIADD R210, R14.reuse, 0x4 ;  /* 0x000000040ed27836 */ /* 0x040fe40000000000 */
[----:B------:R-:W-:Y:S02]  /*8c70*/  IMAD.MOV.U32 R211, RZ, RZ, 0x40000040 ;  /* 0x40000040ffd37424 */ /* 0x000fe400078e00ff */
[----:B------:R-:W-:Y:S02]  /*8c80*/  VIADD R20, R14, 0x6 ;  /* 0x000000060e147836 */ /* 0x000fe40000000000 */
[----:B----4-:R-:W-:Y:S02]  /*8c90*/  IMAD.MOV.U32 R21, RZ, RZ, 0x40000040 ;  /* 0x40000040ff157424 */ /* 0x010fe400078e00ff */
[----:B------:R-:W-:Y:S01]  /*8ca0*/  HGMMA.64x96x16.F32 R24, gdesc[UR4], RZ, !UPT, gsb0 ;  /* 0x01600000041879f0 */ /* 0x000fe2000c0008ff */
[----:B------:R-:W-:Y:S01]  /*8cb0*/  R2UR UR4, R212 ;  /* 0x00000000d40472ca */ /* 0x000fe200000e0000 */
[----:B------:R-:W-:Y:S01]  /*8cc0*/  IMAD.MOV.U32 R5, RZ, RZ, 0x40000040 ;  /* 0x40000040ff057424 */ /* 0x000fe200078e00ff */
[----:B------:R-:W-:-:S02]  /*8cd0*/  R2UR UR5, R213 ;  /* 0x00000000d50572ca */ /* 0x000fc400000e0000 */
[----:B------:R-:W-:Y:S01]  /*8ce0*/  R2UR UR6, R6 ;  /* 0x00000000060672ca */ /* 0x000fe200000e0000 */
[C---:B------:R-:W-:Y:S01]  /*8cf0*/  VIADD R6, R4.reuse, 0x4 ;  /* 0x0000000404067836 */ /* 0x040fe20000000000 */
[----:B------:R-:W-:Y:S01]  /*8d00*/  R2UR UR7, R7 ;  /* 0x00000000070772ca */ /* 0x000fe200000e0000 */
[----:B------:R-:W-:Y:S02]  /*8d10*/  IMAD.MOV.U32 R7, RZ, RZ, 0x40000040 ;  /* 0x40000040ff077424 */ /* 0x000fe400078e00ff */
[----:B------:R-:W-:Y:S01]  /*8d20*/  VIADD R4, R4, 0x6 ;  /* 0x0000000604047836 */ /* 0x000fe20000000000 */
[----:B------:R-:W-:Y:S02]  /*8d30*/  WARPGROUP.DEPBAR.LE gsb0, 0x0 ;  /* 0x00008000000079c5 */ /* 0x000fe40000010000 */
[----:B------:R-:W-:-:S07]  /*8d40*/  WARPGROUP.ARRIVE ;  /* 0x00000000000079c5 */ /* 0x000fce0000000000 */
        /* <DEDUP_REMOVED lines=8> */
[----:B------:R-:W-:Y:S02]  /*8dd0*/  R2UR UR4, R20 ;  /* 0x00000000140472ca */ /* 0x000fe400000e0000 */
[----:B------:R-:W-:Y:S02]  /*8de0*/  R2UR UR5, R21 ;  /* 0x00000000150572ca */ /* 0x000fe400000e0000 */
[----:B------:R-:W-:Y:S02]  /*8df0*/  R2UR UR6, R4 ;  /* 0x00000000040672ca */ /* 0x000fe400000e0000 */
[----:B------:R-:W-:Y:S02]  /*8e00*/  R2UR UR7, R5 ;  /* 0x00000000050772ca */ /* 0x000fe400000e0000 */
[----:B------:R-:W-:Y:S01]  /*8e10*/  SHF.L.U32 R5, R0, 0x1f, RZ ;  /* 0x0000001f00057819 */ /* 0x000fe200000006ff */
[----:B------:R-:W-:-:S02]  /*8e20*/  WARPGROUP.DEPBAR.LE gsb0, 0x0 ;  /* 0x00008000000079c5 */ /* 0x000fc40000010000 */
[----:B------:R-:W-:-:S08]  /*8e30*/  WARPGROUP.ARRIVE ;  /* 0x00000000000079c5 */ /* 0x000fd00000000000 */
[----:B------:R-:W-:Y:S03]  /*8e40*/  HGMMA.64x96x16.F32 R24, gdesc[UR4], R24, gsb0 ;  /* 0x01600000041879f0 */ /* 0x000fe60008000818 */
[----:B------:R-:W-:Y:S02]  /*8e50*/  WARPGROUP.DEPBAR.LE gsb0, 0x0 ;  /* 0x00008000000079c5 */ /* 0x000fe40000010000 */
[----:B------:R-:W2:Y:S02]  /*8e60*/  SYNCS.PHASECHK.TRANS64.TRYWAIT P1, [R18+URZ+0x32410], R5 ;  /* 0x03241005120075a7 */ /* 0x000ea4000802017f */
[----:B--2---:R-:W-:Y:S05]  /*8e70*/  @!P1 BRA `(.L_x_1432) ;  /* 0x0000013800149947 */ /* 0x004fea0003800000 */
.L_x_1669:
[----:B------:R-:W-:Y:S05]  /*8e80*/  BSYNC B0 ;  /* 0x0000000000007941 */ /* 0x000fea0003800000 */
.L_x_1431:
[----:B------:R-:W-:Y:S05]  /*8e90*/  @!P0 BRA `(.L_x_1433) ;  /* 0x0000000000048947 */ /* 0x000fea0003800000 */
[----:B------:R-:W-:Y:S01]  /*8ea0*/  BPT.TRAP 0x1 ;  /* 0x000000040000795c */ /* 0x000fe20000300000 */
.L_x_1433:
[----:B------:R3:W4:Y:S01]  /*8eb0*/  SYNCS.PHASECHK.TRANS64.TRYWAIT P2, [R3+URZ+0x32450], R8 ;  /* 0x03245008030075a7 */ /* 0x000722000804017f */
[----:B------:R-:W-:Y:S05]  /*8ec0*/  @!P0 BRA `(.L_x_1434) ;  /* 0x0000000000048947 */ /* 0x000fea0003800000 */
[----:B------:R-:W-:Y:S01]  /*8ed0*/  BPT.TRAP 0x1 ;  /* 0x000000040000795c */ /* 0x000fe20000300000 */
.L_x_1434:
[----:B------:R-:W5:Y:S01]  /*8ee0*/  S2R R0, SR_TID.X ;  /* 0x0000000000007919 */ /* 0x000f620000002100 */
[----:B------:R-:W-:Y:S01]  /*8ef0*/  BSSY B0, `(.L_x_1435) ;  /* 0x0000006000007945 */ /* 0x000fe20003800000 */
[----:B-----5:R-:W-:-:S04]  /*8f00*/  LOP3.LUT R0, R0, 0x7f, RZ, 0xc0, !PT ;  /* 0x0000007f00007812 */ /* 0x020fc800078ec0ff */
[----:B------:R-:W-:Y:S01]  /*8f10*/  ISETP.NE.AND P1, PT, R0, RZ, PT ;  /* 0x000000ff0000720c */ /* 0x000fe20003f25270 */
[----:B----4-:R-:W-:-:S12]  /*8f20*/  @P2 BRA `(.L_x_1436) ;  /* 0x0000000000082947 */ /* 0x010fd80003800000 */
[----:B------:R-:W4:Y:S02]  /*8f30*/  SYNCS.PHASECHK.TRANS64.TRYWAIT P2, [R3+URZ+0x32450], R8 ;  /* 0x03245008030075a7 */ /* 0x000f24000804017f */
[----:B----4-:R-:W-:Y:S05]  /*8f40*/  @!P2 BRA `(.L_x_1437) ;  /* 0x0000013400f4a947 */ /* 0x010fea0003800000 */
.L_x_1436:
[----:B------:R-:W-:Y:S05]  /*8f50*/  BSYNC B0 ;  /* 0x0000000000007941 */ /* 0x000fea0003800000 */
.L_x_1435:
[----:B------:R-:W-:Y:S05]  /*8f60*/  WARPSYNC.ALL ;  /* 0x0000000000007948 */ /* 0x000fea0003800000 */
[----:B------:R-:W-:Y:S01]  /*8f70*/  R2UR UR5, R18 ;  /* 0x00000000120572ca */ /* 0x000fe200000e0000 */
[----:B------:R-:W-:Y:S01]  /*8f80*/  IMAD R72, R72, 0x2000, R18 ;  /* 0x0000200048487824 */ /* 0x000fe200078e0212 */
[----:B------:R-:W-:Y:S01]  /*8f90*/  WARPGROUP.ARRIVE ;  /* 0x00000000000079c5 */ /* 0x000fe20000000000 */
[----:B--2---:R-:W-:Y:S01]  /*8fa0*/  IMAD.MOV.U32 R5, RZ, RZ, 0xc00 ;  /* 0x00000c00ff057424 */ /* 0x004fe200078e00ff */
[----:B------:R-:W-:Y:S01]  /*8fb0*/  UMOV UR9, 0x40000040 ;  /* 0x4000004000097882 */ /* 0x000fe20000000000 */
[----:B------:R-:W-:Y:S01]  /*8fc0*/  IMAD.MOV.U32 R7, RZ, RZ, 0x40000040 ;  /* 0x40000040ff077424 */ /* 0x000fe200078e00ff */
[----:B------:R-:W-:Y:S01]  /*8fd0*/  R2UR UR4, R72 ;  /* 0x00000000480472ca */ /* 0x000fe200000e0000 */
        /* <DEDUP_REMOVED lines=8> */
[----:B------:R-:W2:Y:S02]  /*9060*/  S2R R72, SR_TID.X ;  /* 0x0000000000487919 */ /* 0x000ea40000002100 */
[----:B------:R-:W-:-:S02]  /*9070*/  USHF.R.U32.HI UR5, URZ, 0x4, UR5 ;  /* 0x000000043f057899 */ /* 0x000fc40008011605 */
[----:B------:R-:W-:Y:S02]  /*9080*/  UIADD3 UR4, UR4, 0x22400, URZ ;  /* 0x0002240004047890 */ /* 0x000fe4000fffe03f */
[----:B------:R-:W-:Y:S02]  /*9090*/  ULOP3.LUT UR5, UR5, 0x3fff, URZ, 0xc0, !UPT ;  /* 0x00003fff05057892 */ /* 0x000fe4000f8ec03f */
[----:B------:R-:W-:Y:S02]  /*90a0*/  USHF.R.U32.HI UR4, URZ, 0x4, UR4 ;  /* 0x000000043f047899 */ /* 0x000fe40008011604 */
[----:B------:R-:W-:Y:S02]  /*90b0*/  ULOP3.LUT UR6, UR5, 0x10000, URZ, 0xfc, !UPT ;  /* 0x0001000005067892 */ /* 0x000fe4000f8efc3f */
[----:B------:R-:W-:-:S04]  /*90c0*/  ULOP3.LUT UR4, UR4, 0x3fff, URZ, 0xc0, !UPT ;  /* 0x00003fff04047892 */ /* 0x000fc8000f8ec03f */
[----:B------:R-:W-:Y:S01]  /*90d0*/  IMAD R4, R200, R5, UR6 ;  /* 0x00000006c8047e24 */ /* 0x000fe2000f8e0205 */
[----:B------:R-:W-:Y:S01]  /*90e0*/  ULOP3.LUT UR4, UR4, 0x10000, URZ, 0xfc, !UPT ;  /* 0x0001000004047892 */ /* 0x000fe2000f8efc3f */
[----:B------:R-:W-:Y:S02]  /*90f0*/  IMAD.MOV.U32 R5, RZ, RZ, 0x40000040 ;  /* 0x40000040ff057424 */ /* 0x000fe400078e00ff */
[C---:B------:R-:W-:Y:S01]  /*9100*/  VIADD R6, R4.reuse, 0x2 ;  /* 0x0000000204067836 */ /* 0x040fe20000000000 */
[----:B------:R-:W-:Y:S01]  /*9110*/  R2UR UR10, R4 ;  /* 0x00000000040a72ca */ /* 0x000fe200000e0000 */
[----:B------:R-:W-:Y:S01]  /*9120*/  IMAD.U32 R0, RZ, RZ, UR6 ;  /* 0x00000006ff007e24 */ /* 0x000fe2000f8e00ff */
[----:B------:R-:W-:Y:S01]  /*9130*/  R2UR UR11, R5 ;  /* 0x00000000050b72ca */ /* 0x000fe200000e0000 */
[----:B------:R-:W-:Y:S01]  /*9140*/  UMOV UR8, UR4 ;  /* 0x0000000400087c82 */ /* 0x000fe20008000000 */
[----:B------:R-:W-:Y:S01]  /*9150*/  UIADD3 UR6, UR4, 0x2, URZ ;  /* 0x0000000204067890 */ /* 0x000fe2000fffe03f */
[----:B01-34-:R-:W-:Y:S01]  /*9160*/  IMAD.U32 R8, RZ, RZ, UR8 ;  /* 0x00000008ff087e24 */ /* 0x01bfe2000f8e00ff */
[----:B------:R-:W-:Y:S01]  /*9170*/  STL [R1+0x58], R0 ;  /* 0x0000580001007387 */ /* 0x000fe20000100800 */
[----:B------:R-:W-:Y:S01]  /*9180*/  UIADD3 UR52, UR4, 0x806, URZ ;  /* 0x0000080604347890 */ /* 0x000fe2000fffe03f */
[----:B------:R-:W-:Y:S01]  /*9190*/  IMAD.MOV.U32 R5, RZ, RZ, 0x40000040 ;  /* 0x40000040ff057424 */ /* 0x000fe200078e00ff */
[----:B------:R-:W-:Y:S01]  /*91a0*/  UIADD3 UR48, UR4, 0xc00, URZ ;  /* 0x00000c0004307890 */ /* 0x000fe2000fffe03f */
[----:B------:R0:W-:Y:S01]  /*91b0*/  STL.64 [R1+0x50], R8 ;  /* 0x0000500801007387 */ /* 0x0001e20000100a00 */
[----:B------:R-:W-:Y:S01]  /*91c0*/  UIADD3 UR44, UR4, 0xc02, URZ ;  /* 0x00000c02042c7890 */ /* 0x000fe2000fffe03f */
[----:B--2---:R-:W-:Y:S01]  /*91d0*/  SHF.R.U32.HI R72, RZ, 0x7, R72 ;  /* 0x00000007ff487819 */ /* 0x004fe20000011648 */
[----:B------:R-:W-:Y:S01]  /*91e0*/  UIADD3 UR40, UR4, 0xc04, URZ ;  /* 0x00000c0404287890 */ /* 0x000fe2000fffe03f */
[----:B------:R-:W-:Y:S01]  /*91f0*/  R2UR UR39, R5 ;  /* 0x00000000052772ca */ /* 0x000fe200000e0000 */
[----:B------:R-:W-:Y:S01]  /*9200*/  HGMMA.64x96x16.F32 R24, gdesc[UR8], R24, gsb0 ;  /* 0x01600000081879f0 */ /* 0x000fe20008000818 */
[----:B------:R-:W-:Y:S01]  /*9210*/  R2UR UR10, R6 ;  /* 0x00000000060a72ca */ /* 0x000fe200000e0000 */
[----:B------:R-:W-:Y:S01]  /*9220*/  UMOV UR8, UR6 ;  /* 0x0000000600087c82 */ /* 0x000fe20008000000 */
[----:B------:R-:W-:Y:S01]  /*9230*/  R2UR UR11, R7 ;  /* 0x00000000070b72ca */ /* 0x000fe200000e0000 */
[----:B------:R-:W-:Y:S01]  /*9240*/  UMOV UR9, 0x40000040 ;  /* 0x4000004000097882 */ /* 0x000fe20000000000 */
[----:B------:R-:W-:Y:S01]  /*9250*/  VIADD R6, R4, 0x4 ;  /* 0x0000000404067836 */ /* 0x000fe20000000000 */
[----:B------:R-:W-:Y:S01]  /*9260*/  UIADD3 UR6, UR4, 0x4, URZ ;  /* 0x0000000404067890 */ /* 0x000fe2000fffe03f */
[----:B------:R-:W-:Y:S01]  /*9270*/  IMAD.MOV.U32 R7, RZ, RZ, 0x40000040 ;  /* 0x40000040ff077424 */ /* 0x000fe200078e00ff */
[----:B------:R-:W-:Y:S01]  /*9280*/  UIADD3 UR36, UR4, 0xc06, URZ ;  /* 0x00000c0604247890 */ /* 0x000fe2000fffe03f */
[----:B0-----:R-:W-:Y:S01]  /*9290*/  IMAD.U32 R8, RZ, RZ, UR8 ;  /* 0x00000008ff087e24 */ /* 0x001fe2000f8e00ff */
[----:B------:R-:W-:Y:S01]  /*92a0*/  IADD3 R0, -R232, 0x60, R157 ;  /* 0x00000060e8007810 */ /* 0x000fe20007ffe19d */
[----:B------:R-:W-:-:S03]  /*92b0*/  IMAD.U32 R9, RZ, RZ, UR9 ;  /* 0x00000009ff097e24 */ /* 0x000fc6000f8e00ff */
[C---:B------:R-:W-:Y:S02]  /*92c0*/  ISETP.GT.AND P2, PT, R0.reuse, RZ, PT ;  /* 0x000000ff0000720c */ /* 0x040fe40003f44270 */
[----:B------:R0:W-:Y:S01]  /*92d0*/  STL.64 [R1+0x48], R8 ;  /* 0x0000480801007387 */ /* 0x0001e20000100a00 */
[C---:B------:R-:W-:Y:S02]  /*92e0*/  ISETP.GT.AND P3, PT, R0.reuse, 0x1, PT ;  /* 0x000000010000780c */ /* 0x040fe40003f64270 */
[C---:B------:R-:W-:Y:S02]  /*92f0*/  ISETP.GT.AND P4, PT, R0.reuse, 0x8, PT ;  /* 0x000000080000780c */ /* 0x040fe40003f84270 */
[----:B------:R-:W-:Y:S01]  /*9300*/  ISETP.GT.AND P5, PT, R0, 0x9, PT ;  /* 0x000000090000780c */ /* 0x000fe20003fa4270 */
[----:B------:R-:W-:Y:S02]  /*9310*/  WARPGROUP.DEPBAR.LE gsb0, 0x0 ;  /* 0x00008000000079c5 */ /* 0x000fe40000010000 */
[----:B------:R-:W-:-:S06]  /*9320*/  WARPGROUP.ARRIVE ;  /* 0x00000000000079c5 */ /* 0x000fcc0000000000 */
[----:B------:R-:W-:Y:S01]  /*9330*/  HGMMA.64x96x16.F32 R24, gdesc[UR8], R24, gsb0 ;  /* 0x01600000081879f0 */ /* 0x000fe20008000818 */
[----:B------:R-:W-:Y:S01]  /*9340*/  R2UR UR10, R6 ;  /* 0x00000000060a72ca */ /* 0x000fe200000e0000 */
[----:B------:R-:W-:Y:S01]  /*9350*/  UMOV UR8, UR6 ;  /* 0x0000000600087c82 */ /* 0x000fe20008000000 */
[----:B------:R-:W-:Y:S01]  /*9360*/  R2UR UR11, R7 ;  /* 0x00000000070b72ca */ /* 0x000fe200000e0000 */
[----:B------:R-:W-:Y:S01]  /*9370*/  UMOV UR9, 0x40000040 ;  /* 0x4000004000097882 */ /* 0x000fe20000000000 */
[----:B------:R-:W-:Y:S01]  /*9380*/  VIADD R6, R4, 0x6 ;  /* 0x0000000604067836 */ /* 0x000fe20000000000 */
[----:B------:R-:W-:Y:S01]  /*9390*/  UIADD3 UR6, UR4, 0x6, URZ ;  /* 0x0000000604067890 */ /* 0x000fe2000fffe03f */
[----:B------:R-:W-:Y:S02]  /*93a0*/  IMAD.MOV.U32 R7, RZ, RZ, 0x40000040 ;  /* 0x40000040ff077424 */ /* 0x000fe400078e00ff */
[----:B0-----:R-:W-:Y:S02]  /*93b0*/  IMAD.U32 R8, RZ, RZ, UR8 ;  /* 0x00000008ff087e24 */ /* 0x001fe4000f8e00ff */
[----:B------:R-:W-:-:S05]  /*93c0*/  IMAD.U32 R9, RZ, RZ, UR9 ;  /* 0x00000009ff097e24 */ /* 0x000fca000f8e00ff */
[----:B------:R0:W-:Y:S01]  /*93d0*/  STL.64 [R1+0x40], R8 ;  /* 0x0000400801007387 */ /* 0x0001e20000100a00 */
        /* <DEDUP_REMOVED lines=98> */
[----:B------:R-:W-:Y:S02]  /*9a00*/  VIADD R6, R4, 0x606 ;  /* 0x0000060604067836 */ /* 0x000fe40000000000 */
[----:B------:R-:W-:Y:S02]  /*9a10*/  IMAD.MOV.U32 R7, RZ, RZ, 0x40000040 ;  /* 0x40000040ff077424 */ /* 0x000fe400078e00ff */
[----:B0-----:R-:W-:Y:S01]  /*9a20*/  IMAD.U32 R8, RZ, RZ, UR8 ;  /* 0x00000008ff087e24 */ /* 0x001fe2000f8e00ff */
[----:B------:R-:W-:Y:S01]  /*9a30*/  R2UR UR54, R6 ;  /* 0x00000000063672ca */ /* 0x000fe200000e0000 */
[----:B------:R-:W-:Y:S01]  /*9a40*/  VIADD R6, R4, 0x900 ;  /* 0x0000090004067836 */ /* 0x000fe20000000000 */
[----:B------:R-:W-:Y:S01]  /*9a50*/  R2UR UR55, R7 ;  /* 0x00000000073772ca */ /* 0x000fe200000e0000 */
[----:B------:R-:W-:-:S02]  /*9a60*/  IMAD.MOV.U32 R7, RZ, RZ, 0x40000040 ;  /* 0x40000040ff077424 */ /* 0x000fc400078e00ff */
[----:B------:R-:W-:Y:S01]  /*9a70*/  IMAD.U32 R9, RZ, RZ, UR9 ;  /* 0x00000009ff097e24 */ /* 0x000fe2000f8e00ff */
[----:B------:R-:W-:Y:S01]  /*9a80*/  R2UR UR50, R6 ;  /* 0x00000000063272ca */ /* 0x000fe200000e0000 */
[----:B------:R-:W-:Y:S01]  /*9a90*/  VIADD R6, R4, 0x902 ;  /* 0x0000090204067836 */ /* 0x000fe20000000000 */
[----:B------:R-:W-:Y:S01]  /*9aa0*/  R2UR UR51, R7 ;  /* 0x00000000073372ca */ /* 0x000fe200000e0000 */
[----:B------:R-:W-:Y:S01]  /*9ab0*/  IMAD.MOV.U32 R7, RZ, RZ, 0x40000040 ;  /* 0x40000040ff077424 */ /* 0x000fe200078e00ff */
[----:B------:R0:W-:Y:S02]  /*9ac0*/  STL.64 [R1], R8 ;  /* 0x0000000801007387 */ /* 0x0001e40000100a00 */
[----:B------:R-:W-:Y:S01]  /*9ad0*/  R2UR UR46, R6 ;  /* 0x00000000062e72ca */ /* 0x000fe200000e0000 */
[----:B------:R-:W-:Y:S01]  /*9ae0*/  VIADD R6, R4, 0x904 ;  /* 0x0000090404067836 */ /* 0x000fe20000000000 */
[----:B------:R-:W-:Y:S01]  /*9af0*/  R2UR UR47, R7 ;  /* 0x00000000072f72ca */ /* 0x000fe200000e0000 */
[----:B------:R-:W-:-:S02]  /*9b00*/  IMAD.MOV.U32 R7, RZ, RZ, 0x40000040 ;  /* 0x40000040ff077424 */ /* 0x000fc400078e00ff */
[----:B------:R-:W-:Y:S01]  /*9b10*/  VIADD R4, R4, 0x906 ;  /* 0x0000090604047836 */ /* 0x000fe20000000000 */
[----:B------:R-:W-:Y:S02]  /*9b20*/  R2UR UR42, R6 ;  /* 0x00000000062a72ca */ /* 0x000fe400000e0000 */
        /* <DEDUP_REMOVED lines=20> */
[----:B------:R-:W-:Y:S01]  /*9c70*/  HGMMA.64x96x16.F32 R24, gdesc[UR36], R24, gsb0 ;  /* 0x01600000241879f0 */ /* 0x000fe20008000818 */
[----:B------:R-:W-:Y:S01]  /*9c80*/  ULDC UR38, c[0x0][0xa80] ;  /* 0x0002a00000267ab9 */ /* 0x000fe20000000800 */
[----:B------:R-:W-:Y:S01]  /*9c90*/  ULOP3.LUT UR39, UR5, 0x3000000, URZ, 0xfc, !UPT ;  /* 0x0300000005277892 */ /* 0x000fe2000f8efc3f */
[----:B------:R-:W-:Y:S02]  /*9ca0*/  WARPGROUP.DEPBAR.LE gsb0, 0x0 ;  /* 0x00008000000079c5 */ /* 0x000fe40000010000 */
[----:B------:R-:W-:Y:S02]  /*9cb0*/  FSEL R24, R24, -INF , P2 ;  /* 0xff80000018187808 */ /* 0x000fe40001000000 */
[----:B------:R-:W-:Y:S02]  /*9cc0*/  FSEL R25, R25, -INF , P3 ;  /* 0xff80000019197808 */ /* 0x000fe40001800000 */
        /* <DEDUP_REMOVED lines=75> */
[----:B0-----:R-:W-:Y:S02]  /*a180*/  FMNMX.FTZ R8, R64, R7, !PT ;  /* 0x0000000740087209 */ /* 0x001fe40007810000 */
[----:B------:R-:W-:Y:S02]  /*a190*/  FMNMX.FTZ R9, R26, R27, !PT ;  /* 0x0000001b1a097209 */ /* 0x000fe40007810000 */
[----:B------:R-:W-:Y:S02]  /*a1a0*/  FMNMX.FTZ R7, R65, R8, !PT ;  /* 0x0000000841077209 */ /* 0x000fe40007810000 */
[----:B------:R-:W-:Y:S02]  /*a1b0*/  FMNMX.FTZ R8, R30, R9, !PT ;  /* 0x000000091e087209 */ /* 0x000fe40007810000 */
[----:B------:R-:W-:-:S02]  /*a1c0*/  FSEL R62, R62, -INF , P4 ;  /* 0xff8000003e3e7808 */ /* 0x000fc40002000000 */
[----:B------:R-:W-:Y:S02]  /*a1d0*/  FMNMX.FTZ R9, R31, R8, !PT ;  /* 0x000000081f097209 */ /* 0x000fe40007810000 */
[----:B------:R-:W-:Y:S02]  /*a1e0*/  ISETP.GT.AND P4, PT, R0, 0x58, PT ;  /* 0x000000580000780c */ /* 0x000fe40003f84270 */
[----:B------:R-:W-:Y:S02]  /*a1f0*/  FMNMX.FTZ R8, R34, R9, !PT ;  /* 0x0000000922087209 */ /* 0x000fe40007810000 */
[----:B------:R-:W-:Y:S02]  /*a200*/  FSEL R63, R63, -INF , P5 ;  /* 0xff8000003f3f7808 */ /* 0x000fe40002800000 */
[----:B------:R-:W-:Y:S02]  /*a210*/  FMNMX.FTZ R9, R35, R8, !PT ;  /* 0x0000000823097209 */ /* 0x000fe40007810000 */
[----:B------:R-:W-:-:S02]  /*a220*/  ISETP.GT.AND P5, PT, R0, 0x59, PT ;  /* 0x000000590000780c */ /* 0x000fc40003fa4270 */
[----:B------:R-:W-:Y:S02]  /*a230*/  FMNMX.FTZ R8, R38, R9, !PT ;  /* 0x0000000926087209 */ /* 0x000fe40007810000 */
[----:B------:R-:W-:Y:S02]  /*a240*/  FSEL R68, R68, -INF , P4 ;  /* 0xff80000044447808 */ /* 0x000fe40002000000 */
[----:B------:R-:W-:Y:S02]  /*a250*/  FMNMX.FTZ R9, R39, R8, !PT ;  /* 0x0000000827097209 */ /* 0x000fe40007810000 */
[----:B------:R-:W-:Y:S02]  /*a260*/  FSEL R69, R69, -INF , P5 ;  /* 0xff80000045457808 */ /* 0x000fe40002800000 */
[----:B------:R-:W-:Y:S02]  /*a270*/  FMNMX.FTZ R8, R42, R9, !PT ;  /* 0x000000092a087209 */ /* 0x000fe40007810000 */
[----:B------:R-:W-:-:S02]  /*a280*/  FMNMX.FTZ R0, R68, R7, !PT ;  /* 0x0000000744007209 */ /* 0x000fc40007810000 */
[----:B------:R-:W-:Y:S02]  /*a290*/  FMNMX.FTZ R9, R43, R8, !PT ;  /* 0x000000082b097209 */ /* 0x000fe40007810000 */
[----:B------:R-:W-:Y:S02]  /*a2a0*/  FSEL R66, R66, -INF , P2 ;  /* 0xff80000042427808 */ /* 0x000fe40001000000 */
[----:B------:R-:W-:Y:S02]  /*a2b0*/  FMNMX.FTZ R8, R46, R9, !PT ;  /* 0x000000092e087209 */ /* 0x000fe40007810000 */
[----:B------:R-:W-:Y:S02]  /*a2c0*/  FMNMX.FTZ R11, R69, R0, !PT ;  /* 0x00000000450b7209 */ /* 0x000fe40007810000 */
[----:B------:R-:W-:Y:S02]  /*a2d0*/  FMNMX.FTZ R9, R47, R8, !PT ;  /* 0x000000082f097209 */ /* 0x000fe40007810000 */
[----:B------:R-:W-:Y:S01]  /*a2e0*/  FSEL R67, R67, -INF , P3 ;  /* 0xff80000043437808 */ /* 0x000fe20001800000 */
[----:B------:R-:W0:Y:S01]  /*a2f0*/  SHFL.BFLY PT, R0, R11, 0x2, 0x1f ;  /* 0x0c401f000b007f89 */ /* 0x000e2200000e0000 */
[----:B------:R-:W-:-:S02]  /*a300*/  FMNMX.FTZ R8, R50, R9, !PT ;  /* 0x0000000932087209 */ /* 0x000fc40007810000 */
[----:B------:R-:W-:Y:S02]  /*a310*/  FSEL R70, R70, -INF , P4 ;  /* 0xff80000046467808 */ /* 0x000fe40002000000 */
[----:B------:R-:W-:Y:S02]  /*a320*/  FMNMX.FTZ R9, R51, R8, !PT ;  /* 0x0000000833097209 */ /* 0x000fe40007810000 */
[----:B------:R-:W-:Y:S02]  /*a330*/  FSEL R71, R71, -INF , P5 ;  /* 0xff80000047477808 */ /* 0x000fe40002800000 */
[----:B------:R-:W-:-:S04]  /*a340*/  FMNMX.FTZ R8, R54, R9, !PT ;  /* 0x0000000936087209 */ /* 0x000fc80007810000 */
[----:B------:R-:W-:-:S04]  /*a350*/  FMNMX.FTZ R9, R55, R8, !PT ;  /* 0x0000000837097209 */ /* 0x000fc80007810000 */
[----:B------:R-:W-:-:S04]  /*a360*/  FMNMX.FTZ R8, R58, R9, !PT ;  /* 0x000000093a087209 */ /* 0x000fc80007810000 */
[----:B------:R-:W-:Y:S02]  /*a370*/  FMNMX.FTZ R9, R59, R8, !PT ;  /* 0x000000083b097209 */ /* 0x000fe40007810000 */
[----:B0-----:R-:W-:Y:S02]  /*a380*/  FMNMX.FTZ R12, R11, R0, !PT ;  /* 0x000000000b0c7209 */ /* 0x001fe40007810000 */
        /* <DEDUP_REMOVED lines=8> */
[----:B0-----:R-:W-:-:S04]  /*a410*/  FMNMX.FTZ R0, R12, R7, !PT ;  /* 0x000000070c007209 */ /* 0x001fc80007810000 */
[C---:B------:R-:W-:Y:S01]  /*a420*/  FSETP.NEU.FTZ.AND P6, PT, R0.reuse, -INF , PT ;  /* 0xff8000000000780b */ /* 0x040fe20003fdd000 */
[----:B------:R-:W-:-:S05]  /*a430*/  FMUL.FTZ R7, R0, UR38 ;  /* 0x0000002600077c20 */ /* 0x000fca0008410000 */
[----:B------:R-:W-:-:S05]  /*a440*/  FSEL R7, R7, RZ, P6 ;  /* 0x000000ff07077208 */ /* 0x000fca0003000000 */
[--C-:B------:R-:W-:Y:S01]  /*a450*/  FFMA.FTZ R57, R49, UR38, -R7.reuse ;  /* 0x0000002631397c23 */ /* 0x100fe20008010807 */
[--C-:B------:R-:W-:Y:S01]  /*a460*/  FFMA.FTZ R49, R5, UR38, -R7.reuse ;  /* 0x0000002605317c23 */ /* 0x100fe20008010807 */
[--C-:B------:R-:W-:Y:S01]  /*a470*/  FFMA.FTZ R204, R24, UR38, -R7.reuse ;  /* 0x0000002618cc7c23 */ /* 0x100fe20008010807 */
[--C-:B------:R-:W-:Y:S01]  /*a480*/  FFMA.FTZ R13, R25, UR38, -R7.reuse ;  /* 0x00000026190d7c23 */ /* 0x100fe20008010807 */
[--C-:B------:R-:W-:Y:S01]  /*a490*/  FFMA.FTZ R206, R28, UR38, -R7.reuse ;  /* 0x000000261cce7c23 */ /* 0x100fe20008010807 */
[--C-:B------:R-:W-:Y:S01]  /*a4a0*/  FFMA.FTZ R25, R29, UR38, -R7.reuse ;  /* 0x000000261d197c23 */ /* 0x100fe20008010807 */
[--C-:B------:R-:W-:Y:S01]  /*a4b0*/  FFMA.FTZ R61, R4, UR38, -R7.reuse ;  /* 0x00000026043d7c23 */ /* 0x100fe20008010807 */
[----:B-1----:R-:W-:Y:S01]  /*a4c0*/  FMNMX.FTZ R9, R8, R9, !PT ;  /* 0x0000000908097209 */ /* 0x002fe20007810000 */
[----:B------:R-:W-:Y:S01]  /*a4d0*/  MUFU.EX2 R204, R204 ;  /* 0x000000cc00cc7308 */ /* 0x000fe20000000800 */
[----:B------:R-:W-:Y:S01]  /*a4e0*/  FFMA.FTZ R152, R32, UR38, -R7 ;  /* 0x0000002620987c23 */ /* 0x000fe20008010807 */
[----:B------:R-:W-:-:S02]  /*a4f0*/  @!P1 VIADD R4, R3, 0x32440 ;  /* 0x0003244003049836 */ /* 0x000fc40000000000 */
[--C-:B------:R-:W-:Y:S01]  /*a500*/  FFMA.FTZ R11, R37, UR38, -R7.reuse ;  /* 0x00000026250b7c23 */ /* 0x100fe20008010807 */
[----:B------:R-:W0:Y:S01]  /*a510*/  SHFL.BFLY PT, R8, R9, 0x1, 0x1f ;  /* 0x0c201f0009087f89 */ /* 0x000e2200000e0000 */
[--C-:B------:R-:W-:Y:S01]  /*a520*/  FFMA.FTZ R29, R33, UR38, -R7.reuse ;  /* 0x00000026211d7c23 */ /* 0x100fe20008010807 */
[--C-:B------:R-:W-:Y:S01]  /*a530*/  FFMA.FTZ R45, R41, UR38, -R7.reuse ;  /* 0x00000026292d7c23 */ /* 0x100fe20008010807 */
[--C-:B------:R-:W-:Y:S01]  /*a540*/  FFMA.FTZ R37, R53, UR38, -R7.reuse ;  /* 0x0000002635257c23 */ /* 0x100fe20008010807 */
[----:B------:R-:W1:Y:S01]  /*a550*/  MUFU.EX2 R13, R13 ;  /* 0x0000000d000d7308 */ /* 0x000e620000000800 */
[--C-:B------:R-:W-:Y:S01]  /*a560*/  FFMA.FTZ R154, R36, UR38, -R7.reuse ;  /* 0x00000026249a7c23 */ /* 0x100fe20008010807 */
[--C-:B------:R-:W-:Y:S01]  /*a570*/  FFMA.FTZ R156, R40, UR38, -R7.reuse ;  /* 0x00000026289c7c23 */ /* 0x100fe20008010807 */
[--C-:B------:R-:W-:Y:S01]  /*a580*/  FFMA.FTZ R158, R44, UR38, -R7.reuse ;  /* 0x000000262c9e7c23 */ /* 0x100fe20008010807 */
[--C-:B------:R-:W-:Y:S01]  /*a590*/  FFMA.FTZ R160, R48, UR38, -R7.reuse ;  /* 0x0000002630a07c23 */ /* 0x100fe20008010807 */
[--C-:B------:R-:W-:Y:S01]  /*a5a0*/  FFMA.FTZ R162, R52, UR38, -R7.reuse ;  /* 0x0000002634a27c23 */ /* 0x100fe20008010807 */
[--C-:B------:R-:W-:Y:S01]  /*a5b0*/  FFMA.FTZ R164, R56, UR38, -R7.reuse ;  /* 0x0000002638a47c23 */ /* 0x100fe20008010807 */
[--C-:B------:R-:W-:Y:S01]  /*a5c0*/  FFMA.FTZ R166, R60, UR38, -R7.reuse ;  /* 0x000000263ca67c23 */ /* 0x100fe20008010807 */
[----:B------:R-:W2:Y:S01]  /*a5d0*/  MUFU.EX2 R206, R206 ;  /* 0x000000ce00ce7308 */ /* 0x000ea20000000800 */
[--C-:B------:R-:W-:Y:S01]  /*a5e0*/  FFMA.FTZ R53, R6, UR38, -R7.reuse ;  /* 0x0000002606357c23 */ /* 0x100fe20008010807 */
[--C-:B------:R-:W-:Y:S01]  /*a5f0*/  FFMA.FTZ R168, R64, UR38, -R7.reuse ;  /* 0x0000002640a87c23 */ /* 0x100fe20008010807 */
[--C-:B------:R-:W-:Y:S01]  /*a600*/  FFMA.FTZ R41, R65, UR38, -R7.reuse ;  /* 0x0000002641297c23 */ /* 0x100fe20008010807 */
[--C-:B------:R-:W-:Y:S01]  /*a610*/  FFMA.FTZ R170, R68, UR38, -R7.reuse ;  /* 0x0000002644aa7c23 */ /* 0x100fe20008010807 */
[----:B------:R-:W-:Y:S01]  /*a620*/  FFMA.FTZ R33, R69, UR38, -R7 ;  /* 0x0000002645217c23 */ /* 0x000fe20008010807 */
[----:B------:R-:W-:Y:S01]  /*a630*/  @!P1 PRMT R4, RZ, 0x654, R4 ;  /* 0x00000654ff049816 */ /* 0x000fe20000000004 */
[----:B------:R-:W-:Y:S01]  /*a640*/  IMAD.MOV.U32 R7, RZ, RZ, 0xc00 ;  /* 0x00000c00ff077424 */ /* 0x000fe200078e00ff */
[----:B------:R-:W3:Y:S01]  /*a650*/  MUFU.EX2 R25, R25 ;  /* 0x0000001900197308 */ /* 0x000ee20000000800 */
[----:B------:R-:W-:Y:S01]  /*a660*/  @!P1 VIADD R3, R3, 0x32460 ;  /* 0x0003246003039836 */ /* 0x000fe20000000000 */
[----:B0-----:R-:W-:-:S02]  /*a670*/  FMNMX.FTZ R8, R9, R8, !PT ;  /* 0x0000000809087209 */ /* 0x001fc40007810000 */
[----:B------:R-:W-:Y:S02]  /*a680*/  IADD3 R9, -R72, 0xb, RZ ;  /* 0x0000000b48097810 */ /* 0x000fe40007ffe1ff */
[C---:B------:R-:W-:Y:S01]  /*a690*/  FSETP.NEU.FTZ.AND P2, PT, R8.reuse, -INF , PT ;  /* 0xff8000000800780b */ /* 0x040fe20003f5d000 */
[----:B------:R-:W-:Y:S01]  /*a6a0*/  FMUL.FTZ R5, R8, UR38 ;  /* 0x0000002608057c20 */ /* 0x000fe20008410000 */
[----:B------:R-:W0:Y:S01]  /*a6b0*/  MUFU.EX2 R152, R152 ;  /* 0x0000009800987308 */ /* 0x000e220000000800 */
[----:B------:R4:W-:Y:S06]  /*a6c0*/  BAR.ARV R9, 0x100 ;  /* 0x000400090000751d */ /* 0x0009ec0000002000 */
[----:B------:R-:W-:Y:S01]  /*a6d0*/  FSEL R5, R5, RZ, P2 ;  /* 0x000000ff05057208 */ /* 0x000fe20001000000 */
[----:B------:R5:W-:Y:S01]  /*a6e0*/  @!P1 SYNCS.ARRIVE.TRANS64.RED.A1T0 RZ, [R4+URZ], RZ ;  /* 0x000000ff04ff99a7 */ /* 0x000be2000810043f */
[----:B------:R-:W4:Y:S01]  /*a6f0*/  MUFU.EX2 R29, R29 ;  /* 0x0000001d001d7308 */ /* 0x000f220000000800 */
[----:B------:R-:W-:-:S02]  /*a700*/  @!P1 PRMT R3, RZ, 0x654, R3 ;  /* 0x00000654ff039816 */ /* 0x000fc40000000003 */
[--C-:B------:R-:W-:Y:S01]  /*a710*/  FFMA.FTZ R205, R26, UR38, -R5.reuse ;  /* 0x000000261acd7c23 */ /* 0x100fe20008010805 */
[--C-:B------:R-:W-:Y:S01]  /*a720*/  FFMA.FTZ R12, R27, UR38, -R5.reuse ;  /* 0x000000261b0c7c23 */ /* 0x100fe20008010805 */
[--C-:B------:R-:W-:Y:S01]  /*a730*/  FFMA.FTZ R207, R30, UR38, -R5.reuse ;  /* 0x000000261ecf7c23 */ /* 0x100fe20008010805 */
[--C-:B------:R-:W-:Y:S01]  /*a740*/  FFMA.FTZ R24, R31, UR38, -R5.reuse ;  /* 0x000000261f187c23 */ /* 0x100fe20008010805 */
[--C-:B------:R-:W-:Y:S01]  /*a750*/  FFMA.FTZ R153, R34, UR38, -R5.reuse ;  /* 0x0000002622997c23 */ /* 0x100fe20008010805 */
[--C-:B------:R-:W-:Y:S01]  /*a760*/  FFMA.FTZ R26, R35, UR38, -R5.reuse ;  /* 0x00000026231a7c23 */ /* 0x100fe20008010805 */
[----:B------:R-:W-:Y:S01]  /*a770*/  MUFU.EX2 R205, R205 ;  /* 0x000000cd00cd7308 */ /* 0x000fe20000000800 */
[----:B------:R-:W-:Y:S01]  /*a780*/  FFMA.FTZ R155, R38, UR38, -R5 ;  /* 0x00000026269b7c23 */ /* 0x000fe20008010805 */
[----:B-----5:R-:W-:Y:S02]  /*a790*/  IMAD R4, R200, R7, UR39 ;  /* 0x00000027c8047e24 */ /* 0x020fe4000f8e0207 */
[----:B-1----:R-:W-:Y:S01]  /*a7a0*/  FADD.FTZ R7, R204, R13 ;  /* 0x0000000dcc077221 */ /* 0x002fe20000010000 */
[--C-:B------:R-:W-:Y:S01]  /*a7b0*/  FFMA.FTZ R28, R39, UR38, -R5.reuse ;  /* 0x00000026271c7c23 */ /* 0x100fe20008010805 */
[--C-:B------:R-:W-:Y:S01]  /*a7c0*/  FFMA.FTZ R157, R42, UR38, -R5.reuse ;  /* 0x000000262a9d7c23 */ /* 0x100fe20008010805 */
[----:B------:R-:W-:Y:S01]  /*a7d0*/  FFMA.FTZ R30, R43, UR38, -R5 ;  /* 0x000000262b1e7c23 */ /* 0x000fe20008010805 */
[----:B--2---:R-:W-:Y:S01]  /*a7e0*/  FADD.FTZ R38, R206, R7 ;  /* 0x00000007ce267221 */ /* 0x004fe20000010000 */
[----:B------:R-:W1:Y:S01]  /*a7f0*/  MUFU.EX2 R12, R12 ;  /* 0x0000000c000c7308 */ /* 0x000e620000000800 */
[--C-:B------:R-:W-:Y:S01]  /*a800*/  FFMA.FTZ R159, R46, UR38, -R5.reuse ;  /* 0x000000262e9f7c23 */ /* 0x100fe20008010805 */
[--C-:B------:R-:W-:Y:S01]  /*a810*/  FFMA.FTZ R32, R47, UR38, -R5.reuse ;  /* 0x000000262f207c23 */ /* 0x100fe20008010805 */
[----:B---3--:R-:W-:Y:S01]  /*a820*/  FADD.FTZ R27, R25, R38 ;  /* 0x00000026191b7221 */ /* 0x008fe20000010000 */
[--C-:B------:R-:W-:Y:S01]  /*a830*/  FFMA.FTZ R161, R50, UR38, -R5.reuse ;  /* 0x0000002632a17c23 */ /* 0x100fe20008010805 */
[--C-:B------:R-:W-:Y:S01]  /*a840*/  FFMA.FTZ R34, R51, UR38, -R5.reuse ;  /* 0x0000002633227c23 */ /* 0x100fe20008010805 */
[----:B------:R-:W-:Y:S01]  /*a850*/  FFMA.FTZ R163, R54, UR38, -R5 ;  /* 0x0000002636a37c23 */ /* 0x000fe20008010805 */
[----:B0-----:R-:W-:Y:S01]  /*a860*/  FADD.FTZ R38, R152, R27 ;  /* 0x0000001b98267221 */ /* 0x001fe20000010000 */
[----:B------:R-:W0:Y:S01]  /*a870*/  MUFU.EX2 R207, R207 ;  /* 0x000000cf00cf7308 */ /* 0x000e220000000800 */
[--C-:B------:R-:W-:Y:S01]  /*a880*/  FFMA.FTZ R55, R55, UR38, -R5.reuse ;  /* 0x0000002637377c23 */ /* 0x100fe20008010805 */
[--C-:B------:R-:W-:Y:S01]  /*a890*/  FFMA.FTZ R165, R58, UR38, -R5.reuse ;  /* 0x000000263aa57c23 */ /* 0x100fe20008010805 */
[----:B----4-:R-:W-:Y:S01]  /*a8a0*/  FADD.FTZ R27, R29, R38 ;  /* 0x000000261d1b7221 */ /* 0x010fe20000010000 */
[--C-:B------:R-:W-:Y:S01]  /*a8b0*/  FFMA.FTZ R36, R59, UR38, -R5.reuse ;  /* 0x000000263b247c23 */ /* 0x100fe20008010805 */
[--C-:B------:R-:W-:Y:S01]  /*a8c0*/  FFMA.FTZ R167, R62, UR38, -R5.reuse ;  /* 0x000000263ea77c23 */ /* 0x100fe20008010805 */
[--C-:B------:R-:W-:Y:S01]  /*a8d0*/  FFMA.FTZ R63, R63, UR38, -R5.reuse ;  /* 0x000000263f3f7c23 */ /* 0x100fe20008010805 */
[--C-:B------:R-:W-:Y:S01]  /*a8e0*/  FFMA.FTZ R66, R66, UR38, -R5.reuse ;  /* 0x0000002642427c23 */ /* 0x100fe20008010805 */
[----:B------:R-:W2:Y:S01]  /*a8f0*/  MUFU.EX2 R24, R24 ;  /* 0x0000001800187308 */ /* 0x000ea20000000800 */
[----:B-1----:R-:W-:Y:S01]  /*a900*/  FADD.FTZ R6, R205, R12 ;  /* 0x0000000ccd067221 */ /* 0x002fe20000010000 */
[--C-:B------:R-:W-:Y:S01]  /*a910*/  FFMA.FTZ R67, R67, UR38, -R5.reuse ;  /* 0x0000002643437c23 */ /* 0x100fe20008010805 */
[--C-:B------:R-:W-:Y:S01]  /*a920*/  FFMA.FTZ R70, R70, UR38, -R5.reuse ;  /* 0x0000002646467c23 */ /* 0x100fe20008010805 */
[----:B------:R-:W-:Y:S01]  /*a930*/  FFMA.FTZ R71, R71, UR38, -R5 ;  /* 0x0000002647477c23 */ /* 0x000fe20008010805 */
[----:B------:R-:W-:Y:S01]  /*a940*/  IMAD.MOV.U32 R5, RZ, RZ, 0x40000040 ;  /* 0x40000040ff057424 */ /* 0x000fe200078e00ff */
[----:B------:R1:W-:Y:S01]  /*a950*/  BAR.SYNC.DEFER_BLOCKING R10, 0x100 ;  /* 0x0004000a0000751d */ /* 0x0003e20000010000 */
[----:B------:R-:W-:Y:S01]  /*a960*/  F2FP.F16.F32.PACK_AB R205, R12, R205 ;  /* 0x000000cd0ccd723e */ /* 0x000fe200000000ff */
[----:B0-----:R-:W-:-:S02]  /*a970*/  FADD.FTZ R7, R207, R6 ;  /* 0x00000006cf077221 */ /* 0x001fc40000010000 */
[----:B------:R-:W-:Y:S02]  /*a980*/  R2UR UR7, R5 ;  /* 0x00000000050772ca */ /* 0x000fe400000e0000 */
[----:B------:R-:W0:Y:S01]  /*a990*/  MUFU.EX2 R153, R153 ;  /* 0x0000009900997308 */ /* 0x000e220000000800 */
[----:B------:R-:W-:Y:S02]  /*a9a0*/  R2UR UR6, R4 ;  /* 0x00000000040672ca */ /* 0x000fe400000e0000 */
[----:B------:R-:W-:Y:S01]  /*a9b0*/  F2FP.F16.F32.PACK_AB R204, R13, R204 ;  /* 0x000000cc0dcc723e */ /* 0x000fe200000000ff */
[C---:B--2---:R-:W-:Y:S01]  /*a9c0*/  FADD.FTZ R6, R24.reuse, R7 ;  /* 0x0000000718067221 */ /* 0x044fe20000010000 */
[----:B------:R-:W-:-:S03]  /*a9d0*/  F2FP.F16.F32.PACK_AB R207, R24, R207 ;  /* 0x000000cf18cf723e */ /* 0x000fc600000000ff */
[----:B------:R-:W2:Y:S01]  /*a9e0*/  MUFU.EX2 R26, R26 ;  /* 0x0000001a001a7308 */ /* 0x000ea20000000800 */
[----:B------:R-:W-:Y:S02]  /*a9f0*/  F2FP.F16.F32.PACK_AB R206, R25, R206 ;  /* 0x000000ce19ce723e */ /* 0x000fe400000000ff */
[----:B------:R-:W-:-:S05]  /*aa00*/  F2FP.F16.F32.PACK_AB R152, R29, R152 ;  /* 0x000000981d98723e */ /* 0x000fca00000000ff */
[----:B------:R-:W3:Y:S01]  /*aa10*/  MUFU.EX2 R154, R154 ;  /* 0x0000009a009a7308 */ /* 0x000ee20000000800 */
[----:B0-----:R-:W-:Y:S01]  /*aa20*/  FADD.FTZ R7, R153, R6 ;  /* 0x0000000699077221 */ /* 0x001fe20000010000 */
[----:B------:R-:W-:-:S05]  /*aa30*/  VIADD R6, R4, 0x80 ;  /* 0x0000008004067836 */ /* 0x000fca0000000000 */
[----:B------:R-:W-:Y:S01]  /*aa40*/  R2UR UR10, R6 ;  /* 0x00000000060a72ca */ /* 0x000fe200000e0000 */
[----:B------:R-:W0:Y:S01]  /*aa50*/  MUFU.EX2 R155, R155 ;  /* 0x0000009b009b7308 */ /* 0x000e220000000800 */
[C---:B--2---:R-:W-:Y:S01]  /*aa60*/  FADD.FTZ R38, R26.reuse, R7 ;  /* 0x000000071a267221 */ /* 0x044fe20000010000 */
[----:B------:R-:W-:-:S06]  /*aa70*/  F2FP.F16.F32.PACK_AB R153, R26, R153 ;  /* 0x000000991a99723e */ /* 0x000fcc00000000ff */
[----:B------:R-:W2:Y:S01]  /*aa80*/  MUFU.EX2 R11, R11 ;  /* 0x0000000b000b7308 */ /* 0x000ea20000000800 */
[----:B---3--:R-:W-:-:S07]  /*aa90*/  FADD.FTZ R40, R154, R27 ;  /* 0x0000001b9a287221 */ /* 0x008fce0000010000 */
[----:B------:R-:W3:Y:S01]  /*aaa0*/  MUFU.EX2 R28, R28 ;  /* 0x0000001c001c7308 */ /* 0x000ee20000000800 */
[----:B0-----:R-:W-:-:S07]  /*aab0*/  FADD.FTZ R7, R155, R38 ;  /* 0x000000269b077221 */ /* 0x001fce0000010000 */
[----:B------:R-:W0:Y:S01]  /*aac0*/  MUFU.EX2 R156, R156 ;  /* 0x0000009c009c7308 */ /* 0x000e220000000800 */
[C---:B--2---:R-:W-:Y:S01]  /*aad0*/  FADD.FTZ R27, R11.reuse, R40 ;  /* 0x000000280b1b7221 */ /* 0x044fe20000010000 */
[----:B------:R-:W-:Y:S01]  /*aae0*/  F2FP.F16.F32.PACK_AB R154, R11, R154 ;  /* 0x0000009a0b9a723e */ /* 0x000fe200000000ff */
[----:B------:R-:W-:-:S05]  /*aaf0*/  IMAD.MOV.U32 R11, RZ, RZ, 0x40000040 ;  /* 0x40000040ff0b7424 */ /* 0x000fca00078e00ff */
[----:B------:R-:W2:Y:S01]  /*ab00*/  MUFU.EX2 R157, R157 ;  /* 0x0000009d009d7308 */ /* 0x000ea20000000800 */
[C---:B---3--:R-:W-:Y:S01]  /*ab10*/  FADD.FTZ R38, R28.reuse, R7 ;  /* 0x000000071c267221 */ /* 0x048fe20000010000 */
[----:B------:R-:W-:Y:S01]  /*ab20*/  IMAD.MOV.U32 R7, RZ, RZ, 0x40000040 ;  /* 0x40000040ff077424 */ /* 0x000fe200078e00ff */
[----:B------:R-:W-:-:S04]  /*ab30*/  F2FP.F16.F32.PACK_AB R155, R28, R155 ;  /* 0x0000009b1c9b723e */ /* 0x000fc800000000ff */
[----:B------:R-:W-:Y:S01]  /*ab40*/  R2UR UR11, R7 ;  /* 0x00000000070b72ca */ /* 0x000fe200000e0000 */
[----:B------:R-:W3:Y:S01]  /*ab50*/  MUFU.EX2 R45, R45 ;  /* 0x0000002d002d7308 */ /* 0x000ee20000000800 */
[----:B0-----:R-:W-:-:S07]  /*ab60*/  FADD.FTZ R40, R156, R27 ;  /* 0x0000001b9c287221 */ /* 0x001fce0000010000 */
[----:B------:R-:W0:Y:S01]  /*ab70*/  MUFU.EX2 R30, R30 ;  /* 0x0000001e001e7308 */ /* 0x000e220000000800 */
[----:B--2---:R-:W-:-:S07]  /*ab80*/  FADD.FTZ R5, R157, R38 ;  /* 0x000000269d057221 */ /* 0x004fce0000010000 */
[----:B------:R-:W2:Y:S01]  /*ab90*/  MUFU.EX2 R158, R158 ;  /* 0x0000009e009e7308 */ /* 0x000ea20000000800 */
[C---:B---3--:R-:W-:Y:S01]  /*aba0*/  FADD.FTZ R7, R45.reuse, R40 ;  /* 0x000000282d077221 */ /* 0x048fe20000010000 */
[----:B------:R-:W-:-:S06]  /*abb0*/  F2FP.F16.F32.PACK_AB R156, R45, R156 ;  /* 0x0000009c2d9c723e */ /* 0x000fcc00000000ff */
[----:B------:R-:W3:Y:S01]  /*abc0*/  MUFU.EX2 R159, R159 ;  /* 0x0000009f009f7308 */ /* 0x000ee20000000800 */
[C---:B0-----:R-:W-:Y:S01]  /*abd0*/  FADD.FTZ R6, R30.reuse, R5 ;  /* 0x000000051e067221 */ /* 0x041fe20000010000 */
[----:B------:R-:W-:-:S06]  /*abe0*/  F2FP.F16.F32.PACK_AB R157, R30, R157 ;  /* 0x0000009d1e9d723e */ /* 0x000fcc00000000ff */
[----:B------:R-:W0:Y:S01]  /*abf0*/  MUFU.EX2 R61, R61 ;  /* 0x0000003d003d7308 */ /* 0x000e220000000800 */
[----:B--2---:R-:W-:-:S07]  /*ac00*/  FADD.FTZ R38, R158, R7 ;  /* 0x000000079e267221 */ /* 0x004fce0000010000 */
[----:B------:R-:W2:Y:S01]  /*ac10*/  MUFU.EX2 R32, R32 ;  /* 0x0000002000207308 */ /* 0x000ea20000000800 */
[----:B---3--:R-:W-:-:S07]  /*ac20*/  FADD.FTZ R5, R159, R6 ;  /* 0x000000069f057221 */ /* 0x008fce0000010000 */
[----:B------:R-:W3:Y:S01]  /*ac30*/  MUFU.EX2 R160, R160 ;  /* 0x000000a000a07308 */ /* 0x000ee20000000800 */
[C---:B0-----:R-:W-:Y:S01]  /*ac40*/  FADD.FTZ R7, R61.reuse, R38 ;  /* 0x000000263d077221 */ /* 0x041fe20000010000 */
[----:B------:R-:W-:-:S06]  /*ac50*/  F2FP.F16.F32.PACK_AB R158, R61, R158 ;  /* 0x0000009e3d9e723e */ /* 0x000fcc00000000ff */
        /* <DEDUP_REMOVED lines=9> */
[----:B------:R-:W-:-:S06]  /*acf0*/  F2FP.F16.F32.PACK_AB R160, R57, R160 ;  /* 0x000000a039a0723e */ /* 0x000fcc00000000ff */
[----:B------:R-:W2:Y:S01]  /*ad00*/  MUFU.EX2 R163, R163 ;  /* 0x000000a300a37308 */ /* 0x000ea20000000800 */
[C---:B---3--:R-:W-:Y:S01]  /*ad10*/  FADD.FTZ R12, R34.reuse, R5 ;  /* 0x00000005220c7221 */ /* 0x048fe20000010000 */
[----:B------:R-:W-:-:S06]  /*ad20*/  F2FP.F16.F32.PACK_AB R161, R34, R161 ;  /* 0x000000a122a1723e */ /* 0x000fcc00000000ff */
[----:B------:R-:W3:Y:S01]  /*ad30*/  MUFU.EX2 R37, R37 ;  /* 0x0000002500257308 */ /* 0x000ee20000000800 */
[----:B0-----:R-:W-:-:S07]  /*ad40*/  FADD.FTZ R24, R162, R7 ;  /* 0x00000007a2187221 */ /* 0x001fce0000010000 */
[----:B-1----:R-:W0:Y:S01]  /*ad50*/  MUFU.EX2 R10, R55 ;  /* 0x00000037000a7308 */ /* 0x002e220000000800 */
[----:B--2---:R-:W-:-:S07]  /*ad60*/  FADD.FTZ R5, R163, R12 ;  /* 0x0000000ca3057221 */ /* 0x004fce0000010000 */
[----:B------:R-:W1:Y:S01]  /*ad70*/  MUFU.EX2 R164, R164 ;  /* 0x000000a400a47308 */ /* 0x000e620000000800 */
[C---:B---3--:R-:W-:Y:S01]  /*ad80*/  FADD.FTZ R7, R37.reuse, R24 ;  /* 0x0000001825077221 */ /* 0x048fe20000010000 */
[----:B------:R-:W-:-:S06]  /*ad90*/  F2FP.F16.F32.PACK_AB R162, R37, R162 ;  /* 0x000000a225a2723e */ /* 0x000fcc00000000ff */
[----:B------:R-:W2:Y:S01]  /*ada0*/  MUFU.EX2 R165, R165 ;  /* 0x000000a500a57308 */ /* 0x000ea20000000800 */
[C---:B0-----:R-:W-:Y:S01]  /*adb0*/  FADD.FTZ R12, R10.reuse, R5 ;  /* 0x000000050a0c7221 */ /* 0x041fe20000010000 */
[----:B------:R-:W-:-:S06]  /*adc0*/  F2FP.F16.F32.PACK_AB R163, R10, R163 ;  /* 0x000000a30aa3723e */ /* 0x000fcc00000000ff */
[----:B------:R-:W0:Y:S01]  /*add0*/  MUFU.EX2 R49, R49 ;  /* 0x0000003100317308 */ /* 0x000e220000000800 */
[----:B-1----:R-:W-:-:S07]  /*ade0*/  FADD.FTZ R24, R164, R7 ;  /* 0x00000007a4187221 */ /* 0x002fce0000010000 */
[----:B------:R-:W1:Y:S01]  /*adf0*/  MUFU.EX2 R36, R36 ;  /* 0x0000002400247308 */ /* 0x000e620000000800 */
[----:B--2---:R-:W-:-:S07]  /*ae00*/  FADD.FTZ R5, R165, R12 ;  /* 0x0000000ca5057221 */ /* 0x004fce0000010000 */
[----:B------:R-:W2:Y:S01]  /*ae10*/  MUFU.EX2 R166, R166 ;  /* 0x000000a600a67308 */ /* 0x000ea20000000800 */
[C---:B0-----:R-:W-:Y:S01]  /*ae20*/  FADD.FTZ R7, R49.reuse, R24 ;  /* 0x0000001831077221 */ /* 0x041fe20000010000 */
[----:B------:R-:W-:-:S06]  /*ae30*/  F2FP.F16.F32.PACK_AB R164, R49, R164 ;  /* 0x000000a431a4723e */ /* 0x000fcc00000000ff */
[----:B------:R-:W0:Y:S01]  /*ae40*/  MUFU.EX2 R167, R167 ;  /* 0x000000a700a77308 */ /* 0x000e220000000800 */
[C---:B-1----:R-:W-:Y:S01]  /*ae50*/  FADD.FTZ R12, R36.reuse, R5 ;  /* 0x00000005240c7221 */ /* 0x042fe20000010000 */
[----:B------:R-:W-:-:S06]  /*ae60*/  F2FP.F16.F32.PACK_AB R165, R36, R165 ;  /* 0x000000a524a5723e */ /* 0x000fcc00000000ff */
[----:B------:R-:W1:Y:S01]  /*ae70*/  MUFU.EX2 R53, R53 ;  /* 0x0000003500357308 */ /* 0x000e620000000800 */
[----:B--2---:R-:W-:-:S07]  /*ae80*/  FADD.FTZ R24, R166, R7 ;  /* 0x00000007a6187221 */ /* 0x004fce0000010000 */
[----:B------:R-:W2:Y:S01]  /*ae90*/  MUFU.EX2 R6, R63 ;  /* 0x0000003f00067308 */ /* 0x000ea20000000800 */
[----:B0-----:R-:W-:-:S07]  /*aea0*/  FADD.FTZ R5, R167, R12 ;  /* 0x0000000ca7057221 */ /* 0x001fce0000010000 */
[----:B------:R-:W0:Y:S01]  /*aeb0*/  MUFU.EX2 R168, R168 ;  /* 0x000000a800a87308 */ /* 0x000e220000000800 */
[C---:B-1----:R-:W-:Y:S01]  /*aec0*/  FADD.FTZ R7, R53.reuse, R24 ;  /* 0x0000001835077221 */ /* 0x042fe20000010000 */
[----:B------:R-:W-:-:S06]  /*aed0*/  F2FP.F16.F32.PACK_AB R166, R53, R166 ;  /* 0x000000a635a6723e */ /* 0x000fcc00000000ff */
[----:B------:R-:W1:Y:S01]  /*aee0*/  MUFU.EX2 R66, R66 ;  /* 0x0000004200427308 */ /* 0x000e620000000800 */
[C---:B--2---:R-:W-:Y:S01]  /*aef0*/  FADD.FTZ R5, R6.reuse, R5 ;  /* 0x0000000506057221 */ /* 0x044fe20000010000 */
[----:B------:R-:W-:-:S06]  /*af00*/  F2FP.F16.F32.PACK_AB R167, R6, R167 ;  /* 0x000000a706a7723e */ /* 0x000fcc00000000ff */
[----:B------:R-:W2:Y:S01]  /*af10*/  MUFU.EX2 R41, R41 ;  /* 0x0000002900297308 */ /* 0x000ea20000000800 */
[----:B0-----:R-:W-:-:S07]  /*af20*/  FADD.FTZ R10, R168, R7 ;  /* 0x00000007a80a7221 */ /* 0x001fce0000010000 */
[----:B------:R-:W0:Y:S01]  /*af30*/  MUFU.EX2 R67, R67 ;  /* 0x0000004300437308 */ /* 0x000e220000000800 */
[----:B-1----:R-:W-:-:S07]  /*af40*/  FADD.FTZ R12, R66, R5 ;  /* 0x00000005420c7221 */ /* 0x002fce0000010000 */
[----:B------:R-:W1:Y:S01]  /*af50*/  MUFU.EX2 R170, R170 ;  /* 0x000000aa00aa7308 */ /* 0x000e620000000800 */
[C---:B--2---:R-:W-:Y:S01]  /*af60*/  FADD.FTZ R5, R41.reuse, R10 ;  /* 0x0000000a29057221 */ /* 0x044fe20000010000 */
[----:B------:R-:W-:-:S06]  /*af70*/  F2FP.F16.F32.PACK_AB R168, R41, R168 ;  /* 0x000000a829a8723e */ /* 0x000fcc00000000ff */
[----:B------:R-:W2:Y:S01]  /*af80*/  MUFU.EX2 R70, R70 ;  /* 0x0000004600467308 */ /* 0x000ea20000000800 */
[C---:B0-----:R-:W-:Y:S01]  /*af90*/  FADD.FTZ R7, R67.reuse, R12 ;  /* 0x0000000c43077221 */ /* 0x041fe20000010000 */
[----:B------:R-:W-:-:S06]  /*afa0*/  F2FP.F16.F32.PACK_AB R169, R67, R66 ;  /* 0x0000004243a9723e */ /* 0x000fcc00000000ff */
[----:B------:R-:W0:Y:S01]  /*afb0*/  MUFU.EX2 R33, R33 ;  /* 0x0000002100217308 */ /* 0x000e220000000800 */
[----:B-1----:R-:W-:-:S07]  /*afc0*/  FADD.FTZ R6, R170, R5 ;  /* 0x00000005aa067221 */ /* 0x002fce0000010000 */
[----:B------:R-:W1:Y:S01]  /*afd0*/  MUFU.EX2 R71, R71 ;  /* 0x0000004700477308 */ /* 0x000e620000000800 */
[----:B--2---:R-:W-:Y:S01]  /*afe0*/  FADD.FTZ R10, R70, R7 ;  /* 0x00000007460a7221 */ /* 0x004fe20000010000 */
[C---:B0-----:R-:W-:Y:S01]  /*aff0*/  FADD.FTZ R6, R33.reuse, R6 ;  /* 0x0000000621067221 */ /* 0x041fe20000010000 */
[----:B------:R-:W-:Y:S02]  /*b000*/  F2FP.F16.F32.PACK_AB R170, R33, R170 ;  /* 0x000000aa21aa723e */ /* 0x000fe400000000ff */
[C---:B-1----:R-:W-:Y:S01]  /*b010*/  FADD.FTZ R5, R71.reuse, R10 ;  /* 0x0000000a47057221 */ /* 0x042fe20000010000 */
[----:B------:R-:W-:Y:S01]  /*b020*/  F2FP.F16.F32.PACK_AB R171, R71, R70 ;  /* 0x0000004647ab723e */ /* 0x000fe200000000ff */
[----:B------:R-:W-:Y:S01]  /*b030*/  VIADD R10, R4, 0x100 ;  /* 0x00000100040a7836 */ /* 0x000fe20000000000 */
[----:B------:R-:W-:-:S06]  /*b040*/  WARPGROUP.ARRIVE ;  /* 0x00000000000079c5 */ /* 0x000fcc0000000000 */
[----:B------:R-:W-:Y:S01]  /*b050*/  HGMMA.64x256x16.F32 R24, R204, gdesc[UR4].tnspB, RZ, !UPT, gsb0 ;  /* 0x43e00004cc187df0 */ /* 0x000fe2000c0008ff */
[----:B------:R-:W-:Y:S01]  /*b060*/  R2UR UR6, R10 ;  /* 0x000000000a0672ca */ /* 0x000fe200000e0000 */
[----:B------:R-:W-:Y:S01]  /*b070*/  VIADD R10, R4, 0x180 ;  /* 0x00000180040a7836 */ /* 0x000fe20000000000 */
[----:B------:R-:W-:Y:S01]  /*b080*/  R2UR UR7, R11 ;  /* 0x000000000b0772ca */ /* 0x000fe200000e0000 */
[----:B------:R-:W-:Y:S01]  /*b090*/  IMAD.MOV.U32 R11, RZ, RZ, 0x40000040 ;  /* 0x40000040ff0b7424 */ /* 0x000fe200078e00ff */
[----:B------:R-:W-:Y:S02]  /*b0a0*/  WARPGROUP.DEPBAR.LE gsb0, 0x0 ;  /* 0x00008000000079c5 */ /* 0x000fe40000010000 */
[----:B------:R-:W-:-:S15]  /*b0b0*/  WARPGROUP.ARRIVE ;  /* 0x00000000000079c5 */ /* 0x000fde0000000000 */
[----:B------:R-:W-:-:S06]  /*b0c0*/  NOP ;  /* 0x0000000000007918 */ /* 0x000fcc0000000000 */
[----:B------:R-:W-:Y:S03]  /*b0d0*/  HGMMA.64x256x16.F32 R24, R152, gdesc[UR8].tnspB, R24, gsb0 ;  /* 0x43e0000898187df0 */ /* 0x000fe60008000818 */
[----:B------:R-:W-:Y:S02]  /*b0e0*/  WARPGROUP.DEPBAR.LE gsb0, 0x0 ;  /* 0x00008000000079c5 */ /* 0x000fe40000010000 */
[----:B------:R-:W-:-:S15]  /*b0f0*/  WARPGROUP.ARRIVE ;  /* 0x00000000000079c5 */ /* 0x000fde0000000000 */
[----:B------:R-:W-:-:S08]  /*b100*/  NOP ;  /* 0x0000000000007918 */ /* 0x000fd00000000000 */
[----:B------:R-:W-:Y:S01]  /*b110*/  HGMMA.64x256x16.F32 R24, R156, gdesc[UR4].tnspB, R24, gsb0 ;  /* 0x43e000049c187df0 */ /* 0x000fe20008000818 */
[----:B------:R-:W-:Y:S01]  /*b120*/  R2UR UR6, R10 ;  /* 0x000000000a0672ca */ /* 0x000fe200000e0000 */
[----:B------:R-:W-:Y:S01]  /*b130*/  VIADD R10, R4, 0x200 ;  /* 0x00000200040a7836 */ /* 0x000fe20000000000 */
[----:B------:R-:W-:Y:S01]  /*b140*/  R2UR UR7, R11 ;  /* 0x000000000b0772ca */ /* 0x000fe200000e0000 */
[----:B------:R-:W-:Y:S01]  /*b150*/  IMAD.MOV.U32 R11, RZ, RZ, 0x40000040 ;  /* 0x40000040ff0b7424 */ /* 0x000fe200078e00ff */
[----:B------:R-:W-:Y:S02]  /*b160*/  WARPGROUP.DEPBAR.LE gsb0, 0x0 ;  /* 0x00008000000079c5 */ /* 0x000fe40000010000 */
[----:B------:R-:W-:-:S15]  /*b170*/  WARPGROUP.ARRIVE ;  /* 0x00000000000079c5 */ /* 0x000fde0000000000 */
[----:B------:R-:W-:-:S06]  /*b180*/  NOP ;  /* 0x0000000000007918 */ /* 0x000fcc0000000000 */
        /* <DEDUP_REMOVED lines=22> */
.L_x_1448:
[----:B------:R-:W-:Y:S01]  /*b2f0*/  VIADD R200, R200, 0x1 ;  /* 0x00000001c8c87836 */ /* 0x000fe20000000000 */
[----:B------:R-:W-:Y:S05]  /*b300*/  YIELD ;  /* 0x0000000000007946 */ /* 0x000fea0003800000 */
[----:B-----5:R-:W-:Y:S01]  /*b310*/  IMAD.MOV.U32 R0, RZ, RZ, R3 ;  /* 0x000000ffff007224 */ /* 0x020fe200078e0003 */
        /* <DEDUP_REMOVED lines=8> */
.L_x_1439:
[----:B------:R-:W-:Y:S01]  /*b3a0*/  IMAD R4, R200, 0x8, R18 ;  /* 0x00000008c8047824 */ /* 0x000fe200078e0212 */
[----:B------:R-:W-:-:S04]  /*b3b0*/  SHF.L.U32 R0, R208, 0x1f, RZ ;  /* 0x0000001fd0007819 */ /* 0x000fc800000006ff */
[----:B------:R0:W1:Y:S01]  /*b3c0*/  SYNCS.PHASECHK.TRANS64.TRYWAIT P3, [R4+URZ+0x32430], R0 ;  /* 0x03243000040075a7 */ /* 0x000062000806017f */
[----:B------:R-:W-:Y:S05]  /*b3d0*/  @!P0 BRA `(.L_x_1440) ;  /* 0x0000000000048947 */ /* 0x000fea0003800000 */
[----:B------:R-:W-:Y:S01]  /*b3e0*/  BPT.TRAP 0x1 ;  /* 0x000000040000795c */ /* 0x000fe20000300000 */
.L_x_1440:
[----:B------:R-:W-:Y:S02]  /*b3f0*/  IMAD R152, R200, 0x300, R217 ;  /* 0x00000300c8987824 */ /* 0x000fe400078e02d9 */
[----:B------:R-:W-:Y:S01]  /*b400*/  IMAD.MOV.U32 R153, RZ, RZ, 0x40000040 ;  /* 0x40000040ff997424 */ /* 0x000fe200078e00ff */
[----:B-1----:R-:W-:Y:S06]  /*b410*/  @P3 BRA `(.L_x_1441) ;  /* 0x0000000000083947 */ /* 0x002fec0003800000 */
[----:B------:R-:W1:Y:S02]  /*b420*/  SYNCS.PHASECHK.TRANS64.TRYWAIT P3, [R4+URZ+0x32430], R0 ;  /* 0x03243000040075a7 */ /* 0x000e64000806017f */
[----:B-1----:R-:W-:Y:S05]  /*b430*/  @!P3 BRA `(.L_x_1442) ;  /* 0x0000011000ccb947 */ /* 0x002fea0003800000 */
.L_x_1441:
        /* <DEDUP_REMOVED lines=14> */
[----:B------:R-:W-:Y:S01]  /*b520*/  WARPGROUP.ARRIVE ;  /* 0x00000000000079c5 */ /* 0x000fe20000000000 */
[----:B------:R-:W-:Y:S02]  /*b530*/  R2UR UR11, R13 ;  /* 0x000000000d0b72ca */ /* 0x000fe400000e0000 */
[----:B------:R-:W-:Y:S02]  /*b540*/  R2UR UR8, R212 ;  /* 0x00000000d40872ca */ /* 0x000fe400000e0000 */
[----:B------:R-:W-:Y:S01]  /*b550*/  R2UR UR9, R213 ;  /* 0x00000000d50972ca */ /* 0x000fe200000e0000 */
[----:B------:R-:W-:Y:S01]  /*b560*/  HGMMA.64x96x16.F32 R152, gdesc[UR4], RZ, !UPT, gsb0 ;  /* 0x01600000049879f0 */ /* 0x000fe2000c0008ff */
[----:B------:R-:W-:Y:S02]  /*b570*/  R2UR UR14, R8 ;  /* 0x00000000080e72ca */ /* 0x000fe400000e0000 */
[----:B------:R-:W-:Y:S02]  /*b580*/  R2UR UR15, R9 ;  /* 0x00000000090f72ca */ /* 0x000fe400000e0000 */
[----:B------:R-:W-:-:S02]  /*b590*/  R2UR UR12, R210 ;  /* 0x00000000d20c72ca */ /* 0x000fc400000e0000 */
        /* <DEDUP_REMOVED lines=13> */
[----:B------:R-:W-:Y:S05]  /*b670*/  @!P0 BRA `(.L_x_1443) ;  /* 0x0000000000048947 */ /* 0x000fea0003800000 */
[----:B------:R-:W-:Y:S01]  /*b680*/  BPT.TRAP 0x1 ;  /* 0x000000040000795c */ /* 0x000fe20000300000 */
.L_x_1443:
[----:B------:R2:W3:Y:S01]  /*b690*/  SYNCS.PHASECHK.TRANS64.TRYWAIT P3, [R4+URZ+0x32450], R0 ;  /* 0x03245000040075a7 */ /* 0x0004e2000806017f */
[----:B------:R-:W-:Y:S05]  /*b6a0*/  @!P0 BRA `(.L_x_1444) ;  /* 0x0000000000048947 */ /* 0x000fea0003800000 */
[----:B------:R-:W-:Y:S01]  /*b6b0*/  BPT.TRAP 0x1 ;  /* 0x000000040000795c */ /* 0x000fe20000300000 */
.L_x_1444:
[----:B------:R-:W-:Y:S04]  /*b6c0*/  BSSY B0, `(.L_x_1445) ;  /* 0x0000004000007945 */ /* 0x000fe80003800000 */
[----:B---3--:R-:W-:Y:S05]  /*b6d0*/  @P3 BRA `(.L_x_1446) ;  /* 0x0000000000083947 */ /* 0x008fea0003800000 */
[----:B------:R-:W3:Y:S02]  /*b6e0*/  SYNCS.PHASECHK.TRANS64.TRYWAIT P3, [R4+URZ+0x32450], R0 ;  /* 0x03245000040075a7 */ /* 0x000ee4000806017f */
[----:B---3--:R-:W-:Y:S05]  /*b6f0*/  @!P3 BRA `(.L_x_1447) ;  /* 0x000001100030b947 */ /* 0x008fea0003800000 */
.L_x_1446:
[----:B------:R-:W-:Y:S05]  /*b700*/  BSYNC B0 ;  /* 0x0000000000007941 */ /* 0x000fea0003800000 */
.L_x_1445:
[----:B------:R-:W-:Y:S05]  /*b710*/  WARPSYNC.ALL ;  /* 0x0000000000007948 */ /* 0x000fea0003800000 */
[----:B------:R-:W4:Y:S04]  /*b720*/  LDL R8, [R1+0x58] ;  /* 0x0000580001087983 */ /* 0x000f280000100800 */
[----:B------:R-:W2:Y:S04]  /*b730*/  LDL.64 R206, [R1+0x50] ;  /* 0x0000500001ce7983 */ /* 0x000ea80000100a00 */
[----:B------:R-:W3:Y:S04]  /*b740*/  LDL.64 R204, [R1+0x48] ;  /* 0x0000480001cc7983 */ /* 0x000ee80000100a00 */
[----:B------:R0:W-:Y:S04]  /*b750*/  STL.64 [R1+0xa8], R2 ;  /* 0x0000a80201007387 */ /* 0x0001e80000100a00 */
[----:B0-----:R-:W3:Y:S01]  /*b760*/  LDL.64 R2, [R1+0x40] ;  /* 0x0000400001027983 */ /* 0x001ee20000100a00 */
[----:B------:R-:W-:-:S05]  /*b770*/  IMAD.MOV.U32 R9, RZ, RZ, 0x40000040 ;  /* 0x40000040ff097424 */ /* 0x000fca00078e00ff */
[----:B------:R-:W-:Y:S01]  /*b780*/  R2UR UR7, R9 ;  /* 0x00000000090772ca */ /* 0x000fe200000e0000 */
[----:B------:R-:W-:Y:S01]  /*b790*/  WARPGROUP.ARRIVE ;  /* 0x00000000000079c5 */ /* 0x000fe20000000000 */
[----:B------:R-:W-:Y:S01]  /*b7a0*/  IMAD.MOV.U32 R13, RZ, RZ, 0x40000040 ;  /* 0x40000040ff0d7424 */ /* 0x000fe200078e00ff */
[----:B----4-:R-:W-:Y:S01]  /*b7b0*/  R2UR UR4, R8 ;  /* 0x00000000080472ca */ /* 0x010fe200000e0000 */
[----:B------:R-:W-:Y:S01]  /*b7c0*/  IMAD.MOV.U32 R8, RZ, RZ, 0xc00 ;  /* 0x00000c00ff087424 */ /* 0x000fe200078e00ff */
[----:B--2---:R-:W-:-:S11]  /*b7d0*/  R2UR UR5, R207 ;  /* 0x00000000cf0572ca */ /* 0x004fd600000e0000 */
[----:B------:R-:W-:Y:S01]  /*b7e0*/  IMAD R8, R200, R8, UR4 ;  /* 0x00000004c8087e24 */ /* 0x000fe2000f8e0208 */
[----:B------:R-:W-:Y:S02]  /*b7f0*/  R2UR UR4, R206 ;  /* 0x00000000ce0472ca */ /* 0x000fe400000e0000 */
[----:B------:R-:W2:Y:S02]  /*b800*/  LDL.64 R206, [R1+0x38] ;  /* 0x0000380001ce7983 */ /* 0x000ea40000100a00 */
[----:B------:R-:W-:-:S13]  /*b810*/  R2UR UR6, R8 ;  /* 0x00000000080672ca */ /* 0x000fda00000e0000 */
[----:B------:R-:W-:Y:S01]  /*b820*/  HGMMA.64x96x16.F32 R152, gdesc[UR4], R152, gsb0 ;  /* 0x01600000049879f0 */ /* 0x000fe20008000898 */
[----:B---3--:R-:W-:Y:S02]  /*b830*/  R2UR UR4, R204 ;  /* 0x00000000cc0472ca */ /* 0x008fe400000e0000 */
[----:B------:R-:W-:Y:S02]  /*b840*/  R2UR UR5, R205 ;  /* 0x00000000cd0572ca */ /* 0x000fe400000e0000 */
[----:B------:R-:W3:Y:S01]  /*b850*/  LDL.64 R204, [R1+0x30] ;  /* 0x0000300001cc7983 */ /* 0x000ee20000100a00 */
[----:B------:R-:W-:Y:S01]  /*b860*/  VIADD R12, R8, 0x2 ;  /* 0x00000002080c7836 */ /* 0x000fe20000000000 */
[----:B------:R-:W-:-:S04]  /*b870*/  R2UR UR7, R13 ;  /* 0x000000000d0772ca */ /* 0x000fc800000e0000 */
[----:B------:R-:W-:Y:S01]  /*b880*/  R2UR UR6, R12 ;  /* 0x000000000c0672ca */ /* 0x000fe200000e0000 */
[----:B------:R-:W-:Y:S02]  /*b890*/  VIADD R12, R8, 0x4 ;  /* 0x00000004080c7836 */ /* 0x000fe40000000000 */
[----:B------:R-:W-:Y:S01]  /*b8a0*/  IMAD.MOV.U32 R13, RZ, RZ, 0x40000040 ;  /* 0x40000040ff0d7424 */ /* 0x000fe200078e00ff */
[----:B------:R-:W-:Y:S02]  /*b8b0*/  WARPGROUP.DEPBAR.LE gsb0, 0x0 ;  /* 0x00008000000079c5 */ /* 0x000fe40000010000 */
[----:B------:R-:W-:-:S07]  /*b8c0*/  WARPGROUP.ARRIVE ;  /* 0x00000000000079c5 */ /* 0x000fce0000000000 */
[----:B------:R-:W-:Y:S01]  /*b8d0*/  HGMMA.64x96x16.F32 R152, gdesc[UR4], R152, gsb0 ;  /* 0x01600000049879f0 */ /* 0x000fe20008000898 */
[----:B------:R-:W-:Y:S02]  /*b8e0*/  R2UR UR4, R2 ;  /* 0x00000000020472ca */ /* 0x000fe400000e0000 */
[----:B------:R-:W-:Y:S02]  /*b8f0*/  R2UR UR5, R3 ;  /* 0x00000000030572ca */ /* 0x000fe400000e0000 */
[----:B------:R-:W4:Y:S01]  /*b900*/  LDL.64 R2, [R1+0x28] ;  /* 0x0000280001027983 */ /* 0x000f220000100a00 */
[----:B------:R-:W-:Y:S02]  /*b910*/  R2UR UR6, R12 ;  /* 0x000000000c0672ca */ /* 0x000fe400000e0000 */
[----:B------:R-:W-:Y:S01]  /*b920*/  R2UR UR7, R13 ;  /* 0x000000000d0772ca */ /* 0x000fe200000e0000 */
[----:B------:R-:W-:Y:S02]  /*b930*/  VIADD R12, R8, 0x6 ;  /* 0x00000006080c7836 */ /* 0x000fe40000000000 */
[----:B------:R-:W-:Y:S01]  /*b940*/  IMAD.MOV.U32 R13, RZ, RZ, 0x40000040 ;  /* 0x40000040ff0d7424 */ /* 0x000fe200078e00ff */
[----:B------:R-:W-:-:S02]  /*b950*/  WARPGROUP.DEPBAR.LE gsb0, 0x0 ;  /* 0x00008000000079c5 */ /* 0x000fc40000010000 */
[----:B------:R-:W-:-:S07]  /*b960*/  WARPGROUP.ARRIVE ;  /* 0x00000000000079c5 */ /* 0x000fce0000000000 */
[----:B------:R-:W-:Y:S01]  /*b970*/  HGMMA.64x96x16.F32 R152, gdesc[UR4], R152, gsb0 ;  /* 0x01600000049879f0 */ /* 0x000fe20008000898 */
[----:B------:R-:W-:Y:S02]  /*b980*/  R2UR UR6, R12 ;  /* 0x000000000c0672ca */ /* 0x000fe400000e0000 */
[----:B------:R-:W-:Y:S02]  /*b990*/  R2UR UR7, R13 ;  /* 0x000000000d0772ca */ /* 0x000fe400000e0000 */
[----:B--2---:R-:W-:Y:S02]  /*b9a0*/  R2UR UR4, R206 ;  /* 0x00000000ce0472ca */ /* 0x004fe400000e0000 */
[----:B------:R-:W-:Y:S02]  /*b9b0*/  R2UR UR5, R207 ;  /* 0x00000000cf0572ca */ /* 0x000fe400000e0000 */
[----:B------:R-:W2:Y:S01]  /*b9c0*/  LDL.64 R206, [R1+0x20] ;  /* 0x0000200001ce7983 */ /* 0x000ea20000100a00 */
[----:B------:R-:W-:-:S02]  /*b9d0*/  WARPGROUP.DEPBAR.LE gsb0, 0x0 ;  /* 0x00008000000079c5 */ /* 0x000fc40000010000 */
[----:B------:R-:W-:-:S08]  /*b9e0*/  WARPGROUP.ARRIVE ;  /* 0x00000000000079c5 */ /* 0x000fd00000000000 */
[----:B------:R-:W-:Y:S01]  /*b9f0*/  HGMMA.64x96x16.F32 R152, gdesc[UR4], R152, gsb0 ;  /* 0x01600000049879f0 */ /* 0x000fe20008000898 */
[----:B---3--:R-:W-:Y:S02]  /*ba00*/  R2UR UR4, R204 ;  /* 0x00000000cc0472ca */ /* 0x008fe400000e0000 */
[----:B------:R-:W-:Y:S02]  /*ba10*/  R2UR UR5, R205 ;  /* 0x00000000cd0572ca */ /* 0x000fe400000e0000 */
[----:B------:R-:W3:Y:S01]  /*ba20*/  LDL.64 R204, [R1+0x18] ;  /* 0x0000180001cc7983 */ /* 0x000ee20000100a00 */
[----:B------:R-:W-:Y:S02]  /*ba30*/  VIADD R12, R8, 0x300 ;  /* 0x00000300080c7836 */ /* 0x000fe40000000000 */
[----:B------:R-:W-:-:S03]  /*ba40*/  IMAD.MOV.U32 R13, RZ, RZ, 0x40000040 ;  /* 0x40000040ff0d7424 */ /* 0x000fc600078e00ff */
[----:B------:R-:W-:Y:S02]  /*ba50*/  R2UR UR6, R12 ;  /* 0x000000000c0672ca */ /* 0x000fe400000e0000 */
[----:B------:R-:W-:Y:S01]  /*ba60*/  R2UR UR7, R13 ;  /* 0x000000000d0772ca */ /* 0x000fe200000e0000 */
[----:B------:R-:W-:Y:S01]  /*ba70*/  VIADD R12, R8, 0x302 ;  /* 0x00000302080c7836 */ /* 0x000fe20000000000 */
[----:B------:R-:W-:Y:S02]  /*ba80*/  WARPGROUP.DEPBAR.LE gsb0, 0x0 ;  /* 0x00008000000079c5 */ /* 0x000fe40000010000 */
[----:B------:R-:W-:-:S09]  /*ba90*/  WARPGROUP.ARRIVE ;  /* 0x00000000000079c5 */ /* 0x000fd20000000000 */
[----:B------:R-:W-:Y:S01]  /*baa0*/  HGMMA.64x96x16.F32 R152, gdesc[UR4], R152, gsb0 ;  /* 0x01600000049879f0 */ /* 0x000fe20008000898 */
[----:B------:R-:W-:Y:S01]  /*bab0*/  IMAD.MOV.U32 R13, RZ, RZ, 0x40000040 ;  /* 0x40000040ff0d7424 */ /* 0x000fe200078e00ff */
[----:B----4-:R-:W-:Y:S02]  /*bac0*/  R2UR UR4, R2 ;  /* 0x00000000020472ca */ /* 0x010fe400000e0000 */
[----:B------:R-:W-:Y:S02]  /*bad0*/  R2UR UR5, R3 ;  /* 0x00000000030572ca */ /* 0x000fe400000e0000 */
[----:B------:R-:W4:Y:S01]  /*bae0*/  LDL.64 R2, [R1+0x10] ;  /* 0x0000100001027983 */ /* 0x000f220000100a00 */
[----:B------:R-:W-:Y:S02]  /*baf0*/  R2UR UR6, R12 ;  /* 0x000000000c0672ca */ /* 0x000fe400000e0000 */
[----:B------:R-:W-:Y:S01]  /*bb00*/  R2UR UR7, R13 ;  /* 0x000000000d0772ca */ /* 0x000fe200000e0000 */
[----:B------:R-:W-:-:S02]  /*bb10*/  VIADD R12, R8, 0x304 ;  /* 0x00000304080c7836 */ /* 0x000fc40000000000 */
[----:B------:R-:W-:Y:S01]  /*bb20*/  IMAD.MOV.U32 R13, RZ, RZ, 0x40000040 ;  /* 0x40000040ff0d7424 */ /* 0x000fe200078e00ff */
[----:B------:R-:W-:Y:S02]  /*bb30*/  WARPGROUP.DEPBAR.LE gsb0, 0x0 ;  /* 0x00008000000079c5 */ /* 0x000fe40000010000 */
        /* <DEDUP_REMOVED lines=10> */
[----:B------:R-:W-:Y:S01]  /*bbe0*/  VIADD R12, R8, 0x306 ;  /* 0x00000306080c7836 */ /* 0x000fe20000000000 */
[----:B---3--:R-:W-:Y:S01]  /*bbf0*/  R2UR UR4, R204 ;  /* 0x00000000cc0472ca */ /* 0x008fe200000e0000 */
[----:B------:R-:W-:Y:S01]  /*bc00*/  IMAD.MOV.U32 R13, RZ, RZ, 0x40000040 ;  /* 0x40000040ff0d7424 */ /* 0x000fe200078e00ff */
[----:B------:R-:W-:Y:S02]  /*bc10*/  R2UR UR5, R205 ;  /* 0x00000000cd0572ca */ /* 0x000fe400000e0000 */
[----:B------:R-:W3:Y:S01]  /*bc20*/  LDL.64 R204, [R1] ;  /* 0x0000000001cc7983 */ /* 0x000ee20000100a00 */
        /* <DEDUP_REMOVED lines=9> */
[----:B----4-:R-:W-:Y:S02]  /*bcc0*/  R2UR UR4, R2 ;  /* 0x00000000020472ca */ /* 0x010fe400000e0000 */
[----:B------:R-:W-:Y:S01]  /*bcd0*/  R2UR UR5, R3 ;  /* 0x00000000030572ca */ /* 0x000fe200000e0000 */
[----:B------:R-:W-:Y:S01]  /*bce0*/  VIADD R12, R8, 0x602 ;  /* 0x00000602080c7836 */ /* 0x000fe20000000000 */
[----:B------:R-:W-:Y:S01]  /*bcf0*/  UMOV UR38, UR42 ;  /* 0x0000002a00267c82 */ /* 0x000fe20008000000 */
[----:B------:R-:W-:Y:S01]  /*bd00*/  IMAD.MOV.U32 R13, RZ, RZ, 0x40000040 ;  /* 0x40000040ff0d7424 */ /* 0x000fe200078e00ff */
[----:B------:R0:W5:Y:S01]  /*bd10*/  LDL.LU.64 R2, [R1+0xa8] ;  /* 0x0000a80001027983 */ /* 0x0001620000300a00 */
[----:B------:R-:W-:-:S02]  /*bd20*/  WARPGROUP.DEPBAR.LE gsb0, 0x0 ;  /* 0x00008000000079c5 */ /* 0x000fc40000010000 */
[----:B------:R-:W-:-:S06]  /*bd30*/  WARPGROUP.ARRIVE ;  /* 0x00000000000079c5 */ /* 0x000fcc0000000000 */
[----:B------:R-:W-:Y:S01]  /*bd40*/  HGMMA.64x96x16.F32 R152, gdesc[UR4], R152, gsb0 ;  /* 0x01600000049879f0 */ /* 0x000fe20008000898 */
[----:B------:R-:W-:Y:S02]  /*bd50*/  R2UR UR6, R12 ;  /* 0x000000000c0672ca */ /* 0x000fe400000e0000 */
[----:B------:R-:W-:Y:S02]  /*bd60*/  R2UR UR7, R13 ;  /* 0x000000000d0772ca */ /* 0x000fe400000e0000 */
[----:B--2---:R-:W-:Y:S02]  /*bd70*/  R2UR UR4, R206 ;  /* 0x00000000ce0472ca */ /* 0x004fe400000e0000 */
[----:B------:R-:W-:Y:S01]  /*bd80*/  R2UR UR5, R207 ;  /* 0x00000000cf0572ca */ /* 0x000fe200000e0000 */
[----:B------:R-:W-:Y:S02]  /*bd90*/  WARPGROUP.DEPBAR.LE gsb0, 0x0 ;  /* 0x00008000000079c5 */ /* 0x000fe40000010000 */
[----:B------:R-:W-:-:S10]  /*bda0*/  WARPGROUP.ARRIVE ;  /* 0x00000000000079c5 */ /* 0x000fd40000000000 */
[----:B------:R-:W-:Y:S01]  /*bdb0*/  HGMMA.64x96x16.F32 R152, gdesc[UR4], R152, gsb0 ;  /* 0x01600000049879f0 */ /* 0x000fe20008000898 */
[----:B------:R-:W-:Y:S02]  /*bdc0*/  VIADD R12, R8, 0x604 ;  /* 0x00000604080c7836 */ /* 0x000fe40000000000 */
[----:B------:R-:W-:Y:S01]  /*bdd0*/  IMAD.MOV.U32 R13, RZ, RZ, 0x40000040 ;  /* 0x40000040ff0d7424 */ /* 0x000fe200078e00ff */
[----:B---3--:R-:W-:Y:S02]  /*bde0*/  R2UR UR4, R204 ;  /* 0x00000000cc0472ca */ /* 0x008fe400000e0000 */
[----:B------:R-:W-:Y:S02]  /*bdf0*/  R2UR UR6, R12 ;  /* 0x000000000c0672ca */ /* 0x000fe400000e0000 */
        /* <DEDUP_REMOVED lines=8> */
[----:B------:R-:W-:Y:S01]  /*be80*/  R2UR UR7, R13 ;  /* 0x000000000d0772ca */ /* 0x000fe200000e0000 */
[----:B------:R-:W-:Y:S01]  /*be90*/  UMOV UR4, UR52 ;  /* 0x0000003400047c82 */ /* 0x000fe20008000000 */
[----:B------:R-:W-:Y:S01]  /*bea0*/  UMOV UR5, UR53 ;  /* 0x0000003500057c82 */ /* 0x000fe20008000000 */
[----:B------:R-:W-:Y:S02]  /*beb0*/  VIADD R12, R8, 0x900 ;  /* 0x00000900080c7836 */ /* 0x000fe40000000000 */
[----:B------:R-:W-:Y:S01]  /*bec0*/  IMAD.MOV.U32 R13, RZ, RZ, 0x40000040 ;  /* 0x40000040ff0d7424 */ /* 0x000fe200078e00ff */
[----:B------:R-:W-:Y:S02]  /*bed0*/  WARPGROUP.DEPBAR.LE gsb0, 0x0 ;  /* 0x00008000000079c5 */ /* 0x000fe40000010000 */
[----:B------:R-:W-:-:S06]  /*bee0*/  WARPGROUP.ARRIVE ;  /* 0x00000000000079c5 */ /* 0x000fcc0000000000 */
        /* <DEDUP_REMOVED lines=32> */
[----:B------:R-:W-:Y:S02]  /*c0f0*/  WARPGROUP.DEPBAR.LE gsb0, 0x0 ;  /* 0x00008000000079c5 */ /* 0x000fe40000010000 */
[----:B------:R-:W-:-:S08]  /*c100*/  WARPGROUP.ARRIVE ;  /* 0x00000000000079c5 */ /* 0x000fd00000000000 */
[----:B------:R-:W-:Y:S03]  /*c110*/  HGMMA.64x96x16.F32 R152, gdesc[UR4], R152, gsb0 ;  /* 0x01600000049879f0 */ /* 0x000fe60008000898 */
[----:B------:R-:W-:Y:S02]  /*c120*/  WARPGROUP.DEPBAR.LE gsb0, 0x0 ;  /* 0x00008000000079c5 */ /* 0x000fe40000010000 */
[----:B-1----:R-:W-:-:S04]  /*c130*/  FMNMX.FTZ R0, R152, R10, !PT ;  /* 0x0000000a98007209 */ /* 0x002fc80007810000 */
        /* <DEDUP_REMOVED lines=23> */
[----:B------:R-:W1:Y:S02]  /*c2b0*/  SHFL.BFLY PT, R8, R0, 0x2, 0x1f ;  /* 0x0c401f0000087f89 */ /* 0x000e6400000e0000 */
[----:B-1----:R-:W-:-:S05]  /*c2c0*/  FMNMX.FTZ R0, R0, R8, !PT ;  /* 0x0000000800007209 */ /* 0x002fca0007810000 */
[----:B------:R-:W1:Y:S02]  /*c2d0*/  SHFL.BFLY PT, R8, R0, 0x1, 0x1f ;  /* 0x0c201f0000087f89 */ /* 0x000e6400000e0000 */
[----:B-1----:R-:W-:-:S05]  /*c2e0*/  FMNMX.FTZ R0, R0, R8, !PT ;  /* 0x0000000800007209 */ /* 0x002fca0007810000 */
[C---:B------:R-:W-:Y:S01]  /*c2f0*/  FMUL.FTZ R8, R0.reuse, UR38 ;  /* 0x0000002600087c20 */ /* 0x040fe20008410000 */
[----:B------:R-:W-:-:S03]  /*c300*/  FADD.FTZ R9, -R0, R10 ;  /* 0x0000000a00097221 */ /* 0x000fc60000010100 */
[--C-:B------:R-:W-:Y:S01]  /*c310*/  FFMA.FTZ R152, R152, UR38, -R8.reuse ;  /* 0x0000002698987c23 */ /* 0x100fe20008010808 */
[----:B------:R-:W-:Y:S01]  /*c320*/  FMUL.FTZ R9, R9, UR38 ;  /* 0x0000002609097c20 */ /* 0x000fe20008410000 */
[--C-:B------:R-:W-:Y:S01]  /*c330*/  FFMA.FTZ R153, R153, UR38, -R8.reuse ;  /* 0x0000002699997c23 */ /* 0x100fe20008010808 */
[----:B------:R-:W-:-:S03]  /*c340*/  FFMA.FTZ R156, R156, UR38, -R8 ;  /* 0x000000269c9c7c23 */ /* 0x000fc60008010808 */
[----:B------:R-:W-:Y:S01]  /*c350*/  MUFU.EX2 R152, R152 ;  /* 0x0000009800987308 */ /* 0x000fe20000000800 */
[----:B------:R-:W-:-:S07]  /*c360*/  FFMA.FTZ R157, R157, UR38, -R8 ;  /* 0x000000269d9d7c23 */ /* 0x000fce0008010808 */
[----:B------:R-:W1:Y:S08]  /*c370*/  MUFU.EX2 R9, R9 ;  /* 0x0000000900097308 */ /* 0x000e700000000800 */
[----:B------:R-:W2:Y:S08]  /*c380*/  MUFU.EX2 R153, R153 ;  /* 0x0000009900997308 */ /* 0x000eb00000000800 */
[----:B------:R-:W3:Y:S01]  /*c390*/  MUFU.EX2 R156, R156 ;  /* 0x0000009c009c7308 */ /* 0x000ee20000000800 */
[----:B-1----:R-:W-:-:S07]  /*c3a0*/  FFMA.FTZ R6, R9, R6, R152 ;  /* 0x0000000609067223 */ /* 0x002fce0000010098 */
[----:B------:R-:W1:Y:S01]  /*c3b0*/  MUFU.EX2 R157, R157 ;  /* 0x0000009d009d7308 */ /* 0x000e620000000800 */
[----:B--2---:R-:W-:-:S04]  /*c3c0*/  FADD.FTZ R6, R153, R6 ;  /* 0x0000000699067221 */ /* 0x004fc80000010000 */
[----:B---3--:R-:W-:-:S04]  /*c3d0*/  FADD.FTZ R6, R156, R6 ;  /* 0x000000069c067221 */ /* 0x008fc80000010000 */
[----:B-1----:R-:W-:Y:S01]  /*c3e0*/  FADD.FTZ R10, R157, R6 ;  /* 0x000000069d0a7221 */ /* 0x002fe20000010000 */
        /* <DEDUP_REMOVED lines=23> */
[----:B------:R-:W-:Y:S01]  /*c560*/  FMNMX.FTZ R6, R199, R6, !PT ;  /* 0x00000006c7067209 */ /* 0x000fe20007810000 */
        /* <DEDUP_REMOVED lines=19> */
[----:B------:R-:W-:-:S02]  /*c6a0*/  FFMA.FTZ R197, R197, UR38, -R8 ;  /* 0x00000026c5c57c23 */ /* 0x000fc40008010808 */
[----:B------:R-:W1:Y:S01]  /*c6b0*/  SHFL.BFLY PT, R8, R6, 0x2, 0x1f ;  /* 0x0c401f0006087f89 */ /* 0x000e6200000e0000 */
[----:B------:R-:W2:Y:S01]  /*c6c0*/  S2R R207, SR_TID.X ;  /* 0x0000000000cf7919 */ /* 0x000ea20000002100 */
[----:B-1----:R-:W-:-:S05]  /*c6d0*/  FMNMX.FTZ R8, R6, R8, !PT ;  /* 0x0000000806087209 */ /* 0x002fca0007810000 */
[----:B------:R-:W1:Y:S01]  /*c6e0*/  SHFL.BFLY PT, R6, R8, 0x1, 0x1f ;  /* 0x0c201f0008067f89 */ /* 0x000e6200000e0000 */
[-C--:B------:R-:W-:Y:S01]  /*c6f0*/  FMUL.FTZ R24, R24, R9.reuse ;  /* 0x0000000918187220 */ /* 0x080fe20000410000 */
[----:B------:R-:W-:Y:S01]  /*c700*/  FMUL.FTZ R25, R25, R9 ;  /* 0x0000000919197220 */ /* 0x000fe20000410000 */
[----:B-1----:R-:W-:-:S05]  /*c710*/  FMNMX.FTZ R8, R8, R6, !PT ;  /* 0x0000000608087209 */ /* 0x002fca0007810000 */
[----:B------:R-:W-:-:S04]  /*c720*/  FADD.FTZ R7, -R8, R7 ;  /* 0x0000000708077221 */ /* 0x000fc80000010100 */
[----:B------:R-:W-:-:S04]  /*c730*/  FMUL.FTZ R7, R7, UR38 ;  /* 0x0000002607077c20 */ /* 0x000fc80008410000 */
[----:B------:R1:W3:Y:S01]  /*c740*/  MUFU.EX2 R11, R7 ;  /* 0x00000007000b7308 */ /* 0x0002e20000000800 */
[----:B--2---:R-:W-:Y:S01]  /*c750*/  SHF.R.U32.HI R207, RZ, 0x7, R207 ;  /* 0x00000007ffcf7819 */ /* 0x004fe200000116cf */
[----:B-1----:R-:W-:Y:S02]  /*c760*/  IMAD.MOV.U32 R7, RZ, RZ, 0x40000040 ;  /* 0x40000040ff077424 */ /* 0x002fe400078e00ff */
[-C--:B------:R-:W-:Y:S01]  /*c770*/  FMUL.FTZ R28, R28, R9.reuse ;  /* 0x000000091c1c7220 */ /* 0x080fe20000410000 */
[-C--:B------:R-:W-:Y:S02]  /*c780*/  FMUL.FTZ R29, R29, R9.reuse ;  /* 0x000000091d1d7220 */ /* 0x080fe40000410000 */
[----:B------:R-:W-:Y:S01]  /*c790*/  R2UR UR7, R7 ;  /* 0x00000000070772ca */ /* 0x000fe200000e0000 */
[----:B------:R-:W-:Y:S02]  /*c7a0*/  @!P1 VIADD R7, R4, 0x32440 ;  /* 0x0003244004079836 */ /* 0x000fe40000000000 */
        /* <DEDUP_REMOVED lines=60> */
[----:B------:R-:W-:-:S02]  /*cb70*/  IADD3 R9, -R207, 0xb, RZ ;  /* 0x0000000bcf097810 */ /* 0x000fc40007ffe1ff */
[----:B------:R-:W-:Y:S01]  /*cb80*/  @!P1 PRMT R7, RZ, 0x654, R7 ;  /* 0x00000654ff079816 */ /* 0x000fe20000000007 */
[----:B------:R-:W-:Y:S02]  /*cb90*/  FMUL.FTZ R6, R8, UR38 ;  /* 0x0000002608067c20 */ /* 0x000fe40008410000 */
[----:B------:R0:W-:Y:S06]  /*cba0*/  BAR.ARV R9, 0x100 ;  /* 0x000400090000751d */ /* 0x0001ec0000002000 */
[----:B------:R1:W-:Y:S01]  /*cbb0*/  @!P1 SYNCS.ARRIVE.TRANS64.RED.A1T0 RZ, [R7+URZ], RZ ;  /* 0x000000ff07ff99a7 */ /* 0x0003e2000810043f */
[--C-:B------:R-:W-:Y:S01]  /*cbc0*/  FFMA.FTZ R154, R154, UR38, -R6.reuse ;  /* 0x000000269a9a7c23 */ /* 0x100fe20008010806 */
[--C-:B------:R-:W-:Y:S01]  /*cbd0*/  FFMA.FTZ R155, R155, UR38, -R6.reuse ;  /* 0x000000269b9b7c23 */ /* 0x100fe20008010806 */
[--C-:B------:R-:W-:Y:S01]  /*cbe0*/  FFMA.FTZ R158, R158, UR38, -R6.reuse ;  /* 0x000000269e9e7c23 */ /* 0x100fe20008010806 */
[----:B------:R-:W-:Y:S01]  /*cbf0*/  FFMA.FTZ R159, R159, UR38, -R6 ;  /* 0x000000269f9f7c23 */ /* 0x000fe20008010806 */
[----:B-1----:R-:W-:-:S02]  /*cc00*/  VIADD R7, R207, 0x8 ;  /* 0x00000008cf077836 */ /* 0x002fc40000000000 */
[----:B------:R-:W-:Y:S01]  /*cc10*/  MUFU.EX2 R154, R154 ;  /* 0x0000009a009a7308 */ /* 0x000fe20000000800 */
[--C-:B------:R-:W-:Y:S01]  /*cc20*/  FFMA.FTZ R162, R162, UR38, -R6.reuse ;  /* 0x00000026a2a27c23 */ /* 0x100fe20008010806 */
[--C-:B------:R-:W-:Y:S01]  /*cc30*/  FFMA.FTZ R163, R163, UR38, -R6.reuse ;  /* 0x00000026a3a37c23 */ /* 0x100fe20008010806 */
[--C-:B------:R-:W-:Y:S01]  /*cc40*/  FFMA.FTZ R166, R166, UR38, -R6.reuse ;  /* 0x00000026a6a67c23 */ /* 0x100fe20008010806 */
[----:B------:R1:W-:Y:S01]  /*cc50*/  BAR.SYNC.DEFER_BLOCKING R7, 0x100 ;  /* 0x000400070000751d */ /* 0x0003e20000010000 */
[--C-:B------:R-:W-:Y:S01]  /*cc60*/  FFMA.FTZ R167, R167, UR38, -R6.reuse ;  /* 0x00000026a7a77c23 */ /* 0x100fe20008010806 */
[----:B------:R-:W-:-:S04]  /*cc70*/  FFMA.FTZ R170, R170, UR38, -R6 ;  /* 0x00000026aaaa7c23 */ /* 0x000fc80008010806 */
[----:B------:R-:W2:Y:S01]  /*cc80*/  MUFU.EX2 R155, R155 ;  /* 0x0000009b009b7308 */ /* 0x000ea20000000800 */
[--C-:B------:R-:W-:Y:S01]  /*cc90*/  FFMA.FTZ R171, R171, UR38, -R6.reuse ;  /* 0x00000026abab7c23 */ /* 0x100fe20008010806 */
[--C-:B------:R-:W-:Y:S01]  /*cca0*/  FFMA.FTZ R174, R174, UR38, -R6.reuse ;  /* 0x00000026aeae7c23 */ /* 0x100fe20008010806 */
[--C-:B------:R-:W-:Y:S01]  /*ccb0*/  FFMA.FTZ R175, R175, UR38, -R6.reuse ;  /* 0x00000026afaf7c23 */ /* 0x100fe20008010806 */
[----:B------:R-:W-:-:S04]  /*ccc0*/  FFMA.FTZ R178, R178, UR38, -R6 ;  /* 0x00000026b2b27c23 */ /* 0x000fc80008010806 */
[----:B------:R-:W-:Y:S01]  /*ccd0*/  MUFU.EX2 R209, R158 ;  /* 0x0000009e00d17308 */ /* 0x000fe20000000800 */
[--C-:B------:R-:W-:Y:S01]  /*cce0*/  FFMA.FTZ R179, R179, UR38, -R6.reuse ;  /* 0x00000026b3b37c23 */ /* 0x100fe20008010806 */
[--C-:B------:R-:W-:Y:S01]  /*ccf0*/  FFMA.FTZ R182, R182, UR38, -R6.reuse ;  /* 0x00000026b6b67c23 */ /* 0x100fe20008010806 */
[--C-:B------:R-:W-:Y:S01]  /*cd00*/  FFMA.FTZ R183, R183, UR38, -R6.reuse ;  /* 0x00000026b7b77c23 */ /* 0x100fe20008010806 */
[----:B------:R-:W-:-:S04]  /*cd10*/  FFMA.FTZ R186, R186, UR38, -R6 ;  /* 0x00000026baba7c23 */ /* 0x000fc80008010806 */
[----:B------:R-:W4:Y:S01]  /*cd20*/  MUFU.EX2 R214, R159 ;  /* 0x0000009f00d67308 */ /* 0x000f220000000800 */
[--C-:B------:R-:W-:Y:S01]  /*cd30*/  FFMA.FTZ R187, R187, UR38, -R6.reuse ;  /* 0x00000026bbbb7c23 */ /* 0x100fe20008010806 */
[--C-:B------:R-:W-:Y:S01]  /*cd40*/  FFMA.FTZ R190, R190, UR38, -R6.reuse ;  /* 0x00000026bebe7c23 */ /* 0x100fe20008010806 */
[--C-:B------:R-:W-:Y:S01]  /*cd50*/  FFMA.FTZ R191, R191, UR38, -R6.reuse ;  /* 0x00000026bfbf7c23 */ /* 0x100fe20008010806 */
[--C-:B------:R-:W-:Y:S01]  /*cd60*/  FFMA.FTZ R194, R194, UR38, -R6.reuse ;  /* 0x00000026c2c27c23 */ /* 0x100fe20008010806 */
[--C-:B------:R-:W-:Y:S01]  /*cd70*/  FFMA.FTZ R195, R195, UR38, -R6.reuse ;  /* 0x00000026c3c37c23 */ /* 0x100fe20008010806 */
[--C-:B------:R-:W-:Y:S01]  /*cd80*/  FFMA.FTZ R198, R198, UR38, -R6.reuse ;  /* 0x00000026c6c67c23 */ /* 0x100fe20008010806 */
[----:B------:R-:W-:Y:S01]  /*cd90*/  FFMA.FTZ R199, R199, UR38, -R6 ;  /* 0x00000026c7c77c23 */ /* 0x000fe20008010806 */
[----:B------:R-:W-:-:S04]  /*cda0*/  IMAD.MOV.U32 R6, RZ, RZ, 0xc00 ;  /* 0x00000c00ff067424 */ /* 0x000fc800078e00ff */
[----:B------:R-:W-:Y:S02]  /*cdb0*/  IMAD R6, R200, R6, UR39 ;  /* 0x00000027c8067e24 */ /* 0x000fe4000f8e0206 */
[-C--:B---3--:R-:W-:Y:S01]  /*cdc0*/  FMUL.FTZ R26, R26, R11.reuse ;  /* 0x0000000b1a1a7220 */ /* 0x088fe20000410000 */
[-C--:B------:R-:W-:Y:S01]  /*cdd0*/  FMUL.FTZ R27, R27, R11.reuse ;  /* 0x0000000b1b1b7220 */ /* 0x080fe20000410000 */
[-C--:B------:R-:W-:Y:S01]  /*cde0*/  FMUL.FTZ R30, R30, R11.reuse ;  /* 0x0000000b1e1e7220 */ /* 0x080fe20000410000 */
[-C--:B------:R-:W-:Y:S01]  /*cdf0*/  FMUL.FTZ R31, R31, R11.reuse ;  /* 0x0000000b1f1f7220 */ /* 0x080fe20000410000 */
[----:B------:R-:W-:Y:S01]  /*ce00*/  R2UR UR6, R6 ;  /* 0x00000000060672ca */ /* 0x000fe200000e0000 */
        /* <DEDUP_REMOVED lines=60> */
[----:B------:R-:W-:-:S02]  /*d1d0*/  F2FP.F16.F32.PACK_AB R204, R153, R152 ;  /* 0x0000009899cc723e */ /* 0x000fc400000000ff */
[----:B------:R-:W-:Y:S02]  /*d1e0*/  F2FP.F16.F32.PACK_AB R206, R157, R156 ;  /* 0x0000009c9dce723e */ /* 0x000fe400000000ff */
[----:B--2---:R-:W-:Y:S02]  /*d1f0*/  F2FP.F16.F32.PACK_AB R205, R155, R154 ;  /* 0x0000009a9bcd723e */ /* 0x004fe400000000ff */
[----:B----4-:R-:W-:-:S04]  /*d200*/  F2FP.F16.F32.PACK_AB R207, R214, R209 ;  /* 0x000000d1d6cf723e */ /* 0x010fc800000000ff */
[----:B------:R-:W-:-:S06]  /*d210*/  WARPGROUP.ARRIVE ;  /* 0x00000000000079c5 */ /* 0x000fcc0000000000 */
[----:B------:R-:W-:Y:S01]  /*d220*/  HGMMA.64x256x16.F32 R24, R204, gdesc[UR4].tnspB, R24, gsb0 ;  /* 0x43e00004cc187df0 */ /* 0x000fe20008000818 */
[----:B------:R-:W2:Y:S01]  /*d230*/  MUFU.EX2 R152, R160 ;  /* 0x000000a000987308 */ /* 0x000ea20000000800 */
[----:B------:R-:W-:Y:S02]  /*d240*/  VIADD R12, R6, 0x80 ;  /* 0x00000080060c7836 */ /* 0x000fe40000000000 */
[----:B------:R-:W-:-:S05]  /*d250*/  FFMA.FTZ R5, R11, R5, R154 ;  /* 0x000000050b057223 */ /* 0x000fca000001009a */
[----:B------:R-:W3:Y:S01]  /*d260*/  MUFU.EX2 R161, R161 ;  /* 0x000000a100a17308 */ /* 0x000ee20000000800 */
[----:B------:R-:W-:-:S07]  /*d270*/  R2UR UR6, R12 ;  /* 0x000000000c0672ca */ /* 0x000fce00000e0000 */
[----:B------:R-:W4:Y:S08]  /*d280*/  MUFU.EX2 R154, R164 ;  /* 0x000000a4009a7308 */ /* 0x000f300000000800 */
[----:B------:R-:W0:Y:S08]  /*d290*/  MUFU.EX2 R165, R165 ;  /* 0x000000a500a57308 */ /* 0x000e300000000800 */
[----:B-1----:R-:W-:Y:S08]  /*d2a0*/  MUFU.EX2 R7, R166 ;  /* 0x000000a600077308 */ /* 0x002ff00000000800 */
[----:B------:R-:W1:Y:S01]  /*d2b0*/  MUFU.EX2 R12, R167 ;  /* 0x000000a7000c7308 */ /* 0x000e620000000800 */
[----:B--2---:R-:W-:Y:S01]  /*d2c0*/  FADD.FTZ R10, R152, R10 ;  /* 0x0000000a980a7221 */ /* 0x004fe20000010000 */
[----:B------:R-:W-:-:S03]  /*d2d0*/  IMAD.MOV.U32 R13, RZ, RZ, 0x40000040 ;  /* 0x40000040ff0d7424 */ /* 0x000fc600078e00ff */
[----:B---3--:R-:W-:Y:S02]  /*d2e0*/  FADD.FTZ R10, R161, R10 ;  /* 0x0000000aa10a7221 */ /* 0x008fe40000010000 */
[----:B------:R-:W-:Y:S01]  /*d2f0*/  R2UR UR7, R13 ;  /* 0x000000000d0772ca */ /* 0x000fe200000e0000 */
[----:B------:R-:W-:Y:S01]  /*d300*/  FADD.FTZ R5, R155, R5 ;  /* 0x000000059b057221 */ /* 0x000fe20000010000 */
[----:B----4-:R-:W-:Y:S01]  /*d310*/  FADD.FTZ R156, R154, R10 ;  /* 0x0000000a9a9c7221 */ /* 0x010fe20000010000 */
[----:B------:R-:W-:Y:S02]  /*d320*/  F2FP.F16.F32.PACK_AB R152, R161, R152 ;  /* 0x00000098a198723e */ /* 0x000fe400000000ff */
[C---:B0-----:R-:W-:Y:S02]  /*d330*/  F2FP.F16.F32.PACK_AB R154, R165.reuse, R154 ;  /* 0x0000009aa59a723e */ /* 0x041fe400000000ff */
[----:B-1----:R-:W-:Y:S01]  /*d340*/  F2FP.F16.F32.PACK_AB R155, R12, R7 ;  /* 0x000000070c9b723e */ /* 0x002fe200000000ff */
[----:B------:R-:W-:Y:S08]  /*d350*/  MUFU.EX2 R168, R168 ;  /* 0x000000a800a87308 */ /* 0x000ff00000000800 */
[----:B------:R-:W-:Y:S01]  /*d360*/  MUFU.EX2 R169, R169 ;  /* 0x000000a900a97308 */ /* 0x000fe20000000800 */
[----:B------:R-:W-:-:S07]  /*d370*/  FADD.FTZ R156, R165, R156 ;  /* 0x0000009ca59c7221 */ /* 0x000fce0000010000 */
[----:B------:R-:W-:Y:S01]  /*d380*/  MUFU.EX2 R158, R172 ;  /* 0x000000ac009e7308 */ /* 0x000fe20000000800 */
[----:B------:R-:W-:-:S07]  /*d390*/  WARPGROUP.DEPBAR.LE gsb0, 0x0 ;  /* 0x00008000000079c5 */ /* 0x000fce0000010000 */
[----:B------:R-:W-:Y:S08]  /*d3a0*/  MUFU.EX2 R205, R162 ;  /* 0x000000a200cd7308 */ /* 0x000ff00000000800 */
[----:B------:R-:W0:Y:S02]  /*d3b0*/  MUFU.EX2 R204, R163 ;  /* 0x000000a300cc7308 */ /* 0x000e240000000800 */
[----:B0-----:R-:W-:-:S04]  /*d3c0*/  F2FP.F16.F32.PACK_AB R153, R204, R205 ;  /* 0x000000cdcc99723e */ /* 0x001fc800000000ff */
[----:B------:R-:W-:-:S06]  /*d3d0*/  WARPGROUP.ARRIVE ;  /* 0x00000000000079c5 */ /* 0x000fcc0000000000 */
[----:B------:R-:W-:Y:S01]  /*d3e0*/  HGMMA.64x256x16.F32 R24, R152, gdesc[UR4].tnspB, R24, gsb0 ;  /* 0x43e0000498187df0 */ /* 0x000fe20008000818 */
[----:B------:R-:W-:Y:S08]  /*d3f0*/  MUFU.EX2 R173, R173 ;  /* 0x000000ad00ad7308 */ /* 0x000ff00000000800 */
[----:B------:R-:W-:Y:S08]  /*d400*/  MUFU.EX2 R13, R170 ;  /* 0x000000aa000d7308 */ /* 0x000ff00000000800 */
[----:B------:R-:W-:Y:S08]  /*d410*/  MUFU.EX2 R174, R174 ;  /* 0x000000ae00ae7308 */ /* 0x000ff00000000800 */
[----:B------:R-:W0:Y:S01]  /*d420*/  MUFU.EX2 R175, R175 ;  /* 0x000000af00af7308 */ /* 0x000e220000000800 */
[----:B------:R-:W-:Y:S01]  /*d430*/  FADD.FTZ R156, R168, R156 ;  /* 0x0000009ca89c7221 */ /* 0x000fe20000010000 */
[----:B------:R-:W-:-:S02]  /*d440*/  VIADD R10, R6, 0x100 ;  /* 0x00000100060a7836 */ /* 0x000fc40000000000 */
[----:B------:R-:W-:-:S03]  /*d450*/  IMAD.MOV.U32 R11, RZ, RZ, 0x40000040 ;  /* 0x40000040ff0b7424 */ /* 0x000fc600078e00ff */
[----:B------:R-:W-:Y:S02]  /*d460*/  R2UR UR6, R10 ;  /* 0x000000000a0672ca */ /* 0x000fe400000e0000 */
[----:B------:R-:W-:Y:S02]  /*d470*/  R2UR UR7, R11 ;  /* 0x000000000b0772ca */ /* 0x000fe400000e0000 */
[----:B0-----:R-:W-:Y:S01]  /*d480*/  F2FP.F16.F32.PACK_AB R159, R175, R174 ;  /* 0x000000aeaf9f723e */ /* 0x001fe200000000ff */
        /* <DEDUP_REMOVED lines=9> */
[----:B------:R-:W0:Y:S01]  /*d520*/  MUFU.EX2 R152, R171 ;  /* 0x000000ab00987308 */ /* 0x000e220000000800 */
[C---:B------:R-:W-:Y:S01]  /*d530*/  FADD.FTZ R153, R169.reuse, R156 ;  /* 0x0000009ca9997221 */ /* 0x040fe20000010000 */
[----:B------:R-:W-:-:S03]  /*d540*/  F2FP.F16.F32.PACK_AB R156, R169, R168 ;  /* 0x000000a8a99c723e */ /* 0x000fc600000000ff */
[----:B------:R-:W-:Y:S01]  /*d550*/  FADD.FTZ R153, R158, R153 ;  /* 0x000000999e997221 */ /* 0x000fe20000010000 */
[----:B------:R-:W-:Y:S02]  /*d560*/  F2FP.F16.F32.PACK_AB R158, R173, R158 ;  /* 0x0000009ead9e723e */ /* 0x000fe400000000ff */
[----:B0-----:R-:W-:-:S04]  /*d570*/  F2FP.F16.F32.PACK_AB R157, R152, R13 ;  /* 0x0000000d989d723e */ /* 0x001fc800000000ff */
[----:B------:R-:W-:-:S06]  /*d580*/  WARPGROUP.ARRIVE ;  /* 0x00000000000079c5 */ /* 0x000fcc0000000000 */
[----:B------:R-:W-:Y:S01]  /*d590*/  HGMMA.64x256x16.F32 R24, R156, gdesc[UR4].tnspB, R24, gsb0 ;  /* 0x43e000049c187df0 */ /* 0x000fe20008000818 */
[----:B------:R-:W-:Y:S01]  /*d5a0*/  FADD.FTZ R153, R173, R153 ;  /* 0x00000099ad997221 */ /* 0x000fe20000010000 */
[----:B------:R-:W-:Y:S02]  /*d5b0*/  VIADD R10, R6, 0x180 ;  /* 0x00000180060a7836 */ /* 0x000fe40000000000 */
[----:B------:R-:W-:Y:S02]  /*d5c0*/  IMAD.MOV.U32 R11, RZ, RZ, 0x40000040 ;  /* 0x40000040ff0b7424 */ /* 0x000fe400078e00ff */
[----:B------:R-:W-:Y:S01]  /*d5d0*/  FADD.FTZ R153, R160, R153 ;  /* 0x00000099a0997221 */ /* 0x000fe20000010000 */
[----:B------:R-:W-:-:S03]  /*d5e0*/  R2UR UR6, R10 ;  /* 0x000000000a0672ca */ /* 0x000fc600000e0000 */
[----:B------:R-:W-:Y:S01]  /*d5f0*/  FADD.FTZ R153, R177, R153 ;  /* 0x00000099b1997221 */ /* 0x000fe20000010000 */
[----:B------:R-:W-:Y:S02]  /*d600*/  R2UR UR7, R11 ;  /* 0x000000000b0772ca */ /* 0x000fe400000e0000 */
[----:B------:R-:W-:Y:S01]  /*d610*/  F2FP.F16.F32.PACK_AB R160, R177, R160 ;  /* 0x000000a0b1a0723e */ /* 0x000fe200000000ff */
[----:B------:R-:W-:Y:S01]  /*d620*/  FADD.FTZ R153, R162, R153 ;  /* 0x00000099a2997221 */ /* 0x000fe20000010000 */
[----:B------:R-:W-:Y:S02]  /*d630*/  F2FP.F16.F32.PACK_AB R162, R181, R162 ;  /* 0x000000a2b5a2723e */ /* 0x000fe400000000ff */
[----:B------:R-:W-:Y:S02]  /*d640*/  F2FP.F16.F32.PACK_AB R161, R179, R178 ;  /* 0x000000b2b3a1723e */ /* 0x000fe400000000ff */
[----:B------:R-:W-:Y:S01]  /*d650*/  F2FP.F16.F32.PACK_AB R163, R183, R182 ;  /* 0x000000b6b7a3723e */ /* 0x000fe200000000ff */
[----:B------:R-:W0:Y:S08]  /*d660*/  MUFU.EX2 R164, R184 ;  /* 0x000000b800a47308 */ /* 0x000e300000000800 */
[----:B------:R-:W1:Y:S01]  /*d670*/  MUFU.EX2 R185, R185 ;  /* 0x000000b900b97308 */ /* 0x000e620000000800 */
[----:B------:R-:W-:-:S07]  /*d680*/  FADD.FTZ R153, R181, R153 ;  /* 0x00000099b5997221 */ /* 0x000fce0000010000 */
[----:B------:R-:W-:Y:S01]  /*d690*/  MUFU.EX2 R166, R188 ;  /* 0x000000bc00a67308 */ /* 0x000fe20000000800 */
[----:B------:R-:W-:-:S07]  /*d6a0*/  IMAD.MOV.U32 R11, RZ, RZ, 0x40000040 ;  /* 0x40000040ff0b7424 */ /* 0x000fce00078e00ff */
[----:B------:R-:W-:Y:S08]  /*d6b0*/  MUFU.EX2 R189, R189 ;  /* 0x000000bd00bd7308 */ /* 0x000ff00000000800 */
[----:B------:R-:W-:Y:S08]  /*d6c0*/  MUFU.EX2 R186, R186 ;  /* 0x000000ba00ba7308 */ /* 0x000ff00000000800 */
[----:B------:R-:W2:Y:S08]  /*d6d0*/  MUFU.EX2 R187, R187 ;  /* 0x000000bb00bb7308 */ /* 0x000eb00000000800 */
[----:B------:R-:W-:Y:S08]  /*d6e0*/  MUFU.EX2 R190, R190 ;  /* 0x000000be00be7308 */ /* 0x000ff00000000800 */
[----:B------:R-:W3:Y:S01]  /*d6f0*/  MUFU.EX2 R191, R191 ;  /* 0x000000bf00bf7308 */ /* 0x000ee20000000800 */
[----:B0-----:R-:W-:Y:S01]  /*d700*/  FADD.FTZ R153, R164, R153 ;  /* 0x00000099a4997221 */ /* 0x001fe20000010000 */
[----:B------:R-:W-:Y:S01]  /*d710*/  VIADD R10, R6, 0x200 ;  /* 0x00000200060a7836 */ /* 0x000fe20000000000 */
[----:B-1----:R-:W-:-:S02]  /*d720*/  F2FP.F16.F32.PACK_AB R164, R185, R164 ;  /* 0x000000a4b9a4723e */ /* 0x002fc400000000ff */
[----:B--2---:R-:W-:Y:S02]  /*d730*/  F2FP.F16.F32.PACK_AB R165, R187, R186 ;  /* 0x000000babba5723e */ /* 0x004fe400000000ff */
[----:B---3--:R-:W-:Y:S01]  /*d740*/  F2FP.F16.F32.PACK_AB R167, R191, R190 ;  /* 0x000000bebfa7723e */ /* 0x008fe200000000ff */
[----:B------:R-:W-:Y:S02]  /*d750*/  WARPGROUP.DEPBAR.LE gsb0, 0x0 ;  /* 0x00008000000079c5 */ /* 0x000fe40000010000 */
[----:B------:R-:W-:-:S06]  /*d760*/  WARPGROUP.ARRIVE ;  /* 0x00000000000079c5 */ /* 0x000fcc0000000000 */
[----:B------:R-:W-:Y:S01]  /*d770*/  HGMMA.64x256x16.F32 R24, R160, gdesc[UR4].tnspB, R24, gsb0 ;  /* 0x43e00004a0187df0 */ /* 0x000fe20008000818 */
[----:B------:R-:W-:Y:S01]  /*d780*/  R2UR UR7, R11 ;  /* 0x000000000b0772ca */ /* 0x000fe200000e0000 */
[----:B------:R-:W-:Y:S01]  /*d790*/  FADD.FTZ R11, R185, R153 ;  /* 0x00000099b90b7221 */ /* 0x000fe20000010000 */
[----:B------:R-:W-:-:S03]  /*d7a0*/  R2UR UR6, R10 ;  /* 0x000000000a0672ca */ /* 0x000fc600000e0000 */
[----:B------:R-:W-:Y:S01]  /*d7b0*/  FADD.FTZ R11, R166, R11 ;  /* 0x0000000ba60b7221 */ /* 0x000fe20000010000 */
[C---:B------:R-:W-:Y:S01]  /*d7c0*/  F2FP.F16.F32.PACK_AB R166, R189.reuse, R166 ;  /* 0x000000a6bda6723e */ /* 0x040fe200000000ff */
[----:B------:R-:W0:Y:S08]  /*d7d0*/  MUFU.EX2 R168, R192 ;  /* 0x000000c000a87308 */ /* 0x000e300000000800 */
[----:B------:R-:W1:Y:S01]  /*d7e0*/  MUFU.EX2 R193, R193 ;  /* 0x000000c100c17308 */ /* 0x000e620000000800 */
[----:B------:R-:W-:-:S07]  /*d7f0*/  FADD.FTZ R11, R189, R11 ;  /* 0x0000000bbd0b7221 */ /* 0x000fce0000010000 */
[----:B------:R-:W-:Y:S01]  /*d800*/  MUFU.EX2 R170, R196 ;  /* 0x000000c400aa7308 */ /* 0x000fe20000000800 */
[----:B------:R-:W-:-:S07]  /*d810*/  VIADD R10, R6, 0x280 ;  /* 0x00000280060a7836 */ /* 0x000fce0000000000 */
[----:B------:R-:W-:Y:S08]  /*d820*/  MUFU.EX2 R197, R197 ;  /* 0x000000c500c57308 */ /* 0x000ff00000000800 */
[----:B------:R-:W-:Y:S08]  /*d830*/  MUFU.EX2 R194, R194 ;  /* 0x000000c200c27308 */ /* 0x000ff00000000800 */
[----:B------:R-:W2:Y:S08]  /*d840*/  MUFU.EX2 R195, R195 ;  /* 0x000000c300c37308 */ /* 0x000eb00000000800 */
[----:B------:R-:W-:Y:S08]  /*d850*/  MUFU.EX2 R198, R198 ;  /* 0x000000c600c67308 */ /* 0x000ff00000000800 */
[----:B------:R-:W3:Y:S01]  /*d860*/  MUFU.EX2 R199, R199 ;  /* 0x000000c700c77308 */ /* 0x000ee20000000800 */
[----:B0-----:R-:W-:Y:S01]  /*d870*/  FADD.FTZ R6, R168, R11 ;  /* 0x0000000ba8067221 */ /* 0x001fe20000010000 */
[----:B------:R-:W-:-:S03]  /*d880*/  IMAD.MOV.U32 R11, RZ, RZ, 0x40000040 ;  /* 0x40000040ff0b7424 */ /* 0x000fc600078e00ff */
[C---:B-1----:R-:W-:Y:S01]  /*d890*/  FADD.FTZ R6, R193.reuse, R6 ;  /* 0x00000006c1067221 */ /* 0x042fe20000010000 */
[----:B------:R-:W-:Y:S02]  /*d8a0*/  F2FP.F16.F32.PACK_AB R168, R193, R168 ;  /* 0x000000a8c1a8723e */ /* 0x000fe400000000ff */
[----:B--2---:R-:W-:Y:S01]  /*d8b0*/  F2FP.F16.F32.PACK_AB R169, R195, R194 ;  /* 0x000000c2c3a9723e */ /* 0x004fe200000000ff */
[----:B------:R-:W-:Y:S01]  /*d8c0*/  FADD.FTZ R6, R170, R6 ;  /* 0x00000006aa067221 */ /* 0x000fe20000010000 */
[----:B------:R-:W-:Y:S02]  /*d8d0*/  F2FP.F16.F32.PACK_AB R170, R197, R170 ;  /* 0x000000aac5aa723e */ /* 0x000fe400000000ff */
[----:B---3--:R-:W-:Y:S01]  /*d8e0*/  F2FP.F16.F32.PACK_AB R171, R199, R198 ;  /* 0x000000c6c7ab723e */ /* 0x008fe200000000ff */
[----:B------:R-:W-:Y:S02]  /*d8f0*/  WARPGROUP.DEPBAR.LE gsb0, 0x0 ;  /* 0x00008000000079c5 */ /* 0x000fe40000010000 */
[----:B------:R-:W-:-:S06]  /*d900*/  WARPGROUP.ARRIVE ;  /* 0x00000000000079c5 */ /* 0x000fcc0000000000 */
[----:B------:R-:W-:Y:S01]  /*d910*/  HGMMA.64x256x16.F32 R24, R164, gdesc[UR4].tnspB, R24, gsb0 ;  /* 0x43e00004a4187df0 */ /* 0x000fe20008000818 */
[----:B------:R-:W-:Y:S02]  /*d920*/  R2UR UR6, R10 ;  /* 0x000000000a0672ca */ /* 0x000fe400000e0000 */
[----:B------:R-:W-:Y:S01]  /*d930*/  R2UR UR7, R11 ;  /* 0x000000000b0772ca */ /* 0x000fe200000e0000 */
[----:B------:R-:W-:-:S04]  /*d940*/  FADD.FTZ R5, R209, R5 ;  /* 0x00000005d1057221 */ /* 0x000fc80000010000 */
        /* <DEDUP_REMOVED lines=16> */
[----:B------:R-:W-:Y:S01]  /*da50*/  FADD.FTZ R5, R191, R5 ;  /* 0x00000005bf057221 */ /* 0x000fe20000010000 */
[----:B------:R-:W-:-:S03]  /*da60*/  @!P1 VIADD R4, R4, 0x32460 ;  /* 0x0003246004049836 */ /* 0x000fc60000000000 */
[----:B------:R-:W-:Y:S02]  /*da70*/  FADD.FTZ R5, R194, R5 ;  /* 0x00000005c2057221 */ /* 0x000fe40000010000 */
[----:B------:R-:W-:Y:S02]  /*da80*/  @!P1 PRMT R4, RZ, 0x654, R4 ;  /* 0x00000654ff049816 */ /* 0x000fe40000000004 */
[----:B------:R-:W-:-:S04]  /*da90*/  FADD.FTZ R5, R195, R5 ;  /* 0x00000005c3057221 */ /* 0x000fc80000010000 */
[----:B------:R-:W-:Y:S01]  /*daa0*/  FADD.FTZ R5, R198, R5 ;  /* 0x00000005c6057221 */ /* 0x000fe20000010000 */
[----:B------:R-:W-:Y:S01]  /*dab0*/  FADD.FTZ R6, R197, R6 ;  /* 0x00000006c5067221 */ /* 0x000fe20000010000 */
[----:B------:R-:W-:Y:S02]  /*dac0*/  IMAD.MOV.U32 R7, RZ, RZ, R8 ;  /* 0x000000ffff077224 */ /* 0x000fe400078e0008 */
[----:B------:R-:W-:Y:S01]  /*dad0*/  FADD.FTZ R5, R199, R5 ;  /* 0x00000005c7057221 */ /* 0x000fe20000010000 */
[----:B------:R-:W-:Y:S01]  /*dae0*/  IMAD.MOV.U32 R10, RZ, RZ, R0 ;  /* 0x000000ffff0a7224 */ /* 0x000fe200078e0000 */
[----:B------:R-:W-:Y:S02]  /*daf0*/  WARPGROUP.DEPBAR.LE gsb0, 0x0 ;  /* 0x00008000000079c5 */ /* 0x000fe40000010000 */
[----:B------:R-:W-:-:S06]  /*db00*/  WARPGROUP.ARRIVE ;  /* 0x00000000000079c5 */ /* 0x000fcc0000000000 */
[----:B------:R-:W-:Y:S03]  /*db10*/  HGMMA.64x256x16.F32 R24, R168, gdesc[UR4].tnspB, R24, gsb0 ;  /* 0x43e00004a8187df0 */ /* 0x000fe60008000818 */
[----:B------:R-:W-:Y:S02]  /*db20*/  WARPGROUP.DEPBAR.LE gsb0, 0x0 ;  /* 0x00008000000079c5 */ /* 0x000fe40000010000 */
[----:B------:R0:W-:Y:S01]  /*db30*/  @!P1 SYNCS.ARRIVE.TRANS64.RED.A1T0 RZ, [R4+URZ], RZ ;  /* 0x000000ff04ff99a7 */ /* 0x0001e2000810043f */
[----:B------:R-:W-:Y:S05]  /*db40*/  @P2 BRA `(.L_x_1448) ;  /* 0xffffffd400e82947 */ /* 0x000fea000383ffff */
.L_x_1438:
[----:B------:R-:W-:Y:S05]  /*db50*/  WARPSYNC.ALL ;  /* 0x0000000000007948 */ /* 0x000fea0003800000 */
[----:B-----5:R-:W1:Y:S01]  /*db60*/  SHFL.BFLY PT, R3, R6, 0x2, 0x1f ;  /* 0x0c401f0006037f89 */ /* 0x020e6200000e0000 */
[----:B------:R-:W-:Y:S02]  /*db70*/  IMAD.MOV.U32 R156, RZ, RZ, -0x800000 ;  /* 0xff800000ff9c7424 */ /* 0x000fe400078e00ff */
[----:B------:R-:W-:Y:S01]  /*db80*/  VIADD R200, R200, 0x1 ;  /* 0x00000001c8c87836 */ /* 0x000fe20000000000 */
[----:B------:R2:W-:Y:S08]  /*db90*/  BAR.ARV R9, 0x100 ;  /* 0x000400090000751d */ /* 0x0005f00000002000 */
[----:B------:R-:W-:Y:S06]  /*dba0*/  BAR.ARV 0x8, 0x180 ;  /* 0x0206000000007b1d */ /* 0x000fec0000002000 */
[----:B------:R-:W-:Y:S01]  /*dbb0*/  ISETP.NE.AND P1, PT, R200, 0x2, PT ;  /* 0x00000002c800780c */ /* 0x000fe20003f25270 */
[----:B------:R-:W-:-:S02]  /*dbc0*/  IMAD.MOV.U32 R155, RZ, RZ, -0x800000 ;  /* 0xff800000ff9b7424 */ /* 0x000fc400078e00ff */
[----:B------:R-:W-:Y:S01]  /*dbd0*/  VIADD R228, R228, 0x1 ;  /* 0x00000001e4e47836 */ /* 0x000fe20000000000 */
[----:B------:R-:W-:Y:S01]  /*dbe0*/  SEL R200, R200, RZ, P1 ;  /* 0x000000ffc8c87207 */ /* 0x000fe20000800000 */
[----:B-1----:R-:W-:-:S05]  /*dbf0*/  FADD.FTZ R3, R3, R6 ;  /* 0x0000000603037221 */ /* 0x002fca0000010000 */
[----:B------:R-:W1:Y:S02]  /*dc00*/  SHFL.BFLY PT, R6, R3, 0x1, 0x1f ;  /* 0x0c201f0003067f89 */ /* 0x000e6400000e0000 */
[----:B-1----:R-:W-:Y:S01]  /*dc10*/  FADD.FTZ R6, R3, R6 ;  /* 0x0000000603067221 */ /* 0x002fe20000010000 */
[----:B------:R-:W-:-:S04]  /*dc20*/  IMAD.MOV.U32 R3, RZ, RZ, RZ ;  /* 0x000000ffff037224 */ /* 0x000fc800078e00ff */
[----:B------:R-:W-:-:S13]  /*dc30*/  FSETP.NE.FTZ.AND P0, PT, R6, RZ, PT ;  /* 0x000000ff0600720b */ /* 0x000fda0003f15000 */
[----:B0-----:R-:W0:Y:S08]  /*dc40*/  @P0 MUFU.LG2 R4, R6 ;  /* 0x0000000600040308 */ /* 0x001e300000000c00 */
[----:B------:R1:W3:Y:S02]  /*dc50*/  @P0 MUFU.RCP R3, R6 ;  /* 0x0000000600030308 */ /* 0x0002e40000001000 */
[----:B-1----:R-:W-:-:S02]  /*dc60*/  IMAD.U32 R6, RZ, RZ, UR38 ;  /* 0x00000026ff067e24 */ /* 0x002fc4000f8e00ff */
[----:B0-----:R-:W-:Y:S02]  /*dc70*/  @P0 FMUL.FTZ R4, R4, 0.69314718246459960938 ;  /* 0x3f31721804040820 */ /* 0x001fe40000410000 */
[----:B------:R-:W-:-:S04]  /*dc80*/  @P0 FMUL.FTZ R6, R6, 0.69314718246459960938 ;  /* 0x3f31721806060820 */ /* 0x000fc80000410000 */
[----:B------:R-:W-:Y:S01]  /*dc90*/  @P0 FFMA.FTZ R156, R6, R0, R4 ;  /* 0x00000000069c0223 */ /* 0x000fe20000010004 */
[-C--:B---3--:R-:W-:Y:S01]  /*dca0*/  FMUL.FTZ R152, R24, R3.reuse ;  /* 0x0000000318987220 */ /* 0x088fe20000410000 */
[----:B------:R-:W0:Y:S01]  /*dcb0*/  SHFL.BFLY PT, R0, R5, 0x2, 0x1f ;  /* 0x0c401f0005007f89 */ /* 0x000e2200000e0000 */
        /* <DEDUP_REMOVED lines=23> */
[----:B0-----:R-:W-:Y:S01]  /*de30*/  FADD.FTZ R0, R0, R5 ;  /* 0x0000000500007221 */ /* 0x001fe20000010000 */
[-C--:B------:R-:W-:Y:S01]  /*de40*/  FMUL.FTZ R72, R72, R3.reuse ;  /* 0x0000000348487220 */ /* 0x080fe20000410000 */
[-C--:B------:R-:W-:Y:S01]  /*de50*/  FMUL.FTZ R73, R73, R3.reuse ;  /* 0x0000000349497220 */ /* 0x080fe20000410000 */
[-C--:B------:R-:W-:Y:S01]  /*de60*/  FMUL.FTZ R76, R76, R3.reuse ;  /* 0x000000034c4c7220 */ /* 0x080fe20000410000 */
[-C--:B------:R-:W-:Y:S01]  /*de70*/  FMUL.FTZ R77, R77, R3.reuse ;  /* 0x000000034d4d7220 */ /* 0x080fe20000410000 */
        /* <DEDUP_REMOVED lines=24> */
[----:B0-----:R-:W-:Y:S01]  /*e000*/  FADD.FTZ R4, R0, R4 ;  /* 0x0000000400047221 */ /* 0x001fe20000010000 */
[----:B------:R-:W-:-:S02]  /*e010*/  IMAD.MOV.U32 R0, RZ, RZ, RZ ;  /* 0x000000ffff007224 */ /* 0x000fc400078e00ff */
[-C--:B------:R-:W-:Y:S01]  /*e020*/  FMUL.FTZ R125, R125, R3.reuse ;  /* 0x000000037d7d7220 */ /* 0x080fe20000410000 */
        /* <DEDUP_REMOVED lines=12> */
[----:B------:R-:W-:-:S03]  /*e0f0*/  FMUL.FTZ R149, R149, R3 ;  /* 0x0000000395957220 */ /* 0x000fc60000410000 */
[----:B------:R-:W0:Y:S08]  /*e100*/  @P0 MUFU.LG2 R5, R4 ;  /* 0x0000000400050308 */ /* 0x000e300000000c00 */
[----:B------:R1:W3:Y:S02]  /*e110*/  @P0 MUFU.RCP R0, R4 ;  /* 0x0000000400000308 */ /* 0x0002e40000001000 */
[----:B-1----:R-:W-:-:S02]  /*e120*/  IMAD.U32 R4, RZ, RZ, UR38 ;  /* 0x00000026ff047e24 */ /* 0x002fc4000f8e00ff */
[----:B0-----:R-:W-:Y:S02]  /*e130*/  @P0 FMUL.FTZ R5, R5, 0.69314718246459960938 ;  /* 0x3f31721805050820 */ /* 0x001fe40000410000 */
[----:B------:R-:W-:-:S04]  /*e140*/  @P0 FMUL.FTZ R4, R4, 0.69314718246459960938 ;  /* 0x3f31721804040820 */ /* 0x000fc80000410000 */
[----:B------:R-:W-:Y:S01]  /*e150*/  @P0 FFMA.FTZ R155, R4, R8, R5 ;  /* 0x00000008049b0223 */ /* 0x000fe20000010005 */
        /* <DEDUP_REMOVED lines=64> */
[----:B------:R-:W-:-:S02]  /*e560*/  SEL R0, RZ, 0x1, P1 ;  /* 0x00000001ff007807 */ /* 0x000fc40000800000 */
[----:B------:R-:W-:Y:S02]  /*e570*/  PLOP3.LUT P0, PT, PT, PT, PT, 0x8, 0x0 ;  /* 0x000000000000781c */ /* 0x000fe40003f0e170 */
[----:B--2---:R-:W-:-:S11]  /*e580*/  LOP3.LUT R208, R208, R0, RZ, 0x3c, !PT ;  /* 0x00000000d0d07212 */ /* 0x004fd600078e3cff */
.L_x_1395:
        /* <DEDUP_REMOVED lines=11> */
[----:B------:R-:W-:Y:S01]  /*e640*/  ISETP.NE.AND P0, PT, R223, RZ, PT ;  /* 0x000000ffdf00720c */ /* 0x000fe20003f05270 */
        /* <DEDUP_REMOVED lines=193> */
[----:B--2---:R-:W-:Y:S01]  /*f260*/  @P0 IADD3 R14, P3, R225, UR6, RZ ;  /* 0x00000006e10e0c10 */ /* 0x004fe2000ff7e0ff */
[----:B------:R-:W-:Y:S02]  /*f270*/  ULDC UR6, c[0x0][0xb88] ;  /* 0x0002e20000067ab9 */ /* 0x000fe40000000800 */
[----:B------:R-:W-:Y:S01]  /*f280*/  IMAD.U32 R0, RZ, RZ, UR6 ;  /* 0x00000006ff007e24 */ /* 0x000fe2000f8e00ff */
[----:B------:R-:W-:Y:S01]  /*f290*/  @P0 IADD3.X R15, R226, UR7, RZ, P3, !PT ;  /* 0x00000007e20f0c10 */ /* 0x000fe20009ffe4ff */
[----:B------:R2:W5:Y:S01]  /*f2a0*/  @P1 LDG.E R3, desc[UR60][R8.64] ;  /* 0x0000003c08031981 */ /* 0x000562000c1e1900 */
[----:B------:R-:W-:Y:S01]  /*f2b0*/  IMAD.MOV.U32 R20, RZ, RZ, 0xab8 ;  /* 0x00000ab8ff147424 */ /* 0x000fe200078e00ff */
[----:B------:R-:W-:Y:S02]  /*f2c0*/  ISETP.GT.AND P2, PT, R223, 0x1, PT ;  /* 0x00000001df00780c */ /* 0x000fe40003f44270 */
[----:B------:R2:W5:Y:S02]  /*f2d0*/  @P0 LDG.E R0, desc[UR60][R14.64] ;  /* 0x0000003c0e000981 */ /* 0x000564000c1e1900 */
[----:B------:R-:W-:-:S04]  /*f2e0*/  SEL R20, R20, 0xa78, P2 ;  /* 0x00000a7814147807 */ /* 0x000fc80001000000 */
[----:B------:R2:W3:Y:S08]  /*f2f0*/  LDC.64 R10, c[0x0][R20+0x220] ;  /* 0x00008800140a7b82 */ /* 0x0004f00000000a00 */
[----:B------:R2:W4:Y:S01]  /*f300*/  LDC.64 R12, c[0x0][R20+0x218] ;  /* 0x00008600140c7b82 */ /* 0x0005220000000a00 */
[----:B------:R-:W-:Y:S05]  /*f310*/  @P0 BRA `(.L_x_1451) ;  /* 0x0000000000100947 */ /* 0x000fea0003800000 */
[----:B------:R-:W-:Y:S05]  /*f320*/  @!P1 BRA `(.L_x_1451) ;  /* 0x00000000000c9947 */ /* 0x000fea0003800000 */
[----:B-----5:R-:W3:Y:S04]  /*f330*/  LDG.E R0, desc[UR60][R8.64] ;  /* 0x0000003c08007981 */ /* 0x020ee8000c1e1900 */
[----:B--2---:R-:W3:Y:S02]  /*f340*/  LDG.E R8, desc[UR60][R8.64+0x4] ;  /* 0x0000043c08087981 */ /* 0x004ee4000c1e1900 */
[----:B---3--:R-:W-:-:S07]  /*f350*/  IMAD.IADD R0, R8, 0x1, -R0 ;  /* 0x0000000108007824 */ /* 0x008fce00078e0a00 */
.L_x_1451:
[----:B--2---:R-:W2:Y:S01]  /*f360*/  LDL.LU R14, [R1+0x88] ;  /* 0x00008800010e7983 */ /* 0x004ea20000300800 */
[----:B------:R-:W0:Y:S03]  /*f370*/  LDC R154, c[0x0][0xce8] ;  /* 0x00033a00ff9a7b82 */ /* 0x000e260000000800 */
[----:B------:R-:W2:Y:S01]  /*f380*/  LDL R21, [R1+0x98] ;  /* 0x0000980001157983 */ /* 0x000ea20000100800 */
[----:B------:R-:W-:-:S03]  /*f390*/  ISETP.NE.U32.AND P0, PT, RZ, UR4, PT ;  /* 0x00000004ff007c0c */ /* 0x000fc6000bf05070 */
[----:B------:R-:W2:Y:S01]  /*f3a0*/  LDL R158, [R1+0x94] ;  /* 0x00009400019e7983 */ /* 0x000ea20000100800 */
[----:B------:R-:W2:Y:S01]  /*f3b0*/  LDC.64 R8, c[0x0][R20+0x228] ;  /* 0x00008a0014087b82 */ /* 0x000ea20000000a00 */
[----:B------:R-:W-:Y:S02]  /*f3c0*/  ISETP.NE.AND.EX P0, PT, RZ, UR5, PT, P0 ;  /* 0x00000005ff007c0c */ /* 0x000fe4000bf05300 */
[----:B------:R-:W2:Y:S02]  /*f3d0*/  LDL R157, [R1+0x8c] ;  /* 0x00008c00019d7983 */ /* 0x000ea40000100800 */
[----:B------:R-:W-:Y:S02]  /*f3e0*/  SEL R224, R224, RZ, !P0 ;  /* 0x000000ffe0e07207 */ /* 0x000fe40004000000 */
[----:B0-----:R-:W-:-:S03]  /*f3f0*/  ISETP.NE.AND P1, PT, R154, 0x1, PT ;  /* 0x000000019a00780c */ /* 0x001fc60003f25270 */
[----:B---3--:R-:W-:Y:S02]  /*f400*/  IMAD R11, R11, R224, RZ ;  /* 0x000000e00b0b7224 */ /* 0x008fe400078e02ff */
[-C--:B----4-:R-:W-:Y:S02]  /*f410*/  IMAD R15, R13, R222.reuse, RZ ;  /* 0x000000de0d0f7224 */ /* 0x090fe400078e02ff */
[----:B------:R-:W-:-:S06]  /*f420*/  IMAD.WIDE.U32 R12, R12, R222, RZ ;  /* 0x000000de0c0c7225 */ /* 0x000fcc00078e00ff */
[----:B-1----:R-:W0:Y:S01]  /*f430*/  @P1 LDC R40, c[0x0][0xcec] ;  /* 0x00033b00ff281b82 */ /* 0x002e220000000800 */
[----:B------:R-:W-:Y:S02]  /*f440*/  IMAD.IADD R15, R13, 0x1, R15 ;  /* 0x000000010d0f7824 */ /* 0x000fe400078e020f */
[----:B-----5:R-:W-:Y:S01]  /*f450*/  IMAD R0, R0, R154, RZ ;  /* 0x0000009a00007224 */ /* 0x020fe200078e02ff */
[----:B--2---:R-:W-:-:S05]  /*f460*/  SEL R14, R14, RZ, !P0 ;  /* 0x000000ff0e0e7207 */ /* 0x004fca0004000000 */
[C---:B------:R-:W-:Y:S02]  /*f470*/  IMAD R14, R10.reuse, R14, R11 ;  /* 0x0000000e0a0e7224 */ /* 0x040fe400078e020b */
[----:B------:R-:W-:-:S04]  /*f480*/  IMAD.WIDE.U32 R10, R10, R224, RZ ;  /* 0x000000e00a0a7225 */ /* 0x000fc800078e00ff */
[----:B------:R-:W-:Y:S01]  /*f490*/  IMAD.IADD R11, R11, 0x1, R14 ;  /* 0x000000010b0b7824 */ /* 0x000fe200078e020e */
[----:B------:R-:W-:Y:S02]  /*f4a0*/  IADD3 R14, P0, P3, R10, R12, R3 ;  /* 0x0000000c0a0e7210 */ /* 0x000fe40007b1e003 */
[----:B------:R-:W1:Y:S01]  /*f4b0*/  @P1 LDC R10, c[0x0][0xcf0] ;  /* 0x00033c00ff0a1b82 */ /* 0x000e620000000800 */
[----:B------:R-:W-:Y:S01]  /*f4c0*/  SEL R12, R230, RZ, P2 ;  /* 0x000000ffe60c7207 */ /* 0x000fe20001000000 */
[----:B------:R-:W-:-:S04]  /*f4d0*/  IMAD R21, R229, 0x80, R21 ;  /* 0x00000080e5157824 */ /* 0x000fc800078e0215 */
[-C--:B------:R-:W-:Y:S02]  /*f4e0*/  IMAD R9, R9, R12.reuse, RZ ;  /* 0x0000000c09097224 */ /* 0x080fe400078e02ff */
[----:B------:R-:W-:Y:S01]  /*f4f0*/  IMAD.WIDE.U32 R12, R8, R12, RZ ;  /* 0x0000000c080c7225 */ /* 0x000fe200078e00ff */
[----:B------:R-:W-:-:S04]  /*f500*/  SHF.R.S32.HI R8, RZ, 0x1f, R3 ;  /* 0x0000001fff087819 */ /* 0x000fc80000011403 */
[----:B------:R-:W-:Y:S01]  /*f510*/  IADD3.X R15, R11, R15, R8, P0, P3 ;  /* 0x0000000f0b0f7210 */ /* 0x000fe200007e6408 */
[----:B0-----:R-:W-:-:S04]  /*f520*/  @P1 IMAD.HI.U32 R11, R21, R40, RZ ;  /* 0x00000028150b1227 */ /* 0x001fc800078e00ff */
[----:B------:R-:W-:Y:S02]  /*f530*/  IMAD.MOV.U32 R40, RZ, RZ, R21 ;  /* 0x000000ffff287224 */ /* 0x000fe400078e0015 */
[----:B------:R-:W-:Y:S01]  /*f540*/  IMAD.IADD R9, R13, 0x1, R9 ;  /* 0x000000010d097824 */ /* 0x000fe200078e0209 */
[----:B-1----:R-:W-:Y:S02]  /*f550*/  @P1 SHF.R.U32.HI R40, RZ, R10, R11 ;  /* 0x0000000aff281219 */ /* 0x002fe4000001160b */
[----:B------:R0:W1:Y:S02]  /*f560*/  LDC.64 R10, c[0x0][R20+0x210] ;  /* 0x00008400140a7b82 */ /* 0x0000640000000a00 */
[----:B------:R-:W-:Y:S02]  /*f570*/  IADD3 R12, P0, P3, R40, R14, R12 ;  /* 0x0000000e280c7210 */ /* 0x000fe40007b1e00c */
[----:B------:R-:W-:-:S04]  /*f580*/  SHF.R.S32.HI R13, RZ, 0x1f, R40 ;  /* 0x0000001fff0d7819 */ /* 0x000fc80000011428 */
[----:B------:R-:W-:Y:S02]  /*f590*/  IADD3.X R13, R13, R15, R9, P0, P3 ;  /* 0x0000000f0d0d7210 */ /* 0x000fe400007e6409 */
[----:B------:R-:W2:Y:S01]  /*f5a0*/  LDC.64 R14, c[0x0][0xca8] ;  /* 0x00032a00ff0e7b82 */ /* 0x000ea20000000a00 */
[----:B0-----:R-:W-:-:S04]  /*f5b0*/  IMAD.MOV R20, RZ, RZ, -R40 ;  /* 0x000000ffff147224 */ /* 0x001fc800078e0a28 */
[----:B------:R-:W-:-:S05]  /*f5c0*/  IMAD R20, R154, R20, R21 ;  /* 0x000000149a147224 */ /* 0x000fca00078e0215 */
[----:B------:R-:W-:Y:S01]  /*f5d0*/  SHF.R.S32.HI R9, RZ, 0x1f, R20 ;  /* 0x0000001fff097819 */ /* 0x000fe20000011414 */
[----:B--2---:R-:W0:Y:S08]  /*f5e0*/  @!P2 LDC R14, c[0x0][0xc50] ;  /* 0x00031400ff0eab82 */ /* 0x004e300000000800 */
[----:B------:R-:W2:Y:S01]  /*f5f0*/  @!P2 LDC R15, c[0x0][0xc54] ;  /* 0x00031500ff0fab82 */ /* 0x000ea20000000800 */
[----:B-1----:R-:W-:-:S02]  /*f600*/  IMAD R11, R11, R20, RZ ;  /* 0x000000140b0b7224 */ /* 0x002fc400078e02ff */
[----:B------:R-:W-:-:S04]  /*f610*/  IMAD.WIDE.U32 R12, R10, R20, R12 ;  /* 0x000000140a0c7225 */ /* 0x000fc800078e000c */
[----:B------:R-:W-:-:S04]  /*f620*/  IMAD R9, R10, R9, R11 ;  /* 0x000000090a097224 */ /* 0x000fc800078e020b */
[----:B------:R-:W-:Y:S01]  /*f630*/  IMAD.IADD R9, R13, 0x1, R9 ;  /* 0x000000010d097824 */ /* 0x000fe200078e0209 */
[----:B0-----:R-:W-:-:S04]  /*f640*/  LEA R14, P0, R12, R14, 0x2 ;  /* 0x0000000e0c0e7211 */ /* 0x001fc800078010ff */
[----:B--2---:R-:W-:Y:S01]  /*f650*/  LEA.HI.X R9, R12, R15, R9, 0x2, P0 ;  /* 0x0000000f0c097211 */ /* 0x004fe200000f1409 */
[----:B------:R-:W-:Y:S01]  /*f660*/  SHFL.IDX PT, R10, R14, RZ, 0x1c1f ;  /* 0x001c1fff0e0a7589 */ /* 0x000fe200000e0000 */
[----:B------:R-:W-:-:S03]  /*f670*/  IMAD R20, R229, 0x80, R158 ;  /* 0x00000080e5147824 */ /* 0x000fc600078e029e */
[----:B------:R-:W0:Y:S04]  /*f680*/  SHFL.IDX PT, R11, R9, RZ, 0x1c1f ;  /* 0x001c1fff090b7589 */ /* 0x000e2800000e0000 */
[----:B------:R-:W-:Y:S04]  /*f690*/  SHFL.IDX PT, R12, R14, 0x1, 0x1c1f ;  /* 0x003c1f000e0c7f89 */ /* 0x000fe800000e0000 */
[----:B------:R1:W2:Y:S01]  /*f6a0*/  SHFL.IDX PT, R13, R9, 0x1, 0x1c1f ;  /* 0x003c1f00090d7f89 */ /* 0x0002a200000e0000 */
        /* <DEDUP_REMOVED lines=9> */
[----:B------:R-:W-:-:S07]  /*f740*/  ULDC.64 UR4, c[0x0][0xba0] ;  /* 0x0002e80000047ab9 */ /* 0x000fce0000000a00 */
[----:B------:R-:W2:Y:S01]  /*f750*/  @P1 LDC R20, c[0x0][0xcf0] ;  /* 0x00033c00ff141b82 */ /* 0x000ea20000000800 */
        /* <DEDUP_REMOVED lines=8> */
[----:B------:R-:W-:Y:S02]  /*f7e0*/  LOP3.LUT R44, R45, 0x380, RZ, 0xc0, !PT ;  /* 0x000003802d2c7812 */ /* 0x000fe400078ec0ff */
[C---:B------:R-:W-:Y:S02]  /*f7f0*/  IADD3 R29, P2, R6.reuse, 0x2000, RZ ;  /* 0x00002000061d7810 */ /* 0x040fe40007f5e0ff */
[C---:B------:R-:W-:Y:S02]  /*f800*/  IADD3 R33, P3, R6.reuse, 0x3000, RZ ;  /* 0x0000300006217810 */ /* 0x040fe40007f7e0ff */
[----:B------:R-:W-:-:S02]  /*f810*/  IADD3 R37, P4, R6, 0x4000, RZ ;  /* 0x0000400006257810 */ /* 0x000fc40007f9e0ff */
[----:B------:R-:W-:Y:S02]  /*f820*/  SHF.R.U64 R44, R44, 0x3, RZ ;  /* 0x000000032c2c7819 */ /* 0x000fe400000012ff */
[----:B------:R-:W-:Y:S02]  /*f830*/  LOP3.LUT R24, R25, 0x380, RZ, 0xc0, !PT ;  /* 0x0000038019187812 */ /* 0x000fe400078ec0ff */
[----:B------:R-:W-:Y:S02]  /*f840*/  LOP3.LUT R28, R29, 0x380, RZ, 0xc0, !PT ;  /* 0x000003801d1c7812 */ /* 0x000fe400078ec0ff */
[----:B------:R-:W-:Y:S02]  /*f850*/  LOP3.LUT R32, R33, 0x380, RZ, 0xc0, !PT ;  /* 0x0000038021207812 */ /* 0x000fe400078ec0ff */
[----:B------:R-:W-:Y:S02]  /*f860*/  LOP3.LUT R36, R37, 0x380, RZ, 0xc0, !PT ;  /* 0x0000038025247812 */ /* 0x000fe400078ec0ff */
[----:B------:R-:W-:Y:S01]  /*f870*/  LOP3.LUT R44, R44, R45, RZ, 0x3c, !PT ;  /* 0x0000002d2c2c7212 */ /* 0x000fe200078e3cff */
[----:B------:R-:W-:Y:S01]  /*f880*/  IMAD.X R45, RZ, RZ, R7, P5 ;  /* 0x000000ffff2d7224 */ /* 0x000fe200028e0607 */
[----:B------:R-:W-:-:S02]  /*f890*/  IADD3 R65, P5, R6, 0xa000, RZ ;  /* 0x0000a00006417810 */ /* 0x000fc40007fbe0ff */
[----:B------:R-:W-:Y:S02]  /*f8a0*/  SHF.R.U64 R24, R24, 0x3, RZ ;  /* 0x0000000318187819 */ /* 0x000fe400000012ff */
[----:B------:R-:W-:Y:S01]  /*f8b0*/  SHF.R.U64 R28, R28, 0x3, RZ ;  /* 0x000000031c1c7819 */ /* 0x000fe200000012ff */
[----:B------:R-:W-:Y:S01]  /*f8c0*/  IMAD R8, R8, UR4, RZ ;  /* 0x0000000408087c24 */ /* 0x000fe2000f8e02ff */
[----:B------:R-:W-:Y:S01]  /*f8d0*/  SHF.R.U64 R32, R32, 0x3, RZ ;  /* 0x0000000320207819 */ /* 0x000fe200000012ff */
[----:B------:R-:W5:Y:S01]  /*f8e0*/  LD.E.128 R44, desc[UR60][R44.64] ;  /* 0x0000003c2c2c7980 */ /* 0x000f62000c101d00 */
[----:B------:R-:W-:Y:S02]  /*f8f0*/  SHF.R.U64 R36, R36, 0x3, RZ ;  /* 0x0000000324247819 */ /* 0x000fe400000012ff */
[----:B------:R-:W-:Y:S02]  /*f900*/  LOP3.LUT R64, R65, 0x380, RZ, 0xc0, !PT ;  /* 0x0000038041407812 */ /* 0x000fe400078ec0ff */
        /* <DEDUP_REMOVED lines=9> */
[----:B------:R-:W5:Y:S01]  /*f9a0*/  LD.E.128 R24, desc[UR60][R24.64] ;  /* 0x0000003c18187980 */ /* 0x000f62000c101d00 */
[----:B------:R-:W-:-:S02]  /*f9b0*/  IADD3 R53, P2, R6, 0x7000, RZ ;  /* 0x0000700006357810 */ /* 0x000fc40007f5e0ff */
[C---:B------:R-:W-:Y:S01]  /*f9c0*/  IADD3 R57, P3, R6.reuse, 0x8000, RZ ;  /* 0x0000800006397810 */ /* 0x040fe20007f7e0ff */
[----:B------:R-:W5:Y:S01]  /*f9d0*/  LD.E.128 R28, desc[UR60][R28.64] ;  /* 0x0000003c1c1c7980 */ /* 0x000f62000c101d00 */
[----:B------:R-:W-:Y:S02]  /*f9e0*/  IADD3 R61, P4, R6, 0x9000, RZ ;  /* 0x00009000063d7810 */ /* 0x000fe40007f9e0ff */
[----:B------:R-:W-:Y:S01]  /*f9f0*/  SHF.R.U64 R64, R64, 0x3, RZ ;  /* 0x0000000340407819 */ /* 0x000fe200000012ff */
[----:B------:R-:W5:Y:S01]  /*fa00*/  LD.E.128 R32, desc[UR60][R32.64] ;  /* 0x0000003c20207980 */ /* 0x000f62000c101d00 */
[----:B------:R-:W-:Y:S02]  /*fa10*/  LOP3.LUT R48, R49, 0x380, RZ, 0xc0, !PT ;  /* 0x0000038031307812 */ /* 0x000fe400078ec0ff */
[----:B------:R-:W-:Y:S01]  /*fa20*/  LOP3.LUT R52, R53, 0x380, RZ, 0xc0, !PT ;  /* 0x0000038035347812 */ /* 0x000fe200078ec0ff */
[----:B------:R-:W5:Y:S01]  /*fa30*/  LD.E.128 R36, desc[UR60][R36.64] ;  /* 0x0000003c24247980 */ /* 0x000f62000c101d00 */
[----:B------:R-:W-:-:S02]  /*fa40*/  LOP3.LUT R56, R57, 0x380, RZ, 0xc0, !PT ;  /* 0x0000038039387812 */ /* 0x000fc400078ec0ff */
[----:B------:R-:W-:Y:S02]  /*fa50*/  LOP3.LUT R60, R61, 0x380, RZ, 0xc0, !PT ;  /* 0x000003803d3c7812 */ /* 0x000fe400078ec0ff */
[----:B------:R-:W-:Y:S01]  /*fa60*/  LOP3.LUT R64, R64, R65, RZ, 0x3c, !PT ;  /* 0x0000004140407212 */ /* 0x000fe200078e3cff */
[--C-:B------:R-:W-:Y:S01]  /*fa70*/  IMAD.X R65, RZ, RZ, R7.reuse, P5 ;  /* 0x000000ffff417224 */ /* 0x100fe200028e0607 */
[C---:B------:R-:W-:Y:S02]  /*fa80*/  LOP3.LUT R13, R6.reuse, 0x380, RZ, 0xc0, !PT ;  /* 0x00000380060d7812 */ /* 0x040fe400078ec0ff */
[----:B------:R-:W-:Y:S02]  /*fa90*/  IADD3 R9, P5, R6, 0xf000, RZ ;  /* 0x0000f00006097810 */ /* 0x000fe40007fbe0ff */
[----:B------:R-:W-:Y:S01]  /*faa0*/  SHF.R.U64 R48, R48, 0x3, RZ ;  /* 0x0000000330307819 */ /* 0x000fe200000012ff */
[----:B------:R-:W5:Y:S01]  /*fab0*/  LD.E.128 R64, desc[UR60][R64.64] ;  /* 0x0000003c40407980 */ /* 0x000f62000c101d00 */
[----:B------:R-:W-:Y:S01]  /*fac0*/  SHF.R.U64 R52, R52, 0x3, RZ ;  /* 0x0000000334347819 */ /* 0x000fe200000012ff */
[----:B------:R-:W-:Y:S01]  /*fad0*/  IMAD.X R85, RZ, RZ, R7, P5 ;  /* 0x000000ffff557224 */ /* 0x000fe200028e0607 */
[----:B------:R-:W-:-:S02]  /*fae0*/  SHF.R.U64 R56, R56, 0x3, RZ ;  /* 0x0000000338387819 */ /* 0x000fc400000012ff */
[----:B------:R-:W-:Y:S02]  /*faf0*/  SHF.R.U64 R60, R60, 0x3, RZ ;  /* 0x000000033c3c7819 */ /* 0x000fe400000012ff */
        /* <DEDUP_REMOVED lines=16> */
[----:B------:R-:W-:Y:S01]  /*fc00*/  LOP3.LUT R4, R13, R6, RZ, 0x3c, !PT ;  /* 0x000000060d047212 */ /* 0x000fe200078e3cff */
[----:B------:R-:W5:Y:S01]  /*fc10*/  LD.E.128 R56, desc[UR60][R56.64] ;  /* 0x0000003c38387980 */ /* 0x000f62000c101d00 */
[----:B------:R-:W-:Y:S02]  /*fc20*/  SHF.R.U64 R6, R5, 0x3, RZ ;  /* 0x0000000305067819 */ /* 0x000fe400000012ff */
[----:B------:R-:W-:Y:S01]  /*fc30*/  LOP3.LUT R12, R12, 0xfffffff8, RZ, 0xc0, !PT ;  /* 0xfffffff80c0c7812 */ /* 0x000fe200078ec0ff */
[C---:B------:R-:W-:Y:S01]  /*fc40*/  IMAD R13, R3.reuse, UR5, R8 ;  /* 0x00000005030d7c24 */ /* 0x040fe2000f8e0208 */
[----:B------:R-:W-:Y:S01]  /*fc50*/  LOP3.LUT R84, R6, R9, RZ, 0x3c, !PT ;  /* 0x0000000906547212 */ /* 0x000fe200078e3cff */
[----:B------:R-:W-:Y:S01]  /*fc60*/  IMAD.WIDE.U32 R8, R3, UR4, RZ ;  /* 0x0000000403087c25 */ /* 0x000fe2000f8e00ff */
[----:B------:R-:W-:Y:S01]  /*fc70*/  LOP3.LUT R68, R69, 0x380, RZ, 0xc0, !PT ;  /* 0x0000038045447812 */ /* 0x000fe200078ec0ff */
[----:B------:R-:W-:Y:S01]  /*fc80*/  ULDC.64 UR4, c[0x0][0xbe8] ;  /* 0x0002fa0000047ab9 */ /* 0x000fe20000000a00 */
[----:B------:R-:W-:Y:S01]  /*fc90*/  LOP3.LUT R72, R73, 0x380, RZ, 0xc0, !PT ;  /* 0x0000038049487812 */ /* 0x000fe200078ec0ff */
[----:B------:R-:W-:Y:S01]  /*fca0*/  IMAD.IADD R11, R11, 0x1, -R12 ;  /* 0x000000010b0b7824 */ /* 0x000fe200078e0a0c */
[----:B------:R-:W-:Y:S01]  /*fcb0*/  LOP3.LUT R76, R77, 0x380, RZ, 0xc0, !PT ;  /* 0x000003804d4c7812 */ /* 0x000fe200078ec0ff */
[----:B------:R-:W-:Y:S01]  /*fcc0*/  IMAD.IADD R9, R9, 0x1, R13 ;  /* 0x0000000109097824 */ /* 0x000fe200078e020d */
[----:B------:R-:W-:Y:S01]  /*fcd0*/  LOP3.LUT R80, R81, 0x380, RZ, 0xc0, !PT ;  /* 0x0000038051507812 */ /* 0x000fe200078ec0ff */
[----:B------:R-:W-:Y:S01]  /*fce0*/  IMAD R12, R11, 0x20, R10 ;  /* 0x000000200b0c7824 */ /* 0x000fe200078e020a */
[----:B------:R-:W-:Y:S01]  /*fcf0*/  SHF.R.U64 R68, R68, 0x3, RZ ;  /* 0x0000000344447819 */ /* 0x000fe200000012ff */
[----:B------:R-:W-:Y:S01]  /*fd00*/  IMAD.WIDE.U32 R8, R222, UR4, R8 ;  /* 0x00000004de087c25 */ /* 0x000fe2000f8e0008 */
[----:B------:R-:W-:Y:S01]  /*fd10*/  SHF.R.U64 R72, R72, 0x3, RZ ;  /* 0x0000000348487819 */ /* 0x000fe200000012ff */
[----:B------:R-:W5:Y:S01]  /*fd20*/  LD.E.128 R60, desc[UR60][R60.64] ;  /* 0x0000003c3c3c7980 */ /* 0x000f62000c101d00 */
[----:B------:R-:W-:Y:S01]  /*fd30*/  SHF.R.U64 R76, R76, 0x3, RZ ;  /* 0x000000034c4c7819 */ /* 0x000fe200000012ff */
[----:B------:R-:W-:Y:S01]  /*fd40*/  IMAD R14, R229, 0x80, R12 ;  /* 0x00000080e50e7824 */ /* 0x000fe200078e020c */
[----:B------:R-:W-:Y:S01]  /*fd50*/  SHF.R.U64 R80, R80, 0x3, RZ ;  /* 0x0000000350507819 */ /* 0x000fe200000012ff */
[----:B------:R-:W-:Y:S01]  /*fd60*/  IMAD.MOV.U32 R5, RZ, RZ, R7 ;  /* 0x000000ffff057224 */ /* 0x000fe200078e0007 */
[----:B------:R-:W-:Y:S01]  /*fd70*/  SHF.R.S32.HI R13, RZ, 0x1f, R224 ;  /* 0x0000001fff0d7819 */ /* 0x000fe200000114e0 */
[----:B------:R-:W-:Y:S01]  /*fd80*/  IMAD R9, R222, UR5, R9 ;  /* 0x00000005de097c24 */ /* 0x000fe2000f8e0209 */
[----:B------:R-:W-:Y:S01]  /*fd90*/  ULDC.64 UR4, c[0x0][0xbf0] ;  /* 0x0002fc0000047ab9 */ /* 0x000fe20000000a00 */
[----:B------:R-:W-:Y:S01]  /*fda0*/  LOP3.LUT R68, R68, R69, RZ, 0x3c, !PT ;  /* 0x0000004544447212 */ /* 0x000fe200078e3cff */
[----:B-1----:R-:W-:Y:S01]  /*fdb0*/  @P1 IMAD.HI.U32 R3, R14, R15, RZ ;  /* 0x0000000f0e031227 */ /* 0x002fe200078e00ff */
[----:B------:R-:W-:Y:S01]  /*fdc0*/  LOP3.LUT R72, R72, R73, RZ, 0x3c, !PT ;  /* 0x0000004948487212 */ /* 0x000fe200078e3cff */
[----:B------:R-:W5:Y:S01]  /*fdd0*/  LD.E.128 R84, desc[UR60][R84.64] ;  /* 0x0000003c54547980 */ /* 0x000f62000c101d00 */
[----:B------:R-:W-:Y:S01]  /*fde0*/  LOP3.LUT R76, R76, R77, RZ, 0x3c, !PT ;  /* 0x0000004d4c4c7212 */ /* 0x000fe200078e3cff */
[--C-:B------:R-:W-:Y:S01]  /*fdf0*/  IMAD.X R69, RZ, RZ, R7.reuse, P0 ;  /* 0x000000ffff457224 */ /* 0x100fe200000e0607 */
[----:B------:R-:W-:Y:S01]  /*fe00*/  LOP3.LUT R80, R80, R81, RZ, 0x3c, !PT ;  /* 0x0000005150507212 */ /* 0x000fe200078e3cff */
[----:B------:R-:W-:-:S02]  /*fe10*/  IMAD.X R73, RZ, RZ, R7, P2 ;  /* 0x000000ffff497224 */ /* 0x000fc400010e0607 */
[--C-:B------:R-:W-:Y:S02]  /*fe20*/  IMAD.X R77, RZ, RZ, R7.reuse, P3 ;  /* 0x000000ffff4d7224 */ /* 0x100fe400018e0607 */
[----:B------:R-:W-:Y:S01]  /*fe30*/  IMAD.X R81, RZ, RZ, R7, P4 ;  /* 0x000000ffff517224 */ /* 0x000fe200020e0607 */
[----:B------:R-:W5:Y:S01]  /*fe40*/  LD.E.128 R68, desc[UR60][R68.64] ;  /* 0x0000003c44447980 */ /* 0x000f62000c101d00 */
[----:B------:R-:W-:Y:S02]  /*fe50*/  IMAD R13, R13, UR4, RZ ;  /* 0x000000040d0d7c24 */ /* 0x000fe4000f8e02ff */
[----:B------:R-:W-:Y:S01]  /*fe60*/  IMAD.MOV.U32 R11, RZ, RZ, R14 ;  /* 0x000000ffff0b7224 */ /* 0x000fe200078e000e */
[----:B--2---:R-:W-:Y:S01]  /*fe70*/  @P1 SHF.R.U32.HI R11, RZ, R20, R3 ;  /* 0x00000014ff0b1219 */ /* 0x004fe20000011603 */
[C---:B------:R-:W-:Y:S01]  /*fe80*/  IMAD R13, R224.reuse, UR5, R13 ;  /* 0x00000005e00d7c24 */ /* 0x040fe2000f8e020d */
[----:B------:R-:W5:Y:S01]  /*fe90*/  LD.E.128 R4, desc[UR60][R4.64] ;  /* 0x0000003c04047980 */ /* 0x000f62000c101d00 */
[----:B------:R-:W-:Y:S01]  /*fea0*/  IMAD.WIDE.U32 R8, R224, UR4, R8 ;  /* 0x00000004e0087c25 */ /* 0x000fe2000f8e0008 */
[----:B------:R-:W-:Y:S01]  /*feb0*/  SHF.R.S32.HI R3, RZ, 0x1f, R11 ;  /* 0x0000001fff037819 */ /* 0x000fe2000001140b */
[----:B------:R-:W-:Y:S01]  /*fec0*/  ULDC.64 UR4, c[0x0][0xbe0] ;  /* 0x0002f80000047ab9 */ /* 0x000fe20000000a00 */
[----:B------:R-:W5:Y:S01]  /*fed0*/  LD.E.128 R72, desc[UR60][R72.64] ;  /* 0x0000003c48487980 */ /* 0x000f62000c101d00 */
[----:B------:R-:W-:-:S03]  /*fee0*/  IMAD.IADD R9, R9, 0x1, R13 ;  /* 0x0000000109097824 */ /* 0x000fc600078e020d */
[----:B------:R-:W5:Y:S01]  /*fef0*/  LD.E.128 R76, desc[UR60][R76.64] ;  /* 0x0000003c4c4c7980 */ /* 0x000f62000c101d00 */
[----:B------:R-:W-:-:S03]  /*ff00*/  IMAD.MOV R13, RZ, RZ, -R11 ;  /* 0x000000ffff0d7224 */ /* 0x000fc600078e0a0b */
[----:B------:R-:W5:Y:S01]  /*ff10*/  LD.E.128 R80, desc[UR60][R80.64] ;  /* 0x0000003c50507980 */ /* 0x000f62000c101d00 */
[----:B------:R-:W-:Y:S01]  /*ff20*/  @!PT LDS RZ, [RZ] ;  /* 0x00000000fffff984 */ /* 0x000fe20000000800 */
[----:B------:R-:W-:Y:S01]  /*ff30*/  @!PT LDS RZ, [RZ] ;  /* 0x00000000fffff984 */ /* 0x000fe20000000800 */
[----:B------:R-:W-:Y:S01]  /*ff40*/  @!PT LDS RZ, [RZ] ;  /* 0x00000000fffff984 */ /* 0x000fe20000000800 */
[----:B------:R-:W-:Y:S01]  /*ff50*/  @!PT LDS RZ, [RZ] ;  /* 0x00000000fffff984 */ /* 0x000fe20000000800 */
[----:B------:R0:W-:Y:S06]  /*ff60*/  MEMBAR.ALL.CTA ;  /* 0x0000000000007992 */ /* 0x0001ec0000008000 */
[----:B0-----:R-:W0:Y:S01]  /*ff70*/  FENCE.VIEW.ASYNC.S ;  /* 0x00000000000073c6 */ /* 0x001e220000000000 */
[----:B------:R-:W-:Y:S02]  /*ff80*/  IMAD R12, R3, UR4, RZ ;  /* 0x00000004030c7c24 */ /* 0x000fe4000f8e02ff */
[----:B------:R-:W-:-:S02]  /*ff90*/  IMAD R13, R154, R13, R14 ;  /* 0x0000000d9a0d7224 */ /* 0x000fc400078e020e */
        /* <DEDUP_REMOVED lines=19> */
.L_x_1672:
        /* <DEDUP_REMOVED lines=14> */
[-C--:B--2---:R-:W-:Y:S02]  /*101b0*/  @!P3 LEA R8, P5, R203, R14.reuse, 0x1 ;  /* 0x0000000ecb08b211 */ /* 0x084fe400078a08ff */
[----:B------:R-:W-:Y:S02]  /*101c0*/  @!P2 LEA R10, P4, R221, R14, 0x1 ;  /* 0x0000000edd0aa211 */ /* 0x000fe400078808ff */
[----:B-1----:R-:W-:Y:S02]  /*101d0*/  @!P3 LEA.HI.X R9, R203, R20, R12, 0x1, P5 ;  /* 0x00000014cb09b211 */ /* 0x002fe400028f0c0c */
[----:B------:R-:W-:-:S02]  /*101e0*/  @!P1 LEA R12, P5, R220, R14, 0x1 ;  /* 0x0000000edc0c9211 */ /* 0x000fc400078a08ff */
[----:B------:R-:W-:Y:S01]  /*101f0*/  @!P2 LEA.HI.X R11, R221, R20, R90, 0x1, P4 ;  /* 0x00000014dd0ba211 */ /* 0x000fe200020f0c5a */
[----:B-----5:R3:W-:Y:S01]  /*10200*/  @!P3 ST.E.128 desc[UR60][R8.64], R4 ;  /* 0x000000040800b985 */ /* 0x0207e2000c101d3c */
[----:B------:R-:W-:Y:S02]  /*10210*/  SHF.R.S32.HI R40, RZ, 0x1f, R15 ;  /* 0x0000001fff287819 */ /* 0x000fe4000001140f */
[C---:B------:R-:W-:Y:S01]  /*10220*/  @!P0 LEA R14, P4, R15.reuse, R14, 0x1 ;  /* 0x0000000e0f0e8211 */ /* 0x040fe200078808ff */
[----:B------:R3:W-:Y:S01]  /*10230*/  @!P2 ST.E.128 desc[UR60][R10.64], R36 ;  /* 0x000000240a00a985 */ /* 0x0007e2000c101d3c */
[-C--:B------:R-:W-:Y:S02]  /*10240*/  @!P1 LEA.HI.X R13, R220, R20.reuse, R88, 0x1, P5 ;  /* 0x00000014dc0d9211 */ /* 0x080fe400028f0c58 */
[----:B------:R-:W-:-:S03]  /*10250*/  @!P0 LEA.HI.X R15, R15, R20, R40, 0x1, P4 ;  /* 0x000000140f0f8211 */ /* 0x000fc600020f0c28 */
[----:B------:R3:W-:Y:S04]  /*10260*/  @!P1 ST.E.128 desc[UR60][R12.64], R56 ;  /* 0x000000380c009985 */ /* 0x0007e8000c101d3c */
[----:B------:R3:W-:Y:S02]  /*10270*/  @!P0 ST.E.128 desc[UR60][R14.64], R72 ;  /* 0x000000480e008985 */ /* 0x0007e4000c101d3c */
.L_x_1455:
[----:B------:R-:W-:Y:S05]  /*10280*/  BSYNC B1 ;  /* 0x0000000000017941 */ /* 0x000fea0003800000 */
.L_x_1454:
[----:B------:R-:W-:Y:S01]  /*10290*/  UMOV UR4, 0xffffffff ;  /* 0xffffffff00047882 */ /* 0x000fe20000000000 */
[----:B---3-5:R-:W-:Y:S02]  /*102a0*/  SHF.R.S32.HI R36, RZ, 0x1f, R89 ;  /* 0x0000001fff247819 */ /* 0x028fe40000011459 */
[----:B------:R-:W-:Y:S05]  /*102b0*/  BRA.DIV UR4, `(.L_x_1456) ;  /* 0x000000c604887947 */ /* 0x000fea000b800000 */
[----:B-1----:R1:W3:Y:S04]  /*102c0*/  SHFL.IDX PT, R20, R21, 0x1, 0x181f ;  /* 0x00381f0015147f89 */ /* 0x0022e800000e0000 */
[----:B--2---:R1:W2:Y:S02]  /*102d0*/  SHFL.IDX PT, R14, R3, 0x1, 0x181f ;  /* 0x00381f00030e7f89 */ /* 0x0042a400000e0000 */
.L_x_1676:
        /* <DEDUP_REMOVED lines=12> */
[-C--:B--2---:R-:W-:Y:S02]  /*103a0*/  @!P3 LEA R4, P5, R203, R14.reuse, 0x1 ;  /* 0x0000000ecb04b211 */ /* 0x084fe400078a08ff */
        /* <DEDUP_REMOVED lines=11> */
.L_x_1458:
[----:B------:R-:W-:Y:S05]  /*10460*/  BSYNC B1 ;  /* 0x0000000000017941 */ /* 0x000fea0003800000 */
.L_x_1457:
[----:B------:R-:W-:-:S03]  /*10470*/  UMOV UR4, 0xffffffff ;  /* 0xffffffff00047882 */ /* 0x000fc60000000000 */
[----:B------:R-:W-:Y:S05]  /*10480*/  BRA.DIV UR4, `(.L_x_1459) ;  /* 0x000000c6045c7947 */ /* 0x000fea000b800000 */
[----:B---3--:R3:W0:Y:S04]  /*10490*/  SHFL.IDX PT, R20, R21, 0x2, 0x181f ;  /* 0x00581f0015147f89 */ /* 0x00862800000e0000 */
[----:B--2---:R3:W2:Y:S02]  /*104a0*/  SHFL.IDX PT, R14, R3, 0x2, 0x181f ;  /* 0x00581f00030e7f89 */ /* 0x0046a400000e0000 */
.L_x_1680:
[----:B----4-:R-:W-:Y:S01]  /*104b0*/  VIADD R5, R91, 0x40 ;  /* 0x000000405b057836 */ /* 0x010fe20000000000 */
        /* <DEDUP_REMOVED lines=23> */
.L_x_1461:
[----:B------:R-:W-:Y:S05]  /*10630*/  BSYNC B1 ;  /* 0x0000000000017941 */ /* 0x000fea0003800000 */
.L_x_1460:
[----:B------:R-:W-:-:S03]  /*10640*/  UMOV UR4, 0xffffffff ;  /* 0xffffffff00047882 */ /* 0x000fc60000000000 */
[----:B------:R-:W-:Y:S05]  /*10650*/  BRA.DIV UR4, `(.L_x_1462) ;  /* 0x000000c604307947 */ /* 0x000fea000b800000 */
[----:B----4-:R4:W0:Y:S04]  /*10660*/  SHFL.IDX PT, R10, R21, 0x3, 0x181f ;  /* 0x00781f00150a7f89 */ /* 0x01082800000e0000 */
[----:B--2---:R4:W2:Y:S02]  /*10670*/  SHFL.IDX PT, R14, R3, 0x3, 0x181f ;  /* 0x00781f00030e7f89 */ /* 0x0048a400000e0000 */
.L_x_1684:
        /* <DEDUP_REMOVED lines=10> */
[-C--:B--2---:R-:W-:Y:S02]  /*10720*/  @!P3 LEA R4, P0, R203, R14.reuse, 0x1 ;  /* 0x0000000ecb04b211 */ /* 0x084fe400078008ff */
[-C--:B------:R-:W-:Y:S02]  /*10730*/  @!P4 LEA R6, P1, R221, R14.reuse, 0x1 ;  /* 0x0000000edd06c211 */ /* 0x080fe400078208ff */
[C---:B------:R-:W-:Y:S02]  /*10740*/  @!P5 LEA R8, P2, R220.reuse, R14, 0x1 ;  /* 0x0000000edc08d211 */ /* 0x040fe400078408ff */
        /* <DEDUP_REMOVED lines=12> */
.L_x_1452:
[----:B------:R-:W1:Y:S01]  /*10810*/  @P1 LDC R7, c[0x0][0xcec] ;  /* 0x00033b00ff071b82 */ /* 0x000e620000000800 */
[----:B------:R-:W-:Y:S01]  /*10820*/  ULDC.64 UR4, c[0x0][0xc08] ;  /* 0x0003020000047ab9 */ /* 0x000fe20000000a00 */
[----:B0-----:R-:W-:Y:S02]  /*10830*/  IMAD.MOV.U32 R10, RZ, RZ, R21 ;  /* 0x000000ffff0a7224 */ /* 0x001fe400078e0015 */
[----:B------:R-:W-:-:S04]  /*10840*/  IMAD R8, R8, UR4, RZ ;  /* 0x0000000408087c24 */ /* 0x000fc8000f8e02ff */
[----:B------:R-:W0:Y:S01]  /*10850*/  @P1 LDC R6, c[0x0][0xcf0] ;  /* 0x00033c00ff061b82 */ /* 0x000e220000000800 */
[----:B------:R-:W-:Y:S02]  /*10860*/  IMAD R8, R3, UR5, R8 ;  /* 0x0000000503087c24 */ /* 0x000fe4000f8e0208 */
[----:B-1----:R-:W-:-:S05]  /*10870*/  @P1 IMAD.HI.U32 R7, R21, R7, RZ ;  /* 0x0000000715071227 */ /* 0x002fca00078e00ff */
[----:B0-----:R-:W-:Y:S01]  /*10880*/  @P1 SHF.R.U32.HI R10, RZ, R6, R7 ;  /* 0x00000006ff0a1219 */ /* 0x001fe20000011607 */
[----:B------:R-:W-:Y:S01]  /*10890*/  IMAD.WIDE.U32 R6, R3, UR4, RZ ;  /* 0x0000000403067c25 */ /* 0x000fe2000f8e00ff */
[----:B------:R-:W-:Y:S01]  /*108a0*/  ULDC.64 UR4, c[0x0][0xc38] ;  /* 0x00030e0000047ab9 */ /* 0x000fe20000000a00 */
[----:B------:R-:W-:Y:S02]  /*108b0*/  SHF.R.S32.HI R3, RZ, 0x1f, R224 ;  /* 0x0000001fff037819 */ /* 0x000fe400000114e0 */
[----:B------:R-:W-:Y:S02]  /*108c0*/  IMAD.IADD R7, R7, 0x1, R8 ;  /* 0x0000000107077824 */ /* 0x000fe400078e0208 */
        /* <DEDUP_REMOVED lines=19> */
[----:B------:R-:W-:Y:S01]  /*10a00*/  IMAD.IADD R7, R7, 0x1, R8 ;  /* 0x0000000107077824 */ /* 0x000fe200078e0208 */
[----:B------:R-:W-:Y:S02]  /*10a10*/  SHF.R.S32.HI R8, RZ, 0x1f, R3 ;  /* 0x0000001fff087819 */ /* 0x000fe40000011403 */
[----:B------:R-:W-:Y:S01]  /*10a20*/  PRMT R10, RZ, 0x654, R10 ;  /* 0x00000654ff0a7816 */ /* 0x000fe2000000000a */
[----:B------:R-:W-:-:S03]  /*10a30*/  IMAD.WIDE.U32 R6, R3, UR4, R6 ;  /* 0x0000000403067c25 */ /* 0x000fc6000f8e0006 */
[----:B------:R0:W-:Y:S01]  /*10a40*/  SYNCS.ARRIVE.TRANS64.RED.A1T0 RZ, [R10+URZ], RZ ;  /* 0x000000ff0aff79a7 */ /* 0x0001e2000810043f */
[----:B------:R-:W-:-:S04]  /*10a50*/  IMAD R8, R8, UR4, RZ ;  /* 0x0000000408087c24 */ /* 0x000fc8000f8e02ff */
[----:B------:R-:W-:Y:S01]  /*10a60*/  IMAD R8, R3, UR5, R8 ;  /* 0x0000000503087c24 */ /* 0x000fe2000f8e0208 */
[----:B------:R-:W-:Y:S02]  /*10a70*/  ULDC.64 UR4, c[0x0][0xc00] ;  /* 0x0003000000047ab9 */ /* 0x000fe40000000a00 */
[----:B------:R-:W-:Y:S01]  /*10a80*/  LEA R3, P0, R6, UR4, 0x2 ;  /* 0x0000000406037c11 */ /* 0x000fe2000f8010ff */
[----:B------:R-:W-:Y:S01]  /*10a90*/  IMAD.IADD R8, R7, 0x1, R8 ;  /* 0x0000000107087824 */ /* 0x000fe200078e0208 */
[----:B------:R-:W-:-:S04]  /*10aa0*/  UMOV UR4, 0xffffffff ;  /* 0xffffffff00047882 */ /* 0x000fc80000000000 */
[----:B------:R-:W-:Y:S01]  /*10ab0*/  LEA.HI.X R8, R6, UR5, R8, 0x2, P0 ;  /* 0x0000000506087c11 */ /* 0x000fe200080f1408 */
[----:B0-----:R-:W-:Y:S06]  /*10ac0*/  BRA.DIV UR4, `(.L_x_1464) ;  /* 0x000000c2045c7947 */ /* 0x001fec000b800000 */
[----:B------:R0:W1:Y:S04]  /*10ad0*/  SHFL.IDX PT, R21, R8, RZ, 0x1c1f ;  /* 0x001c1fff08157589 */ /* 0x00006800000e0000 */
[----:B------:R0:W2:Y:S02]  /*10ae0*/  SHFL.IDX PT, R12, R3, RZ, 0x1c1f ;  /* 0x001c1fff030c7589 */ /* 0x0000a400000e0000 */
.L_x_1687:
        /* <DEDUP_REMOVED lines=29> */
[----:B-1----:R-:W-:Y:S01]  /*10cc0*/  @!P0 LEA R6, P2, R11, R12, 0x2 ;  /* 0x0000000c0b068211 */ /* 0x002fe200078410ff */
[----:B------:R-:W-:-:S03]  /*10cd0*/  VIADD R28, R232, 0x60 ;  /* 0x00000060e81c7836 */ /* 0x000fc60000000000 */
        /* <DEDUP_REMOVED lines=8> */
[C---:B------:R-:W-:Y:S01]  /*10d60*/  VIADD R14, R232.reuse, 0x20 ;  /* 0x00000020e80e7836 */ /* 0x040fe20000000000 */
        /* <DEDUP_REMOVED lines=13> */
[----:B------:R-:W-:-:S02]  /*10e40*/  VIADD R24, R232, 0x60 ;  /* 0x00000060e8187836 */ /* 0x000fc40000000000 */
[C---:B------:R-:W-:Y:S01]  /*10e50*/  VIADD R25, R232.reuse, 0x70 ;  /* 0x00000070e8197836 */ /* 0x040fe20000000000 */
[----:B------:R-:W-:Y:S01]  /*10e60*/  @!P2 LEA.HI.X R7, R11, R21, R13, 0x2, P0 ;  /* 0x000000150b07a211 */ /* 0x000fe200000f140d */
[----:B------:R-:W-:Y:S01]  /*10e70*/  VIADD R11, R232, 0x30 ;  /* 0x00000030e80b7836 */ /* 0x000fe20000000000 */
[----:B------:R-:W-:Y:S01]  /*10e80*/  ISETP.GE.AND P0, PT, R154, UR4, PT ;  /* 0x000000049a007c0c */ /* 0x000fe2000bf06270 */
[----:B------:R-:W-:Y:S01]  /*10e90*/  VIADD R13, R232, 0x48 ;  /* 0x00000048e80d7836 */ /* 0x000fe20000000000 */
[----:B------:R-:W-:Y:S01]  /*10ea0*/  SHF.R.S32.HI R24, RZ, 0x1f, R24 ;  /* 0x0000001fff187819 */ /* 0x000fe20000011418 */
[----:B------:R1:W-:Y:S01]  /*10eb0*/  @!P2 ST.E.64 desc[UR60][R6.64], R44 ;  /* 0x0000002c0600a985 */ /* 0x0003e2000c101b3c */
[----:B------:R-:W-:Y:S02]  /*10ec0*/  SHF.R.S32.HI R11, RZ, 0x1f, R11 ;  /* 0x0000001fff0b7819 */ /* 0x000fe4000001140b */
[----:B------:R-:W-:Y:S02]  /*10ed0*/  SHF.R.S32.HI R25, RZ, 0x1f, R25 ;  /* 0x0000001fff197819 */ /* 0x000fe40000011419 */
[----:B-1----:R-:W-:-:S04]  /*10ee0*/  @!P3 LEA R6, P2, R10, R12, 0x2 ;  /* 0x0000000c0a06b211 */ /* 0x002fc800078410ff */
[-C--:B------:R-:W-:Y:S02]  /*10ef0*/  @!P3 LEA.HI.X R7, R10, R21.reuse, R11, 0x2, P2 ;  /* 0x000000150a07b211 */ /* 0x080fe400010f140b */
        /* <DEDUP_REMOVED lines=12> */
[----:B------:R-:W-:Y:S01]  /*10fc0*/  VIADD R20, R232, 0x50 ;  /* 0x00000050e8147836 */ /* 0x000fe20000000000 */
[----:B--2---:R-:W-:-:S03]  /*10fd0*/  @!P2 LEA R10, P5, R13, R12, 0x2 ;  /* 0x0000000c0d0aa211 */ /* 0x004fc600078a10ff */
[----:B------:R1:W-:Y:S01]  /*10fe0*/  @!P0 ST.E.64 desc[UR60][R6.64], R56 ;  /* 0x0000003806008985 */ /* 0x0003e2000c101b3c */
[----:B------:R-:W-:Y:S02]  /*10ff0*/  ISETP.GE.AND P0, PT, R28, UR4, PT ;  /* 0x000000041c007c0c */ /* 0x000fe4000bf06270 */
[----:B------:R-:W-:Y:S01]  /*11000*/  @!P2 LEA.HI.X R11, R13, R21, R15, 0x2, P5 ;  /* 0x000000150d0ba211 */ /* 0x000fe200028f140f */
[C---:B------:R-:W-:Y:S01]  /*11010*/  VIADD R13, R232.reuse, 0x68 ;  /* 0x00000068e80d7836 */ /* 0x040fe20000000000 */
[----:B------:R-:W-:Y:S01]  /*11020*/  SHF.R.S32.HI R20, RZ, 0x1f, R20 ;  /* 0x0000001fff147819 */ /* 0x000fe20000011414 */
[----:B------:R-:W-:Y:S02]  /*11030*/  VIADD R15, R232, 0x58 ;  /* 0x00000058e80f7836 */ /* 0x000fe40000000000 */
[----:B------:R2:W-:Y:S01]  /*11040*/  @!P2 ST.E.64 desc[UR60][R10.64], R60 ;  /* 0x0000003c0a00a985 */ /* 0x0005e2000c101b3c */
[----:B------:R-:W-:Y:S02]  /*11050*/  ISETP.GE.AND P2, PT, R13, UR4, PT ;  /* 0x000000040d007c0c */ /* 0x000fe4000bf46270 */
[----:B------:R-:W-:-:S02]  /*11060*/  SHF.R.S32.HI R15, RZ, 0x1f, R15 ;  /* 0x0000001fff0f7819 */ /* 0x000fc4000001140f */
[----:B-1----:R-:W-:-:S04]  /*11070*/  @!P3 LEA R6, P4, R40, R12, 0x2 ;  /* 0x0000000c2806b211 */ /* 0x002fc800078810ff */
[----:B------:R-:W-:Y:S01]  /*11080*/  @!P3 LEA.HI.X R7, R40, R21, R20, 0x2, P4 ;  /* 0x000000152807b211 */ /* 0x000fe200020f1414 */
[----:B------:R-:W-:Y:S01]  /*11090*/  VIADD R20, R232, 0x70 ;  /* 0x00000070e8147836 */ /* 0x000fe20000000000 */
[----:B--2---:R-:W-:-:S03]  /*110a0*/  @!P1 LEA R10, P5, R14, R12, 0x2 ;  /* 0x0000000c0e0a9211 */ /* 0x004fc600078a10ff */
[----:B------:R1:W-:Y:S01]  /*110b0*/  @!P3 ST.E.64 desc[UR60][R6.64], R64 ;  /* 0x000000400600b985 */ /* 0x0003e2000c101b3c */
[----:B------:R-:W-:Y:S02]  /*110c0*/  ISETP.GE.AND P3, PT, R20, UR4, PT ;  /* 0x0000000414007c0c */ /* 0x000fe4000bf66270 */
[----:B------:R-:W-:Y:S01]  /*110d0*/  @!P1 LEA.HI.X R11, R14, R21, R15, 0x2, P5 ;  /* 0x000000150e0b9211 */ /* 0x000fe200028f140f */
[C---:B------:R-:W-:Y:S02]  /*110e0*/  VIADD R14, R232.reuse, 0x78 ;  /* 0x00000078e80e7836 */ /* 0x040fe40000000000 */
[----:B------:R-:W-:Y:S02]  /*110f0*/  VIADD R15, R232, 0x68 ;  /* 0x00000068e80f7836 */ /* 0x000fe40000000000 */
[----:B------:R2:W-:Y:S01]  /*11100*/  @!P1 ST.E.64 desc[UR60][R10.64], R68 ;  /* 0x000000440a009985 */ /* 0x0005e2000c101b3c */
[----:B------:R-:W-:Y:S02]  /*11110*/  ISETP.GE.AND P1, PT, R14, UR4, PT ;  /* 0x000000040e007c0c */ /* 0x000fe4000bf26270 */
[----:B------:R-:W-:-:S02]  /*11120*/  SHF.R.S32.HI R15, RZ, 0x1f, R15 ;  /* 0x0000001fff0f7819 */ /* 0x000fc4000001140f */
[----:B-1----:R-:W-:-:S04]  /*11130*/  @!P0 LEA R6, P4, R28, R12, 0x2 ;  /* 0x0000000c1c068211 */ /* 0x002fc800078810ff */
[-C--:B------:R-:W-:Y:S01]  /*11140*/  @!P0 LEA.HI.X R7, R28, R21.reuse, R24, 0x2, P4 ;  /* 0x000000151c078211 */ /* 0x080fe200020f1418 */
        /* <DEDUP_REMOVED lines=13> */
[-C--:B------:R-:W-:Y:S01]  /*11220*/  @!P3 LEA.HI.X R7, R20, R21.reuse, R25, 0x2, P4 ;  /* 0x000000151407b211 */ /* 0x080fe200020f1419 */
[C---:B------:R-:W-:Y:S02]  /*11230*/  VIADD R20, R232.reuse, 0x90 ;  /* 0x00000090e8147836 */ /* 0x040fe40000000000 */
[----:B------:R-:W-:Y:S01]  /*11240*/  VIADD R25, R232, 0x80 ;  /* 0x00000080e8197836 */ /* 0x000fe20000000000 */
        /* <DEDUP_REMOVED lines=52> */
[-C--:B------:R-:W-:Y:S01]  /*11590*/  @!P4 LEA.HI.X R7, R25, R21.reuse, R28, 0x2, P3 ;  /* 0x000000151907c211 */ /* 0x080fe200018f141c */
[C---:B------:R-:W-:Y:S01]  /*115a0*/  VIADD R25, R232.reuse, 0xc8 ;  /* 0x000000c8e8197836 */ /* 0x040fe20000000000 */
[----:B------:R-:W-:Y:S02]  /*115b0*/  ISETP.GE.AND P3, PT, R13, UR4, PT ;  /* 0x000000040d007c0c */ /* 0x000fe4000bf66270 */
[C---:B--2---:R-:W-:Y:S01]  /*115c0*/  @!P1 LEA R10, P5, R15.reuse, R12, 0x2 ;  /* 0x0000000c0f0a9211 */ /* 0x044fe200078a10ff */
[----:B------:R1:W-:Y:S01]  /*115d0*/  @!P4 ST.E.64 desc[UR60][R6.64], R112 ;  /* 0x000000700600c985 */ /* 0x0003e2000c101b3c */
[----:B------:R-:W-:Y:S02]  /*115e0*/  SHF.R.S32.HI R25, RZ, 0x1f, R25 ;  /* 0x0000001fff197819 */ /* 0x000fe40000011419 */
[----:B------:R-:W-:Y:S01]  /*115f0*/  @!P1 LEA.HI.X R11, R15, R21, R20, 0x2, P5 ;  /* 0x000000150f0b9211 */ /* 0x000fe200028f1414 */
[C---:B------:R-:W-:Y:S02]  /*11600*/  VIADD R15, R232.reuse, 0xc0 ;  /* 0x000000c0e80f7836 */ /* 0x040fe40000000000 */
[----:B------:R-:W-:-:S02]  /*11610*/  VIADD R20, R232, 0xd0 ;  /* 0x000000d0e8147836 */ /* 0x000fc40000000000 */
[----:B------:R2:W-:Y:S01]  /*11620*/  @!P1 ST.E.64 desc[UR60][R10.64], R116 ;  /* 0x000000740a009985 */ /* 0x0005e2000c101b3c */
[----:B------:R-:W-:Y:S02]  /*11630*/  SHF.R.S32.HI R15, RZ, 0x1f, R15 ;  /* 0x0000001fff0f7819 */ /* 0x000fe4000001140f */
[----:B------:R-:W-:Y:S02]  /*11640*/  ISETP.GE.AND P1, PT, R237, UR4, PT ;  /* 0x00000004ed007c0c */ /* 0x000fe4000bf26270 */
[----:B------:R-:W-:Y:S02]  /*11650*/  SHF.R.S32.HI R20, RZ, 0x1f, R20 ;  /* 0x0000001fff147819 */ /* 0x000fe40000011414 */
[----:B-1----:R-:W-:-:S04]  /*11660*/  @!P0 LEA R6, P4, R14, R12, 0x2 ;  /* 0x0000000c0e068211 */ /* 0x002fc800078810ff */
[-C--:B------:R-:W-:Y:S02]  /*11670*/  @!P0 LEA.HI.X R7, R14, R21.reuse, R15, 0x2, P4 ;  /* 0x000000150e078211 */ /* 0x080fe400020f140f */
[CC--:B------:R-:W-:Y:S02]  /*11680*/  @!P3 LEA R14, P4, R13.reuse, R12.reuse, 0x2 ;  /* 0x0000000c0d0eb211 */ /* 0x0c0fe400078810ff */
[----:B--2---:R-:W-:Y:S01]  /*11690*/  @!P2 LEA R10, P5, R24, R12, 0x2 ;  /* 0x0000000c180aa211 */ /* 0x004fe200078a10ff */
        /* <DEDUP_REMOVED lines=10> */
[----:B-1----:R-:W-:Y:S02]  /*11740*/  @!P1 LEA R6, P5, R237, R12, 0x2 ;  /* 0x0000000ced069211 */ /* 0x002fe400078a10ff */
[----:B------:R-:W-:-:S02]  /*11750*/  SHF.R.S32.HI R24, RZ, 0x1f, R234 ;  /* 0x0000001fff187819 */ /* 0x000fc400000114ea */
[-C--:B------:R-:W-:Y:S02]  /*11760*/  @!P1 LEA.HI.X R7, R237, R21.reuse, R13, 0x2, P5 ;  /* 0x00000015ed079211 */ /* 0x080fe400028f140d */
[----:B------:R-:W-:Y:S02]  /*11770*/  SHF.R.S32.HI R13, RZ, 0x1f, R236 ;  /* 0x0000001fff0d7819 */ /* 0x000fe400000114ec */
[CC--:B--2---:R-:W-:Y:S01]  /*11780*/  @!P0 LEA R10, P5, R236.reuse, R12.reuse, 0x2 ;  /* 0x0000000cec0a8211 */ /* 0x0c4fe200078a10ff */
[----:B------:R1:W-:Y:S01]  /*11790*/  @!P1 ST.E.64 desc[UR60][R6.64], R132 ;  /* 0x0000008406009985 */ /* 0x0003e2000c101b3c */
[----:B------:R-:W-:Y:S02]  /*117a0*/  SHF.R.S32.HI R20, RZ, 0x1f, R233 ;  /* 0x0000001fff147819 */ /* 0x000fe400000114e9 */
[----:B------:R-:W-:Y:S02]  /*117b0*/  @!P0 LEA.HI.X R11, R236, R21, R13, 0x2, P5 ;  /* 0x00000015ec0b8211 */ /* 0x000fe400028f140d */
[----:B---3--:R-:W-:-:S02]  /*117c0*/  @!P4 LEA R14, P1, R235, R12, 0x2 ;  /* 0x0000000ceb0ec211 */ /* 0x008fc400078210ff */
[----:B------:R-:W-:Y:S01]  /*117d0*/  SHF.R.S32.HI R13, RZ, 0x1f, R235 ;  /* 0x0000001fff0d7819 */ /* 0x000fe200000114eb */
[----:B------:R3:W-:Y:S03]  /*117e0*/  @!P0 ST.E.64 desc[UR60][R10.64], R136 ;  /* 0x000000880a008985 */ /* 0x0007e6000c101b3c */
[-C--:B------:R-:W-:Y:S02]  /*117f0*/  @!P4 LEA.HI.X R15, R235, R21.reuse, R13, 0x2, P1 ;  /* 0x00000015eb0fc211 */ /* 0x080fe400008f140d */
[CC--:B-1----:R-:W-:Y:S02]  /*11800*/  @!P2 LEA R6, P5, R234.reuse, R12.reuse, 0x2 ;  /* 0x0000000cea06a211 */ /* 0x0c2fe400078a10ff */
[----:B------:R-:W-:Y:S01]  /*11810*/  @!P3 LEA R12, P1, R233, R12, 0x2 ;  /* 0x0000000ce90cb211 */ /* 0x000fe200078210ff */
[----:B------:R3:W-:Y:S01]  /*11820*/  @!P4 ST.E.64 desc[UR60][R14.64], R140 ;  /* 0x0000008c0e00c985 */ /* 0x0007e2000c101b3c */
[----:B------:R-:W-:-:S02]  /*11830*/  @!P2 LEA.HI.X R7, R234, R21, R24, 0x2, P5 ;  /* 0x00000015ea07a211 */ /* 0x000fc400028f1418 */
[----:B------:R-:W-:-:S03]  /*11840*/  @!P3 LEA.HI.X R13, R233, R21, R20, 0x2, P1 ;  /* 0x00000015e90db211 */ /* 0x000fc600008f1414 */
[----:B------:R3:W-:Y:S04]  /*11850*/  @!P2 ST.E.64 desc[UR60][R6.64], R144 ;  /* 0x000000900600a985 */ /* 0x0007e8000c101b3c */
[----:B------:R3:W-:Y:S02]  /*11860*/  @!P3 ST.E.64 desc[UR60][R12.64], R148 ;  /* 0x000000940c00b985 */ /* 0x0007e4000c101b3c */
.L_x_1466:
[----:B------:R-:W-:Y:S05]  /*11870*/  BSYNC B1 ;  /* 0x0000000000017941 */ /* 0x000fea0003800000 */
.L_x_1465:
[----:B------:R-:W-:-:S03]  /*11880*/  UMOV UR4, 0xffffffff ;  /* 0xffffffff00047882 */ /* 0x000fc60000000000 */
[----:B------:R-:W-:Y:S05]  /*11890*/  BRA.DIV UR4, `(.L_x_1467) ;  /* 0x000000b604207947 */ /* 0x000fea000b800000 */
[----:B---3--:R3:W4:Y:S04]  /*118a0*/  SHFL.IDX PT, R10, R8, 0x1, 0x1c1f ;  /* 0x003c1f00080a7f89 */ /* 0x00872800000e0000 */
[----:B0-----:R-:W0:Y:S02]  /*118b0*/  SHFL.IDX PT, R3, R3, 0x1, 0x1c1f ;  /* 0x003c1f0003037f89 */ /* 0x001e2400000e0000 */
.L_x_1691:
[----:B------:R-:W-:-:S13]  /*118c0*/  ISETP.GE.AND P0, PT, R9, R0, PT ;  /* 0x000000000900720c */ /* 0x000fda0003f06270 */
[----:B------:R-:W-:Y:S05]  /*118d0*/  @P0 BRA `(.L_x_1463) ;  /* 0x0000001c00300947 */ /* 0x000fea0003800000 */
[----:B------:R-:W-:Y:S01]  /*118e0*/  ULDC UR4, c[0x0][0xbc8] ;  /* 0x0002f20000047ab9 */ /* 0x000fe20000000800 */
[C---:B------:R-:W-:Y:S01]  /*118f0*/  VIADD R14, R232.reuse, 0x8 ;  /* 0x00000008e80e7836 */ /* 0x040fe20000000000 */
[C---:B------:R-:W-:Y:S01]  /*11900*/  ISETP.GE.AND P2, PT, R232.reuse, UR4, PT ;  /* 0x00000004e8007c0c */ /* 0x040fe2000bf46270 */
[C---:B------:R-:W-:Y:S02]  /*11910*/  VIADD R11, R232.reuse, 0x10 ;  /* 0x00000010e80b7836 */ /* 0x040fe40000000000 */
[----:B------:R-:W-:Y:S01]  /*11920*/  VIADD R15, R232, 0x18 ;  /* 0x00000018e80f7836 */ /* 0x000fe20000000000 */
[----:B------:R-:W-:Y:S01]  /*11930*/  ISETP.GE.AND P3, PT, R14, UR4, PT ;  /* 0x000000040e007c0c */ /* 0x000fe2000bf66270 */
[C---:B------:R-:W-:Y:S01]  /*11940*/  VIADD R20, R232.reuse, 0x8 ;  /* 0x00000008e8147836 */ /* 0x040fe20000000000 */
[----:B------:R-:W-:Y:S01]  /*11950*/  ISETP.GE.AND P1, PT, R11, UR4, PT ;  /* 0x000000040b007c0c */ /* 0x000fe2000bf26270 */
[C---:B--2---:R-:W-:Y:S01]  /*11960*/  VIADD R12, R232.reuse, 0x20 ;  /* 0x00000020e80c7836 */ /* 0x044fe20000000000 */
[----:B------:R-:W-:Y:S01]  /*11970*/  ISETP.GE.AND P0, PT, R15, UR4, PT ;  /* 0x000000040f007c0c */ /* 0x000fe2000bf06270 */
[C---:B------:R-:W-:Y:S01]  /*11980*/  VIADD R13, R232.reuse, 0x10 ;  /* 0x00000010e80d7836 */ /* 0x040fe20000000000 */
[----:B------:R-:W-:Y:S01]  /*11990*/  SHF.R.S32.HI R20, RZ, 0x1f, R20 ;  /* 0x0000001fff147819 */ /* 0x000fe20000011414 */
[----:B-1----:R-:W-:-:S02]  /*119a0*/  VIADD R21, R232, 0x98 ;  /* 0x00000098e8157836 */ /* 0x002fc40000000000 */
[----:B0-----:R-:W-:Y:S01]  /*119b0*/  @!P2 IMAD.MOV.U32 R6, RZ, RZ, R3 ;  /* 0x000000ffff06a224 */ /* 0x001fe200078e0003 */
[----:B------:R-:W-:Y:S01]  /*119c0*/  SHF.R.S32.HI R13, RZ, 0x1f, R13 ;  /* 0x0000001fff0d7819 */ /* 0x000fe2000001140d */
[----:B----4-:R-:W-:Y:S01]  /*119d0*/  @!P2 IMAD.MOV.U32 R7, RZ, RZ, R10 ;  /* 0x000000ffff07a224 */ /* 0x010fe200078e000a */
[----:B------:R-:W-:Y:S02]  /*119e0*/  SHF.R.S32.HI R21, RZ, 0x1f, R21 ;  /* 0x0000001fff157819 */ /* 0x000fe40000011415 */
[----:B---3--:R-:W-:Y:S01]  /*119f0*/  @!P3 LEA R8, P4, R14, R3, 0x2 ;  /* 0x000000030e08b211 */ /* 0x008fe200078810ff */
[----:B------:R-:W-:-:S03]  /*11a00*/  @!P2 IMAD.WIDE R6, R232, 0x4, R6 ;  /* 0x00000004e806a825 */ /* 0x000fc600078e0206 */
[----:B------:R-:W-:Y:S01]  /*11a10*/  @!P3 LEA.HI.X R9, R14, R10, R20, 0x2, P4 ;  /* 0x0000000a0e09b211 */ /* 0x000fe200020f1414 */
[----:B------:R-:W-:Y:S01]  /*11a20*/  VIADD R14, R232, 0x28 ;  /* 0x00000028e80e7836 */ /* 0x000fe20000000000 */
[----:B------:R0:W-:Y:S01]  /*11a30*/  @!P2 ST.E.64 desc[UR60][R6.64], R26 ;  /* 0x0000001a0600a985 */ /* 0x0001e2000c101b3c */
[----:B------:R-:W-:Y:S01]  /*11a40*/  ISETP.GE.AND P2, PT, R12, UR4, PT ;  /* 0x000000040c007c0c */ /* 0x000fe2000bf46270 */
[----:B------:R-:W-:Y:S02]  /*11a50*/  VIADD R20, R232, 0x18 ;  /* 0x00000018e8147836 */ /* 0x000fe40000000000 */
[----:B------:R1:W-:Y:S01]  /*11a60*/  @!P3 ST.E.64 desc[UR60][R8.64], R30 ;  /* 0x0000001e0800b985 */ /* 0x0003e2000c101b3c */
[----:B------:R-:W-:Y:S02]  /*11a70*/  ISETP.GE.AND P3, PT, R14, UR4, PT ;  /* 0x000000040e007c0c */ /* 0x000fe4000bf66270 */
[----:B------:R-:W-:Y:S02]  /*11a80*/  SHF.R.S32.HI R20, RZ, 0x1f, R20 ;  /* 0x0000001fff147819 */ /* 0x000fe40000011414 */
[----:B0-----:R-:W-:-:S04]  /*11a90*/  @!P1 LEA R6, P5, R11, R3, 0x2 ;  /* 0x000000030b069211 */ /* 0x001fc800078a10ff */
[-C--:B------:R-:W-:Y:S01]  /*11aa0*/  @!P1 LEA.HI.X R7, R11, R10.reuse, R13, 0x2, P5 ;  /* 0x0000000a0b079211 */ /* 0x080fe200028f140d */
[C---:B------:R-:W-:Y:S01]  /*11ab0*/  VIADD R11, R232.reuse, 0x30 ;  /* 0x00000030e80b7836 */ /* 0x040fe20000000000 */
[----:B-1----:R-:W-:Y:S01]  /*11ac0*/  @!P0 LEA R8, P4, R15, R3, 0x2 ;  /* 0x000000030f088211 */ /* 0x002fe200078810ff */
[C---:B------:R-:W-:Y:S02]  /*11ad0*/  VIADD R13, R232.reuse, 0x20 ;  /* 0x00000020e80d7836 */ /* 0x040fe40000000000 */
[----:B------:R0:W-:Y:S01]  /*11ae0*/  @!P1 ST.E.64 desc[UR60][R6.64], R34 ;  /* 0x0000002206009985 */ /* 0x0001e2000c101b3c */
[----:B------:R-:W-:Y:S02]  /*11af0*/  ISETP.GE.AND P1, PT, R11, UR4, PT ;  /* 0x000000040b007c0c */ /* 0x000fe4000bf26270 */
[----:B------:R-:W-:Y:S02]  /*11b00*/  SHF.R.S32.HI R13, RZ, 0x1f, R13 ;  /* 0x0000001fff0d7819 */ /* 0x000fe4000001140d */
[----:B------:R-:W-:Y:S01]  /*11b10*/  @!P0 LEA.HI.X R9, R15, R10, R20, 0x2, P4 ;  /* 0x0000000a0f098211 */ /* 0x000fe200020f1414 */
[----:B------:R-:W-:-:S02]  /*11b20*/  VIADD R15, R232, 0x38 ;  /* 0x00000038e80f7836 */ /* 0x000fc40000000000 */
[----:B------:R-:W-:Y:S02]  /*11b30*/  VIADD R20, R232, 0x28 ;  /* 0x00000028e8147836 */ /* 0x000fe40000000000 */
[----:B------:R1:W-:Y:S01]  /*11b40*/  @!P0 ST.E.64 desc[UR60][R8.64], R38 ;  /* 0x0000002608008985 */ /* 0x0003e2000c101b3c */
[----:B------:R-:W-:Y:S02]  /*11b50*/  ISETP.GE.AND P0, PT, R15, UR4, PT ;  /* 0x000000040f007c0c */ /* 0x000fe4000bf06270 */
[----:B------:R-:W-:Y:S02]  /*11b60*/  SHF.R.S32.HI R20, RZ, 0x1f, R20 ;  /* 0x0000001fff147819 */ /* 0x000fe40000011414 */
[----:B0-----:R-:W-:-:S04]  /*11b70*/  @!P2 LEA R6, P5, R12, R3, 0x2 ;  /* 0x000000030c06a211 */ /* 0x001fc800078a10ff */
[-C--:B------:R-:W-:Y:S01]  /*11b80*/  @!P2 LEA.HI.X R7, R12, R10.reuse, R13, 0x2, P5 ;  /* 0x0000000a0c07a211 */ /* 0x080fe200028f140d */
[C---:B------:R-:W-:Y:S02]  /*11b90*/  VIADD R12, R232.reuse, 0x40 ;  /* 0x00000040e80c7836 */ /* 0x040fe40000000000 */
[----:B------:R-:W-:Y:S01]  /*11ba0*/  VIADD R13, R232, 0x30 ;  /* 0x00000030e80d7836 */ /* 0x000fe20000000000 */
[----:B-1----:R-:W-:Y:S01]  /*11bb0*/  @!P3 LEA R8, P4, R14, R3, 0x2 ;  /* 0x000000030e08b211 */ /* 0x002fe200078810ff */
[----:B------:R0:W-:Y:S01]  /*11bc0*/  @!P2 ST.E.64 desc[UR60][R6.64], R4 ;  /* 0x000000040600a985 */ /* 0x0001e2000c101b3c */
[----:B------:R-:W-:Y:S02]  /*11bd0*/  ISETP.GE.AND P2, PT, R12, UR4, PT ;  /* 0x000000040c007c0c */ /* 0x000fe4000bf46270 */
[----:B------:R-:W-:Y:S02]  /*11be0*/  SHF.R.S32.HI R13, RZ, 0x1f, R13 ;  /* 0x0000001fff0d7819 */ /* 0x000fe4000001140d */
[----:B------:R-:W-:Y:S01]  /*11bf0*/  @!P3 LEA.HI.X R9, R14, R10, R20, 0x2, P4 ;  /* 0x0000000a0e09b211 */ /* 0x000fe200020f1414 */
[----:B------:R-:W-:-:S02]  /*11c00*/  VIADD R14, R232, 0x48 ;  /* 0x00000048e80e7836 */ /* 0x000fc40000000000 */
[----:B------:R-:W-:Y:S02]  /*11c10*/  VIADD R20, R232, 0x38 ;  /* 0x00000038e8147836 */ /* 0x000fe40000000000 */
[----:B------:R-:W-:Y:S01]  /*11c20*/  @!P3 ST.E.64 desc[UR60][R8.64], R46 ;  /* 0x0000002e0800b985 */ /* 0x000fe2000c101b3c */
[----:B------:R-:W-:Y:S02]  /*11c30*/  ISETP.GE.AND P3, PT, R14, UR4, PT ;  /* 0x000000040e007c0c */ /* 0x000fe4000bf66270 */
[----:B------:R-:W-:Y:S02]  /*11c40*/  SHF.R.S32.HI R20, RZ, 0x1f, R20 ;  /* 0x0000001fff147819 */ /* 0x000fe40000011414 */
[-C--:B0-----:R-:W-:Y:S02]  /*11c50*/  @!P1 LEA R4, P5, R11, R3.reuse, 0x2 ;  /* 0x000000030b049211 */ /* 0x081fe400078a10ff */
[----:B------:R-:W-:Y:S02]  /*11c60*/  @!P0 LEA R6, P4, R15, R3, 0x2 ;  /* 0x000000030f068211 */ /* 0x000fe400078810ff */
[-C--:B------:R-:W-:Y:S01]  /*11c70*/  @!P1 LEA.HI.X R5, R11, R10.reuse, R13, 0x2, P5 ;  /* 0x0000000a0b059211 */ /* 0x080fe200028f140d */
[C---:B------:R-:W-:Y:S01]  /*11c80*/  VIADD R11, R232.reuse, 0x50 ;  /* 0x00000050e80b7836 */ /* 0x040fe20000000000 */
[----:B------:R-:W-:Y:S01]  /*11c90*/  @!P0 LEA.HI.X R7, R15, R10, R20, 0x2, P4 ;  /* 0x0000000a0f078211 */ /* 0x000fe200020f1414 */
[----:B------:R-:W-:-:S02]  /*11ca0*/  VIADD R13, R232, 0x40 ;  /* 0x00000040e80d7836 */ /* 0x000fc40000000000 */
[----:B------:R0:W-:Y:S01]  /*11cb0*/  @!P1 ST.E.64 desc[UR60][R4.64], R50 ;  /* 0x0000003204009985 */ /* 0x0001e2000c101b3c */
[----:B------:R-:W-:Y:S01]  /*11cc0*/  ISETP.GE.AND P1, PT, R11, UR4, PT ;  /* 0x000000040b007c0c */ /* 0x000fe2000bf26270 */
[C---:B------:R-:W-:Y:S01]  /*11cd0*/  VIADD R15, R232.reuse, 0x58 ;  /* 0x00000058e80f7836 */ /* 0x040fe20000000000 */
[----:B------:R-:W-:Y:S01]  /*11ce0*/  SHF.R.S32.HI R13, RZ, 0x1f, R13 ;  /* 0x0000001fff0d7819 */ /* 0x000fe2000001140d */
[----:B------:R-:W-:Y:S01]  /*11cf0*/  VIADD R20, R232, 0x48 ;  /* 0x00000048e8147836 */ /* 0x000fe20000000000 */
[----:B------:R1:W-:Y:S02]  /*11d00*/  @!P0 ST.E.64 desc[UR60][R6.64], R54 ;  /* 0x0000003606008985 */ /* 0x0003e4000c101b3c */
[----:B------:R-:W-:Y:S02]  /*11d10*/  ISETP.GE.AND P0, PT, R15, UR4, PT ;  /* 0x000000040f007c0c */ /* 0x000fe4000bf06270 */
[----:B------:R-:W-:Y:S02]  /*11d20*/  SHF.R.S32.HI R20, RZ, 0x1f, R20 ;  /* 0x0000001fff147819 */ /* 0x000fe40000011414 */
[----:B0-----:R-:W-:-:S04]  /*11d30*/  @!P2 LEA R4, P5, R12, R3, 0x2 ;  /* 0x000000030c04a211 */ /* 0x001fc800078a10ff */
[-C--:B------:R-:W-:Y:S01]  /*11d40*/  @!P2 LEA.HI.X R5, R12, R10.reuse, R13, 0x2, P5 ;  /* 0x0000000a0c05a211 */ /* 0x080fe200028f140d */
[----:B------:R-:W-:Y:S01]  /*11d50*/  VIADD R12, R232, 0x60 ;  /* 0x00000060e80c7836 */ /* 0x000fe20000000000 */
[----:B-1----:R-:W-:Y:S01]  /*11d60*/  @!P3 LEA R6, P4, R14, R3, 0x2 ;  /* 0x000000030e06b211 */ /* 0x002fe200078810ff */
[----:B------:R-:W-:Y:S02]  /*11d70*/  VIADD R13, R232, 0x50 ;  /* 0x00000050e80d7836 */ /* 0x000fe40000000000 */
        /* <DEDUP_REMOVED lines=77> */
[----:B0-----:R-:W-:Y:S02]  /*12250*/  @!P2 LEA R4, P1, R12, R3, 0x2 ;  /* 0x000000030c04a211 */ /* 0x001fe400078210ff */
[----:B------:R-:W-:-:S02]  /*12260*/  SHF.R.S32.HI R15, RZ, 0x1f, R15 ;  /* 0x0000001fff0f7819 */ /* 0x000fc4000001140f */
[----:B------:R-:W-:Y:S01]  /*12270*/  @!P2 LEA.HI.X R5, R12, R10, R14, 0x2, P1 ;  /* 0x0000000a0c05a211 */ /* 0x000fe200008f140e */
[C---:B------:R-:W-:Y:S01]  /*12280*/  VIADD R14, R232.reuse, 0xc0 ;  /* 0x000000c0e80e7836 */ /* 0x040fe20000000000 */
[----:B------:R-:W-:Y:S01]  /*12290*/  ISETP.GE.AND P1, PT, R13, UR4, PT ;  /* 0x000000040d007c0c */ /* 0x000fe2000bf26270 */
[----:B------:R-:W-:Y:S02]  /*122a0*/  VIADD R12, R232, 0xc8 ;  /* 0x000000c8e80c7836 */ /* 0x000fe40000000000 */
[----:B------:R0:W-:Y:S01]  /*122b0*/  @!P2 ST.E.64 desc[UR60][R4.64], R106 ;  /* 0x0000006a0400a985 */ /* 0x0001e2000c101b3c */
[----:B------:R-:W-:Y:S02]  /*122c0*/  ISETP.GE.AND P2, PT, R14, UR4, PT ;  /* 0x000000040e007c0c */ /* 0x000fe4000bf46270 */
[----:B-1----:R-:W-:-:S04]  /*122d0*/  @!P4 LEA R6, P0, R20, R3, 0x2 ;  /* 0x000000031406c211 */ /* 0x002fc800078010ff */
[----:B------:R-:W-:Y:S02]  /*122e0*/  @!P4 LEA.HI.X R7, R20, R10, R21, 0x2, P0 ;  /* 0x0000000a1407c211 */ /* 0x000fe400000f1415 */
[----:B------:R-:W-:-:S03]  /*122f0*/  ISETP.GE.AND P0, PT, R12, UR4, PT ;  /* 0x000000040c007c0c */ /* 0x000fc6000bf06270 */
[----:B------:R1:W-:Y:S01]  /*12300*/  @!P4 ST.E.64 desc[UR60][R6.64], R110 ;  /* 0x0000006e0600c985 */ /* 0x0003e2000c101b3c */
[----:B0-----:R-:W-:-:S04]  /*12310*/  @!P3 LEA R4, P5, R11, R3, 0x2 ;  /* 0x000000030b04b211 */ /* 0x001fc800078a10ff */
[----:B------:R-:W-:Y:S01]  /*12320*/  @!P3 LEA.HI.X R5, R11, R10, R15, 0x2, P5 ;  /* 0x0000000a0b05b211 */ /* 0x000fe200028f140f */
[C---:B------:R-:W-:Y:S02]  /*12330*/  VIADD R15, R232.reuse, 0xb8 ;  /* 0x000000b8e80f7836 */ /* 0x040fe40000000000 */
[----:B------:R-:W-:Y:S02]  /*12340*/  VIADD R11, R232, 0xd0 ;  /* 0x000000d0e80b7836 */ /* 0x000fe40000000000 */
[----:B------:R0:W-:Y:S01]  /*12350*/  @!P3 ST.E.64 desc[UR60][R4.64], R114 ;  /* 0x000000720400b985 */ /* 0x0001e2000c101b3c */
[----:B------:R-:W-:Y:S02]  /*12360*/  SHF.R.S32.HI R15, RZ, 0x1f, R15 ;  /* 0x0000001fff0f7819 */ /* 0x000fe4000001140f */
[----:B-1----:R-:W-:Y:S02]  /*12370*/  @!P1 LEA R6, P4, R13, R3, 0x2 ;  /* 0x000000030d069211 */ /* 0x002fe400078810ff */
[----:B------:R-:W-:-:S02]  /*12380*/  ISETP.GE.AND P3, PT, R11, UR4, PT ;  /* 0x000000040b007c0c */ /* 0x000fc4000bf66270 */
[----:B------:R-:W-:Y:S01]  /*12390*/  @!P1 LEA.HI.X R7, R13, R10, R15, 0x2, P4 ;  /* 0x0000000a0d079211 */ /* 0x000fe200020f140f */
[----:B------:R-:W-:Y:S01]  /*123a0*/  VIADD R15, R232, 0xc0 ;  /* 0x000000c0e80f7836 */ /* 0x000fe20000000000 */
[-C--:B------:R-:W-:Y:S01]  /*123b0*/  @!P0 LEA R8, P4, R12, R3.reuse, 0x2 ;  /* 0x000000030c088211 */ /* 0x080fe200078810ff */
[----:B------:R-:W-:Y:S02]  /*123c0*/  VIADD R13, R232, 0xc8 ;  /* 0x000000c8e80d7836 */ /* 0x000fe40000000000 */
[----:B------:R-:W-:Y:S01]  /*123d0*/  @!P1 ST.E.64 desc[UR60][R6.64], R118 ;  /* 0x0000007606009985 */ /* 0x000fe2000c101b3c */
[----:B------:R-:W-:Y:S02]  /*123e0*/  SHF.R.S32.HI R15, RZ, 0x1f, R15 ;  /* 0x0000001fff0f7819 */ /* 0x000fe4000001140f */
[----:B0-----:R-:W-:Y:S02]  /*123f0*/  @!P2 LEA R4, P5, R14, R3, 0x2 ;  /* 0x000000030e04a211 */ /* 0x001fe400078a10ff */
[----:B------:R-:W-:-:S02]  /*12400*/  SHF.R.S32.HI R13, RZ, 0x1f, R13 ;  /* 0x0000001fff0d7819 */ /* 0x000fc4000001140d */
[-C--:B------:R-:W-:Y:S02]  /*12410*/  @!P2 LEA.HI.X R5, R14, R10.reuse, R15, 0x2, P5 ;  /* 0x0000000a0e05a211 */ /* 0x080fe400028f140f */
[----:B------:R-:W-:Y:S01]  /*12420*/  @!P0 LEA.HI.X R9, R12, R10, R13, 0x2, P4 ;  /* 0x0000000a0c098211 */ /* 0x000fe200020f140d */
[----:B------:R-:W-:Y:S01]  /*12430*/  VIADD R12, R232, 0xd0 ;  /* 0x000000d0e80c7836 */ /* 0x000fe20000000000 */
[----:B------:R-:W-:Y:S01]  /*12440*/  ISETP.GE.AND P1, PT, R237, UR4, PT ;  /* 0x00000004ed007c0c */ /* 0x000fe2000bf26270 */
[----:B------:R0:W-:Y:S01]  /*12450*/  @!P2 ST.E.64 desc[UR60][R4.64], R122 ;  /* 0x0000007a0400a985 */ /* 0x0001e2000c101b3c */
[----:B------:R-:W-:Y:S02]  /*12460*/  ISETP.GE.AND P4, PT, R236, UR4, PT ;  /* 0x00000004ec007c0c */ /* 0x000fe4000bf86270 */
[----:B------:R-:W-:Y:S01]  /*12470*/  SHF.R.S32.HI R12, RZ, 0x1f, R12 ;  /* 0x0000001fff0c7819 */ /* 0x000fe2000001140c */
[----:B------:R1:W-:Y:S01]  /*12480*/  @!P0 ST.E.64 desc[UR60][R8.64], R126 ;  /* 0x0000007e08008985 */ /* 0x0003e2000c101b3c */
[----:B------:R-:W-:-:S02]  /*12490*/  ISETP.GE.AND P2, PT, R235, UR4, PT ;  /* 0x00000004eb007c0c */ /* 0x000fc4000bf46270 */
[----:B------:R-:W-:Y:S02]  /*124a0*/  ISETP.GE.AND P0, PT, R234, UR4, PT ;  /* 0x00000004ea007c0c */ /* 0x000fe4000bf06270 */
[----:B------:R-:W-:Y:S02]  /*124b0*/  SHF.R.S32.HI R14, RZ, 0x1f, R235 ;  /* 0x0000001fff0e7819 */ /* 0x000fe400000114eb */
[----:B0-----:R-:W-:-:S04]  /*124c0*/  @!P3 LEA R4, P5, R11, R3, 0x2 ;  /* 0x000000030b04b211 */ /* 0x001fc800078a10ff */
[-C--:B------:R-:W-:Y:S02]  /*124d0*/  @!P3 LEA.HI.X R5, R11, R10.reuse, R12, 0x2, P5 ;  /* 0x0000000a0b05b211 */ /* 0x080fe400028f140c */
[----:B------:R-:W-:Y:S02]  /*124e0*/  SHF.R.S32.HI R11, RZ, 0x1f, R237 ;  /* 0x0000001fff0b7819 */ /* 0x000fe400000114ed */
[CC--:B------:R-:W-:Y:S01]  /*124f0*/  @!P1 LEA R6, P5, R237.reuse, R3.reuse, 0x2 ;  /* 0x00000003ed069211 */ /* 0x0c0fe200078a10ff */
[----:B------:R0:W-:Y:S01]  /*12500*/  @!P3 ST.E.64 desc[UR60][R4.64], R130 ;  /* 0x000000820400b985 */ /* 0x0001e2000c101b3c */
[----:B------:R-:W-:Y:S02]  /*12510*/  SHF.R.S32.HI R12, RZ, 0x1f, R236 ;  /* 0x0000001fff0c7819 */ /* 0x000fe400000114ec */
[----:B------:R-:W-:Y:S02]  /*12520*/  @!P1 LEA.HI.X R7, R237, R10, R11, 0x2, P5 ;  /* 0x0000000aed079211 */ /* 0x000fe400028f140b */
[----:B-1----:R-:W-:-:S02]  /*12530*/  @!P2 LEA R8, P5, R235, R3, 0x2 ;  /* 0x00000003eb08a211 */ /* 0x002fc400078a10ff */
[----:B------:R-:W-:Y:S01]  /*12540*/  SHF.R.S32.HI R11, RZ, 0x1f, R234 ;  /* 0x0000001fff0b7819 */ /* 0x000fe200000114ea */
[----:B------:R1:W-:Y:S01]  /*12550*/  @!P1 ST.E.64 desc[UR60][R6.64], R134 ;  /* 0x0000008606009985 */ /* 0x0003e2000c101b3c */
[----:B------:R-:W-:Y:S02]  /*12560*/  @!P2 LEA.HI.X R9, R235, R10, R14, 0x2, P5 ;  /* 0x0000000aeb09a211 */ /* 0x000fe400028f140e */
[----:B0-----:R-:W-:-:S04]  /*12570*/  @!P4 LEA R4, P3, R236, R3, 0x2 ;  /* 0x00000003ec04c211 */ /* 0x001fc800078610ff */
[----:B------:R-:W-:Y:S02]  /*12580*/  @!P4 LEA.HI.X R5, R236, R10, R12, 0x2, P3 ;  /* 0x0000000aec05c211 */ /* 0x000fe400018f140c */
[----:B------:R-:W-:-:S03]  /*12590*/  @!P0 LEA R12, P3, R234, R3, 0x2 ;  /* 0x00000003ea0c8211 */ /* 0x000fc600078610ff */
[----:B------:R1:W-:Y:S01]  /*125a0*/  @!P4 ST.E.64 desc[UR60][R4.64], R138 ;  /* 0x0000008a0400c985 */ /* 0x0003e2000c101b3c */
[----:B------:R-:W-:-:S03]  /*125b0*/  @!P0 LEA.HI.X R13, R234, R10, R11, 0x2, P3 ;  /* 0x0000000aea0d8211 */ /* 0x000fc600018f140b */
[----:B------:R1:W-:Y:S04]  /*125c0*/  @!P2 ST.E.64 desc[UR60][R8.64], R142 ;  /* 0x0000008e0800a985 */ /* 0x0003e8000c101b3c */
[----:B------:R1:W-:Y:S01]  /*125d0*/  @!P0 ST.E.64 desc[UR60][R12.64], R146 ;  /* 0x000000920c008985 */ /* 0x0003e2000c101b3c */
[----:B------:R-:W-:-:S13]  /*125e0*/  ISETP.GE.AND P0, PT, R233, UR4, PT ;  /* 0x00000004e9007c0c */ /* 0x000fda000bf06270 */
[----:B-1----:R-:W-:Y:S05]  /*125f0*/  @P0 BRA `(.L_x_1463) ;  /* 0x0000000c00e80947 */ /* 0x002fea0003800000 */
[----:B------:R-:W-:Y:S02]  /*12600*/  SHF.R.S32.HI R11, RZ, 0x1f, R233 ;  /* 0x0000001fff0b7819 */ /* 0x000fe400000114e9 */
[----:B------:R-:W-:-:S04]  /*12610*/  LEA R4, P0, R233, R3, 0x2 ;  /* 0x00000003e9047211 */ /* 0x000fc800078010ff */
[----:B------:R-:W-:-:S05]  /*12620*/  LEA.HI.X R5, R233, R10, R11, 0x2, P0 ;  /* 0x0000000ae9057211 */ /* 0x000fca00000f140b */
[----:B------:R0:W-:Y:S01]  /*12630*/  ST.E.64 desc[UR60][R4.64], R150 ;  /* 0x0000009604007985 */ /* 0x0001e2000c101b3c */
[----:B------:R-:W-:Y:S05]  /*12640*/  BRA `(.L_x_1463) ;  /* 0x0000000c00d47947 */ /* 0x000fea0003800000 */
.L_x_1450:
        /* <DEDUP_REMOVED lines=26> */
.L_x_1468:
        /* <DEDUP_REMOVED lines=18> */
[----:B------:R-:W-:-:S05]  /*12910*/  SEL R24, R24, 0xa78, P0 ;  /* 0x00000a7818187807 */ /* 0x000fca0000000000 */
[----:B------:R-:W3:Y:S08]  /*12920*/  LDC.64 R8, c[0x0][R24+0x220] ;  /* 0x0000880018087b82 */ /* 0x000ef00000000a00 */
[----:B------:R-:W4:Y:S08]  /*12930*/  LDC.64 R12, c[0x0][R24+0x218] ;  /* 0x00008600180c7b82 */ /* 0x000f300000000a00 */
[----:B------:R-:W5:Y:S08]  /*12940*/  LDC.64 R10, c[0x0][R24+0x228] ;  /* 0x00008a00180a7b82 */ /* 0x000f700000000a00 */
[----:B------:R-:W0:Y:S08]  /*12950*/  @P1 LDC R0, c[0x0][0xcec] ;  /* 0x00033b00ff001b82 */ /* 0x000e300000000800 */
[----:B------:R-:W1:Y:S08]  /*12960*/  LDC.64 R6, c[0x0][R24+0x210] ;  /* 0x0000840018067b82 */ /* 0x000e700000000a00 */
[----:B------:R-:W5:Y:S01]  /*12970*/  @P1 LDC R27, c[0x0][0xcf0] ;  /* 0x00033c00ff1b1b82 */ /* 0x000f620000000800 */
[----:B0-----:R-:W-:-:S07]  /*12980*/  @P1 IMAD.HI.U32 R0, R31, R0, RZ ;  /* 0x000000001f001227 */ /* 0x001fce00078e00ff */
[----:B--2---:R-:W0:Y:S01]  /*12990*/  @!P0 LDC R4, c[0x0][0xc50] ;  /* 0x00031400ff048b82 */ /* 0x004e220000000800 */
[-C--:B---3--:R-:W-:Y:S02]  /*129a0*/  IMAD R9, R9, R29.reuse, RZ ;  /* 0x0000001d09097224 */ /* 0x088fe400078e02ff */
[----:B------:R-:W-:-:S05]  /*129b0*/  IMAD.WIDE.U32 R14, R8, R29, RZ ;  /* 0x0000001d080e7225 */ /* 0x000fca00078e00ff */
[----:B------:R-:W2:Y:S01]  /*129c0*/  @!P0 LDC R5, c[0x0][0xc54] ;  /* 0x00031500ff058b82 */ /* 0x000ea20000000800 */
[-C--:B----4-:R-:W-:Y:S02]  /*129d0*/  IMAD R25, R13, R222.reuse, RZ ;  /* 0x000000de0d197224 */ /* 0x090fe400078e02ff */
[----:B------:R-:W-:Y:S01]  /*129e0*/  IMAD.WIDE.U32 R12, R12, R222, RZ ;  /* 0x000000de0c0c7225 */ /* 0x000fe200078e00ff */
[----:B-----5:R-:W-:-:S03]  /*129f0*/  @P1 SHF.R.U32.HI R21, RZ, R27, R0 ;  /* 0x0000001bff151219 */ /* 0x020fc60000011600 */
[----:B------:R-:W-:Y:S01]  /*12a00*/  IMAD R27, R8, R28, R9 ;  /* 0x0000001c081b7224 */ /* 0x000fe200078e0209 */
[----:B------:R-:W-:Y:S01]  /*12a10*/  SEL R9, R230, RZ, P0 ;  /* 0x000000ffe6097207 */ /* 0x000fe20000000000 */
[----:B------:R-:W-:Y:S01]  /*12a20*/  IMAD.IADD R25, R13, 0x1, R25 ;  /* 0x000000010d197824 */ /* 0x000fe200078e0219 */
[----:B------:R-:W-:Y:S01]  /*12a30*/  IADD3 R12, P1, P3, R14, R12, R3 ;  /* 0x0000000c0e0c7210 */ /* 0x000fe20007b3e003 */
[----:B------:R-:W-:Y:S02]  /*12a40*/  IMAD.MOV R0, RZ, RZ, -R21 ;  /* 0x000000ffff007224 */ /* 0x000fe400078e0a15 */
[----:B------:R-:W-:Y:S02]  /*12a50*/  IMAD.IADD R27, R15, 0x1, R27 ;  /* 0x000000010f1b7824 */ /* 0x000fe400078e021b */
        /* <DEDUP_REMOVED lines=8> */
[-C--:B-1----:R-:W-:Y:S01]  /*12ae0*/  IMAD R0, R7, R11.reuse, RZ ;  /* 0x0000000b07007224 */ /* 0x082fe200078e02ff */
[----:B------:R-:W-:Y:S01]  /*12af0*/  SHF.R.S32.HI R13, RZ, 0x1f, R11 ;  /* 0x0000001fff0d7819 */ /* 0x000fe2000001140b */
[----:B------:R-:W-:Y:S02]  /*12b00*/  IMAD.MOV.U32 R7, RZ, RZ, -0x800000 ;  /* 0xff800000ff077424 */ /* 0x000fe400078e00ff */
[----:B------:R-:W-:-:S04]  /*12b10*/  IMAD.WIDE.U32 R8, R6, R11, R8 ;  /* 0x0000000b06087225 */ /* 0x000fc800078e0008 */
[----:B------:R-:W-:Y:S01]  /*12b20*/  IMAD R13, R6, R13, R0 ;  /* 0x0000000d060d7224 */ /* 0x000fe200078e0200 */
[----:B0-----:R-:W-:-:S03]  /*12b30*/  LEA R4, P0, R8, R4, 0x2 ;  /* 0x0000000408047211 */ /* 0x001fc600078010ff */
[----:B------:R-:W-:-:S05]  /*12b40*/  IMAD.IADD R0, R9, 0x1, R13 ;  /* 0x0000000109007824 */ /* 0x000fca00078e020d */
[----:B--2---:R-:W-:-:S05]  /*12b50*/  LEA.HI.X R5, R8, R5, R0, 0x2, P0 ;  /* 0x0000000508057211 */ /* 0x004fca00000f1400 */
[----:B------:R2:W-:Y:S02]  /*12b60*/  STG.E desc[UR60][R4.64], R7 ;  /* 0x0000000704007986 */ /* 0x0005e4000c10193c */
.L_x_1470:
[----:B------:R-:W-:Y:S05]  /*12b70*/  BSYNC B1 ;  /* 0x0000000000017941 */ /* 0x000fea0003800000 */
.L_x_1469:
[----:B------:R-:W-:Y:S05]  /*12b80*/  @P2 BRA `(.L_x_1463) ;  /* 0x0000000800842947 */ /* 0x000fea0003800000 */
[----:B------:R-:W3:Y:S01]  /*12b90*/  LDC R21, c[0x0][0xce8] ;  /* 0x00033a00ff157b82 */ /* 0x000ee20000000800 */
[----:B--2---:R-:W-:Y:S01]  /*12ba0*/  SHF.R.S32.HI R5, RZ, 0x1f, R30 ;  /* 0x0000001fff057819 */ /* 0x004fe2000001141e */
[----:B------:R-:W-:Y:S01]  /*12bb0*/  ULDC.64 UR4, c[0x0][0xba0] ;  /* 0x0002e80000047ab9 */ /* 0x000fe20000000a00 */
[----:B------:R-:W-:Y:S02]  /*12bc0*/  VIADD R25, R203, 0xc0 ;  /* 0x000000c0cb197836 */ /* 0x000fe40000000000 */
[----:B------:R-:W-:Y:S01]  /*12bd0*/  LEA.HI R8, R5, R30, RZ, 0x3 ;  /* 0x0000001e05087211 */ /* 0x000fe200078f18ff */
[----:B------:R-:W-:Y:S02]  /*12be0*/  IMAD R0, R26, UR4, RZ ;  /* 0x000000041a007c24 */ /* 0x000fe4000f8e02ff */
[C---:B------:R-:W-:Y:S01]  /*12bf0*/  IMAD.WIDE.U32 R4, R3.reuse, UR4, RZ ;  /* 0x0000000403047c25 */ /* 0x040fe2000f8e00ff */
[----:B------:R-:W-:Y:S02]  /*12c00*/  LOP3.LUT R9, R8, 0xfffffff8, RZ, 0xc0, !PT ;  /* 0xfffffff808097812 */ /* 0x000fe400078ec0ff */
[----:B------:R-:W-:Y:S01]  /*12c10*/  SHF.R.S32.HI R8, RZ, 0x3, R8 ;  /* 0x00000003ff087819 */ /* 0x000fe20000011408 */
[----:B------:R-:W-:Y:S01]  /*12c20*/  IMAD R7, R3, UR5, R0 ;  /* 0x0000000503077c24 */ /* 0x000fe2000f8e0200 */
[----:B------:R-:W-:Y:S01]  /*12c30*/  ULDC.64 UR4, c[0x0][0xbe8] ;  /* 0x0002fa0000047ab9 */ /* 0x000fe20000000a00 */
[----:B------:R-:W-:-:S02]  /*12c40*/  IMAD.IADD R0, R30, 0x1, -R9 ;  /* 0x000000011e007824 */ /* 0x000fc400078e0a09 */
        /* <DEDUP_REMOVED lines=19> */
[----:B------:R-:W-:Y:S01]  /*12d80*/  IMAD R7, R21, R6, R9 ;  /* 0x0000000615077224 */ /* 0x000fe200078e0209 */
[----:B------:R-:W-:Y:S01]  /*12d90*/  SHF.R.S32.HI R6, RZ, 0x1f, R25 ;  /* 0x0000001fff067819 */ /* 0x000fe20000011419 */
        /* <DEDUP_REMOVED lines=9> */
[----:B------:R-:W-:-:S03]  /*12e30*/  ULDC.64 UR4, c[0x0][0xb80] ;  /* 0x0002e00000047ab9 */ /* 0x000fc60000000a00 */
[----:B------:R-:W-:Y:S01]  /*12e40*/  IMAD.IADD R5, R5, 0x1, R3 ;  /* 0x0000000105057824 */ /* 0x000fe200078e0203 */
[----:B------:R-:W-:Y:S01]  /*12e50*/  LEA R3, P0, R4, UR4, 0x1 ;  /* 0x0000000404037c11 */ /* 0x000fe2000f8008ff */
[----:B------:R-:W-:-:S03]  /*12e60*/  UMOV UR4, 0xffffffff ;  /* 0xffffffff00047882 */ /* 0x000fc60000000000 */
[----:B------:R-:W-:Y:S01]  /*12e70*/  LEA.HI.X R4, R4, UR5, R5, 0x1, P0 ;  /* 0x0000000504047c11 */ /* 0x000fe200080f0c05 */
[----:B------:R-:W-:Y:S08]  /*12e80*/  BRA.DIV UR4, `(.L_x_1471) ;  /* 0x0000009e04f07947 */ /* 0x000ff0000b800000 */
[----:B------:R2:W3:Y:S04]  /*12e90*/  SHFL.IDX PT, R0, R4, RZ, 0x181f ;  /* 0x00181fff04007589 */ /* 0x0004e800000e0000 */
[----:B------:R2:W4:Y:S02]  /*12ea0*/  SHFL.IDX PT, R14, R3, RZ, 0x181f ;  /* 0x00181fff030e7589 */ /* 0x00052400000e0000 */
.L_x_1694:
        /* <DEDUP_REMOVED lines=12> */
[-C--:B----4-:R-:W-:Y:S02]  /*12f70*/  @!P3 LEA R8, P5, R203, R14.reuse, 0x1 ;  /* 0x0000000ecb08b211 */ /* 0x090fe400078a08ff */
[----:B------:R-:W-:Y:S02]  /*12f80*/  @!P2 LEA R10, P4, R221, R14, 0x1 ;  /* 0x0000000edd0aa211 */ /* 0x000fe400078808ff */
[----:B---3--:R-:W-:Y:S02]  /*12f90*/  @!P3 LEA.HI.X R9, R203, R0, R5, 0x1, P5 ;  /* 0x00000000cb09b211 */ /* 0x008fe400028f0c05 */
[----:B------:R-:W-:Y:S02]  /*12fa0*/  SHF.R.S32.HI R5, RZ, 0x1f, R220 ;  /* 0x0000001fff057819 */ /* 0x000fe400000114dc */
[----:B------:R-:W-:Y:S01]  /*12fb0*/  @!P1 LEA R12, P5, R220, R14, 0x1 ;  /* 0x0000000edc0c9211 */ /* 0x000fe200078a08ff */
[----:B------:R3:W-:Y:S01]  /*12fc0*/  @!P3 ST.E.128 desc[UR60][R8.64], RZ ;  /* 0x000000ff0800b985 */ /* 0x0007e2000c101d3c */
[----:B------:R-:W-:-:S02]  /*12fd0*/  @!P2 LEA.HI.X R11, R221, R0, R15, 0x1, P4 ;  /* 0x00000000dd0ba211 */ /* 0x000fc400020f0c0f */
[C---:B------:R-:W-:Y:S02]  /*12fe0*/  @!P0 LEA R14, P4, R25.reuse, R14, 0x1 ;  /* 0x0000000e190e8211 */ /* 0x040fe400078808ff */
[-C--:B------:R-:W-:Y:S01]  /*12ff0*/  @!P1 LEA.HI.X R13, R220, R0.reuse, R5, 0x1, P5 ;  /* 0x00000000dc0d9211 */ /* 0x080fe200028f0c05 */
[----:B------:R3:W-:Y:S01]  /*13000*/  @!P2 ST.E.128 desc[UR60][R10.64], RZ ;  /* 0x000000ff0a00a985 */ /* 0x0007e2000c101d3c */
[----:B------:R-:W-:-:S03]  /*13010*/  @!P0 LEA.HI.X R15, R25, R0, R6, 0x1, P4 ;  /* 0x00000000190f8211 */ /* 0x000fc600020f0c06 */
[----:B------:R3:W-:Y:S04]  /*13020*/  @!P1 ST.E.128 desc[UR60][R12.64], RZ ;  /* 0x000000ff0c009985 */ /* 0x0007e8000c101d3c */
[----:B------:R3:W-:Y:S02]  /*13030*/  @!P0 ST.E.128 desc[UR60][R14.64], RZ ;  /* 0x000000ff0e008985 */ /* 0x0007e4000c101d3c */
.L_x_1473:
[----:B------:R-:W-:Y:S05]  /*13040*/  BSYNC B1 ;  /* 0x0000000000017941 */ /* 0x000fea0003800000 */
.L_x_1472:
[----:B------:R-:W-:-:S03]  /*13050*/  UMOV UR4, 0xffffffff ;  /* 0xffffffff00047882 */ /* 0x000fc60000000000 */
[----:B------:R-:W-:Y:S05]  /*13060*/  BRA.DIV UR4, `(.L_x_1474) ;  /* 0x0000009e04ac7947 */ /* 0x000fea000b800000 */
[----:B---3--:R3:W0:Y:S04]  /*13070*/  SHFL.IDX PT, R0, R4, 0x1, 0x181f ;  /* 0x00381f0004007f89 */ /* 0x00862800000e0000 */
[----:B----4-:R3:W4:Y:S02]  /*13080*/  SHFL.IDX PT, R14, R3, 0x1, 0x181f ;  /* 0x00381f00030e7f89 */ /* 0x01072400000e0000 */
.L_x_1698:
        /* <DEDUP_REMOVED lines=12> */
[-C--:B----4-:R-:W-:Y:S02]  /*13150*/  @!P3 LEA R8, P5, R203, R14.reuse, 0x1 ;  /* 0x0000000ecb08b211 */ /* 0x090fe400078a08ff */
        /* <DEDUP_REMOVED lines=11> */
.L_x_1476:
[----:B------:R-:W-:Y:S05]  /*13210*/  BSYNC B1 ;  /* 0x0000000000017941 */ /* 0x000fea0003800000 */
.L_x_1475:
[----:B------:R-:W-:-:S03]  /*13220*/  UMOV UR4, 0xffffffff ;  /* 0xffffffff00047882 */ /* 0x000fc60000000000 */
[----:B------:R-:W-:Y:S05]  /*13230*/  BRA.DIV UR4, `(.L_x_1477) ;  /* 0x0000009e04807947 */ /* 0x000fea000b800000 */
[----:B0-----:R0:W0:Y:S04]  /*13240*/  SHFL.IDX PT, R0, R4, 0x2, 0x181f ;  /* 0x00581f0004007f89 */ /* 0x00102800000e0000 */
[----:B----4-:R4:W0:Y:S02]  /*13250*/  SHFL.IDX PT, R14, R3, 0x2, 0x181f ;  /* 0x00581f00030e7f89 */ /* 0x01082400000e0000 */
.L_x_1702:
        /* <DEDUP_REMOVED lines=12> */
[-C--:B0-----:R-:W-:Y:S02]  /*13320*/  @!P3 LEA R8, P5, R203, R14.reuse, 0x1 ;  /* 0x0000000ecb08b211 */ /* 0x081fe400078a08ff */
[----:B------:R-:W-:Y:S02]  /*13330*/  @!P2 LEA R10, P4, R221, R14, 0x1 ;  /* 0x0000000edd0aa211 */ /* 0x000fe400078808ff */
[----:B------:R-:W-:Y:S02]  /*13340*/  @!P3 LEA.HI.X R9, R203, R0, R12, 0x1, P5 ;  /* 0x00000000cb09b211 */ /* 0x000fe400028f0c0c */
        /* <DEDUP_REMOVED lines=9> */
.L_x_1479:
[----:B------:R-:W-:Y:S05]  /*133e0*/  BSYNC B1 ;  /* 0x0000000000017941 */ /* 0x000fea0003800000 */
.L_x_1478:
[----:B------:R-:W-:-:S03]  /*133f0*/  UMOV UR4, 0xffffffff ;  /* 0xffffffff00047882 */ /* 0x000fc60000000000 */
[----:B------:R-:W-:Y:S05]  /*13400*/  BRA.DIV UR4, `(.L_x_1480) ;  /* 0x0000009e04547947 */ /* 0x000fea000b800000 */
[----:B0-----:R0:W0:Y:S04]  /*13410*/  SHFL.IDX PT, R0, R4, 0x3, 0x181f ;  /* 0x00781f0004007f89 */ /* 0x00102800000e0000 */
[----:B------:R0:W0:Y:S02]  /*13420*/  SHFL.IDX PT, R14, R3, 0x3, 0x181f ;  /* 0x00781f00030e7f89 */ /* 0x00002400000e0000 */
.L_x_1706:
        /* <DEDUP_REMOVED lines=11> */
[-C--:B------:R-:W-:Y:S02]  /*134e0*/  @!P3 LEA R4, P5, R203, R14.reuse, 0x1 ;  /* 0x0000000ecb04b211 */ /* 0x080fe400078a08ff */
        /* <DEDUP_REMOVED lines=11> */
.L_x_1463:
[----:B------:R-:W-:Y:S05]  /*135a0*/  BSYNC B0 ;  /* 0x0000000000007941 */ /* 0x000fea0003800000 */
.L_x_1449:
[----:B------:R-:W-:Y:S02]  /*135b0*/  ULDC UR4, c[0x0][0xd3c] ;  /* 0x00034f0000047ab9 */ /* 0x000fe40000000800 */
[----:B-1----:R-:W-:-:S13]  /*135c0*/  ISETP.GE.AND P0, PT, R43, UR4, PT ;  /* 0x000000042b007c0c */ /* 0x002fda000bf06270 */
[----:B------:R-:W-:Y:S05]  /*135d0*/  @!P0 BRA `(.L_x_1481) ;  /* 0xfffffedc00948947 */ /* 0x000fea000383ffff */
[----:B------:R-:W-:Y:S05]  /*135e0*/  BRA `(.L_x_1333) ;  /* 0x00000088009c7947 */ /* 0x000fea0003800000 */
.L_x_1331:
[----:B------:R-:W-:-:S08]  /*135f0*/  NOP ;  /* 0x0000000000007918 */ /* 0x000fd00000000000 */
[----:B0-----:R-:W0:-:S00]  /*13600*/  USETMAXREG.DEALLOC.CTAPOOL 0x18 ;  /* 0x00000018000079c8 */ /* 0x001e0000080e0500 */
        /* <DEDUP_REMOVED lines=18> */
.L_x_1482:
        /* <DEDUP_REMOVED lines=43> */
.L_x_1486:
        /* <DEDUP_REMOVED lines=38> */
.L_x_1484:
        /* <DEDUP_REMOVED lines=20> */
.L_x_1487:
        /* <DEDUP_REMOVED lines=54> */
.L_x_1485:
[----:B------:R-:W-:Y:S01]  /*140e0*/  IMAD.U32 R2, RZ, RZ, UR6 ;  /* 0x00000006ff027e24 */ /* 0x000fe2000f8e00ff */
[----:B------:R0:W-:Y:S04]  /*140f0*/  STL [R1+0x4], RZ ;  /* 0x000004ff01007387 */ /* 0x0001e80000100800 */
[----:B------:R0:W-:Y:S04]  /*14100*/  STL [R1+0x8], RZ ;  /* 0x000008ff01007387 */ /* 0x0001e80000100800 */
[----:B------:R0:W-:Y:S02]  /*14110*/  STL [R1], R2 ;  /* 0x0000000201007387 */ /* 0x0001e40000100800 */
.L_x_1488:
        /* <DEDUP_REMOVED lines=10> */
.L_x_1483:
[----:B--2---:R-:W2:Y:S01]  /*141c0*/  LDL R0, [R1+0xc] ;  /* 0x00000c0001007983 */ /* 0x004ea20000100800 */
[----:B------:R-:W-:Y:S01]  /*141d0*/  ULDC UR4, c[0x0][0xd3c] ;  /* 0x00034f0000047ab9 */ /* 0x000fe20000000800 */
[----:B------:R-:W-:Y:S01]  /*141e0*/  IMAD.MOV.U32 R19, RZ, RZ, RZ ;  /* 0x000000ffff137224 */ /* 0x000fe200078e00ff */
[----:B--2---:R-:W-:Y:S01]  /*141f0*/  ISETP.GE.AND P0, PT, R0, UR4, PT ;  /* 0x0000000400007c0c */ /* 0x004fe2000bf06270 */
[----:B------:R-:W-:-:S05]  /*14200*/  IMAD.MOV.U32 R0, RZ, RZ, 0x1 ;  /* 0x00000001ff007424 */ /* 0x000fca00078e00ff */
[----:B------:R2:W-:Y:S04]  /*14210*/  STL [R1+0x1c], R0 ;  /* 0x00001c0001007387 */ /* 0x0005e80000100800 */
[----:B------:R2:W-:Y:S03]  /*14220*/  STL [R1+0x80], RZ ;  /* 0x000080ff01007387 */ /* 0x0005e60000100800 */
[----:B------:R-:W-:Y:S05]  /*14230*/  @P0 BRA `(.L_x_1489) ;  /* 0x0000007800a00947 */ /* 0x000fea0003800000 */
[----:B------:R-:W3:Y:S01]  /*14240*/  S2UR UR5, SR_CgaCtaId ;  /* 0x00000000000579c3 */ /* 0x000ee20000008800 */
[C---:B--2---:R-:W-:Y:S01]  /*14250*/  IMAD.SHL.U32 R0, R6.reuse, 0x8, RZ ;  /* 0x0000000806007824 */ /* 0x044fe200078e00ff */
[----:B------:R-:W-:Y:S01]  /*14260*/  LOP3.LUT R4, R6, 0x7f, RZ, 0xc0, !PT ;  /* 0x0000007f06047812 */ /* 0x000fe200078ec0ff */
[----:B------:R-:W-:Y:S01]  /*14270*/  UMOV UR4, 0x400 ;  /* 0x0000040000047882 */ /* 0x000fe20000000000 */
[----:B------:R-:W-:Y:S01]  /*14280*/  BSSY B8, `(.L_x_1489) ;  /* 0x00007a3000087945 */ /* 0x000fe20003800000 */
[----:B------:R-:W-:Y:S01]  /*14290*/  IMAD.MOV.U32 R19, RZ, RZ, RZ ;  /* 0x000000ffff137224 */ /* 0x000fe200078e00ff */
[----:B------:R-:W-:Y:S01]  /*142a0*/  LOP3.LUT R3, R0, 0x1f8, RZ, 0xc0, !PT ;  /* 0x000001f800037812 */ /* 0x000fe200078ec0ff */
[----:B0-----:R-:W-:Y:S01]  /*142b0*/  IMAD.SHL.U32 R2, R4, 0x8, RZ ;  /* 0x0000000804027824 */ /* 0x001fe200078e00ff */
[----:B------:R-:W-:Y:S01]  /*142c0*/  LOP3.LUT R0, R0, 0x38, RZ, 0xc0, !PT ;  /* 0x0000003800007812 */ /* 0x000fe200078ec0ff */
[----:B------:R-:W-:Y:S01]  /*142d0*/  ULDC.64 UR36, c[0x0][0x198] ;  /* 0x0000660000247ab9 */ /* 0x000fe20000000a00 */
[----:B------:R-:W-:Y:S01]  /*142e0*/  LOP3.LUT R3, R3, 0x38, R6, 0x78, !PT ;  /* 0x0000003803037812 */ /* 0x000fe200078e7806 */
[----:B------:R-:W-:Y:S01]  /*142f0*/  IMAD.SHL.U32 R6, R6, 0x10, RZ ;  /* 0x0000001006067824 */ /* 0x000fe200078e00ff */
[----:B------:R-:W-:-:S02]  /*14300*/  ULDC UR38, c[0x0][0xc] ;  /* 0x0000030000267ab9 */ /* 0x000fc40000000800 */
[----:B------:R-:W-:Y:S02]  /*14310*/  LOP3.LUT R3, R3, 0x200, R2, 0xf8, !PT ;  /* 0x0000020003037812 */ /* 0x000fe400078ef802 */
[----:B------:R-:W-:-:S04]  /*14320*/  SHF.R.U32.HI R2, RZ, 0x3, R4 ;  /* 0x00000003ff027819 */ /* 0x000fc80000011604 */
[----:B------:R-:W-:Y:S01]  /*14330*/  LOP3.LUT R4, R2, 0x70, R6, 0xf8, !PT ;  /* 0x0000007002047812 */ /* 0x000fe200078ef806 */
[----:B------:R-:W-:Y:S02]  /*14340*/  IMAD.MOV.U32 R2, RZ, RZ, 0x1 ;  /* 0x00000001ff027424 */ /* 0x000fe400078e00ff */
[----:B------:R-:W-:Y:S01]  /*14350*/  IMAD.MOV.U32 R4, RZ, RZ, 0x1 ;  /* 0x00000001ff047424 */ /* 0x000fe200078e00ff */
[----:B---3--:R-:W-:-:S06]  /*14360*/  ULEA UR4, UR5, UR4, 0x18 ;  /* 0x0000000405047291 */ /* 0x008fcc000f8ec03f */
[----:B------:R-:W-:-:S04]  /*14370*/  IMAD.U32 R18, RZ, RZ, UR4 ;  /* 0x00000004ff127e24 */ /* 0x000fc8000f8e00ff */
[----:B------:R-:W-:-:S05]  /*14380*/  IMAD R3, R3, 0x2, R18 ;  /* 0x0000000203037824 */ /* 0x000fca00078e0212 */
[----:B------:R0:W-:Y:S04]  /*14390*/  STL [R1+0x14], R3 ;  /* 0x0000140301007387 */ /* 0x0001e80000100800 */
[----:B------:R-:W-:Y:S04]  /*143a0*/  STL [R1+0x80], RZ ;  /* 0x000080ff01007387 */ /* 0x000fe80000100800 */
[----:B------:R2:W-:Y:S01]  /*143b0*/  STL [R1+0x20], R2 ;  /* 0x0000200201007387 */ /* 0x0005e20000100800 */
[----:B0-----:R-:W-:-:S03]  /*143c0*/  LOP3.LUT R3, R0, 0x40, RZ, 0xfc, !PT ;  /* 0x0000004000037812 */ /* 0x001fc600078efcff */
[----:B------:R0:W-:Y:S04]  /*143d0*/  STL [R1+0x10], RZ ;  /* 0x000010ff01007387 */ /* 0x0001e80000100800 */
[----:B------:R0:W-:Y:S01]  /*143e0*/  STL [R1+0x1c], R4 ;  /* 0x00001c0401007387 */ /* 0x0001e20000100800 */
[C---:B--2---:R-:W-:Y:S02]  /*143f0*/  LOP3.LUT R2, R0.reuse, 0x80, RZ, 0xfc, !PT ;  /* 0x0000008000027812 */ /* 0x044fe400078efcff */
[----:B------:R-:W-:-:S07]  /*14400*/  LOP3.LUT R0, R0, 0xc0, RZ, 0xfc, !PT ;  /* 0x000000c000007812 */ /* 0x000fce00078efcff */
.L_x_1637:
[----:B--2---:R-:W2:Y:S01]  /*14410*/  LDL R0, [R1+0xc] ;  /* 0x00000c0001007983 */ /* 0x004ea20000100800 */
[----:B------:R-:W2:Y:S01]  /*14420*/  LDC.64 R2, c[0x0][0xd88] ;  /* 0x00036200ff027b82 */ /* 0x000ea20000000a00 */
[----:B------:R-:W-:Y:S05]  /*14430*/  YIELD ;  /* 0x0000000000007946 */ /* 0x000fea0003800000 */
[----:B------:R-:W-:Y:S01]  /*14440*/  ULDC.64 UR4, c[0x0][0xb20] ;  /* 0x0002c80000047ab9 */ /* 0x000fe20000000a00 */
[----:B01----:R-:W-:Y:S02]  /*14450*/  CS2R R8, SRZ ;  /* 0x0000000000087805 */ /* 0x003fe4000001ff00 */
[----:B------:R-:W-:Y:S01]  /*14460*/  ISETP.NE.U32.AND P0, PT, RZ, UR4, PT ;  /* 0x00000004ff007c0c */ /* 0x000fe2000bf05070 */
[----:B------:R-:W-:Y:S01]  /*14470*/  ULDC.64 UR10, c[0x0][0xb10] ;  /* 0x0002c400000a7ab9 */ /* 0x000fe20000000a00 */
[----:B------:R-:W-:Y:S01]  /*14480*/  ULDC.64 UR8, c[0x0][0xb08] ;  /* 0x0002c20000087ab9 */ /* 0x000fe20000000a00 */
[----:B------:R-:W-:Y:S01]  /*14490*/  ULDC.64 UR6, c[0x0][0xb00] ;  /* 0x0002c00000067ab9 */ /* 0x000fe20000000a00 */
[----:B--2---:R-:W-:-:S05]  /*144a0*/  IMAD.WIDE R2, R0, 0x4, R2 ;  /* 0x0000000400027825 */ /* 0x004fca00078e0202 */
[----:B------:R-:W0:Y:S01]  /*144b0*/  LDG.E R13, desc[UR60][R2.64] ;  /* 0x0000003c020d7981 */ /* 0x000e22000c1e1900 */
[----:B------:R-:W-:Y:S01]  /*144c0*/  ISETP.NE.AND.EX P0, PT, RZ, UR5, PT, P0 ;  /* 0x00000005ff007c0c */ /* 0x000fe2000bf05300 */
[----:B------:R-:W-:Y:S01]  /*144d0*/  IMAD.MOV.U32 R0, RZ, RZ, RZ ;  /* 0x000000ffff007224 */ /* 0x000fe200078e00ff */
[----:B0-----:R-:W-:Y:S01]  /*144e0*/  SHF.R.S32.HI R4, RZ, 0x1f, R13 ;  /* 0x0000001fff047819 */ /* 0x001fe2000001140d */
        /* <DEDUP_REMOVED lines=14> */
[----:B------:R-:W-:Y:S02]  /*145d0*/  ISETP.NE.U32.AND P2, PT, RZ, UR8, PT ;  /* 0x00000008ff007c0c */ /* 0x000fe4000bf45070 */
[C---:B------:R-:W-:Y:S02]  /*145e0*/  IADD3 R6, P5, R17.reuse, UR6, RZ ;  /* 0x0000000611067c10 */ /* 0x040fe4000ffbe0ff */
[----:B-1----:R-:W-:-:S02]  /*145f0*/  IADD3 R2, P4, R17, UR4, RZ ;  /* 0x0000000411027c10 */ /* 0x002fc4000ff9e0ff */
[----:B------:R-:W-:Y:S02]  /*14600*/  ISETP.NE.AND.EX P3, PT, RZ, UR11, PT, P3 ;  /* 0x0000000bff007c0c */ /* 0x000fe4000bf65330 */
[C---:B------:R-:W-:Y:S02]  /*14610*/  IADD3.X R3, R14.reuse, UR5, RZ, P4, !PT ;  /* 0x000000050e037c10 */ /* 0x040fe4000a7fe4ff */
[----:B0-----:R-:W-:Y:S02]  /*14620*/  IADD3 R4, P4, R17, UR8, RZ ;  /* 0x0000000811047c10 */ /* 0x001fe4000ff9e0ff */
        /* <DEDUP_REMOVED lines=30> */
.L_x_1490:
        /* <DEDUP_REMOVED lines=17> */
.L_x_1491:
[----:B------:R-:W-:Y:S05]  /*14920*/  @!P0 BRA `(.L_x_1492) ;  /* 0x00000000000c8947 */ /* 0x000fea0003800000 */
[----:B------:R-:W2:Y:S04]  /*14930*/  LDG.E R8, desc[UR60][R6.64] ;  /* 0x0000003c06087981 */ /* 0x000ea8000c1e1900 */
[----:B------:R-:W2:Y:S02]  /*14940*/  LDG.E R6, desc[UR60][R6.64+0x4] ;  /* 0x0000043c06067981 */ /* 0x000ea4000c1e1900 */
[----:B--2---:R-:W-:-:S07]  /*14950*/  IMAD.IADD R8, R6, 0x1, -R8 ;  /* 0x0000000106087824 */ /* 0x004fce00078e0a08 */
.L_x_1492:
[----:B-----5:R-:W-:Y:S02]  /*14960*/  IMAD.IADD R6, R8, 0x1, -R0 ;  /* 0x0000000108067824 */ /* 0x020fe400078e0a00 */
[----:B------:R-:W2:Y:S04]  /*14970*/  @P2 LDG.E R0, desc[UR60][R4.64] ;  /* 0x0000003c04002981 */ /* 0x000ea8000c1e1900 */
[----:B------:R-:W2:Y:S01]  /*14980*/  @P2 LDG.E R4, desc[UR60][R4.64+0x4] ;  /* 0x0000043c04042981 */ /* 0x000ea2000c1e1900 */
[----:B------:R-:W-:Y:S01]  /*14990*/  LOP3.LUT R14, R10, 0xff, RZ, 0xc0, !PT ;  /* 0x000000ff0a0e7812 */ /* 0x000fe200078ec0ff */
[----:B------:R-:W-:Y:S01]  /*149a0*/  BSSY B0, `(.L_x_1493) ;  /* 0x000002a000007945 */ /* 0x000fe20003800000 */
[----:B------:R-:W-:Y:S01]  /*149b0*/  SHF.R.U32.HI R10, RZ, 0x10, R10 ;  /* 0x00000010ff0a7819 */ /* 0x000fe2000001160a */
[----:B--2---:R-:W-:-:S04]  /*149c0*/  @P2 IMAD.IADD R11, R4, 0x1, -R0 ;  /* 0x00000001040b2824 */ /* 0x004fc800078e0a00 */
[----:B01----:R-:W-:-:S04]  /*149d0*/  IMAD.IADD R2, R6, 0x1, R11 ;  /* 0x0000000106027824 */ /* 0x003fc800078e020b */
[C---:B------:R-:W-:Y:S01]  /*149e0*/  VIADD R0, R2.reuse, 0x5f ;  /* 0x0000005f02007836 */ /* 0x040fe20000000000 */
[----:B------:R-:W-:-:S03]  /*149f0*/  ISETP.GE.AND P1, PT, R2, 0x1, PT ;  /* 0x000000010200780c */ /* 0x000fc60003f26270 */
[----:B------:R-:W-:-:S05]  /*14a00*/  IMAD.HI R0, R0, 0x2aaaaaab, RZ ;  /* 0x2aaaaaab00007827 */ /* 0x000fca00078e02ff */
[----:B------:R-:W-:-:S04]  /*14a10*/  SHF.R.U32.HI R2, RZ, 0x1f, R0 ;  /* 0x0000001fff027819 */ /* 0x000fc80000011600 */
[----:B------:R-:W-:Y:S01]  /*14a20*/  LEA.HI.SX32 R12, R0, R2, 0x1c ;  /* 0x00000002000c7211 */ /* 0x000fe200078fe2ff */
[----:B------:R-:W-:-:S04]  /*14a30*/  IMAD.MOV.U32 R0, RZ, RZ, RZ ;  /* 0x000000ffff007224 */ /* 0x000fc800078e00ff */
[----:B------:R0:W-:Y:S04]  /*14a40*/  STL [R1+0x44], R12 ;  /* 0x0000440c01007387 */ /* 0x0001e80000100800 */
[----:B------:R0:W-:Y:S01]  /*14a50*/  STL [R1+0x84], R14 ;  /* 0x0000840e01007387 */ /* 0x0001e20000100800 */
[----:B------:R-:W-:Y:S05]  /*14a60*/  @!P1 BRA `(.L_x_1494) ;  /* 0x0000000000749947 */ /* 0x000fea0003800000 */
        /* <DEDUP_REMOVED lines=16> */
[----:B------:R-:W-:-:S05]  /*14b70*/  IABS R0, R2 ;  /* 0x0000000200007213 */ /* 0x000fca0000000000 */
        /* <DEDUP_REMOVED lines=12> */
.L_x_1494:
[----:B------:R-:W-:Y:S05]  /*14c40*/  BSYNC B0 ;  /* 0x0000000000007941 */ /* 0x000fea0003800000 */
.L_x_1493:
[-C--:B------:R-:W-:Y:S01]  /*14c50*/  IMAD R2, R14, R0.reuse, RZ ;  /* 0x000000000e027224 */ /* 0x080fe200078e02ff */
[----:B------:R-:W-:Y:S04]  /*14c60*/  BSSY B0, `(.L_x_1495) ;  /* 0x0000141000007945 */ /* 0x000fe80003800000 */
        /* <DEDUP_REMOVED lines=23> */
.L_x_1709:
[----:B-1----:R-:W-:Y:S02]  /*14de0*/  ISETP.NE.AND P0, PT, R14, RZ, PT ;  /* 0x000000ff0e00720c */ /* 0x002fe40003f05270 */
[----:B------:R-:W-:-:S11]  /*14df0*/  PLOP3.LUT P6, PT, PT, PT, PT, 0x8, 0x0 ;  /* 0x000000000000781c */ /* 0x000fd60003fce170 */
[----:B------:R-:W-:Y:S05]  /*14e00*/  @P0 BRA `(.L_x_1498) ;  /* 0x00000000000c0947 */ /* 0x000fea0003800000 */
[----:B------:R-:W-:-:S03]  /*14e10*/  UMOV UR4, 0xffffffff ;  /* 0xffffffff00047882 */ /* 0x000fc60000000000 */
[----:B------:R-:W-:Y:S05]  /*14e20*/  BRA.DIV UR4, `(.L_x_1499) ;  /* 0x0000008604487947 */ /* 0x000fea000b800000 */
[----:B------:R-:W-:-:S13]  /*14e30*/  ELECT P6, URZ, PT ;  /* 0x00000000003f782f */ /* 0x000fda00038c0000 */
.L_x_1498:
        /* <DEDUP_REMOVED lines=9> */
.L_x_1712:
[----:B------:R-:W-:Y:S05]  /*14ed0*/  BSYNC B1 ;  /* 0x0000000000017941 */ /* 0x000fea0003800000 */
.L_x_1500:
        /* <DEDUP_REMOVED lines=12> */
.L_x_1713:
[----:B------:R-:W-:Y:S05]  /*14fa0*/  BSYNC B2 ;  /* 0x0000000000027941 */ /* 0x000fea0003800000 */
.L_x_1504:
        /* <DEDUP_REMOVED lines=9> */
.L_x_1507:
[----:B------:R-:W-:Y:S05]  /*15040*/  BSYNC B2 ;  /* 0x0000000000027941 */ /* 0x000fea0003800000 */
.L_x_1506:
        /* <DEDUP_REMOVED lines=13> */
.L_x_1508:
        /* <DEDUP_REMOVED lines=13> */
.L_x_1714:
[----:B------:R-:W-:Y:S05]  /*151f0*/  BSYNC B2 ;  /* 0x0000000000027941 */ /* 0x000fea0003800000 */
.L_x_1509:
        /* <DEDUP_REMOVED lines=11> */
.L_x_1512:
[----:B------:R-:W-:Y:S05]  /*152b0*/  BSYNC B2 ;  /* 0x0000000000027941 */ /* 0x000fea0003800000 */
.L_x_1511:
        /* <DEDUP_REMOVED lines=10> */
.L_x_1513:
        /* <DEDUP_REMOVED lines=15> */
.L_x_1514:
        /* <DEDUP_REMOVED lines=15> */
.L_x_1515:
        /* <DEDUP_REMOVED lines=15> */
.L_x_1516:
        /* <DEDUP_REMOVED lines=10> */
.L_x_1503:
[----:B------:R-:W-:Y:S05]  /*156d0*/  BSYNC B1 ;  /* 0x0000000000017941 */ /* 0x000fea0003800000 */
.L_x_1502:
        /* <DEDUP_REMOVED lines=13> */
.L_x_1532:
        /* <DEDUP_REMOVED lines=13> */
.L_x_1715:
[----:B------:R-:W-:Y:S05]  /*15880*/  BSYNC B2 ;  /* 0x0000000000027941 */ /* 0x000fea0003800000 */
.L_x_1519:
        /* <DEDUP_REMOVED lines=9> */
.L_x_1522:
[----:B------:R-:W-:Y:S05]  /*15920*/  BSYNC B2 ;  /* 0x0000000000027941 */ /* 0x000fea0003800000 */
.L_x_1521:
        /* <DEDUP_REMOVED lines=12> */
.L_x_1523:
        /* <DEDUP_REMOVED lines=13> */
.L_x_1716:
[----:B------:R-:W-:Y:S05]  /*15ac0*/  BSYNC B2 ;  /* 0x0000000000027941 */ /* 0x000fea0003800000 */
.L_x_1524:
        /* <DEDUP_REMOVED lines=11> */
.L_x_1527:
[----:B------:R-:W-:Y:S05]  /*15b80*/  BSYNC B2 ;  /* 0x0000000000027941 */ /* 0x000fea0003800000 */
.L_x_1526:
        /* <DEDUP_REMOVED lines=10> */
.L_x_1528:
        /* <DEDUP_REMOVED lines=15> */
.L_x_1529:
        /* <DEDUP_REMOVED lines=15> */
.L_x_1530:
        /* <DEDUP_REMOVED lines=15> */
.L_x_1531:
        /* <DEDUP_REMOVED lines=10> */
.L_x_1518:
[----:B------:R-:W-:Y:S05]  /*15fa0*/  BSYNC B1 ;  /* 0x0000000000017941 */ /* 0x000fea0003800000 */
.L_x_1517:
        /* <DEDUP_REMOVED lines=12> */
.L_x_1496:
[----:B------:R-:W-:Y:S05]  /*16070*/  BSYNC B0 ;  /* 0x0000000000007941 */ /* 0x000fea0003800000 */
.L_x_1495:
[----:B------:R3:W5:Y:S01]  /*16080*/  LDL R7, [R1+0x44] ;  /* 0x0000440001077983 */ /* 0x0007620000100800 */
[----:B------:R-:W-:Y:S05]  /*16090*/  @!P0 WARPSYNC.ALL ;  /* 0x0000000000008948 */ /* 0x000fea0003800000 */
[----:B------:R3:W-:Y:S01]  /*160a0*/  STL [R1+0x48], RZ ;  /* 0x000048ff01007387 */ /* 0x0007e20000100800 */
[----:B------:R-:W-:Y:S01]  /*160b0*/  BSSY B0, `(.L_x_1533) ;  /* 0x0000020000007945 */ /* 0x000fe20003800000 */
[----:B------:R-:W-:Y:S06]  /*160c0*/  @!P0 BAR.SYNC.DEFER_BLOCKING 0xc, 0x180 ;  /* 0x0306000000008b1d */ /* 0x000fec0000010000 */
[----:B---3--:R-:W-:Y:S05]  /*160d0*/  @!P1 BRA `(.L_x_1534) ;  /* 0x0000000000749947 */ /* 0x008fea0003800000 */
[----:B------:R-:W-:-:S13]  /*160e0*/  ISETP.NE.AND P0, PT, R10, RZ, PT ;  /* 0x000000ff0a00720c */ /* 0x000fda0003f05270 */
[----:B------:R-:W3:Y:S02]  /*160f0*/  @!P0 LDC R10, c[0x0][0xae8] ;  /* 0x0002ba00ff0a8b82 */ /* 0x000ee40000000800 */
[----:B---3--:R-:W-:-:S04]  /*16100*/  IABS R0, R10 ;  /* 0x0000000a00007213 */ /* 0x008fc80000000000 */
[----:B------:R-:W3:Y:S08]  /*16110*/  I2F.RP R2, R0 ;  /* 0x0000000000027306 */ /* 0x000ef00000209400 */
[----:B---3--:R-:W3:Y:S02]  /*16120*/  MUFU.RCP R2, R2 ;  /* 0x0000000200027308 */ /* 0x008ee40000001000 */
[----:B---3--:R-:W-:-:S06]  /*16130*/  VIADD R2, R2, 0xffffffe ;  /* 0x0ffffffe02027836 */ /* 0x008fcc0000000000 */
[----:B------:R-:W3:Y:S02]  /*16140*/  F2I.FTZ.U32.TRUNC.NTZ R3, R2 ;  /* 0x0000000200037305 */ /* 0x000ee4000021f000 */
[----:B---3--:R-:W-:-:S04]  /*16150*/  IMAD.MOV R2, RZ, RZ, -R3 ;  /* 0x000000ffff027224 */ /* 0x008fc800078e0a03 */
[----:B-12---:R-:W-:Y:S02]  /*16160*/  IMAD R4, R2, R0, RZ ;  /* 0x0000000002047224 */ /* 0x006fe400078e02ff */
        /* <DEDUP_REMOVED lines=20> */
.L_x_1534:
[----:B------:R-:W-:Y:S05]  /*162b0*/  BSYNC B0 ;  /* 0x0000000000007941 */ /* 0x000fea0003800000 */
.L_x_1533:
[----:B------:R-:W4:Y:S04]  /*162c0*/  LDL R0, [R1+0x48] ;  /* 0x0000480001007983 */ /* 0x000f280000100800 */
[----:B---3--:R-:W4:Y:S01]  /*162d0*/  LDL R2, [R1+0x84] ;  /* 0x0000840001027983 */ /* 0x008f220000100800 */
[----:B------:R-:W-:Y:S01]  /*162e0*/  BSSY B7, `(.L_x_1535) ;  /* 0x00004c1000077945 */ /* 0x000fe20003800000 */
[----:B----4-:R-:W-:-:S05]  /*162f0*/  IMAD R2, R2, R0, RZ ;  /* 0x0000000002027224 */ /* 0x010fca00078e02ff */
[----:B-----5:R-:W-:Y:S01]  /*16300*/  VIADDMNMX R0, R2, R0, R7, PT ;  /* 0x0000000002007246 */ /* 0x020fe20003800107 */
        /* <DEDUP_REMOVED lines=10> */
[----:B-12---:R-:W1:Y:S01]  /*163b0*/  LDC.64 R4, c[0x0][0xd60] ;  /* 0x00035800ff047b82 */ /* 0x006e620000000a00 */
[----:B------:R-:W3:Y:S08]  /*163c0*/  FLO.U32 R0, UR4 ;  /* 0x0000000400007d00 */ /* 0x000ef000080e0000 */
[----:B------:R-:W1:Y:S01]  /*163d0*/  POPC R2, UR4 ;  /* 0x0000000400027d09 */ /* 0x000e620008000000 */
[----:B---3--:R-:W-:-:S13]  /*163e0*/  ISETP.EQ.U32.AND P0, PT, R0, R3, PT ;  /* 0x000000030000720c */ /* 0x008fda0003f02070 */
[----:B-1----:R-:W2:Y:S01]  /*163f0*/  @P0 ATOMG.E.ADD.STRONG.GPU PT, R5, desc[UR60][R4.64], R2 ;  /* 0x00000002040509a8 */ /* 0x002ea200081ee1fc */
[----:B------:R-:W1:Y:S02]  /*16400*/  S2R R3, SR_LTMASK ;  /* 0x0000000000037919 */ /* 0x000e640000003900 */
[----:B-1----:R-:W-:-:S06]  /*16410*/  LOP3.LUT R3, R3, UR4, RZ, 0xc0, !PT ;  /* 0x0000000403037c12 */ /* 0x002fcc000f8ec0ff */
[----:B------:R-:W1:Y:S01]  /*16420*/  POPC R3, R3 ;  /* 0x0000000300037309 */ /* 0x000e620000000000 */
[----:B--2---:R-:W1:Y:S02]  /*16430*/  SHFL.IDX PT, R0, R5, R0, 0x1f ;  /* 0x00001f0005007589 */ /* 0x004e6400000e0000 */
[----:B-1----:R-:W-:-:S05]  /*16440*/  IADD3 R0, R0, UR38, R3 ;  /* 0x0000002600007c10 */ /* 0x002fca000fffe003 */
[----:B------:R4:W-:Y:S01]  /*16450*/  STL [R1], R0 ;  /* 0x0000000001007387 */ /* 0x0009e20000100800 */
[----:B------:R-:W-:Y:S05]  /*16460*/  BRA `(.L_x_1537) ;  /* 0x0000004800a07947 */ /* 0x000fea0003800000 */
.L_x_1536:
        /* <DEDUP_REMOVED lines=8> */
[----:B-12---:R-:W-:Y:S02]  /*164f0*/  IMAD.U32 R4, RZ, RZ, UR6 ;  /* 0x00000006ff047e24 */ /* 0x006fe4000f8e00ff */
        /* <DEDUP_REMOVED lines=11> */
.L_x_1539:
[----:B------:R-:W-:Y:S05]  /*165b0*/  BSYNC B6 ;  /* 0x0000000000067941 */ /* 0x000fea0003800000 */
.L_x_1538:
        /* <DEDUP_REMOVED lines=9> */
[----:B-12---:R-:W-:Y:S02]  /*16650*/  IMAD.U32 R4, RZ, RZ, UR6 ;  /* 0x00000006ff047e24 */ /* 0x006fe4000f8e00ff */
[----:B------:R-:W-:Y:S02]  /*16660*/  IMAD.U32 R5, RZ, RZ, UR7 ;  /* 0x00000007ff057e24 */ /* 0x000fe4000f8e00ff */
[----:B------:R-:W-:Y:S02]  /*16670*/  IMAD.U32 R6, RZ, RZ, UR8 ;  /* 0x00000008ff067e24 */ /* 0x000fe4000f8e00ff */
[----:B------:R-:W-:-:S02]  /*16680*/  IMAD.U32 R7, RZ, RZ, UR9 ;  /* 0x00000009ff077e24 */ /* 0x000fc4000f8e00ff */
[----:B------:R-:W-:Y:S02]  /*16690*/  IMAD.U32 R10, RZ, RZ, UR4 ;  /* 0x00000004ff0a7e24 */ /* 0x000fe4000f8e00ff */
[----:B------:R-:W-:Y:S02]  /*166a0*/  IMAD.U32 R11, RZ, RZ, UR5 ;  /* 0x00000005ff0b7e24 */ /* 0x000fe4000f8e00ff */
[----:B------:R-:W-:Y:S02]  /*166b0*/  IMAD.MOV.U32 R8, RZ, RZ, 0x70 ;  /* 0x00000070ff087424 */ /* 0x000fe400078e00ff */
[----:B0-----:R-:W-:Y:S02]  /*166c0*/  IMAD.MOV.U32 R12, RZ, RZ, 0x1 ;  /* 0x00000001ff0c7424 */ /* 0x001fe400078e00ff */
[----:B---3--:R-:W-:-:S07]  /*166d0*/  IMAD.MOV.U32 R13, RZ, RZ, RZ ;  /* 0x000000ffff0d7224 */ /* 0x008fce00078e00ff */
[----:B------:R-:W-:-:S07]  /*166e0*/  LEPC R20, `(.L_x_1542) ;  /* 0x000000001014794e */ /* 0x000fce0000000000 */
[----:B----4-:R-:W-:Y:S05]  /*166f0*/  CALL.ABS.NOINC R2 ;  /* 0x0000000002007343 */ /* 0x010fea0003c00000 */
.L_x_1542:
        /* <DEDUP_REMOVED lines=16> */
.L_x_1541:
[----:B------:R-:W-:Y:S05]  /*16800*/  BSYNC B6 ;  /* 0x0000000000067941 */ /* 0x000fea0003800000 */
.L_x_1540:
[----:B-12---:R-:W2:Y:S01]  /*16810*/  LDL.LU R4, [R1+0x24] ;  /* 0x0000240001047983 */ /* 0x006ea20000300800 */
        /* <DEDUP_REMOVED lines=23> */
.L_x_1719:
        /* <DEDUP_REMOVED lines=11> */
.L_x_1722:
        /* <DEDUP_REMOVED lines=24> */
.L_x_1546:
[----:B-1----:R-:W2:Y:S01]  /*16bc0*/  LDL R2, [R1+0x1c] ;  /* 0x00001c0001027983 */ /* 0x002ea20000100800 */
[----:B0-----:R-:W-:Y:S01]  /*16bd0*/  IMAD R0, R19, 0x8, R18 ;  /* 0x0000000813007824 */ /* 0x001fe200078e0212 */
[----:B--2---:R-:W-:-:S04]  /*16be0*/  SHF.L.U32 R2, R2, 0x1f, RZ ;  /* 0x0000001f02027819 */ /* 0x004fc800000006ff */
[----:B------:R-:W0:Y:S02]  /*16bf0*/  SYNCS.PHASECHK.TRANS64.TRYWAIT P0, [R0+URZ+0x32440], R2 ;  /* 0x03244002000075a7 */ /* 0x000e24000800017f */
[----:B0-----:R-:W-:Y:S05]  /*16c00*/  @!P0 BRA `(.L_x_1547) ;  /* 0x0000006800a88947 */ /* 0x001fea0003800000 */
.L_x_1723:
        /* <DEDUP_REMOVED lines=11> */
.L_x_1548:
        /* <DEDUP_REMOVED lines=24> */
.L_x_1544:
[----:B0-----:R-:W2:Y:S04]  /*16e40*/  LDL.LU R4, [R1+0x30] ;  /* 0x0000300001047983 */ /* 0x001ea80000300800 */
[----:B------:R-:W3:Y:S04]  /*16e50*/  LDL.LU R3, [R1+0x58] ;  /* 0x0000580001037983 */ /* 0x000ee80000300800 */
[----:B-1----:R-:W4:Y:S01]  /*16e60*/  LDL R2, [R1+0x38] ;  /* 0x0000380001027983 */ /* 0x002f220000100800 */
        /* <DEDUP_REMOVED lines=8> */
[----:B--2---:R-:W-:Y:S02]  /*16ef0*/  SEL R0, R4, RZ, !P0 ;  /* 0x000000ff04007207 */ /* 0x004fe40004000000 */
[----:B---3--:R-:W-:-:S03]  /*16f00*/  SEL R3, R3, RZ, !P0 ;  /* 0x000000ff03037207 */ /* 0x008fc60004000000 */
[----:B------:R4:W-:Y:S02]  /*16f10*/  STL [R1+0x40], R0 ;  /* 0x0000400001007387 */ /* 0x0009e40000100800 */
[----:B----4-:R-:W-:-:S05]  /*16f20*/  SHF.R.S32.HI R0, RZ, 0x1f, R2 ;  /* 0x0000001fff007819 */ /* 0x010fca0000011402 */
[----:B------:R0:W-:Y:S04]  /*16f30*/  STL [R1+0x58], R0 ;  /* 0x0000580001007387 */ /* 0x0001e80000100800 */
[----:B------:R0:W-:Y:S01]  /*16f40*/  STL [R1+0x6c], R3 ;  /* 0x00006c0301007387 */ /* 0x0001e20000100800 */
[----:B------:R-:W-:Y:S05]  /*16f50*/  @!P1 BRA `(.L_x_1550) ;  /* 0x0000000000409947 */ /* 0x000fea0003800000 */
[----:B------:R-:W-:Y:S01]  /*16f60*/  MOV R2, 0x0 ;  /* 0x0000000000027802 */ /* 0x000fe20000000f00 */
[----:B------:R-:W-:Y:S01]  /*16f70*/  ULDC.64 UR4, c[0x4][0x98] ;  /* 0x0100260000047ab9 */ /* 0x000fe20000000a00 */
[----:B------:R-:W-:Y:S01]  /*16f80*/  ULDC.64 UR6, c[0x4][0xa0] ;  /* 0x0100280000067ab9 */ /* 0x000fe20000000a00 */
[----:B------:R-:W-:Y:S01]  /*16f90*/  ULDC.64 UR8, c[0x4][0x20] ;  /* 0x0100080000087ab9 */ /* 0x000fe20000000a00 */
[----:B------:R-:W-:Y:S02]  /*16fa0*/  IMAD.U32 R4, RZ, RZ, UR4 ;  /* 0x00000004ff047e24 */ /* 0x000fe4000f8e00ff */
[----:B0-----:R-:W0:Y:S01]  /*16fb0*/  LDC.64 R2, c[0x4][R2] ;  /* 0x0100000002027b82 */ /* 0x001e220000000a00 */
        /* <DEDUP_REMOVED lines=10> */
.L_x_1550:
[----:B------:R-:W-:Y:S05]  /*17060*/  BSYNC B6 ;  /* 0x0000000000067941 */ /* 0x000fea0003800000 */
.L_x_1549:
[----:B------:R-:W2:Y:S01]  /*17070*/  LDL.LU R5, [R1+0x4] ;  /* 0x0000040001057983 */ /* 0x000ea20000300800 */
[----:B------:R-:W1:Y:S01]  /*17080*/  LDC R8, c[0x0][0x448] ;  /* 0x00011200ff087b82 */ /* 0x000e620000000800 */
[----:B------:R-:W-:Y:S01]  /*17090*/  ULDC.64 UR4, c[0x0][0x298] ;  /* 0x0000a60000047ab9 */ /* 0x000fe20000000a00 */
[----:B------:R-:W-:Y:S01]  /*170a0*/  ULDC.64 UR6, c[0x0][0x280] ;  /* 0x0000a00000067ab9 */ /* 0x000fe20000000a00 */
[----:B------:R-:W3:Y:S04]  /*170b0*/  LDL R4, [R1+0x58] ;  /* 0x0000580001047983 */ /* 0x000ee80000100800 */
[----:B------:R-:W4:Y:S04]  /*170c0*/  LDL R10, [R1+0x38] ;  /* 0x00003800010a7983 */ /* 0x000f280000100800 */
[----:B------:R-:W4:Y:S01]  /*170d0*/  LDL R9, [R1+0x6c] ;  /* 0x00006c0001097983 */ /* 0x000f220000100800 */
[----:B------:R-:W1:Y:S01]  /*170e0*/  S2R R2, SR_TID.X ;  /* 0x0000000000027919 */ /* 0x000e620000002100 */
[----:B0-----:R-:W0:Y:S02]  /*170f0*/  S2R R0, SR_TID.X ;  /* 0x0000000000007919 */ /* 0x001e240000002100 */
[----:B------:R-:W4:Y:S01]  /*17100*/  LDL R7, [R1+0x40] ;  /* 0x0000400001077983 */ /* 0x000f220000100800 */
[----:B-1----:R-:W-:-:S13]  /*17110*/  ISETP.NE.AND P0, PT, R8, 0x1, PT ;  /* 0x000000010800780c */ /* 0x002fda0003f05270 */
[----:B------:R-:W1:Y:S01]  /*17120*/  @P0 LDC R3, c[0x0][0x450] ;  /* 0x00011400ff030b82 */ /* 0x000e620000000800 */
[----:B------:R-:W-:-:S04]  /*17130*/  LOP3.LUT R2, R2, 0x7f, RZ, 0xc0, !PT ;  /* 0x0000007f02027812 */ /* 0x000fc800078ec0ff */
        /* <DEDUP_REMOVED lines=8> */
[----:B-1----:R-:W-:Y:S01]  /*171c0*/  @P0 SHF.R.U32.HI R0, RZ, R3, R2 ;  /* 0x00000003ff000219 */ /* 0x002fe20000011602 */
[----:B---3--:R-:W-:-:S04]  /*171d0*/  IMAD R2, R4, UR4, RZ ;  /* 0x0000000404027c24 */ /* 0x008fc8000f8e02ff */
[C---:B----4-:R-:W-:Y:S02]  /*171e0*/  IMAD R4, R10.reuse, UR5, R2 ;  /* 0x000000050a047c24 */ /* 0x050fe4000f8e0202 */
        /* <DEDUP_REMOVED lines=35> */
[----:B------:R-:W2:Y:S01]  /*17420*/  LDL R11, [R1+0x4c] ;  /* 0x00004c00010b7983 */ /* 0x000ea20000100800 */
[----:B------:R-:W0:Y:S03]  /*17430*/  S2R R5, SR_TID.X ;  /* 0x0000000000057919 */ /* 0x000e260000002100 */
[----:B------:R-:W-:Y:S01]  /*17440*/  SHFL.IDX PT, R4, R2, RZ, 0x181f ;  /* 0x00181fff02047589 */ /* 0x000fe200000e0000 */
[----:B0-----:R-:W-:-:S04]  /*17450*/  LOP3.LUT R5, R5, 0x7f, RZ, 0xc0, !PT ;  /* 0x0000007f05057812 */ /* 0x001fc800078ec0ff */
[----:B------:R-:W-:Y:S02]  /*17460*/  SHF.R.U32.HI R7, RZ, 0x3, R5 ;  /* 0x00000003ff077819 */ /* 0x000fe40000011605 */
[----:B------:R-:W0:Y:S01]  /*17470*/  SHFL.IDX PT, R5, R3, RZ, 0x181f ;  /* 0x00181fff03057589 */ /* 0x000e2200000e0000 */
[----:B--2---:R-:W-:Y:S02]  /*17480*/  IMAD R0, R11, R8, RZ ;  /* 0x000000080b007224 */ /* 0x004fe400078e02ff */
[----:B------:R-:W-:-:S05]  /*17490*/  IMAD.IADD R11, R7, 0x1, R6 ;  /* 0x00000001070b7824 */ /* 0x000fca00078e0206 */
[C---:B------:R-:W-:Y:S01]  /*174a0*/  ISETP.GE.AND P1, PT, R11.reuse, R0, PT ;  /* 0x000000000b00720c */ /* 0x040fe20003f26270 */
[----:B------:R-:W1:Y:S01]  /*174b0*/  SHFL.IDX PT, R6, R3, 0x1, 0x181f ;  /* 0x00381f0003067f89 */ /* 0x000e6200000e0000 */
[----:B------:R-:W-:-:S03]  /*174c0*/  VIADD R8, R11, 0x10 ;  /* 0x000000100b087836 */ /* 0x000fc60000000000 */
[----:B------:R-:W2:Y:S08]  /*174d0*/  SHFL.IDX PT, R7, R2, 0x1, 0x181f ;  /* 0x00381f0002077f89 */ /* 0x000eb000000e0000 */
[----:B0-----:R-:W-:-:S05]  /*174e0*/  @!P1 LEA R5, P3, R10, R5, 0x1 ;  /* 0x000000050a059211 */ /* 0x001fca00078608ff */
[----:B------:R-:W-:Y:S01]  /*174f0*/  @!P1 IMAD.X R4, RZ, RZ, R4, P3 ;  /* 0x000000ffff049224 */ /* 0x000fe200018e0604 */
[----:B------:R-:W-:-:S04]  /*17500*/  ISETP.GE.AND P2, PT, R8, R0, PT ;  /* 0x000000000800720c */ /* 0x000fc80003f46270 */
[----:B------:R-:W-:-:S04]  /*17510*/  @!P1 LOP3.LUT R5, R5, R4, RZ, 0x3c, !PT ;  /* 0x0000000405059212 */ /* 0x000fc800078e3cff */
[----:B------:R-:W-:-:S04]  /*17520*/  @!P1 LOP3.LUT R4, R5, R4, RZ, 0x3c, !PT ;  /* 0x0000000405049212 */ /* 0x000fc800078e3cff */
[----:B------:R-:W-:-:S05]  /*17530*/  @!P1 LOP3.LUT R5, R5, R4, RZ, 0x3c, !PT ;  /* 0x0000000405059212 */ /* 0x000fca00078e3cff */
[----:B-----5:R1:W-:Y:S02]  /*17540*/  @!P1 LDGSTS.E.BYPASS.LTC128B.128 [R9+0x18400], desc[UR60][R4.64], !P0 ;  /* 0x1840000004099fae */ /* 0x0203e4000c101d7c */
[----:B-1----:R-:W-:-:S05]  /*17550*/  @!P2 LEA R5, P1, R10, R6, 0x1 ;  /* 0x000000060a05a211 */ /* 0x002fca00078208ff */
[----:B--2---:R-:W-:-:S05]  /*17560*/  @!P2 IMAD.X R4, RZ, RZ, R7, P1 ;  /* 0x000000ffff04a224 */ /* 0x004fca00008e0607 */
[----:B------:R-:W-:-:S04]  /*17570*/  @!P2 LOP3.LUT R5, R5, R4, RZ, 0x3c, !PT ;  /* 0x000000040505a212 */ /* 0x000fc800078e3cff */
[----:B------:R-:W-:-:S04]  /*17580*/  @!P2 LOP3.LUT R4, R5, R4, RZ, 0x3c, !PT ;  /* 0x000000040504a212 */ /* 0x000fc800078e3cff */
[----:B------:R-:W-:-:S05]  /*17590*/  @!P2 LOP3.LUT R5, R5, R4, RZ, 0x3c, !PT ;  /* 0x000000040505a212 */ /* 0x000fca00078e3cff */
[----:B------:R0:W-:Y:S04]  /*175a0*/  @!P2 LDGSTS.E.BYPASS.LTC128B.128 [R9+0x18c00], desc[UR60][R4.64], !P0 ;  /* 0x18c000000409afae */ /* 0x0001e8000c101d7c */
[----:B------:R-:W-:Y:S04]  /*175b0*/  STL [R1+0x4], R11 ;  /* 0x0000040b01007387 */ /* 0x000fe80000100800 */
[----:B0-----:R-:W0:Y:S04]  /*175c0*/  SHFL.IDX PT, R4, R3, 0x2, 0x181f ;  /* 0x00581f0003047f89 */ /* 0x001e2800000e0000 */
[----:B------:R1:W-:Y:S04]  /*175d0*/  STL [R1+0x60], R8 ;  /* 0x0000600801007387 */ /* 0x0003e80000100800 */
[----:B------:R-:W2:Y:S01]  /*175e0*/  SHFL.IDX PT, R6, R2, 0x2, 0x181f ;  /* 0x00581f0002067f89 */ /* 0x000ea200000e0000 */
[----:B-1----:R-:W-:-:S05]  /*175f0*/  VIADD R8, R11, 0x20 ;  /* 0x000000200b087836 */ /* 0x002fca0000000000 */
[----:B------:R-:W-:-:S13]  /*17600*/  ISETP.GE.AND P1, PT, R8, R0, PT ;  /* 0x000000000800720c */ /* 0x000fda0003f26270 */
[----:B0-----:R-:W-:-:S05]  /*17610*/  @!P1 LEA R5, P2, R10, R4, 0x1 ;  /* 0x000000040a059211 */ /* 0x001fca00078408ff */
[----:B--2---:R-:W-:-:S05]  /*17620*/  @!P1 IMAD.X R4, RZ, RZ, R6, P2 ;  /* 0x000000ffff049224 */ /* 0x004fca00010e0606 */
[----:B------:R-:W-:-:S04]  /*17630*/  @!P1 LOP3.LUT R5, R5, R4, RZ, 0x3c, !PT ;  /* 0x0000000405059212 */ /* 0x000fc800078e3cff */
[----:B------:R-:W-:-:S04]  /*17640*/  @!P1 LOP3.LUT R4, R5, R4, RZ, 0x3c, !PT ;  /* 0x0000000405049212 */ /* 0x000fc800078e3cff */
[----:B------:R-:W-:-:S05]  /*17650*/  @!P1 LOP3.LUT R5, R5, R4, RZ, 0x3c, !PT ;  /* 0x0000000405059212 */ /* 0x000fca00078e3cff */
[----:B------:R0:W-:Y:S01]  /*17660*/  @!P1 LDGSTS.E.BYPASS.LTC128B.128 [R9+0x19400], desc[UR60][R4.64], !P0 ;  /* 0x1940000004099fae */ /* 0x0001e2000c101d7c */
[----:B------:R-:W-:-:S03]  /*17670*/  VIADD R7, R11, 0x30 ;  /* 0x000000300b077836 */ /* 0x000fc60000000000 */
[----:B------:R-:W-:Y:S04]  /*17680*/  SHFL.IDX PT, R6, R2, 0x3, 0x181f ;  /* 0x00781f0002067f89 */ /* 0x000fe800000e0000 */
[----:B0-----:R-:W0:Y:S01]  /*17690*/  SHFL.IDX PT, R4, R3, 0x3, 0x181f ;  /* 0x00781f0003047f89 */ /* 0x001e2200000e0000 */
[----:B------:R-:W-:-:S13]  /*176a0*/  ISETP.GE.AND P1, PT, R7, R0, PT ;  /* 0x000000000700720c */ /* 0x000fda0003f26270 */
[----:B0-----:R-:W-:-:S05]  /*176b0*/  @!P1 LEA R5, P2, R10, R4, 0x1 ;  /* 0x000000040a059211 */ /* 0x001fca00078408ff */
[----:B------:R-:W-:-:S05]  /*176c0*/  @!P1 IMAD.X R4, RZ, RZ, R6, P2 ;  /* 0x000000ffff049224 */ /* 0x000fca00010e0606 */
        /* <DEDUP_REMOVED lines=15> */
[----:B------:R0:W-:Y:S04]  /*177c0*/  @!P1 LDGSTS.E.BYPASS.LTC128B.128 [R9+0x1a400], desc[UR60][R4.64], !P0 ;  /* 0x1a40000004099fae */ /* 0x0001e8000c101d7c */
[----:B------:R1:W-:Y:S04]  /*177d0*/  STL [R1+0x70], R7 ;  /* 0x0000700701007387 */ /* 0x0003e80000100800 */
[----:B0-----:R-:W0:Y:S01]  /*177e0*/  SHFL.IDX PT, R4, R3, 0x5, 0x181f ;  /* 0x00b81f0003047f89 */ /* 0x001e2200000e0000 */
[----:B-1----:R-:W-:-:S03]  /*177f0*/  VIADD R7, R11, 0x50 ;  /* 0x000000500b077836 */ /* 0x002fc60000000000 */
[----:B------:R-:W1:Y:S02]  /*17800*/  SHFL.IDX PT, R6, R2, 0x5, 0x181f ;  /* 0x00b81f0002067f89 */ /* 0x000e6400000e0000 */
[----:B------:R-:W-:-:S13]  /*17810*/  ISETP.GE.AND P1, PT, R7, R0, PT ;  /* 0x000000000700720c */ /* 0x000fda0003f26270 */
[----:B0-----:R-:W-:-:S05]  /*17820*/  @!P1 LEA R5, P2, R10, R4, 0x1 ;  /* 0x000000040a059211 */ /* 0x001fca00078408ff */
[----:B-1----:R-:W-:-:S05]  /*17830*/  @!P1 IMAD.X R4, RZ, RZ, R6, P2 ;  /* 0x000000ffff049224 */ /* 0x002fca00010e0606 */
        /* <DEDUP_REMOVED lines=13> */
[----:B------:R-:W-:Y:S01]  /*17910*/  @!P1 LOP3.LUT R5, R5, R4, RZ, 0x3c, !PT ;  /* 0x0000000405059212 */ /* 0x000fe200078e3cff */
[----:B------:R0:W-:Y:S04]  /*17920*/  STL [R1+0x78], R7 ;  /* 0x0000780701007387 */ /* 0x0001e80000100800 */
[----:B------:R1:W-:Y:S04]  /*17930*/  @!P1 LDGSTS.E.BYPASS.LTC128B.128 [R9+0x1b400], desc[UR60][R4.64], !P0 ;  /* 0x1b40000004099fae */ /* 0x0003e8000c101d7c */
[----:B------:R-:W2:Y:S04]  /*17940*/  SHFL.IDX PT, R3, R3, 0x7, 0x181f ;  /* 0x00f81f0003037f89 */ /* 0x000ea800000e0000 */
[----:B-1----:R0:W1:Y:S02]  /*17950*/  SHFL.IDX PT, R4, R2, 0x7, 0x181f ;  /* 0x00f81f0002047f89 */ /* 0x00206400000e0000 */
.L_x_1740:
[----:B0-----:R-:W3:Y:S02]  /*17960*/  LDL R2, [R1+0x4] ;  /* 0x0000040001027983 */ /* 0x001ee40000100800 */
[----:B---3--:R-:W-:-:S05]  /*17970*/  VIADD R2, R2, 0x70 ;  /* 0x0000007002027836 */ /* 0x008fca0000000000 */
[----:B------:R-:W-:Y:S01]  /*17980*/  ISETP.GE.AND P1, PT, R2, R0, PT ;  /* 0x000000000200720c */ /* 0x000fe20003f26270 */
[----:B------:R2:W-:-:S12]  /*17990*/  STL [R1+0x7c], R2 ;  /* 0x00007c0201007387 */ /* 0x0005d80000100800 */
[----:B--2---:R-:W-:-:S05]  /*179a0*/  @!P1 LEA R2, P2, R10, R3, 0x1 ;  /* 0x000000030a029211 */ /* 0x004fca00078408ff */
[----:B-1----:R-:W-:-:S05]  /*179b0*/  @!P1 IMAD.X R3, RZ, RZ, R4, P2 ;  /* 0x000000ffff039224 */ /* 0x002fca00010e0604 */
[----:B------:R-:W-:Y:S01]  /*179c0*/  @!PT LDS RZ, [RZ] ;  /* 0x00000000fffff984 */ /* 0x000fe20000000800 */
[----:B------:R-:W-:Y:S01]  /*179d0*/  @!PT LDS RZ, [RZ] ;  /* 0x00000000fffff984 */ /* 0x000fe20000000800 */
[----:B------:R-:W-:Y:S01]  /*179e0*/  @!PT LDS RZ, [RZ] ;  /* 0x00000000fffff984 */ /* 0x000fe20000000800 */
[----:B------:R0:W-:Y:S01]  /*179f0*/  @!P1 LDGSTS.E.BYPASS.LTC128B.128 [R9+0x1bc00], desc[UR60][R2.64], !P0 ;  /* 0x1bc0000002099fae */ /* 0x0001e2000c101d7c */
[----:B------:R-:W-:Y:S01]  /*17a00*/  PLOP3.LUT P0, PT, PT, PT, PT, 0x80, 0x0 ;  /* 0x000000000000781c */ /* 0x000fe20003f0f070 */
[----:B------:R-:W-:-:S12]  /*17a10*/  NOP ;  /* 0x0000000000007918 */ /* 0x000fd80000000000 */
.L_x_1552:
        /* <DEDUP_REMOVED lines=37> */
.L_x_1554:
[----:B------:R-:W-:Y:S05]  /*17c70*/  BSYNC B6 ;  /* 0x0000000000067941 */ /* 0x000fea0003800000 */
.L_x_1553:
        /* <DEDUP_REMOVED lines=10> */
[----:B-1----:R-:W-:-:S05]  /*17d20*/  IMAD.SHL.U32 R8, R8, 0x8, RZ ;  /* 0x0000000808087824 */ /* 0x002fca00078e00ff */
        /* <DEDUP_REMOVED lines=13> */
[----:B------:R-:W1:Y:S02]  /*17e00*/  @P0 LDC R4, c[0x0][0x44c] ;  /* 0x00011300ff040b82 */ /* 0x000e640000000800 */
[----:B------:R-:W-:Y:S02]  /*17e10*/  IMAD.IADD R3, R3, 0x1, R0 ;  /* 0x0000000103037824 */ /* 0x000fe400078e0200 */
[----:B-----5:R-:W-:Y:S02]  /*17e20*/  IMAD.MOV.U32 R0, RZ, RZ, R7 ;  /* 0x000000ffff007224 */ /* 0x020fe400078e0007 */
[----:B-1----:R-:W-:-:S05]  /*17e30*/  @P0 IMAD.HI.U32 R4, R7, R4, RZ ;  /* 0x0000000407040227 */ /* 0x002fca00078e00ff */
[----:B0-----:R-:W-:-:S04]  /*17e40*/  @P0 SHF.R.U32.HI R0, RZ, R5, R4 ;  /* 0x00000005ff000219 */ /* 0x001fc80000011604 */
[--C-:B------:R-:W-:Y:S01]  /*17e50*/  SHF.R.S32.HI R5, RZ, 0x1f, R0.reuse ;  /* 0x0000001fff057819 */ /* 0x100fe20000011400 */
[----:B------:R-:W-:Y:S02]  /*17e60*/  IMAD.MOV R4, RZ, RZ, -R0 ;  /* 0x000000ffff047224 */ /* 0x000fe400078e0a00 */
[----:B------:R-:W-:-:S04]  /*17e70*/  IMAD.WIDE.U32 R2, R0, UR4, R2 ;  /* 0x0000000400027c25 */ /* 0x000fc8000f8e0002 */
[----:B------:R-:W-:Y:S02]  /*17e80*/  IMAD R4, R6, R4, R7 ;  /* 0x0000000406047224 */ /* 0x000fe400078e0207 */
[----:B------:R-:W0:Y:S01]  /*17e90*/  S2R R7, SR_TID.X ;  /* 0x0000000000077919 */ /* 0x000e220000002100 */
[----:B------:R-:W-:-:S04]  /*17ea0*/  IMAD R5, R5, UR4, RZ ;  /* 0x0000000405057c24 */ /* 0x000fc8000f8e02ff */
[----:B------:R-:W-:Y:S01]  /*17eb0*/  IMAD R0, R0, UR5, R5 ;  /* 0x0000000500007c24 */ /* 0x000fe2000f8e0205 */
[----:B------:R-:W-:-:S03]  /*17ec0*/  ULDC.64 UR4, c[0x0][0x3c8] ;  /* 0x0000f20000047ab9 */ /* 0x000fc60000000a00 */
[----:B------:R-:W-:Y:S01]  /*17ed0*/  IMAD.IADD R3, R3, 0x1, R0 ;  /* 0x0000000103037824 */ /* 0x000fe200078e0200 */
[----:B------:R-:W-:Y:S01]  /*17ee0*/  SHF.R.S32.HI R0, RZ, 0x1f, R4 ;  /* 0x0000001fff007819 */ /* 0x000fe20000011404 */
[----:B------:R-:W-:-:S04]  /*17ef0*/  IMAD.WIDE.U32 R2, R4, UR4, R2 ;  /* 0x0000000404027c25 */ /* 0x000fc8000f8e0002 */
[----:B------:R-:W-:Y:S01]  /*17f00*/  IMAD R0, R0, UR4, RZ ;  /* 0x0000000400007c24 */ /* 0x000fe2000f8e02ff */
[----:B------:R-:W-:Y:S02]  /*17f10*/  ULDC UR4, c[0x0][0x3b8] ;  /* 0x0000ee0000047ab9 */ /* 0x000fe40000000800 */
[----:B------:R-:W-:Y:S01]  /*17f20*/  ISETP.GE.AND P2, PT, R10, UR4, PT ;  /* 0x000000040a007c0c */ /* 0x000fe2000bf46270 */
[----:B------:R-:W-:Y:S01]  /*17f30*/  IMAD R4, R4, UR5, R0 ;  /* 0x0000000504047c24 */ /* 0x000fe2000f8e0200 */
[----:B------:R-:W-:Y:S02]  /*17f40*/  LEA R0, P4, R2, UR6, 0x1 ;  /* 0x0000000602007c11 */ /* 0x000fe4000f8808ff */
[----:B------:R-:W-:Y:S01]  /*17f50*/  ISETP.GE.AND P1, PT, R9, UR4, PT ;  /* 0x0000000409007c0c */ /* 0x000fe2000bf26270 */
[----:B------:R-:W-:Y:S01]  /*17f60*/  IMAD.IADD R4, R3, 0x1, R4 ;  /* 0x0000000103047824 */ /* 0x000fe200078e0204 */
[----:B------:R-:W-:-:S04]  /*17f70*/  ISETP.GE.AND P0, PT, R8, UR4, PT ;  /* 0x0000000408007c0c */ /* 0x000fc8000bf06270 */
[----:B------:R-:W-:Y:S01]  /*17f80*/  LEA.HI.X R2, R2, UR7, R4, 0x1, P4 ;  /* 0x0000000702027c11 */ /* 0x000fe2000a0f0c04 */
[----:B0-----:R-:W-:-:S05]  /*17f90*/  IMAD.SHL.U32 R7, R7, 0x8, RZ ;  /* 0x0000000807077824 */ /* 0x001fca00078e00ff */
[----:B------:R-:W-:-:S04]  /*17fa0*/  LOP3.LUT R7, R7, 0x38, RZ, 0xc0, !PT ;  /* 0x0000003807077812 */ /* 0x000fc800078ec0ff */
[----:B------:R-:W-:Y:S01]  /*17fb0*/  ISETP.GE.AND P3, PT, R7, UR4, PT ;  /* 0x0000000407007c0c */ /* 0x000fe2000bf66270 */
[----:B------:R-:W-:-:S03]  /*17fc0*/  UMOV UR4, 0xffffffff ;  /* 0xffffffff00047882 */ /* 0x000fc60000000000 */
[----:B------:R-:W-:Y:S09]  /*17fd0*/  BRA.DIV UR4, `(.L_x_1555) ;  /* 0x0000006204987947 */ /* 0x000ff2000b800000 */
[----:B------:R-:W2:Y:S04]  /*17fe0*/  LDL.LU R9, [R1+0x4c] ;  /* 0x00004c0001097983 */ /* 0x000ea80000300800 */
[----:B------:R-:W3:Y:S04]  /*17ff0*/  LDL.LU R5, [R1+0x4] ;  /* 0x0000040001057983 */ /* 0x000ee80000300800 */
[----:B------:R-:W4:Y:S04]  /*18000*/  LDL.LU R4, [R1+0x60] ;  /* 0x0000600001047983 */ /* 0x000f280000300800 */
[----:B------:R-:W5:Y:S04]  /*18010*/  LDL.LU R10, [R1+0x64] ;  /* 0x00006400010a7983 */ /* 0x000f680000300800 */
[----:B------:R-:W5:Y:S01]  /*18020*/  LDL R8, [R1+0x14] ;  /* 0x0000140001087983 */ /* 0x000f620000100800 */
        /* <DEDUP_REMOVED lines=12> */
[----:B------:R-:W-:Y:S01]  /*180f0*/  @!PT LDS RZ, [RZ] ;  /* 0x00000000fffff984 */ /* 0x000fe20000000800 */
[----:B-----5:R-:W-:Y:S04]  /*18100*/  @!P5 LDGSTS.E.BYPASS.LTC128B.128 [R8+0x22400], desc[UR60][R4.64], !P3 ;  /* 0x224000000408dfae */ /* 0x020fe8000d901d7c */
[----:B------:R-:W-:Y:S04]  /*18110*/  @!P5 LDGSTS.E.BYPASS.LTC128B.128 [R8+0x26400], desc[UR60][R4.64+0x80], !P2 ;  /* 0x264000800408dfae */ /* 0x000fe8000d101d7c */
[----:B------:R-:W-:Y:S04]  /*18120*/  @!P5 LDGSTS.E.BYPASS.LTC128B.128 [R8+0x2a400], desc[UR60][R4.64+0x100], !P1 ;  /* 0x2a4001000408dfae */ /* 0x000fe8000c901d7c */
[----:B------:R0:W-:Y:S04]  /*18130*/  @!P5 LDGSTS.E.BYPASS.LTC128B.128 [R8+0x2e400], desc[UR60][R4.64+0x180], !P0 ;  /* 0x2e4001800408dfae */ /* 0x0001e8000c101d7c */
[----:B------:R-:W-:Y:S04]  /*18140*/  SHFL.IDX PT, R6, R2, 0x1, 0x181f ;  /* 0x00381f0002067f89 */ /* 0x000fe800000e0000 */
[----:B0-----:R-:W0:Y:S02]  /*18150*/  SHFL.IDX PT, R5, R0, 0x1, 0x181f ;  /* 0x00381f0000057f89 */ /* 0x001e2400000e0000 */
[----:B0-----:R-:W-:-:S05]  /*18160*/  @!P4 LEA R5, P6, R7, R5, 0x1 ;  /* 0x000000050705c211 */ /* 0x001fca00078c08ff */
[----:B------:R-:W-:-:S05]  /*18170*/  @!P4 IMAD.X R4, RZ, RZ, R6, P6 ;  /* 0x000000ffff04c224 */ /* 0x000fca00030e0606 */
[----:B------:R-:W-:-:S04]  /*18180*/  @!P4 LOP3.LUT R5, R5, R4, RZ, 0x3c, !PT ;  /* 0x000000040505c212 */ /* 0x000fc800078e3cff */
[----:B------:R-:W-:-:S04]  /*18190*/  @!P4 LOP3.LUT R4, R5, R4, RZ, 0x3c, !PT ;  /* 0x000000040504c212 */ /* 0x000fc800078e3cff */
[----:B------:R-:W-:-:S05]  /*181a0*/  @!P4 LOP3.LUT R5, R5, R4, RZ, 0x3c, !PT ;  /* 0x000000040505c212 */ /* 0x000fca00078e3cff */
        /* <DEDUP_REMOVED lines=10> */
[----:B------:R-:W-:-:S04]  /*18250*/  @!P4 LOP3.LUT R5, R5, R4, RZ, 0x3c, !PT ;  /* 0x000000040505c212 */ /* 0x000fc800078e3cff */
[----:B------:R-:W-:-:S04]  /*18260*/  @!P4 LOP3.LUT R4, R5, R4, RZ, 0x3c, !PT ;  /* 0x000000040504c212 */ /* 0x000fc800078e3cff */
[----:B------:R-:W-:-:S05]  /*18270*/  @!P4 LOP3.LUT R5, R5, R4, RZ, 0x3c, !PT ;  /* 0x000000040505c212 */ /* 0x000fca00078e3cff */
        /* <DEDUP_REMOVED lines=46> */
[----:B------:R-:W-:-:S05]  /*18560*/  @!P4 IMAD.X R4, RZ, RZ, R6, P5 ;  /* 0x000000ffff04c224 */ /* 0x000fca00028e0606 */
[----:B------:R-:W-:-:S04]  /*18570*/  @!P4 LOP3.LUT R5, R5, R4, RZ, 0x3c, !PT ;  /* 0x000000040505c212 */ /* 0x000fc800078e3cff */
[----:B------:R-:W-:-:S04]  /*18580*/  @!P4 LOP3.LUT R4, R5, R4, RZ, 0x3c, !PT ;  /* 0x000000040504c212 */ /* 0x000fc800078e3cff */
[----:B------:R-:W-:Y:S01]  /*18590*/  @!P4 LOP3.LUT R5, R5, R4, RZ, 0x3c, !PT ;  /* 0x000000040505c212 */ /* 0x000fe200078e3cff */
[----:B------:R0:W2:Y:S04]  /*185a0*/  SHFL.IDX PT, R6, R2, 0x7, 0x181f ;  /* 0x00f81f0002067f89 */ /* 0x0000a800000e0000 */
[----:B------:R0:W-:Y:S04]  /*185b0*/  @!P4 LDGSTS.E.BYPASS.LTC128B.128 [R8+0x25400], desc[UR60][R4.64], !P3 ;  /* 0x254000000408cfae */ /* 0x0001e8000d901d7c */
[----:B------:R0:W-:Y:S04]  /*185c0*/  @!P4 LDGSTS.E.BYPASS.LTC128B.128 [R8+0x29400], desc[UR60][R4.64+0x80], !P2 ;  /* 0x294000800408cfae */ /* 0x0001e8000d101d7c */
[----:B------:R0:W-:Y:S04]  /*185d0*/  @!P4 LDGSTS.E.BYPASS.LTC128B.128 [R8+0x2d400], desc[UR60][R4.64+0x100], !P1 ;  /* 0x2d4001000408cfae */ /* 0x0001e8000c901d7c */
[----:B-1----:R0:W-:Y:S02]  /*185e0*/  @!P4 LDGSTS.E.BYPASS.LTC128B.128 [R8+0x31400], desc[UR60][R4.64+0x180], !P0 ;  /* 0x314001800408cfae */ /* 0x0021e4000c101d7c */
.L_x_1758:
[----:B0-----:R-:W3:Y:S01]  /*185f0*/  LDL.LU R2, [R1+0x7c] ;  /* 0x00007c0001027983 */ /* 0x001ee20000300800 */
[----:B------:R-:W-:Y:S01]  /*18600*/  BSSY B0, `(.L_x_1556) ;  /* 0x000000d000007945 */ /* 0x000fe20003800000 */
[----:B---3--:R-:W-:-:S13]  /*18610*/  ISETP.GE.AND P4, PT, R2, R3, PT ;  /* 0x000000030200720c */ /* 0x008fda0003f86270 */
[----:B------:R-:W-:Y:S05]  /*18620*/  @P4 BRA `(.L_x_1557) ;  /* 0x0000000000284947 */ /* 0x000fea0003800000 */
[----:B-1----:R-:W3:Y:S01]  /*18630*/  LDL R4, [R1+0x14] ;  /* 0x0000140001047983 */ /* 0x002ee20000100800 */
        /* <DEDUP_REMOVED lines=9> */
.L_x_1557:
[----:B------:R-:W-:Y:S05]  /*186d0*/  BSYNC B0 ;  /* 0x0000000000007941 */ /* 0x000fea0003800000 */
.L_x_1556:
[----:B------:R-:W-:Y:S01]  /*186e0*/  NOP ;  /* 0x0000000000007918 */ /* 0x000fe20000000000 */
[----:B------:R-:W-:-:S13]  /*186f0*/  PLOP3.LUT P0, PT, PT, PT, PT, 0x80, 0x0 ;  /* 0x000000000000781c */ /* 0x000fda0003f0f070 */
.L_x_1558:
        /* <DEDUP_REMOVED lines=16> */
[----:B------:R-:W3:Y:S03]  /*18800*/  SYNCS.PHASECHK.TRANS64.TRYWAIT P0, [R18+URZ+0x32420], R0 ;  /* 0x03242000120075a7 */ /* 0x000ee6000800017f */
[----:B0--3--:R-:W-:Y:S05]  /*18810*/  @!P0 BRA `(.L_x_1560) ;  /* 0x0000006800008947 */ /* 0x009fea0003800000 */
.L_x_1759:
[----:B------:R-:W-:Y:S05]  /*18820*/  BSYNC B0 ;  /* 0x0000000000007941 */ /* 0x000fea0003800000 */
.L_x_1559:
[----:B------:R-:W3:Y:S01]  /*18830*/  LDL R2, [R1+0x18] ;  /* 0x0000180001027983 */ /* 0x000ee20000100800 */
[----:B------:R-:W-:Y:S01]  /*18840*/  BSSY B0, `(.L_x_1561) ;  /* 0x000005a000007945 */ /* 0x000fe20003800000 */
[----:B---3--:R-:W-:-:S13]  /*18850*/  LOP3.LUT P0, RZ, R2, 0x1, RZ, 0xc0, !PT ;  /* 0x0000000102ff7812 */ /* 0x008fda000780c0ff */
[----:B------:R-:W-:Y:S05]  /*18860*/  @!P0 BRA `(.L_x_1562) ;  /* 0x00000004005c8947 */ /* 0x000fea0003800000 */
[----:B-1----:R-:W0:Y:S01]  /*18870*/  LDL R4, [R1+0x1c] ;  /* 0x00001c0001047983 */ /* 0x002e220000100800 */
        /* <DEDUP_REMOVED lines=8> */
.L_x_1760:
[----:B------:R-:W-:Y:S05]  /*18900*/  BSYNC B1 ;  /* 0x0000000000017941 */ /* 0x000fea0003800000 */
.L_x_1563:
        /* <DEDUP_REMOVED lines=9> */
.L_x_1566:
[----:B------:R-:W-:Y:S05]  /*189a0*/  BSYNC B1 ;  /* 0x0000000000017941 */ /* 0x000fea0003800000 */
.L_x_1565:
        /* <DEDUP_REMOVED lines=12> */
.L_x_1567:
        /* <DEDUP_REMOVED lines=15> */
.L_x_1568:
        /* <DEDUP_REMOVED lines=15> */
.L_x_1569:
        /* <DEDUP_REMOVED lines=15> */
.L_x_1570:
        /* <DEDUP_REMOVED lines=10> */
.L_x_1562:
[----:B------:R-:W-:Y:S05]  /*18de0*/  BSYNC B0 ;  /* 0x0000000000007941 */ /* 0x000fea0003800000 */
.L_x_1561:
[----:B-1----:R-:W0:Y:S04]  /*18df0*/  LDL R4, [R1+0x50] ;  /* 0x0000500001047983 */ /* 0x002e280000100800 */
        /* <DEDUP_REMOVED lines=8> */
[----:B------:R-:W-:Y:S01]  /*18e80*/  BSSY B2, `(.L_x_1573) ;  /* 0x00000a9000027945 */ /* 0x000fe20003800000 */
[----:B---3--:R-:W-:-:S04]  /*18e90*/  VIADD R2, R7, 0x1 ;  /* 0x0000000107027836 */ /* 0x008fc80000000000 */
[----:B--2---:R-:W-:-:S05]  /*18ea0*/  IMAD R2, R2, R6, RZ ;  /* 0x0000000602027224 */ /* 0x004fca00078e02ff */
        /* <DEDUP_REMOVED lines=42> */
.L_x_1577:
        /* <DEDUP_REMOVED lines=8> */
.L_x_1761:
[----:B------:R-:W-:Y:S05]  /*191d0*/  BSYNC B3 ;  /* 0x0000000000037941 */ /* 0x000fea0003800000 */
.L_x_1578:
        /* <DEDUP_REMOVED lines=9> */
.L_x_1581:
[----:B------:R-:W-:Y:S05]  /*19270*/  BSYNC B3 ;  /* 0x0000000000037941 */ /* 0x000fea0003800000 */
.L_x_1580:
        /* <DEDUP_REMOVED lines=12> */
.L_x_1582:
        /* <DEDUP_REMOVED lines=13> */
.L_x_1762:
[----:B------:R-:W-:Y:S05]  /*19410*/  BSYNC B3 ;  /* 0x0000000000037941 */ /* 0x000fea0003800000 */
.L_x_1583:
        /* <DEDUP_REMOVED lines=11> */
.L_x_1586:
[----:B------:R-:W-:Y:S05]  /*194d0*/  BSYNC B3 ;  /* 0x0000000000037941 */ /* 0x000fea0003800000 */
.L_x_1585:
        /* <DEDUP_REMOVED lines=9> */
.L_x_1587:
        /* <DEDUP_REMOVED lines=15> */
.L_x_1588:
        /* <DEDUP_REMOVED lines=15> */
.L_x_1589:
        /* <DEDUP_REMOVED lines=15> */
.L_x_1590:
        /* <DEDUP_REMOVED lines=10> */
.L_x_1576:
[----:B------:R-:W-:Y:S05]  /*198e0*/  BSYNC B1 ;  /* 0x0000000000017941 */ /* 0x000fea0003800000 */
.L_x_1575:
[----:B------:R-:W2:Y:S02]  /*198f0*/  LDL.LU R5, [R1+0x50] ;  /* 0x0000500001057983 */ /* 0x000ea40000300800 */
[----:B--2---:R-:W-:-:S07]  /*19900*/  VIADD R0, R5, 0xfffffffd ;  /* 0xfffffffd05007836 */ /* 0x004fce0000000000 */
.L_x_1574:
[----:B------:R-:W-:Y:S05]  /*19910*/  BSYNC B2 ;  /* 0x0000000000027941 */ /* 0x000fea0003800000 */
.L_x_1573:
[----:B------:R-:W-:Y:S01]  /*19920*/  VIADD R8, R8, 0xfffffffe ;  /* 0xfffffffe08087836 */ /* 0x000fe20000000000 */
[----:B------:R-:W-:-:S04]  /*19930*/  LOP3.LUT R4, RZ, R4, RZ, 0x33, !PT ;  /* 0x00000004ff047212 */ /* 0x000fc800078e33ff */
[----:B------:R-:W-:-:S13]  /*19940*/  ISETP.NE.AND P0, PT, R8, R4, PT ;  /* 0x000000040800720c */ /* 0x000fda0003f05270 */
[----:B------:R-:W-:Y:S05]  /*19950*/  @!P0 BRA `(.L_x_1572) ;  /* 0x0000001000f88947 */ /* 0x000fea0003800000 */
.L_x_1623:
        /* <DEDUP_REMOVED lines=35> */
.L_x_1593:
        /* <DEDUP_REMOVED lines=8> */
.L_x_1763:
[----:B------:R-:W-:Y:S05]  /*19c10*/  BSYNC B2 ;  /* 0x0000000000027941 */ /* 0x000fea0003800000 */
.L_x_1594:
        /* <DEDUP_REMOVED lines=9> */
.L_x_1597:
[----:B------:R-:W-:Y:S05]  /*19cb0*/  BSYNC B2 ;  /* 0x0000000000027941 */ /* 0x000fea0003800000 */
.L_x_1596:
        /* <DEDUP_REMOVED lines=12> */
.L_x_1598:
        /* <DEDUP_REMOVED lines=13> */
.L_x_1764:
[----:B------:R-:W-:Y:S05]  /*19e50*/  BSYNC B2 ;  /* 0x0000000000027941 */ /* 0x000fea0003800000 */
.L_x_1599:
        /* <DEDUP_REMOVED lines=11> */
.L_x_1602:
[----:B------:R-:W-:Y:S05]  /*19f10*/  BSYNC B2 ;  /* 0x0000000000027941 */ /* 0x000fea0003800000 */
.L_x_1601:
        /* <DEDUP_REMOVED lines=9> */
.L_x_1603:
        /* <DEDUP_REMOVED lines=15> */
.L_x_1604:
        /* <DEDUP_REMOVED lines=15> */
.L_x_1605:
        /* <DEDUP_REMOVED lines=15> */
.L_x_1606:
        /* <DEDUP_REMOVED lines=10> */
.L_x_1592:
[----:B------:R-:W-:Y:S05]  /*1a320*/  BSYNC B1 ;  /* 0x0000000000017941 */ /* 0x000fea0003800000 */
.L_x_1591:
        /* <DEDUP_REMOVED lines=35> */
.L_x_1609:
        /* <DEDUP_REMOVED lines=8> */
.L_x_1765:
[----:B------:R-:W-:Y:S05]  /*1a5e0*/  BSYNC B2 ;  /* 0x0000000000027941 */ /* 0x000fea0003800000 */
.L_x_1610:
        /* <DEDUP_REMOVED lines=9> */
.L_x_1613:
[----:B------:R-:W-:Y:S05]  /*1a680*/  BSYNC B2 ;  /* 0x0000000000027941 */ /* 0x000fea0003800000 */
.L_x_1612:
        /* <DEDUP_REMOVED lines=12> */
.L_x_1614:
        /* <DEDUP_REMOVED lines=13> */
.L_x_1766:
[----:B------:R-:W-:Y:S05]  /*1a820*/  BSYNC B2 ;  /* 0x0000000000027941 */ /* 0x000fea0003800000 */
.L_x_1615:
        /* <DEDUP_REMOVED lines=11> */
.L_x_1618:
[----:B------:R-:W-:Y:S05]  /*1a8e0*/  BSYNC B2 ;  /* 0x0000000000027941 */ /* 0x000fea0003800000 */
.L_x_1617:
        /* <DEDUP_REMOVED lines=9> */
.L_x_1619:
        /* <DEDUP_REMOVED lines=15> */
.L_x_1620:
        /* <DEDUP_REMOVED lines=15> */
.L_x_1621:
        /* <DEDUP_REMOVED lines=15> */
.L_x_1622:
        /* <DEDUP_REMOVED lines=10> */
.L_x_1608:
[----:B------:R-:W-:Y:S05]  /*1acf0*/  BSYNC B1 ;  /* 0x0000000000017941 */ /* 0x000fea0003800000 */
.L_x_1607:
[----:B------:R-:W2:Y:S01]  /*1ad00*/  LDL R5, [R1+0x2c] ;  /* 0x00002c0001057983 */ /* 0x000ea20000100800 */
[----:B------:R-:W-:Y:S01]  /*1ad10*/  VIADD R0, R0, 0xfffffffe ;  /* 0xfffffffe00007836 */ /* 0x000fe20000000000 */
[----:B--2---:R-:W-:-:S13]  /*1ad20*/  ISETP.GT.AND P0, PT, R6, R5, PT ;  /* 0x000000050600720c */ /* 0x004fda0003f04270 */
[----:B------:R-:W-:Y:S05]  /*1ad30*/  @P0 BRA `(.L_x_1623) ;  /* 0xffffffec00080947 */ /* 0x000fea000383ffff */
.L_x_1572:
[----:B------:R-:W-:Y:S05]  /*1ad40*/  BSYNC B0 ;  /* 0x0000000000007941 */ /* 0x000fea0003800000 */
.L_x_1571:
[----:B------:R-:W3:Y:S01]  /*1ad50*/  LDL.LU R2, [R1+0x1c] ;  /* 0x00001c0001027983 */ /* 0x000ee20000300800 */
[----:B------:R-:W1:Y:S01]  /*1ad60*/  S2R R3, SR_TID.X ;  /* 0x0000000000037919 */ /* 0x000e620000002100 */
[----:B------:R-:W-:-:S05]  /*1ad70*/  VIADD R19, R19, 0x1 ;  /* 0x0000000113137836 */ /* 0x000fca0000000000 */
[----:B------:R-:W-:-:S04]  /*1ad80*/  ISETP.NE.AND P0, PT, R19, 0x2, PT ;  /* 0x000000021300780c */ /* 0x000fc80003f05270 */
[----:B------:R-:W-:Y:S01]  /*1ad90*/  SEL R0, RZ, 0x1, P0 ;  /* 0x00000001ff007807 */ /* 0x000fe20000000000 */
[----:B------:R-:W-:Y:S01]  /*1ada0*/  BSSY B0, `(.L_x_1624) ;  /* 0x0000013000007945 */ /* 0x000fe20003800000 */
[----:B-1----:R-:W-:-:S04]  /*1adb0*/  LOP3.LUT R3, R3, 0x7f, RZ, 0xc0, !PT ;  /* 0x0000007f03037812 */ /* 0x002fc800078ec0ff */
[----:B------:R-:W-:Y:S02]  /*1adc0*/  ISETP.NE.AND P1, PT, R3, RZ, PT ;  /* 0x000000ff0300720c */ /* 0x000fe40003f25270 */
[----:B---3--:R-:W-:-:S05]  /*1add0*/  LOP3.LUT R2, R2, R0, RZ, 0x3c, !PT ;  /* 0x0000000002027212 */ /* 0x008fca00078e3cff */
[----:B------:R1:W-:Y:S06]  /*1ade0*/  STL [R1+0x1c], R2 ;  /* 0x00001c0201007387 */ /* 0x0003ec0000100800 */
[----:B------:R-:W-:Y:S05]  /*1adf0*/  @P1 BRA `(.L_x_1625) ;  /* 0x0000000000341947 */ /* 0x000fea0003800000 */
[----:B------:R-:W3:Y:S01]  /*1ae00*/  S2R R3, SR_LANEID ;  /* 0x0000000000037919 */ /* 0x000ee20000000000 */
[----:B------:R-:W-:Y:S01]  /*1ae10*/  VOTEU.ANY UR4, UPT, PT ;  /* 0x0000000000047886 */ /* 0x000fe200038e0100 */
[----:B------:R-:W4:Y:S01]  /*1ae20*/  LDC.64 R4, c[0x0][0xd60] ;  /* 0x00035800ff047b82 */ /* 0x000f220000000a00 */
[----:B------:R-:W3:Y:S08]  /*1ae30*/  FLO.U32 R0, UR4 ;  /* 0x0000000400007d00 */ /* 0x000ef000080e0000 */
[----:B-1----:R-:W4:Y:S01]  /*1ae40*/  POPC R2, UR4 ;  /* 0x0000000400027d09 */ /* 0x002f220008000000 */
[----:B---3--:R-:W-:-:S13]  /*1ae50*/  ISETP.EQ.U32.AND P1, PT, R0, R3, PT ;  /* 0x000000030000720c */ /* 0x008fda0003f22070 */
[----:B----4-:R-:W3:Y:S01]  /*1ae60*/  @P1 ATOMG.E.ADD.STRONG.GPU PT, R5, desc[UR60][R4.64], R2 ;  /* 0x00000002040519a8 */ /* 0x010ee200081ee1fc */
[----:B------:R-:W1:Y:S02]  /*1ae70*/  S2R R3, SR_LTMASK ;  /* 0x0000000000037919 */ /* 0x000e640000003900 */
[----:B-1----:R-:W-:-:S06]  /*1ae80*/  LOP3.LUT R3, R3, UR4, RZ, 0xc0, !PT ;  /* 0x0000000403037c12 */ /* 0x002fcc000f8ec0ff */
[----:B------:R-:W1:Y:S01]  /*1ae90*/  POPC R3, R3 ;  /* 0x0000000300037309 */ /* 0x000e620000000000 */
[----:B---3--:R-:W1:Y:S02]  /*1aea0*/  SHFL.IDX PT, R0, R5, R0, 0x1f ;  /* 0x00001f0005007589 */ /* 0x008e6400000e0000 */
[----:B-1----:R-:W-:-:S05]  /*1aeb0*/  IADD3 R0, R0, UR38, R3 ;  /* 0x0000002600007c10 */ /* 0x002fca000fffe003 */
[----:B------:R3:W-:Y:S02]  /*1aec0*/  STL [R1], R0 ;  /* 0x0000000001007387 */ /* 0x0007e40000100800 */
.L_x_1625:
[----:B------:R-:W-:Y:S05]  /*1aed0*/  BSYNC B0 ;  /* 0x0000000000007941 */ /* 0x000fea0003800000 */
.L_x_1624:
[----:B------:R-:W-:-:S07]  /*1aee0*/  SEL R19, R19, RZ, P0 ;  /* 0x000000ff13137207 */ /* 0x000fce0000000000 */
.L_x_1537:
[----:B------:R-:W-:Y:S05]  /*1aef0*/  BSYNC B7 ;  /* 0x0000000000077941 */ /* 0x000fea0003800000 */
.L_x_1535:
        /* <DEDUP_REMOVED lines=9> */
[----:B-12---:R-:W1:Y:S04]  /*1af90*/  LDS.128 R4, [R18+0x324d0] ;  /* 0x0324d00012047984 */ /* 0x006e680000000c00 */
[----:B-1----:R1:W-:Y:S04]  /*1afa0*/  STL.64 [R1], R4 ;  /* 0x0000000401007387 */ /* 0x0023e80000100a00 */
[----:B------:R1:W-:Y:S01]  /*1afb0*/  STL.64 [R1+0x8], R6 ;  /* 0x0000080601007387 */ /* 0x0003e20000100a00 */
[----:B------:R-:W-:Y:S06]  /*1afc0*/  BAR.ARV 0x4, 0x180 ;  /* 0x0106000000007b1d */ /* 0x000fec0000002000 */
[----:B------:R-:W-:Y:S05]  /*1afd0*/  BRA `(.L_x_1627) ;  /* 0x0000000c00247947 */ /* 0x000fea0003800000 */
.L_x_1626:
[----:B------:R-:W3:Y:S01]  /*1afe0*/  S2R R16, SR_TID.X ;  /* 0x0000000000107919 */ /* 0x000ee20000002100 */
[----:B------:R-:W-:Y:S01]  /*1aff0*/  UMOV UR4, 0xffffffff ;  /* 0xffffffff00047882 */ /* 0x000fe20000000000 */
[----:B---3--:R-:W-:-:S04]  /*1b000*/  LOP3.LUT R16, R16, 0x1f, RZ, 0xc0, !PT ;  /* 0x0000001f10107812 */ /* 0x008fc800078ec0ff */
[----:B------:R-:W-:Y:S01]  /*1b010*/  ISETP.NE.AND P0, PT, R16, 0x1f, PT ;  /* 0x0000001f1000780c */ /* 0x000fe20003f05270 */
[----:B------:R-:W-:-:S12]  /*1b020*/  BRA.DIV UR4, `(.L_x_1628) ;  /* 0x00000042049c7947 */ /* 0x000fd8000b800000 */
[----:B-1----:R-:W3:Y:S01]  /*1b030*/  LDL.LU R2, [R1] ;  /* 0x0000000001027983 */ /* 0x002ee20000300800 */
[----:B------:R-:W-:-:S03]  /*1b040*/  ULDC UR4, c[0x0][0xd3c] ;  /* 0x00034f0000047ab9 */ /* 0x000fc60000000800 */
[----:B------:R-:W4:Y:S01]  /*1b050*/  LDL R3, [R1+0xc] ;  /* 0x00000c0001037983 */ /* 0x000f220000100800 */
[----:B---3--:R-:W-:Y:S02]  /*1b060*/  IMAD.MOV.U32 R10, RZ, RZ, R2 ;  /* 0x000000ffff0a7224 */ /* 0x008fe400078e0002 */
[----:B----4-:R-:W-:-:S05]  /*1b070*/  IMAD.IADD R0, R3, 0x1, R16 ;  /* 0x0000000103007824 */ /* 0x010fca00078e0210 */
[----:B------:R-:W-:-:S13]  /*1b080*/  ISETP.GE.OR P1, PT, R0, UR4, !P0 ;  /* 0x0000000400007c0c */ /* 0x000fda000c726670 */
[----:B------:R-:W1:Y:S08]  /*1b090*/  @!P1 LDC.64 R2, c[0x0][0xd80] ;  /* 0x00036000ff029b82 */ /* 0x000e700000000a00 */
[----:B--2---:R-:W2:Y:S01]  /*1b0a0*/  @!P1 LDC.64 R6, c[0x0][0xd78] ;  /* 0x00035e00ff069b82 */ /* 0x004ea20000000a00 */
        /* <DEDUP_REMOVED lines=12> */
[----:B---3--:R-:W-:-:S02]  /*1b170*/  @!P1 IMAD.MOV.U32 R0, RZ, RZ, R8 ;  /* 0x000000ffff009224 */ /* 0x008fc400078e0008 */
[----:B------:R-:W-:Y:S02]  /*1b180*/  IMAD.MOV.U32 R8, RZ, RZ, RZ ;  /* 0x000000ffff087224 */ /* 0x000fe400078e00ff */
[----:B--2---:R-:W-:Y:S01]  /*1b190*/  @!P1 IMAD.MOV.U32 R6, RZ, RZ, R2 ;  /* 0x000000ffff069224 */ /* 0x004fe200078e0002 */
        /* <DEDUP_REMOVED lines=18> */
.L_x_1776:
[----:B------:R-:W-:Y:S02]  /*1b2c0*/  ULDC UR4, c[0x0][0xd38] ;  /* 0x00034e0000047ab9 */ /* 0x000fe40000000800 */
[----:B------:R-:W-:-:S04]  /*1b2d0*/  IMAD.U32 R3, RZ, RZ, UR4 ;  /* 0x00000004ff037e24 */ /* 0x000fc8000f8e00ff */
[----:B-1----:R-:W-:-:S04]  /*1b2e0*/  IMAD R9, R9, R3, RZ ;  /* 0x0000000309097224 */ /* 0x002fc800078e02ff */
[----:B------:R-:W-:-:S05]  /*1b2f0*/  IMAD.IADD R4, R4, 0x1, R9 ;  /* 0x0000000104047824 */ /* 0x000fca00078e0209 */
[----:B------:R-:W-:-:S13]  /*1b300*/  ISETP.GT.AND P6, PT, R4, R5, PT ;  /* 0x000000050400720c */ /* 0x000fda0003fc4270 */
[----:B------:R-:W-:Y:S05]  /*1b310*/  @P6 BRA `(.L_x_1629) ;  /* 0x0000000000ac6947 */ /* 0x000fea0003800000 */
.L_x_1632:
        /* <DEDUP_REMOVED lines=8> */
[----:B------:R-:W-:-:S05]  /*1b3a0*/  IMAD.IADD R6, R2, 0x1, R3 ;  /* 0x0000000102067824 */ /* 0x000fca00078e0203 */
[----:B------:R-:W-:Y:S01]  /*1b3b0*/  ISETP.GE.OR P6, PT, R6, R0, !P0 ;  /* 0x000000000600720c */ /* 0x000fe200047c6670 */
[----:B------:R-:W-:-:S12]  /*1b3c0*/  IMAD.MOV.U32 R0, RZ, RZ, RZ ;  /* 0x000000ffff007224 */ /* 0x000fd800078e00ff */
        /* <DEDUP_REMOVED lines=26> */
.L_x_1784:
[----:B------:R-:W-:Y:S02]  /*1b570*/  ULDC UR4, c[0x0][0xd38] ;  /* 0x00034e0000047ab9 */ /* 0x000fe40000000800 */
[----:B------:R-:W-:-:S04]  /*1b580*/  IMAD.U32 R3, RZ, RZ, UR4 ;  /* 0x00000004ff037e24 */ /* 0x000fc8000f8e00ff */
[----:B-1----:R-:W-:-:S04]  /*1b590*/  IMAD R9, R9, R3, RZ ;  /* 0x0000000309097224 */ /* 0x002fc800078e02ff */
[----:B------:R-:W-:-:S05]  /*1b5a0*/  IMAD.IADD R4, R9, 0x1, R4 ;  /* 0x0000000109047824 */ /* 0x000fca00078e0204 */
[----:B------:R-:W-:-:S13]  /*1b5b0*/  ISETP.GT.AND P6, PT, R4, R5, PT ;  /* 0x000000050400720c */ /* 0x000fda0003fc4270 */
[----:B------:R-:W-:Y:S05]  /*1b5c0*/  @!P6 BRA `(.L_x_1632) ;  /* 0xfffffffc0054e947 */ /* 0x000fea000383ffff */
.L_x_1629:
        /* <DEDUP_REMOVED lines=9> */
.L_x_1789:
[----:B------:R-:W-:-:S13]  /*1b660*/  ISETP.NE.AND P0, PT, R4, RZ, PT ;  /* 0x000000ff0400720c */ /* 0x000fda0003f05270 */
[----:B------:R-:W-:Y:S05]  /*1b670*/  @!P0 BRA `(.L_x_1634) ;  /* 0x0000000000148947 */ /* 0x000fea0003800000 */
[----:B------:R-:W-:Y:S01]  /*1b680*/  UMOV UR4, 0xffffffff ;  /* 0xffffffff00047882 */ /* 0x000fe20000000000 */
[----:B------:R-:W-:Y:S02]  /*1b690*/  VIADD R12, R2, 0xffffffff ;  /* 0xffffffff020c7836 */ /* 0x000fe40000000000 */
[----:B------:R-:W-:Y:S05]  /*1b6a0*/  BRA.DIV UR4, `(.L_x_1635) ;  /* 0x0000004604907947 */ /* 0x000fea000b800000 */
[----:B0-----:R0:W4:Y:S02]  /*1b6b0*/  SHFL.IDX PT, R7, R7, R12, 0x1f ;  /* 0x00001f0c07077589 */ /* 0x00112400000e0000 */
.L_x_1792:
[----:B----4-:R-:W-:-:S07]  /*1b6c0*/  IMAD.MOV.U32 R8, RZ, RZ, R7 ;  /* 0x000000ffff087224 */ /* 0x010fce00078e0007 */
.L_x_1634:
[----:B0-----:R-:W4:Y:S01]  /*1b6d0*/  LDL.LU R7, [R1+0xc] ;  /* 0x00000c0001077983 */ /* 0x001f220000300800 */
[----:B--2---:R-:W-:Y:S01]  /*1b6e0*/  IABS R4, R0 ;  /* 0x0000000000047213 */ /* 0x004fe20000000000 */
[----:B------:R-:W-:Y:S02]  /*1b6f0*/  IMAD R10, R8, R3, R9 ;  /* 0x00000003080a7224 */ /* 0x000fe400078e0209 */
[----:B------:R-:W-:Y:S01]  /*1b700*/  IMAD.MOV.U32 R8, RZ, RZ, RZ ;  /* 0x000000ffff087224 */ /* 0x000fe200078e00ff */
[----:B------:R-:W0:Y:S02]  /*1b710*/  I2F.RP R3, R4 ;  /* 0x0000000400037306 */ /* 0x000e240000209400 */
[----:B------:R4:W-:Y:S06]  /*1b720*/  STL [R1], R10 ;  /* 0x0000000a01007387 */ /* 0x0009ec0000100800 */
[----:B0-----:R-:W0:Y:S02]  /*1b730*/  MUFU.RCP R3, R3 ;  /* 0x0000000300037308 */ /* 0x001e240000001000 */
[----:B0-----:R-:W-:-:S06]  /*1b740*/  VIADD R3, R3, 0xffffffe ;  /* 0x0ffffffe03037836 */ /* 0x001fcc0000000000 */
[----:B------:R-:W0:Y:S02]  /*1b750*/  F2I.FTZ.U32.TRUNC.NTZ R9, R3 ;  /* 0x0000000300097305 */ /* 0x000e24000021f000 */
[----:B0-----:R-:W-:-:S04]  /*1b760*/  IMAD.MOV R3, RZ, RZ, -R9 ;  /* 0x000000ffff037224 */ /* 0x001fc800078e0a09 */
[----:B------:R-:W-:-:S04]  /*1b770*/  IMAD R3, R3, R4, RZ ;  /* 0x0000000403037224 */ /* 0x000fc800078e02ff */
[----:B------:R-:W-:-:S04]  /*1b780*/  IMAD.HI.U32 R8, R9, R3, R8 ;  /* 0x0000000309087227 */ /* 0x000fc800078e0008 */
[----:B------:R-:W-:-:S05]  /*1b790*/  IMAD.IADD R3, R5, 0x1, -R10 ;  /* 0x0000000105037824 */ /* 0x000fca00078e0a0a */
[----:B------:R-:W-:-:S05]  /*1b7a0*/  IABS R5, R3 ;  /* 0x0000000300057213 */ /* 0x000fca0000000000 */
[----:B------:R-:W-:-:S04]  /*1b7b0*/  IMAD.HI.U32 R8, R8, R5, RZ ;  /* 0x0000000508087227 */ /* 0x000fc800078e00ff */
[----:B----4-:R-:W-:Y:S01]  /*1b7c0*/  IMAD.MOV.U32 R10, RZ, RZ, R7 ;  /* 0x000000ffff0a7224 */ /* 0x010fe200078e0007 */
[----:B------:R-:W-:-:S03]  /*1b7d0*/  IABS R7, R0 ;  /* 0x0000000000077213 */ /* 0x000fc60000000000 */
[----:B------:R-:W-:Y:S02]  /*1b7e0*/  IMAD.IADD R10, R2, 0x1, R10 ;  /* 0x00000001020a7824 */ /* 0x000fe400078e020a */
[----:B------:R-:W-:-:S04]  /*1b7f0*/  IMAD.MOV R7, RZ, RZ, -R7 ;  /* 0x000000ffff077224 */ /* 0x000fc800078e0a07 */
[----:B------:R-:W-:Y:S01]  /*1b800*/  IMAD R5, R8, R7, R5 ;  /* 0x0000000708057224 */ /* 0x000fe200078e0205 */
[----:B---3--:R-:W-:-:S04]  /*1b810*/  IABS R7, R6 ;  /* 0x0000000600077213 */ /* 0x008fc80000000000 */
[----:B------:R-:W-:-:S13]  /*1b820*/  ISETP.GT.U32.AND P1, PT, R4, R5, PT ;  /* 0x000000050400720c */ /* 0x000fda0003f24070 */
[----:B------:R-:W-:Y:S02]  /*1b830*/  @!P1 IMAD.IADD R5, R5, 0x1, -R4 ;  /* 0x0000000105059824 */ /* 0x000fe400078e0a04 */
[----:B------:R-:W-:Y:S01]  /*1b840*/  @!P1 VIADD R8, R8, 0x1 ;  /* 0x0000000108089836 */ /* 0x000fe20000000000 */
[----:B------:R-:W-:Y:S02]  /*1b850*/  ISETP.NE.AND P1, PT, R0, RZ, PT ;  /* 0x000000ff0000720c */ /* 0x000fe40003f25270 */
[----:B------:R-:W-:Y:S02]  /*1b860*/  ISETP.GE.U32.AND P0, PT, R5, R4, PT ;  /* 0x000000040500720c */ /* 0x000fe40003f06070 */
[----:B------:R-:W0:Y:S11]  /*1b870*/  I2F.RP R4, R7 ;  /* 0x0000000700047306 */ /* 0x000e360000209400 */
        /* <DEDUP_REMOVED lines=18> */
[----:B-1----:R-:W-:-:S03]  /*1b9a0*/  IMAD.IADD R2, R3, 0x1, -R0 ;  /* 0x0000000103027824 */ /* 0x002fc600078e0a00 */
        /* <DEDUP_REMOVED lines=12> */
[----:B------:R-:W-:-:S04]  /*1ba70*/  IMAD R5, R6, R5, R8 ;  /* 0x0000000506057224 */ /* 0x000fc800078e0208 */
[----:B------:R-:W-:-:S05]  /*1ba80*/  IMAD R0, R5, 0x10000, R4 ;  /* 0x0001000005007824 */ /* 0x000fca00078e0204 */
[----:B------:R0:W-:Y:S04]  /*1ba90*/  STL [R1+0x8], R0 ;  /* 0x0000080001007387 */ /* 0x0001e80000100800 */
[----:B------:R0:W-:Y:S04]  /*1baa0*/  STL [R1+0xc], R10 ;  /* 0x00000c0a01007387 */ /* 0x0001e80000100800 */
[----:B------:R0:W-:Y:S01]  /*1bab0*/  STL [R1+0x4], R2 ;  /* 0x0000040201007387 */ /* 0x0001e20000100800 */
[----:B------:R-:W-:Y:S05]  /*1bac0*/  BRA `(.L_x_1636) ;  /* 0x0000000000287947 */ /* 0x000fea0003800000 */
.L_x_1630:
        /* <DEDUP_REMOVED lines=10> */
.L_x_1636:
[----:B01----:R-:W2:Y:S04]  /*1bb70*/  LDL R2, [R1+0xc] ;  /* 0x00000c0001027983 */ /* 0x003ea80000100800 */
[----:B------:R-:W3:Y:S04]  /*1bb80*/  LDL R3, [R1+0x8] ;  /* 0x0000080001037983 */ /* 0x000ee80000100800 */
[----:B------:R-:W4:Y:S04]  /*1bb90*/  LDL R5, [R1+0x4] ;  /* 0x0000040001057983 */ /* 0x000f280000100800 */
[----:B------:R-:W4:Y:S01]  /*1bba0*/  LDL R4, [R1] ;  /* 0x0000000001047983 */ /* 0x000f220000100800 */
        /* <DEDUP_REMOVED lines=12> */
.L_x_1627:
[----:B------:R-:W3:Y:S01]  /*1bc70*/  LDL R0, [R1+0xc] ;  /* 0x00000c0001007983 */ /* 0x000ee20000100800 */
[----:B------:R-:W-:Y:S02]  /*1bc80*/  ULDC UR4, c[0x0][0xd3c] ;  /* 0x00034f0000047ab9 */ /* 0x000fe40000000800 */
[----:B---3--:R-:W-:-:S13]  /*1bc90*/  ISETP.GE.AND P0, PT, R0, UR4, PT ;  /* 0x0000000400007c0c */ /* 0x008fda000bf06270 */
[----:B------:R-:W-:Y:S05]  /*1bca0*/  @!P0 BRA `(.L_x_1637) ;  /* 0xffffff8400d88947 */ /* 0x000fea000383ffff */
[----:B------:R-:W-:Y:S05]  /*1bcb0*/  BSYNC B8 ;  /* 0x0000000000087941 */ /* 0x000fea0003800000 */
.L_x_1489:
[----:B--2---:R-:W2:Y:S01]  /*1bcc0*/  LDL.LU R0, [R1+0x80] ;  /* 0x0000800001007983 */ /* 0x004ea20000300800 */
[----:B------:R-:W-:Y:S01]  /*1bcd0*/  BSSY B0, `(.L_x_1638) ;  /* 0x000000b000007945 */ /* 0x000fe20003800000 */
[----:B-1----:R-:W1:Y:S01]  /*1bce0*/  S2R R5, SR_CgaCtaId ;  /* 0x0000000000057919 */ /* 0x002e620000008800 */
[----:B--2---:R-:W-:-:S05]  /*1bcf0*/  VIADD R0, R0, 0x1 ;  /* 0x0000000100007836 */ /* 0x004fca0000000000 */
        /* <DEDUP_REMOVED lines=8> */
.L_x_1793:
[----:B------:R-:W-:Y:S05]  /*1bd80*/  BSYNC B0 ;  /* 0x0000000000007941 */ /* 0x000fea0003800000 */
.L_x_1638:
[----:B------:R-:W-:-:S03]  /*1bd90*/  UMOV UR4, 0xffffffff ;  /* 0xffffffff00047882 */ /* 0x000fc60000000000 */
[----:B------:R-:W-:Y:S05]  /*1bda0*/  BRA.DIV UR4, `(.L_x_1640) ;  /* 0x00000042040c7947 */ /* 0x000fea000b800000 */
[----:B------:R-:W1:Y:S02]  /*1bdb0*/  S2R R2, SR_TID.X ;  /* 0x0000000000027919 */ /* 0x000e640000002100 */
[----:B-1----:R-:W-:-:S04]  /*1bdc0*/  SHF.R.U32.HI R2, RZ, 0x5, R2 ;  /* 0x00000005ff027819 */ /* 0x002fc80000011602 */
[----:B------:R-:W-:-:S05]  /*1bdd0*/  LOP3.LUT R2, R2, 0x3, RZ, 0xc0, !PT ;  /* 0x0000000302027812 */ /* 0x000fca00078ec0ff */
[----:B------:R1:W2:Y:S02]  /*1bde0*/  SHFL.IDX PT, R14, R2, RZ, 0x1f ;  /* 0x00001fff020e7589 */ /* 0x0002a400000e0000 */
.L_x_1796:
[----:B--2---:R-:W-:-:S13]  /*1bdf0*/  ISETP.NE.AND P0, PT, R14, RZ, PT ;  /* 0x000000ff0e00720c */ /* 0x004fda0003f05270 */
[----:B------:R-:W-:Y:S05]  /*1be00*/  @P0 BRA `(.L_x_1333) ;  /* 0x0000000000940947 */ /* 0x000fea0003800000 */
[----:B------:R-:W-:-:S03]  /*1be10*/  UMOV UR4, 0xffffffff ;  /* 0xffffffff00047882 */ /* 0x000fc60000000000 */
[----:B------:R-:W-:Y:S05]  /*1be20*/  BRA.DIV UR4, `(.L_x_1641) ;  /* 0x0000004204207947 */ /* 0x000fea000b800000 */
[----:B------:R-:W-:-:S13]  /*1be30*/  ELECT P6, URZ, PT ;  /* 0x00000000003f782f */ /* 0x000fda00038c0000 */
.L_x_1799:
        /* <DEDUP_REMOVED lines=8> */
.L_x_1642:
        /* <DEDUP_REMOVED lines=13> */
.L_x_1800:
[----:B------:R-:W1:Y:S02]  /*1bf90*/  SYNCS.PHASECHK.TRANS64.TRYWAIT P0, [R7+URZ], R2 ;  /* 0x00000002070075a7 */ /* 0x000e64000800017f */
[----:B-1----:R-:W-:Y:S05]  /*1bfa0*/  @!P0 BRA `(.L_x_1644) ;  /* 0x0000003c00f48947 */ /* 0x002fea0003800000 */
.L_x_1801:
[----:B------:R-:W-:Y:S05]  /*1bfb0*/  @!P2 BRA `(.L_x_1645) ;  /* 0x000000000004a947 */ /* 0x000fea0003800000 */
[----:B------:R-:W-:Y:S01]  /*1bfc0*/  BPT.TRAP 0x1 ;  /* 0x000000040000795c */ /* 0x000fe20000300000 */
.L_x_1645:
[----:B------:R-:W-:-:S04]  /*1bfd0*/  VIADD R0, R0, 0x32460 ;  /* 0x0003246000007836 */ /* 0x000fc80000000000 */
[----:B------:R-:W-:-:S04]  /*1bfe0*/  IMAD R4, R19, 0x8, R0 ;  /* 0x0000000813047824 */ /* 0x000fc800078e0200 */
[----:B------:R-:W2:Y:S02]  /*1bff0*/  SYNCS.PHASECHK.TRANS64.TRYWAIT P0, [R4+URZ], R5 ;  /* 0x00000005040075a7 */ /* 0x000ea4000800017f */
[----:B--2---:R-:W-:Y:S05]  /*1c000*/  @!P0 BRA `(.L_x_1646) ;  /* 0x0000003c00f08947 */ /* 0x004fea0003800000 */
.L_x_1802:
[----:B------:R-:W-:-:S07]  /*1c010*/  IMAD R3, R3, 0x8, R0 ;  /* 0x0000000803037824 */ /* 0x000fce00078e0200 */
.L_x_1647:
[----:B---3--:R3:W4:Y:S02]  /*1c020*/  SYNCS.PHASECHK.TRANS64.TRYWAIT P0, [R3+URZ], R2 ;  /* 0x00000002030075a7 */ /* 0x008724000800017f */
[----:B----4-:R-:W-:Y:S05]  /*1c030*/  @!P0 NANOSLEEP.SYNCS 0x989680 ;  /* 0x009896800000895d */ /* 0x010fea0003900000 */
[----:B------:R-:W4:Y:S02]  /*1c040*/  @!P0 SYNCS.PHASECHK.TRANS64 P0, [R3+URZ], R2 ;  /* 0x00000002030085a7 */ /* 0x000f24000800007f */
[----:B----4-:R-:W-:Y:S05]  /*1c050*/  @!P0 BRA `(.L_x_1647) ;  /* 0xfffffffc00f08947 */ /* 0x010fea000383ffff */
.L_x_1333:
[----:B------:R-:W-:Y:S05]  /*1c060*/  BSYNC B9 ;  /* 0x0000000000097941 */ /* 0x000fea0003800000 */
.L_x_1330:
[----:B------:R-:W-:Y:S05]  /*1c070*/  EXIT ;  /* 0x000000000000794d */ /* 0x000fea0003800000 */
.L_x_1353:
[----:B0-----:R0:W1:Y:S02]  /*1c080*/  SYNCS.PHASECHK.TRANS64.TRYWAIT P6, [R96+URZ+0x32490], R109 ;  /* 0x0324906d600075a7 */ /* 0x00106400080c017f */
[----:B-1----:R-:W-:Y:S05]  /*1c090*/  @!P6 NANOSLEEP.SYNCS 0x989680 ;  /* 0x009896800000e95d */ /* 0x002fea0003900000 */
[----:B------:R-:W1:Y:S02]  /*1c0a0*/  @!P6 SYNCS.PHASECHK.TRANS64 P6, [R96+URZ+0x32490], R109 ;  /* 0x0324906d6000e5a7 */ /* 0x000e6400080c007f */
[----:B-1----:R-:W-:Y:S05]  /*1c0b0*/  @!P6 BRA `(.L_x_1353) ;  /* 0xfffffffc00f0e947 */ /* 0x002fea000383ffff */
[----:B------:R-:W-:Y:S05]  /*1c0c0*/  BRA `(.L_x_1648) ;  /* 0xfffffe7000587947 */ /* 0x000fea000383ffff */
.L_x_1371:
[----:B0-----:R0:W1:Y:S02]  /*1c0d0*/  SYNCS.PHASECHK.TRANS64.TRYWAIT P5, [R96+URZ+0x32490], R109 ;  /* 0x0324906d600075a7 */ /* 0x00106400080a017f */
[----:B-1----:R-:W-:Y:S05]  /*1c0e0*/  @!P5 NANOSLEEP.SYNCS 0x989680 ;  /* 0x009896800000d95d */ /* 0x002fea0003900000 */
[----:B------:R-:W1:Y:S02]  /*1c0f0*/  @!P5 SYNCS.PHASECHK.TRANS64 P5, [R96+URZ+0x32490], R109 ;  /* 0x0324906d6000d5a7 */ /* 0x000e6400080a007f */
[----:B-1----:R-:W-:Y:S05]  /*1c100*/  @!P5 BRA `(.L_x_1371) ;  /* 0xfffffffc00f0d947 */ /* 0x002fea000383ffff */
[----:B------:R-:W-:Y:S05]  /*1c110*/  BRA `(.L_x_1649) ;  /* 0xfffffe8000b47947 */ /* 0x000fea000383ffff */
.L_x_1380:
[----:B0-----:R0:W1:Y:S02]  /*1c120*/  SYNCS.PHASECHK.TRANS64.TRYWAIT P4, [R96+URZ+0x32490], R109 ;  /* 0x0324906d600075a7 */ /* 0x001064000808017f */
[----:B-1----:R-:W-:Y:S05]  /*1c130*/  @!P4 NANOSLEEP.SYNCS 0x989680 ;  /* 0x009896800000c95d */ /* 0x002fea0003900000 */
[----:B------:R-:W1:Y:S02]  /*1c140*/  @!P4 SYNCS.PHASECHK.TRANS64 P4, [R96+URZ+0x32490], R109 ;  /* 0x0324906d6000c5a7 */ /* 0x000e64000808007f */
[----:B-1----:R-:W-:Y:S05]  /*1c150*/  @!P4 BRA `(.L_x_1380) ;  /* 0xfffffffc00f0c947 */ /* 0x002fea000383ffff */
[----:B------:R-:W-:Y:S05]  /*1c160*/  BRA `(.L_x_1650) ;  /* 0xfffffe9000b87947 */ /* 0x000fea000383ffff */
.L_x_1386:
[----:B--2---:R2:W3:Y:S02]  /*1c170*/  SYNCS.PHASECHK.TRANS64.TRYWAIT P3, [R96+URZ+0x324b0], R109 ;  /* 0x0324b06d600075a7 */ /* 0x0044e4000806017f */
[----:B---3--:R-:W-:Y:S05]  /*1c180*/  @!P3 NANOSLEEP.SYNCS 0x989680 ;  /* 0x009896800000b95d */ /* 0x008fea0003900000 */
[----:B------:R-:W3:Y:S02]  /*1c190*/  @!P3 SYNCS.PHASECHK.TRANS64 P3, [R96+URZ+0x324b0], R109 ;  /* 0x0324b06d6000b5a7 */ /* 0x000ee4000806007f */
[----:B---3--:R-:W-:Y:S05]  /*1c1a0*/  @!P3 BRA `(.L_x_1386) ;  /* 0xfffffffc00f0b947 */ /* 0x008fea000383ffff */
[----:B------:R-:W-:Y:S05]  /*1c1b0*/  BRA `(.L_x_1651) ;  /* 0xfffffe9400487947 */ /* 0x000fea000383ffff */
.L_x_1396:
[----:B------:R-:W-:Y:S01]  /*1c1c0*/  BSSY B0, `(.L_x_1652) ;  /* 0x0000007000007945 */ /* 0x000fe20003800000 */
[----:B------:R-:W-:Y:S02]  /*1c1d0*/  IMAD.MOV.U32 R12, RZ, RZ, RZ ;  /* 0x000000ffff0c7224 */ /* 0x000fe400078e00ff */
[----:B------:R-:W-:Y:S02]  /*1c1e0*/  IMAD.MOV.U32 R11, RZ, RZ, 0x1f ;  /* 0x0000001fff0b7424 */ /* 0x000fe400078e00ff */
[----:B------:R-:W-:-:S07]  /*1c1f0*/  IMAD.MOV.U32 R15, RZ, RZ, -0x1 ;  /* 0xffffffffff0f7424 */ /* 0x000fce00078e00ff */
[----:B-----5:R-:W-:Y:S05]  /*1c200*/  WARPSYNC.COLLECTIVE R15, `(.L_x_1653) ;  /* 0x000000000f087348 */ /* 0x020fea0003c00000 */
[----:B------:R0:W1:Y:S02]  /*1c210*/  SHFL.IDX P6, R14, R13, R12, R11 ;  /* 0x0000000c0d0e7389 */ /* 0x00006400000c000b */
[----:B01---5:R-:W-:Y:S01]  /*1c220*/  ENDCOLLECTIVE ;  /* 0x000000000000791b */ /* 0x023fe20003800000 */
.L_x_1653:
[----:B------:R-:W-:Y:S05]  /*1c230*/  BSYNC B0 ;  /* 0x0000000000007941 */ /* 0x000fea0003800000 */
.L_x_1652:
[----:B------:R-:W-:Y:S05]  /*1c240*/  BRA `(.L_x_1654) ;  /* 0xfffffea000907947 */ /* 0x000fea000383ffff */
.L_x_1408:
        /* <DEDUP_REMOVED lines=8> */
.L_x_1656:
[----:B------:R-:W-:Y:S05]  /*1c2d0*/  BSYNC B1 ;  /* 0x0000000000017941 */ /* 0x000fea0003800000 */
.L_x_1655:
        /* <DEDUP_REMOVED lines=8> */
.L_x_1657:
[----:B------:R-:W-:Y:S02]  /*1c360*/  IMAD.MOV.U32 R13, RZ, RZ, R25 ;  /* 0x000000ffff0d7224 */ /* 0x000fe400078e0019 */
[----:B------:R-:W-:-:S07]  /*1c370*/  IMAD.MOV.U32 R20, RZ, RZ, R14 ;  /* 0x000000ffff147224 */ /* 0x000fce00078e000e */
[----:B------:R-:W-:Y:S05]  /*1c380*/  WARPSYNC.COLLECTIVE R15, `(.L_x_1658) ;  /* 0x000000000f087348 */ /* 0x000fea0003c00000 */
[----:B------:R0:W1:Y:S02]  /*1c390*/  SHFL.IDX P6, R14, R13, R12, R11 ;  /* 0x0000000c0d0e7389 */ /* 0x00006400000c000b */
[----:B01----:R-:W-:Y:S01]  /*1c3a0*/  ENDCOLLECTIVE ;  /* 0x000000000000791b */ /* 0x003fe20003800000 */
.L_x_1658:
[----:B------:R-:W-:Y:S02]  /*1c3b0*/  IMAD.MOV.U32 R13, RZ, RZ, R26 ;  /* 0x000000ffff0d7224 */ /* 0x000fe400078e001a */
[----:B------:R-:W-:-:S07]  /*1c3c0*/  IMAD.MOV.U32 R25, RZ, RZ, R14 ;  /* 0x000000ffff197224 */ /* 0x000fce00078e000e */
[----:B------:R-:W-:Y:S05]  /*1c3d0*/  WARPSYNC.COLLECTIVE R15, `(.L_x_1659) ;  /* 0x000000000f087348 */ /* 0x000fea0003c00000 */
[----:B------:R0:W1:Y:S02]  /*1c3e0*/  SHFL.IDX P6, R14, R13, R12, R11 ;  /* 0x0000000c0d0e7389 */ /* 0x00006400000c000b */
[----:B01----:R-:W-:Y:S01]  /*1c3f0*/  ENDCOLLECTIVE ;  /* 0x000000000000791b */ /* 0x003fe20003800000 */
.L_x_1659:
[----:B------:R-:W-:Y:S01]  /*1c400*/  IMAD.MOV.U32 R26, RZ, RZ, R14 ;  /* 0x000000ffff1a7224 */ /* 0x000fe200078e000e */
[----:B------:R-:W-:Y:S06]  /*1c410*/  BRA `(.L_x_1660) ;  /* 0xfffffea400a47947 */ /* 0x000fec000383ffff */
.L_x_1412:
[----:B0-----:R0:W1:Y:S02]  /*1c420*/  SYNCS.PHASECHK.TRANS64.TRYWAIT P0, [R18+URZ+0x32400], R29 ;  /* 0x0324001d120075a7 */ /* 0x001064000800017f */
[----:B-1----:R-:W-:Y:S05]  /*1c430*/  @!P0 NANOSLEEP.SYNCS 0x989680 ;  /* 0x009896800000895d */ /* 0x002fea0003900000 */
[----:B------:R-:W1:Y:S02]  /*1c440*/  @!P0 SYNCS.PHASECHK.TRANS64 P0, [R18+URZ+0x32400], R29 ;  /* 0x0324001d120085a7 */ /* 0x000e64000800007f */
[----:B-1----:R-:W-:Y:S05]  /*1c450*/  @!P0 BRA `(.L_x_1412) ;  /* 0xfffffffc00f08947 */ /* 0x002fea000383ffff */
[----:B------:R-:W-:Y:S05]  /*1c460*/  BRA `(.L_x_1661) ;  /* 0xfffffea800c87947 */ /* 0x000fea000383ffff */
.L_x_1420:
        /* <DEDUP_REMOVED lines=8> */
.L_x_1663:
[----:B------:R-:W-:Y:S05]  /*1c4f0*/  BSYNC B1 ;  /* 0x0000000000017941 */ /* 0x000fea0003800000 */
.L_x_1662:
        /* <DEDUP_REMOVED lines=8> */
.L_x_1664:
[----:B------:R-:W-:Y:S02]  /*1c580*/  IMAD.MOV.U32 R13, RZ, RZ, R25 ;  /* 0x000000ffff0d7224 */ /* 0x000fe400078e0019 */
[----:B------:R-:W-:-:S07]  /*1c590*/  IMAD.MOV.U32 R20, RZ, RZ, R14 ;  /* 0x000000ffff147224 */ /* 0x000fce00078e000e */
[----:B------:R-:W-:Y:S05]  /*1c5a0*/  WARPSYNC.COLLECTIVE R15, `(.L_x_1665) ;  /* 0x000000000f087348 */ /* 0x000fea0003c00000 */
[----:B------:R0:W1:Y:S02]  /*1c5b0*/  SHFL.IDX P6, R14, R13, R12, R11 ;  /* 0x0000000c0d0e7389 */ /* 0x00006400000c000b */
[----:B01----:R-:W-:Y:S01]  /*1c5c0*/  ENDCOLLECTIVE ;  /* 0x000000000000791b */ /* 0x003fe20003800000 */
.L_x_1665:
[----:B------:R-:W-:Y:S02]  /*1c5d0*/  IMAD.MOV.U32 R13, RZ, RZ, R26 ;  /* 0x000000ffff0d7224 */ /* 0x000fe400078e001a */
[----:B------:R-:W-:-:S07]  /*1c5e0*/  IMAD.MOV.U32 R21, RZ, RZ, R14 ;  /* 0x000000ffff157224 */ /* 0x000fce00078e000e */
[----:B------:R-:W-:Y:S05]  /*1c5f0*/  WARPSYNC.COLLECTIVE R15, `(.L_x_1666) ;  /* 0x000000000f087348 */ /* 0x000fea0003c00000 */
[----:B------:R0:W1:Y:S02]  /*1c600*/  SHFL.IDX P6, R14, R13, R12, R11 ;  /* 0x0000000c0d0e7389 */ /* 0x00006400000c000b */
[----:B01----:R-:W-:Y:S01]  /*1c610*/  ENDCOLLECTIVE ;  /* 0x000000000000791b */ /* 0x003fe20003800000 */
.L_x_1666:
[----:B------:R-:W-:Y:S05]  /*1c620*/  BRA `(.L_x_1667) ;  /* 0xfffffeb400287947 */ /* 0x000fea000383ffff */
.L_x_1424:
[----:B0-----:R0:W1:Y:S02]  /*1c630*/  SYNCS.PHASECHK.TRANS64.TRYWAIT P1, [R18+URZ+0x32400], R27 ;  /* 0x0324001b120075a7 */ /* 0x001064000802017f */
[----:B-1----:R-:W-:Y:S05]  /*1c640*/  @!P1 NANOSLEEP.SYNCS 0x989680 ;  /* 0x009896800000995d */ /* 0x002fea0003900000 */
[----:B------:R-:W1:Y:S02]  /*1c650*/  @!P1 SYNCS.PHASECHK.TRANS64 P1, [R18+URZ+0x32400], R27 ;  /* 0x0324001b120095a7 */ /* 0x000e64000802007f */
[----:B-1----:R-:W-:Y:S05]  /*1c660*/  @!P1 BRA `(.L_x_1424) ;  /* 0xfffffffc00f09947 */ /* 0x002fea000383ffff */
[----:B------:R-:W-:Y:S05]  /*1c670*/  BRA `(.L_x_1668) ;  /* 0xfffffeb800087947 */ /* 0x000fea000383ffff */
.L_x_1430:
[----:B-1----:R1:W2:Y:S02]  /*1c680*/  SYNCS.PHASECHK.TRANS64.TRYWAIT P1, [R3+URZ+0x32430], R8 ;  /* 0x03243008030075a7 */ /* 0x0022a4000802017f */
[----:B--2---:R-:W-:Y:S05]  /*1c690*/  @!P1 NANOSLEEP.SYNCS 0x989680 ;  /* 0x009896800000995d */ /* 0x004fea0003900000 */
[----:B------:R-:W2:Y:S02]  /*1c6a0*/  @!P1 SYNCS.PHASECHK.TRANS64 P1, [R3+URZ+0x32430], R8 ;  /* 0x03243008030095a7 */ /* 0x000ea4000802007f */
[----:B--2---:R-:W-:Y:S05]  /*1c6b0*/  @!P1 BRA `(.L_x_1430) ;  /* 0xfffffffc00f09947 */ /* 0x004fea000383ffff */
[----:B------:R-:W-:Y:S05]  /*1c6c0*/  BRA `(.L_x_1429) ;  /* 0xfffffec400307947 */ /* 0x000fea000383ffff */
.L_x_1432:
[----:B--2---:R2:W3:Y:S02]  /*1c6d0*/  SYNCS.PHASECHK.TRANS64.TRYWAIT P1, [R18+URZ+0x32410], R5 ;  /* 0x03241005120075a7 */ /* 0x0044e4000802017f */
[----:B---3--:R-:W-:Y:S05]  /*1c6e0*/  @!P1 NANOSLEEP.SYNCS 0x989680 ;  /* 0x009896800000995d */ /* 0x008fea0003900000 */
[----:B------:R-:W3:Y:S02]  /*1c6f0*/  @!P1 SYNCS.PHASECHK.TRANS64 P1, [R18+URZ+0x32410], R5 ;  /* 0x03241005120095a7 */ /* 0x000ee4000802007f */
[----:B---3--:R-:W-:Y:S05]  /*1c700*/  @!P1 BRA `(.L_x_1432) ;  /* 0xfffffffc00f09947 */ /* 0x008fea000383ffff */
[----:B------:R-:W-:Y:S05]  /*1c710*/  BRA `(.L_x_1669) ;  /* 0xfffffec400d87947 */ /* 0x000fea000383ffff */
.L_x_1437:
[----:B----4-:R4:W0:Y:S02]  /*1c720*/  SYNCS.PHASECHK.TRANS64.TRYWAIT P2, [R3+URZ+0x32450], R8 ;  /* 0x03245008030075a7 */ /* 0x010824000804017f */
[----:B0-----:R-:W-:Y:S05]  /*1c730*/  @!P2 NANOSLEEP.SYNCS 0x989680 ;  /* 0x009896800000a95d */ /* 0x001fea0003900000 */
[----:B------:R-:W0:Y:S02]  /*1c740*/  @!P2 SYNCS.PHASECHK.TRANS64 P2, [R3+URZ+0x32450], R8 ;  /* 0x032450080300a5a7 */ /* 0x000e24000804007f */
[----:B0-----:R-:W-:Y:S05]  /*1c750*/  @!P2 BRA `(.L_x_1437) ;  /* 0xfffffffc00f0a947 */ /* 0x001fea000383ffff */
[----:B------:R-:W-:Y:S05]  /*1c760*/  BRA `(.L_x_1436) ;  /* 0xfffffec400f87947 */ /* 0x000fea000383ffff */
.L_x_1442:
[----:B-1----:R1:W2:Y:S02]  /*1c770*/  SYNCS.PHASECHK.TRANS64.TRYWAIT P3, [R4+URZ+0x32430], R0 ;  /* 0x03243000040075a7 */ /* 0x0022a4000806017f */
[----:B--2---:R-:W-:Y:S05]  /*1c780*/  @!P3 NANOSLEEP.SYNCS 0x989680 ;  /* 0x009896800000b95d */ /* 0x004fea0003900000 */
[----:B------:R-:W2:Y:S02]  /*1c790*/  @!P3 SYNCS.PHASECHK.TRANS64 P3, [R4+URZ+0x32430], R0 ;  /* 0x032430000400b5a7 */ /* 0x000ea4000806007f */
[----:B--2---:R-:W-:Y:S05]  /*1c7a0*/  @!P3 BRA `(.L_x_1442) ;  /* 0xfffffffc00f0b947 */ /* 0x004fea000383ffff */
[----:B------:R-:W-:Y:S05]  /*1c7b0*/  BRA `(.L_x_1441) ;  /* 0xfffffeec00207947 */ /* 0x000fea000383ffff */
.L_x_1447:
[----:B---3--:R3:W4:Y:S02]  /*1c7c0*/  SYNCS.PHASECHK.TRANS64.TRYWAIT P3, [R4+URZ+0x32450], R0 ;  /* 0x03245000040075a7 */ /* 0x008724000806017f */
[----:B----4-:R-:W-:Y:S05]  /*1c7d0*/  @!P3 NANOSLEEP.SYNCS 0x989680 ;  /* 0x009896800000b95d */ /* 0x010fea0003900000 */
[----:B------:R-:W4:Y:S02]  /*1c7e0*/  @!P3 SYNCS.PHASECHK.TRANS64 P3, [R4+URZ+0x32450], R0 ;  /* 0x032450000400b5a7 */ /* 0x000f24000806007f */
[----:B----4-:R-:W-:Y:S05]  /*1c7f0*/  @!P3 BRA `(.L_x_1447) ;  /* 0xfffffffc00f0b947 */ /* 0x010fea000383ffff */
[----:B------:R-:W-:Y:S05]  /*1c800*/  BRA `(.L_x_1446) ;  /* 0xfffffeec00bc7947 */ /* 0x000fea000383ffff */
.L_x_1453:
[----:B------:R-:W-:Y:S02]  /*1c810*/  IMAD.MOV.U32 R13, RZ, RZ, R21 ;  /* 0x000000ffff0d7224 */ /* 0x000fe400078e0015 */
[----:B------:R-:W-:Y:S02]  /*1c820*/  IMAD.MOV.U32 R12, RZ, RZ, RZ ;  /* 0x000000ffff0c7224 */ /* 0x000fe400078e00ff */
[----:B------:R-:W-:Y:S02]  /*1c830*/  IMAD.MOV.U32 R11, RZ, RZ, 0x181f ;  /* 0x0000181fff0b7424 */ /* 0x000fe400078e00ff */
[----:B------:R-:W-:-:S07]  /*1c840*/  IMAD.MOV.U32 R15, RZ, RZ, -0x1 ;  /* 0xffffffffff0f7424 */ /* 0x000fce00078e00ff */
[----:B-----5:R-:W-:Y:S05]  /*1c850*/  WARPSYNC.COLLECTIVE R15, `(.L_x_1670) ;  /* 0x000000000f087348 */ /* 0x020fea0003c00000 */
[----:B------:R0:W1:Y:S02]  /*1c860*/  SHFL.IDX P6, R14, R13, R12, R11 ;  /* 0x0000000c0d0e7389 */ /* 0x00006400000c000b */
[----:B01---5:R-:W-:Y:S01]  /*1c870*/  ENDCOLLECTIVE ;  /* 0x000000000000791b */ /* 0x023fe20003800000 */
.L_x_1670:
[----:B------:R-:W-:Y:S02]  /*1c880*/  IMAD.MOV.U32 R13, RZ, RZ, R3 ;  /* 0x000000ffff0d7224 */ /* 0x000fe400078e0003 */
[----:B------:R-:W-:-:S07]  /*1c890*/  IMAD.MOV.U32 R20, RZ, RZ, R14 ;  /* 0x000000ffff147224 */ /* 0x000fce00078e000e */
[----:B------:R-:W-:Y:S05]  /*1c8a0*/  WARPSYNC.COLLECTIVE R15, `(.L_x_1671) ;  /* 0x000000000f087348 */ /* 0x000fea0003c00000 */
[----:B------:R0:W1:Y:S02]  /*1c8b0*/  SHFL.IDX P6, R14, R13, R12, R11 ;  /* 0x0000000c0d0e7389 */ /* 0x00006400000c000b */
[----:B01----:R-:W-:Y:S01]  /*1c8c0*/  ENDCOLLECTIVE ;  /* 0x000000000000791b */ /* 0x003fe20003800000 */
.L_x_1671:
[----:B------:R-:W-:Y:S05]  /*1c8d0*/  BRA `(.L_x_1672) ;  /* 0xffffff3400fc7947 */ /* 0x000fea000383ffff */
.L_x_1456:
        /* <DEDUP_REMOVED lines=8> */
.L_x_1674:
[----:B------:R-:W-:Y:S05]  /*1c960*/  BSYNC B1 ;  /* 0x0000000000017941 */ /* 0x000fea0003800000 */
.L_x_1673:
        /* <DEDUP_REMOVED lines=8> */
.L_x_1675:
[----:B------:R-:W-:Y:S05]  /*1c9f0*/  BRA `(.L_x_1676) ;  /* 0xffffff3800387947 */ /* 0x000fea000383ffff */
.L_x_1459:
        /* <DEDUP_REMOVED lines=8> */
.L_x_1678:
[----:B------:R-:W-:Y:S05]  /*1ca80*/  BSYNC B1 ;  /* 0x0000000000017941 */ /* 0x000fea0003800000 */
.L_x_1677:
        /* <DEDUP_REMOVED lines=8> */
.L_x_1679:
[----:B------:R-:W-:Y:S05]  /*1cb10*/  BRA `(.L_x_1680) ;  /* 0xffffff3800647947 */ /* 0x000fea000383ffff */
.L_x_1462:
        /* <DEDUP_REMOVED lines=8> */
.L_x_1682:
[----:B------:R-:W-:Y:S05]  /*1cba0*/  BSYNC B1 ;  /* 0x0000000000017941 */ /* 0x000fea0003800000 */
.L_x_1681:
        /* <DEDUP_REMOVED lines=8> */
.L_x_1683:
[----:B------:R-:W-:Y:S05]  /*1cc30*/  BRA `(.L_x_1684) ;  /* 0xffffff3800907947 */ /* 0x000fea000383ffff */
.L_x_1464:
[----:B------:R-:W-:Y:S02]  /*1cc40*/  IMAD.MOV.U32 R13, RZ, RZ, R8 ;  /* 0x000000ffff0d7224 */ /* 0x000fe400078e0008 */
[----:B------:R-:W-:Y:S02]  /*1cc50*/  IMAD.MOV.U32 R12, RZ, RZ, RZ ;  /* 0x000000ffff0c7224 */ /* 0x000fe400078e00ff */
[----:B------:R-:W-:Y:S02]  /*1cc60*/  IMAD.MOV.U32 R11, RZ, RZ, 0x1c1f ;  /* 0x00001c1fff0b7424 */ /* 0x000fe400078e00ff */
[----:B------:R-:W-:-:S07]  /*1cc70*/  IMAD.MOV.U32 R15, RZ, RZ, -0x1 ;  /* 0xffffffffff0f7424 */ /* 0x000fce00078e00ff */
[----:B------:R-:W-:Y:S05]  /*1cc80*/  WARPSYNC.COLLECTIVE R15, `(.L_x_1685) ;  /* 0x000000000f087348 */ /* 0x000fea0003c00000 */
[----:B------:R0:W1:Y:S02]  /*1cc90*/  SHFL.IDX P6, R14, R13, R12, R11 ;  /* 0x0000000c0d0e7389 */ /* 0x00006400000c000b */
[----:B01----:R-:W-:Y:S01]  /*1cca0*/  ENDCOLLECTIVE ;  /* 0x000000000000791b */ /* 0x003fe20003800000 */
.L_x_1685:
[----:B------:R-:W-:Y:S02]  /*1ccb0*/  IMAD.MOV.U32 R13, RZ, RZ, R3 ;  /* 0x000000ffff0d7224 */ /* 0x000fe400078e0003 */
[----:B------:R-:W-:-:S07]  /*1ccc0*/  IMAD.MOV.U32 R21, RZ, RZ, R14 ;  /* 0x000000ffff157224 */ /* 0x000fce00078e000e */
[----:B------:R-:W-:Y:S05]  /*1ccd0*/  WARPSYNC.COLLECTIVE R15, `(.L_x_1686) ;  /* 0x000000000f087348 */ /* 0x000fea0003c00000 */
[----:B------:R0:W1:Y:S02]  /*1cce0*/  SHFL.IDX P6, R14, R13, R12, R11 ;  /* 0x0000000c0d0e7389 */ /* 0x00006400000c000b */
[----:B01----:R-:W-:Y:S01]  /*1ccf0*/  ENDCOLLECTIVE ;  /* 0x000000000000791b */ /* 0x003fe20003800000 */
.L_x_1686:
[----:B------:R-:W-:Y:S01]  /*1cd00*/  IMAD.MOV.U32 R12, RZ, RZ, R14 ;  /* 0x000000ffff0c7224 */ /* 0x000fe200078e000e */
[----:B------:R-:W-:Y:S06]  /*1cd10*/  BRA `(.L_x_1687) ;  /* 0xffffff3c00747947 */ /* 0x000fec000383ffff */
.L_x_1467:
[----:B------:R-:W-:Y:S01]  /*1cd20*/  BSSY B1, `(.L_x_1688) ;  /* 0x0000008000017945 */ /* 0x000fe20003800000 */
[----:B---3--:R-:W-:Y:S02]  /*1cd30*/  IMAD.MOV.U32 R13, RZ, RZ, R8 ;  /* 0x000000ffff0d7224 */ /* 0x008fe400078e0008 */
[----:B--2---:R-:W-:Y:S02]  /*1cd40*/  IMAD.MOV.U32 R12, RZ, RZ, 0x1 ;  /* 0x00000001ff0c7424 */ /* 0x004fe400078e00ff */
[----:B------:R-:W-:Y:S02]  /*1cd50*/  IMAD.MOV.U32 R11, RZ, RZ, 0x1c1f ;  /* 0x00001c1fff0b7424 */ /* 0x000fe400078e00ff */
[----:B------:R-:W-:-:S07]  /*1cd60*/  IMAD.MOV.U32 R15, RZ, RZ, -0x1 ;  /* 0xffffffffff0f7424 */ /* 0x000fce00078e00ff */
[----:B01----:R-:W-:Y:S05]  /*1cd70*/  WARPSYNC.COLLECTIVE R15, `(.L_x_1689) ;  /* 0x000000000f087348 */ /* 0x003fea0003c00000 */
[----:B------:R2:W3:Y:S02]  /*1cd80*/  SHFL.IDX P6, R14, R13, R12, R11 ;  /* 0x0000000c0d0e7389 */ /* 0x0004e400000c000b */
[----:B0123--:R-:W-:Y:S01]  /*1cd90*/  ENDCOLLECTIVE ;  /* 0x000000000000791b */ /* 0x00ffe20003800000 */
.L_x_1689:
[----:B------:R-:W-:Y:S05]  /*1cda0*/  BSYNC B1 ;  /* 0x0000000000017941 */ /* 0x000fea0003800000 */
.L_x_1688:
        /* <DEDUP_REMOVED lines=8> */
.L_x_1690:
[----:B------:R-:W-:Y:S01]  /*1ce30*/  IMAD.MOV.U32 R3, RZ, RZ, R14 ;  /* 0x000000ffff037224 */ /* 0x000fe200078e000e */
[----:B------:R-:W-:Y:S06]  /*1ce40*/  BRA `(.L_x_1691) ;  /* 0xffffff48009c7947 */ /* 0x000fec000383ffff */
.L_x_1471:
[----:B------:R-:W-:Y:S02]  /*1ce50*/  IMAD.MOV.U32 R13, RZ, RZ, R4 ;  /* 0x000000ffff0d7224 */ /* 0x000fe400078e0004 */
[----:B------:R-:W-:Y:S02]  /*1ce60*/  IMAD.MOV.U32 R12, RZ, RZ, RZ ;  /* 0x000000ffff0c7224 */ /* 0x000fe400078e00ff */
[----:B------:R-:W-:Y:S02]  /*1ce70*/  IMAD.MOV.U32 R11, RZ, RZ, 0x181f ;  /* 0x0000181fff0b7424 */ /* 0x000fe400078e00ff */
[----:B------:R-:W-:-:S07]  /*1ce80*/  IMAD.MOV.U32 R15, RZ, RZ, -0x1 ;  /* 0xffffffffff0f7424 */ /* 0x000fce00078e00ff */
[----:B01----:R-:W-:Y:S05]  /*1ce90*/  WARPSYNC.COLLECTIVE R15, `(.L_x_1692) ;  /* 0x000000000f087348 */ /* 0x003fea0003c00000 */
[----:B------:R2:W3:Y:S02]  /*1cea0*/  SHFL.IDX P6, R14, R13, R12, R11 ;  /* 0x0000000c0d0e7389 */ /* 0x0004e400000c000b */
[----:B0123--:R-:W-:Y:S01]  /*1ceb0*/  ENDCOLLECTIVE ;  /* 0x000000000000791b */ /* 0x00ffe20003800000 */
.L_x_1692:
[----:B------:R-:W-:Y:S02]  /*1cec0*/  IMAD.MOV.U32 R13, RZ, RZ, R3 ;  /* 0x000000ffff0d7224 */ /* 0x000fe400078e0003 */
[----:B------:R-:W-:-:S07]  /*1ced0*/  IMAD.MOV.U32 R0, RZ, RZ, R14 ;  /* 0x000000ffff007224 */ /* 0x000fce00078e000e */
[----:B------:R-:W-:Y:S05]  /*1cee0*/  WARPSYNC.COLLECTIVE R15, `(.L_x_1693) ;  /* 0x000000000f087348 */ /* 0x000fea0003c00000 */
[----:B------:R0:W1:Y:S02]  /*1cef0*/  SHFL.IDX P6, R14, R13, R12, R11 ;  /* 0x0000000c0d0e7389 */ /* 0x00006400000c000b */
[----:B01----:R-:W-:Y:S01]  /*1cf00*/  ENDCOLLECTIVE ;  /* 0x000000000000791b */ /* 0x003fe20003800000 */
.L_x_1693:
[----:B------:R-:W-:Y:S05]  /*1cf10*/  BRA `(.L_x_1694) ;  /* 0xffffff5c00e47947 */ /* 0x000fea000383ffff */
.L_x_1474:
        /* <DEDUP_REMOVED lines=8> */
.L_x_1696:
[----:B------:R-:W-:Y:S05]  /*1cfa0*/  BSYNC B1 ;  /* 0x0000000000017941 */ /* 0x000fea0003800000 */
.L_x_1695:
        /* <DEDUP_REMOVED lines=8> */
.L_x_1697:
[----:B------:R-:W-:Y:S05]  /*1d030*/  BRA `(.L_x_1698) ;  /* 0xffffff6000147947 */ /* 0x000fea000383ffff */
.L_x_1477:
        /* <DEDUP_REMOVED lines=8> */
.L_x_1700:
[----:B------:R-:W-:Y:S05]  /*1d0c0*/  BSYNC B1 ;  /* 0x0000000000017941 */ /* 0x000fea0003800000 */
.L_x_1699:
        /* <DEDUP_REMOVED lines=8> */
.L_x_1701:
[----:B------:R-:W-:Y:S05]  /*1d150*/  BRA `(.L_x_1702) ;  /* 0xffffff6000407947 */ /* 0x000fea000383ffff */
.L_x_1480:
        /* <DEDUP_REMOVED lines=8> */
.L_x_1704:
[----:B------:R-:W-:Y:S05]  /*1d1e0*/  BSYNC B1 ;  /* 0x0000000000017941 */ /* 0x000fea0003800000 */
.L_x_1703:
        /* <DEDUP_REMOVED lines=8> */
.L_x_1705:
[----:B------:R-:W-:Y:S05]  /*1d270*/  BRA `(.L_x_1706) ;  /* 0xffffff60006c7947 */ /* 0x000fea000383ffff */
.L_x_1497:
        /* <DEDUP_REMOVED lines=11> */
.L_x_1708:
[----:B------:R-:W-:Y:S05]  /*1d330*/  BSYNC B1 ;  /* 0x0000000000017941 */ /* 0x000fea0003800000 */
.L_x_1707:
[----:B------:R-:W-:Y:S05]  /*1d340*/  BRA `(.L_x_1709) ;  /* 0xffffff7800a47947 */ /* 0x000fea000383ffff */
.L_x_1499:
[----:B------:R-:W-:Y:S01]  /*1d350*/  BSSY B1, `(.L_x_1710) ;  /* 0x0000006000017945 */ /* 0x000fe20003800000 */
[----:B------:R-:W-:-:S07]  /*1d360*/  IMAD.MOV.U32 R15, RZ, RZ, -0x1 ;  /* 0xffffffffff0f7424 */ /* 0x000fce00078e00ff */
[----:B0-----:R-:W-:Y:S05]  /*1d370*/  WARPSYNC.COLLECTIVE R15, `(.L_x_1711) ;  /* 0x000000000f0c7348 */ /* 0x001fea0003c00000 */
[----:B------:R-:W-:Y:S02]  /*1d380*/  ELECT P6, UR62, PT ;  /* 0x00000000003e782f */ /* 0x000fe400038c0000 */
[----:B------:R-:W-:Y:S01]  /*1d390*/  MOV R14, UR62 ;  /* 0x0000003e000e7c02 */ /* 0x000fe20008000f00 */
[----:B0-----:R-:W-:Y:S10]  /*1d3a0*/  ENDCOLLECTIVE ;  /* 0x000000000000791b */ /* 0x001ff40003800000 */
.L_x_1711:
[----:B------:R-:W-:Y:S05]  /*1d3b0*/  BSYNC B1 ;  /* 0x0000000000017941 */ /* 0x000fea0003800000 */
.L_x_1710:
[----:B------:R-:W-:Y:S05]  /*1d3c0*/  BRA `(.L_x_1498) ;  /* 0xffffff78009c7947 */ /* 0x000fea000383ffff */
.L_x_1501:
[----:B0-----:R0:W1:Y:S02]  /*1d3d0*/  SYNCS.PHASECHK.TRANS64.TRYWAIT P0, [R18+URZ+0x32420], R3 ;  /* 0x03242003120075a7 */ /* 0x001064000800017f */
[----:B-1----:R-:W-:Y:S05]  /*1d3e0*/  @!P0 NANOSLEEP.SYNCS 0x989680 ;  /* 0x009896800000895d */ /* 0x002fea0003900000 */
[----:B------:R-:W1:Y:S02]  /*1d3f0*/  @!P0 SYNCS.PHASECHK.TRANS64 P0, [R18+URZ+0x32420], R3 ;  /* 0x03242003120085a7 */ /* 0x000e64000800007f */
[----:B-1----:R-:W-:Y:S05]  /*1d400*/  @!P0 BRA `(.L_x_1501) ;  /* 0xfffffffc00f08947 */ /* 0x002fea000383ffff */
[----:B------:R-:W-:Y:S05]  /*1d410*/  BRA `(.L_x_1712) ;  /* 0xffffff7800ac7947 */ /* 0x000fea000383ffff */
.L_x_1505:
[----:B0-----:R0:W1:Y:S02]  /*1d420*/  SYNCS.PHASECHK.TRANS64.TRYWAIT P0, [R3+URZ+0x324a0], R8 ;  /* 0x0324a008030075a7 */ /* 0x001064000800017f */
[----:B-1----:R-:W-:Y:S05]  /*1d430*/  @!P0 NANOSLEEP.SYNCS 0x989680 ;  /* 0x009896800000895d */ /* 0x002fea0003900000 */
[----:B------:R-:W1:Y:S02]  /*1d440*/  @!P0 SYNCS.PHASECHK.TRANS64 P0, [R3+URZ+0x324a0], R8 ;  /* 0x0324a008030085a7 */ /* 0x000e64000800007f */
[----:B-1----:R-:W-:Y:S05]  /*1d450*/  @!P0 BRA `(.L_x_1505) ;  /* 0xfffffffc00f08947 */ /* 0x002fea000383ffff */
[----:B------:R-:W-:Y:S05]  /*1d460*/  BRA `(.L_x_1713) ;  /* 0xffffff7800cc7947 */ /* 0x000fea000383ffff */
.L_x_1510:
[----:B-1----:R1:W2:Y:S02]  /*1d470*/  SYNCS.PHASECHK.TRANS64.TRYWAIT P0, [R3+URZ+0x324c0], R8 ;  /* 0x0324c008030075a7 */ /* 0x0022a4000800017f */
[----:B--2---:R-:W-:Y:S05]  /*1d480*/  @!P0 NANOSLEEP.SYNCS 0x989680 ;  /* 0x009896800000895d */ /* 0x004fea0003900000 */
[----:B------:R-:W2:Y:S02]  /*1d490*/  @!P0 SYNCS.PHASECHK.TRANS64 P0, [R3+URZ+0x324c0], R8 ;  /* 0x0324c008030085a7 */ /* 0x000ea4000800007f */
[----:B--2---:R-:W-:Y:S05]  /*1d4a0*/  @!P0 BRA `(.L_x_1510) ;  /* 0xfffffffc00f08947 */ /* 0x004fea000383ffff */
[----:B------:R-:W-:Y:S05]  /*1d4b0*/  BRA `(.L_x_1714) ;  /* 0xffffff7c004c7947 */ /* 0x000fea000383ffff */
.L_x_1520:
[----:B0-----:R0:W1:Y:S02]  /*1d4c0*/  SYNCS.PHASECHK.TRANS64.TRYWAIT P2, [R4+URZ+0x324a0], R5 ;  /* 0x0324a005040075a7 */ /* 0x001064000804017f */
[----:B-1----:R-:W-:Y:S05]  /*1d4d0*/  @!P2 NANOSLEEP.SYNCS 0x989680 ;  /* 0x009896800000a95d */ /* 0x002fea0003900000 */
[----:B------:R-:W1:Y:S02]  /*1d4e0*/  @!P2 SYNCS.PHASECHK.TRANS64 P2, [R4+URZ+0x324a0], R5 ;  /* 0x0324a0050400a5a7 */ /* 0x000e64000804007f */
[----:B-1----:R-:W-:Y:S05]  /*1d4f0*/  @!P2 BRA `(.L_x_1520) ;  /* 0xfffffffc00f0a947 */ /* 0x002fea000383ffff */
[----:B------:R-:W-:Y:S05]  /*1d500*/  BRA `(.L_x_1715) ;  /* 0xffffff8000dc7947 */ /* 0x000fea000383ffff */
.L_x_1525:
[----:B-1----:R1:W2:Y:S02]  /*1d510*/  SYNCS.PHASECHK.TRANS64.TRYWAIT P2, [R4+URZ+0x324c0], R5 ;  /* 0x0324c005040075a7 */ /* 0x0022a4000804017f */
[----:B--2---:R-:W-:Y:S05]  /*1d520*/  @!P2 NANOSLEEP.SYNCS 0x989680 ;  /* 0x009896800000a95d */ /* 0x004fea0003900000 */
[----:B------:R-:W2:Y:S02]  /*1d530*/  @!P2 SYNCS.PHASECHK.TRANS64 P2, [R4+URZ+0x324c0], R5 ;  /* 0x0324c0050400a5a7 */ /* 0x000ea4000804007f */
[----:B--2---:R-:W-:Y:S05]  /*1d540*/  @!P2 BRA `(.L_x_1525) ;  /* 0xfffffffc00f0a947 */ /* 0x004fea000383ffff */
[----:B------:R-:W-:Y:S05]  /*1d550*/  BRA `(.L_x_1716) ;  /* 0xffffff8400587947 */ /* 0x000fea000383ffff */
.L_x_1543:
        /* <DEDUP_REMOVED lines=11> */
.L_x_1718:
[----:B------:R-:W-:Y:S05]  /*1d610*/  BSYNC B0 ;  /* 0x0000000000007941 */ /* 0x000fea0003800000 */
.L_x_1717:
[----:B------:R-:W-:Y:S05]  /*1d620*/  BRA `(.L_x_1719) ;  /* 0xffffff9000d87947 */ /* 0x000fea000383ffff */
.L_x_1545:
[----:B------:R-:W-:Y:S01]  /*1d630*/  BSSY B0, `(.L_x_1720) ;  /* 0x0000006000007945 */ /* 0x000fe20003800000 */
[----:B------:R-:W-:-:S07]  /*1d640*/  IMAD.MOV.U32 R15, RZ, RZ, -0x1 ;  /* 0xffffffffff0f7424 */ /* 0x000fce00078e00ff */
[----:B0-----:R-:W-:Y:S05]  /*1d650*/  WARPSYNC.COLLECTIVE R15, `(.L_x_1721) ;  /* 0x000000000f0c7348 */ /* 0x001fea0003c00000 */
[----:B------:R-:W-:Y:S02]  /*1d660*/  ELECT P6, UR62, PT ;  /* 0x00000000003e782f */ /* 0x000fe400038c0000 */
[----:B------:R-:W-:Y:S01]  /*1d670*/  MOV R14, UR62 ;  /* 0x0000003e000e7c02 */ /* 0x000fe20008000f00 */
[----:B0-----:R-:W-:Y:S10]  /*1d680*/  ENDCOLLECTIVE ;  /* 0x000000000000791b */ /* 0x001ff40003800000 */
.L_x_1721:
[----:B------:R-:W-:Y:S05]  /*1d690*/  BSYNC B0 ;  /* 0x0000000000007941 */ /* 0x000fea0003800000 */
.L_x_1720:
[----:B------:R-:W-:Y:S05]  /*1d6a0*/  BRA `(.L_x_1722) ;  /* 0xffffff9000e47947 */ /* 0x000fea000383ffff */
.L_x_1547:
[----:B0-----:R0:W1:Y:S02]  /*1d6b0*/  SYNCS.PHASECHK.TRANS64.TRYWAIT P0, [R0+URZ+0x32440], R2 ;  /* 0x03244002000075a7 */ /* 0x001064000800017f */
[----:B-1----:R-:W-:Y:S05]  /*1d6c0*/  @!P0 NANOSLEEP.SYNCS 0x989680 ;  /* 0x009896800000895d */ /* 0x002fea0003900000 */
[----:B------:R-:W1:Y:S02]  /*1d6d0*/  @!P0 SYNCS.PHASECHK.TRANS64 P0, [R0+URZ+0x32440], R2 ;  /* 0x03244002000085a7 */ /* 0x000e64000800007f */
[----:B-1----:R-:W-:Y:S05]  /*1d6e0*/  @!P0 BRA `(.L_x_1547) ;  /* 0xfffffffc00f08947 */ /* 0x002fea000383ffff */
[----:B------:R-:W-:Y:S05]  /*1d6f0*/  BRA `(.L_x_1723) ;  /* 0xffffff9400447947 */ /* 0x000fea000383ffff */
.L_x_1551:
        /* <DEDUP_REMOVED lines=9> */
.L_x_1724:
[----:B------:R-:W-:Y:S02]  /*1d790*/  IMAD.MOV.U32 R13, RZ, RZ, R3 ;  /* 0x000000ffff0d7224 */ /* 0x000fe400078e0003 */
[----:B------:R-:W-:Y:S01]  /*1d7a0*/  IMAD.MOV.U32 R4, RZ, RZ, R14 ;  /* 0x000000ffff047224 */ /* 0x000fe200078e000e */
[----:B------:R-:W-:-:S07]  /*1d7b0*/  LOP3.LUT R7, R7, 0x7f, RZ, 0xc0, !PT ;  /* 0x0000007f07077812 */ /* 0x000fce00078ec0ff */
[----:B------:R-:W-:Y:S05]  /*1d7c0*/  WARPSYNC.COLLECTIVE R15, `(.L_x_1725) ;  /* 0x000000000f087348 */ /* 0x000fea0003c00000 */
[----:B------:R0:W1:Y:S02]  /*1d7d0*/  SHFL.IDX P6, R14, R13, R12, R11 ;  /* 0x0000000c0d0e7389 */ /* 0x00006400000c000b */
[----:B01----:R-:W-:Y:S01]  /*1d7e0*/  ENDCOLLECTIVE ;  /* 0x000000000000791b */ /* 0x003fe20003800000 */
.L_x_1725:
[----:B------:R-:W-:Y:S01]  /*1d7f0*/  SHF.R.U32.HI R7, RZ, 0x3, R7 ;  /* 0x00000003ff077819 */ /* 0x000fe20000011607 */
[----:B------:R-:W-:Y:S02]  /*1d800*/  IMAD.MOV.U32 R13, RZ, RZ, R2 ;  /* 0x000000ffff0d7224 */ /* 0x000fe400078e0002 */
[----:B------:R-:W-:Y:S02]  /*1d810*/  IMAD.MOV.U32 R12, RZ, RZ, 0x1 ;  /* 0x00000001ff0c7424 */ /* 0x000fe400078e00ff */
[----:B------:R-:W-:-:S07]  /*1d820*/  IMAD.MOV.U32 R5, RZ, RZ, R14 ;  /* 0x000000ffff057224 */ /* 0x000fce00078e000e */
[----:B------:R-:W-:Y:S05]  /*1d830*/  WARPSYNC.COLLECTIVE R15, `(.L_x_1726) ;  /* 0x000000000f087348 */ /* 0x000fea0003c00000 */
[----:B------:R0:W1:Y:S02]  /*1d840*/  SHFL.IDX P6, R14, R13, R12, R11 ;  /* 0x0000000c0d0e7389 */ /* 0x00006400000c000b */
[----:B01----:R-:W-:Y:S01]  /*1d850*/  ENDCOLLECTIVE ;  /* 0x000000000000791b */ /* 0x003fe20003800000 */
.L_x_1726:
[----:B------:R-:W-:Y:S02]  /*1d860*/  IMAD.MOV.U32 R13, RZ, RZ, R3 ;  /* 0x000000ffff0d7224 */ /* 0x000fe400078e0003 */
[----:B------:R-:W-:Y:S02]  /*1d870*/  IMAD R0, R0, R8, RZ ;  /* 0x0000000800007224 */ /* 0x000fe400078e02ff */
[----:B------:R-:W-:Y:S02]  /*1d880*/  IMAD.IADD R8, R7, 0x1, R6 ;  /* 0x0000000107087824 */ /* 0x000fe400078e0206 */
[----:B------:R-:W-:-:S07]  /*1d890*/  IMAD.MOV.U32 R7, RZ, RZ, R14 ;  /* 0x000000ffff077224 */ /* 0x000fce00078e000e */
[----:B------:R-:W-:Y:S05]  /*1d8a0*/  WARPSYNC.COLLECTIVE R15, `(.L_x_1727) ;  /* 0x000000000f087348 */ /* 0x000fea0003c00000 */
[----:B------:R0:W1:Y:S02]  /*1d8b0*/  SHFL.IDX P6, R14, R13, R12, R11 ;  /* 0x0000000c0d0e7389 */ /* 0x00006400000c000b */
[----:B01----:R-:W-:Y:S01]  /*1d8c0*/  ENDCOLLECTIVE ;  /* 0x000000000000791b */ /* 0x003fe20003800000 */
.L_x_1727:
        /* <DEDUP_REMOVED lines=11> */
.L_x_1728:
        /* <DEDUP_REMOVED lines=15> */
.L_x_1729:
        /* <DEDUP_REMOVED lines=19> */
.L_x_1730:
        /* <DEDUP_REMOVED lines=10> */
.L_x_1731:
        /* <DEDUP_REMOVED lines=13> */
.L_x_1732:
        /* <DEDUP_REMOVED lines=10> */
.L_x_1733:
        /* <DEDUP_REMOVED lines=13> */
.L_x_1734:
        /* <DEDUP_REMOVED lines=10> */
.L_x_1735:
        /* <DEDUP_REMOVED lines=13> */
.L_x_1736:
        /* <DEDUP_REMOVED lines=10> */
.L_x_1737:
        /* <DEDUP_REMOVED lines=11> */
.L_x_1738:
        /* <DEDUP_REMOVED lines=14> */
.L_x_1739:
[----:B------:R-:W-:Y:S01]  /*1e220*/  IMAD.MOV.U32 R3, RZ, RZ, R14 ;  /* 0x000000ffff037224 */ /* 0x000fe200078e000e */
[----:B------:R-:W-:Y:S06]  /*1e230*/  BRA `(.L_x_1740) ;  /* 0xffffff9400c87947 */ /* 0x000fec000383ffff */
.L_x_1555:
        /* <DEDUP_REMOVED lines=10> */
[----:B--2---:R-:W-:-:S02]  /*1e2e0*/  IMAD R3, R15, R6, RZ ;  /* 0x000000060f037224 */ /* 0x004fc400078e02ff */
[----:B------:R-:W-:-:S03]  /*1e2f0*/  IMAD.MOV.U32 R15, RZ, RZ, -0x1 ;  /* 0xffffffffff0f7424 */ /* 0x000fc600078e00ff */
[-C--:B---3--:R-:W-:Y:S02]  /*1e300*/  ISETP.GE.AND P4, PT, R14, R3.reuse, PT ;  /* 0x000000030e00720c */ /* 0x088fe40003f86270 */
[-C--:B----4-:R-:W-:Y:S01]  /*1e310*/  ISETP.GE.AND P5, PT, R13, R3.reuse, PT ;  /* 0x000000030d00720c */ /* 0x090fe20003fa6270 */
[----:B------:R-:W-:Y:S01]  /*1e320*/  IMAD.MOV.U32 R13, RZ, RZ, R2 ;  /* 0x000000ffff0d7224 */ /* 0x000fe200078e0002 */
[----:B-----5:R-:W-:Y:S01]  /*1e330*/  ISETP.GE.AND P6, PT, R12, R3, PT ;  /* 0x000000030c00720c */ /* 0x020fe20003fc6270 */
[----:B------:R-:W-:Y:S01]  /*1e340*/  IMAD.MOV.U32 R12, RZ, RZ, RZ ;  /* 0x000000ffff0c7224 */ /* 0x000fe200078e00ff */
[----:B------:R-:W-:-:S07]  /*1e350*/  LOP3.LUT R8, R8, 0xffffffef, RZ, 0xc0, !PT ;  /* 0xffffffef08087812 */ /* 0x000fce00078ec0ff */
        /* <DEDUP_REMOVED lines=18> */
.L_x_1742:
[----:B------:R-:W-:Y:S05]  /*1e480*/  BSYNC B0 ;  /* 0x0000000000007941 */ /* 0x000fea0003800000 */
.L_x_1741:
        /* <DEDUP_REMOVED lines=10> */
.L_x_1743:
        /* <DEDUP_REMOVED lines=16> */
.L_x_1744:
        /* <DEDUP_REMOVED lines=15> */
.L_x_1745:
[----:B------:R-:W-:Y:S02]  /*1e720*/  IMAD.MOV.U32 R13, RZ, RZ, R2 ;  /* 0x000000ffff0d7224 */ /* 0x000fe400078e0002 */
[----:B------:R-:W-:Y:S02]  /*1e730*/  IMAD.MOV.U32 R12, RZ, RZ, 0x2 ;  /* 0x00000002ff0c7424 */ /* 0x000fe400078e00ff */
[----:B------:R-:W-:-:S05]  /*1e740*/  IMAD.MOV.U32 R5, RZ, RZ, R14 ;  /* 0x000000ffff057224 */ /* 0x000fca00078e000e */
[----:B------:R-:W-:-:S05]  /*1e750*/  @!P4 LEA R5, P6, R7, R5, 0x1 ;  /* 0x000000050705c211 */ /* 0x000fca00078c08ff */
[----:B------:R-:W-:-:S05]  /*1e760*/  @!P4 IMAD.X R4, RZ, RZ, R6, P6 ;  /* 0x000000ffff04c224 */ /* 0x000fca00030e0606 */
[----:B------:R-:W-:-:S07]  /*1e770*/  @!P4 LOP3.LUT R5, R5, R4, RZ, 0x3c, !PT ;  /* 0x000000040505c212 */ /* 0x000fce00078e3cff */
[----:B------:R-:W-:Y:S05]  /*1e780*/  WARPSYNC.COLLECTIVE R15, `(.L_x_1746) ;  /* 0x000000000f087348 */ /* 0x000fea0003c00000 */
[----:B------:R0:W1:Y:S02]  /*1e790*/  SHFL.IDX P6, R14, R13, R12, R11 ;  /* 0x0000000c0d0e7389 */ /* 0x00006400000c000b */
[----:B01----:R-:W-:Y:S01]  /*1e7a0*/  ENDCOLLECTIVE ;  /* 0x000000000000791b */ /* 0x003fe20003800000 */
.L_x_1746:
        /* <DEDUP_REMOVED lines=15> */
.L_x_1747:
        /* <DEDUP_REMOVED lines=9> */
.L_x_1748:
        /* <DEDUP_REMOVED lines=15> */
.L_x_1749:
        /* <DEDUP_REMOVED lines=9> */
.L_x_1750:
        /* <DEDUP_REMOVED lines=15> */
.L_x_1751:
        /* <DEDUP_REMOVED lines=9> */
.L_x_1752:
        /* <DEDUP_REMOVED lines=10> */
[----:B------:R-:W-:-:S07]  /*1ecd0*/  IMAD.MOV.U32 R6, RZ, RZ, R14 ;  /* 0x000000ffff067224 */ /* 0x000fce00078e000e */
[----:B0-----:R-:W-:Y:S05]  /*1ece0*/  WARPSYNC.COLLECTIVE R15, `(.L_x_1753) ;  /* 0x000000000f087348 */ /* 0x001fea0003c00000 */
[----:B------:R1:W2:Y:S02]  /*1ecf0*/  SHFL.IDX P6, R14, R13, R12, R11 ;  /* 0x0000000c0d0e7389 */ /* 0x0002a400000c000b */
[----:B012---:R-:W-:Y:S01]  /*1ed00*/  ENDCOLLECTIVE ;  /* 0x000000000000791b */ /* 0x007fe20003800000 */
.L_x_1753:
[----:B------:R-:W-:Y:S02]  /*1ed10*/  IMAD.MOV.U32 R13, RZ, RZ, R2 ;  /* 0x000000ffff0d7224 */ /* 0x000fe400078e0002 */
[----:B------:R-:W-:Y:S01]  /*1ed20*/  IMAD.MOV.U32 R12, RZ, RZ, 0x6 ;  /* 0x00000006ff0c7424 */ /* 0x000fe200078e00ff */
[----:B------:R-:W-:Y:S01]  /*1ed30*/  LOP3.LUT P6, RZ, R9, 0x20, RZ, 0xc0, !PT ;  /* 0x0000002009ff7812 */ /* 0x000fe200078cc0ff */
[----:B------:R-:W-:-:S12]  /*1ed40*/  IMAD.MOV.U32 R5, RZ, RZ, R14 ;  /* 0x000000ffff057224 */ /* 0x000fd800078e000e */
        /* <DEDUP_REMOVED lines=15> */
.L_x_1754:
[----:B------:R-:W-:Y:S02]  /*1ee40*/  IMAD.MOV.U32 R13, RZ, RZ, R0 ;  /* 0x000000ffff0d7224 */ /* 0x000fe400078e0000 */
[----:B------:R-:W-:-:S07]  /*1ee50*/  IMAD.MOV.U32 R6, RZ, RZ, R14 ;  /* 0x000000ffff067224 */ /* 0x000fce00078e000e */
[----:B------:R-:W-:Y:S05]  /*1ee60*/  WARPSYNC.COLLECTIVE R15, `(.L_x_1755) ;  /* 0x000000000f087348 */ /* 0x000fea0003c00000 */
[----:B------:R0:W1:Y:S02]  /*1ee70*/  SHFL.IDX P6, R14, R13, R12, R11 ;  /* 0x0000000c0d0e7389 */ /* 0x00006400000c000b */
[----:B01----:R-:W-:Y:S01]  /*1ee80*/  ENDCOLLECTIVE ;  /* 0x000000000000791b */ /* 0x003fe20003800000 */
.L_x_1755:
[----:B------:R-:W-:Y:S02]  /*1ee90*/  IMAD.MOV.U32 R13, RZ, RZ, R2 ;  /* 0x000000ffff0d7224 */ /* 0x000fe400078e0002 */
[----:B------:R-:W-:Y:S02]  /*1eea0*/  IMAD.MOV.U32 R12, RZ, RZ, 0x7 ;  /* 0x00000007ff0c7424 */ /* 0x000fe400078e00ff */
[----:B------:R-:W-:-:S07]  /*1eeb0*/  IMAD.MOV.U32 R5, RZ, RZ, R14 ;  /* 0x000000ffff057224 */ /* 0x000fce00078e000e */
[----:B------:R-:W-:Y:S05]  /*1eec0*/  WARPSYNC.COLLECTIVE R15, `(.L_x_1756) ;  /* 0x000000000f087348 */ /* 0x000fea0003c00000 */
[----:B------:R0:W1:Y:S02]  /*1eed0*/  SHFL.IDX P6, R14, R13, R12, R11 ;  /* 0x0000000c0d0e7389 */ /* 0x00006400000c000b */
[----:B01----:R-:W-:Y:S01]  /*1eee0*/  ENDCOLLECTIVE ;  /* 0x000000000000791b */ /* 0x003fe20003800000 */
.L_x_1756:
        /* <DEDUP_REMOVED lines=10> */
.L_x_1757:
[----:B------:R-:W-:Y:S01]  /*1ef90*/  @!PT LDS RZ, [RZ] ;  /* 0x00000000fffff984 */ /* 0x000fe20000000800 */
[----:B------:R-:W-:Y:S01]  /*1efa0*/  @!PT LDS RZ, [RZ] ;  /* 0x00000000fffff984 */ /* 0x000fe20000000800 */
[----:B------:R-:W-:Y:S01]  /*1efb0*/  @!PT LDS RZ, [RZ] ;  /* 0x00000000fffff984 */ /* 0x000fe20000000800 */
[----:B------:R1:W-:Y:S04]  /*1efc0*/  @!P4 LDGSTS.E.BYPASS.LTC128B.128 [R8+0x25400], desc[UR60][R4.64], !P3 ;  /* 0x254000000408cfae */ /* 0x0003e8000d901d7c */
[----:B------:R1:W-:Y:S04]  /*1efd0*/  @!P4 LDGSTS.E.BYPASS.LTC128B.128 [R8+0x29400], desc[UR60][R4.64+0x80], !P2 ;  /* 0x294000800408cfae */ /* 0x0003e8000d101d7c */
[----:B------:R1:W-:Y:S04]  /*1efe0*/  @!P4 LDGSTS.E.BYPASS.LTC128B.128 [R8+0x2d400], desc[UR60][R4.64+0x100], !P1 ;  /* 0x2d4001000408cfae */ /* 0x0003e8000c901d7c */
[----:B------:R1:W-:Y:S01]  /*1eff0*/  @!P4 LDGSTS.E.BYPASS.LTC128B.128 [R8+0x31400], desc[UR60][R4.64+0x180], !P0 ;  /* 0x314001800408cfae */ /* 0x0003e2000c101d7c */
[----:B------:R-:W-:Y:S01]  /*1f000*/  IMAD.MOV.U32 R0, RZ, RZ, R14 ;  /* 0x000000ffff007224 */ /* 0x000fe200078e000e */
[----:B------:R-:W-:Y:S06]  /*1f010*/  BRA `(.L_x_1758) ;  /* 0xffffff9400747947 */ /* 0x000fec000383ffff */
.L_x_1560:
[----:B0-----:R0:W3:Y:S02]  /*1f020*/  SYNCS.PHASECHK.TRANS64.TRYWAIT P0, [R18+URZ+0x32420], R0 ;  /* 0x03242000120075a7 */ /* 0x0010e4000800017f */
[----:B---3--:R-:W-:Y:S05]  /*1f030*/  @!P0 NANOSLEEP.SYNCS 0x989680 ;  /* 0x009896800000895d */ /* 0x008fea0003900000 */
[----:B------:R-:W3:Y:S02]  /*1f040*/  @!P0 SYNCS.PHASECHK.TRANS64 P0, [R18+URZ+0x32420], R0 ;  /* 0x03242000120085a7 */ /* 0x000ee4000800007f */
[----:B---3--:R-:W-:Y:S05]  /*1f050*/  @!P0 BRA `(.L_x_1560) ;  /* 0xfffffffc00f08947 */ /* 0x008fea000383ffff */
[----:B------:R-:W-:Y:S05]  /*1f060*/  BRA `(.L_x_1759) ;  /* 0xffffff9400ec7947 */ /* 0x000fea000383ffff */
.L_x_1564:
[----:B0-----:R0:W1:Y:S02]  /*1f070*/  SYNCS.PHASECHK.TRANS64.TRYWAIT P0, [R2+URZ+0x32460], R0 ;  /* 0x03246000020075a7 */ /* 0x001064000800017f */
[----:B-1----:R-:W-:Y:S05]  /*1f080*/  @!P0 NANOSLEEP.SYNCS 0x989680 ;  /* 0x009896800000895d */ /* 0x002fea0003900000 */
[----:B------:R-:W1:Y:S02]  /*1f090*/  @!P0 SYNCS.PHASECHK.TRANS64 P0, [R2+URZ+0x32460], R0 ;  /* 0x03246000020085a7 */ /* 0x000e64000800007f */
[----:B-1----:R-:W-:Y:S05]  /*1f0a0*/  @!P0 BRA `(.L_x_1564) ;  /* 0xfffffffc00f08947 */ /* 0x002fea000383ffff */
[----:B------:R-:W-:Y:S05]  /*1f0b0*/  BRA `(.L_x_1760) ;  /* 0xffffff9800107947 */ /* 0x000fea000383ffff */
.L_x_1579:
[----:B-1----:R1:W2:Y:S02]  /*1f0c0*/  SYNCS.PHASECHK.TRANS64.TRYWAIT P0, [R2+URZ+0x32440], R6 ;  /* 0x03244006020075a7 */ /* 0x0022a4000800017f */
[----:B--2---:R-:W-:Y:S05]  /*1f0d0*/  @!P0 NANOSLEEP.SYNCS 0x989680 ;  /* 0x009896800000895d */ /* 0x004fea0003900000 */
[----:B------:R-:W2:Y:S02]  /*1f0e0*/  @!P0 SYNCS.PHASECHK.TRANS64 P0, [R2+URZ+0x32440], R6 ;  /* 0x03244006020085a7 */ /* 0x000ea4000800007f */
[----:B--2---:R-:W-:Y:S05]  /*1f0f0*/  @!P0 BRA `(.L_x_1579) ;  /* 0xfffffffc00f08947 */ /* 0x004fea000383ffff */
[----:B------:R-:W-:Y:S05]  /*1f100*/  BRA `(.L_x_1761) ;  /* 0xffffffa000307947 */ /* 0x000fea000383ffff */
.L_x_1584:
[----:B0-----:R0:W2:Y:S02]  /*1f110*/  SYNCS.PHASECHK.TRANS64.TRYWAIT P0, [R2+URZ+0x32460], R6 ;  /* 0x03246006020075a7 */ /* 0x0010a4000800017f */
[----:B--2---:R-:W-:Y:S05]  /*1f120*/  @!P0 NANOSLEEP.SYNCS 0x989680 ;  /* 0x009896800000895d */ /* 0x004fea0003900000 */
[----:B------:R-:W2:Y:S02]  /*1f130*/  @!P0 SYNCS.PHASECHK.TRANS64 P0, [R2+URZ+0x32460], R6 ;  /* 0x03246006020085a7 */ /* 0x000ea4000800007f */
[----:B--2---:R-:W-:Y:S05]  /*1f140*/  @!P0 BRA `(.L_x_1584) ;  /* 0xfffffffc00f08947 */ /* 0x004fea000383ffff */
[----:B------:R-:W-:Y:S05]  /*1f150*/  BRA `(.L_x_1762) ;  /* 0xffffffa000ac7947 */ /* 0x000fea000383ffff */
.L_x_1595:
[----:B-1----:R1:W2:Y:S02]  /*1f160*/  SYNCS.PHASECHK.TRANS64.TRYWAIT P0, [R3+URZ+0x32440], R2 ;  /* 0x03244002030075a7 */ /* 0x0022a4000800017f */
[----:B--2---:R-:W-:Y:S05]  /*1f170*/  @!P0 NANOSLEEP.SYNCS 0x989680 ;  /* 0x009896800000895d */ /* 0x004fea0003900000 */
[----:B------:R-:W2:Y:S02]  /*1f180*/  @!P0 SYNCS.PHASECHK.TRANS64 P0, [R3+URZ+0x32440], R2 ;  /* 0x03244002030085a7 */ /* 0x000ea4000800007f */
[----:B--2---:R-:W-:Y:S05]  /*1f190*/  @!P0 BRA `(.L_x_1595) ;  /* 0xfffffffc00f08947 */ /* 0x004fea000383ffff */
[----:B------:R-:W-:Y:S05]  /*1f1a0*/  BRA `(.L_x_1763) ;  /* 0xffffffa800987947 */ /* 0x000fea000383ffff */
.L_x_1600:
[----:B--2---:R2:W3:Y:S02]  /*1f1b0*/  SYNCS.PHASECHK.TRANS64.TRYWAIT P0, [R3+URZ+0x32460], R2 ;  /* 0x03246002030075a7 */ /* 0x0044e4000800017f */
[----:B---3--:R-:W-:Y:S05]  /*1f1c0*/  @!P0 NANOSLEEP.SYNCS 0x989680 ;  /* 0x009896800000895d */ /* 0x008fea0003900000 */
[----:B------:R-:W3:Y:S02]  /*1f1d0*/  @!P0 SYNCS.PHASECHK.TRANS64 P0, [R3+URZ+0x32460], R2 ;  /* 0x03246002030085a7 */ /* 0x000ee4000800007f */
[----:B---3--:R-:W-:Y:S05]  /*1f1e0*/  @!P0 BRA `(.L_x_1600) ;  /* 0xfffffffc00f08947 */ /* 0x008fea000383ffff */
[----:B------:R-:W-:Y:S05]  /*1f1f0*/  BRA `(.L_x_1764) ;  /* 0xffffffac00147947 */ /* 0x000fea000383ffff */
.L_x_1611:
[----:B-1----:R1:W2:Y:S02]  /*1f200*/  SYNCS.PHASECHK.TRANS64.TRYWAIT P0, [R3+URZ+0x32440], R2 ;  /* 0x03244002030075a7 */ /* 0x0022a4000800017f */
[----:B--2---:R-:W-:Y:S05]  /*1f210*/  @!P0 NANOSLEEP.SYNCS 0x989680 ;  /* 0x009896800000895d */ /* 0x004fea0003900000 */
[----:B------:R-:W2:Y:S02]  /*1f220*/  @!P0 SYNCS.PHASECHK.TRANS64 P0, [R3+URZ+0x32440], R2 ;  /* 0x03244002030085a7 */ /* 0x000ea4000800007f */
[----:B--2---:R-:W-:Y:S05]  /*1f230*/  @!P0 BRA `(.L_x_1611) ;  /* 0xfffffffc00f08947 */ /* 0x004fea000383ffff */
[----:B------:R-:W-:Y:S05]  /*1f240*/  BRA `(.L_x_1765) ;  /* 0xffffffb000e47947 */ /* 0x000fea000383ffff */
.L_x_1616:
[----:B--2---:R2:W3:Y:S02]  /*1f250*/  SYNCS.PHASECHK.TRANS64.TRYWAIT P0, [R3+URZ+0x32460], R2 ;  /* 0x03246002030075a7 */ /* 0x0044e4000800017f */
[----:B---3--:R-:W-:Y:S05]  /*1f260*/  @!P0 NANOSLEEP.SYNCS 0x989680 ;  /* 0x009896800000895d */ /* 0x008fea0003900000 */
[----:B------:R-:W3:Y:S02]  /*1f270*/  @!P0 SYNCS.PHASECHK.TRANS64 P0, [R3+URZ+0x32460], R2 ;  /* 0x03246002030085a7 */ /* 0x000ee4000800007f */
[----:B---3--:R-:W-:Y:S05]  /*1f280*/  @!P0 BRA `(.L_x_1616) ;  /* 0xfffffffc00f08947 */ /* 0x008fea000383ffff */
[----:B------:R-:W-:Y:S05]  /*1f290*/  BRA `(.L_x_1766) ;  /* 0xffffffb400607947 */ /* 0x000fea000383ffff */
.L_x_1628:
[----:B-1----:R-:W3:Y:S01]  /*1f2a0*/  LDL R2, [R1] ;  /* 0x0000000001027983 */ /* 0x002ee20000100800 */
[----:B------:R-:W-:Y:S01]  /*1f2b0*/  BSSY B0, `(.L_x_1767) ;  /* 0x0000008000007945 */ /* 0x000fe20003800000 */
[----:B0-----:R-:W-:Y:S02]  /*1f2c0*/  IMAD.MOV.U32 R12, RZ, RZ, RZ ;  /* 0x000000ffff0c7224 */ /* 0x001fe400078e00ff */
[----:B------:R-:W-:Y:S02]  /*1f2d0*/  IMAD.MOV.U32 R11, RZ, RZ, 0x1f ;  /* 0x0000001fff0b7424 */ /* 0x000fe400078e00ff */
[----:B------:R-:W-:Y:S02]  /*1f2e0*/  IMAD.MOV.U32 R15, RZ, RZ, -0x1 ;  /* 0xffffffffff0f7424 */ /* 0x000fe400078e00ff */
[----:B---3--:R-:W-:-:S07]  /*1f2f0*/  IMAD.MOV.U32 R13, RZ, RZ, R2 ;  /* 0x000000ffff0d7224 */ /* 0x008fce00078e0002 */
[----:B--2---:R-:W-:Y:S05]  /*1f300*/  WARPSYNC.COLLECTIVE R15, `(.L_x_1768) ;  /* 0x000000000f087348 */ /* 0x004fea0003c00000 */
[----:B------:R0:W1:Y:S02]  /*1f310*/  SHFL.IDX P6, R14, R13, R12, R11 ;  /* 0x0000000c0d0e7389 */ /* 0x00006400000c000b */
[----:B012---:R-:W-:Y:S01]  /*1f320*/  ENDCOLLECTIVE ;  /* 0x000000000000791b */ /* 0x007fe20003800000 */
.L_x_1768:
[----:B------:R-:W-:Y:S05]  /*1f330*/  BSYNC B0 ;  /* 0x0000000000007941 */ /* 0x000fea0003800000 */
.L_x_1767:
        /* <DEDUP_REMOVED lines=9> */
.L_x_1769:
        /* <DEDUP_REMOVED lines=26> */
.L_x_1770:
        /* <DEDUP_REMOVED lines=8> */
.L_x_1771:
        /* <DEDUP_REMOVED lines=8> */
.L_x_1772:
        /* <DEDUP_REMOVED lines=8> */
.L_x_1773:
        /* <DEDUP_REMOVED lines=8> */
.L_x_1774:
        /* <DEDUP_REMOVED lines=9> */
.L_x_1775:
[----:B------:R-:W-:Y:S01]  /*1f800*/  IMAD.MOV.U32 R9, RZ, RZ, R14 ;  /* 0x000000ffff097224 */ /* 0x000fe200078e000e */
[----:B------:R-:W-:Y:S06]  /*1f810*/  BRA `(.L_x_1776) ;  /* 0xffffffb800a87947 */ /* 0x000fec000383ffff */
.L_x_1631:
        /* <DEDUP_REMOVED lines=8> */
.L_x_1778:
[----:B------:R-:W-:Y:S05]  /*1f8a0*/  BSYNC B0 ;  /* 0x0000000000007941 */ /* 0x000fea0003800000 */
.L_x_1777:
        /* <DEDUP_REMOVED lines=10> */
.L_x_1779:
        /* <DEDUP_REMOVED lines=8> */
.L_x_1780:
        /* <DEDUP_REMOVED lines=8> */
.L_x_1781:
        /* <DEDUP_REMOVED lines=8> */
.L_x_1782:
        /* <DEDUP_REMOVED lines=9> */
.L_x_1783:
[----:B------:R-:W-:Y:S01]  /*1fb60*/  IMAD.MOV.U32 R9, RZ, RZ, R14 ;  /* 0x000000ffff097224 */ /* 0x000fe200078e000e */
[----:B------:R-:W-:Y:S06]  /*1fb70*/  BRA `(.L_x_1784) ;  /* 0xffffffb8007c7947 */ /* 0x000fec000383ffff */
.L_x_1633:
[----:B------:R-:W-:Y:S01]  /*1fb80*/  BSSY B0, `(.L_x_1785) ;  /* 0x0000006000007945 */ /* 0x000fe20003800000 */
[----:B------:R-:W-:Y:S01]  /*1fb90*/  PLOP3.LUT P6, PT, P6, PT, PT, 0x8, 0x0 ;  /* 0x000000000000781c */ /* 0x000fe200037ce170 */
[----:B------:R-:W-:-:S12]  /*1fba0*/  IMAD.MOV.U32 R15, RZ, RZ, -0x1 ;  /* 0xffffffffff0f7424 */ /* 0x000fd800078e00ff */
[----:B0-----:R-:W-:Y:S05]  /*1fbb0*/  WARPSYNC.COLLECTIVE R15, `(.L_x_1786) ;  /* 0x000000000f087348 */ /* 0x001fea0003c00000 */
[----:B------:R-:W-:Y:S01]  /*1fbc0*/  VOTE.ANY R14, PT, P6 ;  /* 0x00000000000e7806 */ /* 0x000fe200030e0100 */
[----:B0-----:R-:W-:Y:S06]  /*1fbd0*/  ENDCOLLECTIVE ;  /* 0x000000000000791b */ /* 0x001fec0003800000 */
.L_x_1786:
[----:B------:R-:W-:Y:S05]  /*1fbe0*/  BSYNC B0 ;  /* 0x0000000000007941 */ /* 0x000fea0003800000 */
.L_x_1785:
        /* <DEDUP_REMOVED lines=9> */
.L_x_1787:
[----:B------:R-:W-:Y:S02]  /*1fc80*/  IMAD.MOV.U32 R13, RZ, RZ, R6 ;  /* 0x000000ffff0d7224 */ /* 0x000fe400078e0006 */
[----:B------:R-:W-:-:S07]  /*1fc90*/  IMAD.MOV.U32 R0, RZ, RZ, R14 ;  /* 0x000000ffff007224 */ /* 0x000fce00078e000e */
[----:B------:R-:W-:Y:S05]  /*1fca0*/  WARPSYNC.COLLECTIVE R15, `(.L_x_1788) ;  /* 0x000000000f087348 */ /* 0x000fea0003c00000 */
[----:B------:R0:W1:Y:S02]  /*1fcb0*/  SHFL.IDX P6, R14, R13, R12, R11 ;  /* 0x0000000c0d0e7389 */ /* 0x00006400000c000b */
[----:B01----:R-:W-:Y:S01]  /*1fcc0*/  ENDCOLLECTIVE ;  /* 0x000000000000791b */ /* 0x003fe20003800000 */
.L_x_1788:
[----:B------:R-:W-:Y:S01]  /*1fcd0*/  IMAD.MOV.U32 R6, RZ, RZ, R14 ;  /* 0x000000ffff067224 */ /* 0x000fe200078e000e */
[----:B------:R-:W-:Y:S06]  /*1fce0*/  BRA `(.L_x_1789) ;  /* 0xffffffb8005c7947 */ /* 0x000fec000383ffff */
.L_x_1635:
[----:B------:R-:W-:Y:S01]  /*1fcf0*/  BSSY B0, `(.L_x_1790) ;  /* 0x0000007000007945 */ /* 0x000fe20003800000 */
[----:B------:R-:W-:Y:S02]  /*1fd00*/  IMAD.MOV.U32 R13, RZ, RZ, R7 ;  /* 0x000000ffff0d7224 */ /* 0x000fe400078e0007 */
[----:B------:R-:W-:Y:S02]  /*1fd10*/  IMAD.MOV.U32 R11, RZ, RZ, 0x1f ;  /* 0x0000001fff0b7424 */ /* 0x000fe400078e00ff */
[----:B------:R-:W-:-:S07]  /*1fd20*/  IMAD.MOV.U32 R15, RZ, RZ, -0x1 ;  /* 0xffffffffff0f7424 */ /* 0x000fce00078e00ff */
[----:B0123--:R-:W-:Y:S05]  /*1fd30*/  WARPSYNC.COLLECTIVE R15, `(.L_x_1791) ;  /* 0x000000000f087348 */ /* 0x00ffea0003c00000 */
[----:B------:R4:W0:Y:S02]  /*1fd40*/  SHFL.IDX P6, R14, R13, R12, R11 ;  /* 0x0000000c0d0e7389 */ /* 0x00082400000c000b */
[----:B01234-:R-:W-:Y:S01]  /*1fd50*/  ENDCOLLECTIVE ;  /* 0x000000000000791b */ /* 0x01ffe20003800000 */
.L_x_1791:
[----:B------:R-:W-:Y:S05]  /*1fd60*/  BSYNC B0 ;  /* 0x0000000000007941 */ /* 0x000fea0003800000 */
.L_x_1790:
[----:B------:R-:W-:Y:S01]  /*1fd70*/  IMAD.MOV.U32 R7, RZ, RZ, R14 ;  /* 0x000000ffff077224 */ /* 0x000fe200078e000e */
[----:B------:R-:W-:Y:S06]  /*1fd80*/  BRA `(.L_x_1792) ;  /* 0xffffffb8004c7947 */ /* 0x000fec000383ffff */
.L_x_1639:
[----:B0-----:R0:W1:Y:S02]  /*1fd90*/  SYNCS.PHASECHK.TRANS64.TRYWAIT P0, [R0+URZ+0x32420], R3 ;  /* 0x03242003000075a7 */ /* 0x001064000800017f */
[----:B-1----:R-:W-:Y:S05]  /*1fda0*/  @!P0 NANOSLEEP.SYNCS 0x989680 ;  /* 0x009896800000895d */ /* 0x002fea0003900000 */
[----:B------:R-:W1:Y:S02]  /*1fdb0*/  @!P0 SYNCS.PHASECHK.TRANS64 P0, [R0+URZ+0x32420], R3 ;  /* 0x03242003000085a7 */ /* 0x000e64000800007f */
[----:B-1----:R-:W-:Y:S05]  /*1fdc0*/  @!P0 BRA `(.L_x_1639) ;  /* 0xfffffffc00f08947 */ /* 0x002fea000383ffff */
[----:B------:R-:W-:Y:S05]  /*1fdd0*/  BRA `(.L_x_1793) ;  /* 0xffffffbc00e87947 */ /* 0x000fea000383ffff */
.L_x_1640:
        /* <DEDUP_REMOVED lines=11> */
.L_x_1795:
[----:B------:R-:W-:Y:S05]  /*1fe90*/  BSYNC B0 ;  /* 0x0000000000007941 */ /* 0x000fea0003800000 */
.L_x_1794:
[----:B------:R-:W-:Y:S05]  /*1fea0*/  BRA `(.L_x_1796) ;  /* 0xffffffbc00d07947 */ /* 0x000fea000383ffff */
.L_x_1641:
[----:B------:R-:W-:Y:S01]  /*1feb0*/  BSSY B0, `(.L_x_1797) ;  /* 0x0000006000007945 */ /* 0x000fe20003800000 */
[----:B------:R-:W-:-:S07]  /*1fec0*/  IMAD.MOV.U32 R15, RZ, RZ, -0x1 ;  /* 0xffffffffff0f7424 */ /* 0x000fce00078e00ff */
[----:B01----:R-:W-:Y:S05]  /*1fed0*/  WARPSYNC.COLLECTIVE R15, `(.L_x_1798) ;  /* 0x000000000f0c7348 */ /* 0x003fea0003c00000 */
[----:B------:R-:W-:Y:S02]  /*1fee0*/  ELECT P6, UR62, PT ;  /* 0x00000000003e782f */ /* 0x000fe400038c0000 */
[----:B------:R-:W-:Y:S01]  /*1fef0*/  MOV R14, UR62 ;  /* 0x0000003e000e7c02 */ /* 0x000fe20008000f00 */
[----:B01----:R-:W-:Y:S10]  /*1ff00*/  ENDCOLLECTIVE ;  /* 0x000000000000791b */ /* 0x003ff40003800000 */
.L_x_1798:
[----:B------:R-:W-:Y:S05]  /*1ff10*/  BSYNC B0 ;  /* 0x0000000000007941 */ /* 0x000fea0003800000 */
.L_x_1797:
[----:B------:R-:W-:Y:S05]  /*1ff20*/  BRA `(.L_x_1799) ;  /* 0xffffffbc00c47947 */ /* 0x000fea000383ffff */
.L_x_1643:
[----:B0-----:R0:W1:Y:S02]  /*1ff30*/  SYNCS.PHASECHK.TRANS64.TRYWAIT P0, [R6+URZ], R5 ;  /* 0x00000005060075a7 */ /* 0x001064000800017f */
[----:B-1----:R-:W-:Y:S05]  /*1ff40*/  @!P0 NANOSLEEP.SYNCS 0x989680 ;  /* 0x009896800000895d */ /* 0x002fea0003900000 */
[----:B------:R-:W1:Y:S02]  /*1ff50*/  @!P0 SYNCS.PHASECHK.TRANS64 P0, [R6+URZ], R5 ;  /* 0x00000005060085a7 */ /* 0x000e64000800007f */
[----:B-1----:R-:W-:Y:S05]  /*1ff60*/  @!P0 BRA `(.L_x_1643) ;  /* 0xfffffffc00f08947 */ /* 0x002fea000383ffff */
[----:B------:R-:W-:Y:S05]  /*1ff70*/  BRA `(.L_x_1800) ;  /* 0xffffffc000047947 */ /* 0x000fea000383ffff */
.L_x_1644:
[----:B-1----:R1:W2:Y:S02]  /*1ff80*/  SYNCS.PHASECHK.TRANS64.TRYWAIT P0, [R7+URZ], R2 ;  /* 0x00000002070075a7 */ /* 0x0022a4000800017f */
[----:B--2---:R-:W-:Y:S05]  /*1ff90*/  @!P0 NANOSLEEP.SYNCS 0x989680 ;  /* 0x009896800000895d */ /* 0x004fea0003900000 */
[----:B------:R-:W2:Y:S02]  /*1ffa0*/  @!P0 SYNCS.PHASECHK.TRANS64 P0, [R7+URZ], R2 ;  /* 0x00000002070085a7 */ /* 0x000ea4000800007f */
[----:B--2---:R-:W-:Y:S05]  /*1ffb0*/  @!P0 BRA `(.L_x_1644) ;  /* 0xfffffffc00f08947 */ /* 0x004fea000383ffff */
[----:B------:R-:W-:Y:S05]  /*1ffc0*/  BRA `(.L_x_1801) ;  /* 0xffffffbc00f87947 */ /* 0x000fea000383ffff */
.L_x_1646:
[----:B--2---:R2:W3:Y:S02]  /*1ffd0*/  SYNCS.PHASECHK.TRANS64.TRYWAIT P0, [R4+URZ], R5 ;  /* 0x00000005040075a7 */ /* 0x0044e4000800017f */
[----:B---3--:R-:W-:Y:S05]  /*1ffe0*/  @!P0 NANOSLEEP.SYNCS 0x989680 ;  /* 0x009896800000895d */ /* 0x008fea0003900000 */
[----:B------:R-:W3:Y:S02]  /*1fff0*/  @!P0 SYNCS.PHASECHK.TRANS64 P0, [R4+URZ], R5 ;  /* 0x00000005040085a7 */ /* 0x000ee4000800007f */
[----:B---3--:R-:W-:Y:S05]  /*20000*/  @!P0 BRA `(.L_x_1646) ;  /* 0xfffffffc00f08947 */ /* 0x008fea000383ffff */
[----:B------:R-:W-:Y:S05]  /*20010*/  BRA `(.L_x_1802) ;  /* 0xffffffbc00fc7947 */ /* 0x000fea000383ffff */
.L_x_1803:
        /* <DEDUP_REMOVED lines=14> */
.L_x_6133:


//--------------------- .text._ZN7cutlass13device_kernelIN5flash11enable_sm90INS1_16FlashAttnFwdSm90INS1_25CollectiveMainloopFwdSm90ILi2EN4cute5tupleIJNS5_1CILi1EEES8_S8_EEENS6_IJNS7_ILi128EEENS7_ILi96EEENS7_ILi64EEEEEELi256ENS_6half_tEfNS_4arch4Sm90ELb0ELb1ELb0ELb0ELb0ELb0ELb0ELb1ELb0ELb1ELb1ELb0EEENS1_21CollectiveEpilogueFwdINS6_IJSA_NS7_ILi256EEESB_EEES9_SE_SG_Li256ELb0ELb1ELb1ELb0EEENS1_19SingleTileSchedulerILb0ELb1ELb1ELi128EEEEEEEEEvNT_6ParamsE --------------------------
	.section	.text._ZN7cutlass13device_kernelIN5flash11enable_sm90INS1_16FlashAttnFwdSm90INS1_25CollectiveMainloopFwdSm90ILi2EN4cute5tupleIJNS5_1CILi1EEES8_S8_EEENS6_IJNS7_ILi128EEENS7_ILi96EEENS7_ILi64EEEEEELi256ENS_6half_tEfNS_4arch4Sm90ELb0ELb1ELb0ELb0ELb0ELb0ELb0ELb1ELb0ELb1ELb1ELb0EEENS1_21CollectiveEpilogueFwdINS6_IJSA_NS7_ILi256EEESB_EEES9_SE_SG_Li256ELb0ELb1ELb1ELb0EEENS1_19SingleTileSchedulerILb0ELb1ELb1ELi128EEEEEEEEEvNT_6ParamsE,"ax",@progbits
	.align	128
.text._ZN7cutlass13device_kernelIN5flash11enable_sm90INS1_16FlashAttnFwdSm90INS1_25CollectiveMainloopFwdSm90ILi2EN4cute5tupleIJNS5_1CILi1EEES8_S8_EEENS6_IJNS7_ILi128EEENS7_ILi96EEENS7_ILi64EEEEEELi256ENS_6half_tEfNS_4arch4Sm90ELb0ELb1ELb0ELb0ELb0ELb0ELb0ELb1ELb0ELb1ELb1ELb0EEENS1_21CollectiveEpilogueFwdINS6_IJSA_NS7_ILi256EEESB_EEES9_SE_SG_Li256ELb0ELb1ELb1ELb0EEENS1_19SingleTileSchedulerILb0ELb1ELb1ELi128EEEEEEEEEvNT_6ParamsE:
        .type           _ZN7cutlass13device_kernelIN5flash11enable_sm90INS1_16FlashAttnFwdSm90INS1_25CollectiveMainloopFwdSm90ILi2EN4cute5tupleIJNS5_1CILi1EEES8_S8_EEENS6_IJNS7_ILi128EEENS7_ILi96EEENS7_ILi64EEEEEELi256ENS_6half_tEfNS_4arch4Sm90ELb0ELb1ELb0ELb0ELb0ELb0ELb0ELb1ELb0ELb1ELb1ELb0EEENS1_21CollectiveEpilogueFwdINS6_IJSA_NS7_ILi256EEESB_EEES9_SE_SG_Li256ELb0ELb1ELb1ELb0EEENS1_19SingleTileSchedulerILb0ELb1ELb1ELi128EEEEEEEEEvNT_6ParamsE,@function
        .size           _ZN7cutlass13device_kernelIN5flash11enable_sm90INS1_16FlashAttnFwdSm90INS1_25CollectiveMainloopFwdSm90ILi2EN4cute5tupleIJNS5_1CILi1EEES8_S8_EEENS6_IJNS7_ILi128EEENS7_ILi96EEENS7_ILi64EEEEEELi256ENS_6half_tEfNS_4arch4Sm90ELb0ELb1ELb0ELb0ELb0ELb0ELb0ELb1ELb0ELb1ELb1ELb0EEENS1_21CollectiveEpilogueFwdINS6_IJSA_NS7_ILi256EEESB_EEES9_SE_SG_Li256ELb0ELb1ELb1ELb0EEENS1_19SingleTileSchedulerILb0ELb1ELb1ELi128EEEEEEEEEvNT_6ParamsE,(.L_x_6134 - _ZN7cutlass13device_kernelIN5flash11enable_sm90INS1_16FlashAttnFwdSm90INS1_25CollectiveMainloopFwdSm90ILi2EN4cute5tupleIJNS5_1CILi1EEES8_S8_EEENS6_IJNS7_ILi128EEENS7_ILi96EEENS7_ILi64EEEEEELi256ENS_6half_tEfNS_4arch4Sm90ELb0ELb1ELb0ELb0ELb0ELb0ELb0ELb1ELb0ELb1ELb1ELb0EEENS1_21CollectiveEpilogueFwdINS6_IJSA_NS7_ILi256EEESB_EEES9_SE_SG_Li256ELb0ELb1ELb1ELb0EEENS1_19SingleTileSchedulerILb0ELb1ELb1ELi128EEEEEEEEEvNT_6ParamsE)
        .other          _ZN7cutlass13device_kernelIN5flash11enable_sm90INS1_16FlashAttnFwdSm90INS1_25CollectiveMainloopFwdSm90ILi2EN4cute5tupleIJNS5_1CILi1EEES8_S8_EEENS6_IJNS7_ILi128EEENS7_ILi96EEENS7_ILi64EEEEEELi256ENS_6half_tEfNS_4arch4Sm90ELb0ELb1ELb0ELb0ELb0ELb0ELb0ELb1ELb0ELb1ELb1ELb0EEENS1_21CollectiveEpilogueFwdINS6_IJSA_NS7_ILi256EEESB_EEES9_SE_SG_Li256ELb0ELb1ELb1ELb0EEENS1_19SingleTileSchedulerILb0ELb1ELb1ELi128EEEEEEEEEvNT_6ParamsE,@"STO_CUDA_ENTRY STV_DEFAULT"
_ZN7cutlass13device_kernelIN5flash11enable_sm90INS1_16FlashAttnFwdSm90INS1_25CollectiveMainloopFwdSm90ILi2EN4cute5tupleIJNS5_1CILi1EEES8_S8_EEENS6_IJNS7_ILi128EEENS7_ILi96EEENS7_ILi64EEEEEELi256ENS_6half_tEfNS_4arch4Sm90ELb0ELb1ELb0ELb0ELb0ELb0ELb0ELb1ELb0ELb1ELb1ELb0EEENS1_21CollectiveEpilogueFwdINS6_IJSA_NS7_ILi256EEESB_EEES9_SE_SG_Li256ELb0ELb1ELb1ELb0EEENS1_19SingleTileSchedulerILb0ELb1ELb1ELi128EEEEEEEEEvNT_6ParamsE:
        /* <DEDUP_REMOVED lines=18> */
.L_x_1805:
[----:B------:R-:W-:Y:S05]  /*0120*/  BSYNC B0 ;  /* 0x0000000000007941 */ /* 0x000fea0003800000 */
.L_x_1804:
        /* <DEDUP_REMOVED lines=41> */
.L_x_1806:
        /* <DEDUP_REMOVED lines=22> */
.L_x_1807:
        /* <DEDUP_REMOVED lines=18> */
.L_x_1808:
        /* <DEDUP_REMOVED lines=22> */
.L_x_1809:
        /* <DEDUP_REMOVED lines=22> */
.L_x_1810:
        /* <DEDUP_REMOVED lines=8> */
.L_x_1813:
        /* <DEDUP_REMOVED lines=20> */
[----:B------:R-:W0:Y:S01]  /*0ac0*/  LDC.64 R6, c[0x0][0x418] ;  /* 0x00010600ff067b82 */ /* 0x000e220000000a00 */
[----:B------:R-:W-:Y:S01]  /*0ad0*/  ULDC UR4, c[0x0][0x448] ;  /* 0x0001120000047ab9 */ /* 0x000fe20000000800 */
[----:B------:R-:W1:Y:S01]  /*0ae0*/  S2R R0, SR_TID.X ;  /* 0x0000000000007919 */ /* 0x000e620000002100 */
[----:B------:R-:W-:-:S03]  /*0af0*/  UISETP.NE.AND UP1, UPT, UR4, 0x1, UPT ;  /* 0x000000010400788c */ /* 0x000fc6000bf25270 */
[----:B------:R-:W-:Y:S02]  /*0b00*/  ULDC.64 UR4, c[0x0][0x9e0] ;  /* 0x0002780000047ab9 */ /* 0x000fe40000000a00 */
[----:B------:R-:W2:Y:S01]  /*0b10*/  LDC R2, c[0x0][0x288] ;  /* 0x0000a200ff027b82 */ /* 0x000ea20000000800 */
[----:B------:R-:W-:-:S05]  /*0b20*/  UISETP.GE.AND UP0, UPT, UR5, 0x1, UPT ;  /* 0x000000010500788c */ /* 0x000fca000bf06270 */
[----:B------:R-:W-:Y:S01]  /*0b30*/  @UP1 ULDC UR8, c[0x0][0x44c] ;  /* 0x0001130000081ab9 */ /* 0x000fe20000000800 */
[----:B------:R-:W-:Y:S01]  /*0b40*/  @UP1 ULDC UR11, c[0x0][0x450] ;  /* 0x00011400000b1ab9 */ /* 0x000fe20000000800 */
[----:B------:R-:W3:Y:S01]  /*0b50*/  LDC R16, c[0x0][0x424] ;  /* 0x00010900ff107b82 */ /* 0x000ee20000000800 */
[----:B------:R-:W-:-:S07]  /*0b60*/  PLOP3.LUT P1, PT, PT, PT, UP0, 0x80, 0x0 ;  /* 0x000000000000781c */ /* 0x000fce0003f2f008 */
[----:B------:R-:W4:Y:S01]  /*0b70*/  LDC R5, c[0x0][0x2f0] ;  /* 0x0000bc00ff057b82 */ /* 0x000f220000000800 */
[----:B0-----:R-:W-:-:S04]  /*0b80*/  ISETP.NE.U32.AND P0, PT, R6, RZ, PT ;  /* 0x000000ff0600720c */ /* 0x001fc80003f05070 */
[----:B------:R-:W-:-:S03]  /*0b90*/  ISETP.NE.AND.EX P0, PT, R7, RZ, PT, P0 ;  /* 0x000000ff0700720c */ /* 0x000fc60003f05300 */
[----:B------:R-:W0:Y:S01]  /*0ba0*/  S2UR UR39, SR_CTAID.X ;  /* 0x00000000002779c3 */ /* 0x000e220000002500 */
[----:B--2---:R-:W-:Y:S01]  /*0bb0*/  IADD3 R3, -R2, 0x1, RZ ;  /* 0x0000000102037810 */ /* 0x004fe20007ffe1ff */
[----:B-1----:R-:W-:Y:S01]  /*0bc0*/  VIADD R22, R0, 0xffffff80 ;  /* 0xffffff8000167836 */ /* 0x002fe20000000000 */
[----:B---3--:R-:W-:-:S05]  /*0bd0*/  SEL R16, R16, 0x1, P0 ;  /* 0x0000000110107807 */ /* 0x008fca0000000000 */
[CC--:B----4-:R-:W-:Y:S02]  /*0be0*/  IMAD R3, R16.reuse, R5.reuse, R3 ;  /* 0x0000000510037224 */ /* 0x0d0fe400078e0203 */
[----:B------:R-:W-:-:S03]  /*0bf0*/  IMAD R18, R16, R5, RZ ;  /* 0x0000000510127224 */ /* 0x000fc600078e02ff */
[----:B------:R-:W-:Y:S01]  /*0c00*/  R2UR UR10, R3 ;  /* 0x00000000030a72ca */ /* 0x000fe200000e0000 */
[----:B0-----:R-:W-:-:S04]  /*0c10*/  USHF.L.U32 UR39, UR39, 0x7, URZ ;  /* 0x0000000727277899 */ /* 0x001fc8000800063f */
[----:B------:R-:W-:-:S04]  /*0c20*/  UIADD3 UR7, UR39, 0x7f, URZ ;  /* 0x0000007f27077890 */ /* 0x000fc8000fffe03f */
[----:B------:R-:W-:-:S04]  /*0c30*/  UIMAD.WIDE.U32 UR8, UR7, UR8, URZ ;  /* 0x00000008070872a5 */ /* 0x000fc8000f8e003f */
[----:B------:R-:W-:-:S04]  /*0c40*/  @UP1 USHF.R.U32.HI UR7, URZ, UR11, UR9 ;  /* 0x0000000b3f071299 */ /* 0x000fc80008011609 */
[----:B------:R-:W-:-:S04]  /*0c50*/  UIADD3 UR7, UR10, UR7, URZ ;  /* 0x000000070a077290 */ /* 0x000fc8000fffe03f */
[----:B------:R-:W-:-:S06]  /*0c60*/  UIADD3 UR4, UR7, UR4, URZ ;  /* 0x0000000407047290 */ /* 0x000fcc000fffe03f */
[----:B------:R-:W-:Y:S01]  /*0c70*/  IMAD.U32 R0, RZ, RZ, UR4 ;  /* 0x00000004ff007e24 */ /* 0x000fe2000f8e00ff */
[----:B------:R-:W-:Y:S06]  /*0c80*/  @!P1 BRA `(.L_x_1815) ;  /* 0x0000000000409947 */ /* 0x000fec0003800000 */
[----:B------:R-:W-:Y:S01]  /*0c90*/  ISETP.LT.AND P0, PT, RZ, UR7, PT ;  /* 0x00000007ff007c0c */ /* 0x000fe2000bf01270 */
[----:B------:R-:W-:-:S12]  /*0ca0*/  UIADD3 UR4, UR7, -0x1, URZ ;  /* 0xffffffff07047890 */ /* 0x000fd8000fffe03f */
[----:B------:R-:W-:Y:S05]  /*0cb0*/  @P0 BRA `(.L_x_1816) ;  /* 0x00000000001c0947 */ /* 0x000fea0003800000 */
[----:B------:R-:W-:Y:S02]  /*0cc0*/  UISETP.NE.AND UP0, UPT, UR5, 0x1, UPT ;  /* 0x000000010500788c */ /* 0x000fe4000bf05270 */
[----:B------:R-:W-:-:S09]  /*0cd0*/  UIADD3 UR4, -UR7, URZ, URZ ;  /* 0x0000003f07047290 */ /* 0x000fd2000fffe13f */
[----:B------:R-:W-:Y:S02]  /*0ce0*/  @UP0 ULDC.64 UR10, c[0x0][0x9e8] ;  /* 0x00027a00000a0ab9 */ /* 0x000fe40000000a00 */
[----:B------:R-:W-:-:S04]  /*0cf0*/  UIMAD.WIDE.U32 UR8, UR4, UR10, URZ ;  /* 0x0000000a040872a5 */ /* 0x000fc8000f8e003f */
[----:B------:R-:W-:-:S04]  /*0d00*/  @UP0 USHF.R.U32.HI UR4, URZ, UR11, UR9 ;  /* 0x0000000b3f040299 */ /* 0x000fc80008011609 */
[----:B------:R-:W-:Y:S01]  /*0d10*/  ULOP3.LUT UR4, URZ, UR4, URZ, 0x33, !UPT ;  /* 0x000000043f047292 */ /* 0x000fe2000f8e333f */
[----:B------:R-:W-:Y:S11]  /*0d20*/  BRA `(.L_x_1817) ;  /* 0x0000000000107947 */ /* 0x000ff60003800000 */
.L_x_1816:
[----:B------:R-:W-:-:S11]  /*0d30*/  UISETP.NE.AND UP0, UPT, UR5, 0x1, UPT ;  /* 0x000000010500788c */ /* 0x000fd6000bf05270 */
[----:B------:R-:W-:Y:S02]  /*0d40*/  @UP0 ULDC.64 UR10, c[0x0][0x9e8] ;  /* 0x00027a00000a0ab9 */ /* 0x000fe40000000a00 */
[----:B------:R-:W-:-:S04]  /*0d50*/  UIMAD.WIDE.U32 UR8, UR4, UR10, URZ ;  /* 0x0000000a040872a5 */ /* 0x000fc8000f8e003f */
[----:B------:R-:W-:-:S12]  /*0d60*/  @UP0 USHF.R.U32.HI UR4, URZ, UR11, UR9 ;  /* 0x0000000b3f040299 */ /* 0x000fd80008011609 */
.L_x_1817:
[----:B------:R-:W-:-:S06]  /*0d70*/  UIMAD UR4, UR4, UR5, UR5 ;  /* 0x00000005040472a4 */ /* 0x000fcc000f8e0205 */
[----:B------:R-:W-:-:S07]  /*0d80*/  VIMNMX R0, R0, UR4, PT ;  /* 0x0000000400007c48 */ /* 0x000fce000bfe0100 */
.L_x_1815:
[-C--:B------:R-:W-:Y:S01]  /*0d90*/  IMAD R2, R16, R5.reuse, -R2 ;  /* 0x0000000510027224 */ /* 0x080fe200078e0a02 */
[----:B------:R-:W-:Y:S01]  /*0da0*/  @UP1 ULDC UR8, c[0x0][0x44c] ;  /* 0x0001130000081ab9 */ /* 0x000fe20000000800 */
[----:B------:R-:W-:Y:S01]  /*0db0*/  @UP1 ULDC UR10, c[0x0][0x450] ;  /* 0x00011400000a1ab9 */ /* 0x000fe20000000800 */
[----:B------:R-:W-:Y:S02]  /*0dc0*/  UIMAD.WIDE.U32 UR8, UR39, UR8, URZ ;  /* 0x00000008270872a5 */ /* 0x000fe4000f8e003f */
[----:B------:R-:W-:Y:S01]  /*0dd0*/  R2UR UR7, R2 ;  /* 0x00000000020772ca */ /* 0x000fe200000e0000 */
[----:B------:R-:W-:Y:S01]  /*0de0*/  VIADD R2, R0, 0x5f ;  /* 0x0000005f00027836 */ /* 0x000fe20000000000 */
[----:B------:R-:W-:Y:S01]  /*0df0*/  UMOV UR4, UR39 ;  /* 0x0000002700047c82 */ /* 0x000fe20008000000 */
[----:B------:R-:W-:Y:S01]  /*0e00*/  IMAD R0, R16, R5, 0x5f ;  /* 0x0000005f10007424 */ /* 0x000fe200078e0205 */
[----:B------:R-:W-:Y:S01]  /*0e10*/  @UP1 USHF.R.U32.HI UR4, URZ, UR10, UR9 ;  /* 0x0000000a3f041299 */ /* 0x000fe20008011609 */
[----:B------:R-:W-:-:S04]  /*0e20*/  IMAD.HI R2, R2, 0x2aaaaaab, RZ ;  /* 0x2aaaaaab02027827 */ /* 0x000fc800078e02ff */
[----:B------:R-:W-:Y:S01]  /*0e30*/  IMAD.HI R0, R0, 0x2aaaaaab, RZ ;  /* 0x2aaaaaab00007827 */ /* 0x000fe200078e02ff */
[----:B------:R-:W-:-:S03]  /*0e40*/  SHF.R.U32.HI R5, RZ, 0x1f, R2 ;  /* 0x0000001fff057819 */ /* 0x000fc60000011602 */
[----:B------:R-:W-:Y:S01]  /*0e50*/  UIADD3 UR4, UR7, UR4, URZ ;  /* 0x0000000407047290 */ /* 0x000fe2000fffe03f */
[----:B------:R-:W-:Y:S02]  /*0e60*/  SHF.R.U32.HI R3, RZ, 0x1f, R0 ;  /* 0x0000001fff037819 */ /* 0x000fe40000011600 */
[----:B------:R-:W-:Y:S01]  /*0e70*/  ULDC UR7, c[0x0][0x9dc] ;  /* 0x0002770000077ab9 */ /* 0x000fe20000000800 */
[----:B------:R-:W-:Y:S01]  /*0e80*/  LEA.HI.SX32 R2, R2, R5, 0x1c ;  /* 0x0000000502027211 */ /* 0x000fe200078fe2ff */
[----:B------:R-:W-:Y:S01]  /*0e90*/  UIADD3 UR7, UR4, -UR7, URZ ;  /* 0x8000000704077290 */ /* 0x000fe2000fffe03f */
[----:B------:R-:W-:-:S04]  /*0ea0*/  LEA.HI.SX32 R3, R0, R3, 0x1c ;  /* 0x0000000300037211 */ /* 0x000fc800078fe2ff */
[----:B------:R-:W-:Y:S01]  /*0eb0*/  VIMNMX R23, R3, R2, PT ;  /* 0x0000000203177248 */ /* 0x000fe20003fe0100 */
[----:B------:R-:W-:Y:S06]  /*0ec0*/  @!P1 BRA `(.L_x_1818) ;  /* 0x0000000000449947 */ /* 0x000fec0003800000 */
[----:B------:R-:W-:-:S06]  /*0ed0*/  UISETP.GT.AND UP0, UPT, UR4, -0x1, UPT ;  /* 0xffffffff0400788c */ /* 0x000fcc000bf04270 */
[----:B------:R-:W-:-:S13]  /*0ee0*/  PLOP3.LUT P0, PT, PT, PT, UP0, 0x80, 0x0 ;  /* 0x000000000000781c */ /* 0x000fda0003f0f008 */
[----:B------:R-:W-:Y:S05]  /*0ef0*/  @P0 BRA `(.L_x_1819) ;  /* 0x00000000001c0947 */ /* 0x000fea0003800000 */
[----:B------:R-:W-:Y:S02]  /*0f00*/  UISETP.NE.AND UP0, UPT, UR5, 0x1, UPT ;  /* 0x000000010500788c */ /* 0x000fe4000bf05270 */
[----:B------:R-:W-:-:S09]  /*0f10*/  ULOP3.LUT UR4, URZ, UR4, URZ, 0x33, !UPT ;  /* 0x000000043f047292 */ /* 0x000fd2000f8e333f */
[----:B------:R-:W-:Y:S02]  /*0f20*/  @UP0 ULDC.64 UR10, c[0x0][0x9e8] ;  /* 0x00027a00000a0ab9 */ /* 0x000fe40000000a00 */
[----:B------:R-:W-:-:S04]  /*0f30*/  UIMAD.WIDE.U32 UR8, UR4, UR10, URZ ;  /* 0x0000000a040872a5 */ /* 0x000fc8000f8e003f */
[----:B------:R-:W-:-:S04]  /*0f40*/  @UP0 USHF.R.U32.HI UR4, URZ, UR11, UR9 ;  /* 0x0000000b3f040299 */ /* 0x000fc80008011609 */
[----:B------:R-:W-:Y:S01]  /*0f50*/  ULOP3.LUT UR4, URZ, UR4, URZ, 0x33, !UPT ;  /* 0x000000043f047292 */ /* 0x000fe2000f8e333f */
[----:B------:R-:W-:Y:S11]  /*0f60*/  BRA `(.L_x_1820) ;  /* 0x0000000000107947 */ /* 0x000ff60003800000 */
.L_x_1819:
[----:B------:R-:W-:-:S11]  /*0f70*/  UISETP.NE.AND UP0, UPT, UR5, 0x1, UPT ;  /* 0x000000010500788c */ /* 0x000fd6000bf05270 */
[----:B------:R-:W-:Y:S02]  /*0f80*/  @UP0 ULDC.64 UR10, c[0x0][0x9e8] ;  /* 0x00027a00000a0ab9 */ /* 0x000fe40000000a00 */
[----:B------:R-:W-:-:S04]  /*0f90*/  UIMAD.WIDE.U32 UR8, UR4, UR10, URZ ;  /* 0x0000000a040872a5 */ /* 0x000fc8000f8e003f */
[----:B------:R-:W-:-:S12]  /*0fa0*/  @UP0 USHF.R.U32.HI UR4, URZ, UR11, UR9 ;  /* 0x0000000b3f040299 */ /* 0x000fd80008011609 */
.L_x_1820:
[----:B------:R-:W-:-:S04]  /*0fb0*/  UIMAD UR4, UR4, UR5, URZ ;  /* 0x00000005040472a4 */ /* 0x000fc8000f8e023f */
[----:B------:R-:W-:-:S04]  /*0fc0*/  UISETP.LT.AND UP0, UPT, UR7, UR4, UPT ;  /* 0x000000040700728c */ /* 0x000fc8000bf01270 */
[----:B------:R-:W-:-:S12]  /*0fd0*/  USEL UR7, UR7, UR4, !UP0 ;  /* 0x0000000407077287 */ /* 0x000fd8000c000000 */
.L_x_1818:
[----:B------:R-:W-:Y:S02]  /*0fe0*/  UIMAD.WIDE UR4, UR7, 0x2aaaaaab, URZ ;  /* 0x2aaaaaab070478a5 */ /* 0x000fe4000f8e023f */
[----:B------:R-:W-:Y:S02]  /*0ff0*/  USHF.R.U32.HI UR10, URZ, 0x10, UR6 ;  /* 0x000000103f0a7899 */ /* 0x000fe40008011606 */
[----:B------:R-:W-:Y:S02]  /*1000*/  USHF.R.U32.HI UR4, URZ, 0x1f, UR5 ;  /* 0x0000001f3f047899 */ /* 0x000fe40008011605 */
[----:B------:R-:W-:Y:S02]  /*1010*/  ULOP3.LUT UR37, UR6, 0xffff, URZ, 0xc0, !UPT ;  /* 0x0000ffff06257892 */ /* 0x000fe4000f8ec03f */
[----:B------:R-:W-:-:S04]  /*1020*/  ULEA.HI.SX32 UR4, UR5, UR4, 0x1c ;  /* 0x0000000405047291 */ /* 0x000fc8000f8fe23f */
[----:B------:R-:W-:-:S04]  /*1030*/  UISETP.LT.AND UP0, UPT, URZ, UR4, UPT ;  /* 0x000000043f00728c */ /* 0x000fc8000bf01270 */
[----:B------:R-:W-:Y:S02]  /*1040*/  USEL UR9, URZ, UR4, !UP0 ;  /* 0x000000043f097287 */ /* 0x000fe4000c000000 */
[----:B------:R-:W-:Y:S01]  /*1050*/  UISETP.NE.AND UP0, UPT, UR10, URZ, UPT ;  /* 0x0000003f0a00728c */ /* 0x000fe2000bf05270 */
[----:B------:R-:W-:-:S03]  /*1060*/  UMOV UR4, URZ ;  /* 0x0000003f00047c82 */ /* 0x000fc60008000000 */
[----:B------:R-:W-:-:S07]  /*1070*/  ISETP.GT.AND P0, PT, R23, UR9, PT ;  /* 0x0000000917007c0c */ /* 0x000fce000bf04270 */
[----:B------:R-:W-:-:S06]  /*1080*/  @!UP0 ULDC UR10, c[0x0][0x9f0] ;  /* 0x00027c00000a8ab9 */ /* 0x000fcc0000000800 */
[----:B------:R-:W-:Y:S05]  /*1090*/  @!P0 BRA `(.L_x_1821) ;  /* 0x00000000008c8947 */ /* 0x000fea0003800000 */
[----:B------:R-:W-:Y:S01]  /*10a0*/  IMAD.U32 R4, RZ, RZ, UR10 ;  /* 0x0000000aff047e24 */ /* 0x000fe2000f8e00ff */
[----:B------:R-:W-:-:S04]  /*10b0*/  UMOV UR4, URZ ;  /* 0x0000003f00047c82 */ /* 0x000fc80008000000 */
[----:B------:R-:W-:-:S04]  /*10c0*/  IABS R0, R4 ;  /* 0x0000000400007213 */ /* 0x000fc80000000000 */
[----:B------:R-:W-:Y:S02]  /*10d0*/  R2UR UR11, R0 ;  /* 0x00000000000b72ca */ /* 0x000fe400000e0000 */
[----:B------:R-:W-:Y:S02]  /*10e0*/  IADD3 R0, R4, -0x1, R23 ;  /* 0xffffffff04007810 */ /* 0x000fe40007ffe017 */
[----:B------:R-:W-:Y:S02]  /*10f0*/  IABS R4, R4 ;  /* 0x0000000400047213 */ /* 0x000fe40000000000 */
[----:B------:R-:W-:-:S03]  /*1100*/  R2UR UR6, R0 ;  /* 0x00000000000672ca */ /* 0x000fc600000e0000 */
[----:B------:R-:W-:-:S04]  /*1110*/  IMAD.MOV R4, RZ, RZ, -R4 ;  /* 0x000000ffff047224 */ /* 0x000fc800078e0a04 */
[----:B------:R-:W0:Y:S06]  /*1120*/  I2F.RP R2, UR11 ;  /* 0x0000000b00027d06 */ /* 0x000e2c0008209400 */
[----:B------:R-:W-:-:S06]  /*1130*/  UIADD3 UR6, -UR9, UR6, URZ ;  /* 0x0000000609067290 */ /* 0x000fcc000fffe13f */
[----:B------:R-:W-:Y:S01]  /*1140*/  IMAD.U32 R0, RZ, RZ, UR6 ;  /* 0x00000006ff007e24 */ /* 0x000fe2000f8e00ff */
[----:B------:R-:W-:Y:S01]  /*1150*/  ULOP3.LUT UR6, UR6, UR10, URZ, 0x3c, !UPT ;  /* 0x0000000a06067292 */ /* 0x000fe2000f8e3c3f */
[----:B0-----:R-:W0:Y:S03]  /*1160*/  MUFU.RCP R2, R2 ;  /* 0x0000000200027308 */ /* 0x001e260000001000 */
[----:B------:R-:W-:-:S04]  /*1170*/  IABS R0, R0 ;  /* 0x0000000000007213 */ /* 0x000fc80000000000 */
[----:B------:R-:W-:Y:S01]  /*1180*/  R2UR UR8, R0 ;  /* 0x00000000000872ca */ /* 0x000fe200000e0000 */
[----:B------:R-:W-:Y:S02]  /*1190*/  IMAD.MOV.U32 R0, RZ, RZ, R4 ;  /* 0x000000ffff007224 */ /* 0x000fe400078e0004 */
[----:B0-----:R-:W-:-:S06]  /*11a0*/  VIADD R3, R2, 0xffffffe ;  /* 0x0ffffffe02037836 */ /* 0x001fcc0000000000 */
        /* <DEDUP_REMOVED lines=18> */
.L_x_1821:
[----:B------:R-:W-:Y:S02]  /*12d0*/  UIMAD UR37, UR37, UR4, UR9 ;  /* 0x00000004252572a4 */ /* 0x000fe4000f8e0209 */
[----:B------:R-:W-:Y:S01]  /*12e0*/  IMAD.U32 R0, RZ, RZ, UR4 ;  /* 0x00000004ff007e24 */ /* 0x000fe2000f8e00ff */
[----:B------:R-:W-:Y:S01]  /*12f0*/  PLOP3.LUT P0, PT, PT, PT, PT, 0x80, 0x0 ;  /* 0x000000000000781c */ /* 0x000fe20003f0f070 */
[----:B------:R-:W-:Y:S01]  /*1300*/  IMAD.MOV.U32 R4, RZ, RZ, RZ ;  /* 0x000000ffff047224 */ /* 0x000fe200078e00ff */
[----:B------:R-:W-:Y:S01]  /*1310*/  CS2R R150, SRZ ;  /* 0x0000000000967805 */ /* 0x000fe2000001ff00 */
[----:B------:R-:W-:Y:S01]  /*1320*/  IMAD.MOV.U32 R3, RZ, RZ, RZ ;  /* 0x000000ffff037224 */ /* 0x000fe200078e00ff */
[----:B------:R-:W-:Y:S02]  /*1330*/  VIADDMNMX R23, R0, UR37, R23, PT ;  /* 0x0000002500177c46 */ /* 0x000fe4000b800117 */
[----:B------:R-:W-:Y:S02]  /*1340*/  CS2R R148, SRZ ;  /* 0x0000000000947805 */ /* 0x000fe4000001ff00 */
[----:B------:R-:W-:-:S02]  /*1350*/  CS2R R146, SRZ ;  /* 0x0000000000927805 */ /* 0x000fc4000001ff00 */
[----:B------:R-:W-:Y:S02]  /*1360*/  CS2R R144, SRZ ;  /* 0x0000000000907805 */ /* 0x000fe4000001ff00 */
[----:B------:R-:W-:Y:S02]  /*1370*/  ISETP.GT.AND P1, PT, R23, UR37, PT ;  /* 0x0000002517007c0c */ /* 0x000fe4000bf24270 */
        /* <DEDUP_REMOVED lines=61> */
[----:B------:R-:W-:Y:S01]  /*1750*/  SHF.R.S32.HI R17, RZ, 0x1f, R22 ;  /* 0x0000001fff117819 */ /* 0x000fe20000011416 */
[----:B------:R-:W0:Y:S01]  /*1760*/  S2UR UR6, SR_CgaCtaId ;  /* 0x00000000000679c3 */ /* 0x000e220000008800 */
[----:B------:R-:W-:Y:S02]  /*1770*/  UMOV UR38, 0x400 ;  /* 0x0000040000267882 */ /* 0x000fe40000000000 */
[----:B------:R-:W-:-:S04]  /*1780*/  LEA.HI R72, R17, R22, RZ, 0x7 ;  /* 0x0000001611487211 */ /* 0x000fc800078f38ff */
[----:B------:R-:W-:-:S05]  /*1790*/  SHF.R.S32.HI R73, RZ, 0x7, R72 ;  /* 0x00000007ff497819 */ /* 0x000fca0000011448 */
        /* <DEDUP_REMOVED lines=29> */
.L_x_1823:
[----:B------:R-:W-:Y:S01]  /*1970*/  SHF.L.U32 R12, RZ, 0x1f, RZ ;  /* 0x0000001fff0c7819 */ /* 0x000fe200000006ff */
[----:B------:R-:W-:-:S03]  /*1980*/  VIADD R7, R19, 0x8 ;  /* 0x0000000813077836 */ /* 0x000fc60000000000 */
[----:B------:R-:W0:Y:S02]  /*1990*/  SYNCS.PHASECHK.TRANS64.TRYWAIT P0, [UR38+0x22800], R12 ;  /* 0x0228000cff0075a7 */ /* 0x000e240008000166 */
[----:B0-----:R-:W-:Y:S05]  /*19a0*/  @!P0 BRA `(.L_x_1824) ;  /* 0x0000011800508947 */ /* 0x001fea0003800000 */
.L_x_1986:
[----:B------:R-:W-:Y:S05]  /*19b0*/  WARPSYNC.ALL ;  /* 0x0000000000007948 */ /* 0x000fea0003800000 */
[----:B------:R-:W-:Y:S01]  /*19c0*/  ULOP3.LUT UR4, UR45, 0x1, URZ, 0xfc, !UPT ;  /* 0x000000012d047892 */ /* 0x000fe2000f8efc3f */
[----:B------:R1:W-:Y:S03]  /*19d0*/  BAR.SYNC.DEFER_BLOCKING R7, 0x100 ;  /* 0x000400070000751d */ /* 0x0003e60000010000 */
[----:B------:R-:W-:-:S06]  /*19e0*/  UISETP.NE.AND UP0, UPT, UR4, 0x3, UPT ;  /* 0x000000030400788c */ /* 0x000fcc000bf05270 */
[----:B------:R-:W-:-:S13]  /*19f0*/  PLOP3.LUT P0, PT, PT, PT, UP0, 0x40, 0x0 ;  /* 0x000000000000781c */ /* 0x000fda0003f0e808 */
[----:B-1----:R-:W-:Y:S05]  /*1a00*/  @P0 BRA `(.L_x_1825) ;  /* 0x0000000000040947 */ /* 0x002fea0003800000 */
[----:B------:R-:W-:Y:S01]  /*1a10*/  BPT.TRAP 0x1 ;  /* 0x000000040000795c */ /* 0x000fe20000300000 */
.L_x_1825:
[----:B------:R-:W-:Y:S01]  /*1a20*/  PLOP3.LUT P1, PT, PT, PT, UP0, 0x40, 0x0 ;  /* 0x000000000000781c */ /* 0x000fe20003f2e808 */
[----:B------:R1:W2:-:S12]  /*1a30*/  SYNCS.PHASECHK.TRANS64.TRYWAIT P0, [UR38+0x22830], R12 ;  /* 0x0228300cff0075a7 */ /* 0x0002980008000166 */
[----:B-1----:R-:W-:Y:S05]  /*1a40*/  @P1 BRA `(.L_x_1826) ;  /* 0x0000000000041947 */ /* 0x002fea0003800000 */
[----:B------:R-:W-:Y:S01]  /*1a50*/  BPT.TRAP 0x1 ;  /* 0x000000040000795c */ /* 0x000fe20000300000 */
.L_x_1826:
[----:B--2---:R-:W-:Y:S05]  /*1a60*/  @P0 BRA `(.L_x_1827) ;  /* 0x0000000000080947 */ /* 0x004fea0003800000 */
[----:B------:R-:W1:Y:S02]  /*1a70*/  SYNCS.PHASECHK.TRANS64.TRYWAIT P0, [UR38+0x22830], R12 ;  /* 0x0228300cff0075a7 */ /* 0x000e640008000166 */
[----:B-1----:R-:W-:Y:S05]  /*1a80*/  @!P0 BRA `(.L_x_1828) ;  /* 0x0000011800308947 */ /* 0x002fea0003800000 */
.L_x_1827:
[----:B------:R-:W-:Y:S01]  /*1a90*/  UIADD3 UR4, UR38, 0x1c400, URZ ;  /* 0x0001c40026047890 */ /* 0x000fe2000fffe03f */
[----:B------:R-:W-:Y:S01]  /*1aa0*/  WARPGROUP.ARRIVE ;  /* 0x00000000000079c5 */ /* 0x000fe20000000000 */
[----:B------:R-:W-:Y:S01]  /*1ab0*/  ULOP3.LUT UR20, UR40, 0x10000, URZ, 0xfc, !UPT ;  /* 0x0001000028147892 */ /* 0x000fe2000f8efc3f */
[----:B------:R-:W1:Y:S01]  /*1ac0*/  LDC R8, c[0x0][0x448] ;  /* 0x00011200ff087b82 */ /* 0x000e620000000800 */
[----:B------:R-:W-:Y:S01]  /*1ad0*/  USHF.R.U32.HI UR4, URZ, 0x4, UR4 ;  /* 0x000000043f047899 */ /* 0x000fe20008011604 */
[----:B0-----:R-:W-:Y:S01]  /*1ae0*/  LOP3.LUT R3, R72, 0xffffff80, RZ, 0xc0, !PT ;  /* 0xffffff8048037812 */ /* 0x001fe200078ec0ff */
[----:B------:R-:W-:Y:S01]  /*1af0*/  UMOV UR21, 0x40000040 ;  /* 0x4000004000157882 */ /* 0x000fe20000000000 */
[----:B------:R-:W-:Y:S01]  /*1b00*/  UMOV UR7, 0x40000040 ;  /* 0x4000004000077882 */ /* 0x000fe20000000000 */
[----:B------:R-:W-:Y:S01]  /*1b10*/  ULOP3.LUT UR4, UR4, 0x3fff, URZ, 0xc0, !UPT ;  /* 0x00003fff04047892 */ /* 0x000fe2000f8ec03f */
[----:B------:R-:W-:Y:S01]  /*1b20*/  LEA.HI R2, R17, R22, RZ, 0x2 ;  /* 0x0000001611027211 */ /* 0x000fe200078f10ff */
[----:B------:R-:W-:Y:S01]  /*1b30*/  UMOV UR5, UR21 ;  /* 0x0000001500057c82 */ /* 0x000fe20008000000 */
[----:B------:R-:W-:Y:S01]  /*1b40*/  UIADD3 UR8, UR20, 0x2, URZ ;  /* 0x0000000214087890 */ /* 0x000fe2000fffe03f */
[----:B------:R-:W-:Y:S01]  /*1b50*/  IMAD.IADD R3, R22, 0x1, -R3 ;  /* 0x0000000116037824 */ /* 0x000fe200078e0a03 */
[----:B------:R-:W-:Y:S01]  /*1b60*/  ULOP3.LUT UR6, UR4, 0x10000, URZ, 0xfc, !UPT ;  /* 0x0001000004067892 */ /* 0x000fe2000f8efc3f */
[----:B------:R-:W0:Y:S01]  /*1b70*/  S2R R10, SR_TID.X ;  /* 0x00000000000a7919 */ /* 0x000e220000002100 */
[----:B------:R-:W-:Y:S01]  /*1b80*/  UMOV UR9, 0x40000040 ;  /* 0x4000004000097882 */ /* 0x000fe20000000000 */
[----:B------:R-:W-:Y:S01]  /*1b90*/  UMOV UR4, UR20 ;  /* 0x0000001400047c82 */ /* 0x000fe20008000000 */
[----:B------:R-:W-:Y:S01]  /*1ba0*/  UIADD3 UR10, UR6, 0x2, URZ ;  /* 0x00000002060a7890 */ /* 0x000fe2000fffe03f */
[----:B------:R-:W-:Y:S01]  /*1bb0*/  SHF.R.S32.HI R0, RZ, 0x1f, R3 ;  /* 0x0000001fff007819 */ /* 0x000fe20000011403 */
[----:B------:R-:W-:Y:S01]  /*1bc0*/  UMOV UR11, 0x40000040 ;  /* 0x40000040000b7882 */ /* 0x000fe20000000000 */
[----:B------:R-:W-:Y:S01]  /*1bd0*/  UIADD3 UR12, UR20, 0x4, URZ ;  /* 0x00000004140c7890 */ /* 0x000fe2000fffe03f */
[----:B------:R-:W-:Y:S01]  /*1be0*/  LOP3.LUT R5, R2, 0xfffffffc, RZ, 0xc0, !PT ;  /* 0xfffffffc02057812 */ /* 0x000fe200078ec0ff */
[----:B------:R-:W-:Y:S01]  /*1bf0*/  HGMMA.64x96x16.F32 R24, gdesc[UR4], RZ, !UPT, gsb0 ;  /* 0x01600000041879f0 */ /* 0x000fe2000c0008ff */
[----:B------:R-:W-:Y:S01]  /*1c00*/  UIADD3 UR14, UR6, 0x4, URZ ;  /* 0x00000004060e7890 */ /* 0x000fe2000fffe03f */
[-C--:B------:R-:W-:Y:S01]  /*1c10*/  LEA.HI R2, R0, R3.reuse, RZ, 0x2 ;  /* 0x0000000300027211 */ /* 0x080fe200078f10ff */
[----:B------:R-:W-:Y:S01]  /*1c20*/  UMOV UR13, 0x40000040 ;  /* 0x40000040000d7882 */ /* 0x000fe20000000000 */
[----:B------:R-:W-:Y:S01]  /*1c30*/  UMOV UR15, 0x40000040 ;  /* 0x40000040000f7882 */ /* 0x000fe20000000000 */
[----:B------:R-:W-:Y:S01]  /*1c40*/  UIADD3 UR16, UR20, 0x6, URZ ;  /* 0x0000000614107890 */ /* 0x000fe2000fffe03f */
[----:B-1----:R-:W-:Y:S01]  /*1c50*/  ISETP.NE.AND P1, PT, R8, 0x1, PT ;  /* 0x000000010800780c */ /* 0x002fe20003f25270 */
[----:B------:R-:W-:Y:S01]  /*1c60*/  UIADD3 UR18, UR6, 0x6, URZ ;  /* 0x0000000606127890 */ /* 0x000fe2000fffe03f */
[----:B------:R-:W-:Y:S01]  /*1c70*/  IMAD.IADD R22, R22, 0x1, -R5 ;  /* 0x0000000116167824 */ /* 0x000fe200078e0a05 */
[----:B------:R-:W-:Y:S01]  /*1c80*/  UMOV UR17, 0x40000040 ;  /* 0x4000004000117882 */ /* 0x000fe20000000000 */
[----:B------:R-:W-:Y:S01]  /*1c90*/  UMOV UR19, 0x40000040 ;  /* 0x4000004000137882 */ /* 0x000fe20000000000 */
[----:B------:R-:W-:Y:S01]  /*1ca0*/  LEA.HI R4, R0, R3, RZ, 0x5 ;  /* 0x0000000300047211 */ /* 0x000fe200078f28ff */
[----:B------:R-:W-:Y:S01]  /*1cb0*/  ULDC.64 UR4, c[0x0][0x9e0] ;  /* 0x0002780000047ab9 */ /* 0x000fe20000000a00 */
[--C-:B------:R-:W-:Y:S01]  /*1cc0*/  SHF.R.S32.HI R0, RZ, 0x2, R2.reuse ;  /* 0x00000002ff007819 */ /* 0x100fe20000011402 */
[----:B------:R-:W-:Y:S01]  /*1cd0*/  UISETP.GE.AND UP1, UPT, UR5, 0x1, UPT ;  /* 0x000000010500788c */ /* 0x000fe2000bf26270 */
[----:B------:R-:W-:Y:S01]  /*1ce0*/  SHF.R.S32.HI R5, RZ, 0x1f, R2 ;  /* 0x0000001fff057819 */ /* 0x000fe20000011402 */
[----:B------:R-:W-:Y:S01]  /*1cf0*/  ULDC UR7, c[0x0][0x9dc] ;  /* 0x0002770000077ab9 */ /* 0x000fe20000000800 */
[----:B------:R-:W-:Y:S01]  /*1d00*/  LEA.HI R6, R73, R73, RZ, 0x1 ;  /* 0x0000004949067211 */ /* 0x000fe200078f08ff */
[----:B------:R-:W-:Y:S01]  /*1d10*/  ULOP3.LUT UR7, URZ, UR7, URZ, 0x33, !UPT ;  /* 0x000000073f077292 */ /* 0x000fe2000f8e333f */
[----:B------:R-:W1:Y:S01]  /*1d20*/  @P1 LDC R11, c[0x0][0x44c] ;  /* 0x00011300ff0b1b82 */ /* 0x000e620000000800 */
[----:B------:R-:W-:-:S02]  /*1d30*/  SHF.R.S32.HI R4, RZ, 0x5, R4 ;  /* 0x00000005ff047819 */ /* 0x000fc40000011404 */
[----:B------:R-:W-:Y:S02]  /*1d40*/  LEA.HI R5, R5, R0, RZ, 0x3 ;  /* 0x0000000005057211 */ /* 0x000fe400078f18ff */
[----:B------:R-:W-:Y:S02]  /*1d50*/  LOP3.LUT R6, R6, 0x3fffffe, RZ, 0xc0, !PT ;  /* 0x03fffffe06067812 */ /* 0x000fe400078ec0ff */
[----:B------:R-:W-:Y:S01]  /*1d60*/  LEA.HI R9, R22, R22, RZ, 0x1 ;  /* 0x0000001616097211 */ /* 0x000fe200078f08ff */
[----:B------:R-:W2:Y:S01]  /*1d70*/  @P1 LDC R13, c[0x0][0x450] ;  /* 0x00011400ff0d1b82 */ /* 0x000ea20000000800 */
[----:B------:R-:W-:Y:S01]  /*1d80*/  LEA R4, R4, UR39, 0x4 ;  /* 0x0000002704047c11 */ /* 0x000fe2000f8e20ff */
[----:B------:R-:W-:Y:S01]  /*1d90*/  IMAD.IADD R6, R73, 0x1, -R6 ;  /* 0x0000000149067824 */ /* 0x000fe200078e0a06 */
[----:B------:R-:W-:Y:S02]  /*1da0*/  LOP3.LUT R5, R5, 0xfffffff8, RZ, 0xc0, !PT ;  /* 0xfffffff805057812 */ /* 0x000fe400078ec0ff */
[----:B------:R-:W-:-:S02]  /*1db0*/  LOP3.LUT R9, R9, 0x1ffffffe, RZ, 0xc0, !PT ;  /* 0x1ffffffe09097812 */ /* 0x000fc400078ec0ff */
[----:B------:R-:W-:Y:S02]  /*1dc0*/  IADD3 R5, R4, R0, -R5 ;  /* 0x0000000004057210 */ /* 0x000fe40007ffe805 */
[----:B0-----:R-:W-:Y:S01]  /*1dd0*/  LOP3.LUT R10, R10, 0x7f, RZ, 0xc0, !PT ;  /* 0x0000007f0a0a7812 */ /* 0x001fe200078ec0ff */
[----:B------:R-:W-:Y:S01]  /*1de0*/  IMAD.IADD R9, R22, 0x1, -R9 ;  /* 0x0000000116097824 */ /* 0x000fe200078e0a09 */
[----:B------:R-:W-:Y:S01]  /*1df0*/  LOP3.LUT R2, R2, 0x7ffffffc, RZ, 0xc0, !PT ;  /* 0x7ffffffc02027812 */ /* 0x000fe200078ec0ff */
[----:B------:R-:W-:Y:S01]  /*1e00*/  IMAD R6, R6, 0x40, R5 ;  /* 0x0000004006067824 */ /* 0x000fe200078e0205 */
[----:B------:R-:W-:Y:S01]  /*1e10*/  ISETP.NE.AND P0, PT, R10, RZ, PT ;  /* 0x000000ff0a00720c */ /* 0x000fe20003f05270 */
[----:B------:R-:W-:Y:S01]  /*1e20*/  IMAD R10, R23, -0x60, R18 ;  /* 0xffffffa0170a7824 */ /* 0x000fe200078e0212 */
[----:B------:R-:W-:Y:S01]  /*1e30*/  LOP3.LUT R17, R17, 0xfff7ffff, RZ, 0xc0, !PT ;  /* 0xfff7ffff11117812 */ /* 0x000fe200078ec0ff */
[----:B------:R-:W-:Y:S01]  /*1e40*/  IMAD R6, R9, 0x8, R6 ;  /* 0x0000000809067824 */ /* 0x000fe200078e0206 */
[----:B------:R-:W-:Y:S01]  /*1e50*/  IADD3 R4, -R19, 0xb, RZ ;  /* 0x0000000b13047810 */ /* 0x000fe20007ffe1ff */
[----:B------:R-:W-:Y:S01]  /*1e60*/  IMAD.IADD R5, R3, 0x1, -R2 ;  /* 0x0000000103057824 */ /* 0x000fe200078e0a02 */
[----:B------:R-:W-:Y:S01]  /*1e70*/  @P1 LOP3.LUT R17, R17, 0x80000, RZ, 0xfc, !PT ;  /* 0x0008000011111812 */ /* 0x000fe200078efcff */
[----:B-1----:R-:W-:-:S04]  /*1e80*/  @P1 IMAD.HI.U32 R0, R6, R11, RZ ;  /* 0x0000000b06001227 */ /* 0x002fc800078e00ff */
[----:B------:R-:W-:Y:S01]  /*1e90*/  IMAD.MOV.U32 R11, RZ, RZ, R6 ;  /* 0x000000ffff0b7224 */ /* 0x000fe200078e0006 */
[----:B--2---:R-:W-:Y:S01]  /*1ea0*/  @P1 SHF.R.U32.HI R11, RZ, R13, R0 ;  /* 0x0000000dff0b1219 */ /* 0x004fe20000011600 */
[----:B------:R-:W-:Y:S01]  /*1eb0*/  IMAD.U32 R9, RZ, RZ, UR38 ;  /* 0x00000026ff097e24 */ /* 0x000fe2000f8e00ff */
[----:B------:R-:W-:Y:S01]  /*1ec0*/  PLOP3.LUT P1, PT, PT, PT, UP1, 0x40, 0x0 ;  /* 0x000000000000781c */ /* 0x000fe20003f2e818 */
[C---:B------:R-:W-:Y:S02]  /*1ed0*/  VIADD R2, R10.reuse, 0x61 ;  /* 0x000000610a027836 */ /* 0x040fe40000000000 */
[----:B------:R-:W0:Y:S01]  /*1ee0*/  SHFL.IDX PT, R3, R11, RZ, 0x1c1f ;  /* 0x001c1fff0b037589 */ /* 0x000e2200000e0000 */
[----:B------:R-:W-:Y:S02]  /*1ef0*/  @!P0 VIADD R0, R9, 0x22840 ;  /* 0x0002284009008836 */ /* 0x000fe40000000000 */
[----:B------:R-:W-:Y:S02]  /*1f00*/  IMAD R2, R5, -0x2, R2 ;  /* 0xfffffffe05027824 */ /* 0x000fe400078e0202 */
[----:B------:R-:W-:Y:S01]  /*1f10*/  VIADD R10, R10, 0x60 ;  /* 0x000000600a0a7836 */ /* 0x000fe20000000000 */
[----:B------:R-:W-:-:S03]  /*1f20*/  @!P0 PRMT R0, RZ, 0x654, R0 ;  /* 0x00000654ff008816 */ /* 0x000fc60000000000 */
[----:B------:R-:W-:Y:S01]  /*1f30*/  IMAD R10, R5, -0x2, R10 ;  /* 0xfffffffe050a7824 */ /* 0x000fe200078e020a */
[----:B------:R-:W-:Y:S02]  /*1f40*/  WARPGROUP.DEPBAR.LE gsb0, 0x0 ;  /* 0x00008000000079c5 */ /* 0x000fe40000010000 */
[----:B------:R-:W-:-:S06]  /*1f50*/  WARPGROUP.ARRIVE ;  /* 0x00000000000079c5 */ /* 0x000fcc0000000000 */
[----:B------:R-:W-:Y:S01]  /*1f60*/  HGMMA.64x96x16.F32 R24, gdesc[UR8], R24, gsb0 ;  /* 0x01600000081879f0 */ /* 0x000fe20008000818 */
[----:B------:R-:W-:Y:S02]  /*1f70*/  ULDC UR11, c[0x0][0x288] ;  /* 0x0000a200000b7ab9 */ /* 0x000fe40000000800 */
[----:B------:R-:W-:-:S04]  /*1f80*/  VIADD R2, R2, -UR11 ;  /* 0x8000000b02027c36 */ /* 0x000fc80008000000 */
[C---:B------:R-:W-:Y:S02]  /*1f90*/  VIADD R13, R2.reuse, UR4 ;  /* 0x00000004020d7c36 */ /* 0x040fe40008000000 */
[----:B------:R-:W-:-:S04]  /*1fa0*/  VIADD R14, R2, UR7 ;  /* 0x00000007020e7c36 */ /* 0x000fc80008000000 */
[----:B0-----:R-:W-:Y:S01]  /*1fb0*/  IMAD.IADD R2, R14, 0x1, R3 ;  /* 0x000000010e027824 */ /* 0x001fe200078e0203 */
[----:B------:R-:W-:Y:S02]  /*1fc0*/  WARPGROUP.DEPBAR.LE gsb0, 0x0 ;  /* 0x00008000000079c5 */ /* 0x000fe40000010000 */
[----:B------:R-:W-:-:S06]  /*1fd0*/  WARPGROUP.ARRIVE ;  /* 0x00000000000079c5 */ /* 0x000fcc0000000000 */
[----:B------:R-:W-:Y:S03]  /*1fe0*/  HGMMA.64x96x16.F32 R24, gdesc[UR12], R24, gsb0 ;  /* 0x016000000c1879f0 */ /* 0x000fe60008000818 */
[----:B------:R-:W-:Y:S02]  /*1ff0*/  WARPGROUP.DEPBAR.LE gsb0, 0x0 ;  /* 0x00008000000079c5 */ /* 0x000fe40000010000 */
[----:B------:R-:W-:-:S06]  /*2000*/  WARPGROUP.ARRIVE ;  /* 0x00000000000079c5 */ /* 0x000fcc0000000000 */
[----:B------:R-:W-:Y:S03]  /*2010*/  HGMMA.64x96x16.F32 R24, gdesc[UR16], R24, gsb0 ;  /* 0x01600000101879f0 */ /* 0x000fe60008000818 */
[----:B------:R-:W-:Y:S02]  /*2020*/  WARPGROUP.DEPBAR.LE gsb0, 0x0 ;  /* 0x00008000000079c5 */ /* 0x000fe40000010000 */
[----:B------:R0:W-:Y:S06]  /*2030*/  BAR.ARV R4, 0x100 ;  /* 0x000400040000751d */ /* 0x0001ec0000002000 */
[----:B------:R1:W-:Y:S02]  /*2040*/  @!P0 SYNCS.ARRIVE.TRANS64.RED.A1T0 RZ, [R0+URZ], RZ ;  /* 0x000000ff00ff89a7 */ /* 0x0003e4000810043f */
[----:B-1----:R-:W-:-:S04]  /*2050*/  IMAD.MOV.U32 R0, RZ, RZ, -0x60 ;  /* 0xffffffa0ff007424 */ /* 0x002fc800078e00ff */
[----:B------:R-:W-:Y:S01]  /*2060*/  IMAD R20, R23, R0, 0x60 ;  /* 0x0000006017147424 */ /* 0x000fe200078e0200 */
[----:B------:R-:W-:-:S03]  /*2070*/  VIADDMNMX R0, R3, R13, R10, PT ;  /* 0x0000000d03007246 */ /* 0x000fc6000380010a */
[----:B------:R-:W-:Y:S01]  /*2080*/  IMAD R15, R5, -0x2, R20 ;  /* 0xfffffffe050f7824 */ /* 0x000fe200078e0214 */
[----:B0-----:R-:W-:Y:S06]  /*2090*/  @P1 BRA `(.L_x_1829) ;  /* 0x0000000000541947 */ /* 0x001fec0003800000 */
[----:B------:R-:W-:Y:S01]  /*20a0*/  IADD3 R3, R18, -UR11, R3 ;  /* 0x8000000b12037c10 */ /* 0x000fe2000fffe003 */
[----:B------:R-:W-:Y:S03]  /*20b0*/  BSSY B0, `(.L_x_1830) ;  /* 0x0000010000007945 */ /* 0x000fe60003800000 */
[----:B------:R-:W-:-:S13]  /*20c0*/  ISETP.GT.AND P1, PT, R3, -0x1, PT ;  /* 0xffffffff0300780c */ /* 0x000fda0003f24270 */
[----:B------:R-:W-:Y:S05]  /*20d0*/  @P1 BRA `(.L_x_1831) ;  /* 0x0000000000201947 */ /* 0x000fea0003800000 */
[----:B------:R-:W-:Y:S01]  /*20e0*/  UISETP.NE.AND UP2, UPT, UR5, 0x1, UPT ;  /* 0x000000010500788c */ /* 0x000fe2000bf45270 */
[----:B------:R-:W-:-:S05]  /*20f0*/  LOP3.LUT R3, RZ, R3, RZ, 0x33, !PT ;  /* 0x00000003ff037212 */ /* 0x000fca00078e33ff */
[----:B------:R-:W-:-:S05]  /*2100*/  PLOP3.LUT P1, PT, PT, PT, UP2, 0x80, 0x0 ;  /* 0x000000000000781c */ /* 0x000fca0003f2f028 */
[----:B------:R-:W-:-:S08]  /*2110*/  @UP2 ULDC.64 UR14, c[0x0][0x9e8] ;  /* 0x00027a00000e2ab9 */ /* 0x000fd00000000a00 */
[----:B------:R-:W-:-:S05]  /*2120*/  @P1 IMAD.HI.U32 R21, R3, UR14, RZ ;  /* 0x0000000e03151c27 */ /* 0x000fca000f8e00ff */
[----:B------:R-:W-:-:S04]  /*2130*/  @P1 SHF.R.U32.HI R3, RZ, UR15, R21 ;  /* 0x0000000fff031c19 */ /* 0x000fc80008011615 */
[----:B------:R-:W-:Y:S01]  /*2140*/  LOP3.LUT R3, RZ, R3, RZ, 0x33, !PT ;  /* 0x00000003ff037212 */ /* 0x000fe200078e33ff */
[----:B------:R-:W-:Y:S06]  /*2150*/  BRA `(.L_x_1832) ;  /* 0x0000000000147947 */ /* 0x000fec0003800000 */
.L_x_1831:
[----:B------:R-:W-:-:S06]  /*2160*/  UISETP.NE.AND UP2, UPT, UR5, 0x1, UPT ;  /* 0x000000010500788c */ /* 0x000fcc000bf45270 */
[----:B------:R-:W-:-:S05]  /*2170*/  PLOP3.LUT P1, PT, PT, PT, UP2, 0x80, 0x0 ;  /* 0x000000000000781c */ /* 0x000fca0003f2f028 */
[----:B------:R-:W-:-:S08]  /*2180*/  @UP2 ULDC.64 UR14, c[0x0][0x9e8] ;  /* 0x00027a00000e2ab9 */ /* 0x000fd00000000a00 */
[----:B------:R-:W-:-:S05]  /*2190*/  @P1 IMAD.HI.U32 R21, R3, UR14, RZ ;  /* 0x0000000e03151c27 */ /* 0x000fca000f8e00ff */
[----:B------:R-:W-:-:S07]  /*21a0*/  @P1 SHF.R.U32.HI R3, RZ, UR15, R21 ;  /* 0x0000000fff031c19 */ /* 0x000fce0008011615 */
.L_x_1832:
[----:B------:R-:W-:Y:S05]  /*21b0*/  BSYNC B0 ;  /* 0x0000000000007941 */ /* 0x000fea0003800000 */
.L_x_1830:
[----:B------:R-:W-:-:S05]  /*21c0*/  IMAD R3, R3, UR5, R15 ;  /* 0x0000000503037c24 */ /* 0x000fca000f8e020f */
[----:B------:R-:W-:Y:S02]  /*21d0*/  VIMNMX R2, R2, R3, !PT ;  /* 0x0000000302027248 */ /* 0x000fe40007fe0100 */
[----:B------:R-:W-:-:S07]  /*21e0*/  VIADDMNMX R0, R3, UR5, R0, PT ;  /* 0x0000000503007c46 */ /* 0x000fce000b800100 */
.L_x_1829:
[C---:B------:R-:W-:Y:S01]  /*21f0*/  ISETP.GE.AND P1, PT, R20.reuse, 0x2, PT ;  /* 0x000000021400780c */ /* 0x040fe20003f26270 */
[----:B------:R-:W0:Y:S01]  /*2200*/  SHFL.IDX PT, R11, R11, 0x1, 0x1c1f ;  /* 0x003c1f000b0b7f89 */ /* 0x000e2200000e0000 */
[----:B------:R-:W-:Y:S02]  /*2210*/  ISETP.GE.AND P5, PT, R20, 0xa, PT ;  /* 0x0000000a1400780c */ /* 0x000fe40003fa6270 */
[----:B------:R-:W-:Y:S02]  /*2220*/  ISETP.GT.AND P3, PT, R2, 0x1, !P1 ;  /* 0x000000010200780c */ /* 0x000fe40004f64270 */
[----:B------:R-:W-:Y:S02]  /*2230*/  ISETP.GE.AND P2, PT, R20, 0x9, PT ;  /* 0x000000091400780c */ /* 0x000fe40003f46270 */
[----:B------:R-:W-:Y:S02]  /*2240*/  ISETP.LT.OR P3, PT, R0, 0x2, P3 ;  /* 0x000000020000780c */ /* 0x000fe40001f61670 */
[----:B------:R-:W-:-:S02]  /*2250*/  P2R R22, PR, RZ, 0x20 ;  /* 0x00000020ff167803 */ /* 0x000fc40000000000 */
[----:B------:R-:W-:Y:S02]  /*2260*/  FSEL R25, R25, -INF , !P3 ;  /* 0xff80000019197808 */ /* 0x000fe40005800000 */
[C---:B------:R-:W-:Y:S02]  /*2270*/  ISETP.GT.AND P3, PT, R2.reuse, 0x9, !P5 ;  /* 0x000000090200780c */ /* 0x040fe40006f64270 */
[----:B------:R-:W-:Y:S02]  /*2280*/  ISETP.GT.AND P4, PT, R2, 0x8, !P2 ;  /* 0x000000080200780c */ /* 0x000fe40005784270 */
[----:B------:R-:W-:Y:S02]  /*2290*/  ISETP.LT.OR P3, PT, R0, 0xa, P3 ;  /* 0x0000000a0000780c */ /* 0x000fe40001f61670 */
[----:B------:R-:W-:Y:S02]  /*22a0*/  ISETP.GE.AND P5, PT, R20, 0x11, PT ;  /* 0x000000111400780c */ /* 0x000fe40003fa6270 */
[----:B------:R-:W-:-:S02]  /*22b0*/  FSEL R29, R29, -INF , !P3 ;  /* 0xff8000001d1d7808 */ /* 0x000fc40005800000 */
[----:B------:R-:W-:Y:S01]  /*22c0*/  ISETP.LT.OR P4, PT, R0, 0x9, P4 ;  /* 0x000000090000780c */ /* 0x000fe20002781670 */
[----:B0-----:R-:W-:Y:S01]  /*22d0*/  IMAD.IADD R3, R14, 0x1, R11 ;  /* 0x000000010e037824 */ /* 0x001fe200078e020b */
[----:B------:R-:W-:Y:S02]  /*22e0*/  ISETP.GT.AND P3, PT, R2, 0x10, !P5 ;  /* 0x000000100200780c */ /* 0x000fe40006f64270 */
[----:B------:R-:W-:Y:S02]  /*22f0*/  FSEL R73, R28, -INF , !P4 ;  /* 0xff8000001c497808 */ /* 0x000fe40006000000 */
[----:B------:R-:W-:Y:S02]  /*2300*/  ISETP.LT.OR P3, PT, R0, 0x11, P3 ;  /* 0x000000110000780c */ /* 0x000fe40001f61670 */
[----:B------:R-:W-:Y:S02]  /*2310*/  ISETP.GE.AND P4, PT, R20, 0x12, PT ;  /* 0x000000121400780c */ /* 0x000fe40003f86270 */
[----:B------:R-:W-:-:S02]  /*2320*/  FSEL R75, R32, -INF , !P3 ;  /* 0xff800000204b7808 */ /* 0x000fc40005800000 */
[----:B------:R-:W-:Y:S02]  /*2330*/  ISETP.GT.AND P3, PT, R2, 0x11, !P4 ;  /* 0x000000110200780c */ /* 0x000fe40006764270 */
[----:B------:R-:W-:Y:S02]  /*2340*/  P2R R32, PR, RZ, 0x10 ;  /* 0x00000010ff207803 */ /* 0x000fe40000000000 */
[----:B------:R-:W-:Y:S02]  /*2350*/  ISETP.LT.OR P3, PT, R0, 0x12, P3 ;  /* 0x000000120000780c */ /* 0x000fe40001f61670 */
[----:B------:R-:W-:Y:S02]  /*2360*/  ISETP.GE.AND P4, PT, R20, 0x19, PT ;  /* 0x000000191400780c */ /* 0x000fe40003f86270 */
[----:B------:R-:W-:Y:S02]  /*2370*/  FSEL R33, R33, -INF , !P3 ;  /* 0xff80000021217808 */ /* 0x000fe40005800000 */
[----:B------:R-:W-:-:S02]  /*2380*/  ISETP.GT.AND P3, PT, R2, 0x18, !P4 ;  /* 0x000000180200780c */ /* 0x000fc40006764270 */
[----:B------:R-:W-:Y:S02]  /*2390*/  P2R R72, PR, RZ, 0x10 ;  /* 0x00000010ff487803 */ /* 0x000fe40000000000 */
[----:B------:R-:W-:Y:S02]  /*23a0*/  ISETP.LT.OR P3, PT, R0, 0x19, P3 ;  /* 0x000000190000780c */ /* 0x000fe40001f61670 */
[----:B------:R-:W-:Y:S02]  /*23b0*/  ISETP.GE.AND P4, PT, R20, 0x1a, PT ;  /* 0x0000001a1400780c */ /* 0x000fe40003f86270 */
[----:B------:R-:W-:Y:S02]  /*23c0*/  FSEL R77, R36, -INF , !P3 ;  /* 0xff800000244d7808 */ /* 0x000fe40005800000 */
[----:B------:R-:W-:Y:S02]  /*23d0*/  ISETP.GT.AND P3, PT, R2, 0x19, !P4 ;  /* 0x000000190200780c */ /* 0x000fe40006764270 */
[----:B------:R-:W-:-:S02]  /*23e0*/  P2R R36, PR, RZ, 0x10 ;  /* 0x00000010ff247803 */ /* 0x000fc40000000000 */
[----:B------:R-:W-:Y:S02]  /*23f0*/  ISETP.LT.OR P3, PT, R0, 0x1a, P3 ;  /* 0x0000001a0000780c */ /* 0x000fe40001f61670 */
[----:B------:R-:W-:Y:S02]  /*2400*/  ISETP.GE.AND P4, PT, R20, 0x21, PT ;  /* 0x000000211400780c */ /* 0x000fe40003f86270 */
[----:B------:R-:W-:Y:S02]  /*2410*/  FSEL R37, R37, -INF , !P3 ;  /* 0xff80000025257808 */ /* 0x000fe40005800000 */
[----:B------:R-:W-:Y:S02]  /*2420*/  ISETP.GT.AND P3, PT, R2, 0x20, !P4 ;  /* 0x000000200200780c */ /* 0x000fe40006764270 */
[----:B------:R-:W-:Y:S02]  /*2430*/  P2R R74, PR, RZ, 0x10 ;  /* 0x00000010ff4a7803 */ /* 0x000fe40000000000 */
[----:B------:R-:W-:-:S02]  /*2440*/  ISETP.LT.OR P3, PT, R0, 0x21, P3 ;  /* 0x000000210000780c */ /* 0x000fc40001f61670 */
[----:B------:R-:W-:Y:S02]  /*2450*/  ISETP.GE.AND P4, PT, R20, 0x22, PT ;  /* 0x000000221400780c */ /* 0x000fe40003f86270 */
[----:B------:R-:W-:Y:S02]  /*2460*/  FSEL R79, R40, -INF , !P3 ;  /* 0xff800000284f7808 */ /* 0x000fe40005800000 */
[----:B------:R-:W-:Y:S02]  /*2470*/  ISETP.GT.AND P3, PT, R2, 0x21, !P4 ;  /* 0x000000210200780c */ /* 0x000fe40006764270 */
[----:B------:R-:W-:Y:S02]  /*2480*/  P2R R40, PR, RZ, 0x10 ;  /* 0x00000010ff287803 */ /* 0x000fe40000000000 */
[----:B------:R-:W-:Y:S02]  /*2490*/  ISETP.LT.OR P3, PT, R0, 0x22, P3 ;  /* 0x000000220000780c */ /* 0x000fe40001f61670 */
[----:B------:R-:W-:-:S02]  /*24a0*/  ISETP.GE.AND P4, PT, R20, 0x29, PT ;  /* 0x000000291400780c */ /* 0x000fc40003f86270 */
[----:B------:R-:W-:Y:S02]  /*24b0*/  FSEL R41, R41, -INF , !P3 ;  /* 0xff80000029297808 */ /* 0x000fe40005800000 */
[----:B------:R-:W-:Y:S02]  /*24c0*/  ISETP.GT.AND P3, PT, R2, 0x28, !P4 ;  /* 0x000000280200780c */ /* 0x000fe40006764270 */
[----:B------:R-:W-:Y:S02]  /*24d0*/  P2R R76, PR, RZ, 0x10 ;  /* 0x00000010ff4c7803 */ /* 0x000fe40000000000 */
        /* <DEDUP_REMOVED lines=51> */
[----:B------:R-:W-:Y:S02]  /*2810*/  P2R R28, PR, RZ, 0x20 ;  /* 0x00000020ff1c7803 */ /* 0x000fe40000000000 */
[----:B------:R-:W-:Y:S02]  /*2820*/  FSEL R91, R64, -INF , !P3 ;  /* 0xff800000405b7808 */ /* 0x000fe40005800000 */
[C---:B------:R-:W-:Y:S02]  /*2830*/  ISETP.GE.AND P3, PT, R20.reuse, 0x52, PT ;  /* 0x000000521400780c */ /* 0x040fe40003f66270 */
[----:B------:R-:W-:Y:S02]  /*2840*/  ISETP.GE.AND P6, PT, R20, 0x1, PT ;  /* 0x000000011400780c */ /* 0x000fe40003fc6270 */
[----:B------:R-:W-:-:S04]  /*2850*/  ISETP.GT.AND P4, PT, R2, 0x51, !P3 ;  /* 0x000000510200780c */ /* 0x000fc80005f84270 */
[----:B------:R-:W-:-:S04]  /*2860*/  ISETP.LT.OR P4, PT, R0, 0x52, P4 ;  /* 0x000000520000780c */ /* 0x000fc80002781670 */
[----:B------:R-:W-:Y:S02]  /*2870*/  FSEL R65, R65, -INF , !P4 ;  /* 0xff80000041417808 */ /* 0x000fe40006000000 */
[----:B------:R-:W-:-:S04]  /*2880*/  ISETP.GE.AND P4, PT, R20, 0x59, PT ;  /* 0x000000591400780c */ /* 0x000fc80003f86270 */
[----:B------:R-:W-:-:S04]  /*2890*/  ISETP.GT.AND P5, PT, R2, 0x58, !P4 ;  /* 0x000000580200780c */ /* 0x000fc800067a4270 */
[----:B------:R-:W-:-:S04]  /*28a0*/  ISETP.LT.OR P5, PT, R0, 0x59, P5 ;  /* 0x000000590000780c */ /* 0x000fc80002fa1670 */
[----:B------:R-:W-:Y:S02]  /*28b0*/  FSEL R93, R68, -INF , !P5 ;  /* 0xff800000445d7808 */ /* 0x000fe40006800000 */
[----:B------:R-:W-:-:S04]  /*28c0*/  ISETP.GT.AND P5, PT, R2, RZ, !P6 ;  /* 0x000000ff0200720c */ /* 0x000fc800077a4270 */
[----:B------:R-:W-:-:S04]  /*28d0*/  ISETP.LT.OR P5, PT, R0, 0x1, P5 ;  /* 0x000000010000780c */ /* 0x000fc80002fa1670 */
[----:B------:R-:W-:Y:S02]  /*28e0*/  FSEL R21, R24, -INF , !P5 ;  /* 0xff80000018157808 */ /* 0x000fe40006800000 */
[----:B------:R-:W-:-:S04]  /*28f0*/  ISETP.GE.AND P5, PT, R20, 0x5a, PT ;  /* 0x0000005a1400780c */ /* 0x000fc80003fa6270 */
[----:B------:R-:W-:Y:S02]  /*2900*/  P2R R20, PR, RZ, 0x20 ;  /* 0x00000020ff147803 */ /* 0x000fe40000000000 */
[----:B------:R-:W-:Y:S02]  /*2910*/  ISETP.GT.AND P5, PT, R2, 0x59, !P5 ;  /* 0x000000590200780c */ /* 0x000fe40006fa4270 */
[----:B------:R-:W-:Y:S02]  /*2920*/  VIADDMNMX R2, R11, R13, R10, PT ;  /* 0x0000000d0b027246 */ /* 0x000fe4000380010a */
[----:B------:R-:W-:-:S04]  /*2930*/  ISETP.LT.OR P5, PT, R0, 0x5a, P5 ;  /* 0x0000005a0000780c */ /* 0x000fc80002fa1670 */
[----:B------:R-:W-:Y:S02]  /*2940*/  FSEL R69, R69, -INF , !P5 ;  /* 0xff80000045457808 */ /* 0x000fe40006800000 */
[----:B------:R-:W-:-:S13]  /*2950*/  PLOP3.LUT P5, PT, PT, PT, UP1, 0x40, 0x0 ;  /* 0x000000000000781c */ /* 0x000fda0003fae818 */
[----:B------:R-:W-:Y:S05]  /*2960*/  @P5 BRA `(.L_x_1833) ;  /* 0x00000000005c5947 */ /* 0x000fea0003800000 */
        /* <DEDUP_REMOVED lines=8> */
[----:B------:R-:W-:Y:S01]  /*29f0*/  @P5 IMAD.HI.U32 R10, R0, UR14, RZ ;  /* 0x0000000e000a5c27 */ /* 0x000fe2000f8e00ff */
[----:B------:R-:W-:-:S13]  /*2a00*/  PLOP3.LUT P5, PT, PT, PT, UP2, 0x80, 0x0 ;  /* 0x000000000000781c */ /* 0x000fda0003faf028 */
[----:B------:R-:W-:-:S04]  /*2a10*/  @P5 SHF.R.U32.HI R0, RZ, UR15, R10 ;  /* 0x0000000fff005c19 */ /* 0x000fc8000801160a */
[----:B------:R-:W-:Y:S01]  /*2a20*/  LOP3.LUT R0, RZ, R0, RZ, 0x33, !PT ;  /* 0x00000000ff007212 */ /* 0x000fe200078e33ff */
[----:B------:R-:W-:Y:S06]  /*2a30*/  BRA `(.L_x_1836) ;  /* 0x0000000000187947 */ /* 0x000fec0003800000 */
.L_x_1835:
[----:B------:R-:W-:-:S06]  /*2a40*/  UISETP.NE.AND UP2, UPT, UR5, 0x1, UPT ;  /* 0x000000010500788c */ /* 0x000fcc000bf45270 */
[----:B------:R-:W-:-:S05]  /*2a50*/  PLOP3.LUT P5, PT, PT, PT, UP2, 0x80, 0x0 ;  /* 0x000000000000781c */ /* 0x000fca0003faf028 */
[----:B------:R-:W-:-:S08]  /*2a60*/  @UP2 ULDC.64 UR14, c[0x0][0x9e8] ;  /* 0x00027a00000e2ab9 */ /* 0x000fd00000000a00 */
[----:B------:R-:W-:Y:S01]  /*2a70*/  @P5 IMAD.HI.U32 R10, R0, UR14, RZ ;  /* 0x0000000e000a5c27 */ /* 0x000fe2000f8e00ff */
[----:B------:R-:W-:-:S13]  /*2a80*/  PLOP3.LUT P5, PT, PT, PT, UP2, 0x80, 0x0 ;  /* 0x000000000000781c */ /* 0x000fda0003faf028 */
[----:B------:R-:W-:-:S07]  /*2a90*/  @P5 SHF.R.U32.HI R0, RZ, UR15, R10 ;  /* 0x0000000fff005c19 */ /* 0x000fce000801160a */
.L_x_1836:
[----:B------:R-:W-:Y:S05]  /*2aa0*/  BSYNC B0 ;  /* 0x0000000000007941 */ /* 0x000fea0003800000 */
.L_x_1834:
[----:B------:R-:W-:-:S05]  /*2ab0*/  IMAD R0, R0, UR5, R15 ;  /* 0x0000000500007c24 */ /* 0x000fca000f8e020f */
[----:B------:R-:W-:Y:S02]  /*2ac0*/  VIMNMX R3, R3, R0, !PT ;  /* 0x0000000003037248 */ /* 0x000fe40007fe0100 */
[----:B------:R-:W-:-:S07]  /*2ad0*/  VIADDMNMX R2, R0, UR5, R2, PT ;  /* 0x0000000500027c46 */ /* 0x000fce000b800102 */
.L_x_1833:
[C---:B------:R-:W-:Y:S01]  /*2ae0*/  ISETP.GT.AND P1, PT, R3.reuse, 0x1, !P1 ;  /* 0x000000010300780c */ /* 0x040fe20004f24270 */
[----:B------:R-:W-:Y:S01]  /*2af0*/  ULDC UR10, c[0x0][0x988] ;  /* 0x00026200000a7ab9 */ /* 0x000fe20000000800 */
[----:B------:R-:W-:Y:S02]  /*2b00*/  ISETP.GT.AND P2, PT, R3, 0x8, !P2 ;  /* 0x000000080300780c */ /* 0x000fe40005744270 */
[C---:B------:R-:W-:Y:S02]  /*2b10*/  ISETP.LT.OR P1, PT, R2.reuse, 0x2, P1 ;  /* 0x000000020200780c */ /* 0x040fe40000f21670 */
[----:B------:R-:W-:Y:S02]  /*2b20*/  ISETP.LT.OR P2, PT, R2, 0x9, P2 ;  /* 0x000000090200780c */ /* 0x000fe40001741670 */
[----:B------:R-:W-:Y:S02]  /*2b30*/  FSEL R27, R27, -INF , !P1 ;  /* 0xff8000001b1b7808 */ /* 0x000fe40004800000 */
[----:B------:R-:W-:-:S02]  /*2b40*/  ISETP.NE.AND P1, PT, R22, RZ, PT ;  /* 0x000000ff1600720c */ /* 0x000fc40003f25270 */
[----:B------:R-:W-:Y:S02]  /*2b50*/  FSEL R30, R30, -INF , !P2 ;  /* 0xff8000001e1e7808 */ /* 0x000fe40005000000 */
[----:B------:R-:W-:Y:S02]  /*2b60*/  ISETP.GT.AND P1, PT, R3, 0x9, !P1 ;  /* 0x000000090300780c */ /* 0x000fe40004f24270 */
[----:B------:R-:W-:Y:S02]  /*2b70*/  ISETP.NE.AND P2, PT, R32, RZ, PT ;  /* 0x000000ff2000720c */ /* 0x000fe40003f45270 */
[----:B------:R-:W-:Y:S02]  /*2b80*/  ISETP.LT.OR P1, PT, R2, 0xa, P1 ;  /* 0x0000000a0200780c */ /* 0x000fe40000f21670 */
[----:B------:R-:W-:Y:S02]  /*2b90*/  FMNMX.FTZ R0, R21, R25, !PT ;  /* 0x0000001915007209 */ /* 0x000fe40007810000 */
[----:B------:R-:W-:-:S02]  /*2ba0*/  FSEL R31, R31, -INF , !P1 ;  /* 0xff8000001f1f7808 */ /* 0x000fc40004800000 */
[----:B------:R-:W-:Y:S02]  /*2bb0*/  ISETP.NE.AND P1, PT, R28, RZ, PT ;  /* 0x000000ff1c00720c */ /* 0x000fe40003f25270 */
[----:B------:R-:W-:Y:S02]  /*2bc0*/  ISETP.NE.AND P5, PT, R72, RZ, PT ;  /* 0x000000ff4800720c */ /* 0x000fe40003fa5270 */
[----:B------:R-:W-:Y:S02]  /*2bd0*/  ISETP.GT.AND P1, PT, R3, 0x10, !P1 ;  /* 0x000000100300780c */ /* 0x000fe40004f24270 */
[----:B------:R-:W-:Y:S02]  /*2be0*/  FMNMX.FTZ R0, R73, R0, !PT ;  /* 0x0000000049007209 */ /* 0x000fe40007810000 */
[----:B------:R-:W-:Y:S02]  /*2bf0*/  ISETP.LT.OR P1, PT, R2, 0x11, P1 ;  /* 0x000000110200780c */ /* 0x000fe40000f21670 */
[----:B------:R-:W-:-:S02]  /*2c00*/  FMNMX.FTZ R0, R29, R0, !PT ;  /* 0x000000001d007209 */ /* 0x000fc40007810000 */
[----:B------:R-:W-:Y:S02]  /*2c10*/  FSEL R34, R34, -INF , !P1 ;  /* 0xff80000022227808 */ /* 0x000fe40004800000 */
[----:B------:R-:W-:Y:S02]  /*2c20*/  ISETP.GT.AND P1, PT, R3, 0x11, !P2 ;  /* 0x000000110300780c */ /* 0x000fe40005724270 */
[----:B------:R-:W-:Y:S02]  /*2c30*/  FMNMX.FTZ R0, R75, R0, !PT ;  /* 0x000000004b007209 */ /* 0x000fe40007810000 */
[----:B------:R-:W-:Y:S02]  /*2c40*/  ISETP.LT.OR P1, PT, R2, 0x12, P1 ;  /* 0x000000120200780c */ /* 0x000fe40000f21670 */
[----:B------:R-:W-:Y:S02]  /*2c50*/  FMNMX.FTZ R0, R33, R0, !PT ;  /* 0x0000000021007209 */ /* 0x000fe40007810000 */
[----:B------:R-:W-:-:S02]  /*2c60*/  FSEL R35, R35, -INF , !P1 ;  /* 0xff80000023237808 */ /* 0x000fc40004800000 */
[----:B------:R-:W-:Y:S02]  /*2c70*/  ISETP.GT.AND P1, PT, R3, 0x18, !P5 ;  /* 0x000000180300780c */ /* 0x000fe40006f24270 */
[----:B------:R-:W-:Y:S02]  /*2c80*/  FMNMX.FTZ R0, R77, R0, !PT ;  /* 0x000000004d007209 */ /* 0x000fe40007810000 */
[----:B------:R-:W-:Y:S02]  /*2c90*/  ISETP.LT.OR P1, PT, R2, 0x19, P1 ;  /* 0x000000190200780c */ /* 0x000fe40000f21670 */
[----:B------:R-:W-:Y:S02]  /*2ca0*/  FMNMX.FTZ R0, R37, R0, !PT ;  /* 0x0000000025007209 */ /* 0x000fe40007810000 */
[----:B------:R-:W-:Y:S02]  /*2cb0*/  FSEL R38, R38, -INF , !P1 ;  /* 0xff80000026267808 */ /* 0x000fe40004800000 */
[----:B------:R-:W-:-:S02]  /*2cc0*/  ISETP.NE.AND P1, PT, R36, RZ, PT ;  /* 0x000000ff2400720c */ /* 0x000fc40003f25270 */
[----:B------:R-:W-:Y:S02]  /*2cd0*/  FMNMX.FTZ R0, R79, R0, !PT ;  /* 0x000000004f007209 */ /* 0x000fe40007810000 */
[----:B------:R-:W-:Y:S02]  /*2ce0*/  ISETP.GT.AND P1, PT, R3, 0x19, !P1 ;  /* 0x000000190300780c */ /* 0x000fe40004f24270 */
[----:B------:R-:W-:Y:S02]  /*2cf0*/  FMNMX.FTZ R0, R41, R0, !PT ;  /* 0x0000000029007209 */ /* 0x000fe40007810000 */
[----:B------:R-:W-:Y:S02]  /*2d00*/  ISETP.LT.OR P1, PT, R2, 0x1a, P1 ;  /* 0x0000001a0200780c */ /* 0x000fe40000f21670 */
[----:B------:R-:W-:Y:S02]  /*2d10*/  FMNMX.FTZ R0, R81, R0, !PT ;  /* 0x0000000051007209 */ /* 0x000fe40007810000 */
[----:B------:R-:W-:-:S02]  /*2d20*/  FSEL R39, R39, -INF , !P1 ;  /* 0xff80000027277808 */ /* 0x000fc40004800000 */
[----:B------:R-:W-:Y:S02]  /*2d30*/  ISETP.NE.AND P1, PT, R74, RZ, PT ;  /* 0x000000ff4a00720c */ /* 0x000fe40003f25270 */
[----:B------:R-:W-:Y:S02]  /*2d40*/  FMNMX.FTZ R0, R45, R0, !PT ;  /* 0x000000002d007209 */ /* 0x000fe40007810000 */
[----:B------:R-:W-:Y:S02]  /*2d50*/  ISETP.GT.AND P1, PT, R3, 0x20, !P1 ;  /* 0x000000200300780c */ /* 0x000fe40004f24270 */
[----:B------:R-:W-:Y:S02]  /*2d60*/  FMNMX.FTZ R0, R83, R0, !PT ;  /* 0x0000000053007209 */ /* 0x000fe40007810000 */
[----:B------:R-:W-:Y:S02]  /*2d70*/  ISETP.LT.OR P1, PT, R2, 0x21, P1 ;  /* 0x000000210200780c */ /* 0x000fe40000f21670 */
[----:B------:R-:W-:-:S02]  /*2d80*/  FMNMX.FTZ R0, R49, R0, !PT ;  /* 0x0000000031007209 */ /* 0x000fc40007810000 */
[----:B------:R-:W-:Y:S02]  /*2d90*/  FSEL R42, R42, -INF , !P1 ;  /* 0xff8000002a2a7808 */ /* 0x000fe40004800000 */
[----:B------:R-:W-:Y:S02]  /*2da0*/  ISETP.NE.AND P1, PT, R40, RZ, PT ;  /* 0x000000ff2800720c */ /* 0x000fe40003f25270 */
[----:B------:R-:W-:Y:S02]  /*2db0*/  FMNMX.FTZ R0, R85, R0, !PT ;  /* 0x0000000055007209 */ /* 0x000fe40007810000 */
[----:B------:R-:W-:Y:S02]  /*2dc0*/  ISETP.GT.AND P1, PT, R3, 0x21, !P1 ;  /* 0x000000210300780c */ /* 0x000fe40004f24270 */
[----:B------:R-:W-:Y:S02]  /*2dd0*/  FMNMX.FTZ R0, R53, R0, !PT ;  /* 0x0000000035007209 */ /* 0x000fe40007810000 */
[----:B------:R-:W-:-:S02]  /*2de0*/  ISETP.LT.OR P1, PT, R2, 0x22, P1 ;  /* 0x000000220200780c */ /* 0x000fc40000f21670 */
[----:B------:R-:W-:Y:S02]  /*2df0*/  FMNMX.FTZ R0, R87, R0, !PT ;  /* 0x0000000057007209 */ /* 0x000fe40007810000 */
[----:B------:R-:W-:Y:S02]  /*2e00*/  FSEL R43, R43, -INF , !P1 ;  /* 0xff8000002b2b7808 */ /* 0x000fe40004800000 */
[----:B------:R-:W-:Y:S02]  /*2e10*/  ISETP.NE.AND P1, PT, R76, RZ, PT ;  /* 0x000000ff4c00720c */ /* 0x000fe40003f25270 */
[----:B------:R-:W-:Y:S02]  /*2e20*/  FMNMX.FTZ R0, R57, R0, !PT ;  /* 0x0000000039007209 */ /* 0x000fe40007810000 */
[----:B------:R-:W-:Y:S02]  /*2e30*/  ISETP.GT.AND P1, PT, R3, 0x28, !P1 ;  /* 0x000000280300780c */ /* 0x000fe40004f24270 */
[----:B------:R-:W-:-:S02]  /*2e40*/  FMNMX.FTZ R0, R89, R0, !PT ;  /* 0x0000000059007209 */ /* 0x000fc40007810000 */
[----:B------:R-:W-:Y:S02]  /*2e50*/  ISETP.LT.OR P1, PT, R2, 0x29, P1 ;  /* 0x000000290200780c */ /* 0x000fe40000f21670 */
[----:B------:R-:W-:Y:S02]  /*2e60*/  FMNMX.FTZ R0, R61, R0, !PT ;  /* 0x000000003d007209 */ /* 0x000fe40007810000 */
[----:B------:R-:W-:Y:S02]  /*2e70*/  FSEL R46, R46, -INF , !P1 ;  /* 0xff8000002e2e7808 */ /* 0x000fe40004800000 */
[----:B------:R-:W-:Y:S02]  /*2e80*/  ISETP.NE.AND P1, PT, R44, RZ, PT ;  /* 0x000000ff2c00720c */ /* 0x000fe40003f25270 */
[----:B------:R-:W-:Y:S02]  /*2e90*/  FMNMX.FTZ R0, R91, R0, !PT ;  /* 0x000000005b007209 */ /* 0x000fe40007810000 */
[----:B------:R-:W-:-:S02]  /*2ea0*/  ISETP.GT.AND P1, PT, R3, 0x29, !P1 ;  /* 0x000000290300780c */ /* 0x000fc40004f24270 */
[----:B------:R-:W-:Y:S02]  /*2eb0*/  FMNMX.FTZ R0, R65, R0, !PT ;  /* 0x0000000041007209 */ /* 0x000fe40007810000 */
[----:B------:R-:W-:Y:S02]  /*2ec0*/  ISETP.LT.OR P1, PT, R2, 0x2a, P1 ;  /* 0x0000002a0200780c */ /* 0x000fe40000f21670 */
[----:B------:R-:W-:Y:S02]  /*2ed0*/  FMNMX.FTZ R0, R93, R0, !PT ;  /* 0x000000005d007209 */ /* 0x000fe40007810000 */
[----:B------:R-:W-:Y:S02]  /*2ee0*/  FSEL R47, R47, -INF , !P1 ;  /* 0xff8000002f2f7808 */ /* 0x000fe40004800000 */
[----:B------:R-:W-:Y:S02]  /*2ef0*/  ISETP.NE.AND P1, PT, R78, RZ, PT ;  /* 0x000000ff4e00720c */ /* 0x000fe40003f25270 */
[----:B------:R-:W-:-:S02]  /*2f00*/  FMNMX.FTZ R10, R69, R0, !PT ;  /* 0x00000000450a7209 */ /* 0x000fc40007810000 */
[----:B------:R-:W-:Y:S02]  /*2f10*/  ISETP.GT.AND P1, PT, R3, 0x30, !P1 ;  /* 0x000000300300780c */ /* 0x000fe40004f24270 */
[----:B------:R-:W-:Y:S01]  /*2f20*/  ISETP.NE.AND P2, PT, R82, RZ, PT ;  /* 0x000000ff5200720c */ /* 0x000fe20003f45270 */
[----:B------:R-:W0:Y:S01]  /*2f30*/  SHFL.BFLY PT, R11, R10, 0x2, 0x1f ;  /* 0x0c401f000a0b7f89 */ /* 0x000e2200000e0000 */
[----:B------:R-:W-:Y:S02]  /*2f40*/  ISETP.LT.OR P1, PT, R2, 0x31, P1 ;  /* 0x000000310200780c */ /* 0x000fe40000f21670 */
[----:B------:R-:W-:Y:S02]  /*2f50*/  ISETP.NE.AND P5, PT, R56, RZ, PT ;  /* 0x000000ff3800720c */ /* 0x000fe40003fa5270 */
[----:B------:R-:W-:Y:S02]  /*2f60*/  FSEL R50, R50, -INF , !P1 ;  /* 0xff80000032327808 */ /* 0x000fe40004800000 */
[----:B------:R-:W-:-:S02]  /*2f70*/  ISETP.NE.AND P1, PT, R48, RZ, PT ;  /* 0x000000ff3000720c */ /* 0x000fc40003f25270 */
[C---:B------:R-:W-:Y:S02]  /*2f80*/  ISETP.GT.AND P6, PT, R3.reuse, RZ, !P6 ;  /* 0x000000ff0300720c */ /* 0x040fe400077c4270 */
[----:B------:R-:W-:Y:S02]  /*2f90*/  ISETP.GT.AND P1, PT, R3, 0x31, !P1 ;  /* 0x000000310300780c */ /* 0x000fe40004f24270 */
[C---:B------:R-:W-:Y:S02]  /*2fa0*/  ISETP.LT.OR P6, PT, R2.reuse, 0x1, P6 ;  /* 0x000000010200780c */ /* 0x040fe400037c1670 */
[----:B------:R-:W-:Y:S02]  /*2fb0*/  ISETP.LT.OR P1, PT, R2, 0x32, P1 ;  /* 0x000000320200780c */ /* 0x000fe40000f21670 */
[----:B------:R-:W-:Y:S02]  /*2fc0*/  FSEL R26, R26, -INF , !P6 ;  /* 0xff8000001a1a7808 */ /* 0x000fe40007000000 */
[----:B------:R-:W-:-:S02]  /*2fd0*/  FSEL R51, R51, -INF , !P1 ;  /* 0xff80000033337808 */ /* 0x000fc40004800000 */
[----:B------:R-:W-:Y:S02]  /*2fe0*/  ISETP.NE.AND P1, PT, R80, RZ, PT ;  /* 0x000000ff5000720c */ /* 0x000fe40003f25270 */
[----:B------:R-:W-:Y:S02]  /*2ff0*/  ISETP.NE.AND P6, PT, R60, RZ, PT ;  /* 0x000000ff3c00720c */ /* 0x000fe40003fc5270 */
[C---:B------:R-:W-:Y:S02]  /*3000*/  ISETP.GT.AND P1, PT, R3.reuse, 0x38, !P1 ;  /* 0x000000380300780c */ /* 0x040fe40004f24270 */
[----:B0-----:R-:W-:Y:S02]  /*3010*/  FMNMX.FTZ R13, R10, R11, !PT ;  /* 0x0000000b0a0d7209 */ /* 0x001fe40007810000 */
[----:B------:R-:W-:Y:S02]  /*3020*/  ISETP.LT.OR P1, PT, R2, 0x39, P1 ;  /* 0x000000390200780c */ /* 0x000fe40000f21670 */
[----:B------:R-:W-:Y:S01]  /*3030*/  ISETP.GT.AND P3, PT, R3, 0x51, !P3 ;  /* 0x000000510300780c */ /* 0x000fe20005f64270 */
[----:B------:R-:W0:Y:S01]  /*3040*/  SHFL.BFLY PT, R0, R13, 0x1, 0x1f ;  /* 0x0c201f000d007f89 */ /* 0x000e2200000e0000 */
[----:B------:R-:W-:-:S02]  /*3050*/  FSEL R54, R54, -INF , !P1 ;  /* 0xff80000036367808 */ /* 0x000fc40004800000 */
[----:B------:R-:W-:Y:S02]  /*3060*/  ISETP.NE.AND P1, PT, R52, RZ, PT ;  /* 0x000000ff3400720c */ /* 0x000fe40003f25270 */
[C---:B------:R-:W-:Y:S02]  /*3070*/  ISETP.GT.AND P4, PT, R3.reuse, 0x58, !P4 ;  /* 0x000000580300780c */ /* 0x040fe40006784270 */
[----:B------:R-:W-:Y:S02]  /*3080*/  ISETP.GT.AND P1, PT, R3, 0x39, !P1 ;  /* 0x000000390300780c */ /* 0x000fe40004f24270 */
[C---:B------:R-:W-:Y:S02]  /*3090*/  ISETP.LT.OR P3, PT, R2.reuse, 0x52, P3 ;  /* 0x000000520200780c */ /* 0x040fe40001f61670 */
[C---:B------:R-:W-:Y:S02]  /*30a0*/  ISETP.LT.OR P1, PT, R2.reuse, 0x3a, P1 ;  /* 0x0000003a0200780c */ /* 0x040fe40000f21670 */
[----:B------:R-:W-:-:S02]  /*30b0*/  ISETP.LT.OR P4, PT, R2, 0x59, P4 ;  /* 0x000000590200780c */ /* 0x000fc40002781670 */
[----:B------:R-:W-:Y:S02]  /*30c0*/  FSEL R55, R55, -INF , !P1 ;  /* 0xff80000037377808 */ /* 0x000fe40004800000 */
[C---:B------:R-:W-:Y:S02]  /*30d0*/  ISETP.GT.AND P1, PT, R3.reuse, 0x40, !P2 ;  /* 0x000000400300780c */ /* 0x040fe40005724270 */
[----:B------:R-:W-:Y:S02]  /*30e0*/  ISETP.NE.AND P2, PT, R86, RZ, PT ;  /* 0x000000ff5600720c */ /* 0x000fe40003f45270 */
[----:B------:R-:W-:Y:S02]  /*30f0*/  ISETP.LT.OR P1, PT, R2, 0x41, P1 ;  /* 0x000000410200780c */ /* 0x000fe40000f21670 */
[----:B------:R-:W-:Y:S02]  /*3100*/  ISETP.GT.AND P2, PT, R3, 0x50, !P2 ;  /* 0x000000500300780c */ /* 0x000fe40005744270 */
[----:B------:R-:W-:-:S02]  /*3110*/  FSEL R58, R58, -INF , !P1 ;  /* 0xff8000003a3a7808 */ /* 0x000fc40004800000 */
[----:B------:R-:W-:Y:S02]  /*3120*/  ISETP.GT.AND P1, PT, R3, 0x41, !P5 ;  /* 0x000000410300780c */ /* 0x000fe40006f24270 */
[----:B0-----:R-:W-:Y:S02]  /*3130*/  FMNMX.FTZ R0, R13, R0, !PT ;  /* 0x000000000d007209 */ /* 0x001fe40007810000 */
[----:B------:R-:W-:Y:S02]  /*3140*/  ISETP.LT.OR P1, PT, R2, 0x42, P1 ;  /* 0x000000420200780c */ /* 0x000fe40000f21670 */
[----:B------:R-:W-:Y:S01]  /*3150*/  ISETP.NE.AND P5, PT, R84, RZ, PT ;  /* 0x000000ff5400720c */ /* 0x000fe20003fa5270 */
[C---:B------:R-:W-:Y:S01]  /*3160*/  FMUL.FTZ R11, R0.reuse, UR10 ;  /* 0x0000000a000b7c20 */ /* 0x040fe20008410000 */
[----:B------:R-:W-:Y:S02]  /*3170*/  FSEL R59, R59, -INF , !P1 ;  /* 0xff8000003b3b7808 */ /* 0x000fe40004800000 */
[----:B------:R-:W-:-:S02]  /*3180*/  FSETP.NEU.FTZ.AND P1, PT, R0, -INF , PT ;  /* 0xff8000000000780b */ /* 0x000fc40003f3d000 */
[----:B------:R-:W-:Y:S02]  /*3190*/  ISETP.LT.OR P2, PT, R2, 0x51, P2 ;  /* 0x000000510200780c */ /* 0x000fe40001741670 */
[----:B------:R-:W-:Y:S02]  /*31a0*/  FSEL R14, R11, RZ, P1 ;  /* 0x000000ff0b0e7208 */ /* 0x000fe40000800000 */
[----:B------:R-:W-:Y:S02]  /*31b0*/  FMNMX.FTZ R11, R26, R27, !PT ;  /* 0x0000001b1a0b7209 */ /* 0x000fe40007810000 */
[----:B------:R-:W-:Y:S01]  /*31c0*/  ISETP.GT.AND P1, PT, R3, 0x48, !P5 ;  /* 0x000000480300780c */ /* 0x000fe20006f24270 */
[--C-:B------:R-:W-:Y:S01]  /*31d0*/  FFMA.FTZ R15, R21, UR10, -R14.reuse ;  /* 0x0000000a150f7c23 */ /* 0x100fe2000801080e */
[----:B------:R-:W-:Y:S01]  /*31e0*/  FMNMX.FTZ R10, R30, R11, !PT ;  /* 0x0000000b1e0a7209 */ /* 0x000fe20007810000 */
[--C-:B------:R-:W-:Y:S01]  /*31f0*/  FFMA.FTZ R28, R41, UR10, -R14.reuse ;  /* 0x0000000a291c7c23 */ /* 0x100fe2000801080e */
[----:B------:R-:W-:Y:S01]  /*3200*/  ISETP.LT.OR P1, PT, R2, 0x49, P1 ;  /* 0x000000490200780c */ /* 0x000fe20000f21670 */
[--C-:B------:R-:W-:Y:S01]  /*3210*/  FFMA.FTZ R13, R25, UR10, -R14.reuse ;  /* 0x0000000a190d7c23 */ /* 0x100fe2000801080e */
[----:B------:R-:W-:Y:S01]  /*3220*/  FMNMX.FTZ R11, R31, R10, !PT ;  /* 0x0000000a1f0b7209 */ /* 0x000fe20007810000 */
[----:B------:R-:W-:Y:S01]  /*3230*/  MUFU.EX2 R15, R15 ;  /* 0x0000000f000f7308 */ /* 0x000fe20000000800 */
[----:B------:R-:W-:Y:S01]  /*3240*/  ISETP.NE.AND P5, PT, R20, RZ, PT ;  /* 0x000000ff1400720c */ /* 0x000fe20003fa5270 */
[--C-:B------:R-:W-:Y:S01]  /*3250*/  FFMA.FTZ R20, R73, UR10, -R14.reuse ;  /* 0x0000000a49147c23 */ /* 0x100fe2000801080e */
[----:B------:R-:W-:Y:S01]  /*3260*/  FMNMX.FTZ R10, R34, R11, !PT ;  /* 0x0000000b220a7209 */ /* 0x000fe20007810000 */
[--C-:B------:R-:W-:Y:S01]  /*3270*/  FFMA.FTZ R21, R29, UR10, -R14.reuse ;  /* 0x0000000a1d157c23 */ /* 0x100fe2000801080e */
[----:B------:R-:W-:Y:S01]  /*3280*/  FSEL R62, R62, -INF , !P1 ;  /* 0xff8000003e3e7808 */ /* 0x000fe20004800000 */
[--C-:B------:R-:W-:Y:S01]  /*3290*/  FFMA.FTZ R22, R75, UR10, -R14.reuse ;  /* 0x0000000a4b167c23 */ /* 0x100fe2000801080e */
[----:B------:R-:W-:Y:S01]  /*32a0*/  FMNMX.FTZ R11, R35, R10, !PT ;  /* 0x0000000a230b7209 */ /* 0x000fe20007810000 */
[----:B------:R0:W-:Y:S01]  /*32b0*/  MUFU.EX2 R152, R13 ;  /* 0x0000000d00987308 */ /* 0x0001e20000000800 */
[----:B------:R-:W-:Y:S01]  /*32c0*/  ISETP.GT.AND P1, PT, R3, 0x49, !P6 ;  /* 0x000000490300780c */ /* 0x000fe20007724270 */
[--C-:B------:R-:W-:Y:S01]  /*32d0*/  FFMA.FTZ R24, R77, UR10, -R14.reuse ;  /* 0x0000000a4d187c23 */ /* 0x100fe2000801080e */
[----:B------:R-:W-:Y:S01]  /*32e0*/  FMNMX.FTZ R10, R38, R11, !PT ;  /* 0x0000000b260a7209 */ /* 0x000fe20007810000 */
[--C-:B------:R-:W-:Y:S01]  /*32f0*/  FFMA.FTZ R25, R37, UR10, -R14.reuse ;  /* 0x0000000a25197c23 */ /* 0x100fe2000801080e */
[----:B------:R-:W-:Y:S01]  /*3300*/  ISETP.GT.AND P5, PT, R3, 0x59, !P5 ;  /* 0x000000590300780c */ /* 0x000fe20006fa4270 */
[--C-:B------:R-:W-:Y:S01]  /*3310*/  FFMA.FTZ R29, R45, UR10, -R14.reuse ;  /* 0x0000000a2d1d7c23 */ /* 0x100fe2000801080e */
[----:B------:R-:W-:Y:S01]  /*3320*/  FMNMX.FTZ R11, R39, R10, !PT ;  /* 0x0000000a270b7209 */ /* 0x000fe20007810000 */
[----:B------:R-:W-:Y:S01]  /*3330*/  MUFU.EX2 R20, R20 ;  /* 0x0000001400147308 */ /* 0x000fe20000000800 */
[----:B------:R-:W-:Y:S01]  /*3340*/  ISETP.LT.OR P1, PT, R2, 0x4a, P1 ;  /* 0x0000004a0200780c */ /* 0x000fe20000f21670 */
[--C-:B0-----:R-:W-:Y:S01]  /*3350*/  FFMA.FTZ R13, R33, UR10, -R14.reuse ;  /* 0x0000000a210d7c23 */ /* 0x101fe2000801080e */
[----:B------:R-:W-:Y:S01]  /*3360*/  FMNMX.FTZ R10, R42, R11, !PT ;  /* 0x0000000b2a0a7209 */ /* 0x000fe20007810000 */
[--C-:B------:R-:W-:Y:S01]  /*3370*/  FFMA.FTZ R33, R49, UR10, -R14.reuse ;  /* 0x0000000a31217c23 */ /* 0x100fe2000801080e */
[----:B------:R-:W-:Y:S01]  /*3380*/  FSEL R63, R63, -INF , !P1 ;  /* 0xff8000003f3f7808 */ /* 0x000fe20004800000 */
[--C-:B------:R-:W-:Y:S01]  /*3390*/  FFMA.FTZ R32, R83, UR10, -R14.reuse ;  /* 0x0000000a53207c23 */ /* 0x100fe2000801080e */
[----:B------:R-:W-:Y:S01]  /*33a0*/  FMNMX.FTZ R11, R43, R10, !PT ;  /* 0x0000000a2b0b7209 */ /* 0x000fe20007810000 */
[----:B------:R-:W0:Y:S01]  /*33b0*/  MUFU.EX2 R21, R21 ;  /* 0x0000001500157308 */ /* 0x000e220000000800 */
[----:B------:R-:W-:Y:S01]  /*33c0*/  FSEL R66, R66, -INF , !P2 ;  /* 0xff80000042427808 */ /* 0x000fe20005000000 */
[--C-:B------:R-:W-:Y:S01]  /*33d0*/  FFMA.FTZ R36, R85, UR10, -R14.reuse ;  /* 0x0000000a55247c23 */ /* 0x100fe2000801080e */
[----:B------:R-:W-:Y:S01]  /*33e0*/  FMNMX.FTZ R10, R46, R11, !PT ;  /* 0x0000000b2e0a7209 */ /* 0x000fe20007810000 */
[--C-:B------:R-:W-:Y:S01]  /*33f0*/  FFMA.FTZ R37, R53, UR10, -R14.reuse ;  /* 0x0000000a35257c23 */ /* 0x100fe2000801080e */
[----:B------:R-:W-:Y:S01]  /*3400*/  FSEL R67, R67, -INF , !P3 ;  /* 0xff80000043437808 */ /* 0x000fe20005800000 */
[--C-:B------:R-:W-:Y:S01]  /*3410*/  FFMA.FTZ R40, R87, UR10, -R14.reuse ;  /* 0x0000000a57287c23 */ /* 0x100fe2000801080e */
[----:B------:R-:W-:Y:S01]  /*3420*/  FMNMX.FTZ R11, R47, R10, !PT ;  /* 0x0000000a2f0b7209 */ /* 0x000fe20007810000 */
[----:B------:R-:W-:Y:S01]  /*3430*/  MUFU.EX2 R22, R22 ;  /* 0x0000001600167308 */ /* 0x000fe20000000800 */
[----:B------:R-:W-:Y:S01]  /*3440*/  ISETP.LT.OR P5, PT, R2, 0x5a, P5 ;  /* 0x0000005a0200780c */ /* 0x000fe20002fa1670 */
[--C-:B------:R-:W-:Y:S01]  /*3450*/  FFMA.FTZ R44, R89, UR10, -R14.reuse ;  /* 0x0000000a592c7c23 */ /* 0x100fe2000801080e */
[----:B------:R-:W-:Y:S01]  /*3460*/  FMNMX.FTZ R10, R50, R11, !PT ;  /* 0x0000000b320a7209 */ /* 0x000fe20007810000 */
[--C-:B------:R-:W-:Y:S01]  /*3470*/  FFMA.FTZ R45, R61, UR10, -R14.reuse ;  /* 0x0000000a3d2d7c23 */ /* 0x100fe2000801080e */
[----:B------:R-:W-:Y:S01]  /*3480*/  FSEL R70, R70, -INF , !P4 ;  /* 0xff80000046467808 */ /* 0x000fe20006000000 */
[--C-:B------:R-:W-:Y:S01]  /*3490*/  FFMA.FTZ R48, R91, UR10, -R14.reuse ;  /* 0x0000000a5b307c23 */ /* 0x100fe2000801080e */
[----:B------:R-:W-:Y:S01]  /*34a0*/  FMNMX.FTZ R11, R51, R10, !PT ;  /* 0x0000000a330b7209 */ /* 0x000fe20007810000 */
[----:B------:R-:W-:Y:S01]  /*34b0*/  FFMA.FTZ R49, R65, UR10, -R14 ;  /* 0x0000000a41317c23 */ /* 0x000fe2000801080e */
[----:B------:R-:W-:Y:S01]  /*34c0*/  FSEL R71, R71, -INF , !P5 ;  /* 0xff80000047477808 */ /* 0x000fe20006800000 */
[----:B------:R-:W1:Y:S01]  /*34d0*/  MUFU.EX2 R13, R13 ;  /* 0x0000000d000d7308 */ /* 0x000e620000000800 */
[----:B------:R-:W-:-:S02]  /*34e0*/  FMNMX.FTZ R10, R54, R11, !PT ;  /* 0x0000000b360a7209 */ /* 0x000fc40007810000 */
[----:B0-----:R-:W-:Y:S02]  /*34f0*/  F2FP.F16.F32.PACK_AB R154, R21, R20 ;  /* 0x00000014159a723e */ /* 0x001fe400000000ff */
[----:B------:R-:W-:-:S03]  /*3500*/  FMNMX.FTZ R11, R55, R10, !PT ;  /* 0x0000000a370b7209 */ /* 0x000fc60007810000 */
[----:B------:R-:W-:Y:S01]  /*3510*/  MUFU.EX2 R24, R24 ;  /* 0x0000001800187308 */ /* 0x000fe20000000800 */
[----:B------:R-:W-:Y:S01]  /*3520*/  FMNMX.FTZ R10, R58, R11, !PT ;  /* 0x0000000b3a0a7209 */ /* 0x000fe20007810000 */
[----:B------:R-:W-:-:S03]  /*3530*/  FFMA.FTZ R11, R79, UR10, -R14 ;  /* 0x0000000a4f0b7c23 */ /* 0x000fc6000801080e */
[----:B------:R-:W-:-:S03]  /*3540*/  FMNMX.FTZ R3, R59, R10, !PT ;  /* 0x0000000a3b037209 */ /* 0x000fc60007810000 */
[----:B------:R-:W0:Y:S01]  /*3550*/  MUFU.EX2 R25, R25 ;  /* 0x0000001900197308 */ /* 0x000e220000000800 */
[----:B------:R-:W-:Y:S02]  /*3560*/  FMNMX.FTZ R10, R62, R3, !PT ;  /* 0x000000033e0a7209 */ /* 0x000fe40007810000 */
[----:B-1----:R-:W-:Y:S02]  /*3570*/  F2FP.F16.F32.PACK_AB R156, R13, R22 ;  /* 0x000000160d9c723e */ /* 0x002fe400000000ff */
[----:B------:R-:W-:-:S03]  /*3580*/  FMNMX.FTZ R3, R63, R10, !PT ;  /* 0x0000000a3f037209 */ /* 0x000fc60007810000 */
[----:B------:R-:W-:Y:S01]  /*3590*/  MUFU.EX2 R11, R11 ;  /* 0x0000000b000b7308 */ /* 0x000fe20000000800 */
[----:B------:R-:W-:-:S04]  /*35a0*/  FMNMX.FTZ R10, R66, R3, !PT ;  /* 0x00000003420a7209 */ /* 0x000fc80007810000 */
[----:B------:R-:W-:Y:S01]  /*35b0*/  FMNMX.FTZ R3, R67, R10, !PT ;  /* 0x0000000a43037209 */ /* 0x000fe20007810000 */
[----:B------:R-:W-:Y:S02]  /*35c0*/  FFMA.FTZ R10, R81, UR10, -R14 ;  /* 0x0000000a510a7c23 */ /* 0x000fe4000801080e */
[----:B------:R-:W1:Y:S01]  /*35d0*/  MUFU.EX2 R28, R28 ;  /* 0x0000001c001c7308 */ /* 0x000e620000000800 */
[----:B------:R-:W-:Y:S02]  /*35e0*/  FMNMX.FTZ R2, R70, R3, !PT ;  /* 0x0000000346027209 */ /* 0x000fe40007810000 */
[----:B0-----:R-:W-:Y:S02]  /*35f0*/  F2FP.F16.F32.PACK_AB R158, R25, R24 ;  /* 0x00000018199e723e */ /* 0x001fe400000000ff */
[----:B------:R-:W-:-:S03]  /*3600*/  FMNMX.FTZ R2, R71, R2, !PT ;  /* 0x0000000247027209 */ /* 0x000fc60007810000 */
[----:B------:R0:W-:Y:S02]  /*3610*/  MUFU.EX2 R162, R10 ;  /* 0x0000000a00a27308 */ /* 0x0001e40000000800 */
[----:B------:R-:W2:Y:S06]  /*3620*/  SHFL.BFLY PT, R3, R2, 0x2, 0x1f ;  /* 0x0c401f0002037f89 */ /* 0x000eac00000e0000 */
[----:B------:R-:W-:Y:S01]  /*3630*/  MUFU.EX2 R29, R29 ;  /* 0x0000001d001d7308 */ /* 0x000fe20000000800 */
[----:B-1----:R-:W-:-:S07]  /*3640*/  F2FP.F16.F32.PACK_AB R160, R28, R11 ;  /* 0x0000000b1ca0723e */ /* 0x002fce00000000ff */
[----:B------:R-:W-:Y:S08]  /*3650*/  MUFU.EX2 R32, R32 ;  /* 0x0000002000207308 */ /* 0x000ff00000000800 */
[----:B------:R-:W1:Y:S01]  /*3660*/  MUFU.EX2 R33, R33 ;  /* 0x0000002100217308 */ /* 0x000e620000000800 */
[----:B--2---:R-:W-:Y:S01]  /*3670*/  FMNMX.FTZ R3, R2, R3, !PT ;  /* 0x0000000302037209 */ /* 0x004fe20007810000 */
[----:B------:R-:W-:-:S04]  /*3680*/  FFMA.FTZ R2, R57, UR10, -R14 ;  /* 0x0000000a39027c23 */ /* 0x000fc8000801080e */
[----:B0-----:R-:W0:Y:S02]  /*3690*/  SHFL.BFLY PT, R10, R3, 0x1, 0x1f ;  /* 0x0c201f00030a7f89 */ /* 0x001e2400000e0000 */
[----:B------:R2:W-:Y:S08]  /*36a0*/  MUFU.EX2 R41, R2 ;  /* 0x0000000200297308 */ /* 0x0005f00000000800 */
[----:B------:R-:W-:Y:S01]  /*36b0*/  MUFU.EX2 R36, R36 ;  /* 0x0000002400247308 */ /* 0x000fe20000000800 */
[----:B-1----:R-:W-:-:S07]  /*36c0*/  F2FP.F16.F32.PACK_AB R164, R33, R32 ;  /* 0x0000002021a4723e */ /* 0x002fce00000000ff */
[----:B------:R-:W1:Y:S01]  /*36d0*/  MUFU.EX2 R37, R37 ;  /* 0x0000002500257308 */ /* 0x000e620000000800 */
[----:B0-----:R-:W-:Y:S01]  /*36e0*/  FMNMX.FTZ R10, R3, R10, !PT ;  /* 0x0000000a030a7209 */ /* 0x001fe20007810000 */
[--C-:B------:R-:W-:Y:S01]  /*36f0*/  FFMA.FTZ R3, R93, UR10, -R14.reuse ;  /* 0x0000000a5d037c23 */ /* 0x100fe2000801080e */
[----:B------:R-:W-:-:S05]  /*3700*/  FFMA.FTZ R14, R69, UR10, -R14 ;  /* 0x0000000a450e7c23 */ /* 0x000fca000801080e */
[----:B------:R-:W0:Y:S01]  /*3710*/  MUFU.EX2 R40, R40 ;  /* 0x0000002800287308 */ /* 0x000e220000000800 */
[C---:B------:R-:W-:Y:S01]  /*3720*/  FSETP.NEU.FTZ.AND P1, PT, R10.reuse, -INF , PT ;  /* 0xff8000000a00780b */ /* 0x040fe20003f3d000 */
[----:B--2---:R-:W-:-:S05]  /*3730*/  FMUL.FTZ R2, R10, UR10 ;  /* 0x0000000a0a027c20 */ /* 0x004fca0008410000 */
[----:B------:R-:W-:Y:S01]  /*3740*/  FSEL R2, R2, RZ, P1 ;  /* 0x000000ff02027208 */ /* 0x000fe20000800000 */
[----:B------:R2:W-:Y:S01]  /*3750*/  MUFU.EX2 R174, R3 ;  /* 0x0000000300ae7308 */ /* 0x0005e20000000800 */
[----:B------:R-:W-:Y:S02]  /*3760*/  PLOP3.LUT P1, PT, PT, PT, UP0, 0x40, 0x0 ;  /* 0x000000000000781c */ /* 0x000fe40003f2e808 */
[----:B-1----:R-:W-:Y:S01]  /*3770*/  F2FP.F16.F32.PACK_AB R166, R37, R36 ;  /* 0x0000002425a6723e */ /* 0x002fe200000000ff */
[--C-:B------:R-:W-:Y:S01]  /*3780*/  FFMA.FTZ R26, R26, UR10, -R2.reuse ;  /* 0x0000000a1a1a7c23 */ /* 0x100fe20008010802 */
[--C-:B------:R-:W-:Y:S01]  /*3790*/  FFMA.FTZ R27, R27, UR10, -R2.reuse ;  /* 0x0000000a1b1b7c23 */ /* 0x100fe20008010802 */
[--C-:B------:R-:W-:Y:S01]  /*37a0*/  FFMA.FTZ R30, R30, UR10, -R2.reuse ;  /* 0x0000000a1e1e7c23 */ /* 0x100fe20008010802 */
[--C-:B------:R-:W-:Y:S01]  /*37b0*/  FFMA.FTZ R31, R31, UR10, -R2.reuse ;  /* 0x0000000a1f1f7c23 */ /* 0x100fe20008010802 */
[----:B------:R-:W-:Y:S01]  /*37c0*/  FFMA.FTZ R34, R34, UR10, -R2 ;  /* 0x0000000a22227c23 */ /* 0x000fe20008010802 */
[----:B--2---:R-:W-:Y:S01]  /*37d0*/  FADD.FTZ R3, R15, R152 ;  /* 0x000000980f037221 */ /* 0x004fe20000010000 */
        /* <DEDUP_REMOVED lines=18> */
[----:B------:R-:W-:Y:S01]  /*3900*/  F2FP.F16.F32.PACK_AB R152, R152, R15 ;  /* 0x0000000f9898723e */ /* 0x000fe200000000ff */
[--C-:B------:R-:W-:Y:S01]  /*3910*/  FFMA.FTZ R66, R66, UR10, -R2.reuse ;  /* 0x0000000a42427c23 */ /* 0x100fe20008010802 */
[--C-:B------:R-:W-:Y:S01]  /*3920*/  FFMA.FTZ R67, R67, UR10, -R2.reuse ;  /* 0x0000000a43437c23 */ /* 0x100fe20008010802 */
[--C-:B------:R-:W-:Y:S01]  /*3930*/  FFMA.FTZ R70, R70, UR10, -R2.reuse ;  /* 0x0000000a46467c23 */ /* 0x100fe20008010802 */
[----:B------:R-:W-:Y:S01]  /*3940*/  FFMA.FTZ R2, R71, UR10, -R2 ;  /* 0x0000000a47027c23 */ /* 0x000fe20008010802 */
[----:B0-----:R-:W-:Y:S01]  /*3950*/  F2FP.F16.F32.PACK_AB R168, R41, R40 ;  /* 0x0000002829a8723e */ /* 0x001fe200000000ff */
[----:B------:R0:W-:Y:S01]  /*3960*/  MUFU.EX2 R53, R14 ;  /* 0x0000000e00357308 */ /* 0x0001e20000000800 */
[----:B-1----:R-:W-:-:S07]  /*3970*/  F2FP.F16.F32.PACK_AB R153, R27, R26 ;  /* 0x0000001a1b99723e */ /* 0x002fce00000000ff */
[----:B------:R-:W1:Y:S01]  /*3980*/  MUFU.EX2 R31, R31 ;  /* 0x0000001f001f7308 */ /* 0x000e620000000800 */
[----:B0-----:R-:W-:-:S04]  /*3990*/  FADD.FTZ R14, R20, R3 ;  /* 0x00000003140e7221 */ /* 0x001fc80000010000 */
[----:B------:R-:W-:-:S03]  /*39a0*/  FADD.FTZ R3, R21, R14 ;  /* 0x0000000e15037221 */ /* 0x000fc60000010000 */
[----:B------:R-:W0:Y:S01]  /*39b0*/  MUFU.EX2 R34, R34 ;  /* 0x0000002200227308 */ /* 0x000e220000000800 */
[----:B------:R-:W-:Y:S01]  /*39c0*/  FADD.FTZ R14, R22, R3 ;  /* 0x00000003160e7221 */ /* 0x000fe20000010000 */
[----:B------:R-:W-:-:S03]  /*39d0*/  FADD.FTZ R3, R26, R27 ;  /* 0x0000001b1a037221 */ /* 0x000fc60000010000 */
[----:B------:R-:W-:Y:S01]  /*39e0*/  FADD.FTZ R57, R13, R14 ;  /* 0x0000000e0d397221 */ /* 0x000fe20000010000 */
[----:B--2---:R-:W-:Y:S02]  /*39f0*/  FADD.FTZ R14, R30, R3 ;  /* 0x000000031e0e7221 */ /* 0x004fe40000010000 */
[----:B------:R-:W2:Y:S01]  /*3a00*/  MUFU.EX2 R35, R35 ;  /* 0x0000002300237308 */ /* 0x000ea20000000800 */
[----:B------:R-:W-:Y:S01]  /*3a10*/  FADD.FTZ R52, R24, R57 ;  /* 0x0000003918347221 */ /* 0x000fe20000010000 */
[C---:B-1----:R-:W-:Y:S01]  /*3a20*/  FADD.FTZ R3, R31.reuse, R14 ;  /* 0x0000000e1f037221 */ /* 0x042fe20000010000 */
[----:B------:R-:W-:Y:S02]  /*3a30*/  F2FP.F16.F32.PACK_AB R155, R31, R30 ;  /* 0x0000001e1f9b723e */ /* 0x000fe400000000ff */
[----:B------:R-:W-:-:S03]  /*3a40*/  FADD.FTZ R52, R25, R52 ;  /* 0x0000003419347221 */ /* 0x000fc60000010000 */
[----:B------:R-:W1:Y:S01]  /*3a50*/  MUFU.EX2 R38, R38 ;  /* 0x0000002600267308 */ /* 0x000e620000000800 */
[----:B0-----:R-:W-:Y:S01]  /*3a60*/  FADD.FTZ R14, R34, R3 ;  /* 0x00000003220e7221 */ /* 0x001fe20000010000 */
[----:B------:R-:W-:-:S04]  /*3a70*/  FADD.FTZ R57, R11, R52 ;  /* 0x000000340b397221 */ /* 0x000fc80000010000 */
[----:B------:R-:W-:Y:S02]  /*3a80*/  FADD.FTZ R57, R28, R57 ;  /* 0x000000391c397221 */ /* 0x000fe40000010000 */
[----:B------:R-:W0:Y:S01]  /*3a90*/  MUFU.EX2 R39, R39 ;  /* 0x0000002700277308 */ /* 0x000e220000000800 */
[----:B--2---:R-:W-:Y:S01]  /*3aa0*/  FADD.FTZ R3, R35, R14 ;  /* 0x0000000e23037221 */ /* 0x004fe20000010000 */
[----:B------:R-:W-:Y:S01]  /*3ab0*/  FADD.FTZ R52, R162, R57 ;  /* 0x00000039a2347221 */ /* 0x000fe20000010000 */
[----:B------:R-:W-:Y:S02]  /*3ac0*/  F2FP.F16.F32.PACK_AB R162, R29, R162 ;  /* 0x000000a21da2723e */ /* 0x000fe400000000ff */
[----:B------:R-:W-:Y:S01]  /*3ad0*/  F2FP.F16.F32.PACK_AB R157, R35, R34 ;  /* 0x00000022239d723e */ /* 0x000fe200000000ff */
[----:B------:R-:W-:Y:S02]  /*3ae0*/  FADD.FTZ R57, R29, R52 ;  /* 0x000000341d397221 */ /* 0x000fe40000010000 */
[----:B------:R-:W2:Y:S01]  /*3af0*/  MUFU.EX2 R42, R42 ;  /* 0x0000002a002a7308 */ /* 0x000ea20000000800 */
[----:B-1----:R-:W-:Y:S01]  /*3b00*/  FADD.FTZ R14, R38, R3 ;  /* 0x00000003260e7221 */ /* 0x002fe20000010000 */
[----:B------:R-:W-:-:S04]  /*3b10*/  FADD.FTZ R52, R32, R57 ;  /* 0x0000003920347221 */ /* 0x000fc80000010000 */
[----:B------:R-:W-:Y:S02]  /*3b20*/  FADD.FTZ R57, R33, R52 ;  /* 0x0000003421397221 */ /* 0x000fe40000010000 */
[----:B------:R-:W1:Y:S01]  /*3b30*/  MUFU.EX2 R43, R43 ;  /* 0x0000002b002b7308 */ /* 0x000e620000000800 */
[C---:B0-----:R-:W-:Y:S01]  /*3b40*/  FADD.FTZ R3, R39.reuse, R14 ;  /* 0x0000000e27037221 */ /* 0x041fe20000010000 */
[----:B------:R-:W-:Y:S01]  /*3b50*/  FADD.FTZ R52, R36, R57 ;  /* 0x0000003924347221 */ /* 0x000fe20000010000 */
[----:B------:R-:W-:-:S03]  /*3b60*/  F2FP.F16.F32.PACK_AB R159, R39, R38 ;  /* 0x00000026279f723e */ /* 0x000fc600000000ff */
[----:B------:R-:W-:Y:S02]  /*3b70*/  FADD.FTZ R57, R37, R52 ;  /* 0x0000003425397221 */ /* 0x000fe40000010000 */
[----:B------:R-:W0:Y:S01]  /*3b80*/  MUFU.EX2 R46, R46 ;  /* 0x0000002e002e7308 */ /* 0x000e220000000800 */
[----:B--2---:R-:W-:Y:S01]  /*3b90*/  FADD.FTZ R14, R42, R3 ;  /* 0x000000032a0e7221 */ /* 0x004fe20000010000 */
[----:B------:R-:W-:-:S04]  /*3ba0*/  FADD.FTZ R52, R40, R57 ;  /* 0x0000003928347221 */ /* 0x000fc80000010000 */
[----:B------:R-:W-:Y:S02]  /*3bb0*/  FADD.FTZ R15, R41, R52 ;  /* 0x00000034290f7221 */ /* 0x000fe40000010000 */
[----:B------:R-:W2:Y:S01]  /*3bc0*/  MUFU.EX2 R47, R47 ;  /* 0x0000002f002f7308 */ /* 0x000ea20000000800 */
[C---:B-1----:R-:W-:Y:S01]  /*3bd0*/  FADD.FTZ R3, R43.reuse, R14 ;  /* 0x0000000e2b037221 */ /* 0x042fe20000010000 */
[----:B------:R-:W-:-:S06]  /*3be0*/  F2FP.F16.F32.PACK_AB R161, R43, R42 ;  /* 0x0000002a2ba1723e */ /* 0x000fcc00000000ff */
[----:B------:R-:W1:Y:S01]  /*3bf0*/  MUFU.EX2 R50, R50 ;  /* 0x0000003200327308 */ /* 0x000e620000000800 */
[----:B0-----:R-:W-:-:S07]  /*3c00*/  FADD.FTZ R14, R46, R3 ;  /* 0x000000032e0e7221 */ /* 0x001fce0000010000 */
[----:B------:R-:W0:Y:S01]  /*3c10*/  MUFU.EX2 R51, R51 ;  /* 0x0000003300337308 */ /* 0x000e220000000800 */
[C---:B--2---:R-:W-:Y:S01]  /*3c20*/  FADD.FTZ R3, R47.reuse, R14 ;  /* 0x0000000e2f037221 */ /* 0x044fe20000010000 */
[----:B------:R-:W-:-:S06]  /*3c30*/  F2FP.F16.F32.PACK_AB R163, R47, R46 ;  /* 0x0000002e2fa3723e */ /* 0x000fcc00000000ff */
[----:B------:R-:W2:Y:S01]  /*3c40*/  MUFU.EX2 R54, R54 ;  /* 0x0000003600367308 */ /* 0x000ea20000000800 */
[----:B-1----:R-:W-:-:S07]  /*3c50*/  FADD.FTZ R14, R50, R3 ;  /* 0x00000003320e7221 */ /* 0x002fce0000010000 */
        /* <DEDUP_REMOVED lines=22> */
[----:B------:R-:W-:-:S03]  /*3dc0*/  F2FP.F16.F32.PACK_AB R172, R49, R48 ;  /* 0x0000003031ac723e */ /* 0x000fc600000000ff */
[----:B------:R-:W-:Y:S01]  /*3dd0*/  FADD.FTZ R20, R174, R11 ;  /* 0x0000000bae147221 */ /* 0x000fe20000010000 */
[C---:B------:R-:W-:Y:S02]  /*3de0*/  F2FP.F16.F32.PACK_AB R174, R53.reuse, R174 ;  /* 0x000000ae35ae723e */ /* 0x040fe400000000ff */
[----:B------:R-:W1:Y:S01]  /*3df0*/  MUFU.EX2 R66, R66 ;  /* 0x0000004200427308 */ /* 0x000e620000000800 */
[----:B0-----:R-:W-:Y:S01]  /*3e00*/  FADD.FTZ R14, R62, R3 ;  /* 0x000000033e0e7221 */ /* 0x001fe20000010000 */
[----:B------:R-:W-:-:S06]  /*3e10*/  FADD.FTZ R3, R53, R20 ;  /* 0x0000001435037221 */ /* 0x000fcc0000010000 */
[----:B------:R-:W0:Y:S01]  /*3e20*/  MUFU.EX2 R67, R67 ;  /* 0x0000004300437308 */ /* 0x000e220000000800 */
[C---:B--2---:R-:W-:Y:S01]  /*3e30*/  FADD.FTZ R11, R63.reuse, R14 ;  /* 0x0000000e3f0b7221 */ /* 0x044fe20000010000 */
[----:B------:R-:W-:-:S06]  /*3e40*/  F2FP.F16.F32.PACK_AB R171, R63, R62 ;  /* 0x0000003e3fab723e */ /* 0x000fcc00000000ff */
[----:B------:R-:W2:Y:S01]  /*3e50*/  MUFU.EX2 R70, R70 ;  /* 0x0000004600467308 */ /* 0x000ea20000000800 */
[----:B-1----:R-:W-:-:S07]  /*3e60*/  FADD.FTZ R14, R66, R11 ;  /* 0x0000000b420e7221 */ /* 0x002fce0000010000 */
[----:B------:R2:W1:Y:S01]  /*3e70*/  MUFU.EX2 R175, R2 ;  /* 0x0000000200af7308 */ /* 0x0004620000000800 */
[C---:B0-----:R-:W-:Y:S01]  /*3e80*/  FADD.FTZ R11, R67.reuse, R14 ;  /* 0x0000000e430b7221 */ /* 0x041fe20000010000 */
[----:B------:R-:W-:-:S03]  /*3e90*/  F2FP.F16.F32.PACK_AB R173, R67, R66 ;  /* 0x0000004243ad723e */ /* 0x000fc600000000ff */
[----:B--2---:R-:W-:-:S04]  /*3ea0*/  FADD.FTZ R2, R70, R11 ;  /* 0x0000000b46027221 */ /* 0x004fc80000010000 */
[C---:B-1----:R-:W-:Y:S01]  /*3eb0*/  FADD.FTZ R2, R175.reuse, R2 ;  /* 0x00000002af027221 */ /* 0x042fe20000010000 */
[----:B------:R-:W-:Y:S01]  /*3ec0*/  F2FP.F16.F32.PACK_AB R175, R175, R70 ;  /* 0x00000046afaf723e */ /* 0x000fe200000000ff */
[----:B------:R-:W-:Y:S06]  /*3ed0*/  @P1 BRA `(.L_x_1837) ;  /* 0x0000000000041947 */ /* 0x000fec0003800000 */
[----:B------:R-:W-:Y:S01]  /*3ee0*/  BPT.TRAP 0x1 ;  /* 0x000000040000795c */ /* 0x000fe20000300000 */
.L_x_1837:
[----:B------:R-:W-:Y:S01]  /*3ef0*/  PLOP3.LUT P2, PT, PT, PT, UP0, 0x40, 0x0 ;  /* 0x000000000000781c */ /* 0x000fe20003f4e808 */
[----:B------:R0:W1:-:S12]  /*3f00*/  SYNCS.PHASECHK.TRANS64.TRYWAIT P1, [UR38+0x22850], R12 ;  /* 0x0228500cff0075a7 */ /* 0x0000580008020166 */
[----:B0-----:R-:W-:Y:S05]  /*3f10*/  @P2 BRA `(.L_x_1838) ;  /* 0x0000000000042947 */ /* 0x001fea0003800000 */
[----:B------:R-:W-:Y:S01]  /*3f20*/  BPT.TRAP 0x1 ;  /* 0x000000040000795c */ /* 0x000fe20000300000 */
.L_x_1838:
[----:B-1----:R-:W-:Y:S05]  /*3f30*/  @P1 BRA `(.L_x_1839) ;  /* 0x0000000000081947 */ /* 0x002fea0003800000 */
[----:B------:R-:W0:Y:S02]  /*3f40*/  SYNCS.PHASECHK.TRANS64.TRYWAIT P1, [UR38+0x22850], R12 ;  /* 0x0228500cff0075a7 */ /* 0x000e240008020166 */
[----:B0-----:R-:W-:Y:S05]  /*3f50*/  @!P1 BRA `(.L_x_1840) ;  /* 0x000000f400149947 */ /* 0x001fea0003800000 */
.L_x_1839:
[----:B------:R1:W-:Y:S01]  /*3f60*/  BAR.SYNC.DEFER_BLOCKING R7, 0x100 ;  /* 0x000400070000751d */ /* 0x0003e20000010000 */
[----:B------:R-:W-:Y:S01]  /*3f70*/  UIADD3 UR14, UR38, 0x400, URZ ;  /* 0x00000400260e7890 */ /* 0x000fe2000fffe03f */
[----:B------:R-:W-:Y:S01]  /*3f80*/  ISETP.NE.AND P1, PT, R8, 0x1, PT ;  /* 0x000000010800780c */ /* 0x000fe20003f25270 */
[----:B0-----:R-:W-:Y:S02]  /*3f90*/  @!P0 VIADD R9, R9, 0x22860 ;  /* 0x0002286009098836 */ /* 0x001fe40000000000 */
[----:B------:R-:W-:Y:S01]  /*3fa0*/  USHF.R.U32.HI UR14, URZ, 0x4, UR14 ;  /* 0x000000043f0e7899 */ /* 0x000fe2000801160e */
[----:B------:R-:W-:Y:S01]  /*3fb0*/  UMOV UR15, 0x40000040 ;  /* 0x40000040000f7882 */ /* 0x000fe20000000000 */
[----:B------:R-:W0:Y:S02]  /*3fc0*/  S2R R11, SR_CTAID.X ;  /* 0x00000000000b7919 */ /* 0x000e240000002500 */
[----:B------:R-:W-:Y:S01]  /*3fd0*/  ULOP3.LUT UR14, UR14, 0x3fff, URZ, 0xc0, !UPT ;  /* 0x00003fff0e0e7892 */ /* 0x000fe2000f8ec03f */
[----:B------:R-:W-:-:S03]  /*3fe0*/  @!P0 PRMT R9, RZ, 0x654, R9 ;  /* 0x00000654ff098816 */ /* 0x000fc60000000009 */
[----:B------:R-:W-:Y:S02]  /*3ff0*/  ULOP3.LUT UR24, UR14, 0x3000000, URZ, 0xfc, !UPT ;  /* 0x030000000e187892 */ /* 0x000fe4000f8efc3f */
[----:B------:R-:W2:Y:S05]  /*4000*/  @P1 LDC R12, c[0x0][0x44c] ;  /* 0x00011300ff0c1b82 */ /* 0x000eaa0000000800 */
[----:B------:R-:W-:-:S03]  /*4010*/  UMOV UR14, UR24 ;  /* 0x00000018000e7c82 */ /* 0x000fc60008000000 */
[----:B------:R-:W3:Y:S01]  /*4020*/  @P1 LDC R15, c[0x0][0x450] ;  /* 0x00011400ff0f1b82 */ /* 0x000ee20000000800 */
[----:B------:R-:W-:-:S06]  /*4030*/  WARPGROUP.ARRIVE ;  /* 0x00000000000079c5 */ /* 0x000fcc0000000000 */
[----:B------:R-:W-:Y:S01]  /*4040*/  HGMMA.64x256x16.F32 R24, R152, gdesc[UR12].tnspB, RZ, !UPT, gsb0 ;  /* 0x43e0000c98187df0 */ /* 0x000fe2000c0008ff */
[----:B------:R-:W-:Y:S01]  /*4050*/  UIADD3 UR14, UR24, 0x80, URZ ;  /* 0x00000080180e7890 */ /* 0x000fe2000fffe03f */
[----:B------:R-:W-:Y:S01]  /*4060*/  UMOV UR15, 0x40000040 ;  /* 0x40000040000f7882 */ /* 0x000fe20000000000 */
[----:B0-----:R-:W-:-:S04]  /*4070*/  IMAD.SHL.U32 R11, R11, 0x80, RZ ;  /* 0x000000800b0b7824 */ /* 0x001fc800078e00ff */
[----:B--2---:R-:W-:-:S04]  /*4080*/  @P1 IMAD.HI.U32 R12, R11, R12, RZ ;  /* 0x0000000c0b0c1227 */ /* 0x004fc800078e00ff */
[----:B------:R-:W-:Y:S01]  /*4090*/  IMAD.MOV.U32 R13, RZ, RZ, R11 ;  /* 0x000000ffff0d7224 */ /* 0x000fe200078e000b */
[----:B---3--:R-:W-:Y:S02]  /*40a0*/  @P1 SHF.R.U32.HI R13, RZ, R15, R12 ;  /* 0x0000000fff0d1219 */ /* 0x008fe4000001160c */
[----:B------:R-:W-:Y:S02]  /*40b0*/  PLOP3.LUT P1, PT, PT, PT, UP1, 0x40, 0x0 ;  /* 0x000000000000781c */ /* 0x000fe40003f2e818 */
[----:B------:R-:W-:Y:S01]  /*40c0*/  IADD3 R13, R13, -UR11, R18 ;  /* 0x8000000b0d0d7c10 */ /* 0x000fe2000fffe012 */
[----:B------:R-:W-:Y:S02]  /*40d0*/  WARPGROUP.DEPBAR.LE gsb0, 0x0 ;  /* 0x00008000000079c5 */ /* 0x000fe40000010000 */
[----:B------:R-:W-:-:S09]  /*40e0*/  WARPGROUP.ARRIVE ;  /* 0x00000000000079c5 */ /* 0x000fd20000000000 */
        /* <DEDUP_REMOVED lines=25> */
[----:B------:R-:W-:-:S13]  /*4280*/  R2UR UR14, R13 ;  /* 0x000000000d0e72ca */ /* 0x000fda00000e0000 */
[----:B------:R-:W-:Y:S01]  /*4290*/  UIADD3 UR4, UR14, UR4, URZ ;  /* 0x000000040e047290 */ /* 0x000fe2000fffe03f */
[----:B------:R-:W-:Y:S02]  /*42a0*/  WARPGROUP.DEPBAR.LE gsb0, 0x0 ;  /* 0x00008000000079c5 */ /* 0x000fe40000010000 */
[----:B------:R0:W-:Y:S02]  /*42b0*/  @!P0 SYNCS.ARRIVE.TRANS64.RED.A1T0 RZ, [R9+URZ], RZ ;  /* 0x000000ff09ff89a7 */ /* 0x0001e4000810043f */
[----:B0-----:R-:W-:Y:S01]  /*42c0*/  VIADD R9, R23, 0xfffffffe ;  /* 0xfffffffe17097836 */ /* 0x001fe20000000000 */
[----:B-1----:R-:W-:Y:S06]  /*42d0*/  @P1 BRA `(.L_x_1841) ;  /* 0x0000000000481947 */ /* 0x002fec0003800000 */
[C---:B------:R-:W-:Y:S01]  /*42e0*/  ISETP.GT.AND P1, PT, R13.reuse, RZ, PT ;  /* 0x000000ff0d00720c */ /* 0x040fe20003f24270 */
[----:B------:R-:W-:-:S05]  /*42f0*/  VIADD R12, R13, 0xffffffff ;  /* 0xffffffff0d0c7836 */ /* 0x000fca0000000000 */
[----:B------:R-:W-:-:S07]  /*4300*/  R2UR UR18, R12 ;  /* 0x000000000c1272ca */ /* 0x000fce00000e0000 */
[----:B------:R-:W-:Y:S08]  /*4310*/  @P1 BRA `(.L_x_1842) ;  /* 0x00000000001c1947 */ /* 0x000ff00003800000 */
[----:B------:R-:W-:Y:S02]  /*4320*/  UISETP.NE.AND UP2, UPT, UR5, 0x1, UPT ;  /* 0x000000010500788c */ /* 0x000fe4000bf45270 */
[----:B------:R-:W-:-:S09]  /*4330*/  UIADD3 UR18, -UR14, URZ, URZ ;  /* 0x0000003f0e127290 */ /* 0x000fd2000fffe13f */
[----:B------:R-:W-:Y:S02]  /*4340*/  @UP2 ULDC.64 UR22, c[0x0][0x9e8] ;  /* 0x00027a0000162ab9 */ /* 0x000fe40000000a00 */
[----:B------:R-:W-:-:S04]  /*4350*/  UIMAD.WIDE.U32 UR14, UR18, UR22, URZ ;  /* 0x00000016120e72a5 */ /* 0x000fc8000f8e003f */
[----:B------:R-:W-:-:S04]  /*4360*/  @UP2 USHF.R.U32.HI UR18, URZ, UR23, UR15 ;  /* 0x000000173f122299 */ /* 0x000fc8000801160f */
[----:B------:R-:W-:Y:S01]  /*4370*/  ULOP3.LUT UR18, URZ, UR18, URZ, 0x33, !UPT ;  /* 0x000000123f127292 */ /* 0x000fe2000f8e333f */
[----:B------:R-:W-:Y:S11]  /*4380*/  BRA `(.L_x_1843) ;  /* 0x0000000000107947 */ /* 0x000ff60003800000 */
.L_x_1842:
[----:B------:R-:W-:-:S11]  /*4390*/  UISETP.NE.AND UP2, UPT, UR5, 0x1, UPT ;  /* 0x000000010500788c */ /* 0x000fd6000bf45270 */
[----:B------:R-:W-:Y:S02]  /*43a0*/  @UP2 ULDC.64 UR22, c[0x0][0x9e8] ;  /* 0x00027a0000162ab9 */ /* 0x000fe40000000a00 */
[----:B------:R-:W-:-:S04]  /*43b0*/  UIMAD.WIDE.U32 UR14, UR18, UR22, URZ ;  /* 0x00000016120e72a5 */ /* 0x000fc8000f8e003f */
[----:B------:R-:W-:-:S12]  /*43c0*/  @UP2 USHF.R.U32.HI UR18, URZ, UR23, UR15 ;  /* 0x000000173f122299 */ /* 0x000fd8000801160f */
.L_x_1843:
[----:B------:R-:W-:-:S04]  /*43d0*/  UIMAD UR5, UR18, UR5, UR5 ;  /* 0x00000005120572a4 */ /* 0x000fc8000f8e0205 */
[----:B------:R-:W-:-:S04]  /*43e0*/  UISETP.LT.AND UP2, UPT, UR4, UR5, UPT ;  /* 0x000000050400728c */ /* 0x000fc8000bf41270 */
[----:B------:R-:W-:-:S12]  /*43f0*/  USEL UR4, UR4, UR5, UP2 ;  /* 0x0000000504047287 */ /* 0x000fd80009000000 */
.L_x_1841:
[----:B------:R-:W-:-:S04]  /*4400*/  UIMAD.WIDE UR4, UR4, 0x2aaaaaab, URZ ;  /* 0x2aaaaaab040478a5 */ /* 0x000fc8000f8e023f */
[----:B------:R-:W-:-:S04]  /*4410*/  USHF.R.U32.HI UR4, URZ, 0x1f, UR5 ;  /* 0x0000001f3f047899 */ /* 0x000fc80008011605 */
[----:B------:R-:W-:-:S03]  /*4420*/  ULEA.HI.SX32 UR4, UR5, UR4, 0x1c ;  /* 0x0000000405047291 */ /* 0x000fc6000f8fe23f */
[----:B------:R-:W-:Y:S01]  /*4430*/  UMOV UR5, URZ ;  /* 0x0000003f00057c82 */ /* 0x000fe20008000000 */
[----:B------:R-:W-:-:S04]  /*4440*/  UISETP.LT.AND UP2, UPT, UR37, UR4, UPT ;  /* 0x000000042500728c */ /* 0x000fc8000bf41270 */
[----:B------:R-:W-:-:S03]  /*4450*/  USEL UR25, UR37, UR4, !UP2 ;  /* 0x0000000425197287 */ /* 0x000fc6000d000000 */
[----:B------:R-:W-:-:S03]  /*4460*/  UMOV UR4, URZ ;  /* 0x0000003f00047c82 */ /* 0x000fc60008000000 */
[----:B------:R-:W-:-:S13]  /*4470*/  ISETP.GE.AND P1, PT, R9, UR25, PT ;  /* 0x0000001909007c0c */ /* 0x000fda000bf26270 */
[----:B------:R-:W-:Y:S05]  /*4480*/  @!P1 BRA `(.L_x_1844) ;  /* 0x0000003000089947 */ /* 0x000fea0003800000 */
[----:B------:R-:W-:Y:S01]  /*4490*/  UMOV UR5, URZ ;  /* 0x0000003f00057c82 */ /* 0x000fe20008000000 */
[----:B------:R-:W-:Y:S01]  /*44a0*/  UMOV UR4, URZ ;  /* 0x0000003f00047c82 */ /* 0x000fe20008000000 */
[----:B------:R-:W-:Y:S01]  /*44b0*/  ULDC UR29, c[0x0][0x9e4] ;  /* 0x00027900001d7ab9 */ /* 0x000fe20000000800 */
[----:B------:R-:W-:Y:S01]  /*44c0*/  ULDC UR27, c[0x0][0x288] ;  /* 0x0000a200001b7ab9 */ /* 0x000fe20000000800 */
[----:B------:R-:W-:Y:S01]  /*44d0*/  ULDC UR30, c[0x0][0x2f0] ;  /* 0x0000bc00001e7ab9 */ /* 0x000fe20000000800 */
[----:B------:R-:W-:Y:S01]  /*44e0*/  ULDC UR26, c[0x0][0x988] ;  /* 0x00026200001a7ab9 */ /* 0x000fe20000000800 */
[----:B------:R-:W-:-:S05]  /*44f0*/  ULDC UR28, c[0x0][0x9e0] ;  /* 0x00027800001c7ab9 */ /* 0x000fca0000000800 */
.L_x_1861:
[----:B------:R-:W-:Y:S01]  /*4500*/  UIADD3 UR4, UR4, 0x1, URZ ;  /* 0x0000000104047890 */ /* 0x000fe2000fffe03f */
[----:B------:R-:W-:-:S03]  /*4510*/  PLOP3.LUT P1, PT, PT, PT, UP0, 0x40, 0x0 ;  /* 0x000000000000781c */ /* 0x000fc60003f2e808 */
[----:B------:R-:W-:-:S04]  /*4520*/  UISETP.NE.AND UP2, UPT, UR4, 0x2, UPT ;  /* 0x000000020400788c */ /* 0x000fc8000bf45270 */
[----:B------:R-:W-:Y:S02]  /*4530*/  USEL UR10, URZ, 0x1, UP2 ;  /* 0x000000013f0a7887 */ /* 0x000fe40009000000 */
[----:B------:R-:W-:Y:S02]  /*4540*/  USEL UR4, UR4, URZ, UP2 ;  /* 0x0000003f04047287 */ /* 0x000fe40009000000 */
[----:B------:R-:W-:Y:S02]  /*4550*/  ULOP3.LUT UR5, UR5, UR10, URZ, 0x3c, !UPT ;  /* 0x0000000a05057292 */ /* 0x000fe4000f8e3c3f */
[----:B0-2---:R-:W-:Y:S10]  /*4560*/  @P1 BRA `(.L_x_1845) ;  /* 0x0000000000041947 */ /* 0x005ff40003800000 */
[----:B------:R-:W-:Y:S01]  /*4570*/  BPT.TRAP 0x1 ;  /* 0x000000040000795c */ /* 0x000fe20000300000 */
.L_x_1845:
[----:B------:R-:W-:Y:S01]  /*4580*/  PLOP3.LUT P2, PT, PT, PT, UP0, 0x40, 0x0 ;  /* 0x000000000000781c */ /* 0x000fe20003f4e808 */
[----:B------:R-:W-:Y:S01]  /*4590*/  ULEA UR31, UR4, UR38, 0x3 ;  /* 0x00000026041f7291 */ /* 0x000fe2000f8e183f */
[----:B------:R-:W-:-:S05]  /*45a0*/  IMAD.U32 R13, RZ, RZ, UR5 ;  /* 0x00000005ff0d7e24 */ /* 0x000fca000f8e00ff */
[----:B------:R-:W-:-:S04]  /*45b0*/  SHF.L.U32 R13, R13, 0x1f, RZ ;  /* 0x0000001f0d0d7819 */ /* 0x000fc800000006ff */
[----:B------:R0:W1:Y:S02]  /*45c0*/  SYNCS.PHASECHK.TRANS64.TRYWAIT P1, [UR31+0x22830], R13 ;  /* 0x0228300dff0075a7 */ /* 0x000064000802015f */
[----:B------:R-:W-:Y:S05]  /*45d0*/  @P2 BRA `(.L_x_1846) ;  /* 0x0000000000042947 */ /* 0x000fea0003800000 */
[----:B------:R-:W-:Y:S01]  /*45e0*/  BPT.TRAP 0x1 ;  /* 0x000000040000795c */ /* 0x000fe20000300000 */
.L_x_1846:
[----:B-1----:R-:W-:Y:S05]  /*45f0*/  @P1 BRA `(.L_x_1847) ;  /* 0x0000000000081947 */ /* 0x002fea0003800000 */
[----:B------:R-:W1:Y:S02]  /*4600*/  SYNCS.PHASECHK.TRANS64.TRYWAIT P1, [UR31+0x22830], R13 ;  /* 0x0228300dff0075a7 */ /* 0x000e64000802015f */
[----:B-1----:R-:W-:Y:S05]  /*4610*/  @!P1 BRA `(.L_x_1848) ;  /* 0x000000ec00789947 */ /* 0x002fea0003800000 */
.L_x_1847:
[----:B------:R-:W-:Y:S01]  /*4620*/  UIMAD UR22, UR4, 0x300, UR6 ;  /* 0x00000300041678a4 */ /* 0x000fe2000f8e0206 */
[----:B------:R-:W-:Y:S01]  /*4630*/  WARPGROUP.ARRIVE ;  /* 0x00000000000079c5 */ /* 0x000fe20000000000 */
[----:B------:R-:W-:Y:S01]  /*4640*/  UMOV UR23, 0x40000040 ;  /* 0x4000004000177882 */ /* 0x000fe20000000000 */
[----:B------:R-:W-:Y:S01]  /*4650*/  UMOV UR11, 0x40000040 ;  /* 0x40000040000b7882 */ /* 0x000fe20000000000 */
[----:B------:R-:W-:Y:S01]  /*4660*/  UIADD3 UR10, UR22, 0x2, URZ ;  /* 0x00000002160a7890 */ /* 0x000fe2000fffe03f */
[----:B------:R-:W-:Y:S01]  /*4670*/  ISETP.NE.AND P1, PT, R8, 0x1, PT ;  /* 0x000000010800780c */ /* 0x000fe20003f25270 */
[----:B------:R-:W-:Y:S01]  /*4680*/  UIADD3 UR14, UR22, 0x4, URZ ;  /* 0x00000004160e7890 */ /* 0x000fe2000fffe03f */
[----:B------:R-:W-:Y:S01]  /*4690*/  IMAD.MOV.U32 R20, RZ, RZ, R6 ;  /* 0x000000ffff147224 */ /* 0x000fe200078e0006 */
[----:B------:R-:W-:Y:S01]  /*46a0*/  UMOV UR15, 0x40000040 ;  /* 0x40000040000f7882 */ /* 0x000fe20000000000 */
[----:B------:R-:W-:Y:S01]  /*46b0*/  HGMMA.64x96x16.F32 R152, gdesc[UR20], RZ, !UPT, gsb0 ;  /* 0x01600000149879f0 */ /* 0x000fe2000c0008ff */
[----:B------:R-:W-:Y:S01]  /*46c0*/  UIADD3 UR18, UR22, 0x6, URZ ;  /* 0x0000000616127890 */ /* 0x000fe2000fffe03f */
[----:B------:R-:W-:Y:S01]  /*46d0*/  IMAD R14, R9, -0x60, RZ ;  /* 0xffffffa0090e7824 */ /* 0x000fe200078e02ff */
[----:B------:R-:W-:Y:S01]  /*46e0*/  UMOV UR19, 0x40000040 ;  /* 0x4000004000137882 */ /* 0x000fe20000000000 */
[----:B------:R-:W-:-:S02]  /*46f0*/  IMAD.U32 R12, RZ, RZ, UR31 ;  /* 0x0000001fff0c7e24 */ /* 0x000fc4000f8e00ff */
[----:B------:R-:W-:-:S03]  /*4700*/  VIADD R22, R14, 0x1 ;  /* 0x000000010e167836 */ /* 0x000fc60000000000 */
[----:B------:R-:W2:Y:S01]  /*4710*/  @P1 LDC R15, c[0x0][0x44c] ;  /* 0x00011300ff0f1b82 */ /* 0x000ea20000000800 */
[----:B------:R-:W-:-:S04]  /*4720*/  IMAD R21, R5, -0x2, R22 ;  /* 0xfffffffe05157824 */ /* 0x000fc800078e0216 */
[----:B------:R-:W-:-:S03]  /*4730*/  IMAD R21, R16, UR30, R21 ;  /* 0x0000001e10157c24 */ /* 0x000fc6000f8e0215 */
[----:B-1----:R-:W1:Y:S01]  /*4740*/  @P1 LDC R4, c[0x0][0x450] ;  /* 0x00011400ff041b82 */ /* 0x002e620000000800 */
[----:B--2---:R-:W-:-:S05]  /*4750*/  @P1 IMAD.HI.U32 R15, R6, R15, RZ ;  /* 0x0000000f060f1227 */ /* 0x004fca00078e00ff */
[----:B-1----:R-:W-:Y:S01]  /*4760*/  @P1 SHF.R.U32.HI R20, RZ, R4, R15 ;  /* 0x00000004ff141219 */ /* 0x002fe2000001160f */
[----:B------:R-:W-:Y:S01]  /*4770*/  @!P0 VIADD R15, R12, 0x22840 ;  /* 0x000228400c0f8836 */ /* 0x000fe20000000000 */
[----:B------:R-:W-:Y:S02]  /*4780*/  PLOP3.LUT P1, PT, PT, PT, UP1, 0x40, 0x0 ;  /* 0x000000000000781c */ /* 0x000fe40003f2e818 */
[----:B------:R-:W-:Y:S01]  /*4790*/  IADD3 R4, -R19, 0xb, RZ ;  /* 0x0000000b13047810 */ /* 0x000fe20007ffe1ff */
[----:B------:R-:W1:Y:S01]  /*47a0*/  SHFL.IDX PT, R201, R20, RZ, 0x1c1f ;  /* 0x001c1fff14c97589 */ /* 0x000e6200000e0000 */
[----:B------:R-:W-:Y:S01]  /*47b0*/  @!P0 PRMT R15, RZ, 0x654, R15 ;  /* 0x00000654ff0f8816 */ /* 0x000fe2000000000f */
[----:B------:R-:W-:Y:S02]  /*47c0*/  WARPGROUP.DEPBAR.LE gsb0, 0x0 ;  /* 0x00008000000079c5 */ /* 0x000fe40000010000 */
[----:B------:R-:W-:-:S06]  /*47d0*/  WARPGROUP.ARRIVE ;  /* 0x00000000000079c5 */ /* 0x000fcc0000000000 */
[----:B------:R-:W-:Y:S01]  /*47e0*/  HGMMA.64x96x16.F32 R152, gdesc[UR8], R152, gsb0 ;  /* 0x01600000089879f0 */ /* 0x000fe20008000898 */
[----:B------:R-:W-:Y:S02]  /*47f0*/  UMOV UR11, UR27 ;  /* 0x0000001b000b7c82 */ /* 0x000fe40008000000 */
[----:B------:R-:W-:-:S04]  /*4800*/  VIADD R21, R21, -UR11 ;  /* 0x8000000b15157c36 */ /* 0x000fc80008000000 */
[C---:B------:R-:W-:Y:S02]  /*4810*/  VIADD R22, R21.reuse, UR28 ;  /* 0x0000001c15167c36 */ /* 0x040fe40008000000 */
[----:B------:R-:W-:Y:S02]  /*4820*/  VIADD R200, R21, UR7 ;  /* 0x0000000715c87c36 */ /* 0x000fe40008000000 */
[C---:B-1----:R-:W-:Y:S02]  /*4830*/  IMAD.IADD R21, R201.reuse, 0x1, R22 ;  /* 0x00000001c9157824 */ /* 0x042fe400078e0216 */
[----:B------:R-:W-:Y:S01]  /*4840*/  IMAD.IADD R23, R201, 0x1, R200 ;  /* 0x00000001c9177824 */ /* 0x000fe200078e02c8 */
        /* <DEDUP_REMOVED lines=8> */
[----:B------:R1:W-:Y:S01]  /*48d0*/  @!P0 SYNCS.ARRIVE.TRANS64.RED.A1T0 RZ, [R15+URZ], RZ ;  /* 0x000000ff0fff89a7 */ /* 0x0003e2000810043f */
[----:B------:R-:W-:Y:S05]  /*48e0*/  @P1 BRA `(.L_x_1849) ;  /* 0x00000000005c1947 */ /* 0x000fea0003800000 */
[----:B-1----:R-:W-:Y:S01]  /*48f0*/  IMAD R15, R16, UR30, R201 ;  /* 0x0000001e100f7c24 */ /* 0x002fe2000f8e02c9 */
[----:B------:R-:W-:Y:S03]  /*4900*/  BSSY B0, `(.L_x_1850) ;  /* 0x0000011000007945 */ /* 0x000fe60003800000 */
[----:B------:R-:W-:-:S05]  /*4910*/  VIADD R15, R15, -UR11 ;  /* 0x8000000b0f0f7c36 */ /* 0x000fca0008000000 */
[----:B------:R-:W-:-:S13]  /*4920*/  ISETP.GT.AND P1, PT, R15, -0x1, PT ;  /* 0xffffffff0f00780c */ /* 0x000fda0003f24270 */
[----:B------:R-:W-:Y:S05]  /*4930*/  @P1 BRA `(.L_x_1851) ;  /* 0x0000000000201947 */ /* 0x000fea0003800000 */
[----:B------:R-:W-:Y:S01]  /*4940*/  IMAD.U32 R201, RZ, RZ, UR29 ;  /* 0x0000001dffc97e24 */ /* 0x000fe2000f8e00ff */
[----:B------:R-:W-:-:S04]  /*4950*/  LOP3.LUT R15, RZ, R15, RZ, 0x33, !PT ;  /* 0x0000000fff0f7212 */ /* 0x000fc800078e33ff */
[----:B------:R-:W-:-:S13]  /*4960*/  ISETP.NE.AND P1, PT, R201, 0x1, PT ;  /* 0x00000001c900780c */ /* 0x000fda0003f25270 */
[----:B------:R-:W1:Y:S02]  /*4970*/  @P1 LDC.64 R202, c[0x0][0x9e8] ;  /* 0x00027a00ffca1b82 */ /* 0x000e640000000a00 */
[----:B-1----:R-:W-:-:S05]  /*4980*/  @P1 IMAD.HI.U32 R202, R15, R202, RZ ;  /* 0x000000ca0fca1227 */ /* 0x002fca00078e00ff */
[----:B------:R-:W-:-:S04]  /*4990*/  @P1 SHF.R.U32.HI R15, RZ, R203, R202 ;  /* 0x000000cbff0f1219 */ /* 0x000fc800000116ca */
[----:B------:R-:W-:Y:S01]  /*49a0*/  LOP3.LUT R15, RZ, R15, RZ, 0x33, !PT ;  /* 0x0000000fff0f7212 */ /* 0x000fe200078e33ff */
[----:B------:R-:W-:Y:S06]  /*49b0*/  BRA `(.L_x_1852) ;  /* 0x0000000000147947 */ /* 0x000fec0003800000 */
.L_x_1851:
[----:B------:R-:W-:-:S05]  /*49c0*/  IMAD.U32 R201, RZ, RZ, UR29 ;  /* 0x0000001dffc97e24 */ /* 0x000fca000f8e00ff */
[----:B------:R-:W-:-:S13]  /*49d0*/  ISETP.NE.AND P1, PT, R201, 0x1, PT ;  /* 0x00000001c900780c */ /* 0x000fda0003f25270 */
[----:B------:R-:W1:Y:S02]  /*49e0*/  @P1 LDC.64 R202, c[0x0][0x9e8] ;  /* 0x00027a00ffca1b82 */ /* 0x000e640000000a00 */
[----:B-1----:R-:W-:-:S05]  /*49f0*/  @P1 IMAD.HI.U32 R202, R15, R202, RZ ;  /* 0x000000ca0fca1227 */ /* 0x002fca00078e00ff */
[----:B------:R-:W-:-:S07]  /*4a00*/  @P1 SHF.R.U32.HI R15, RZ, R203, R202 ;  /* 0x000000cbff0f1219 */ /* 0x000fce00000116ca */
.L_x_1852:
[----:B------:R-:W-:Y:S05]  /*4a10*/  BSYNC B0 ;  /* 0x0000000000007941 */ /* 0x000fea0003800000 */
.L_x_1850:
[----:B------:R-:W-:-:S04]  /*4a20*/  IMAD R202, R5, -0x2, R14 ;  /* 0xfffffffe05ca7824 */ /* 0x000fc800078e020e */
[----:B------:R-:W-:-:S05]  /*4a30*/  IMAD R202, R15, R201, R202 ;  /* 0x000000c90fca7224 */ /* 0x000fca00078e02ca */
[----:B------:R-:W-:Y:S02]  /*4a40*/  VIADDMNMX R21, R202, R201, R21, PT ;  /* 0x000000c9ca157246 */ /* 0x000fe40003800115 */
[----:B------:R-:W-:-:S07]  /*4a50*/  VIMNMX R23, R23, R202, !PT ;  /* 0x000000ca17177248 */ /* 0x000fce0007fe0100 */
.L_x_1849:
[C---:B------:R-:W-:Y:S02]  /*4a60*/  ISETP.GE.AND P1, PT, R14.reuse, 0x1, PT ;  /* 0x000000010e00780c */ /* 0x040fe40003f26270 */
[----:B------:R-:W-:Y:S02]  /*4a70*/  ISETP.GE.AND P4, PT, R14, 0x9, PT ;  /* 0x000000090e00780c */ /* 0x000fe40003f86270 */
[----:B------:R-:W-:Y:S02]  /*4a80*/  LOP3.LUT R17, R17, 0xfffbffff, RZ, 0xc0, !PT ;  /* 0xfffbffff11117812 */ /* 0x000fe400078ec0ff */
[----:B------:R-:W-:-:S04]  /*4a90*/  ISETP.GT.AND P2, PT, R23, RZ, !P1 ;  /* 0x000000ff1700720c */ /* 0x000fc80004f44270 */
[----:B------:R-:W-:-:S03]  /*4aa0*/  ISETP.LT.OR P2, PT, R21, 0x1, P2 ;  /* 0x000000011500780c */ /* 0x000fc60001741670 */
[----:B------:R-:W-:Y:S02]  /*4ab0*/  @P1 LOP3.LUT R17, R17, 0x40000, RZ, 0xfc, !PT ;  /* 0x0004000011111812 */ /* 0x000fe400078efcff */
[----:B------:R-:W-:Y:S02]  /*4ac0*/  ISETP.GE.AND P1, PT, R14, 0x2, PT ;  /* 0x000000020e00780c */ /* 0x000fe40003f26270 */
[----:B------:R-:W-:Y:S02]  /*4ad0*/  LOP3.LUT R17, R17, 0xfffffffd, RZ, 0xc0, !PT ;  /* 0xfffffffd11117812 */ /* 0x000fe400078ec0ff */
[----:B-1----:R-:W-:Y:S02]  /*4ae0*/  FSEL R15, R152, -INF , !P2 ;  /* 0xff800000980f7808 */ /* 0x002fe40005000000 */
[----:B------:R-:W-:Y:S02]  /*4af0*/  ISETP.GT.AND P3, PT, R23, 0x1, !P1 ;  /* 0x000000011700780c */ /* 0x000fe40004f64270 */
[----:B------:R-:W-:-:S02]  /*4b00*/  @P4 LOP3.LUT R17, R17, 0x2, RZ, 0xfc, !PT ;  /* 0x0000000211114812 */ /* 0x000fc400078efcff */
[----:B------:R-:W-:Y:S02]  /*4b10*/  ISETP.GT.AND P2, PT, R23, 0x8, !P4 ;  /* 0x000000081700780c */ /* 0x000fe40006744270 */
[C---:B------:R-:W-:Y:S02]  /*4b20*/  ISETP.GE.AND P4, PT, R14.reuse, 0xa, PT ;  /* 0x0000000a0e00780c */ /* 0x040fe40003f86270 */
[C---:B------:R-:W-:Y:S02]  /*4b30*/  ISETP.LT.OR P3, PT, R21.reuse, 0x2, P3 ;  /* 0x000000021500780c */ /* 0x040fe40001f61670 */
[----:B------:R-:W-:Y:S02]  /*4b40*/  ISETP.LT.OR P2, PT, R21, 0x9, P2 ;  /* 0x000000091500780c */ /* 0x000fe40001741670 */
[----:B------:R-:W-:Y:S02]  /*4b50*/  FSEL R153, R153, -INF , !P3 ;  /* 0xff80000099997808 */ /* 0x000fe40005800000 */
[----:B------:R-:W-:-:S02]  /*4b60*/  ISETP.GE.AND P3, PT, R14, 0x11, PT ;  /* 0x000000110e00780c */ /* 0x000fc40003f66270 */
[----:B------:R-:W-:Y:S02]  /*4b70*/  LOP3.LUT R17, R17, 0xfffffffb, RZ, 0xc0, !PT ;  /* 0xfffffffb11117812 */ /* 0x000fe400078ec0ff */
[----:B------:R-:W-:Y:S02]  /*4b80*/  FSEL R156, R156, -INF , !P2 ;  /* 0xff8000009c9c7808 */ /* 0x000fe40005000000 */
[----:B------:R-:W-:Y:S02]  /*4b90*/  ISETP.GT.AND P2, PT, R23, 0x9, !P4 ;  /* 0x000000091700780c */ /* 0x000fe40006744270 */
[----:B------:R-:W-:Y:S02]  /*4ba0*/  @P4 LOP3.LUT R17, R17, 0x4, RZ, 0xfc, !PT ;  /* 0x0000000411114812 */ /* 0x000fe400078efcff */
[----:B------:R-:W-:Y:S02]  /*4bb0*/  ISETP.LT.OR P2, PT, R21, 0xa, P2 ;  /* 0x0000000a1500780c */ /* 0x000fe40001741670 */
[----:B------:R-:W-:-:S02]  /*4bc0*/  LOP3.LUT R17, R17, 0xfffffff7, RZ, 0xc0, !PT ;  /* 0xfffffff711117812 */ /* 0x000fc400078ec0ff */
[----:B------:R-:W-:Y:S02]  /*4bd0*/  FSEL R157, R157, -INF , !P2 ;  /* 0xff8000009d9d7808 */ /* 0x000fe40005000000 */
[----:B------:R-:W-:Y:S02]  /*4be0*/  @P3 LOP3.LUT R17, R17, 0x8, RZ, 0xfc, !PT ;  /* 0x0000000811113812 */ /* 0x000fe400078efcff */
[----:B------:R-:W-:Y:S02]  /*4bf0*/  ISETP.GT.AND P2, PT, R23, 0x10, !P3 ;  /* 0x000000101700780c */ /* 0x000fe40005f44270 */
[----:B------:R-:W-:Y:S02]  /*4c00*/  ISETP.GE.AND P3, PT, R14, 0x12, PT ;  /* 0x000000120e00780c */ /* 0x000fe40003f66270 */
[----:B------:R-:W-:Y:S02]  /*4c10*/  ISETP.LT.OR P2, PT, R21, 0x11, P2 ;  /* 0x000000111500780c */ /* 0x000fe40001741670 */
[----:B------:R-:W-:-:S02]  /*4c20*/  LOP3.LUT R17, R17, 0xffffffef, RZ, 0xc0, !PT ;  /* 0xffffffef11117812 */ /* 0x000fc400078ec0ff */
[----:B------:R-:W-:Y:S02]  /*4c30*/  FSEL R160, R160, -INF , !P2 ;  /* 0xff800000a0a07808 */ /* 0x000fe40005000000 */
[----:B------:R-:W-:-:S04]  /*4c40*/  ISETP.GT.AND P2, PT, R23, 0x11, !P3 ;  /* 0x000000111700780c */ /* 0x000fc80005f44270 */
[----:B------:R-:W-:Y:S02]  /*4c50*/  ISETP.LT.OR P2, PT, R21, 0x12, P2 ;  /* 0x000000121500780c */ /* 0x000fe40001741670 */
[----:B------:R-:W-:Y:S02]  /*4c60*/  @P3 LOP3.LUT R17, R17, 0x10, RZ, 0xfc, !PT ;  /* 0x0000001011113812 */ /* 0x000fe400078efcff */
[----:B------:R-:W-:Y:S02]  /*4c70*/  ISETP.GE.AND P3, PT, R14, 0x19, PT ;  /* 0x000000190e00780c */ /* 0x000fe40003f66270 */
[----:B------:R-:W-:Y:S02]  /*4c80*/  LOP3.LUT R17, R17, 0xfffdffff, RZ, 0xc0, !PT ;  /* 0xfffdffff11117812 */ /* 0x000fe400078ec0ff */
[----:B------:R-:W-:Y:S02]  /*4c90*/  FSEL R161, R161, -INF , !P2 ;  /* 0xff800000a1a17808 */ /* 0x000fe40005000000 */
[----:B------:R-:W-:-:S04]  /*4ca0*/  ISETP.GT.AND P2, PT, R23, 0x18, !P3 ;  /* 0x000000181700780c */ /* 0x000fc80005f44270 */
[----:B------:R-:W-:-:S03]  /*4cb0*/  ISETP.LT.OR P2, PT, R21, 0x19, P2 ;  /* 0x000000191500780c */ /* 0x000fc60001741670 */
        /* <DEDUP_REMOVED lines=62> */
[----:B------:R-:W-:Y:S02]  /*50a0*/  FSEL R184, R184, -INF , !P2 ;  /* 0xff800000b8b87808 */ /* 0x000fe40005000000 */
[----:B------:R-:W-:Y:S02]  /*50b0*/  LOP3.LUT R17, R17, 0xffffffbf, RZ, 0xc0, !PT ;  /* 0xffffffbf11117812 */ /* 0x000fe400078ec0ff */
[----:B------:R-:W-:-:S04]  /*50c0*/  ISETP.GT.AND P2, PT, R23, 0x41, !P3 ;  /* 0x000000411700780c */ /* 0x000fc80005f44270 */
[----:B------:R-:W-:-:S03]  /*50d0*/  ISETP.LT.OR P2, PT, R21, 0x42, P2 ;  /* 0x000000421500780c */ /* 0x000fc60001741670 */
[----:B------:R-:W-:Y:S02]  /*50e0*/  @P3 LOP3.LUT R17, R17, 0x40, RZ, 0xfc, !PT ;  /* 0x0000004011113812 */ /* 0x000fe400078efcff */
[----:B------:R-:W-:Y:S02]  /*50f0*/  ISETP.GE.AND P3, PT, R14, 0x49, PT ;  /* 0x000000490e00780c */ /* 0x000fe40003f66270 */
[----:B------:R-:W-:Y:S02]  /*5100*/  FSEL R185, R185, -INF , !P2 ;  /* 0xff800000b9b97808 */ /* 0x000fe40005000000 */
[----:B------:R-:W-:Y:S02]  /*5110*/  ISETP.GT.AND P2, PT, R23, 0x48, !P3 ;  /* 0x000000481700780c */ /* 0x000fe40005f44270 */
[----:B------:R-:W-:Y:S02]  /*5120*/  LOP3.LUT R17, R17, 0xffffffdf, RZ, 0xc0, !PT ;  /* 0xffffffdf11117812 */ /* 0x000fe400078ec0ff */
[----:B------:R-:W-:-:S04]  /*5130*/  ISETP.LT.OR P2, PT, R21, 0x49, P2 ;  /* 0x000000491500780c */ /* 0x000fc80001741670 */
[----:B------:R-:W-:Y:S02]  /*5140*/  FSEL R188, R188, -INF , !P2 ;  /* 0xff800000bcbc7808 */ /* 0x000fe40005000000 */
[----:B------:R-:W-:Y:S02]  /*5150*/  ISETP.GE.AND P2, PT, R14, 0x4a, PT ;  /* 0x0000004a0e00780c */ /* 0x000fe40003f46270 */
[----:B------:R-:W-:Y:S02]  /*5160*/  @P3 LOP3.LUT R17, R17, 0x20, RZ, 0xfc, !PT ;  /* 0x0000002011113812 */ /* 0x000fe400078efcff */
[----:B------:R-:W-:Y:S02]  /*5170*/  ISETP.GT.AND P3, PT, R23, 0x49, !P2 ;  /* 0x000000491700780c */ /* 0x000fe40005764270 */
[----:B------:R-:W-:Y:S02]  /*5180*/  LOP3.LUT R17, R17, 0xfffffffe, RZ, 0xc0, !PT ;  /* 0xfffffffe11117812 */ /* 0x000fe400078ec0ff */
[----:B------:R-:W-:-:S04]  /*5190*/  ISETP.LT.OR P3, PT, R21, 0x4a, P3 ;  /* 0x0000004a1500780c */ /* 0x000fc80001f61670 */
[----:B------:R-:W-:Y:S02]  /*51a0*/  FSEL R189, R189, -INF , !P3 ;  /* 0xff800000bdbd7808 */ /* 0x000fe40005800000 */
[----:B------:R-:W-:-:S04]  /*51b0*/  ISETP.GE.AND P3, PT, R14, 0x51, PT ;  /* 0x000000510e00780c */ /* 0x000fc80003f66270 */
[----:B------:R-:W-:-:S04]  /*51c0*/  ISETP.GT.AND P4, PT, R23, 0x50, !P3 ;  /* 0x000000501700780c */ /* 0x000fc80005f84270 */
        /* <DEDUP_REMOVED lines=10> */
[----:B------:R-:W-:-:S13]  /*5270*/  ISETP.GE.AND P6, PT, R14, 0x5a, PT ;  /* 0x0000005a0e00780c */ /* 0x000fda0003fc6270 */
[----:B------:R-:W-:Y:S02]  /*5280*/  @P6 LOP3.LUT R17, R17, 0x1, RZ, 0xfc, !PT ;  /* 0x0000000111116812 */ /* 0x000fe400078efcff */
[----:B------:R-:W-:-:S04]  /*5290*/  ISETP.GT.AND P6, PT, R23, 0x59, !P6 ;  /* 0x000000591700780c */ /* 0x000fc800077c4270 */
[----:B------:R-:W-:Y:S02]  /*52a0*/  ISETP.LT.OR P6, PT, R21, 0x5a, P6 ;  /* 0x0000005a1500780c */ /* 0x000fe400037c1670 */
[----:B------:R-:W1:Y:S02]  /*52b0*/  SHFL.IDX PT, R21, R20, 0x1, 0x1c1f ;  /* 0x003c1f0014157f89 */ /* 0x000e6400000e0000 */
[----:B------:R-:W-:Y:S02]  /*52c0*/  FSEL R197, R197, -INF , !P6 ;  /* 0xff800000c5c57808 */ /* 0x000fe40007000000 */
[----:B------:R-:W-:Y:S01]  /*52d0*/  PLOP3.LUT P6, PT, PT, PT, UP1, 0x40, 0x0 ;  /* 0x000000000000781c */ /* 0x000fe20003fce818 */
[--C-:B-1----:R-:W-:Y:S02]  /*52e0*/  IMAD.IADD R22, R22, 0x1, R21.reuse ;  /* 0x0000000116167824 */ /* 0x102fe400078e0215 */
[----:B------:R-:W-:-:S10]  /*52f0*/  IMAD.IADD R200, R200, 0x1, R21 ;  /* 0x00000001c8c87824 */ /* 0x000fd400078e0215 */
[----:B------:R-:W-:Y:S05]  /*5300*/  @P6 BRA `(.L_x_1853) ;  /* 0x00000000005c6947 */ /* 0x000fea0003800000 */
[----:B------:R-:W-:Y:S01]  /*5310*/  IMAD R20, R16, UR30, R21 ;  /* 0x0000001e10147c24 */ /* 0x000fe2000f8e0215 */
        /* <DEDUP_REMOVED lines=12> */
.L_x_1855:
[----:B------:R-:W-:-:S05]  /*53e0*/  IMAD.U32 R152, RZ, RZ, UR29 ;  /* 0x0000001dff987e24 */ /* 0x000fca000f8e00ff */
[----:B------:R-:W-:-:S13]  /*53f0*/  ISETP.NE.AND P6, PT, R152, 0x1, PT ;  /* 0x000000019800780c */ /* 0x000fda0003fc5270 */
[----:B------:R-:W1:Y:S02]  /*5400*/  @P6 LDC.64 R20, c[0x0][0x9e8] ;  /* 0x00027a00ff146b82 */ /* 0x000e640000000a00 */
[----:B-1----:R-:W-:-:S05]  /*5410*/  @P6 IMAD.HI.U32 R20, R23, R20, RZ ;  /* 0x0000001417146227 */ /* 0x002fca00078e00ff */
[----:B------:R-:W-:-:S07]  /*5420*/  @P6 SHF.R.U32.HI R23, RZ, R21, R20 ;  /* 0x00000015ff176219 */ /* 0x000fce0000011614 */
.L_x_1856:
[----:B------:R-:W-:Y:S05]  /*5430*/  BSYNC B0 ;  /* 0x0000000000007941 */ /* 0x000fea0003800000 */
.L_x_1854:
[----:B------:R-:W-:-:S04]  /*5440*/  IMAD R14, R5, -0x2, R14 ;  /* 0xfffffffe050e7824 */ /* 0x000fc800078e020e */
[----:B------:R-:W-:-:S05]  /*5450*/  IMAD R23, R23, R152, R14 ;  /* 0x0000009817177224 */ /* 0x000fca00078e020e */
[----:B------:R-:W-:Y:S02]  /*5460*/  VIADDMNMX R22, R23, R152, R22, PT ;  /* 0x0000009817167246 */ /* 0x000fe40003800116 */
[----:B------:R-:W-:-:S07]  /*5470*/  VIMNMX R200, R200, R23, !PT ;  /* 0x00000017c8c87248 */ /* 0x000fce0007fe0100 */
.L_x_1853:
[----:B------:R-:W-:Y:S01]  /*5480*/  ISETP.GT.AND P1, PT, R200, 0x1, !P1 ;  /* 0x00000001c800780c */ /* 0x000fe20004f24270 */
[----:B------:R-:W-:Y:S01]  /*5490*/  UMOV UR10, UR26 ;  /* 0x0000001a000a7c82 */ /* 0x000fe20008000000 */
[----:B------:R-:W-:Y:S02]  /*54a0*/  LOP3.LUT P6, RZ, R17, 0x10000, RZ, 0xc0, !PT ;  /* 0x0001000011ff7812 */ /* 0x000fe400078cc0ff */
[----:B------:R-:W-:Y:S02]  /*54b0*/  ISETP.LT.OR P1, PT, R22, 0x2, P1 ;  /* 0x000000021600780c */ /* 0x000fe40000f21670 */
[----:B------:R-:W-:Y:S02]  /*54c0*/  FMNMX.FTZ R14, R15, R0, !PT ;  /* 0x000000000f0e7209 */ /* 0x000fe40007810000 */
[----:B------:R-:W-:Y:S02]  /*54d0*/  FSEL R155, R155, -INF , !P1 ;  /* 0xff8000009b9b7808 */ /* 0x000fe40004800000 */
[----:B------:R-:W-:-:S02]  /*54e0*/  LOP3.LUT P1, RZ, R17, 0x2, RZ, 0xc0, !PT ;  /* 0x0000000211ff7812 */ /* 0x000fc4000782c0ff */
[----:B------:R-:W-:Y:S02]  /*54f0*/  FMNMX.FTZ R21, R153, R14, !PT ;  /* 0x0000000e99157209 */ /* 0x000fe40007810000 */
[----:B------:R-:W-:Y:S02]  /*5500*/  ISETP.GT.AND P1, PT, R200, 0x8, !P1 ;  /* 0x00000008c800780c */ /* 0x000fe40004f24270 */
[----:B------:R-:W-:Y:S02]  /*5510*/  FMNMX.FTZ R14, R156, R21, !PT ;  /* 0x000000159c0e7209 */ /* 0x000fe40007810000 */
[----:B------:R-:W-:Y:S02]  /*5520*/  ISETP.LT.OR P1, PT, R22, 0x9, P1 ;  /* 0x000000091600780c */ /* 0x000fe40000f21670 */
[----:B------:R-:W-:Y:S02]  /*5530*/  FMNMX.FTZ R21, R157, R14, !PT ;  /* 0x0000000e9d157209 */ /* 0x000fe40007810000 */
[----:B------:R-:W-:-:S02]  /*5540*/  FSEL R158, R158, -INF , !P1 ;  /* 0xff8000009e9e7808 */ /* 0x000fc40004800000 */
[----:B------:R-:W-:Y:S02]  /*5550*/  LOP3.LUT P1, RZ, R17, 0x4, RZ, 0xc0, !PT ;  /* 0x0000000411ff7812 */ /* 0x000fe4000782c0ff */
[----:B------:R-:W-:Y:S02]  /*5560*/  FMNMX.FTZ R14, R160, R21, !PT ;  /* 0x00000015a00e7209 */ /* 0x000fe40007810000 */
[----:B------:R-:W-:Y:S02]  /*5570*/  ISETP.GT.AND P1, PT, R200, 0x9, !P1 ;  /* 0x00000009c800780c */ /* 0x000fe40004f24270 */
[----:B------:R-:W-:Y:S02]  /*5580*/  FMNMX.FTZ R21, R161, R14, !PT ;  /* 0x0000000ea1157209 */ /* 0x000fe40007810000 */
[----:B------:R-:W-:Y:S02]  /*5590*/  ISETP.LT.OR P1, PT, R22, 0xa, P1 ;  /* 0x0000000a1600780c */ /* 0x000fe40000f21670 */
[----:B------:R-:W-:-:S02]  /*55a0*/  FMNMX.FTZ R14, R164, R21, !PT ;  /* 0x00000015a40e7209 */ /* 0x000fc40007810000 */
[----:B------:R-:W-:Y:S02]  /*55b0*/  FSEL R159, R159, -INF , !P1 ;  /* 0xff8000009f9f7808 */ /* 0x000fe40004800000 */
[----:B------:R-:W-:Y:S02]  /*55c0*/  LOP3.LUT P1, RZ, R17, 0x8, RZ, 0xc0, !PT ;  /* 0x0000000811ff7812 */ /* 0x000fe4000782c0ff */
[----:B------:R-:W-:Y:S02]  /*55d0*/  FMNMX.FTZ R21, R165, R14, !PT ;  /* 0x0000000ea5157209 */ /* 0x000fe40007810000 */
[----:B------:R-:W-:Y:S02]  /*55e0*/  ISETP.GT.AND P1, PT, R200, 0x10, !P1 ;  /* 0x00000010c800780c */ /* 0x000fe40004f24270 */
[----:B------:R-:W-:Y:S02]  /*55f0*/  FMNMX.FTZ R14, R168, R21, !PT ;  /* 0x00000015a80e7209 */ /* 0x000fe40007810000 */
[----:B------:R-:W-:-:S02]  /*5600*/  ISETP.LT.OR P1, PT, R22, 0x11, P1 ;  /* 0x000000111600780c */ /* 0x000fc40000f21670 */
[----:B------:R-:W-:Y:S02]  /*5610*/  FMNMX.FTZ R21, R169, R14, !PT ;  /* 0x0000000ea9157209 */ /* 0x000fe40007810000 */
[----:B------:R-:W-:Y:S02]  /*5620*/  FSEL R162, R162, -INF , !P1 ;  /* 0xff800000a2a27808 */ /* 0x000fe40004800000 */
[----:B------:R-:W-:Y:S02]  /*5630*/  LOP3.LUT P1, RZ, R17, 0x10, RZ, 0xc0, !PT ;  /* 0x0000001011ff7812 */ /* 0x000fe4000782c0ff */
[----:B------:R-:W-:Y:S02]  /*5640*/  FMNMX.FTZ R14, R172, R21, !PT ;  /* 0x00000015ac0e7209 */ /* 0x000fe40007810000 */
[----:B------:R-:W-:Y:S02]  /*5650*/  ISETP.GT.AND P1, PT, R200, 0x11, !P1 ;  /* 0x00000011c800780c */ /* 0x000fe40004f24270 */
[----:B------:R-:W-:-:S02]  /*5660*/  FMNMX.FTZ R21, R173, R14, !PT ;  /* 0x0000000ead157209 */ /* 0x000fc40007810000 */
[----:B------:R-:W-:Y:S02]  /*5670*/  ISETP.LT.OR P1, PT, R22, 0x12, P1 ;  /* 0x000000121600780c */ /* 0x000fe40000f21670 */
[----:B------:R-:W-:Y:S02]  /*5680*/  FMNMX.FTZ R14, R176, R21, !PT ;  /* 0x00000015b00e7209 */ /* 0x000fe40007810000 */
[----:B------:R-:W-:Y:S02]  /*5690*/  FSEL R163, R163, -INF , !P1 ;  /* 0xff800000a3a37808 */ /* 0x000fe40004800000 */
[----:B------:R-:W-:Y:S02]  /*56a0*/  LOP3.LUT P1, RZ, R17, 0x20000, RZ, 0xc0, !PT ;  /* 0x0002000011ff7812 */ /* 0x000fe4000782c0ff */
[----:B------:R-:W-:Y:S02]  /*56b0*/  FMNMX.FTZ R21, R177, R14, !PT ;  /* 0x0000000eb1157209 */ /* 0x000fe40007810000 */
[----:B------:R-:W-:-:S02]  /*56c0*/  ISETP.GT.AND P1, PT, R200, 0x18, !P1 ;  /* 0x00000018c800780c */ /* 0x000fc40004f24270 */
[----:B------:R-:W-:Y:S02]  /*56d0*/  FMNMX.FTZ R14, R180, R21, !PT ;  /* 0x00000015b40e7209 */ /* 0x000fe40007810000 */
[----:B------:R-:W-:Y:S02]  /*56e0*/  ISETP.LT.OR P1, PT, R22, 0x19, P1 ;  /* 0x000000191600780c */ /* 0x000fe40000f21670 */
[----:B------:R-:W-:Y:S02]  /*56f0*/  FMNMX.FTZ R21, R181, R14, !PT ;  /* 0x0000000eb5157209 */ /* 0x000fe40007810000 */
[----:B------:R-:W-:Y:S02]  /*5700*/  FSEL R166, R166, -INF , !P1 ;  /* 0xff800000a6a67808 */ /* 0x000fe40004800000 */
        /* <DEDUP_REMOVED lines=12> */
[----:B------:R-:W-:Y:S02]  /*57d0*/  LOP3.LUT P1, RZ, R17, 0x4000, RZ, 0xc0, !PT ;  /* 0x0000400011ff7812 */ /* 0x000fe4000782c0ff */
[----:B------:R-:W-:-:S02]  /*57e0*/  FMNMX.FTZ R21, R193, R14, !PT ;  /* 0x0000000ec1157209 */ /* 0x000fc40007810000 */
[----:B------:R-:W-:Y:S02]  /*57f0*/  ISETP.GT.AND P1, PT, R200, 0x21, !P1 ;  /* 0x00000021c800780c */ /* 0x000fe40004f24270 */
[----:B------:R-:W-:Y:S02]  /*5800*/  FMNMX.FTZ R14, R196, R21, !PT ;  /* 0x00000015c40e7209 */ /* 0x000fe40007810000 */
[----:B------:R-:W-:Y:S02]  /*5810*/  ISETP.LT.OR P1, PT, R22, 0x22, P1 ;  /* 0x000000221600780c */ /* 0x000fe40000f21670 */
[----:B------:R-:W-:Y:S02]  /*5820*/  FMNMX.FTZ R20, R197, R14, !PT ;  /* 0x0000000ec5147209 */ /* 0x000fe40007810000 */
[----:B------:R-:W-:Y:S02]  /*5830*/  FSEL R171, R171, -INF , !P1 ;  /* 0xff800000abab7808 */ /* 0x000fe40004800000 */
[C---:B------:R-:W-:Y:S01]  /*5840*/  LOP3.LUT P1, RZ, R17.reuse, 0x2000, RZ, 0xc0, !PT ;  /* 0x0000200011ff7812 */ /* 0x040fe2000782c0ff */
[----:B------:R-:W1:Y:S01]  /*5850*/  SHFL.BFLY PT, R21, R20, 0x2, 0x1f ;  /* 0x0c401f0014157f89 */ /* 0x000e6200000e0000 */
[----:B------:R-:W-:-:S02]  /*5860*/  LOP3.LUT P6, RZ, R17, 0x20, RZ, 0xc0, !PT ;  /* 0x0000002011ff7812 */ /* 0x000fc400078cc0ff */
[C---:B------:R-:W-:Y:S02]  /*5870*/  ISETP.GT.AND P1, PT, R200.reuse, 0x28, !P1 ;  /* 0x00000028c800780c */ /* 0x040fe40004f24270 */
[----:B------:R-:W-:Y:S02]  /*5880*/  ISETP.GT.AND P2, PT, R200, 0x49, !P2 ;  /* 0x00000049c800780c */ /* 0x000fe40005744270 */
[C---:B------:R-:W-:Y:S02]  /*5890*/  ISETP.LT.OR P1, PT, R22.reuse, 0x29, P1 ;  /* 0x000000291600780c */ /* 0x040fe40000f21670 */
[----:B------:R-:W-:Y:S02]  /*58a0*/  ISETP.LT.OR P2, PT, R22, 0x4a, P2 ;  /* 0x0000004a1600780c */ /* 0x000fe40001741670 */
[----:B------:R-:W-:Y:S02]  /*58b0*/  FSEL R174, R174, -INF , !P1 ;  /* 0xff800000aeae7808 */ /* 0x000fe40004800000 */
[----:B------:R-:W-:-:S02]  /*58c0*/  LOP3.LUT P1, RZ, R17, 0x1000, RZ, 0xc0, !PT ;  /* 0x0000100011ff7812 */ /* 0x000fc4000782c0ff */
[C---:B------:R-:W-:Y:S02]  /*58d0*/  ISETP.GT.AND P3, PT, R200.reuse, 0x50, !P3 ;  /* 0x00000050c800780c */ /* 0x040fe40005f64270 */
[----:B------:R-:W-:Y:S02]  /*58e0*/  ISETP.GT.AND P1, PT, R200, 0x29, !P1 ;  /* 0x00000029c800780c */ /* 0x000fe40004f24270 */
[----:B------:R-:W-:Y:S02]  /*58f0*/  FSEL R191, R191, -INF , !P2 ;  /* 0xff800000bfbf7808 */ /* 0x000fe40005000000 */
[----:B------:R-:W-:Y:S02]  /*5900*/  ISETP.LT.OR P1, PT, R22, 0x2a, P1 ;  /* 0x0000002a1600780c */ /* 0x000fe40000f21670 */
[----:B------:R-:W-:Y:S02]  /*5910*/  ISETP.GT.AND P4, PT, R200, 0x51, !P4 ;  /* 0x00000051c800780c */ /* 0x000fe40006784270 */
[----:B------:R-:W-:-:S02]  /*5920*/  FSEL R175, R175, -INF , !P1 ;  /* 0xff800000afaf7808 */ /* 0x000fc40004800000 */
[----:B------:R-:W-:Y:S02]  /*5930*/  LOP3.LUT P1, RZ, R17, 0x800, RZ, 0xc0, !PT ;  /* 0x0000080011ff7812 */ /* 0x000fe4000782c0ff */
[----:B-1----:R-:W-:Y:S02]  /*5940*/  FMNMX.FTZ R21, R20, R21, !PT ;  /* 0x0000001514157209 */ /* 0x002fe40007810000 */
[----:B------:R-:W-:Y:S02]  /*5950*/  ISETP.GT.AND P1, PT, R200, 0x30, !P1 ;  /* 0x00000030c800780c */ /* 0x000fe40004f24270 */
[C---:B------:R-:W-:Y:S01]  /*5960*/  ISETP.LT.OR P3, PT, R22.reuse, 0x51, P3 ;  /* 0x000000511600780c */ /* 0x040fe20001f61670 */
[----:B------:R-:W1:Y:S01]  /*5970*/  SHFL.BFLY PT, R14, R21, 0x1, 0x1f ;  /* 0x0c201f00150e7f89 */ /* 0x000e6200000e0000 */
[----:B------:R-:W-:Y:S02]  /*5980*/  ISETP.LT.OR P1, PT, R22, 0x31, P1 ;  /* 0x000000311600780c */ /* 0x000fe40000f21670 */
[----:B------:R-:W-:-:S02]  /*5990*/  ISETP.GT.AND P5, PT, R200, 0x58, !P5 ;  /* 0x00000058c800780c */ /* 0x000fc40006fa4270 */
[----:B------:R-:W-:Y:S02]  /*59a0*/  FSEL R178, R178, -INF , !P1 ;  /* 0xff800000b2b27808 */ /* 0x000fe40004800000 */
[----:B------:R-:W-:Y:S02]  /*59b0*/  LOP3.LUT P1, RZ, R17, 0x400, RZ, 0xc0, !PT ;  /* 0x0000040011ff7812 */ /* 0x000fe4000782c0ff */
[----:B------:R-:W-:Y:S02]  /*59c0*/  ISETP.LT.OR P4, PT, R22, 0x52, P4 ;  /* 0x000000521600780c */ /* 0x000fe40002781670 */
[----:B------:R-:W-:Y:S02]  /*59d0*/  ISETP.GT.AND P1, PT, R200, 0x31, !P1 ;  /* 0x00000031c800780c */ /* 0x000fe40004f24270 */
[----:B------:R-:W-:Y:S02]  /*59e0*/  FSEL R194, R194, -INF , !P3 ;  /* 0xff800000c2c27808 */ /* 0x000fe40005800000 */
[----:B------:R-:W-:-:S02]  /*59f0*/  ISETP.LT.OR P1, PT, R22, 0x32, P1 ;  /* 0x000000321600780c */ /* 0x000fc40000f21670 */
[----:B------:R-:W-:Y:S02]  /*5a00*/  ISETP.LT.OR P5, PT, R22, 0x59, P5 ;  /* 0x000000591600780c */ /* 0x000fe40002fa1670 */
[----:B------:R-:W-:Y:S02]  /*5a10*/  FSEL R179, R179, -INF , !P1 ;  /* 0xff800000b3b37808 */ /* 0x000fe40004800000 */
[----:B------:R-:W-:Y:S02]  /*5a20*/  LOP3.LUT P1, RZ, R17, 0x200, RZ, 0xc0, !PT ;  /* 0x0000020011ff7812 */ /* 0x000fe4000782c0ff */
[----:B------:R-:W-:Y:S02]  /*5a30*/  FSEL R195, R195, -INF , !P4 ;  /* 0xff800000c3c37808 */ /* 0x000fe40006000000 */
[----:B------:R-:W-:Y:S02]  /*5a40*/  ISETP.GT.AND P1, PT, R200, 0x38, !P1 ;  /* 0x00000038c800780c */ /* 0x000fe40004f24270 */
[----:B-1----:R-:W-:-:S02]  /*5a50*/  FMNMX.FTZ R14, R21, R14, !PT ;  /* 0x0000000e150e7209 */ /* 0x002fc40007810000 */
[----:B------:R-:W-:Y:S02]  /*5a60*/  ISETP.LT.OR P1, PT, R22, 0x39, P1 ;  /* 0x000000391600780c */ /* 0x000fe40000f21670 */
[----:B------:R-:W-:Y:S01]  /*5a70*/  FSEL R198, R198, -INF , !P5 ;  /* 0xff800000c6c67808 */ /* 0x000fe20006800000 */
[----:B------:R-:W-:Y:S01]  /*5a80*/  FMUL.FTZ R202, R14, UR10 ;  /* 0x0000000a0eca7c20 */ /* 0x000fe20008410000 */
[----:B------:R-:W-:Y:S02]  /*5a90*/  FSEL R182, R182, -INF , !P1 ;  /* 0xff800000b6b67808 */ /* 0x000fe40004800000 */
[----:B------:R-:W-:-:S04]  /*5aa0*/  LOP3.LUT P1, RZ, R17, 0x100, RZ, 0xc0, !PT ;  /* 0x0000010011ff7812 */ /* 0x000fc8000782c0ff */
[----:B------:R-:W-:-:S04]  /*5ab0*/  ISETP.GT.AND P1, PT, R200, 0x39, !P1 ;  /* 0x00000039c800780c */ /* 0x000fc80004f24270 */
[----:B------:R-:W-:-:S04]  /*5ac0*/  ISETP.LT.OR P1, PT, R22, 0x3a, P1 ;  /* 0x0000003a1600780c */ /* 0x000fc80000f21670 */
        /* <DEDUP_REMOVED lines=9> */
[----:B------:R-:W-:Y:S02]  /*5b60*/  ISETP.GT.AND P1, PT, R200, 0x48, !P6 ;  /* 0x00000048c800780c */ /* 0x000fe40007724270 */
[----:B------:R-:W-:Y:S02]  /*5b70*/  LOP3.LUT P6, RZ, R17, 0x40000, RZ, 0xc0, !PT ;  /* 0x0004000011ff7812 */ /* 0x000fe400078cc0ff */
[----:B------:R-:W-:-:S04]  /*5b80*/  ISETP.LT.OR P1, PT, R22, 0x49, P1 ;  /* 0x000000491600780c */ /* 0x000fc80000f21670 */
[----:B------:R-:W-:Y:S02]  /*5b90*/  FSEL R190, R190, -INF , !P1 ;  /* 0xff800000bebe7808 */ /* 0x000fe40004800000 */
[----:B------:R-:W-:Y:S02]  /*5ba0*/  ISETP.GT.AND P1, PT, R200, RZ, !P6 ;  /* 0x000000ffc800720c */ /* 0x000fe40007724270 */
[----:B------:R-:W-:Y:S02]  /*5bb0*/  LOP3.LUT P6, RZ, R17, 0x1, RZ, 0xc0, !PT ;  /* 0x0000000111ff7812 */ /* 0x000fe400078cc0ff */
[----:B------:R-:W-:Y:S02]  /*5bc0*/  ISETP.LT.OR P1, PT, R22, 0x1, P1 ;  /* 0x000000011600780c */ /* 0x000fe40000f21670 */
[----:B------:R-:W-:Y:S02]  /*5bd0*/  ISETP.GT.AND P2, PT, R200, 0x59, !P6 ;  /* 0x00000059c800780c */ /* 0x000fe40007744270 */
[----:B------:R-:W-:-:S02]  /*5be0*/  FSEL R201, R154, -INF , !P1 ;  /* 0xff8000009ac97808 */ /* 0x000fc40004800000 */
[----:B------:R-:W-:Y:S02]  /*5bf0*/  FSETP.NEU.FTZ.AND P1, PT, R14, -INF , PT ;  /* 0xff8000000e00780b */ /* 0x000fe40003f3d000 */
[----:B------:R-:W-:Y:S02]  /*5c00*/  FMNMX.FTZ R20, R201, R10, !PT ;  /* 0x0000000ac9147209 */ /* 0x000fe40007810000 */
[----:B------:R-:W-:Y:S02]  /*5c10*/  FSEL R202, R202, RZ, P1 ;  /* 0x000000ffcaca7208 */ /* 0x000fe40000800000 */
[----:B------:R-:W-:Y:S02]  /*5c20*/  FMNMX.FTZ R21, R155, R20, !PT ;  /* 0x000000149b157209 */ /* 0x000fe40007810000 */
[----:B------:R-:W-:Y:S01]  /*5c30*/  ISETP.LT.OR P2, PT, R22, 0x5a, P2 ;  /* 0x0000005a1600780c */ /* 0x000fe20001741670 */
[--C-:B------:R-:W-:Y:S01]  /*5c40*/  FFMA.FTZ R152, R15, UR10, -R202.reuse ;  /* 0x0000000a0f987c23 */ /* 0x100fe200080108ca */
[----:B------:R-:W-:Y:S01]  /*5c50*/  FMNMX.FTZ R20, R158, R21, !PT ;  /* 0x000000159e147209 */ /* 0x000fe20007810000 */
[--C-:B------:R-:W-:Y:S01]  /*5c60*/  FFMA.FTZ R15, R153, UR10, -R202.reuse ;  /* 0x0000000a990f7c23 */ /* 0x100fe200080108ca */
[--C-:B------:R-:W-:Y:S01]  /*5c70*/  FFMA.FTZ R154, R156, UR10, -R202.reuse ;  /* 0x0000000a9c9a7c23 */ /* 0x100fe200080108ca */
[--C-:B------:R-:W-:Y:S01]  /*5c80*/  FFMA.FTZ R156, R160, UR10, -R202.reuse ;  /* 0x0000000aa09c7c23 */ /* 0x100fe200080108ca */
[----:B------:R-:W-:Y:S01]  /*5c90*/  FMNMX.FTZ R21, R159, R20, !PT ;  /* 0x000000149f157209 */ /* 0x000fe20007810000 */
[--C-:B------:R-:W-:Y:S01]  /*5ca0*/  FFMA.FTZ R168, R168, UR10, -R202.reuse ;  /* 0x0000000aa8a87c23 */ /* 0x100fe200080108ca */
[----:B------:R-:W-:Y:S01]  /*5cb0*/  FSEL R199, R199, -INF , !P2 ;  /* 0xff800000c7c77808 */ /* 0x000fe20005000000 */
[----:B------:R-:W-:Y:S01]  /*5cc0*/  MUFU.EX2 R152, R152 ;  /* 0x0000009800987308 */ /* 0x000fe20000000800 */
[----:B------:R-:W-:Y:S01]  /*5cd0*/  FMNMX.FTZ R20, R162, R21, !PT ;  /* 0x00000015a2147209 */ /* 0x000fe20007810000 */
[--C-:B------:R-:W-:Y:S01]  /*5ce0*/  FFMA.FTZ R21, R157, UR10, -R202.reuse ;  /* 0x0000000a9d157c23 */ /* 0x100fe200080108ca */
[--C-:B------:R-:W-:Y:S01]  /*5cf0*/  FFMA.FTZ R173, R173, UR10, -R202.reuse ;  /* 0x0000000aadad7c23 */ /* 0x100fe200080108ca */
[----:B------:R-:W-:Y:S01]  /*5d00*/  FFMA.FTZ R196, R196, UR10, -R202 ;  /* 0x0000000ac4c47c23 */ /* 0x000fe200080108ca */
[----:B------:R-:W-:-:S03]  /*5d10*/  FMNMX.FTZ R23, R163, R20, !PT ;  /* 0x00000014a3177209 */ /* 0x000fc60007810000 */
[----:B------:R-:W-:Y:S01]  /*5d20*/  MUFU.EX2 R15, R15 ;  /* 0x0000000f000f7308 */ /* 0x000fe20000000800 */
[----:B------:R-:W-:-:S04]  /*5d30*/  FMNMX.FTZ R20, R166, R23, !PT ;  /* 0x00000017a6147209 */ /* 0x000fc80007810000 */
[----:B------:R-:W-:-:S03]  /*5d40*/  FMNMX.FTZ R23, R167, R20, !PT ;  /* 0x00000014a7177209 */ /* 0x000fc60007810000 */
[----:B------:R-:W-:Y:S01]  /*5d50*/  MUFU.EX2 R154, R154 ;  /* 0x0000009a009a7308 */ /* 0x000fe20000000800 */
[----:B------:R-:W-:Y:S01]  /*5d60*/  FMNMX.FTZ R20, R170, R23, !PT ;  /* 0x00000017aa147209 */ /* 0x000fe20007810000 */
[--C-:B------:R-:W-:Y:S01]  /*5d70*/  FFMA.FTZ R23, R161, UR10, -R202.reuse ;  /* 0x0000000aa1177c23 */ /* 0x100fe200080108ca */
[----:B------:R-:W-:Y:S02]  /*5d80*/  FFMA.FTZ R161, R164, UR10, -R202 ;  /* 0x0000000aa4a17c23 */ /* 0x000fe400080108ca */
[----:B------:R-:W-:-:S03]  /*5d90*/  FMNMX.FTZ R153, R171, R20, !PT ;  /* 0x00000014ab997209 */ /* 0x000fc60007810000 */
[----:B------:R-:W-:Y:S01]  /*5da0*/  MUFU.EX2 R21, R21 ;  /* 0x0000001500157308 */ /* 0x000fe20000000800 */
[----:B------:R-:W-:-:S04]  /*5db0*/  FMNMX.FTZ R20, R174, R153, !PT ;  /* 0x00000099ae147209 */ /* 0x000fc80007810000 */
[----:B------:R-:W-:-:S03]  /*5dc0*/  FMNMX.FTZ R153, R175, R20, !PT ;  /* 0x00000014af997209 */ /* 0x000fc60007810000 */
[----:B------:R1:W-:Y:S01]  /*5dd0*/  MUFU.EX2 R20, R161 ;  /* 0x000000a100147308 */ /* 0x0003e20000000800 */
[----:B------:R-:W-:Y:S01]  /*5de0*/  FMNMX.FTZ R160, R178, R153, !PT ;  /* 0x00000099b2a07209 */ /* 0x000fe20007810000 */
[----:B------:R-:W-:-:S03]  /*5df0*/  FFMA.FTZ R153, R165, UR10, -R202 ;  /* 0x0000000aa5997c23 */ /* 0x000fc600080108ca */
[----:B------:R-:W-:-:S03]  /*5e00*/  FMNMX.FTZ R157, R179, R160, !PT ;  /* 0x000000a0b39d7209 */ /* 0x000fc60007810000 */
[----:B------:R-:W-:Y:S01]  /*5e10*/  MUFU.EX2 R156, R156 ;  /* 0x0000009c009c7308 */ /* 0x000fe20000000800 */
[----:B------:R-:W-:-:S04]  /*5e20*/  FMNMX.FTZ R160, R182, R157, !PT ;  /* 0x0000009db6a07209 */ /* 0x000fc80007810000 */
[----:B------:R-:W-:-:S03]  /*5e30*/  FMNMX.FTZ R157, R183, R160, !PT ;  /* 0x000000a0b79d7209 */ /* 0x000fc60007810000 */
[----:B------:R2:W-:Y:S01]  /*5e40*/  MUFU.EX2 R160, R168 ;  /* 0x000000a800a07308 */ /* 0x0005e20000000800 */
[----:B------:R-:W-:Y:S01]  /*5e50*/  FMNMX.FTZ R164, R186, R157, !PT ;  /* 0x0000009dbaa47209 */ /* 0x000fe20007810000 */
[--C-:B------:R-:W-:Y:S01]  /*5e60*/  FFMA.FTZ R157, R169, UR10, -R202.reuse ;  /* 0x0000000aa99d7c23 */ /* 0x100fe200080108ca */
[--C-:B------:R-:W-:Y:S01]  /*5e70*/  FFMA.FTZ R169, R180, UR10, -R202.reuse ;  /* 0x0000000ab4a97c23 */ /* 0x100fe200080108ca */
[--C-:B------:R-:W-:Y:S01]  /*5e80*/  FFMA.FTZ R180, R189, UR10, -R202.reuse ;  /* 0x0000000abdb47c23 */ /* 0x100fe200080108ca */
[----:B-1----:R-:W-:Y:S02]  /*5e90*/  FMNMX.FTZ R161, R187, R164, !PT ;  /* 0x000000a4bba17209 */ /* 0x002fe40007810000 */
[----:B------:R-:W-:Y:S01]  /*5ea0*/  FSEL R189, R14, RZ, P1 ;  /* 0x000000ff0ebd7208 */ /* 0x000fe20000800000 */
[----:B------:R-:W-:Y:S01]  /*5eb0*/  MUFU.EX2 R23, R23 ;  /* 0x0000001700177308 */ /* 0x000fe20000000800 */
[----:B------:R-:W-:Y:S01]  /*5ec0*/  FMNMX.FTZ R164, R190, R161, !PT ;  /* 0x000000a1bea47209 */ /* 0x000fe20007810000 */
[--C-:B--2---:R-:W-:Y:S01]  /*5ed0*/  FFMA.FTZ R168, R177, UR10, -R202.reuse ;  /* 0x0000000ab1a87c23 */ /* 0x104fe200080108ca */
[----:B------:R-:W-:Y:S01]  /*5ee0*/  FFMA.FTZ R161, R172, UR10, -R202 ;  /* 0x0000000aaca17c23 */ /* 0x000fe200080108ca */
[----:B------:R-:W-:Y:S01]  /*5ef0*/  FADD.FTZ R189, -R189, R0 ;  /* 0x00000000bdbd7221 */ /* 0x000fe20000010100 */
[----:B------:R-:W-:Y:S01]  /*5f00*/  FMNMX.FTZ R165, R191, R164, !PT ;  /* 0x000000a4bfa57209 */ /* 0x000fe20007810000 */
[--C-:B------:R-:W-:Y:S01]  /*5f10*/  FFMA.FTZ R172, R181, UR10, -R202.reuse ;  /* 0x0000000ab5ac7c23 */ /* 0x100fe200080108ca */
[----:B------:R-:W-:Y:S01]  /*5f20*/  FFMA.FTZ R181, R192, UR10, -R202 ;  /* 0x0000000ac0b57c23 */ /* 0x000fe200080108ca */
        /* <DEDUP_REMOVED lines=8> */
[----:B------:R-:W-:Y:S02]  /*5fb0*/  MUFU.EX2 R161, R161 ;  /* 0x000000a100a17308 */ /* 0x000fe40000000800 */
[----:B------:R-:W1:Y:S06]  /*5fc0*/  SHFL.BFLY PT, R177, R22, 0x2, 0x1f ;  /* 0x0c401f0016b17f89 */ /* 0x000e6c00000e0000 */
[----:B------:R2:W-:Y:S08]  /*5fd0*/  MUFU.EX2 R164, R173 ;  /* 0x000000ad00a47308 */ /* 0x0005f00000000800 */
[----:B------:R-:W-:Y:S01]  /*5fe0*/  MUFU.EX2 R165, R165 ;  /* 0x000000a500a57308 */ /* 0x000fe20000000800 */
[--C-:B--2---:R-:W-:Y:S01]  /*5ff0*/  FFMA.FTZ R173, R184, UR10, -R202.reuse ;  /* 0x0000000ab8ad7c23 */ /* 0x104fe200080108ca */
[----:B------:R-:W-:-:S06]  /*6000*/  FFMA.FTZ R184, R193, UR10, -R202 ;  /* 0x0000000ac1b87c23 */ /* 0x000fcc00080108ca */
[----:B------:R-:W-:Y:S01]  /*6010*/  MUFU.EX2 R168, R168 ;  /* 0x000000a800a87308 */ /* 0x000fe20000000800 */
[----:B-1----:R-:W-:Y:S01]  /*6020*/  FMNMX.FTZ R185, R22, R177, !PT ;  /* 0x000000b116b97209 */ /* 0x002fe20007810000 */
[----:B------:R-:W-:-:S04]  /*6030*/  FFMA.FTZ R177, R188, UR10, -R202 ;  /* 0x0000000abcb17c23 */ /* 0x000fc800080108ca */
[----:B------:R-:W1:Y:S02]  /*6040*/  SHFL.BFLY PT, R22, R185, 0x1, 0x1f ;  /* 0x0c201f00b9167f89 */ /* 0x000e6400000e0000 */
[----:B------:R-:W-:Y:S08]  /*6050*/  MUFU.EX2 R169, R169 ;  /* 0x000000a900a97308 */ /* 0x000ff00000000800 */
[----:B------:R-:W-:Y:S08]  /*6060*/  MUFU.EX2 R172, R172 ;  /* 0x000000ac00ac7308 */ /* 0x000ff00000000800 */
[----:B------:R-:W-:Y:S01]  /*6070*/  MUFU.EX2 R173, R173 ;  /* 0x000000ad00ad7308 */ /* 0x000fe20000000800 */
[----:B-1----:R-:W-:Y:S01]  /*6080*/  FMNMX.FTZ R22, R185, R22, !PT ;  /* 0x00000016b9167209 */ /* 0x002fe20007810000 */
[----:B------:R-:W-:Y:S01]  /*6090*/  FMUL.FTZ R185, R189, UR10 ;  /* 0x0000000abdb97c20 */ /* 0x000fe20008410000 */
[----:B------:R-:W-:-:S05]  /*60a0*/  FFMA.FTZ R189, R197, UR10, -R202 ;  /* 0x0000000ac5bd7c23 */ /* 0x000fca00080108ca */
[----:B------:R-:W-:Y:S01]  /*60b0*/  MUFU.EX2 R176, R176 ;  /* 0x000000b000b07308 */ /* 0x000fe20000000800 */
[C---:B------:R-:W-:Y:S01]  /*60c0*/  FSETP.NEU.FTZ.AND P1, PT, R22.reuse, -INF , PT ;  /* 0xff8000001600780b */ /* 0x040fe20003f3d000 */
[----:B------:R-:W-:-:S05]  /*60d0*/  FMUL.FTZ R200, R22, UR10 ;  /* 0x0000000a16c87c20 */ /* 0x000fca0008410000 */
[----:B------:R-:W-:Y:S01]  /*60e0*/  FSEL R200, R200, RZ, P1 ;  /* 0x000000ffc8c87208 */ /* 0x000fe20000800000 */
[----:B------:R-:W1:Y:S04]  /*60f0*/  MUFU.EX2 R185, R185 ;  /* 0x000000b900b97308 */ /* 0x000e680000000800 */
        /* <DEDUP_REMOVED lines=11> */
[----:B------:R-:W-:Y:S01]  /*61b0*/  FFMA.FTZ R187, R187, UR10, -R200 ;  /* 0x0000000abbbb7c23 */ /* 0x000fe200080108c8 */
[----:B------:R-:W2:Y:S01]  /*61c0*/  MUFU.EX2 R180, R180 ;  /* 0x000000b400b47308 */ /* 0x000ea20000000800 */
[----:B-1----:R-:W-:Y:S01]  /*61d0*/  FFMA.FTZ R192, R185, R3, R152 ;  /* 0x00000003b9c07223 */ /* 0x002fe20000010098 */
[----:B------:R-:W-:Y:S01]  /*61e0*/  F2FP.F16.F32.PACK_AB R152, R15, R152 ;  /* 0x000000980f98723e */ /* 0x000fe200000000ff */
[--C-:B------:R-:W-:Y:S01]  /*61f0*/  FFMA.FTZ R190, R190, UR10, -R200.reuse ;  /* 0x0000000abebe7c23 */ /* 0x100fe200080108c8 */
[----:B------:R-:W-:Y:S01]  /*6200*/  FFMA.FTZ R191, R191, UR10, -R200 ;  /* 0x0000000abfbf7c23 */ /* 0x000fe200080108c8 */
[----:B------:R-:W-:Y:S01]  /*6210*/  FADD.FTZ R3, R15, R192 ;  /* 0x000000c00f037221 */ /* 0x000fe20000010000 */
[--C-:B------:R-:W-:Y:S01]  /*6220*/  FFMA.FTZ R192, R159, UR10, -R200.reuse ;  /* 0x0000000a9fc07c23 */ /* 0x100fe200080108c8 */
[--C-:B------:R-:W-:Y:S01]  /*6230*/  FFMA.FTZ R159, R162, UR10, -R200.reuse ;  /* 0x0000000aa29f7c23 */ /* 0x100fe200080108c8 */
[----:B------:R-:W-:Y:S01]  /*6240*/  MUFU.EX2 R181, R181 ;  /* 0x000000b500b57308 */ /* 0x000fe20000000800 */
[----:B------:R-:W-:Y:S01]  /*6250*/  FADD.FTZ R158, R154, R3 ;  /* 0x000000039a9e7221 */ /* 0x000fe20000010000 */
[----:B------:R-:W-:Y:S01]  /*6260*/  F2FP.F16.F32.PACK_AB R154, R21, R154 ;  /* 0x0000009a159a723e */ /* 0x000fe200000000ff */
[--C-:B------:R-:W-:Y:S01]  /*6270*/  FFMA.FTZ R194, R194, UR10, -R200.reuse ;  /* 0x0000000ac2c27c23 */ /* 0x100fe200080108c8 */
[----:B------:R-:W-:Y:S01]  /*6280*/  FFMA.FTZ R195, R195, UR10, -R200 ;  /* 0x0000000ac3c37c23 */ /* 0x000fe200080108c8 */
[----:B------:R-:W-:Y:S01]  /*6290*/  FADD.FTZ R3, R21, R158 ;  /* 0x0000009e15037221 */ /* 0x000fe20000010000 */
[--C-:B------:R-:W-:Y:S01]  /*62a0*/  FFMA.FTZ R198, R198, UR10, -R200.reuse ;  /* 0x0000000ac6c67c23 */ /* 0x100fe200080108c8 */
[----:B------:R-:W-:Y:S01]  /*62b0*/  FFMA.FTZ R199, R199, UR10, -R200 ;  /* 0x0000000ac7c77c23 */ /* 0x000fe200080108c8 */
[----:B------:R-:W1:Y:S01]  /*62c0*/  MUFU.EX2 R184, R184 ;  /* 0x000000b800b87308 */ /* 0x000e620000000800 */
[----:B------:R-:W-:Y:S01]  /*62d0*/  FADD.FTZ R158, R156, R3 ;  /* 0x000000039c9e7221 */ /* 0x000fe20000010000 */
[----:B------:R-:W-:Y:S01]  /*62e0*/  F2FP.F16.F32.PACK_AB R156, R23, R156 ;  /* 0x0000009c179c723e */ /* 0x000fe200000000ff */
[-C--:B------:R-:W-:Y:S01]  /*62f0*/  FMUL.FTZ R24, R24, R185.reuse ;  /* 0x000000b918187220 */ /* 0x080fe20000410000 */
[-C--:B------:R-:W-:Y:S01]  /*6300*/  FMUL.FTZ R25, R25, R185.reuse ;  /* 0x000000b919197220 */ /* 0x080fe20000410000 */
[----:B------:R-:W-:Y:S01]  /*6310*/  FADD.FTZ R3, R23, R158 ;  /* 0x0000009e17037221 */ /* 0x000fe20000010000 */
[-C--:B------:R-:W-:Y:S01]  /*6320*/  FMUL.FTZ R28, R28, R185.reuse ;  /* 0x000000b91c1c7220 */ /* 0x080fe20000410000 */
[-C--:B------:R-:W-:Y:S01]  /*6330*/  FMUL.FTZ R29, R29, R185.reuse ;  /* 0x000000b91d1d7220 */ /* 0x080fe20000410000 */
[----:B------:R3:W4:Y:S01]  /*6340*/  MUFU.EX2 R0, R196 ;  /* 0x000000c400007308 */ /* 0x0007220000000800 */
[----:B------:R-:W-:Y:S01]  /*6350*/  FADD.FTZ R158, R20, R3 ;  /* 0x00000003149e7221 */ /* 0x000fe20000010000 */
[-C--:B------:R-:W-:Y:S01]  /*6360*/  FMUL.FTZ R32, R32, R185.reuse ;  /* 0x000000b920207220 */ /* 0x080fe20000410000 */
[-C--:B------:R-:W-:Y:S01]  /*6370*/  FMUL.FTZ R33, R33, R185.reuse ;  /* 0x000000b921217220 */ /* 0x080fe20000410000 */
[-C--:B------:R-:W-:Y:S01]  /*6380*/  FMUL.FTZ R36, R36, R185.reuse ;  /* 0x000000b924247220 */ /* 0x080fe20000410000 */
[----:B------:R-:W-:Y:S01]  /*6390*/  FADD.FTZ R3, R153, R158 ;  /* 0x0000009e99037221 */ /* 0x000fe20000010000 */
[-C--:B------:R-:W-:Y:S01]  /*63a0*/  FMUL.FTZ R37, R37, R185.reuse ;  /* 0x000000b925257220 */ /* 0x080fe20000410000 */
[----:B------:R-:W-:Y:S01]  /*63b0*/  FMUL.FTZ R40, R40, R185 ;  /* 0x000000b928287220 */ /* 0x000fe20000410000 */
[----:B------:R-:W-:Y:S01]  /*63c0*/  MUFU.EX2 R193, R193 ;  /* 0x000000c100c17308 */ /* 0x000fe20000000800 */
[----:B------:R-:W-:Y:S01]  /*63d0*/  FADD.FTZ R158, R160, R3 ;  /* 0x00000003a09e7221 */ /* 0x000fe20000010000 */
[----:B------:R-:W-:Y:S01]  /*63e0*/  FSEL R3, R22, RZ, P1 ;  /* 0x000000ff16037208 */ /* 0x000fe20000800000 */
[--C-:B---3--:R-:W-:Y:S01]  /*63f0*/  FFMA.FTZ R196, R163, UR10, -R200.reuse ;  /* 0x0000000aa3c47c23 */ /* 0x108fe200080108c8 */
[----:B------:R-:W-:Y:S01]  /*6400*/  FFMA.FTZ R163, R166, UR10, -R200 ;  /* 0x0000000aa6a37c23 */ /* 0x000fe200080108c8 */
[----:B------:R-:W-:Y:S01]  /*6410*/  FADD.FTZ R158, R157, R158 ;  /* 0x0000009e9d9e7221 */ /* 0x000fe20000010000 */
[----:B------:R-:W-:Y:S01]  /*6420*/  F2FP.F16.F32.PACK_AB R166, R172, R169 ;  /* 0x000000a9aca6723e */ /* 0x000fe200000000ff */
[----:B------:R-:W-:Y:S01]  /*6430*/  FADD.FTZ R3, -R3, R10 ;  /* 0x0000000a03037221 */ /* 0x000fe20000010100 */
[----:B------:R-:W-:Y:S01]  /*6440*/  MUFU.EX2 R188, R188 ;  /* 0x000000bc00bc7308 */ /* 0x000fe20000000800 */
[----:B------:R-:W-:Y:S01]  /*6450*/  FADD.FTZ R197, R161, R158 ;  /* 0x0000009ea1c57221 */ /* 0x000fe20000010000 */
[--C-:B------:R-:W-:Y:S01]  /*6460*/  FFMA.FTZ R10, R167, UR10, -R200.reuse ;  /* 0x0000000aa70a7c23 */ /* 0x100fe200080108c8 */
[----:B------:R-:W-:Y:S01]  /*6470*/  FFMA.FTZ R167, R170, UR10, -R200 ;  /* 0x0000000aaaa77c23 */ /* 0x000fe200080108c8 */
[----:B--2---:R-:W-:Y:S01]  /*6480*/  F2FP.F16.F32.PACK_AB R170, R180, R177 ;  /* 0x000000b1b4aa723e */ /* 0x004fe200000000ff */
[----:B------:R-:W-:Y:S01]  /*6490*/  FADD.FTZ R158, R164, R197 ;  /* 0x000000c5a49e7221 */ /* 0x000fe20000010000 */
[----:B------:R-:W-:Y:S01]  /*64a0*/  PLOP3.LUT P1, PT, PT, PT, UP0, 0x40, 0x0 ;  /* 0x000000000000781c */ /* 0x000fe20003f2e808 */
[-C--:B------:R-:W-:Y:S01]  /*64b0*/  FMUL.FTZ R41, R41, R185.reuse ;  /* 0x000000b929297220 */ /* 0x080fe20000410000 */
[----:B------:R-:W-:Y:S01]  /*64c0*/  MUFU.EX2 R155, R155 ;  /* 0x0000009b009b7308 */ /* 0x000fe20000000800 */
[----:B------:R-:W-:Y:S01]  /*64d0*/  FADD.FTZ R197, R165, R158 ;  /* 0x0000009ea5c57221 */ /* 0x000fe20000010000 */
[----:B------:R-:W-:Y:S01]  /*64e0*/  F2FP.F16.F32.PACK_AB R160, R157, R160 ;  /* 0x000000a09da0723e */ /* 0x000fe200000000ff */
[-C--:B------:R-:W-:Y:S01]  /*64f0*/  FMUL.FTZ R44, R44, R185.reuse ;  /* 0x000000b92c2c7220 */ /* 0x080fe20000410000 */
[-C--:B------:R-:W-:Y:S01]  /*6500*/  FMUL.FTZ R45, R45, R185.reuse ;  /* 0x000000b92d2d7220 */ /* 0x080fe20000410000 */
[----:B------:R-:W-:Y:S01]  /*6510*/  FADD.FTZ R158, R168, R197 ;  /* 0x000000c5a89e7221 */ /* 0x000fe20000010000 */
[----:B------:R-:W-:Y:S01]  /*6520*/  FFMA.FTZ R197, R178, UR10, -R200 ;  /* 0x0000000ab2c57c23 */ /* 0x000fe200080108c8 */
[-C--:B------:R-:W-:Y:S01]  /*6530*/  FMUL.FTZ R48, R48, R185.reuse ;  /* 0x000000b930307220 */ /* 0x080fe20000410000 */
[----:B------:R-:W-:Y:S01]  /*6540*/  MUFU.EX2 R192, R192 ;  /* 0x000000c000c07308 */ /* 0x000fe20000000800 */
[----:B------:R-:W-:Y:S01]  /*6550*/  FADD.FTZ R203, R169, R158 ;  /* 0x0000009ea9cb7221 */ /* 0x000fe20000010000 */
[-C--:B------:R-:W-:Y:S01]  /*6560*/  FMUL.FTZ R49, R49, R185.reuse ;  /* 0x000000b931317220 */ /* 0x080fe20000410000 */
[-C--:B------:R-:W-:Y:S01]  /*6570*/  FMUL.FTZ R52, R52, R185.reuse ;  /* 0x000000b934347220 */ /* 0x080fe20000410000 */
[----:B------:R-:W-:Y:S01]  /*6580*/  FMUL.FTZ R53, R53, R185 ;  /* 0x000000b935357220 */ /* 0x000fe20000410000 */
[----:B------:R-:W-:Y:S01]  /*6590*/  FADD.FTZ R158, R172, R203 ;  /* 0x000000cbac9e7221 */ /* 0x000fe20000010000 */
[----:B-1----:R-:W-:Y:S01]  /*65a0*/  F2FP.F16.F32.PACK_AB R172, R184, R181 ;  /* 0x000000b5b8ac723e */ /* 0x002fe200000000ff */
[-C--:B------:R-:W-:Y:S01]  /*65b0*/  FMUL.FTZ R56, R56, R185.reuse ;  /* 0x000000b938387220 */ /* 0x080fe20000410000 */
[----:B------:R4:W-:Y:S01]  /*65c0*/  MUFU.EX2 R15, R174 ;  /* 0x000000ae000f7308 */ /* 0x0009e20000000800 */
[----:B------:R-:W-:Y:S01]  /*65d0*/  FADD.FTZ R203, R173, R158 ;  /* 0x0000009eadcb7221 */ /* 0x000fe20000010000 */
[-C--:B------:R-:W-:Y:S01]  /*65e0*/  FMUL.FTZ R57, R57, R185.reuse ;  /* 0x000000b939397220 */ /* 0x080fe20000410000 */
[-C--:B------:R-:W-:Y:S01]  /*65f0*/  FMUL.FTZ R60, R60, R185.reuse ;  /* 0x000000b93c3c7220 */ /* 0x080fe20000410000 */
[-C--:B------:R-:W-:Y:S01]  /*6600*/  FMUL.FTZ R61, R61, R185.reuse ;  /* 0x000000b93d3d7220 */ /* 0x080fe20000410000 */
[----:B------:R-:W-:Y:S01]  /*6610*/  FADD.FTZ R158, R176, R203 ;  /* 0x000000cbb09e7221 */ /* 0x000fe20000010000 */
[-C--:B------:R-:W-:Y:S01]  /*6620*/  FMUL.FTZ R64, R64, R185.reuse ;  /* 0x000000b940407220 */ /* 0x080fe20000410000 */
[-C--:B------:R-:W-:Y:S01]  /*6630*/  FMUL.FTZ R65, R65, R185.reuse ;  /* 0x000000b941417220 */ /* 0x080fe20000410000 */
[----:B------:R-:W-:Y:S01]  /*6640*/  MUFU.EX2 R159, R159 ;  /* 0x0000009f009f7308 */ /* 0x000fe20000000800 */
[----:B------:R-:W-:Y:S01]  /*6650*/  FADD.FTZ R203, R177, R158 ;  /* 0x0000009eb1cb7221 */ /* 0x000fe20000010000 */
[----:B------:R-:W-:Y:S01]  /*6660*/  F2FP.F16.F32.PACK_AB R158, R153, R20 ;  /* 0x00000014999e723e */ /* 0x000fe200000000ff */
[----:B------:R-:W-:Y:S01]  /*6670*/  FMUL.FTZ R20, R3, UR10 ;  /* 0x0000000a03147c20 */ /* 0x000fe20008410000 */
[-C--:B------:R-:W-:Y:S01]  /*6680*/  FMUL.FTZ R68, R68, R185.reuse ;  /* 0x000000b944447220 */ /* 0x080fe20000410000 */
[----:B------:R-:W-:Y:S01]  /*6690*/  FADD.FTZ R162, R180, R203 ;  /* 0x000000cbb4a27221 */ /* 0x000fe20000010000 */
[-C--:B------:R-:W-:Y:S01]  /*66a0*/  FMUL.FTZ R69, R69, R185.reuse ;  /* 0x000000b945457220 */ /* 0x080fe20000410000 */
[----:B------:R-:W-:Y:S01]  /*66b0*/  FMUL.FTZ R72, R72, R185 ;  /* 0x000000b948487220 */ /* 0x000fe20000410000 */
[----:B------:R-:W1:Y:S01]  /*66c0*/  MUFU.EX2 R196, R196 ;  /* 0x000000c400c47308 */ /* 0x000e620000000800 */
[----:B------:R-:W-:Y:S01]  /*66d0*/  FADD.FTZ R21, R181, R162 ;  /* 0x000000a2b5157221 */ /* 0x000fe20000010000 */
[----:B------:R-:W-:Y:S01]  /*66e0*/  F2FP.F16.F32.PACK_AB R162, R164, R161 ;  /* 0x000000a1a4a2723e */ /* 0x000fe200000000ff */
[----:B------:R-:W-:Y:S01]  /*66f0*/  FMUL.FTZ R73, R73, R185 ;  /* 0x000000b949497220 */ /* 0x000fe20000410000 */
[----:B------:R-:W-:Y:S01]  /*6700*/  F2FP.F16.F32.PACK_AB R164, R168, R165 ;  /* 0x000000a5a8a4723e */ /* 0x000fe200000000ff */
[----:B------:R-:W-:Y:S01]  /*6710*/  FADD.FTZ R21, R184, R21 ;  /* 0x00000015b8157221 */ /* 0x000fe20000010000 */
[----:B------:R-:W-:Y:S01]  /*6720*/  F2FP.F16.F32.PACK_AB R168, R176, R173 ;  /* 0x000000adb0a8723e */ /* 0x000fe200000000ff */
[-C--:B------:R-:W-:Y:S01]  /*6730*/  FMUL.FTZ R76, R76, R185.reuse ;  /* 0x000000b94c4c7220 */ /* 0x080fe20000410000 */
[----:B------:R-:W2:Y:S01]  /*6740*/  MUFU.EX2 R20, R20 ;  /* 0x0000001400147308 */ /* 0x000ea20000000800 */
[----:B----4-:R-:W-:Y:S01]  /*6750*/  FADD.FTZ R174, R0, R21 ;  /* 0x0000001500ae7221 */ /* 0x010fe20000010000 */
[-C--:B------:R-:W-:Y:S01]  /*6760*/  FMUL.FTZ R77, R77, R185.reuse ;  /* 0x000000b94d4d7220 */ /* 0x080fe20000410000 */
[-C--:B------:R-:W-:Y:S01]  /*6770*/  FMUL.FTZ R80, R80, R185.reuse ;  /* 0x000000b950507220 */ /* 0x080fe20000410000 */
[-C--:B------:R-:W-:Y:S01]  /*6780*/  FMUL.FTZ R81, R81, R185.reuse ;  /* 0x000000b951517220 */ /* 0x080fe20000410000 */
[-C--:B------:R-:W-:Y:S01]  /*6790*/  FMUL.FTZ R84, R84, R185.reuse ;  /* 0x000000b954547220 */ /* 0x080fe20000410000 */
[-C--:B------:R-:W-:Y:S01]  /*67a0*/  FMUL.FTZ R85, R85, R185.reuse ;  /* 0x000000b955557220 */ /* 0x080fe20000410000 */
[----:B------:R-:W-:Y:S01]  /*67b0*/  FMUL.FTZ R88, R88, R185 ;  /* 0x000000b958587220 */ /* 0x000fe20000410000 */
[----:B------:R-:W-:Y:S01]  /*67c0*/  MUFU.EX2 R163, R163 ;  /* 0x000000a300a37308 */ /* 0x000fe20000000800 */
[----:B-1----:R-:W-:Y:S01]  /*67d0*/  F2FP.F16.F32.PACK_AB R157, R196, R159 ;  /* 0x0000009fc49d723e */ /* 0x002fe200000000ff */
[-C--:B------:R-:W-:Y:S01]  /*67e0*/  FMUL.FTZ R89, R89, R185.reuse ;  /* 0x000000b959597220 */ /* 0x080fe20000410000 */
[-C--:B------:R-:W-:Y:S01]  /*67f0*/  FMUL.FTZ R92, R92, R185.reuse ;  /* 0x000000b95c5c7220 */ /* 0x080fe20000410000 */
[-C--:B------:R-:W-:Y:S01]  /*6800*/  FMUL.FTZ R93, R93, R185.reuse ;  /* 0x000000b95d5d7220 */ /* 0x080fe20000410000 */
[-C--:B------:R-:W-:Y:S01]  /*6810*/  FMUL.FTZ R96, R96, R185.reuse ;  /* 0x000000b960607220 */ /* 0x080fe20000410000 */
[-C--:B------:R-:W-:Y:S01]  /*6820*/  FMUL.FTZ R97, R97, R185.reuse ;  /* 0x000000b961617220 */ /* 0x080fe20000410000 */
[-C--:B------:R-:W-:Y:S01]  /*6830*/  FMUL.FTZ R100, R100, R185.reuse ;  /* 0x000000b964647220 */ /* 0x080fe20000410000 */
[----:B------:R-:W1:Y:S01]  /*6840*/  MUFU.EX2 R10, R10 ;  /* 0x0000000a000a7308 */ /* 0x000e620000000800 */
[----:B--2---:R-:W-:Y:S01]  /*6850*/  FFMA.FTZ R21, R20, R2, R193 ;  /* 0x0000000214157223 */ /* 0x004fe200000100c1 */
[-C--:B------:R-:W-:Y:S01]  /*6860*/  FMUL.FTZ R101, R101, R185.reuse ;  /* 0x000000b965657220 */ /* 0x080fe20000410000 */
[-C--:B------:R-:W-:Y:S01]  /*6870*/  FMUL.FTZ R104, R104, R185.reuse ;  /* 0x000000b968687220 */ /* 0x080fe20000410000 */
[-C--:B------:R-:W-:Y:S01]  /*6880*/  FMUL.FTZ R105, R105, R185.reuse ;  /* 0x000000b969697220 */ /* 0x080fe20000410000 */
[----:B------:R-:W-:Y:S01]  /*6890*/  FADD.FTZ R2, R188, R21 ;  /* 0x00000015bc027221 */ /* 0x000fe20000010000 */
[-C--:B------:R-:W-:Y:S01]  /*68a0*/  FMUL.FTZ R108, R108, R185.reuse ;  /* 0x000000b96c6c7220 */ /* 0x080fe20000410000 */
[-C--:B------:R-:W-:Y:S01]  /*68b0*/  FMUL.FTZ R109, R109, R185.reuse ;  /* 0x000000b96d6d7220 */ /* 0x080fe20000410000 */
[----:B------:R-:W2:Y:S01]  /*68c0*/  MUFU.EX2 R167, R167 ;  /* 0x000000a700a77308 */ /* 0x000ea20000000800 */
[----:B------:R-:W-:Y:S01]  /*68d0*/  FADD.FTZ R21, R155, R2 ;  /* 0x000000029b157221 */ /* 0x000fe20000010000 */
[-C--:B------:R-:W-:Y:S01]  /*68e0*/  FMUL.FTZ R112, R112, R185.reuse ;  /* 0x000000b970707220 */ /* 0x080fe20000410000 */
[-C--:B------:R-:W-:Y:S01]  /*68f0*/  FMUL.FTZ R113, R113, R185.reuse ;  /* 0x000000b971717220 */ /* 0x080fe20000410000 */
[-C--:B------:R-:W-:Y:S01]  /*6900*/  FMUL.FTZ R116, R116, R185.reuse ;  /* 0x000000b974747220 */ /* 0x080fe20000410000 */
[----:B------:R-:W-:Y:S01]  /*6910*/  FADD.FTZ R176, R192, R21 ;  /* 0x00000015c0b07221 */ /* 0x000fe20000010000 */
[-C--:B------:R-:W-:Y:S01]  /*6920*/  FMUL.FTZ R117, R117, R185.reuse ;  /* 0x000000b975757220 */ /* 0x080fe20000410000 */
[----:B------:R-:W-:Y:S01]  /*6930*/  FMUL.FTZ R120, R120, R185 ;  /* 0x000000b978787220 */ /* 0x000fe20000410000 */
[----:B------:R-:W3:Y:S01]  /*6940*/  MUFU.EX2 R189, R189 ;  /* 0x000000bd00bd7308 */ /* 0x000ee20000000800 */
[----:B------:R-:W-:Y:S01]  /*6950*/  FADD.FTZ R21, R159, R176 ;  /* 0x000000b09f157221 */ /* 0x000fe20000010000 */
[----:B-1----:R-:W-:Y:S01]  /*6960*/  F2FP.F16.F32.PACK_AB R159, R10, R163 ;  /* 0x000000a30a9f723e */ /* 0x002fe200000000ff */
[-C--:B------:R-:W-:Y:S01]  /*6970*/  FMUL.FTZ R121, R121, R185.reuse ;  /* 0x000000b979797220 */ /* 0x080fe20000410000 */
[-C--:B------:R-:W-:Y:S01]  /*6980*/  FMUL.FTZ R124, R124, R185.reuse ;  /* 0x000000b97c7c7220 */ /* 0x080fe20000410000 */
[----:B------:R-:W-:Y:S01]  /*6990*/  FADD.FTZ R176, R196, R21 ;  /* 0x00000015c4b07221 */ /* 0x000fe20000010000 */
[-C--:B------:R-:W-:Y:S01]  /*69a0*/  FMUL.FTZ R125, R125, R185.reuse ;  /* 0x000000b97d7d7220 */ /* 0x080fe20000410000 */
[-C--:B------:R-:W-:Y:S01]  /*69b0*/  FMUL.FTZ R128, R128, R185.reuse ;  /* 0x000000b980807220 */ /* 0x080fe20000410000 */
[----:B------:R-:W1:Y:S01]  /*69c0*/  MUFU.EX2 R178, R171 ;  /* 0x000000ab00b27308 */ /* 0x000e620000000800 */
[----:B------:R-:W-:Y:S01]  /*69d0*/  FADD.FTZ R21, R163, R176 ;  /* 0x000000b0a3157221 */ /* 0x000fe20000010000 */
[-C--:B------:R-:W-:Y:S01]  /*69e0*/  FMUL.FTZ R129, R129, R185.reuse ;  /* 0x000000b981817220 */ /* 0x080fe20000410000 */
[-C--:B------:R-:W-:Y:S01]  /*69f0*/  FMUL.FTZ R132, R132, R185.reuse ;  /* 0x000000b984847220 */ /* 0x080fe20000410000 */
[-C--:B------:R-:W-:Y:S01]  /*6a00*/  FMUL.FTZ R133, R133, R185.reuse ;  /* 0x000000b985857220 */ /* 0x080fe20000410000 */
[----:B------:R-:W-:Y:S01]  /*6a10*/  FADD.FTZ R180, R10, R21 ;  /* 0x000000150ab47221 */ /* 0x000fe20000010000 */
[-C--:B------:R-:W-:Y:S01]  /*6a20*/  FMUL.FTZ R136, R136, R185.reuse ;  /* 0x000000b988887220 */ /* 0x080fe20000410000 */
[-C--:B------:R-:W-:Y:S01]  /*6a30*/  FMUL.FTZ R137, R137, R185.reuse ;  /* 0x000000b989897220 */ /* 0x080fe20000410000 */
[----:B------:R-:W4:Y:S01]  /*6a40*/  MUFU.EX2 R182, R175 ;  /* 0x000000af00b67308 */ /* 0x000f220000000800 */
[----:B--2---:R-:W-:Y:S01]  /*6a50*/  FADD.FTZ R21, R167, R180 ;  /* 0x000000b4a7157221 */ /* 0x004fe20000010000 */
[C---:B---3--:R-:W-:Y:S01]  /*6a60*/  FADD.FTZ R3, R189.reuse, R174 ;  /* 0x000000aebd037221 */ /* 0x048fe20000010000 */
[----:B------:R-:W-:Y:S01]  /*6a70*/  F2FP.F16.F32.PACK_AB R174, R189, R0 ;  /* 0x00000000bdae723e */ /* 0x000fe200000000ff */
[-C--:B------:R-:W-:Y:S01]  /*6a80*/  FMUL.FTZ R140, R140, R185.reuse ;  /* 0x000000b98c8c7220 */ /* 0x080fe20000410000 */
[-C--:B------:R-:W-:Y:S01]  /*6a90*/  FMUL.FTZ R141, R141, R185.reuse ;  /* 0x000000b98d8d7220 */ /* 0x080fe20000410000 */
[-C--:B------:R-:W-:Y:S01]  /*6aa0*/  FMUL.FTZ R144, R144, R185.reuse ;  /* 0x000000b990907220 */ /* 0x080fe20000410000 */
[----:B------:R-:W-:Y:S01]  /*6ab0*/  FMUL.FTZ R145, R145, R185 ;  /* 0x000000b991917220 */ /* 0x000fe20000410000 */
[----:B------:R-:W2:Y:S01]  /*6ac0*/  MUFU.EX2 R165, R197 ;  /* 0x000000c500a57308 */ /* 0x000ea20000000800 */
[C---:B-1----:R-:W-:Y:S01]  /*6ad0*/  FADD.FTZ R180, R178.reuse, R21 ;  /* 0x00000015b2b47221 */ /* 0x042fe20000010000 */
[----:B------:R-:W-:Y:S01]  /*6ae0*/  F2FP.F16.F32.PACK_AB R161, R178, R167 ;  /* 0x000000a7b2a1723e */ /* 0x000fe200000000ff */
[-C--:B------:R-:W-:Y:S01]  /*6af0*/  FMUL.FTZ R148, R148, R185.reuse ;  /* 0x000000b994947220 */ /* 0x080fe20000410000 */
[----:B------:R-:W-:Y:S01]  /*6b00*/  FMUL.FTZ R149, R149, R185 ;  /* 0x000000b995957220 */ /* 0x000fe20000410000 */
[----:B------:R-:W-:Y:S01]  /*6b10*/  FADD.FTZ R21, R15, R180 ;  /* 0x000000b40f157221 */ /* 0x000fe20000010000 */
[----:B------:R-:W-:Y:S01]  /*6b20*/  F2FP.F16.F32.PACK_AB R153, R188, R193 ;  /* 0x000000c1bc99723e */ /* 0x000fe200000000ff */
[-C--:B------:R-:W-:Y:S01]  /*6b30*/  FMUL.FTZ R26, R26, R20.reuse ;  /* 0x000000141a1a7220 */ /* 0x080fe20000410000 */
[----:B------:R-:W1:Y:S01]  /*6b40*/  MUFU.EX2 R0, R179 ;  /* 0x000000b300007308 */ /* 0x000e620000000800 */
[C---:B----4-:R-:W-:Y:S01]  /*6b50*/  FADD.FTZ R184, R182.reuse, R21 ;  /* 0x00000015b6b87221 */ /* 0x050fe20000010000 */
[----:B------:R-:W-:Y:S01]  /*6b60*/  F2FP.F16.F32.PACK_AB R163, R182, R15 ;  /* 0x0000000fb6a3723e */ /* 0x000fe200000000ff */
[-C--:B------:R-:W-:Y:S01]  /*6b70*/  FMUL.FTZ R27, R27, R20.reuse ;  /* 0x000000141b1b7220 */ /* 0x080fe20000410000 */
[----:B------:R-:W-:Y:S01]  /*6b80*/  F2FP.F16.F32.PACK_AB R155, R192, R155 ;  /* 0x0000009bc09b723e */ /* 0x000fe200000000ff */
        /* <DEDUP_REMOVED lines=12> */
[C---:B-1----:R-:W-:Y:S01]  /*6c50*/  FADD.FTZ R184, R0.reuse, R21 ;  /* 0x0000001500b87221 */ /* 0x042fe20000010000 */
[----:B------:R-:W-:Y:S01]  /*6c60*/  F2FP.F16.F32.PACK_AB R165, R0, R165 ;  /* 0x000000a500a5723e */ /* 0x000fe200000000ff */
[-C--:B------:R-:W-:Y:S01]  /*6c70*/  FMUL.FTZ R47, R47, R20.reuse ;  /* 0x000000142f2f7220 */ /* 0x080fe20000410000 */
[-C--:B------:R-:W-:Y:S01]  /*6c80*/  FMUL.FTZ R50, R50, R20.reuse ;  /* 0x0000001432327220 */ /* 0x080fe20000410000 */
[-C--:B------:R-:W-:Y:S01]  /*6c90*/  FMUL.FTZ R51, R51, R20.reuse ;  /* 0x0000001433337220 */ /* 0x080fe20000410000 */
[-C--:B------:R-:W-:Y:S01]  /*6ca0*/  FMUL.FTZ R54, R54, R20.reuse ;  /* 0x0000001436367220 */ /* 0x080fe20000410000 */
[-C--:B------:R-:W-:Y:S01]  /*6cb0*/  FMUL.FTZ R55, R55, R20.reuse ;  /* 0x0000001437377220 */ /* 0x080fe20000410000 */
[----:B------:R2:W1:Y:S01]  /*6cc0*/  MUFU.EX2 R169, R186 ;  /* 0x000000ba00a97308 */ /* 0x0004620000000800 */
        /* <DEDUP_REMOVED lines=8> */
[C---:B--2---:R-:W-:Y:S01]  /*6d50*/  FADD.FTZ R186, R2.reuse, R21 ;  /* 0x0000001502ba7221 */ /* 0x044fe20000010000 */
[----:B------:R-:W-:Y:S01]  /*6d60*/  F2FP.F16.F32.PACK_AB R167, R2, R201 ;  /* 0x000000c902a7723e */ /* 0x000fe200000000ff */
        /* <DEDUP_REMOVED lines=14> */
[C---:B---3--:R-:W-:Y:S01]  /*6e50*/  FADD.FTZ R186, R176.reuse, R21 ;  /* 0x00000015b0ba7221 */ /* 0x048fe20000010000 */
[----:B------:R-:W-:Y:S01]  /*6e60*/  F2FP.F16.F32.PACK_AB R169, R176, R169 ;  /* 0x000000a9b0a9723e */ /* 0x000fe200000000ff */
        /* <DEDUP_REMOVED lines=41> */
[----:B------:R-:W-:Y:S01]  /*7100*/  FMUL.FTZ R151, R151, R20 ;  /* 0x0000001497977220 */ /* 0x000fe20000410000 */
[C---:B---3--:R-:W-:Y:S01]  /*7110*/  FADD.FTZ R2, R186.reuse, R15 ;  /* 0x0000000fba027221 */ /* 0x048fe20000010000 */
[----:B------:R-:W-:Y:S01]  /*7120*/  F2FP.F16.F32.PACK_AB R175, R186, R175 ;  /* 0x000000afbaaf723e */ /* 0x000fe200000000ff */
[----:B------:R-:W-:Y:S06]  /*7130*/  @P1 BRA `(.L_x_1857) ;  /* 0x0000000000041947 */ /* 0x000fec0003800000 */
[----:B------:R-:W-:Y:S01]  /*7140*/  BPT.TRAP 0x1 ;  /* 0x000000040000795c */ /* 0x000fe20000300000 */
.L_x_1857:
[----:B------:R-:W-:Y:S01]  /*7150*/  PLOP3.LUT P2, PT, PT, PT, UP0, 0x40, 0x0 ;  /* 0x000000000000781c */ /* 0x000fe20003f4e808 */
[----:B------:R1:W2:-:S12]  /*7160*/  SYNCS.PHASECHK.TRANS64.TRYWAIT P1, [UR31+0x22850], R13 ;  /* 0x0228500dff0075a7 */ /* 0x000298000802015f */
[----:B-1----:R-:W-:Y:S05]  /*7170*/  @P2 BRA `(.L_x_1858) ;  /* 0x0000000000042947 */ /* 0x002fea0003800000 */
[----:B------:R-:W-:Y:S01]  /*7180*/  BPT.TRAP 0x1 ;  /* 0x000000040000795c */ /* 0x000fe20000300000 */
.L_x_1858:
[----:B--2---:R-:W-:Y:S05]  /*7190*/  @P1 BRA `(.L_x_1859) ;  /* 0x0000000000081947 */ /* 0x004fea0003800000 */
[----:B------:R-:W1:Y:S02]  /*71a0*/  SYNCS.PHASECHK.TRANS64.TRYWAIT P1, [UR31+0x22850], R13 ;  /* 0x0228500dff0075a7 */ /* 0x000e64000802015f */
[----:B-1----:R-:W-:Y:S05]  /*71b0*/  @!P1 BRA `(.L_x_1860) ;  /* 0x000000c000a89947 */ /* 0x002fea0003800000 */
.L_x_1859:
[----:B------:R2:W-:Y:S01]  /*71c0*/  BAR.SYNC.DEFER_BLOCKING R7, 0x100 ;  /* 0x000400070000751d */ /* 0x0005e20000010000 */
[----:B------:R-:W-:Y:S01]  /*71d0*/  UIMAD UR18, UR4, 0xc00, UR24 ;  /* 0x00000c00041278a4 */ /* 0x000fe2000f8e0218 */
[C---:B------:R-:W-:Y:S01]  /*71e0*/  ISETP.GT.AND P1, PT, R9.reuse, UR25, PT ;  /* 0x0000001909007c0c */ /* 0x040fe2000bf24270 */
[----:B-1----:R-:W-:Y:S02]  /*71f0*/  @!P0 VIADD R12, R12, 0x22860 ;  /* 0x000228600c0c8836 */ /* 0x002fe40000000000 */
[----:B------:R-:W-:Y:S01]  /*7200*/  VIADD R9, R9, 0xffffffff ;  /* 0xffffffff09097836 */ /* 0x000fe20000000000 */
[----:B------:R-:W-:Y:S01]  /*7210*/  UMOV UR15, 0x40000040 ;  /* 0x40000040000f7882 */ /* 0x000fe20000000000 */
[----:B------:R-:W-:Y:S01]  /*7220*/  IMAD.MOV.U32 R10, RZ, RZ, R22 ;  /* 0x000000ffff0a7224 */ /* 0x000fe200078e0016 */
[----:B------:R-:W-:Y:S01]  /*7230*/  UMOV UR14, UR18 ;  /* 0x00000012000e7c82 */ /* 0x000fe20008000000 */
[----:B------:R-:W-:Y:S01]  /*7240*/  @!P0 PRMT R12, RZ, 0x654, R12 ;  /* 0x00000654ff0c8816 */ /* 0x000fe2000000000c */
[----:B------:R-:W-:Y:S01]  /*7250*/  IMAD.MOV.U32 R0, RZ, RZ, R14 ;  /* 0x000000ffff007224 */ /* 0x000fe200078e000e */
        /* <DEDUP_REMOVED lines=35> */
[----:B------:R-:W-:Y:S02]  /*7490*/  IMAD.MOV.U32 R10, RZ, RZ, R22 ;  /* 0x000000ffff0a7224 */ /* 0x000fe400078e0016 */
[----:B------:R-:W-:-:S07]  /*74a0*/  IMAD.MOV.U32 R0, RZ, RZ, R14 ;  /* 0x000000ffff007224 */ /* 0x000fce00078e000e */
.L_x_1844:
[----:B0-----:R-:W0:Y:S01]  /*74b0*/  LDC R13, c[0x0][0x2f0] ;  /* 0x0000bc00ff0d7b82 */ /* 0x001e220000000800 */
[----:B------:R-:W-:Y:S01]  /*74c0*/  VIADD R11, R11, 0x7f ;  /* 0x0000007f0b0b7836 */ /* 0x000fe20000000000 */
[----:B------:R-:W-:Y:S01]  /*74d0*/  UIADD3 UR11, -UR11, 0x1, URZ ;  /* 0x000000010b0b7890 */ /* 0x000fe2000fffe13f */
[----:B------:R-:W-:Y:S01]  /*74e0*/  ULDC UR14, c[0x0][0x448] ;  /* 0x00011200000e7ab9 */ /* 0x000fe20000000800 */
[----:B------:R-:W-:Y:S02]  /*74f0*/  ULDC UR19, c[0x0][0x9e4] ;  /* 0x0002790000137ab9 */ /* 0x000fe40000000800 */
[----:B------:R-:W-:Y:S01]  /*7500*/  R2UR UR18, R11 ;  /* 0x000000000b1272ca */ /* 0x000fe200000e0000 */
[----:B------:R-:W-:Y:S02]  /*7510*/  UISETP.NE.AND UP1, UPT, UR14, 0x1, UPT ;  /* 0x000000010e00788c */ /* 0x000fe4000bf25270 */
[----:B------:R-:W-:-:S06]  /*7520*/  UISETP.GE.AND UP2, UPT, UR19, 0x1, UPT ;  /* 0x000000011300788c */ /* 0x000fcc000bf46270 */
[----:B------:R-:W-:-:S03]  /*7530*/  PLOP3.LUT P1, PT, PT, PT, UP2, 0x40, 0x0 ;  /* 0x000000000000781c */ /* 0x000fc60003f2e828 */
[----:B------:R-:W-:Y:S02]  /*7540*/  @UP1 ULDC UR14, c[0x0][0x44c] ;  /* 0x00011300000e1ab9 */ /* 0x000fe40000000800 */
[----:B------:R-:W-:Y:S01]  /*7550*/  UIMAD.WIDE.U32 UR14, UR18, UR14, URZ ;  /* 0x0000000e120e72a5 */ /* 0x000fe2000f8e003f */
[----:B0-----:R-:W-:Y:S01]  /*7560*/  IMAD R13, R16, R13, UR11 ;  /* 0x0000000b100d7e24 */ /* 0x001fe2000f8e020d */
[----:B------:R-:W-:Y:S01]  /*7570*/  UMOV UR11, UR18 ;  /* 0x00000012000b7c82 */ /* 0x000fe20008000000 */
[----:B------:R-:W-:Y:S02]  /*7580*/  @UP1 ULDC UR18, c[0x0][0x450] ;  /* 0x0001140000121ab9 */ /* 0x000fe40000000800 */
[----:B------:R-:W-:Y:S01]  /*7590*/  @UP1 USHF.R.U32.HI UR11, URZ, UR18, UR15 ;  /* 0x000000123f0b1299 */ /* 0x000fe2000801160f */
[----:B------:R-:W-:Y:S02]  /*75a0*/  R2UR UR22, R13 ;  /* 0x000000000d1672ca */ /* 0x000fe400000e0000 */
[----:B------:R-:W-:-:S11]  /*75b0*/  ULDC UR18, c[0x0][0x9dc] ;  /* 0x0002770000127ab9 */ /* 0x000fd60000000800 */
[----:B------:R-:W-:-:S04]  /*75c0*/  UIADD3 UR11, UR22, UR11, URZ ;  /* 0x0000000b160b7290 */ /* 0x000fc8000fffe03f */
[----:B------:R-:W-:Y:S01]  /*75d0*/  UIADD3 UR18, UR11, -UR18, URZ ;  /* 0x800000120b127290 */ /* 0x000fe2000fffe03f */
[----:B------:R-:W-:Y:S11]  /*75e0*/  @P1 BRA `(.L_x_1862) ;  /* 0x0000000000441947 */ /* 0x000ff60003800000 */
        /* <DEDUP_REMOVED lines=10> */
.L_x_1863:
[----:B------:R-:W-:-:S11]  /*7690*/  UISETP.NE.AND UP3, UPT, UR19, 0x1, UPT ;  /* 0x000000011300788c */ /* 0x000fd6000bf65270 */
[----:B------:R-:W-:Y:S02]  /*76a0*/  @UP3 ULDC.64 UR22, c[0x0][0x9e8] ;  /* 0x00027a0000163ab9 */ /* 0x000fe40000000a00 */
[----:B------:R-:W-:-:S04]  /*76b0*/  UIMAD.WIDE.U32 UR14, UR11, UR22, URZ ;  /* 0x000000160b0e72a5 */ /* 0x000fc8000f8e003f */
[----:B------:R-:W-:-:S12]  /*76c0*/  @UP3 USHF.R.U32.HI UR11, URZ, UR23, UR15 ;  /* 0x000000173f0b3299 */ /* 0x000fd8000801160f */
.L_x_1864:
[----:B------:R-:W-:-:S04]  /*76d0*/  UIMAD UR11, UR11, UR19, URZ ;  /* 0x000000130b0b72a4 */ /* 0x000fc8000f8e023f */
[----:B------:R-:W-:-:S04]  /*76e0*/  UISETP.LT.AND UP3, UPT, UR18, UR11, UPT ;  /* 0x0000000b1200728c */ /* 0x000fc8000bf61270 */
[----:B------:R-:W-:-:S12]  /*76f0*/  USEL UR18, UR18, UR11, !UP3 ;  /* 0x0000000b12127287 */ /* 0x000fd8000d800000 */
.L_x_1862:
[----:B------:R-:W-:-:S04]  /*7700*/  UIADD3 UR14, UR18, 0x5f, URZ ;  /* 0x0000005f120e7890 */ /* 0x000fc8000fffe03f */
[----:B------:R-:W-:-:S04]  /*7710*/  UIMAD.WIDE UR14, UR14, 0x2aaaaaab, URZ ;  /* 0x2aaaaaab0e0e78a5 */ /* 0x000fc8000f8e023f */
[----:B------:R-:W-:-:S04]  /*7720*/  USHF.R.U32.HI UR11, URZ, 0x1f, UR15 ;  /* 0x0000001f3f0b7899 */ /* 0x000fc8000801160f */
[----:B------:R-:W-:-:S04]  /*7730*/  ULEA.HI.SX32 UR11, UR15, UR11, 0x1c ;  /* 0x0000000b0f0b7291 */ /* 0x000fc8000f8fe23f */
[----:B------:R-:W-:-:S04]  /*7740*/  UISETP.LT.AND UP3, UPT, UR37, UR11, UPT ;  /* 0x0000000b2500728c */ /* 0x000fc8000bf61270 */
[----:B------:R-:W-:-:S06]  /*7750*/  USEL UR25, UR37, UR11, !UP3 ;  /* 0x0000000b25197287 */ /* 0x000fcc000d800000 */
[----:B------:R-:W-:-:S13]  /*7760*/  ISETP.GE.AND P1, PT, R9, UR25, PT ;  /* 0x0000001909007c0c */ /* 0x000fda000bf26270 */
[----:B------:R-:W-:Y:S05]  /*7770*/  @!P1 BRA `(.L_x_1865) ;  /* 0x0000001c003c9947 */ /* 0x000fea0003800000 */
[----:B------:R-:W-:Y:S01]  /*7780*/  IMAD.MOV.U32 R201, RZ, RZ, R10 ;  /* 0x000000ffffc97224 */ /* 0x000fe200078e000a */
[----:B------:R-:W-:Y:S01]  /*7790*/  ULDC UR26, c[0x0][0x988] ;  /* 0x00026200001a7ab9 */ /* 0x000fe20000000800 */
[----:B------:R-:W-:-:S07]  /*77a0*/  IMAD.MOV.U32 R11, RZ, RZ, R0 ;  /* 0x000000ffff0b7224 */ /* 0x000fce00078e0000 */
.L_x_1874:
[----:B------:R-:W-:Y:S01]  /*77b0*/  UIADD3 UR4, UR4, 0x1, URZ ;  /* 0x0000000104047890 */ /* 0x000fe2000fffe03f */
[----:B------:R-:W-:Y:S02]  /*77c0*/  PLOP3.LUT P2, PT, PT, PT, UP0, 0x40, 0x0 ;  /* 0x000000000000781c */ /* 0x000fe40003f4e808 */
[C---:B------:R-:W-:Y:S01]  /*77d0*/  ISETP.GT.AND P1, PT, R9.reuse, UR25, PT ;  /* 0x0000001909007c0c */ /* 0x040fe2000bf24270 */
[----:B------:R-:W-:Y:S01]  /*77e0*/  UISETP.NE.AND UP3, UPT, UR4, 0x2, UPT ;  /* 0x000000020400788c */ /* 0x000fe2000bf65270 */
[----:B------:R-:W-:-:S03]  /*77f0*/  VIADD R9, R9, 0xffffffff ;  /* 0xffffffff09097836 */ /* 0x000fc60000000000 */
[----:B------:R-:W-:Y:S02]  /*7800*/  USEL UR10, URZ, 0x1, UP3 ;  /* 0x000000013f0a7887 */ /* 0x000fe40009800000 */
[----:B------:R-:W-:Y:S02]  /*7810*/  USEL UR4, UR4, URZ, UP3 ;  /* 0x0000003f04047287 */ /* 0x000fe40009800000 */
[----:B------:R-:W-:Y:S02]  /*7820*/  ULOP3.LUT UR5, UR5, UR10, URZ, 0x3c, !UPT ;  /* 0x0000000a05057292 */ /* 0x000fe4000f8e3c3f */
[----:B-1----:R-:W-:Y:S10]  /*7830*/  @P2 BRA `(.L_x_1866) ;  /* 0x0000000000042947 */ /* 0x002ff40003800000 */
[----:B------:R-:W-:Y:S01]  /*7840*/  BPT.TRAP 0x1 ;  /* 0x000000040000795c */ /* 0x000fe20000300000 */
.L_x_1866:
[----:B------:R-:W-:Y:S01]  /*7850*/  PLOP3.LUT P3, PT, PT, PT, UP0, 0x40, 0x0 ;  /* 0x000000000000781c */ /* 0x000fe20003f6e808 */
[----:B------:R-:W-:Y:S01]  /*7860*/  ULEA UR27, UR4, UR38, 0x3 ;  /* 0x00000026041b7291 */ /* 0x000fe2000f8e183f */
[----:B------:R-:W-:-:S05]  /*7870*/  IMAD.U32 R8, RZ, RZ, UR5 ;  /* 0x00000005ff087e24 */ /* 0x000fca000f8e00ff */
[----:B------:R-:W-:-:S04]  /*7880*/  SHF.L.U32 R8, R8, 0x1f, RZ ;  /* 0x0000001f08087819 */ /* 0x000fc800000006ff */
[----:B------:R0:W1:Y:S02]  /*7890*/  SYNCS.PHASECHK.TRANS64.TRYWAIT P2, [UR27+0x22830], R8 ;  /* 0x02283008ff0075a7 */ /* 0x000064000804015b */
[----:B------:R-:W-:Y:S05]  /*78a0*/  @P3 BRA `(.L_x_1867) ;  /* 0x0000000000043947 */ /* 0x000fea0003800000 */
[----:B------:R-:W-:Y:S01]  /*78b0*/  BPT.TRAP 0x1 ;  /* 0x000000040000795c */ /* 0x000fe20000300000 */
.L_x_1867:
[----:B-1----:R-:W-:Y:S05]  /*78c0*/  @P2 BRA `(.L_x_1868) ;  /* 0x0000000000082947 */ /* 0x002fea0003800000 */
[----:B------:R-:W1:Y:S02]  /*78d0*/  SYNCS.PHASECHK.TRANS64.TRYWAIT P2, [UR27+0x22830], R8 ;  /* 0x02283008ff0075a7 */ /* 0x000e64000804015b */
[----:B-1----:R-:W-:Y:S05]  /*78e0*/  @!P2 BRA `(.L_x_1869) ;  /* 0x000000b800f0a947 */ /* 0x002fea0003800000 */
.L_x_1868:
[----:B------:R-:W-:Y:S01]  /*78f0*/  UIMAD UR22, UR4, 0x300, UR6 ;  /* 0x00000300041678a4 */ /* 0x000fe2000f8e0206 */
[----:B------:R-:W-:Y:S01]  /*7900*/  WARPGROUP.ARRIVE ;  /* 0x00000000000079c5 */ /* 0x000fe20000000000 */
[----:B------:R-:W-:Y:S01]  /*7910*/  UMOV UR23, 0x40000040 ;  /* 0x4000004000177882 */ /* 0x000fe20000000000 */
[----:B------:R-:W-:Y:S01]  /*7920*/  UMOV UR11, 0x40000040 ;  /* 0x40000040000b7882 */ /* 0x000fe20000000000 */
[----:B------:R-:W-:Y:S01]  /*7930*/  UIADD3 UR10, UR22, 0x2, URZ ;  /* 0x00000002160a7890 */ /* 0x000fe2000fffe03f */
[----:B------:R-:W-:Y:S01]  /*7940*/  PLOP3.LUT P2, PT, PT, PT, UP0, 0x40, 0x0 ;  /* 0x000000000000781c */ /* 0x000fe20003f4e808 */
[----:B------:R-:W-:Y:S01]  /*7950*/  UIADD3 UR14, UR22, 0x4, URZ ;  /* 0x00000004160e7890 */ /* 0x000fe2000fffe03f */
[----:B------:R-:W-:Y:S02]  /*7960*/  UMOV UR15, 0x40000040 ;  /* 0x40000040000f7882 */ /* 0x000fe40000000000 */
[----:B------:R-:W-:Y:S01]  /*7970*/  HGMMA.64x96x16.F32 R152, gdesc[UR20], RZ, !UPT, gsb0 ;  /* 0x01600000149879f0 */ /* 0x000fe2000c0008ff */
[----:B------:R-:W-:Y:S01]  /*7980*/  UIADD3 UR18, UR22, 0x6, URZ ;  /* 0x0000000616127890 */ /* 0x000fe2000fffe03f */
[----:B------:R-:W-:Y:S01]  /*7990*/  UMOV UR19, 0x40000040 ;  /* 0x4000004000137882 */ /* 0x000fe20000000000 */
[----:B------:R-:W-:-:S02]  /*79a0*/  WARPGROUP.DEPBAR.LE gsb0, 0x0 ;  /* 0x00008000000079c5 */ /* 0x000fc40000010000 */
[----:B------:R-:W-:-:S06]  /*79b0*/  WARPGROUP.ARRIVE ;  /* 0x00000000000079c5 */ /* 0x000fcc0000000000 */
[----:B------:R-:W-:Y:S01]  /*79c0*/  HGMMA.64x96x16.F32 R152, gdesc[UR8], R152, gsb0 ;  /* 0x01600000089879f0 */ /* 0x000fe20008000898 */
[----:B------:R-:W-:Y:S02]  /*79d0*/  UMOV UR10, UR26 ;  /* 0x0000001a000a7c82 */ /* 0x000fe40008000000 */
[----:B------:R-:W-:Y:S02]  /*79e0*/  WARPGROUP.DEPBAR.LE gsb0, 0x0 ;  /* 0x00008000000079c5 */ /* 0x000fe40000010000 */
[----:B------:R-:W-:-:S06]  /*79f0*/  WARPGROUP.ARRIVE ;  /* 0x00000000000079c5 */ /* 0x000fcc0000000000 */
[----:B------:R-:W-:Y:S03]  /*7a00*/  HGMMA.64x96x16.F32 R152, gdesc[UR12], R152, gsb0 ;  /* 0x016000000c9879f0 */ /* 0x000fe60008000898 */
[----:B------:R-:W-:Y:S02]  /*7a10*/  WARPGROUP.DEPBAR.LE gsb0, 0x0 ;  /* 0x00008000000079c5 */ /* 0x000fe40000010000 */
[----:B------:R-:W-:-:S06]  /*7a20*/  WARPGROUP.ARRIVE ;  /* 0x00000000000079c5 */ /* 0x000fcc0000000000 */
[----:B------:R-:W-:Y:S03]  /*7a30*/  HGMMA.64x96x16.F32 R152, gdesc[UR16], R152, gsb0 ;  /* 0x01600000109879f0 */ /* 0x000fe60008000898 */
[----:B------:R-:W-:Y:S02]  /*7a40*/  WARPGROUP.DEPBAR.LE gsb0, 0x0 ;  /* 0x00008000000079c5 */ /* 0x000fe40000010000 */
[----:B------:R-:W-:Y:S02]  /*7a50*/  FMNMX.FTZ R0, R152, R11, !PT ;  /* 0x0000000b98007209 */ /* 0x000fe40007810000 */
[----:B------:R-:W-:Y:S02]  /*7a60*/  FMNMX.FTZ R10, R154, R201, !PT ;  /* 0x000000c99a0a7209 */ /* 0x000fe40007810000 */
        /* <DEDUP_REMOVED lines=24> */
[----:B-1----:R-:W-:Y:S02]  /*7bf0*/  FMNMX.FTZ R14, R13, R0, !PT ;  /* 0x000000000d0e7209 */ /* 0x002fe40007810000 */
[----:B------:R-:W-:-:S03]  /*7c00*/  FMNMX.FTZ R13, R155, R10, !PT ;  /* 0x0000000a9b0d7209 */ /* 0x000fc60007810000 */
[----:B------:R-:W1:Y:S01]  /*7c10*/  SHFL.BFLY PT, R15, R14, 0x1, 0x1f ;  /* 0x0c201f000e0f7f89 */ /* 0x000e6200000e0000 */
[----:B------:R-:W-:-:S04]  /*7c20*/  FMNMX.FTZ R10, R158, R13, !PT ;  /* 0x0000000d9e0a7209 */ /* 0x000fc80007810000 */
[----:B------:R-:W-:-:S04]  /*7c30*/  FMNMX.FTZ R13, R159, R10, !PT ;  /* 0x0000000a9f0d7209 */ /* 0x000fc80007810000 */
[----:B------:R-:W-:Y:S02]  /*7c40*/  FMNMX.FTZ R10, R162, R13, !PT ;  /* 0x0000000da20a7209 */ /* 0x000fe40007810000 */
[----:B-1----:R-:W-:Y:S02]  /*7c50*/  FMNMX.FTZ R0, R14, R15, !PT ;  /* 0x0000000f0e007209 */ /* 0x002fe40007810000 */
[----:B------:R-:W-:-:S03]  /*7c60*/  FMNMX.FTZ R15, R163, R10, !PT ;  /* 0x0000000aa30f7209 */ /* 0x000fc60007810000 */
[----:B------:R-:W-:Y:S01]  /*7c70*/  FADD.FTZ R4, -R0, R11 ;  /* 0x0000000b00047221 */ /* 0x000fe20000010100 */
[----:B------:R-:W-:-:S03]  /*7c80*/  FMNMX.FTZ R10, R166, R15, !PT ;  /* 0x0000000fa60a7209 */ /* 0x000fc60007810000 */
[----:B--2---:R-:W-:Y:S01]  /*7c90*/  FMUL.FTZ R12, R4, UR10 ;  /* 0x0000000a040c7c20 */ /* 0x004fe20008410000 */
[----:B------:R-:W-:Y:S01]  /*7ca0*/  FMNMX.FTZ R15, R167, R10, !PT ;  /* 0x0000000aa70f7209 */ /* 0x000fe20007810000 */
[----:B------:R-:W-:-:S03]  /*7cb0*/  FMUL.FTZ R4, R0, UR10 ;  /* 0x0000000a00047c20 */ /* 0x000fc60008410000 */
[----:B------:R-:W-:Y:S01]  /*7cc0*/  FMNMX.FTZ R10, R170, R15, !PT ;  /* 0x0000000faa0a7209 */ /* 0x000fe20007810000 */
[--C-:B------:R-:W-:Y:S01]  /*7cd0*/  FFMA.FTZ R11, R152, UR10, -R4.reuse ;  /* 0x0000000a980b7c23 */ /* 0x100fe20008010804 */
        /* <DEDUP_REMOVED lines=8> */
[----:B------:R-:W1:Y:S01]  /*7d60*/  MUFU.EX2 R12, R12 ;  /* 0x0000000c000c7308 */ /* 0x000e620000000800 */
[--C-:B------:R-:W-:Y:S01]  /*7d70*/  FFMA.FTZ R13, R156, UR10, -R4.reuse ;  /* 0x0000000a9c0d7c23 */ /* 0x100fe20008010804 */
[----:B------:R-:W-:Y:S01]  /*7d80*/  FMNMX.FTZ R21, R175, R10, !PT ;  /* 0x0000000aaf157209 */ /* 0x000fe20007810000 */
[--C-:B------:R-:W-:Y:S01]  /*7d90*/  FFMA.FTZ R156, R160, UR10, -R4.reuse ;  /* 0x0000000aa09c7c23 */ /* 0x100fe20008010804 */
[--C-:B------:R-:W-:Y:S01]  /*7da0*/  FFMA.FTZ R15, R161, UR10, -R4.reuse ;  /* 0x0000000aa10f7c23 */ /* 0x100fe20008010804 */
[--C-:B------:R-:W-:Y:S01]  /*7db0*/  FFMA.FTZ R160, R168, UR10, -R4.reuse ;  /* 0x0000000aa8a07c23 */ /* 0x100fe20008010804 */
[----:B------:R-:W-:Y:S01]  /*7dc0*/  FMNMX.FTZ R10, R178, R21, !PT ;  /* 0x00000015b20a7209 */ /* 0x000fe20007810000 */
[--C-:B------:R-:W-:Y:S01]  /*7dd0*/  FFMA.FTZ R22, R172, UR10, -R4.reuse ;  /* 0x0000000aac167c23 */ /* 0x100fe20008010804 */
[----:B------:R-:W2:Y:S01]  /*7de0*/  MUFU.EX2 R11, R11 ;  /* 0x0000000b000b7308 */ /* 0x000ea20000000800 */
        /* <DEDUP_REMOVED lines=12> */
[-C--:B-1----:R-:W-:Y:S01]  /*7eb0*/  FMUL.FTZ R24, R24, R12.reuse ;  /* 0x0000000c18187220 */ /* 0x082fe20000410000 */
[----:B------:R-:W-:Y:S01]  /*7ec0*/  FMNMX.FTZ R10, R186, R23, !PT ;  /* 0x00000017ba0a7209 */ /* 0x000fe20007810000 */
[-C--:B------:R-:W-:Y:S01]  /*7ed0*/  FMUL.FTZ R25, R25, R12.reuse ;  /* 0x0000000c19197220 */ /* 0x080fe20000410000 */
[----:B------:R-:W-:Y:S01]  /*7ee0*/  FMUL.FTZ R28, R28, R12 ;  /* 0x0000000c1c1c7220 */ /* 0x000fe20000410000 */
[----:B------:R-:W-:Y:S01]  /*7ef0*/  MUFU.EX2 R13, R13 ;  /* 0x0000000d000d7308 */ /* 0x000fe20000000800 */
[----:B------:R-:W-:Y:S01]  /*7f00*/  FMNMX.FTZ R23, R187, R10, !PT ;  /* 0x0000000abb177209 */ /* 0x000fe20007810000 */
[----:B--2---:R-:W-:Y:S01]  /*7f10*/  FFMA.FTZ R3, R12, R3, R11 ;  /* 0x000000030c037223 */ /* 0x004fe2000001000b */
[-C--:B------:R-:W-:Y:S01]  /*7f20*/  FMUL.FTZ R29, R29, R12.reuse ;  /* 0x0000000c1d1d7220 */ /* 0x080fe20000410000 */
[-C--:B------:R-:W-:Y:S01]  /*7f30*/  FMUL.FTZ R32, R32, R12.reuse ;  /* 0x0000000c20207220 */ /* 0x080fe20000410000 */
[----:B------:R-:W-:Y:S01]  /*7f40*/  FMNMX.FTZ R10, R190, R23, !PT ;  /* 0x00000017be0a7209 */ /* 0x000fe20007810000 */
[--C-:B------:R-:W-:Y:S01]  /*7f50*/  FFMA.FTZ R23, R169, UR10, -R4.reuse ;  /* 0x0000000aa9177c23 */ /* 0x100fe20008010804 */
[----:B------:R-:W-:Y:S01]  /*7f60*/  FMUL.FTZ R33, R33, R12 ;  /* 0x0000000c21217220 */ /* 0x000fe20000410000 */
[----:B------:R-:W-:Y:S01]  /*7f70*/  MUFU.EX2 R14, R14 ;  /* 0x0000000e000e7308 */ /* 0x000fe20000000800 */
[----:B------:R-:W-:Y:S01]  /*7f80*/  FMNMX.FTZ R153, R191, R10, !PT ;  /* 0x0000000abf997209 */ /* 0x000fe20007810000 */
[-C--:B------:R-:W-:Y:S01]  /*7f90*/  FMUL.FTZ R36, R36, R12.reuse ;  /* 0x0000000c24247220 */ /* 0x080fe20000410000 */
[-C--:B------:R-:W-:Y:S01]  /*7fa0*/  FMUL.FTZ R37, R37, R12.reuse ;  /* 0x0000000c25257220 */ /* 0x080fe20000410000 */
[-C--:B------:R-:W-:Y:S01]  /*7fb0*/  FMUL.FTZ R40, R40, R12.reuse ;  /* 0x0000000c28287220 */ /* 0x080fe20000410000 */
[----:B------:R-:W-:Y:S01]  /*7fc0*/  FMNMX.FTZ R10, R194, R153, !PT ;  /* 0x00000099c20a7209 */ /* 0x000fe20007810000 */
[-C--:B------:R-:W-:Y:S01]  /*7fd0*/  FMUL.FTZ R41, R41, R12.reuse ;  /* 0x0000000c29297220 */ /* 0x080fe20000410000 */
[----:B------:R-:W-:Y:S01]  /*7fe0*/  FMUL.FTZ R44, R44, R12 ;  /* 0x0000000c2c2c7220 */ /* 0x000fe20000410000 */
[----:B------:R-:W-:Y:S01]  /*7ff0*/  MUFU.EX2 R156, R156 ;  /* 0x0000009c009c7308 */ /* 0x000fe20000000800 */
[----:B------:R-:W-:Y:S01]  /*8000*/  FMNMX.FTZ R153, R195, R10, !PT ;  /* 0x0000000ac3997209 */ /* 0x000fe20007810000 */
[-C--:B------:R-:W-:Y:S01]  /*8010*/  FMUL.FTZ R45, R45, R12.reuse ;  /* 0x0000000c2d2d7220 */ /* 0x080fe20000410000 */
[-C--:B------:R-:W-:Y:S01]  /*8020*/  FMUL.FTZ R48, R48, R12.reuse ;  /* 0x0000000c30307220 */ /* 0x080fe20000410000 */
[----:B------:R-:W-:Y:S01]  /*8030*/  FMUL.FTZ R49, R49, R12 ;  /* 0x0000000c31317220 */ /* 0x000fe20000410000 */
[----:B------:R-:W-:Y:S01]  /*8040*/  FMNMX.FTZ R10, R198, R153, !PT ;  /* 0x00000099c60a7209 */ /* 0x000fe20007810000 */
[--C-:B------:R-:W-:Y:S01]  /*8050*/  FFMA.FTZ R153, R173, UR10, -R4.reuse ;  /* 0x0000000aad997c23 */ /* 0x100fe20008010804 */
[--C-:B------:R-:W-:Y:S01]  /*8060*/  FFMA.FTZ R173, R192, UR10, -R4.reuse ;  /* 0x0000000ac0ad7c23 */ /* 0x100fe20008010804 */
[----:B------:R-:W-:Y:S01]  /*8070*/  MUFU.EX2 R15, R15 ;  /* 0x0000000f000f7308 */ /* 0x000fe20000000800 */
[----:B------:R-:W-:Y:S01]  /*8080*/  FMNMX.FTZ R10, R199, R10, !PT ;  /* 0x0000000ac70a7209 */ /* 0x000fe20007810000 */
[-C--:B------:R-:W-:Y:S01]  /*8090*/  FMUL.FTZ R52, R52, R12.reuse ;  /* 0x0000000c34347220 */ /* 0x080fe20000410000 */
[-C--:B------:R-:W-:Y:S01]  /*80a0*/  FMUL.FTZ R53, R53, R12.reuse ;  /* 0x0000000c35357220 */ /* 0x080fe20000410000 */
[-C--:B------:R-:W-:Y:S01]  /*80b0*/  FMUL.FTZ R56, R56, R12.reuse ;  /* 0x0000000c38387220 */ /* 0x080fe20000410000 */
[-C--:B------:R-:W-:Y:S01]  /*80c0*/  FMUL.FTZ R57, R57, R12.reuse ;  /* 0x0000000c39397220 */ /* 0x080fe20000410000 */
[----:B------:R-:W1:Y:S01]  /*80d0*/  SHFL.BFLY PT, R169, R10, 0x2, 0x1f ;  /* 0x0c401f000aa97f89 */ /* 0x000e6200000e0000 */
        /* <DEDUP_REMOVED lines=23> */
[----:B-1----:R-:W-:Y:S01]  /*8250*/  FMNMX.FTZ R177, R10, R169, !PT ;  /* 0x000000a90ab17209 */ /* 0x002fe20007810000 */
[----:B------:R-:W-:Y:S01]  /*8260*/  FFMA.FTZ R169, R188, UR10, -R4 ;  /* 0x0000000abca97c23 */ /* 0x000fe20008010804 */
[----:B------:R-:W-:Y:S01]  /*8270*/  MUFU.EX2 R23, R23 ;  /* 0x0000001700177308 */ /* 0x000fe20000000800 */
[-C--:B------:R-:W-:Y:S01]  /*8280*/  FMUL.FTZ R100, R100, R12.reuse ;  /* 0x0000000c64647220 */ /* 0x080fe20000410000 */
[-C--:B------:R-:W-:Y:S01]  /*8290*/  FMUL.FTZ R101, R101, R12.reuse ;  /* 0x0000000c65657220 */ /* 0x080fe20000410000 */
[----:B------:R-:W1:Y:S01]  /*82a0*/  SHFL.BFLY PT, R10, R177, 0x1, 0x1f ;  /* 0x0c201f00b10a7f89 */ /* 0x000e6200000e0000 */
        /* <DEDUP_REMOVED lines=22> */
[----:B------:R-:W-:Y:S01]  /*8410*/  FMUL.FTZ R141, R141, R12 ;  /* 0x0000000c8d8d7220 */ /* 0x000fe20000410000 */
[----:B-1----:R-:W-:Y:S01]  /*8420*/  FMNMX.FTZ R10, R177, R10, !PT ;  /* 0x0000000ab10a7209 */ /* 0x002fe20007810000 */
[-C--:B------:R-:W-:Y:S01]  /*8430*/  FMUL.FTZ R144, R144, R12.reuse ;  /* 0x0000000c90907220 */ /* 0x080fe20000410000 */
[-C--:B------:R-:W-:Y:S01]  /*8440*/  FMUL.FTZ R145, R145, R12.reuse ;  /* 0x0000000c91917220 */ /* 0x080fe20000410000 */
[-C--:B------:R-:W-:Y:S01]  /*8450*/  FMUL.FTZ R148, R148, R12.reuse ;  /* 0x0000000c94947220 */ /* 0x080fe20000410000 */
[----:B------:R-:W-:Y:S01]  /*8460*/  FMUL.FTZ R149, R149, R12 ;  /* 0x0000000c95957220 */ /* 0x000fe20000410000 */
[C---:B------:R-:W-:Y:S01]  /*8470*/  FMUL.FTZ R189, R10.reuse, UR10 ;  /* 0x0000000a0abd7c20 */ /* 0x040fe20008410000 */
[----:B------:R-:W-:Y:S01]  /*8480*/  FADD.FTZ R4, -R10, R201 ;  /* 0x000000c90a047221 */ /* 0x000fe20000010100 */
[----:B------:R-:W-:Y:S02]  /*8490*/  MUFU.EX2 R157, R157 ;  /* 0x0000009d009d7308 */ /* 0x000fe40000000800 */
[--C-:B------:R-:W-:Y:S01]  /*84a0*/  FFMA.FTZ R204, R175, UR10, -R189.reuse ;  /* 0x0000000aafcc7c23 */ /* 0x100fe200080108bd */
[--C-:B------:R-:W-:Y:S01]  /*84b0*/  FFMA.FTZ R175, R178, UR10, -R189.reuse ;  /* 0x0000000ab2af7c23 */ /* 0x100fe200080108bd */
[----:B------:R-:W-:Y:S01]  /*84c0*/  FFMA.FTZ R178, R179, UR10, -R189 ;  /* 0x0000000ab3b27c23 */ /* 0x000fe200080108bd */
[----:B------:R-:W-:-:S02]  /*84d0*/  IMAD.U32 R179, RZ, RZ, UR27 ;  /* 0x0000001bffb37e24 */ /* 0x000fc4000f8e00ff */
[----:B------:R-:W-:Y:S01]  /*84e0*/  FMUL.FTZ R4, R4, UR10 ;  /* 0x0000000a04047c20 */ /* 0x000fe20008410000 */
[--C-:B------:R-:W-:Y:S01]  /*84f0*/  FFMA.FTZ R188, R154, UR10, -R189.reuse ;  /* 0x0000000a9abc7c23 */ /* 0x100fe200080108bd */
[----:B------:R-:W-:Y:S01]  /*8500*/  MUFU.EX2 R161, R161 ;  /* 0x000000a100a17308 */ /* 0x000fe20000000800 */
[----:B------:R-:W-:Y:S02]  /*8510*/  @!P0 VIADD R154, R179, 0x22840 ;  /* 0x00022840b39a8836 */ /* 0x000fe40000000000 */
[--C-:B------:R-:W-:Y:S01]  /*8520*/  FFMA.FTZ R155, R155, UR10, -R189.reuse ;  /* 0x0000000a9b9b7c23 */ /* 0x100fe200080108bd */
[--C-:B------:R-:W-:Y:S01]  /*8530*/  FFMA.FTZ R185, R158, UR10, -R189.reuse ;  /* 0x0000000a9eb97c23 */ /* 0x100fe200080108bd */
[--C-:B------:R-:W-:Y:S01]  /*8540*/  FFMA.FTZ R192, R159, UR10, -R189.reuse ;  /* 0x0000000a9fc07c23 */ /* 0x100fe200080108bd */
[--C-:B------:R-:W-:Y:S01]  /*8550*/  FFMA.FTZ R159, R162, UR10, -R189.reuse ;  /* 0x0000000aa29f7c23 */ /* 0x100fe200080108bd */
[----:B------:R-:W-:Y:S01]  /*8560*/  @!P0 PRMT R154, RZ, 0x654, R154 ;  /* 0x00000654ff9a8816 */ /* 0x000fe2000000009a */
[--C-:B------:R-:W-:Y:S01]  /*8570*/  FFMA.FTZ R200, R167, UR10, -R189.reuse ;  /* 0x0000000aa7c87c23 */ /* 0x100fe200080108bd */
[----:B------:R1:W3:Y:S01]  /*8580*/  MUFU.EX2 R181, R4 ;  /* 0x0000000400b57308 */ /* 0x0002e20000000800 */
        /* <DEDUP_REMOVED lines=8> */
[----:B-1----:R-:W-:Y:S01]  /*8610*/  IADD3 R4, -R19, 0xb, RZ ;  /* 0x0000000b13047810 */ /* 0x002fe20007ffe1ff */
[--C-:B------:R-:W-:Y:S01]  /*8620*/  FFMA.FTZ R190, R190, UR10, -R189.reuse ;  /* 0x0000000abebe7c23 */ /* 0x100fe200080108bd */
[--C-:B------:R-:W-:Y:S01]  /*8630*/  FFMA.FTZ R191, R191, UR10, -R189.reuse ;  /* 0x0000000abfbf7c23 */ /* 0x100fe200080108bd */
[--C-:B------:R-:W-:Y:S01]  /*8640*/  FFMA.FTZ R194, R194, UR10, -R189.reuse ;  /* 0x0000000ac2c27c23 */ /* 0x100fe200080108bd */
[--C-:B------:R-:W-:Y:S01]  /*8650*/  FFMA.FTZ R195, R195, UR10, -R189.reuse ;  /* 0x0000000ac3c37c23 */ /* 0x100fe200080108bd */
[----:B------:R1:W-:Y:S06]  /*8660*/  BAR.ARV R4, 0x100 ;  /* 0x000400040000751d */ /* 0x0003ec0000002000 */
[----:B------:R4:W-:Y:S01]  /*8670*/  @!P0 SYNCS.ARRIVE.TRANS64.RED.A1T0 RZ, [R154+URZ], RZ ;  /* 0x000000ff9aff89a7 */ /* 0x0009e2000810043f */
[----:B------:R-:W-:Y:S01]  /*8680*/  MUFU.EX2 R165, R165 ;  /* 0x000000a500a57308 */ /* 0x000fe20000000800 */
[--C-:B------:R-:W-:Y:S01]  /*8690*/  FFMA.FTZ R198, R198, UR10, -R189.reuse ;  /* 0x0000000ac6c67c23 */ /* 0x100fe200080108bd */
[----:B------:R-:W-:Y:S01]  /*86a0*/  FFMA.FTZ R199, R199, UR10, -R189 ;  /* 0x0000000ac7c77c23 */ /* 0x000fe200080108bd */
[----:B--2---:R-:W-:Y:S01]  /*86b0*/  F2FP.F16.F32.PACK_AB R162, R153, R22 ;  /* 0x0000001699a2723e */ /* 0x004fe200000000ff */
[-C--:B---3--:R-:W-:Y:S01]  /*86c0*/  FMUL.FTZ R26, R26, R181.reuse ;  /* 0x000000b51a1a7220 */ /* 0x088fe20000410000 */
[----:B------:R-:W-:Y:S01]  /*86d0*/  F2FP.F16.F32.PACK_AB R158, R21, R20 ;  /* 0x00000014159e723e */ /* 0x000fe200000000ff */
[----:B------:R-:W-:Y:S01]  /*86e0*/  FMUL.FTZ R27, R27, R181 ;  /* 0x000000b51b1b7220 */ /* 0x000fe20000410000 */
[C---:B----4-:R-:W-:Y:S01]  /*86f0*/  FADD.FTZ R154, R152.reuse, R3 ;  /* 0x00000003989a7221 */ /* 0x050fe20000010000 */
[----:B------:R-:W2:Y:S01]  /*8700*/  MUFU.EX2 R188, R188 ;  /* 0x000000bc00bc7308 */ /* 0x000ea20000000800 */
[----:B------:R-:W-:Y:S01]  /*8710*/  F2FP.F16.F32.PACK_AB R152, R152, R11 ;  /* 0x0000000b9898723e */ /* 0x000fe200000000ff */
[-C--:B------:R-:W-:Y:S01]  /*8720*/  FMUL.FTZ R30, R30, R181.reuse ;  /* 0x000000b51e1e7220 */ /* 0x080fe20000410000 */
[----:B------:R-:W-:Y:S01]  /*8730*/  FADD.FTZ R3, R13, R154 ;  /* 0x0000009a0d037221 */ /* 0x000fe20000010000 */
[-C--:B------:R-:W-:Y:S01]  /*8740*/  FMUL.FTZ R31, R31, R181.reuse ;  /* 0x000000b51f1f7220 */ /* 0x080fe20000410000 */
[-C--:B------:R-:W-:Y:S01]  /*8750*/  FMUL.FTZ R34, R34, R181.reuse ;  /* 0x000000b522227220 */ /* 0x080fe20000410000 */
[-C--:B------:R-:W-:Y:S01]  /*8760*/  FMUL.FTZ R35, R35, R181.reuse ;  /* 0x000000b523237220 */ /* 0x080fe20000410000 */
[----:B------:R-:W-:Y:S01]  /*8770*/  FADD.FTZ R3, R14, R3 ;  /* 0x000000030e037221 */ /* 0x000fe20000010000 */
[----:B------:R-:W-:Y:S01]  /*8780*/  MUFU.EX2 R172, R172 ;  /* 0x000000ac00ac7308 */ /* 0x000fe20000000800 */
[-C--:B------:R-:W-:Y:S01]  /*8790*/  FMUL.FTZ R38, R38, R181.reuse ;  /* 0x000000b526267220 */ /* 0x080fe20000410000 */
[-C--:B------:R-:W-:Y:S01]  /*87a0*/  FMUL.FTZ R39, R39, R181.reuse ;  /* 0x000000b527277220 */ /* 0x080fe20000410000 */
[----:B------:R-:W-:Y:S01]  /*87b0*/  FADD.FTZ R154, R156, R3 ;  /* 0x000000039c9a7221 */ /* 0x000fe20000010000 */
[----:B------:R-:W-:Y:S01]  /*87c0*/  F2FP.F16.F32.PACK_AB R156, R15, R156 ;  /* 0x0000009c0f9c723e */ /* 0x000fe200000000ff */
[-C--:B------:R-:W-:Y:S01]  /*87d0*/  FMUL.FTZ R42, R42, R181.reuse ;  /* 0x000000b52a2a7220 */ /* 0x080fe20000410000 */
[-C--:B------:R-:W-:Y:S01]  /*87e0*/  FMUL.FTZ R43, R43, R181.reuse ;  /* 0x000000b52b2b7220 */ /* 0x080fe20000410000 */
[----:B------:R-:W-:Y:S01]  /*87f0*/  FADD.FTZ R3, R15, R154 ;  /* 0x0000009a0f037221 */ /* 0x000fe20000010000 */
[----:B------:R-:W3:Y:S01]  /*8800*/  MUFU.EX2 R155, R155 ;  /* 0x0000009b009b7308 */ /* 0x000ee20000000800 */
[----:B--2---:R-:W-:Y:S01]  /*8810*/  FFMA.FTZ R2, R181, R2, R188 ;  /* 0x00000002b5027223 */ /* 0x004fe200000100bc */
[-C--:B------:R-:W-:Y:S01]  /*8820*/  FMUL.FTZ R46, R46, R181.reuse ;  /* 0x000000b52e2e7220 */ /* 0x080fe20000410000 */
[----:B------:R-:W-:Y:S01]  /*8830*/  FADD.FTZ R154, R20, R3 ;  /* 0x00000003149a7221 */ /* 0x000fe20000010000 */
[-C--:B------:R-:W-:Y:S01]  /*8840*/  FMUL.FTZ R47, R47, R181.reuse ;  /* 0x000000b52f2f7220 */ /* 0x080fe20000410000 */
[-C--:B------:R-:W-:Y:S01]  /*8850*/  FMUL.FTZ R50, R50, R181.reuse ;  /* 0x000000b532327220 */ /* 0x080fe20000410000 */
[-C--:B------:R-:W-:Y:S01]  /*8860*/  FMUL.FTZ R51, R51, R181.reuse ;  /* 0x000000b533337220 */ /* 0x080fe20000410000 */
[----:B------:R-:W-:Y:S01]  /*8870*/  FADD.FTZ R3, R21, R154 ;  /* 0x0000009a15037221 */ /* 0x000fe20000010000 */
[----:B------:R-:W2:Y:S01]  /*8880*/  MUFU.EX2 R169, R169 ;  /* 0x000000a900a97308 */ /* 0x000ea20000000800 */
[-C--:B------:R-:W-:Y:S01]  /*8890*/  FMUL.FTZ R54, R54, R181.reuse ;  /* 0x000000b536367220 */ /* 0x080fe20000410000 */
[-C--:B------:R-:W-:Y:S01]  /*88a0*/  FMUL.FTZ R55, R55, R181.reuse ;  /* 0x000000b537377220 */ /* 0x080fe20000410000 */
[----:B------:R-:W-:Y:S01]  /*88b0*/  FADD.FTZ R154, R160, R3 ;  /* 0x00000003a09a7221 */ /* 0x000fe20000010000 */
[----:B------:R-:W-:Y:S01]  /*88c0*/  F2FP.F16.F32.PACK_AB R160, R23, R160 ;  /* 0x000000a017a0723e */ /* 0x000fe200000000ff */
[-C--:B------:R-:W-:Y:S01]  /*88d0*/  FMUL.FTZ R58, R58, R181.reuse ;  /* 0x000000b53a3a7220 */ /* 0x080fe20000410000 */
[-C--:B------:R-:W-:Y:S01]  /*88e0*/  FMUL.FTZ R59, R59, R181.reuse ;  /* 0x000000b53b3b7220 */ /* 0x080fe20000410000 */
[----:B------:R-:W-:Y:S01]  /*88f0*/  FADD.FTZ R3, R23, R154 ;  /* 0x0000009a17037221 */ /* 0x000fe20000010000 */
[----:B------:R-:W4:Y:S01]  /*8900*/  MUFU.EX2 R185, R185 ;  /* 0x000000b900b97308 */ /* 0x000f220000000800 */
[----:B---3--:R-:W-:Y:S01]  /*8910*/  FADD.FTZ R2, R155, R2 ;  /* 0x000000029b027221 */ /* 0x008fe20000010000 */
[-C--:B------:R-:W-:Y:S01]  /*8920*/  FMUL.FTZ R62, R62, R181.reuse ;  /* 0x000000b53e3e7220 */ /* 0x080fe20000410000 */
[----:B------:R-:W-:Y:S01]  /*8930*/  FADD.FTZ R154, R22, R3 ;  /* 0x00000003169a7221 */ /* 0x000fe20000010000 */
[-C--:B------:R-:W-:Y:S01]  /*8940*/  FMUL.FTZ R63, R63, R181.reuse ;  /* 0x000000b53f3f7220 */ /* 0x080fe20000410000 */
[-C--:B------:R-:W-:Y:S01]  /*8950*/  FMUL.FTZ R66, R66, R181.reuse ;  /* 0x000000b542427220 */ /* 0x080fe20000410000 */
[-C--:B------:R-:W-:Y:S01]  /*8960*/  FMUL.FTZ R67, R67, R181.reuse ;  /* 0x000000b543437220 */ /* 0x080fe20000410000 */
[----:B------:R-:W-:Y:S01]  /*8970*/  FADD.FTZ R3, R153, R154 ;  /* 0x0000009a99037221 */ /* 0x000fe20000010000 */
[----:B------:R-:W3:Y:S01]  /*8980*/  MUFU.EX2 R192, R192 ;  /* 0x000000c000c07308 */ /* 0x000ee20000000800 */
[----:B------:R-:W-:Y:S01]  /*8990*/  F2FP.F16.F32.PACK_AB R153, R155, R188 ;  /* 0x000000bc9b99723e */ /* 0x000fe200000000ff */
[-C--:B------:R-:W-:Y:S01]  /*89a0*/  FMUL.FTZ R70, R70, R181.reuse ;  /* 0x000000b546467220 */ /* 0x080fe20000410000 */
[----:B------:R-:W-:Y:S01]  /*89b0*/  FADD.FTZ R154, R164, R3 ;  /* 0x00000003a49a7221 */ /* 0x000fe20000010000 */
[----:B------:R-:W-:Y:S01]  /*89c0*/  F2FP.F16.F32.PACK_AB R164, R157, R164 ;  /* 0x000000a49da4723e */ /* 0x000fe200000000ff */
[-C--:B------:R-:W-:Y:S01]  /*89d0*/  FMUL.FTZ R71, R71, R181.reuse ;  /* 0x000000b547477220 */ /* 0x080fe20000410000 */
[-C--:B------:R-:W-:Y:S01]  /*89e0*/  FMUL.FTZ R74, R74, R181.reuse ;  /* 0x000000b54a4a7220 */ /* 0x080fe20000410000 */
[----:B------:R-:W-:Y:S01]  /*89f0*/  FADD.FTZ R154, R157, R154 ;  /* 0x0000009a9d9a7221 */ /* 0x000fe20000010000 */
[----:B------:R5:W-:Y:S01]  /*8a00*/  MUFU.EX2 R177, R196 ;  /* 0x000000c400b17308 */ /* 0x000be20000000800 */
[-C--:B------:R-:W-:Y:S01]  /*8a10*/  FMUL.FTZ R75, R75, R181.reuse ;  /* 0x000000b54b4b7220 */ /* 0x080fe20000410000 */
[-C--:B------:R-:W-:Y:S01]  /*8a20*/  FMUL.FTZ R78, R78, R181.reuse ;  /* 0x000000b54e4e7220 */ /* 0x080fe20000410000 */
[----:B------:R-:W-:Y:S01]  /*8a30*/  FADD.FTZ R3, R161, R154 ;  /* 0x0000009aa1037221 */ /* 0x000fe20000010000 */
[-C--:B------:R-:W-:Y:S01]  /*8a40*/  FMUL.FTZ R79, R79, R181.reuse ;  /* 0x000000b54f4f7220 */ /* 0x080fe20000410000 */
[-C--:B------:R-:W-:Y:S01]  /*8a50*/  FMUL.FTZ R82, R82, R181.reuse ;  /* 0x000000b552527220 */ /* 0x080fe20000410000 */
[----:B------:R-:W-:Y:S01]  /*8a60*/  FMUL.FTZ R83, R83, R181 ;  /* 0x000000b553537220 */ /* 0x000fe20000410000 */
[----:B------:R-:W-:Y:S01]  /*8a70*/  FADD.FTZ R154, R168, R3 ;  /* 0x00000003a89a7221 */ /* 0x000fe20000010000 */
[----:B------:R-:W0:Y:S01]  /*8a80*/  MUFU.EX2 R159, R159 ;  /* 0x0000009f009f7308 */ /* 0x000e220000000800 */
[--C-:B-----5:R-:W-:Y:S01]  /*8a90*/  FFMA.FTZ R196, R163, UR10, -R189.reuse ;  /* 0x0000000aa3c47c23 */ /* 0x120fe200080108bd */
[----:B------:R-:W-:Y:S01]  /*8aa0*/  FFMA.FTZ R163, R166, UR10, -R189 ;  /* 0x0000000aa6a37c23 */ /* 0x000fe200080108bd */
[----:B------:R-:W-:Y:S01]  /*8ab0*/  FADD.FTZ R3, R165, R154 ;  /* 0x0000009aa5037221 */ /* 0x000fe20000010000 */
[----:B------:R-:W-:Y:S01]  /*8ac0*/  F2FP.F16.F32.PACK_AB R166, R168, R161 ;  /* 0x000000a1a8a6723e */ /* 0x000fe200000000ff */
[----:B------:R-:W-:Y:S01]  /*8ad0*/  FMUL.FTZ R86, R86, R181 ;  /* 0x000000b556567220 */ /* 0x000fe20000410000 */
[C---:B------:R-:W-:Y:S01]  /*8ae0*/  F2FP.F16.F32.PACK_AB R168, R172.reuse, R165 ;  /* 0x000000a5aca8723e */ /* 0x040fe200000000ff */
[----:B------:R-:W-:Y:S01]  /*8af0*/  FADD.FTZ R154, R172, R3 ;  /* 0x00000003ac9a7221 */ /* 0x000fe20000010000 */
[----:B------:R-:W5:Y:S01]  /*8b00*/  MUFU.EX2 R196, R196 ;  /* 0x000000c400c47308 */ /* 0x000f620000000800 */
[-C--:B------:R-:W-:Y:S01]  /*8b10*/  FMUL.FTZ R87, R87, R181.reuse ;  /* 0x000000b557577220 */ /* 0x080fe20000410000 */
[----:B------:R-:W-:Y:S01]  /*8b20*/  FMUL.FTZ R90, R90, R181 ;  /* 0x000000b55a5a7220 */ /* 0x000fe20000410000 */
[----:B--2---:R-:W-:Y:S01]  /*8b30*/  FADD.FTZ R3, R169, R154 ;  /* 0x0000009aa9037221 */ /* 0x004fe20000010000 */
[----:B------:R-:W-:Y:S01]  /*8b40*/  F2FP.F16.F32.PACK_AB R154, R14, R13 ;  /* 0x0000000d0e9a723e */ /* 0x000fe200000000ff */
[----:B----4-:R-:W-:Y:S01]  /*8b50*/  FADD.FTZ R13, R185, R2 ;  /* 0x00000002b90d7221 */ /* 0x010fe20000010000 */
[-C--:B------:R-:W-:Y:S01]  /*8b60*/  FMUL.FTZ R91, R91, R181.reuse ;  /* 0x000000b55b5b7220 */ /* 0x080fe20000410000 */
[-C--:B------:R-:W-:Y:S01]  /*8b70*/  FMUL.FTZ R94, R94, R181.reuse ;  /* 0x000000b55e5e7220 */ /* 0x080fe20000410000 */
[----:B------:R-:W2:Y:S01]  /*8b80*/  MUFU.EX2 R163, R163 ;  /* 0x000000a300a37308 */ /* 0x000ea20000000800 */
[----:B---3--:R-:W-:Y:S01]  /*8b90*/  FADD.FTZ R2, R192, R13 ;  /* 0x0000000dc0027221 */ /* 0x008fe20000010000 */
[-C--:B------:R-:W-:Y:S01]  /*8ba0*/  FMUL.FTZ R95, R95, R181.reuse ;  /* 0x000000b55f5f7220 */ /* 0x080fe20000410000 */
[-C--:B------:R-:W-:Y:S01]  /*8bb0*/  FMUL.FTZ R98, R98, R181.reuse ;  /* 0x000000b562627220 */ /* 0x080fe20000410000 */
[-C--:B------:R-:W-:Y:S01]  /*8bc0*/  FMUL.FTZ R99, R99, R181.reuse ;  /* 0x000000b563637220 */ /* 0x080fe20000410000 */
[----:B0-----:R-:W-:Y:S01]  /*8bd0*/  FADD.FTZ R13, R159, R2 ;  /* 0x000000029f0d7221 */ /* 0x001fe20000010000 */
[-C--:B------:R-:W-:Y:S01]  /*8be0*/  FMUL.FTZ R102, R102, R181.reuse ;  /* 0x000000b566667220 */ /* 0x080fe20000410000 */
[----:B------:R-:W-:Y:S01]  /*8bf0*/  FMUL.FTZ R103, R103, R181 ;  /* 0x000000b567677220 */ /* 0x000fe20000410000 */
[----:B------:R-:W0:Y:S01]  /*8c00*/  MUFU.EX2 R200, R200 ;  /* 0x000000c800c87308 */ /* 0x000e220000000800 */
[C---:B-----5:R-:W-:Y:S01]  /*8c10*/  FADD.FTZ R2, R196.reuse, R13 ;  /* 0x0000000dc4027221 */ /* 0x060fe20000010000 */
        /* <DEDUP_REMOVED lines=13> */
[----:B------:R-:W-:Y:S01]  /*8cf0*/  FMUL.FTZ R126, R126, R181 ;  /* 0x000000b57e7e7220 */ /* 0x000fe20000410000 */
[----:B------:R-:W2:Y:S01]  /*8d00*/  MUFU.EX2 R202, R202 ;  /* 0x000000ca00ca7308 */ /* 0x000ea20000000800 */
[C---:B0-----:R-:W-:Y:S01]  /*8d10*/  FADD.FTZ R2, R200.reuse, R13 ;  /* 0x0000000dc8027221 */ /* 0x041fe20000010000 */
[----:B------:R-:W-:Y:S01]  /*8d20*/  F2FP.F16.F32.PACK_AB R159, R200, R163 ;  /* 0x000000a3c89f723e */ /* 0x000fe200000000ff */
[-C--:B------:R-:W-:Y:S01]  /*8d30*/  FMUL.FTZ R127, R127, R181.reuse ;  /* 0x000000b57f7f7220 */ /* 0x080fe20000410000 */
[-C--:B------:R-:W-:Y:S01]  /*8d40*/  FMUL.FTZ R130, R130, R181.reuse ;  /* 0x000000b582827220 */ /* 0x080fe20000410000 */
[-C--:B------:R-:W-:Y:S01]  /*8d50*/  FMUL.FTZ R131, R131, R181.reuse ;  /* 0x000000b583837220 */ /* 0x080fe20000410000 */
[-C--:B------:R-:W-:Y:S01]  /*8d60*/  FMUL.FTZ R134, R134, R181.reuse ;  /* 0x000000b586867220 */ /* 0x080fe20000410000 */
[-C--:B------:R-:W-:Y:S01]  /*8d70*/  FMUL.FTZ R135, R135, R181.reuse ;  /* 0x000000b587877220 */ /* 0x080fe20000410000 */
[----:B------:R-:W0:Y:S01]  /*8d80*/  MUFU.EX2 R171, R171 ;  /* 0x000000ab00ab7308 */ /* 0x000e220000000800 */
[----:B---3--:R-:W-:Y:S01]  /*8d90*/  FADD.FTZ R13, R167, R2 ;  /* 0x00000002a70d7221 */ /* 0x008fe20000010000 */
[-C--:B------:R-:W-:Y:S01]  /*8da0*/  FMUL.FTZ R138, R138, R181.reuse ;  /* 0x000000b58a8a7220 */ /* 0x080fe20000410000 */
[-C--:B------:R-:W-:Y:S01]  /*8db0*/  FMUL.FTZ R139, R139, R181.reuse ;  /* 0x000000b58b8b7220 */ /* 0x080fe20000410000 */
[-C--:B------:R-:W-:Y:S01]  /*8dc0*/  FMUL.FTZ R142, R142, R181.reuse ;  /* 0x000000b58e8e7220 */ /* 0x080fe20000410000 */
[-C--:B------:R-:W-:Y:S01]  /*8dd0*/  FMUL.FTZ R143, R143, R181.reuse ;  /* 0x000000b58f8f7220 */ /* 0x080fe20000410000 */
[-C--:B------:R-:W-:Y:S01]  /*8de0*/  FMUL.FTZ R146, R146, R181.reuse ;  /* 0x000000b592927220 */ /* 0x080fe20000410000 */
[----:B------:R-:W-:Y:S01]  /*8df0*/  FMUL.FTZ R147, R147, R181 ;  /* 0x000000b593937220 */ /* 0x000fe20000410000 */
[----:B------:R-:W3:Y:S01]  /*8e00*/  MUFU.EX2 R204, R204 ;  /* 0x000000cc00cc7308 */ /* 0x000ee20000000800 */
[C---:B--2---:R-:W-:Y:S01]  /*8e10*/  FADD.FTZ R2, R202.reuse, R13 ;  /* 0x0000000dca027221 */ /* 0x044fe20000010000 */
[----:B------:R-:W-:Y:S01]  /*8e20*/  F2FP.F16.F32.PACK_AB R161, R202, R167 ;  /* 0x000000a7caa1723e */ /* 0x000fe200000000ff */
[-C--:B------:R-:W-:Y:S01]  /*8e30*/  FMUL.FTZ R150, R150, R181.reuse ;  /* 0x000000b596967220 */ /* 0x080fe20000410000 */
[----:B------:R-:W-:Y:S01]  /*8e40*/  FMUL.FTZ R151, R151, R181 ;  /* 0x000000b597977220 */ /* 0x000fe20000410000 */
[----:B------:R-:W-:-:S03]  /*8e50*/  F2FP.F16.F32.PACK_AB R155, R192, R185 ;  /* 0x000000b9c09b723e */ /* 0x000fc600000000ff */
[----:B------:R-:W2:Y:S01]  /*8e60*/  MUFU.EX2 R175, R175 ;  /* 0x000000af00af7308 */ /* 0x000ea20000000800 */
[----:B0-----:R-:W-:-:S07]  /*8e70*/  FADD.FTZ R13, R171, R2 ;  /* 0x00000002ab0d7221 */ /* 0x001fce0000010000 */
[----:B------:R-:W0:Y:S01]  /*8e80*/  MUFU.EX2 R178, R178 ;  /* 0x000000b200b27308 */ /* 0x000e220000000800 */
[C---:B---3--:R-:W-:Y:S01]  /*8e90*/  FADD.FTZ R2, R204.reuse, R13 ;  /* 0x0000000dcc027221 */ /* 0x048fe20000010000 */
[----:B------:R-:W-:-:S06]  /*8ea0*/  F2FP.F16.F32.PACK_AB R163, R204, R171 ;  /* 0x000000abcca3723e */ /* 0x000fcc00000000ff */
[----:B------:R-:W3:Y:S01]  /*8eb0*/  MUFU.EX2 R182, R182 ;  /* 0x000000b600b67308 */ /* 0x000ee20000000800 */
[----:B--2---:R-:W-:-:S07]  /*8ec0*/  FADD.FTZ R13, R175, R2 ;  /* 0x00000002af0d7221 */ /* 0x004fce0000010000 */
[----:B------:R-:W2:Y:S01]  /*8ed0*/  MUFU.EX2 R183, R183 ;  /* 0x000000b700b77308 */ /* 0x000ea20000000800 */
[C---:B0-----:R-:W-:Y:S01]  /*8ee0*/  FADD.FTZ R13, R178.reuse, R13 ;  /* 0x0000000db20d7221 */ /* 0x041fe20000010000 */
[----:B------:R-:W-:-:S06]  /*8ef0*/  F2FP.F16.F32.PACK_AB R165, R178, R175 ;  /* 0x000000afb2a5723e */ /* 0x000fcc00000000ff */
[----:B------:R-:W0:Y:S01]  /*8f00*/  MUFU.EX2 R176, R176 ;  /* 0x000000b000b07308 */ /* 0x000e220000000800 */
[----:B---3--:R-:W-:-:S07]  /*8f10*/  FADD.FTZ R2, R182, R13 ;  /* 0x0000000db6027221 */ /* 0x008fce0000010000 */
[----:B------:R-:W3:Y:S01]  /*8f20*/  MUFU.EX2 R186, R186 ;  /* 0x000000ba00ba7308 */ /* 0x000ee20000000800 */
[C---:B--2---:R-:W-:Y:S01]  /*8f30*/  FADD.FTZ R13, R183.reuse, R2 ;  /* 0x00000002b70d7221 */ /* 0x044fe20000010000 */
[----:B------:R-:W-:-:S06]  /*8f40*/  F2FP.F16.F32.PACK_AB R167, R183, R182 ;  /* 0x000000b6b7a7723e */ /* 0x000fcc00000000ff */
[----:B------:R-:W2:Y:S01]  /*8f50*/  MUFU.EX2 R173, R173 ;  /* 0x000000ad00ad7308 */ /* 0x000ea20000000800 */
[C---:B0-----:R-:W-:Y:S01]  /*8f60*/  FADD.FTZ R12, R176.reuse, R3 ;  /* 0x00000003b00c7221 */ /* 0x041fe20000010000 */
[----:B------:R-:W-:-:S06]  /*8f70*/  F2FP.F16.F32.PACK_AB R170, R176, R169 ;  /* 0x000000a9b0aa723e */ /* 0x000fcc00000000ff */
[----:B------:R-:W0:Y:S01]  /*8f80*/  MUFU.EX2 R187, R187 ;  /* 0x000000bb00bb7308 */ /* 0x000e220000000800 */
[----:B---3--:R-:W-:-:S07]  /*8f90*/  FADD.FTZ R2, R186, R13 ;  /* 0x0000000dba027221 */ /* 0x008fce0000010000 */
        /* <DEDUP_REMOVED lines=11> */
[----:B0-----:R-:W-:-:S07]  /*9050*/  FADD.FTZ R13, R11, R2 ;  /* 0x000000020b0d7221 */ /* 0x001fce0000010000 */
[----:B------:R-:W0:Y:S01]  /*9060*/  MUFU.EX2 R198, R198 ;  /* 0x000000c600c67308 */ /* 0x000e220000000800 */
[C---:B---3--:R-:W-:Y:S01]  /*9070*/  FADD.FTZ R14, R180.reuse, R3 ;  /* 0x00000003b40e7221 */ /* 0x048fe20000010000 */
[----:B------:R-:W-:-:S03]  /*9080*/  F2FP.F16.F32.PACK_AB R172, R180, R173 ;  /* 0x000000adb4ac723e */ /* 0x000fc600000000ff */
[----:B------:R-:W-:-:S03]  /*9090*/  FADD.FTZ R3, R177, R14 ;  /* 0x0000000eb1037221 */ /* 0x000fc60000010000 */
[----:B------:R-:W3:Y:S01]  /*90a0*/  MUFU.EX2 R184, R184 ;  /* 0x000000b800b87308 */ /* 0x000ee20000000800 */
[C---:B--2---:R-:W-:Y:S01]  /*90b0*/  FADD.FTZ R13, R12.reuse, R13 ;  /* 0x0000000d0c0d7221 */ /* 0x044fe20000010000 */
[----:B------:R-:W-:-:S06]  /*90c0*/  F2FP.F16.F32.PACK_AB R173, R12, R11 ;  /* 0x0000000b0cad723e */ /* 0x000fcc00000000ff */
[----:B------:R-:W2:Y:S01]  /*90d0*/  MUFU.EX2 R199, R199 ;  /* 0x000000c700c77308 */ /* 0x000ea20000000800 */
[----:B0-----:R-:W-:Y:S01]  /*90e0*/  FADD.FTZ R2, R198, R13 ;  /* 0x0000000dc6027221 */ /* 0x001fe20000010000 */
[C---:B---3--:R-:W-:Y:S01]  /*90f0*/  FADD.FTZ R3, R184.reuse, R3 ;  /* 0x00000003b8037221 */ /* 0x048fe20000010000 */
[----:B------:R-:W-:Y:S02]  /*9100*/  F2FP.F16.F32.PACK_AB R174, R184, R177 ;  /* 0x000000b1b8ae723e */ /* 0x000fe400000000ff */
[C---:B--2---:R-:W-:Y:S01]  /*9110*/  FADD.FTZ R2, R199.reuse, R2 ;  /* 0x00000002c7027221 */ /* 0x044fe20000010000 */
[----:B------:R-:W-:Y:S01]  /*9120*/  F2FP.F16.F32.PACK_AB R175, R199, R198 ;  /* 0x000000c6c7af723e */ /* 0x000fe200000000ff */
[----:B-1----:R-:W-:Y:S06]  /*9130*/  @P2 BRA `(.L_x_1870) ;  /* 0x0000000000042947 */ /* 0x002fec0003800000 */
[----:B------:R-:W-:Y:S01]  /*9140*/  BPT.TRAP 0x1 ;  /* 0x000000040000795c */ /* 0x000fe20000300000 */
.L_x_1870:
[----:B------:R-:W-:Y:S01]  /*9150*/  PLOP3.LUT P3, PT, PT, PT, UP0, 0x40, 0x0 ;  /* 0x000000000000781c */ /* 0x000fe20003f6e808 */
[----:B------:R0:W1:-:S12]  /*9160*/  SYNCS.PHASECHK.TRANS64.TRYWAIT P2, [UR27+0x22850], R8 ;  /* 0x02285008ff0075a7 */ /* 0x000058000804015b */
[----:B0-----:R-:W-:Y:S05]  /*9170*/  @P3 BRA `(.L_x_1871) ;  /* 0x0000000000043947 */ /* 0x001fea0003800000 */
[----:B------:R-:W-:Y:S01]  /*9180*/  BPT.TRAP 0x1 ;  /* 0x000000040000795c */ /* 0x000fe20000300000 */
.L_x_1871:
[----:B-1----:R-:W-:Y:S05]  /*9190*/  @P2 BRA `(.L_x_1872) ;  /* 0x0000000000082947 */ /* 0x002fea0003800000 */
[----:B------:R-:W0:Y:S02]  /*91a0*/  SYNCS.PHASECHK.TRANS64.TRYWAIT P2, [UR27+0x22850], R8 ;  /* 0x02285008ff0075a7 */ /* 0x000e24000804015b */
[----:B0-----:R-:W-:Y:S05]  /*91b0*/  @!P2 BRA `(.L_x_1873) ;  /* 0x000000a000d4a947 */ /* 0x001fea0003800000 */
.L_x_1872:
[----:B------:R1:W-:Y:S01]  /*91c0*/  BAR.SYNC.DEFER_BLOCKING R7, 0x100 ;  /* 0x000400070000751d */ /* 0x0003e20000010000 */
[----:B------:R-:W-:Y:S01]  /*91d0*/  UIMAD UR11, UR4, 0xc00, UR24 ;  /* 0x00000c00040b78a4 */ /* 0x000fe2000f8e0218 */
[----:B0-----:R-:W-:Y:S02]  /*91e0*/  @!P0 VIADD R179, R179, 0x22860 ;  /* 0x00022860b3b38836 */ /* 0x001fe40000000000 */
[----:B------:R-:W-:Y:S02]  /*91f0*/  IMAD.MOV.U32 R201, RZ, RZ, R10 ;  /* 0x000000ffffc97224 */ /* 0x000fe400078e000a */
[----:B------:R-:W-:Y:S01]  /*9200*/  UMOV UR15, 0x40000040 ;  /* 0x40000040000f7882 */ /* 0x000fe20000000000 */
[----:B------:R-:W-:Y:S01]  /*9210*/  @!P0 PRMT R179, RZ, 0x654, R179 ;  /* 0x00000654ffb38816 */ /* 0x000fe200000000b3 */
[----:B------:R-:W-:Y:S01]  /*9220*/  UMOV UR14, UR11 ;  /* 0x0000000b000e7c82 */ /* 0x000fe20008000000 */
        /* <DEDUP_REMOVED lines=36> */
.L_x_1865:
[----:B------:R-:W-:-:S13]  /*9470*/  ISETP.GE.AND P1, PT, R9, UR37, PT ;  /* 0x0000002509007c0c */ /* 0x000fda000bf26270 */
[----:B------:R-:W-:Y:S05]  /*9480*/  @!P1 BRA `(.L_x_1875) ;  /* 0x0000002c00f49947 */ /* 0x000fea0003800000 */
[----:B------:R-:W-:Y:S01]  /*9490*/  IMAD.MOV.U32 R13, RZ, RZ, R10 ;  /* 0x000000ffff0d7224 */ /* 0x000fe200078e000a */
[----:B------:R-:W-:Y:S01]  /*94a0*/  ULDC UR26, c[0x0][0x9e4] ;  /* 0x00027900001a7ab9 */ /* 0x000fe20000000800 */
[----:B--2---:R-:W-:Y:S01]  /*94b0*/  IMAD.MOV.U32 R12, RZ, RZ, R0 ;  /* 0x000000ffff0c7224 */ /* 0x004fe200078e0000 */
[----:B------:R-:W-:Y:S01]  /*94c0*/  ULDC UR27, c[0x0][0x288] ;  /* 0x0000a200001b7ab9 */ /* 0x000fe20000000800 */
[----:B------:R-:W-:Y:S01]  /*94d0*/  ULDC UR28, c[0x0][0x2f0] ;  /* 0x0000bc00001c7ab9 */ /* 0x000fe20000000800 */
[----:B------:R-:W-:Y:S01]  /*94e0*/  ULDC UR25, c[0x0][0x988] ;  /* 0x0002620000197ab9 */ /* 0x000fe20000000800 */
[----:B------:R-:W-:-:S05]  /*94f0*/  ULDC UR29, c[0x0][0x9e0] ;  /* 0x00027800001d7ab9 */ /* 0x000fca0000000800 */
.L_x_1892:
[----:B------:R-:W-:Y:S01]  /*9500*/  UIADD3 UR4, UR4, 0x1, URZ ;  /* 0x0000000104047890 */ /* 0x000fe2000fffe03f */
[----:B------:R-:W-:-:S03]  /*9510*/  PLOP3.LUT P1, PT, PT, PT, UP0, 0x40, 0x0 ;  /* 0x000000000000781c */ /* 0x000fc60003f2e808 */
[----:B------:R-:W-:-:S04]  /*9520*/  UISETP.NE.AND UP3, UPT, UR4, 0x2, UPT ;  /* 0x000000020400788c */ /* 0x000fc8000bf65270 */
[----:B------:R-:W-:Y:S02]  /*9530*/  USEL UR10, URZ, 0x1, UP3 ;  /* 0x000000013f0a7887 */ /* 0x000fe40009800000 */
[----:B------:R-:W-:Y:S02]  /*9540*/  USEL UR4, UR4, URZ, UP3 ;  /* 0x0000003f04047287 */ /* 0x000fe40009800000 */
[----:B------:R-:W-:Y:S02]  /*9550*/  ULOP3.LUT UR5, UR5, UR10, URZ, 0x3c, !UPT ;  /* 0x0000000a05057292 */ /* 0x000fe4000f8e3c3f */
[----:B0--3--:R-:W-:Y:S10]  /*9560*/  @P1 BRA `(.L_x_1876) ;  /* 0x0000000000041947 */ /* 0x009ff40003800000 */
[----:B------:R-:W-:Y:S01]  /*9570*/  BPT.TRAP 0x1 ;  /* 0x000000040000795c */ /* 0x000fe20000300000 */
.L_x_1876:
[----:B------:R-:W-:Y:S01]  /*9580*/  PLOP3.LUT P2, PT, PT, PT, UP0, 0x40, 0x0 ;  /* 0x000000000000781c */ /* 0x000fe20003f4e808 */
[----:B------:R-:W-:Y:S01]  /*9590*/  ULEA UR30, UR4, UR38, 0x3 ;  /* 0x00000026041e7291 */ /* 0x000fe2000f8e183f */
[----:B------:R-:W-:-:S05]  /*95a0*/  IMAD.U32 R11, RZ, RZ, UR5 ;  /* 0x00000005ff0b7e24 */ /* 0x000fca000f8e00ff */
[----:B------:R-:W-:-:S04]  /*95b0*/  SHF.L.U32 R11, R11, 0x1f, RZ ;  /* 0x0000001f0b0b7819 */ /* 0x000fc800000006ff */
[----:B------:R0:W2:Y:S02]  /*95c0*/  SYNCS.PHASECHK.TRANS64.TRYWAIT P1, [UR30+0x22830], R11 ;  /* 0x0228300bff0075a7 */ /* 0x0000a4000802015e */
[----:B------:R-:W-:Y:S05]  /*95d0*/  @P2 BRA `(.L_x_1877) ;  /* 0x0000000000042947 */ /* 0x000fea0003800000 */
[----:B------:R-:W-:Y:S01]  /*95e0*/  BPT.TRAP 0x1 ;  /* 0x000000040000795c */ /* 0x000fe20000300000 */
.L_x_1877:
[----:B--2---:R-:W-:Y:S05]  /*95f0*/  @P1 BRA `(.L_x_1878) ;  /* 0x0000000000081947 */ /* 0x004fea0003800000 */
[----:B------:R-:W2:Y:S02]  /*9600*/  SYNCS.PHASECHK.TRANS64.TRYWAIT P1, [UR30+0x22830], R11 ;  /* 0x0228300bff0075a7 */ /* 0x000ea4000802015e */
[----:B--2---:R-:W-:Y:S05]  /*9610*/  @!P1 BRA `(.L_x_1879) ;  /* 0x0000009c00d09947 */ /* 0x004fea0003800000 */
.L_x_1878:
[----:B------:R-:W-:Y:S01]  /*9620*/  UIMAD UR22, UR4, 0x300, UR6 ;  /* 0x00000300041678a4 */ /* 0x000fe2000f8e0206 */
[----:B-1----:R-:W-:Y:S01]  /*9630*/  WARPGROUP.ARRIVE ;  /* 0x00000000000079c5 */ /* 0x002fe20000000000 */
[----:B------:R-:W-:Y:S01]  /*9640*/  UMOV UR23, 0x40000040 ;  /* 0x4000004000177882 */ /* 0x000fe20000000000 */
[----:B------:R-:W-:Y:S01]  /*9650*/  UMOV UR11, 0x40000040 ;  /* 0x40000040000b7882 */ /* 0x000fe20000000000 */
[----:B------:R-:W-:Y:S01]  /*9660*/  UIADD3 UR10, UR22, 0x2, URZ ;  /* 0x00000002160a7890 */ /* 0x000fe2000fffe03f */
[----:B------:R-:W-:Y:S01]  /*9670*/  PLOP3.LUT P1, PT, PT, PT, UP1, 0x80, 0x0 ;  /* 0x000000000000781c */ /* 0x000fe20003f2f018 */
[----:B------:R-:W-:Y:S01]  /*9680*/  UIADD3 UR14, UR22, 0x4, URZ ;  /* 0x00000004160e7890 */ /* 0x000fe2000fffe03f */
[----:B------:R-:W-:Y:S01]  /*9690*/  PLOP3.LUT P2, PT, PT, PT, UP1, 0x80, 0x0 ;  /* 0x000000000000781c */ /* 0x000fe20003f4f018 */
[----:B------:R-:W-:Y:S01]  /*96a0*/  UMOV UR15, 0x40000040 ;  /* 0x40000040000f7882 */ /* 0x000fe20000000000 */
[----:B------:R-:W-:Y:S01]  /*96b0*/  HGMMA.64x96x16.F32 R152, gdesc[UR20], RZ, !UPT, gsb0 ;  /* 0x01600000149879f0 */ /* 0x000fe2000c0008ff */
[----:B------:R-:W-:Y:S01]  /*96c0*/  UIADD3 UR18, UR22, 0x6, URZ ;  /* 0x0000000616127890 */ /* 0x000fe2000fffe03f */
[----:B------:R-:W-:Y:S01]  /*96d0*/  IMAD.MOV.U32 R14, RZ, RZ, R6 ;  /* 0x000000ffff0e7224 */ /* 0x000fe200078e0006 */
[----:B------:R-:W-:Y:S01]  /*96e0*/  UMOV UR19, 0x40000040 ;  /* 0x4000004000137882 */ /* 0x000fe20000000000 */
[----:B------:R-:W-:-:S02]  /*96f0*/  IMAD.U32 R8, RZ, RZ, UR30 ;  /* 0x0000001eff087e24 */ /* 0x000fc4000f8e00ff */
[----:B------:R-:W-:-:S04]  /*9700*/  IMAD R201, R9, -0x60, RZ ;  /* 0xffffffa009c97824 */ /* 0x000fc800078e02ff */
[----:B------:R-:W-:-:S04]  /*9710*/  VIADD R10, R201, 0x1 ;  /* 0x00000001c90a7836 */ /* 0x000fc80000000000 */
[----:B------:R-:W-:Y:S01]  /*9720*/  IMAD R15, R5, -0x2, R10 ;  /* 0xfffffffe050f7824 */ /* 0x000fe200078e020a */
[----:B------:R-:W-:Y:S02]  /*9730*/  WARPGROUP.DEPBAR.LE gsb0, 0x0 ;  /* 0x00008000000079c5 */ /* 0x000fe40000010000 */
[----:B------:R-:W-:-:S06]  /*9740*/  WARPGROUP.ARRIVE ;  /* 0x00000000000079c5 */ /* 0x000fcc0000000000 */
[----:B------:R-:W-:Y:S01]  /*9750*/  HGMMA.64x96x16.F32 R152, gdesc[UR8], R152, gsb0 ;  /* 0x01600000089879f0 */ /* 0x000fe20008000898 */
[----:B------:R-:W-:Y:S02]  /*9760*/  @UP1 ULDC UR10, c[0x0][0x44c] ;  /* 0x00011300000a1ab9 */ /* 0x000fe40000000800 */
[----:B--2---:R-:W-:Y:S01]  /*9770*/  @P1 IMAD.HI.U32 R0, R6, UR10, RZ ;  /* 0x0000000a06001c27 */ /* 0x004fe2000f8e00ff */
[----:B------:R-:W-:Y:S01]  /*9780*/  @UP1 ULDC UR10, c[0x0][0x450] ;  /* 0x00011400000a1ab9 */ /* 0x000fe20000000800 */
[----:B------:R-:W-:-:S03]  /*9790*/  PLOP3.LUT P1, PT, PT, PT, UP2, 0x40, 0x0 ;  /* 0x000000000000781c */ /* 0x000fc60003f2e828 */
[----:B------:R-:W-:Y:S01]  /*97a0*/  @P2 SHF.R.U32.HI R14, RZ, UR10, R0 ;  /* 0x0000000aff0e2c19 */ /* 0x000fe20008011600 */
[----:B------:R-:W-:-:S04]  /*97b0*/  @!P0 VIADD R0, R8, 0x22840 ;  /* 0x0002284008008836 */ /* 0x000fc80000000000 */
[----:B------:R-:W1:Y:S01]  /*97c0*/  SHFL.IDX PT, R21, R14, RZ, 0x1c1f ;  /* 0x001c1fff0e157589 */ /* 0x000e6200000e0000 */
[----:B------:R-:W-:Y:S01]  /*97d0*/  @!P0 PRMT R0, RZ, 0x654, R0 ;  /* 0x00000654ff008816 */ /* 0x000fe20000000000 */
        /* <DEDUP_REMOVED lines=9> */
[----:B---3--:R-:W-:-:S05]  /*9870*/  IADD3 R0, R15, -UR27, R18 ;  /* 0x8000001b0f007c10 */ /* 0x008fca000fffe012 */
[C---:B------:R-:W-:Y:S02]  /*9880*/  VIADD R22, R0.reuse, UR29 ;  /* 0x0000001d00167c36 */ /* 0x040fe40008000000 */
[----:B------:R-:W-:Y:S02]  /*9890*/  VIADD R23, R0, UR7 ;  /* 0x0000000700177c36 */ /* 0x000fe40008000000 */
[----:B------:R-:W-:Y:S02]  /*98a0*/  VIADD R0, R15, 0xffffffff ;  /* 0xffffffff0f007836 */ /* 0x000fe40000000000 */
[--C-:B-1----:R-:W-:Y:S02]  /*98b0*/  IMAD.IADD R10, R22, 0x1, R21.reuse ;  /* 0x00000001160a7824 */ /* 0x102fe400078e0215 */
[----:B------:R-:W-:Y:S01]  /*98c0*/  IMAD.IADD R15, R23, 0x1, R21 ;  /* 0x00000001170f7824 */ /* 0x000fe200078e0215 */
[----:B--2---:R-:W-:Y:S06]  /*98d0*/  @P1 BRA `(.L_x_1880) ;  /* 0x0000000000581947 */ /* 0x004fec0003800000 */
        /* <DEDUP_REMOVED lines=13> */
.L_x_1882:
[----:B------:R-:W-:-:S05]  /*99b0*/  IMAD.U32 R200, RZ, RZ, UR26 ;  /* 0x0000001affc87e24 */ /* 0x000fca000f8e00ff */
[----:B------:R-:W-:-:S13]  /*99c0*/  ISETP.NE.AND P1, PT, R200, 0x1, PT ;  /* 0x00000001c800780c */ /* 0x000fda0003f25270 */
[----:B------:R-:W1:Y:S02]  /*99d0*/  @P1 LDC.64 R202, c[0x0][0x9e8] ;  /* 0x00027a00ffca1b82 */ /* 0x000e640000000a00 */
[----:B-1----:R-:W-:-:S05]  /*99e0*/  @P1 IMAD.HI.U32 R20, R21, R202, RZ ;  /* 0x000000ca15141227 */ /* 0x002fca00078e00ff */
[----:B------:R-:W-:-:S07]  /*99f0*/  @P1 SHF.R.U32.HI R21, RZ, R203, R20 ;  /* 0x000000cbff151219 */ /* 0x000fce0000011614 */
.L_x_1883:
[----:B------:R-:W-:Y:S05]  /*9a00*/  BSYNC B0 ;  /* 0x0000000000007941 */ /* 0x000fea0003800000 */
.L_x_1881:
[----:B------:R-:W-:-:S05]  /*9a10*/  IMAD R21, R21, R200, R0 ;  /* 0x000000c815157224 */ /* 0x000fca00078e0200 */
[----:B------:R-:W-:Y:S02]  /*9a20*/  VIADDMNMX R10, R21, R200, R10, PT ;  /* 0x000000c8150a7246 */ /* 0x000fe4000380010a */
[----:B------:R-:W-:-:S07]  /*9a30*/  VIMNMX R15, R15, R21, !PT ;  /* 0x000000150f0f7248 */ /* 0x000fce0007fe0100 */
.L_x_1880:
[C---:B------:R-:W-:Y:S02]  /*9a40*/  ISETP.GE.AND P6, PT, R201.reuse, 0xa, PT ;  /* 0x0000000ac900780c */ /* 0x040fe40003fc6270 */
[C---:B------:R-:W-:Y:S02]  /*9a50*/  ISETP.GE.AND P1, PT, R201.reuse, 0x2, PT ;  /* 0x00000002c900780c */ /* 0x040fe40003f26270 */
[C---:B------:R-:W-:Y:S02]  /*9a60*/  ISETP.GE.AND P2, PT, R201.reuse, 0x9, PT ;  /* 0x00000009c900780c */ /* 0x040fe40003f46270 */
[----:B------:R-:W-:Y:S02]  /*9a70*/  ISETP.GE.AND P5, PT, R201, 0x11, PT ;  /* 0x00000011c900780c */ /* 0x000fe40003fa6270 */
[----:B------:R-:W-:Y:S02]  /*9a80*/  LOP3.LUT R17, R17, 0xfffffffb, RZ, 0xc0, !PT ;  /* 0xfffffffb11117812 */ /* 0x000fe400078ec0ff */
[----:B------:R-:W-:-:S02]  /*9a90*/  ISETP.GT.AND P4, PT, R15, 0x1, !P1 ;  /* 0x000000010f00780c */ /* 0x000fc40004f84270 */
[----:B------:R-:W-:Y:S02]  /*9aa0*/  ISETP.GT.AND P3, PT, R15, 0x8, !P2 ;  /* 0x000000080f00780c */ /* 0x000fe40005764270 */
[----:B------:R-:W-:Y:S02]  /*9ab0*/  @P6 LOP3.LUT R17, R17, 0x4, RZ, 0xfc, !PT ;  /* 0x0000000411116812 */ /* 0x000fe400078efcff */
[C---:B------:R-:W-:Y:S02]  /*9ac0*/  ISETP.LT.OR P4, PT, R10.reuse, 0x2, P4 ;  /* 0x000000020a00780c */ /* 0x040fe40002781670 */
[----:B------:R-:W-:Y:S02]  /*9ad0*/  ISETP.LT.OR P3, PT, R10, 0x9, P3 ;  /* 0x000000090a00780c */ /* 0x000fe40001f61670 */
[----:B------:R-:W-:Y:S02]  /*9ae0*/  LOP3.LUT R17, R17, 0xfffffff7, RZ, 0xc0, !PT ;  /* 0xfffffff711117812 */ /* 0x000fe400078ec0ff */
[----:B------:R-:W-:-:S02]  /*9af0*/  FSEL R153, R153, -INF , !P4 ;  /* 0xff80000099997808 */ /* 0x000fc40006000000 */
[----:B------:R-:W-:Y:S02]  /*9b00*/  FSEL R156, R156, -INF , !P3 ;  /* 0xff8000009c9c7808 */ /* 0x000fe40005800000 */
[----:B------:R-:W-:Y:S02]  /*9b10*/  ISETP.GT.AND P4, PT, R15, 0x9, !P6 ;  /* 0x000000090f00780c */ /* 0x000fe40007784270 */
[----:B------:R-:W-:Y:S02]  /*9b20*/  @P5 LOP3.LUT R17, R17, 0x8, RZ, 0xfc, !PT ;  /* 0x0000000811115812 */ /* 0x000fe400078efcff */
[----:B------:R-:W-:Y:S02]  /*9b30*/  ISETP.GT.AND P3, PT, R15, 0x10, !P5 ;  /* 0x000000100f00780c */ /* 0x000fe40006f64270 */
[----:B------:R-:W-:Y:S02]  /*9b40*/  ISETP.GE.AND P5, PT, R201, 0x12, PT ;  /* 0x00000012c900780c */ /* 0x000fe40003fa6270 */
[----:B------:R-:W-:-:S02]  /*9b50*/  ISETP.LT.OR P4, PT, R10, 0xa, P4 ;  /* 0x0000000a0a00780c */ /* 0x000fc40002781670 */
[----:B------:R-:W-:Y:S02]  /*9b60*/  ISETP.LT.OR P3, PT, R10, 0x11, P3 ;  /* 0x000000110a00780c */ /* 0x000fe40001f61670 */
[----:B------:R-:W-:Y:S02]  /*9b70*/  FSEL R157, R157, -INF , !P4 ;  /* 0xff8000009d9d7808 */ /* 0x000fe40006000000 */
[----:B------:R-:W-:Y:S02]  /*9b80*/  ISETP.GE.AND P4, PT, R201, 0x19, PT ;  /* 0x00000019c900780c */ /* 0x000fe40003f86270 */
[----:B------:R-:W-:Y:S02]  /*9b90*/  LOP3.LUT R17, R17, 0xffffffef, RZ, 0xc0, !PT ;  /* 0xffffffef11117812 */ /* 0x000fe400078ec0ff */
[----:B------:R-:W-:Y:S02]  /*9ba0*/  FSEL R160, R160, -INF , !P3 ;  /* 0xff800000a0a07808 */ /* 0x000fe40005800000 */
[----:B------:R-:W-:-:S02]  /*9bb0*/  ISETP.GT.AND P3, PT, R15, 0x11, !P5 ;  /* 0x000000110f00780c */ /* 0x000fc40006f64270 */
[----:B------:R-:W-:Y:S02]  /*9bc0*/  @P5 LOP3.LUT R17, R17, 0x10, RZ, 0xfc, !PT ;  /* 0x0000001011115812 */ /* 0x000fe400078efcff */
[----:B------:R-:W-:Y:S02]  /*9bd0*/  ISETP.LT.OR P3, PT, R10, 0x12, P3 ;  /* 0x000000120a00780c */ /* 0x000fe40001f61670 */
[----:B------:R-:W-:Y:S02]  /*9be0*/  LOP3.LUT R17, R17, 0xfffbffff, RZ, 0xc0, !PT ;  /* 0xfffbffff11117812 */ /* 0x000fe400078ec0ff */
[----:B------:R-:W-:Y:S02]  /*9bf0*/  FSEL R161, R161, -INF , !P3 ;  /* 0xff800000a1a17808 */ /* 0x000fe40005800000 */
[----:B------:R-:W-:Y:S02]  /*9c00*/  @P4 LOP3.LUT R17, R17, 0x40000, RZ, 0xfc, !PT ;  /* 0x0004000011114812 */ /* 0x000fe400078efcff */
[----:B------:R-:W-:-:S02]  /*9c10*/  ISETP.GT.AND P3, PT, R15, 0x18, !P4 ;  /* 0x000000180f00780c */ /* 0x000fc40006764270 */
[----:B------:R-:W-:Y:S02]  /*9c20*/  ISETP.GE.AND P4, PT, R201, 0x1a, PT ;  /* 0x0000001ac900780c */ /* 0x000fe40003f86270 */
[----:B------:R-:W-:Y:S02]  /*9c30*/  ISETP.LT.OR P3, PT, R10, 0x19, P3 ;  /* 0x000000190a00780c */ /* 0x000fe40001f61670 */
[----:B------:R-:W-:Y:S02]  /*9c40*/  LOP3.LUT R17, R17, 0xfffdffff, RZ, 0xc0, !PT ;  /* 0xfffdffff11117812 */ /* 0x000fe400078ec0ff */
        /* <DEDUP_REMOVED lines=92> */
[----:B------:R-:W-:Y:S02]  /*a210*/  ISETP.GT.AND P6, PT, R15, RZ, !P6 ;  /* 0x000000ff0f00720c */ /* 0x000fe400077c4270 */
[----:B------:R-:W-:Y:S02]  /*a220*/  LOP3.LUT R17, R17, 0xfffffffe, RZ, 0xc0, !PT ;  /* 0xfffffffe11117812 */ /* 0x000fe400078ec0ff */
[----:B------:R-:W-:-:S04]  /*a230*/  ISETP.LT.OR P6, PT, R10, 0x1, P6 ;  /* 0x000000010a00780c */ /* 0x000fc800037c1670 */
[----:B------:R-:W-:Y:S02]  /*a240*/  FSEL R21, R152, -INF , !P6 ;  /* 0xff80000098157808 */ /* 0x000fe40007000000 */
[----:B------:R-:W-:-:S13]  /*a250*/  ISETP.GE.AND P6, PT, R201, 0x5a, PT ;  /* 0x0000005ac900780c */ /* 0x000fda0003fc6270 */
[----:B------:R-:W-:Y:S02]  /*a260*/  @P6 LOP3.LUT R17, R17, 0x1, RZ, 0xfc, !PT ;  /* 0x0000000111116812 */ /* 0x000fe400078efcff */
[----:B------:R-:W-:Y:S02]  /*a270*/  ISETP.GT.AND P6, PT, R15, 0x59, !P6 ;  /* 0x000000590f00780c */ /* 0x000fe400077c4270 */
[----:B------:R-:W1:Y:S02]  /*a280*/  SHFL.IDX PT, R15, R14, 0x1, 0x1c1f ;  /* 0x003c1f000e0f7f89 */ /* 0x000e6400000e0000 */
[----:B------:R-:W-:-:S04]  /*a290*/  ISETP.LT.OR P6, PT, R10, 0x5a, P6 ;  /* 0x0000005a0a00780c */ /* 0x000fc800037c1670 */
        /* <DEDUP_REMOVED lines=18> */
.L_x_1886:
[----:B------:R-:W-:-:S05]  /*a3c0*/  IMAD.U32 R22, RZ, RZ, UR26 ;  /* 0x0000001aff167e24 */ /* 0x000fca000f8e00ff */
[----:B------:R-:W-:-:S13]  /*a3d0*/  ISETP.NE.AND P6, PT, R22, 0x1, PT ;  /* 0x000000011600780c */ /* 0x000fda0003fc5270 */
[----:B------:R-:W1:Y:S02]  /*a3e0*/  @P6 LDC.64 R14, c[0x0][0x9e8] ;  /* 0x00027a00ff0e6b82 */ /* 0x000e640000000a00 */
[----:B-1----:R-:W-:-:S05]  /*a3f0*/  @P6 IMAD.HI.U32 R14, R23, R14, RZ ;  /* 0x0000000e170e6227 */ /* 0x002fca00078e00ff */
[----:B------:R-:W-:-:S07]  /*a400*/  @P6 SHF.R.U32.HI R23, RZ, R15, R14 ;  /* 0x0000000fff176219 */ /* 0x000fce000001160e */
.L_x_1887:
[----:B------:R-:W-:Y:S05]  /*a410*/  BSYNC B0 ;  /* 0x0000000000007941 */ /* 0x000fea0003800000 */
.L_x_1885:
[----:B------:R-:W-:-:S05]  /*a420*/  IMAD R23, R23, R22, R0 ;  /* 0x0000001617177224 */ /* 0x000fca00078e0200 */
[----:B------:R-:W-:Y:S02]  /*a430*/  VIADDMNMX R10, R23, R22, R10, PT ;  /* 0x00000016170a7246 */ /* 0x000fe4000380010a */
[----:B------:R-:W-:-:S07]  /*a440*/  VIMNMX R20, R20, R23, !PT ;  /* 0x0000001714147248 */ /* 0x000fce0007fe0100 */
.L_x_1884:
[----:B------:R-:W-:Y:S01]  /*a450*/  ISETP.GT.AND P1, PT, R20, 0x1, !P1 ;  /* 0x000000011400780c */ /* 0x000fe20004f24270 */
[----:B------:R-:W-:Y:S01]  /*a460*/  UMOV UR10, UR25 ;  /* 0x00000019000a7c82 */ /* 0x000fe20008000000 */
[----:B------:R-:W-:Y:S02]  /*a470*/  FMNMX.FTZ R0, R21, R12, !PT ;  /* 0x0000000c15007209 */ /* 0x000fe40007810000 */
[----:B------:R-:W-:Y:S02]  /*a480*/  ISETP.LT.OR P1, PT, R10, 0x2, P1 ;  /* 0x000000020a00780c */ /* 0x000fe40000f21670 */
[----:B------:R-:W-:Y:S02]  /*a490*/  LOP3.LUT P6, RZ, R17, 0x20000, RZ, 0xc0, !PT ;  /* 0x0002000011ff7812 */ /* 0x000fe400078cc0ff */
[----:B------:R-:W-:Y:S02]  /*a4a0*/  FSEL R155, R155, -INF , !P1 ;  /* 0xff8000009b9b7808 */ /* 0x000fe40004800000 */
[----:B------:R-:W-:-:S02]  /*a4b0*/  LOP3.LUT P1, RZ, R17, 0x4, RZ, 0xc0, !PT ;  /* 0x0000000411ff7812 */ /* 0x000fc4000782c0ff */
[C---:B------:R-:W-:Y:S02]  /*a4c0*/  ISETP.GT.AND P2, PT, R20.reuse, 0x8, !P2 ;  /* 0x000000081400780c */ /* 0x040fe40005744270 */
[----:B------:R-:W-:Y:S02]  /*a4d0*/  ISETP.GT.AND P1, PT, R20, 0x9, !P1 ;  /* 0x000000091400780c */ /* 0x000fe40004f24270 */
[----:B------:R-:W-:Y:S02]  /*a4e0*/  FMNMX.FTZ R15, R153, R0, !PT ;  /* 0x00000000990f7209 */ /* 0x000fe40007810000 */
[C---:B------:R-:W-:Y:S02]  /*a4f0*/  ISETP.LT.OR P1, PT, R10.reuse, 0xa, P1 ;  /* 0x0000000a0a00780c */ /* 0x040fe40000f21670 */
[----:B------:R-:W-:Y:S02]  /*a500*/  ISETP.LT.OR P2, PT, R10, 0x9, P2 ;  /* 0x000000090a00780c */ /* 0x000fe40001741670 */
[----:B------:R-:W-:-:S02]  /*a510*/  FSEL R159, R159, -INF , !P1 ;  /* 0xff8000009f9f7808 */ /* 0x000fc40004800000 */
[C---:B------:R-:W-:Y:S02]  /*a520*/  LOP3.LUT P1, RZ, R17.reuse, 0x8, RZ, 0xc0, !PT ;  /* 0x0000000811ff7812 */ /* 0x040fe4000782c0ff */
[----:B------:R-:W-:Y:S02]  /*a530*/  FMNMX.FTZ R0, R156, R15, !PT ;  /* 0x0000000f9c007209 */ /* 0x000fe40007810000 */
[----:B------:R-:W-:Y:S02]  /*a540*/  ISETP.GT.AND P1, PT, R20, 0x10, !P1 ;  /* 0x000000101400780c */ /* 0x000fe40004f24270 */
[----:B------:R-:W-:Y:S02]  /*a550*/  FSEL R158, R158, -INF , !P2 ;  /* 0xff8000009e9e7808 */ /* 0x000fe40005000000 */
[----:B------:R-:W-:Y:S02]  /*a560*/  ISETP.LT.OR P1, PT, R10, 0x11, P1 ;  /* 0x000000110a00780c */ /* 0x000fe40000f21670 */
[----:B------:R-:W-:-:S02]  /*a570*/  LOP3.LUT P2, RZ, R17, 0x10000, RZ, 0xc0, !PT ;  /* 0x0001000011ff7812 */ /* 0x000fc4000784c0ff */
        /* <DEDUP_REMOVED lines=15> */
[----:B------:R-:W-:Y:S02]  /*a670*/  ISETP.GT.AND P1, PT, R20, 0x19, !P6 ;  /* 0x000000191400780c */ /* 0x000fe40007724270 */
[----:B------:R-:W-:Y:S02]  /*a680*/  FMNMX.FTZ R15, R169, R0, !PT ;  /* 0x00000000a90f7209 */ /* 0x000fe40007810000 */
[----:B------:R-:W-:-:S02]  /*a690*/  ISETP.LT.OR P1, PT, R10, 0x1a, P1 ;  /* 0x0000001a0a00780c */ /* 0x000fc40000f21670 */
[----:B------:R-:W-:Y:S02]  /*a6a0*/  FMNMX.FTZ R0, R172, R15, !PT ;  /* 0x0000000fac007209 */ /* 0x000fe40007810000 */
[----:B------:R-:W-:Y:S02]  /*a6b0*/  FSEL R167, R167, -INF , !P1 ;  /* 0xff800000a7a77808 */ /* 0x000fe40004800000 */
        /* <DEDUP_REMOVED lines=31> */
[C---:B------:R-:W-:Y:S01]  /*a8b0*/  LOP3.LUT P6, RZ, R17.reuse, 0x80, RZ, 0xc0, !PT ;  /* 0x0000008011ff7812 */ /* 0x040fe200078cc0ff */
[----:B------:R-:W1:Y:S01]  /*a8c0*/  SHFL.BFLY PT, R15, R14, 0x2, 0x1f ;  /* 0x0c401f000e0f7f89 */ /* 0x000e6200000e0000 */
[----:B------:R-:W-:Y:S02]  /*a8d0*/  FSEL R178, R178, -INF , !P1 ;  /* 0xff800000b2b27808 */ /* 0x000fe40004800000 */
[----:B------:R-:W-:-:S02]  /*a8e0*/  LOP3.LUT P1, RZ, R17, 0x800, RZ, 0xc0, !PT ;  /* 0x0000080011ff7812 */ /* 0x000fc4000782c0ff */
[----:B------:R-:W-:Y:S02]  /*a8f0*/  LOP3.LUT P2, RZ, R17, 0x40, RZ, 0xc0, !PT ;  /* 0x0000004011ff7812 */ /* 0x000fe4000784c0ff */
[C---:B------:R-:W-:Y:S02]  /*a900*/  ISETP.GT.AND P1, PT, R20.reuse, 0x31, !P1 ;  /* 0x000000311400780c */ /* 0x040fe40004f24270 */
[----:B------:R-:W-:Y:S02]  /*a910*/  ISETP.GT.AND P3, PT, R20, 0x50, !P3 ;  /* 0x000000501400780c */ /* 0x000fe40005f64270 */
[----:B------:R-:W-:Y:S02]  /*a920*/  ISETP.LT.OR P1, PT, R10, 0x32, P1 ;  /* 0x000000320a00780c */ /* 0x000fe40000f21670 */
[----:B------:R-:W-:Y:S02]  /*a930*/  ISETP.GT.AND P4, PT, R20, 0x51, !P4 ;  /* 0x000000511400780c */ /* 0x000fe40006784270 */
[----:B------:R-:W-:-:S02]  /*a940*/  FSEL R179, R179, -INF , !P1 ;  /* 0xff800000b3b37808 */ /* 0x000fc40004800000 */
[----:B------:R-:W-:Y:S02]  /*a950*/  LOP3.LUT P1, RZ, R17, 0x400, RZ, 0xc0, !PT ;  /* 0x0000040011ff7812 */ /* 0x000fe4000782c0ff */
[C---:B------:R-:W-:Y:S02]  /*a960*/  ISETP.GT.AND P5, PT, R20.reuse, 0x58, !P5 ;  /* 0x000000581400780c */ /* 0x040fe40006fa4270 */
[----:B------:R-:W-:Y:S02]  /*a970*/  ISETP.GT.AND P1, PT, R20, 0x38, !P1 ;  /* 0x000000381400780c */ /* 0x000fe40004f24270 */
[C---:B------:R-:W-:Y:S02]  /*a980*/  ISETP.LT.OR P3, PT, R10.reuse, 0x51, P3 ;  /* 0x000000510a00780c */ /* 0x040fe40001f61670 */
[----:B------:R-:W-:Y:S02]  /*a990*/  ISETP.LT.OR P1, PT, R10, 0x39, P1 ;  /* 0x000000390a00780c */ /* 0x000fe40000f21670 */
[----:B-1----:R-:W-:-:S02]  /*a9a0*/  FMNMX.FTZ R15, R14, R15, !PT ;  /* 0x0000000f0e0f7209 */ /* 0x002fc40007810000 */
[----:B------:R-:W-:Y:S02]  /*a9b0*/  FSEL R182, R182, -INF , !P1 ;  /* 0xff800000b6b67808 */ /* 0x000fe40004800000 */
[----:B------:R-:W-:Y:S01]  /*a9c0*/  LOP3.LUT P1, RZ, R17, 0x200, RZ, 0xc0, !PT ;  /* 0x0000020011ff7812 */ /* 0x000fe2000782c0ff */
[----:B------:R-:W1:Y:S01]  /*a9d0*/  SHFL.BFLY PT, R0, R15, 0x1, 0x1f ;  /* 0x0c201f000f007f89 */ /* 0x000e6200000e0000 */
        /* <DEDUP_REMOVED lines=9> */
[----:B------:R-:W-:-:S02]  /*aa70*/  FSEL R198, R198, -INF , !P5 ;  /* 0xff800000c6c67808 */ /* 0x000fc40006800000 */
[----:B------:R-:W-:Y:S02]  /*aa80*/  ISETP.LT.OR P1, PT, R10, 0x41, P1 ;  /* 0x000000410a00780c */ /* 0x000fe40000f21670 */
[----:B-1----:R-:W-:Y:S02]  /*aa90*/  FMNMX.FTZ R0, R15, R0, !PT ;  /* 0x000000000f007209 */ /* 0x002fe40007810000 */
[----:B------:R-:W-:Y:S02]  /*aaa0*/  FSEL R186, R186, -INF , !P1 ;  /* 0xff800000baba7808 */ /* 0x000fe40004800000 */
[----:B------:R-:W-:Y:S01]  /*aab0*/  ISETP.GT.AND P1, PT, R20, 0x41, !P6 ;  /* 0x000000411400780c */ /* 0x000fe20007724270 */
[----:B------:R-:W-:Y:S01]  /*aac0*/  FMUL.FTZ R200, R0, UR10 ;  /* 0x0000000a00c87c20 */ /* 0x000fe20008410000 */
[----:B------:R-:W-:Y:S02]  /*aad0*/  LOP3.LUT P6, RZ, R17, 0x2, RZ, 0xc0, !PT ;  /* 0x0000000211ff7812 */ /* 0x000fe400078cc0ff */
[----:B------:R-:W-:-:S04]  /*aae0*/  ISETP.LT.OR P1, PT, R10, 0x42, P1 ;  /* 0x000000420a00780c */ /* 0x000fc80000f21670 */
[----:B------:R-:W-:Y:S02]  /*aaf0*/  FSEL R187, R187, -INF , !P1 ;  /* 0xff800000bbbb7808 */ /* 0x000fe40004800000 */
[----:B------:R-:W-:Y:S02]  /*ab00*/  ISETP.GT.AND P1, PT, R20, 0x48, !P2 ;  /* 0x000000481400780c */ /* 0x000fe40005724270 */
[----:B------:R-:W-:Y:S02]  /*ab10*/  LOP3.LUT P2, RZ, R17, 0x20, RZ, 0xc0, !PT ;  /* 0x0000002011ff7812 */ /* 0x000fe4000784c0ff */
[----:B------:R-:W-:Y:S02]  /*ab20*/  ISETP.LT.OR P1, PT, R10, 0x49, P1 ;  /* 0x000000490a00780c */ /* 0x000fe40000f21670 */
[----:B------:R-:W-:Y:S02]  /*ab30*/  ISETP.GT.AND P2, PT, R20, 0x49, !P2 ;  /* 0x000000491400780c */ /* 0x000fe40005744270 */
[----:B------:R-:W-:-:S02]  /*ab40*/  FSEL R190, R190, -INF , !P1 ;  /* 0xff800000bebe7808 */ /* 0x000fc40004800000 */
[----:B------:R-:W-:Y:S02]  /*ab50*/  ISETP.GT.AND P1, PT, R20, RZ, !P6 ;  /* 0x000000ff1400720c */ /* 0x000fe40007724270 */
[----:B------:R-:W-:Y:S02]  /*ab60*/  LOP3.LUT P6, RZ, R17, 0x1, RZ, 0xc0, !PT ;  /* 0x0000000111ff7812 */ /* 0x000fe400078cc0ff */
[C---:B------:R-:W-:Y:S02]  /*ab70*/  ISETP.LT.OR P1, PT, R10.reuse, 0x1, P1 ;  /* 0x000000010a00780c */ /* 0x040fe40000f21670 */
[----:B------:R-:W-:Y:S02]  /*ab80*/  ISETP.LT.OR P2, PT, R10, 0x4a, P2 ;  /* 0x0000004a0a00780c */ /* 0x000fe40001741670 */
[----:B------:R-:W-:Y:S02]  /*ab90*/  FSEL R22, R154, -INF , !P1 ;  /* 0xff8000009a167808 */ /* 0x000fe40004800000 */
[----:B------:R-:W-:-:S02]  /*aba0*/  FSETP.NEU.FTZ.AND P1, PT, R0, -INF , PT ;  /* 0xff8000000000780b */ /* 0x000fc40003f3d000 */
[----:B------:R-:W-:Y:S02]  /*abb0*/  FMNMX.FTZ R14, R22, R13, !PT ;  /* 0x0000000d160e7209 */ /* 0x000fe40007810000 */
[----:B------:R-:W-:Y:S02]  /*abc0*/  FSEL R200, R200, RZ, P1 ;  /* 0x000000ffc8c87208 */ /* 0x000fe40000800000 */
[----:B------:R-:W-:Y:S02]  /*abd0*/  ISETP.GT.AND P6, PT, R20, 0x59, !P6 ;  /* 0x000000591400780c */ /* 0x000fe400077c4270 */
[----:B------:R-:W-:Y:S01]  /*abe0*/  FSEL R191, R191, -INF , !P2 ;  /* 0xff800000bfbf7808 */ /* 0x000fe20005000000 */
[--C-:B------:R-:W-:Y:S01]  /*abf0*/  FFMA.FTZ R152, R21, UR10, -R200.reuse ;  /* 0x0000000a15987c23 */ /* 0x100fe200080108c8 */
[----:B------:R-:W-:Y:S01]  /*ac00*/  FMNMX.FTZ R21, R155, R14, !PT ;  /* 0x0000000e9b157209 */ /* 0x000fe20007810000 */
[--C-:B------:R-:W-:Y:S01]  /*ac10*/  FFMA.FTZ R15, R153, UR10, -R200.reuse ;  /* 0x0000000a990f7c23 */ /* 0x100fe200080108c8 */
[--C-:B------:R-:W-:Y:S01]  /*ac20*/  FFMA.FTZ R154, R156, UR10, -R200.reuse ;  /* 0x0000000a9c9a7c23 */ /* 0x100fe200080108c8 */
[--C-:B------:R-:W-:Y:S01]  /*ac30*/  FFMA.FTZ R156, R160, UR10, -R200.reuse ;  /* 0x0000000aa09c7c23 */ /* 0x100fe200080108c8 */
[----:B------:R-:W-:Y:S01]  /*ac40*/  FMNMX.FTZ R14, R158, R21, !PT ;  /* 0x000000159e0e7209 */ /* 0x000fe20007810000 */
[--C-:B------:R-:W-:Y:S01]  /*ac50*/  FFMA.FTZ R164, R164, UR10, -R200.reuse ;  /* 0x0000000aa4a47c23 */ /* 0x100fe200080108c8 */
[----:B------:R-:W-:Y:S01]  /*ac60*/  ISETP.LT.OR P6, PT, R10, 0x5a, P6 ;  /* 0x0000005a0a00780c */ /* 0x000fe200037c1670 */
[--C-:B------:R-:W-:Y:S01]  /*ac70*/  FFMA.FTZ R172, R172, UR10, -R200.reuse ;  /* 0x0000000aacac7c23 */ /* 0x100fe200080108c8 */
[----:B------:R-:W-:Y:S01]  /*ac80*/  FMNMX.FTZ R21, R159, R14, !PT ;  /* 0x0000000e9f157209 */ /* 0x000fe20007810000 */
[----:B------:R-:W-:Y:S01]  /*ac90*/  MUFU.EX2 R152, R152 ;  /* 0x0000009800987308 */ /* 0x000fe20000000800 */
[----:B------:R-:W-:Y:S01]  /*aca0*/  FSEL R199, R199, -INF , !P6 ;  /* 0xff800000c7c77808 */ /* 0x000fe20007000000 */
[--C-:B------:R-:W-:Y:S01]  /*acb0*/  FFMA.FTZ R168, R168, UR10, -R200.reuse ;  /* 0x0000000aa8a87c23 */ /* 0x100fe200080108c8 */
[----:B------:R-:W-:Y:S01]  /*acc0*/  FMNMX.FTZ R14, R162, R21, !PT ;  /* 0x00000015a20e7209 */ /* 0x000fe20007810000 */
[----:B------:R-:W-:-:S03]  /*acd0*/  FFMA.FTZ R21, R157, UR10, -R200 ;  /* 0x0000000a9d157c23 */ /* 0x000fc600080108c8 */
[----:B------:R-:W-:Y:S01]  /*ace0*/  FMNMX.FTZ R23, R163, R14, !PT ;  /* 0x0000000ea3177209 */ /* 0x000fe20007810000 */
[----:B------:R-:W-:Y:S03]  /*acf0*/  MUFU.EX2 R15, R15 ;  /* 0x0000000f000f7308 */ /* 0x000fe60000000800 */
[----:B------:R-:W-:-:S04]  /*ad00*/  FMNMX.FTZ R14, R166, R23, !PT ;  /* 0x00000017a60e7209 */ /* 0x000fc80007810000 */
[----:B------:R-:W-:Y:S01]  /*ad10*/  FMNMX.FTZ R23, R167, R14, !PT ;  /* 0x0000000ea7177209 */ /* 0x000fe20007810000 */
[----:B------:R-:W-:Y:S03]  /*ad20*/  MUFU.EX2 R154, R154 ;  /* 0x0000009a009a7308 */ /* 0x000fe60000000800 */
        /* <DEDUP_REMOVED lines=10> */
[----:B------:R1:W-:Y:S03]  /*add0*/  MUFU.EX2 R14, R164 ;  /* 0x000000a4000e7308 */ /* 0x0003e60000000800 */
[----:B------:R-:W-:-:S04]  /*ade0*/  FMNMX.FTZ R160, R182, R157, !PT ;  /* 0x0000009db6a07209 */ /* 0x000fc80007810000 */
[----:B------:R-:W-:Y:S01]  /*adf0*/  FMNMX.FTZ R157, R183, R160, !PT ;  /* 0x000000a0b79d7209 */ /* 0x000fe20007810000 */
[----:B------:R-:W-:Y:S03]  /*ae00*/  MUFU.EX2 R23, R23 ;  /* 0x0000001700177308 */ /* 0x000fe60000000800 */
[----:B-1----:R-:W-:Y:S01]  /*ae10*/  FMNMX.FTZ R164, R186, R157, !PT ;  /* 0x0000009dbaa47209 */ /* 0x002fe20007810000 */
[--C-:B------:R-:W-:Y:S01]  /*ae20*/  FFMA.FTZ R157, R169, UR10, -R200.reuse ;  /* 0x0000000aa99d7c23 */ /* 0x100fe200080108c8 */
[--C-:B------:R-:W-:Y:S01]  /*ae30*/  FFMA.FTZ R169, R181, UR10, -R200.reuse ;  /* 0x0000000ab5a97c23 */ /* 0x100fe200080108c8 */
[----:B------:R-:W-:Y:S01]  /*ae40*/  FFMA.FTZ R181, R193, UR10, -R200 ;  /* 0x0000000ac1b57c23 */ /* 0x000fe200080108c8 */
[----:B------:R-:W-:Y:S01]  /*ae50*/  FMNMX.FTZ R161, R187, R164, !PT ;  /* 0x000000a4bba17209 */ /* 0x000fe20007810000 */
[----:B------:R-:W-:Y:S03]  /*ae60*/  MUFU.EX2 R153, R153 ;  /* 0x0000009900997308 */ /* 0x000fe60000000800 */
[----:B------:R-:W-:-:S04]  /*ae70*/  FMNMX.FTZ R20, R190, R161, !PT ;  /* 0x000000a1be147209 */ /* 0x000fc80007810000 */
[----:B------:R-:W-:Y:S01]  /*ae80*/  FMNMX.FTZ R161, R191, R20, !PT ;  /* 0x00000014bfa17209 */ /* 0x000fe20007810000 */
[----:B------:R1:W-:Y:S03]  /*ae90*/  MUFU.EX2 R160, R168 ;  /* 0x000000a800a07308 */ /* 0x0003e60000000800 */
[----:B------:R-:W-:Y:S01]  /*aea0*/  FMNMX.FTZ R164, R194, R161, !PT ;  /* 0x000000a1c2a47209 */ /* 0x000fe20007810000 */
[--C-:B------:R-:W-:Y:S01]  /*aeb0*/  FFMA.FTZ R161, R173, UR10, -R200.reuse ;  /* 0x0000000aada17c23 */ /* 0x100fe200080108c8 */
[--C-:B------:R-:W-:Y:S02]  /*aec0*/  FFMA.FTZ R173, R185, UR10, -R200.reuse ;  /* 0x0000000ab9ad7c23 */ /* 0x100fe400080108c8 */
[----:B------:R-:W-:Y:S01]  /*aed0*/  FMNMX.FTZ R165, R195, R164, !PT ;  /* 0x000000a4c3a57209 */ /* 0x000fe20007810000 */
[----:B------:R2:W-:Y:S01]  /*aee0*/  MUFU.EX2 R20, R172 ;  /* 0x000000ac00147308 */ /* 0x0005e20000000800 */
[--C-:B------:R-:W-:Y:S01]  /*aef0*/  FFMA.FTZ R164, R176, UR10, -R200.reuse ;  /* 0x0000000ab0a47c23 */ /* 0x100fe200080108c8 */
[--C-:B------:R-:W-:Y:S01]  /*af00*/  FFMA.FTZ R176, R188, UR10, -R200.reuse ;  /* 0x0000000abcb07c23 */ /* 0x100fe200080108c8 */
[----:B------:R-:W-:Y:S01]  /*af10*/  FMNMX.FTZ R10, R198, R165, !PT ;  /* 0x000000a5c60a7209 */ /* 0x000fe20007810000 */
[--C-:B------:R-:W-:Y:S01]  /*af20*/  FFMA.FTZ R165, R177, UR10, -R200.reuse ;  /* 0x0000000ab1a57c23 */ /* 0x100fe200080108c8 */
[--C-:B------:R-:W-:Y:S01]  /*af30*/  FFMA.FTZ R188, R196, UR10, -R200.reuse ;  /* 0x0000000ac4bc7c23 */ /* 0x100fe200080108c8 */
[--C-:B-1----:R-:W-:Y:S01]  /*af40*/  FFMA.FTZ R168, R180, UR10, -R200.reuse ;  /* 0x0000000ab4a87c23 */ /* 0x102fe200080108c8 */
[----:B------:R-:W-:Y:S01]  /*af50*/  FMNMX.FTZ R10, R199, R10, !PT ;  /* 0x0000000ac70a7209 */ /* 0x000fe20007810000 */
[----:B------:R-:W-:Y:S01]  /*af60*/  MUFU.EX2 R157, R157 ;  /* 0x0000009d009d7308 */ /* 0x000fe20000000800 */
[--C-:B--2---:R-:W-:Y:S01]  /*af70*/  FFMA.FTZ R172, R184, UR10, -R200.reuse ;  /* 0x0000000ab8ac7c23 */ /* 0x104fe200080108c8 */
[----:B------:R-:W-:-:S02]  /*af80*/  FFMA.FTZ R180, R192, UR10, -R200 ;  /* 0x0000000ac0b47c23 */ /* 0x000fc400080108c8 */
[----:B------:R-:W1:Y:S04]  /*af90*/  SHFL.BFLY PT, R177, R10, 0x2, 0x1f ;  /* 0x0c401f000ab17f89 */ /* 0x000e6800000e0000 */
[----:B------:R-:W-:Y:S08]  /*afa0*/  MUFU.EX2 R161, R161 ;  /* 0x000000a100a17308 */ /* 0x000ff00000000800 */
[----:B------:R-:W-:Y:S08]  /*afb0*/  MUFU.EX2 R164, R164 ;  /* 0x000000a400a47308 */ /* 0x000ff00000000800 */
[----:B------:R-:W-:Y:S01]  /*afc0*/  MUFU.EX2 R165, R165 ;  /* 0x000000a500a57308 */ /* 0x000fe20000000800 */
[----:B-1----:R-:W-:Y:S01]  /*afd0*/  FMNMX.FTZ R184, R10, R177, !PT ;  /* 0x000000b10ab87209 */ /* 0x002fe20007810000 */
[----:B------:R-:W-:Y:S01]  /*afe0*/  FFMA.FTZ R177, R189, UR10, -R200 ;  /* 0x0000000abdb17c23 */ /* 0x000fe200080108c8 */
[----:B------:R-:W-:-:S05]  /*aff0*/  FSEL R189, R0, RZ, P1 ;  /* 0x000000ff00bd7208 */ /* 0x000fca0000800000 */
[----:B------:R-:W-:Y:S01]  /*b000*/  MUFU.EX2 R168, R168 ;  /* 0x000000a800a87308 */ /* 0x000fe20000000800 */
[----:B------:R-:W1:Y:S01]  /*b010*/  SHFL.BFLY PT, R185, R184, 0x1, 0x1f ;  /* 0x0c201f00b8b97f89 */ /* 0x000e6200000e0000 */
[----:B------:R-:W-:-:S06]  /*b020*/  FADD.FTZ R189, -R189, R12 ;  /* 0x0000000cbdbd7221 */ /* 0x000fcc0000010100 */
[----:B------:R-:W-:Y:S08]  /*b030*/  MUFU.EX2 R169, R169 ;  /* 0x000000a900a97308 */ /* 0x000ff00000000800 */
[----:B------:R-:W-:Y:S08]  /*b040*/  MUFU.EX2 R172, R172 ;  /* 0x000000ac00ac7308 */ /* 0x000ff00000000800 */
[----:B------:R-:W-:Y:S01]  /*b050*/  MUFU.EX2 R173, R173 ;  /* 0x000000ad00ad7308 */ /* 0x000fe20000000800 */
[----:B-1----:R-:W-:Y:S01]  /*b060*/  FMNMX.FTZ R10, R184, R185, !PT ;  /* 0x000000b9b80a7209 */ /* 0x002fe20007810000 */
[----:B------:R-:W-:Y:S01]  /*b070*/  FMUL.FTZ R185, R189, UR10 ;  /* 0x0000000abdb97c20 */ /* 0x000fe20008410000 */
[----:B------:R-:W-:-:S02]  /*b080*/  FFMA.FTZ R189, R197, UR10, -R200 ;  /* 0x0000000ac5bd7c23 */ /* 0x000fc400080108c8 */
[C---:B------:R-:W-:Y:S01]  /*b090*/  FSETP.NEU.FTZ.AND P1, PT, R10.reuse, -INF , PT ;  /* 0xff8000000a00780b */ /* 0x040fe20003f3d000 */
[----:B------:R-:W-:Y:S02]  /*b0a0*/  FMUL.FTZ R196, R10, UR10 ;  /* 0x0000000a0ac47c20 */ /* 0x000fe40008410000 */
[----:B------:R-:W1:Y:S03]  /*b0b0*/  MUFU.EX2 R185, R185 ;  /* 0x000000b900b97308 */ /* 0x000e660000000800 */
[----:B------:R-:W-:-:S05]  /*b0c0*/  FSEL R196, R196, RZ, P1 ;  /* 0x000000ffc4c47208 */ /* 0x000fca0000800000 */
        /* <DEDUP_REMOVED lines=8> */
[----:B------:R-:W-:Y:S01]  /*b150*/  FFMA.FTZ R175, R175, UR10, -R196 ;  /* 0x0000000aafaf7c23 */ /* 0x000fe200080108c4 */
[----:B-1----:R-:W-:Y:S01]  /*b160*/  FFMA.FTZ R184, R185, R3, R152 ;  /* 0x00000003b9b87223 */ /* 0x002fe20000010098 */
[----:B------:R-:W-:Y:S01]  /*b170*/  F2FP.F16.F32.PACK_AB R152, R15, R152 ;  /* 0x000000980f98723e */ /* 0x000fe200000000ff */
[----:B------:R-:W1:Y:S01]  /*b180*/  MUFU.EX2 R177, R177 ;  /* 0x000000b100b17308 */ /* 0x000e620000000800 */
[----:B------:R-:W-:Y:S01]  /*b190*/  FFMA.FTZ R179, R179, UR10, -R196 ;  /* 0x0000000ab3b37c23 */ /* 0x000fe200080108c4 */
[----:B------:R-:W-:Y:S01]  /*b1a0*/  FADD.FTZ R3, R15, R184 ;  /* 0x000000b80f037221 */ /* 0x000fe20000010000 */
[--C-:B------:R-:W-:Y:S01]  /*b1b0*/  FFMA.FTZ R184, R159, UR10, -R196.reuse ;  /* 0x0000000a9fb87c23 */ /* 0x100fe200080108c4 */
[--C-:B------:R-:W-:Y:S01]  /*b1c0*/  FFMA.FTZ R159, R162, UR10, -R196.reuse ;  /* 0x0000000aa29f7c23 */ /* 0x100fe200080108c4 */
[--C-:B------:R-:W-:Y:S01]  /*b1d0*/  FFMA.FTZ R182, R182, UR10, -R196.reuse ;  /* 0x0000000ab6b67c23 */ /* 0x100fe200080108c4 */
[----:B------:R-:W-:Y:S01]  /*b1e0*/  FADD.FTZ R158, R154, R3 ;  /* 0x000000039a9e7221 */ /* 0x000fe20000010000 */
[----:B------:R-:W-:Y:S01]  /*b1f0*/  F2FP.F16.F32.PACK_AB R154, R21, R154 ;  /* 0x0000009a159a723e */ /* 0x000fe200000000ff */
        /* <DEDUP_REMOVED lines=12> */
[----:B------:R-:W-:Y:S01]  /*b2c0*/  FFMA.FTZ R198, R198, UR10, -R196 ;  /* 0x0000000ac6c67c23 */ /* 0x000fe200080108c4 */
[----:B------:R-:W-:Y:S01]  /*b2d0*/  F2FP.F16.F32.PACK_AB R156, R23, R156 ;  /* 0x0000009c179c723e */ /* 0x000fe200000000ff */
[----:B------:R-:W-:Y:S01]  /*b2e0*/  FADD.FTZ R158, R14, R3 ;  /* 0x000000030e9e7221 */ /* 0x000fe20000010000 */
[-C--:B------:R-:W-:Y:S01]  /*b2f0*/  FMUL.FTZ R24, R24, R185.reuse ;  /* 0x000000b918187220 */ /* 0x080fe20000410000 */
[----:B------:R3:W-:Y:S01]  /*b300*/  MUFU.EX2 R12, R188 ;  /* 0x000000bc000c7308 */ /* 0x0007e20000000800 */
[-C--:B------:R-:W-:Y:S01]  /*b310*/  FMUL.FTZ R25, R25, R185.reuse ;  /* 0x000000b919197220 */ /* 0x080fe20000410000 */
[----:B------:R-:W-:Y:S01]  /*b320*/  FADD.FTZ R3, R153, R158 ;  /* 0x0000009e99037221 */ /* 0x000fe20000010000 */
[-C--:B------:R-:W-:Y:S01]  /*b330*/  FMUL.FTZ R28, R28, R185.reuse ;  /* 0x000000b91c1c7220 */ /* 0x080fe20000410000 */
[-C--:B------:R-:W-:Y:S01]  /*b340*/  FMUL.FTZ R29, R29, R185.reuse ;  /* 0x000000b91d1d7220 */ /* 0x080fe20000410000 */
[-C--:B------:R-:W-:Y:S01]  /*b350*/  FMUL.FTZ R32, R32, R185.reuse ;  /* 0x000000b920207220 */ /* 0x080fe20000410000 */
[----:B------:R-:W-:Y:S01]  /*b360*/  FADD.FTZ R158, R160, R3 ;  /* 0x00000003a09e7221 */ /* 0x000fe20000010000 */
[----:B------:R-:W-:Y:S01]  /*b370*/  F2FP.F16.F32.PACK_AB R160, R157, R160 ;  /* 0x000000a09da0723e */ /* 0x000fe200000000ff */
[----:B------:R-:W-:Y:S01]  /*b380*/  MUFU.EX2 R193, R193 ;  /* 0x000000c100c17308 */ /* 0x000fe20000000800 */
[----:B---3--:R-:W-:Y:S01]  /*b390*/  FFMA.FTZ R188, R163, UR10, -R196 ;  /* 0x0000000aa3bc7c23 */ /* 0x008fe200080108c4 */
[----:B------:R-:W-:Y:S01]  /*b3a0*/  FADD.FTZ R3, R157, R158 ;  /* 0x0000009e9d037221 */ /* 0x000fe20000010000 */
[----:B------:R-:W-:Y:S01]  /*b3b0*/  FSEL R158, R10, RZ, P1 ;  /* 0x000000ff0a9e7208 */ /* 0x000fe20000800000 */
[----:B------:R-:W-:Y:S01]  /*b3c0*/  FFMA.FTZ R163, R166, UR10, -R196 ;  /* 0x0000000aa6a37c23 */ /* 0x000fe200080108c4 */
[----:B------:R-:W-:Y:S01]  /*b3d0*/  F2FP.F16.F32.PACK_AB R166, R169, R168 ;  /* 0x000000a8a9a6723e */ /* 0x000fe200000000ff */
[----:B------:R-:W-:Y:S01]  /*b3e0*/  FADD.FTZ R162, R20, R3 ;  /* 0x0000000314a27221 */ /* 0x000fe20000010000 */
[----:B------:R-:W-:Y:S01]  /*b3f0*/  PLOP3.LUT P1, PT, PT, PT, UP0, 0x40, 0x0 ;  /* 0x000000000000781c */ /* 0x000fe20003f2e808 */
[----:B------:R-:W-:Y:S01]  /*b400*/  FADD.FTZ R3, -R158, R13 ;  /* 0x0000000d9e037221 */ /* 0x000fe20000010100 */
[----:B------:R-:W3:Y:S01]  /*b410*/  MUFU.EX2 R22, R22 ;  /* 0x0000001600167308 */ /* 0x000ee20000000800 */
[----:B------:R-:W-:Y:S01]  /*b420*/  FADD.FTZ R197, R161, R162 ;  /* 0x000000a2a1c57221 */ /* 0x000fe20000010000 */
[--C-:B------:R-:W-:Y:S01]  /*b430*/  FFMA.FTZ R13, R170, UR10, -R196.reuse ;  /* 0x0000000aaa0d7c23 */ /* 0x100fe200080108c4 */
[----:B-1----:R-:W-:Y:S01]  /*b440*/  F2FP.F16.F32.PACK_AB R170, R177, R176 ;  /* 0x000000b0b1aa723e */ /* 0x002fe200000000ff */
[----:B------:R-:W-:Y:S01]  /*b450*/  FFMA.FTZ R196, R199, UR10, -R196 ;  /* 0x0000000ac7c47c23 */ /* 0x000fe200080108c4 */
[----:B------:R-:W-:Y:S01]  /*b460*/  FADD.FTZ R158, R164, R197 ;  /* 0x000000c5a49e7221 */ /* 0x000fe20000010000 */
[----:B------:R-:W-:Y:S01]  /*b470*/  F2FP.F16.F32.PACK_AB R162, R161, R20 ;  /* 0x00000014a1a2723e */ /* 0x000fe200000000ff */
[-C--:B------:R-:W-:Y:S01]  /*b480*/  FMUL.FTZ R33, R33, R185.reuse ;  /* 0x000000b921217220 */ /* 0x080fe20000410000 */
[----:B------:R-:W-:Y:S01]  /*b490*/  MUFU.EX2 R155, R155 ;  /* 0x0000009b009b7308 */ /* 0x000fe20000000800 */
[C---:B------:R-:W-:Y:S01]  /*b4a0*/  FADD.FTZ R197, R165.reuse, R158 ;  /* 0x0000009ea5c57221 */ /* 0x040fe20000010000 */
[----:B------:R-:W-:Y:S01]  /*b4b0*/  F2FP.F16.F32.PACK_AB R164, R165, R164 ;  /* 0x000000a4a5a4723e */ /* 0x000fe200000000ff */
[-C--:B------:R-:W-:Y:S01]  /*b4c0*/  FMUL.FTZ R36, R36, R185.reuse ;  /* 0x000000b924247220 */ /* 0x080fe20000410000 */
[-C--:B------:R-:W-:Y:S01]  /*b4d0*/  FMUL.FTZ R37, R37, R185.reuse ;  /* 0x000000b925257220 */ /* 0x080fe20000410000 */
[----:B------:R-:W-:Y:S01]  /*b4e0*/  FADD.FTZ R158, R168, R197 ;  /* 0x000000c5a89e7221 */ /* 0x000fe20000010000 */
[----:B------:R-:W-:Y:S01]  /*b4f0*/  F2FP.F16.F32.PACK_AB R168, R173, R172 ;  /* 0x000000acada8723e */ /* 0x000fe200000000ff */
[-C--:B------:R-:W-:Y:S01]  /*b500*/  FMUL.FTZ R40, R40, R185.reuse ;  /* 0x000000b928287220 */ /* 0x080fe20000410000 */
[----:B------:R-:W-:Y:S01]  /*b510*/  MUFU.EX2 R184, R184 ;  /* 0x000000b800b87308 */ /* 0x000fe20000000800 */
[----:B------:R-:W-:Y:S01]  /*b520*/  FADD.FTZ R197, R169, R158 ;  /* 0x0000009ea9c57221 */ /* 0x000fe20000010000 */
[-C--:B------:R-:W-:Y:S01]  /*b530*/  FMUL.FTZ R41, R41, R185.reuse ;  /* 0x000000b929297220 */ /* 0x080fe20000410000 */
[-C--:B------:R-:W-:Y:S01]  /*b540*/  FMUL.FTZ R44, R44, R185.reuse ;  /* 0x000000b92c2c7220 */ /* 0x080fe20000410000 */
[-C--:B------:R-:W-:Y:S01]  /*b550*/  FMUL.FTZ R45, R45, R185.reuse ;  /* 0x000000b92d2d7220 */ /* 0x080fe20000410000 */
[----:B------:R-:W-:Y:S01]  /*b560*/  FADD.FTZ R158, R172, R197 ;  /* 0x000000c5ac9e7221 */ /* 0x000fe20000010000 */
[----:B--2---:R-:W-:Y:S01]  /*b570*/  F2FP.F16.F32.PACK_AB R172, R181, R180 ;  /* 0x000000b4b5ac723e */ /* 0x004fe200000000ff */
        /* <DEDUP_REMOVED lines=12> */
[----:B------:R-:W-:Y:S01]  /*b640*/  FMUL.FTZ R60, R60, R185 ;  /* 0x000000b93c3c7220 */ /* 0x000fe20000410000 */
[----:B---3--:R-:W-:Y:S01]  /*b650*/  F2FP.F16.F32.PACK_AB R153, R22, R193 ;  /* 0x000000c11699723e */ /* 0x008fe200000000ff */
[----:B------:R-:W-:Y:S01]  /*b660*/  FADD.FTZ R14, R180, R21 ;  /* 0x00000015b40e7221 */ /* 0x000fe20000010000 */
[-C--:B------:R-:W-:Y:S01]  /*b670*/  FMUL.FTZ R61, R61, R185.reuse ;  /* 0x000000b93d3d7220 */ /* 0x080fe20000410000 */
[-C--:B------:R-:W-:Y:S01]  /*b680*/  FMUL.FTZ R64, R64, R185.reuse ;  /* 0x000000b940407220 */ /* 0x080fe20000410000 */
[----:B------:R-:W2:Y:S01]  /*b690*/  MUFU.EX2 R188, R188 ;  /* 0x000000bc00bc7308 */ /* 0x000ea20000000800 */
[----:B------:R-:W-:Y:S01]  /*b6a0*/  FADD.FTZ R21, R181, R14 ;  /* 0x0000000eb5157221 */ /* 0x000fe20000010000 */
[----:B------:R-:W-:Y:S01]  /*b6b0*/  FMUL.FTZ R14, R3, UR10 ;  /* 0x0000000a030e7c20 */ /* 0x000fe20008410000 */
[-C--:B------:R-:W-:Y:S01]  /*b6c0*/  FMUL.FTZ R65, R65, R185.reuse ;  /* 0x000000b941417220 */ /* 0x080fe20000410000 */
[-C--:B------:R-:W-:Y:S01]  /*b6d0*/  FMUL.FTZ R68, R68, R185.reuse ;  /* 0x000000b944447220 */ /* 0x080fe20000410000 */
[----:B-1----:R-:W-:Y:S01]  /*b6e0*/  FADD.FTZ R174, R12, R21 ;  /* 0x000000150cae7221 */ /* 0x002fe20000010000 */
[-C--:B------:R-:W-:Y:S01]  /*b6f0*/  FMUL.FTZ R69, R69, R185.reuse ;  /* 0x000000b945457220 */ /* 0x080fe20000410000 */
[-C--:B------:R-:W-:Y:S01]  /*b700*/  FMUL.FTZ R72, R72, R185.reuse ;  /* 0x000000b948487220 */ /* 0x080fe20000410000 */
[----:B------:R-:W1:Y:S01]  /*b710*/  MUFU.EX2 R14, R14 ;  /* 0x0000000e000e7308 */ /* 0x000e620000000800 */
        /* <DEDUP_REMOVED lines=8> */
[----:B--2---:R-:W-:Y:S01]  /*b7a0*/  F2FP.F16.F32.PACK_AB R157, R188, R159 ;  /* 0x0000009fbc9d723e */ /* 0x004fe200000000ff */
[-C--:B------:R-:W-:Y:S01]  /*b7b0*/  FMUL.FTZ R88, R88, R185.reuse ;  /* 0x000000b958587220 */ /* 0x080fe20000410000 */
[-C--:B------:R-:W-:Y:S01]  /*b7c0*/  FMUL.FTZ R89, R89, R185.reuse ;  /* 0x000000b959597220 */ /* 0x080fe20000410000 */
[-C--:B------:R-:W-:Y:S01]  /*b7d0*/  FMUL.FTZ R92, R92, R185.reuse ;  /* 0x000000b95c5c7220 */ /* 0x080fe20000410000 */
[-C--:B------:R-:W-:Y:S01]  /*b7e0*/  FMUL.FTZ R93, R93, R185.reuse ;  /* 0x000000b95d5d7220 */ /* 0x080fe20000410000 */
[-C--:B------:R-:W-:Y:S01]  /*b7f0*/  FMUL.FTZ R96, R96, R185.reuse ;  /* 0x000000b960607220 */ /* 0x080fe20000410000 */
[-C--:B------:R-:W-:Y:S01]  /*b800*/  FMUL.FTZ R97, R97, R185.reuse ;  /* 0x000000b961617220 */ /* 0x080fe20000410000 */
[----:B------:R-:W2:Y:S01]  /*b810*/  MUFU.EX2 R192, R192 ;  /* 0x000000c000c07308 */ /* 0x000ea20000000800 */
[----:B-1----:R-:W-:Y:S01]  /*b820*/  FFMA.FTZ R21, R14, R2, R193 ;  /* 0x000000020e157223 */ /* 0x002fe200000100c1 */
[-C--:B------:R-:W-:Y:S01]  /*b830*/  FMUL.FTZ R100, R100, R185.reuse ;  /* 0x000000b964647220 */ /* 0x080fe20000410000 */
        /* <DEDUP_REMOVED lines=15> */
[----:B--2---:R-:W-:Y:S01]  /*b930*/  F2FP.F16.F32.PACK_AB R159, R192, R163 ;  /* 0x000000a3c09f723e */ /* 0x004fe200000000ff */
        /* <DEDUP_REMOVED lines=14> */
[----:B-1----:R-:W-:Y:S01]  /*ba20*/  FADD.FTZ R21, R13, R180 ;  /* 0x000000b40d157221 */ /* 0x002fe20000010000 */
[C---:B---3--:R-:W-:Y:S01]  /*ba30*/  FADD.FTZ R3, R189.reuse, R174 ;  /* 0x000000aebd037221 */ /* 0x048fe20000010000 */
[----:B------:R-:W-:Y:S01]  /*ba40*/  F2FP.F16.F32.PACK_AB R174, R189, R12 ;  /* 0x0000000cbdae723e */ /* 0x000fe200000000ff */
[-C--:B------:R-:W-:Y:S01]  /*ba50*/  FMUL.FTZ R137, R137, R185.reuse ;  /* 0x000000b989897220 */ /* 0x080fe20000410000 */
[-C--:B------:R-:W-:Y:S01]  /*ba60*/  FMUL.FTZ R140, R140, R185.reuse ;  /* 0x000000b98c8c7220 */ /* 0x080fe20000410000 */
[-C--:B------:R-:W-:Y:S01]  /*ba70*/  FMUL.FTZ R141, R141, R185.reuse ;  /* 0x000000b98d8d7220 */ /* 0x080fe20000410000 */
[----:B------:R-:W-:Y:S01]  /*ba80*/  FMUL.FTZ R144, R144, R185 ;  /* 0x000000b990907220 */ /* 0x000fe20000410000 */
[----:B------:R-:W1:Y:S01]  /*ba90*/  MUFU.EX2 R165, R167 ;  /* 0x000000a700a57308 */ /* 0x000e620000000800 */
[C---:B--2---:R-:W-:Y:S01]  /*baa0*/  FADD.FTZ R180, R178.reuse, R21 ;  /* 0x00000015b2b47221 */ /* 0x044fe20000010000 */
[----:B------:R-:W-:Y:S01]  /*bab0*/  F2FP.F16.F32.PACK_AB R161, R178, R13 ;  /* 0x0000000db2a1723e */ /* 0x000fe200000000ff */
[-C--:B------:R-:W-:Y:S01]  /*bac0*/  FMUL.FTZ R145, R145, R185.reuse ;  /* 0x000000b991917220 */ /* 0x080fe20000410000 */
[-C--:B------:R-:W-:Y:S01]  /*bad0*/  FMUL.FTZ R148, R148, R185.reuse ;  /* 0x000000b994947220 */ /* 0x080fe20000410000 */
[----:B------:R-:W-:Y:S01]  /*bae0*/  FADD.FTZ R21, R15, R180 ;  /* 0x000000b40f157221 */ /* 0x000fe20000010000 */
[----:B------:R-:W-:Y:S01]  /*baf0*/  FMUL.FTZ R149, R149, R185 ;  /* 0x000000b995957220 */ /* 0x000fe20000410000 */
[----:B------:R-:W-:Y:S01]  /*bb00*/  F2FP.F16.F32.PACK_AB R155, R184, R155 ;  /* 0x0000009bb89b723e */ /* 0x000fe200000000ff */
[----:B------:R-:W2:Y:S01]  /*bb10*/  MUFU.EX2 R12, R179 ;  /* 0x000000b3000c7308 */ /* 0x000ea20000000800 */
[----:B----4-:R-:W-:Y:S01]  /*bb20*/  F2FP.F16.F32.PACK_AB R163, R20, R15 ;  /* 0x0000000f14a3723e */ /* 0x010fe200000000ff */
[-C--:B------:R-:W-:Y:S01]  /*bb30*/  FMUL.FTZ R26, R26, R14.reuse ;  /* 0x0000000e1a1a7220 */ /* 0x080fe20000410000 */
[-C--:B------:R-:W-:Y:S01]  /*bb40*/  FMUL.FTZ R27, R27, R14.reuse ;  /* 0x0000000e1b1b7220 */ /* 0x080fe20000410000 */
[-C--:B------:R-:W-:Y:S01]  /*bb50*/  FMUL.FTZ R30, R30, R14.reuse ;  /* 0x0000000e1e1e7220 */ /* 0x080fe20000410000 */
[-C--:B------:R-:W-:Y:S01]  /*bb60*/  FMUL.FTZ R31, R31, R14.reuse ;  /* 0x0000000e1f1f7220 */ /* 0x080fe20000410000 */
[-C--:B------:R-:W-:Y:S01]  /*bb70*/  FMUL.FTZ R34, R34, R14.reuse ;  /* 0x0000000e22227220 */ /* 0x080fe20000410000 */
[-C--:B------:R-:W-:Y:S01]  /*bb80*/  FMUL.FTZ R35, R35, R14.reuse ;  /* 0x0000000e23237220 */ /* 0x080fe20000410000 */
[----:B------:R3:W4:Y:S01]  /*bb90*/  MUFU.EX2 R167, R182 ;  /* 0x000000b600a77308 */ /* 0x0007220000000800 */
        /* <DEDUP_REMOVED lines=8> */
[----:B---3--:R-:W-:Y:S01]  /*bc20*/  FADD.FTZ R182, R20, R21 ;  /* 0x0000001514b67221 */ /* 0x008fe20000010000 */
[-C--:B------:R-:W-:Y:S01]  /*bc30*/  FMUL.FTZ R51, R51, R14.reuse ;  /* 0x0000000e33337220 */ /* 0x080fe20000410000 */
[-C--:B------:R-:W-:Y:S01]  /*bc40*/  FMUL.FTZ R54, R54, R14.reuse ;  /* 0x0000000e36367220 */ /* 0x080fe20000410000 */
[-C--:B------:R-:W-:Y:S01]  /*bc50*/  FMUL.FTZ R55, R55, R14.reuse ;  /* 0x0000000e37377220 */ /* 0x080fe20000410000 */
[----:B-1----:R-:W-:Y:S01]  /*bc60*/  FADD.FTZ R21, R165, R182 ;  /* 0x000000b6a5157221 */ /* 0x002fe20000010000 */
[----:B--2---:R-:W-:Y:S01]  /*bc70*/  F2FP.F16.F32.PACK_AB R165, R12, R165 ;  /* 0x000000a50ca5723e */ /* 0x004fe200000000ff */
[-C--:B------:R-:W-:Y:S01]  /*bc80*/  FMUL.FTZ R58, R58, R14.reuse ;  /* 0x0000000e3a3a7220 */ /* 0x080fe20000410000 */
[----:B------:R5:W1:Y:S01]  /*bc90*/  MUFU.EX2 R169, R186 ;  /* 0x000000ba00a97308 */ /* 0x000a620000000800 */
[----:B------:R-:W-:Y:S01]  /*bca0*/  FADD.FTZ R182, R12, R21 ;  /* 0x000000150cb67221 */ /* 0x000fe20000010000 */
[-C--:B------:R-:W-:Y:S01]  /*bcb0*/  FMUL.FTZ R59, R59, R14.reuse ;  /* 0x0000000e3b3b7220 */ /* 0x080fe20000410000 */
[-C--:B------:R-:W-:Y:S01]  /*bcc0*/  FMUL.FTZ R62, R62, R14.reuse ;  /* 0x0000000e3e3e7220 */ /* 0x080fe20000410000 */
[-C--:B------:R-:W-:Y:S01]  /*bcd0*/  FMUL.FTZ R63, R63, R14.reuse ;  /* 0x0000000e3f3f7220 */ /* 0x080fe20000410000 */
[----:B----4-:R-:W-:Y:S01]  /*bce0*/  FADD.FTZ R21, R167, R182 ;  /* 0x000000b6a7157221 */ /* 0x010fe20000010000 */
[-C--:B------:R-:W-:Y:S01]  /*bcf0*/  FMUL.FTZ R66, R66, R14.reuse ;  /* 0x0000000e42427220 */ /* 0x080fe20000410000 */
[-C--:B------:R-:W-:Y:S01]  /*bd00*/  FMUL.FTZ R67, R67, R14.reuse ;  /* 0x0000000e43437220 */ /* 0x080fe20000410000 */
[----:B------:R-:W2:Y:S01]  /*bd10*/  MUFU.EX2 R176, R187 ;  /* 0x000000bb00b07308 */ /* 0x000ea20000000800 */
        /* <DEDUP_REMOVED lines=48> */
[C---:B---3--:R-:W-:Y:S01]  /*c020*/  FADD.FTZ R22, R182.reuse, R21 ;  /* 0x00000015b6167221 */ /* 0x048fe20000010000 */
        /* <DEDUP_REMOVED lines=11> */
[C---:B--2---:R-:W-:Y:S01]  /*c0e0*/  FADD.FTZ R2, R196.reuse, R13 ;  /* 0x0000000dc4027221 */ /* 0x044fe20000010000 */
[----:B------:R-:W-:Y:S01]  /*c0f0*/  F2FP.F16.F32.PACK_AB R175, R196, R175 ;  /* 0x000000afc4af723e */ /* 0x000fe200000000ff */
[----:B------:R-:W-:Y:S06]  /*c100*/  @P1 BRA `(.L_x_1888) ;  /* 0x0000000000041947 */ /* 0x000fec0003800000 */
[----:B------:R-:W-:Y:S01]  /*c110*/  BPT.TRAP 0x1 ;  /* 0x000000040000795c */ /* 0x000fe20000300000 */
.L_x_1888:
[----:B------:R-:W-:Y:S01]  /*c120*/  PLOP3.LUT P2, PT, PT, PT, UP0, 0x40, 0x0 ;  /* 0x000000000000781c */ /* 0x000fe20003f4e808 */
[----:B------:R1:W2:-:S12]  /*c130*/  SYNCS.PHASECHK.TRANS64.TRYWAIT P1, [UR30+0x22850], R11 ;  /* 0x0228500bff0075a7 */ /* 0x000298000802015e */
[----:B-1----:R-:W-:Y:S05]  /*c140*/  @P2 BRA `(.L_x_1889) ;  /* 0x0000000000042947 */ /* 0x002fea0003800000 */
[----:B------:R-:W-:Y:S01]  /*c150*/  BPT.TRAP 0x1 ;  /* 0x000000040000795c */ /* 0x000fe20000300000 */
.L_x_1889:
[----:B--2---:R-:W-:Y:S05]  /*c160*/  @P1 BRA `(.L_x_1890) ;  /* 0x0000000000081947 */ /* 0x004fea0003800000 */
[----:B------:R-:W1:Y:S02]  /*c170*/  SYNCS.PHASECHK.TRANS64.TRYWAIT P1, [UR30+0x22850], R11 ;  /* 0x0228500bff0075a7 */ /* 0x000e64000802015e */
[----:B-1----:R-:W-:Y:S05]  /*c180*/  @!P1 BRA `(.L_x_1891) ;  /* 0x00000074000c9947 */ /* 0x002fea0003800000 */
.L_x_1890:
        /* <DEDUP_REMOVED lines=45> */
.L_x_1875:
[----:B------:R-:W4:Y:S01]  /*c460*/  SHFL.BFLY PT, R4, R3, 0x2, 0x1f ;  /* 0x0c401f0003047f89 */ /* 0x000f2200000e0000 */
[----:B------:R-:W-:-:S05]  /*c470*/  IADD3 R19, -R19, 0xb, RZ ;  /* 0x0000000b13137810 */ /* 0x000fca0007ffe1ff */
[----:B------:R0:W-:Y:S08]  /*c480*/  BAR.ARV R19, 0x100 ;  /* 0x000400130000751d */ /* 0x0001f00000002000 */
[----:B------:R-:W-:Y:S06]  /*c490*/  BAR.ARV 0x8, 0x180 ;  /* 0x0206000000007b1d */ /* 0x000fec0000002000 */
[----:B------:R-:W-:Y:S01]  /*c4a0*/  PLOP3.LUT P0, PT, PT, PT, PT, 0x8, 0x0 ;  /* 0x000000000000781c */ /* 0x000fe20003f0e170 */
[----:B-123--:R-:W1:Y:S01]  /*c4b0*/  SHFL.BFLY PT, R7, R2, 0x2, 0x1f ;  /* 0x0c401f0002077f89 */ /* 0x00ee6200000e0000 */
[----:B----4-:R-:W-:Y:S01]  /*c4c0*/  FADD.FTZ R4, R4, R3 ;  /* 0x0000000304047221 */ /* 0x010fe20000010000 */
[----:B------:R-:W-:-:S04]  /*c4d0*/  IMAD.MOV.U32 R3, RZ, RZ, -0x800000 ;  /* 0xff800000ff037424 */ /* 0x000fc800078e00ff */
[----:B------:R-:W2:Y:S01]  /*c4e0*/  SHFL.BFLY PT, R5, R4, 0x1, 0x1f ;  /* 0x0c201f0004057f89 */ /* 0x000ea200000e0000 */
[----:B-1----:R-:W-:Y:S01]  /*c4f0*/  FADD.FTZ R7, R7, R2 ;  /* 0x0000000207077221 */ /* 0x002fe20000010000 */
[----:B------:R-:W-:-:S04]  /*c500*/  IMAD.MOV.U32 R2, RZ, RZ, RZ ;  /* 0x000000ffff027224 */ /* 0x000fc800078e00ff */
[----:B------:R-:W1:Y:S01]  /*c510*/  SHFL.BFLY PT, R6, R7, 0x1, 0x1f ;  /* 0x0c201f0007067f89 */ /* 0x000e6200000e0000 */
[----:B--2---:R-:W-:Y:S01]  /*c520*/  FADD.FTZ R8, R4, R5 ;  /* 0x0000000504087221 */ /* 0x004fe20000010000 */
[----:B------:R-:W-:Y:S02]  /*c530*/  IMAD.MOV.U32 R5, RZ, RZ, RZ ;  /* 0x000000ffff057224 */ /* 0x000fe400078e00ff */
[----:B------:R-:W-:Y:S02]  /*c540*/  IMAD.MOV.U32 R4, RZ, RZ, -0x800000 ;  /* 0xff800000ff047424 */ /* 0x000fe400078e00ff */
[----:B------:R-:W-:-:S13]  /*c550*/  FSETP.NE.FTZ.AND P1, PT, R8, RZ, PT ;  /* 0x000000ff0800720b */ /* 0x000fda0003f35000 */
[----:B------:R-:W2:Y:S01]  /*c560*/  @P1 MUFU.RCP R5, R8 ;  /* 0x0000000800051308 */ /* 0x000ea20000001000 */
[----:B-1----:R-:W-:-:S07]  /*c570*/  FADD.FTZ R9, R7, R6 ;  /* 0x0000000607097221 */ /* 0x002fce0000010000 */
[----:B------:R-:W1:Y:S01]  /*c580*/  @P1 MUFU.LG2 R6, R8 ;  /* 0x0000000800061308 */ /* 0x000e620000000c00 */
[----:B------:R-:W-:Y:S01]  /*c590*/  FSETP.NE.FTZ.AND P2, PT, R9, RZ, PT ;  /* 0x000000ff0900720b */ /* 0x000fe20003f55000 */
[-C--:B--2---:R-:W-:Y:S01]  /*c5a0*/  FMUL.FTZ R24, R24, R5.reuse ;  /* 0x0000000518187220 */ /* 0x084fe20000410000 */
[-C--:B------:R-:W-:Y:S01]  /*c5b0*/  FMUL.FTZ R25, R25, R5.reuse ;  /* 0x0000000519197220 */ /* 0x080fe20000410000 */
[-C--:B------:R-:W-:Y:S01]  /*c5c0*/  FMUL.FTZ R28, R28, R5.reuse ;  /* 0x000000051c1c7220 */ /* 0x080fe20000410000 */
[-C--:B------:R-:W-:Y:S01]  /*c5d0*/  FMUL.FTZ R29, R29, R5.reuse ;  /* 0x000000051d1d7220 */ /* 0x080fe20000410000 */
[----:B------:R-:W-:-:S08]  /*c5e0*/  FMUL.FTZ R32, R32, R5 ;  /* 0x0000000520207220 */ /* 0x000fd00000410000 */
[----:B------:R-:W2:Y:S01]  /*c5f0*/  @P2 MUFU.LG2 R7, R9 ;  /* 0x0000000900072308 */ /* 0x000ea20000000c00 */
[-C--:B------:R-:W-:Y:S01]  /*c600*/  FMUL.FTZ R33, R33, R5.reuse ;  /* 0x0000000521217220 */ /* 0x080fe20000410000 */
[-C--:B------:R-:W-:Y:S01]  /*c610*/  FMUL.FTZ R36, R36, R5.reuse ;  /* 0x0000000524247220 */ /* 0x080fe20000410000 */
[-C--:B------:R-:W-:Y:S01]  /*c620*/  FMUL.FTZ R37, R37, R5.reuse ;  /* 0x0000000525257220 */ /* 0x080fe20000410000 */
[-C--:B------:R-:W-:Y:S01]  /*c630*/  FMUL.FTZ R40, R40, R5.reuse ;  /* 0x0000000528287220 */ /* 0x080fe20000410000 */
[-C--:B------:R-:W-:Y:S01]  /*c640*/  FMUL.FTZ R41, R41, R5.reuse ;  /* 0x0000000529297220 */ /* 0x080fe20000410000 */
[-C--:B------:R-:W-:Y:S01]  /*c650*/  FMUL.FTZ R44, R44, R5.reuse ;  /* 0x000000052c2c7220 */ /* 0x080fe20000410000 */
[-C--:B------:R-:W-:Y:S01]  /*c660*/  FMUL.FTZ R45, R45, R5.reuse ;  /* 0x000000052d2d7220 */ /* 0x080fe20000410000 */
[----:B------:R-:W3:Y:S01]  /*c670*/  @P2 MUFU.RCP R2, R9 ;  /* 0x0000000900022308 */ /* 0x000ee20000001000 */
        /* <DEDUP_REMOVED lines=54> */
[----:B------:R-:W-:Y:S02]  /*c9e0*/  IMAD.U32 R8, RZ, RZ, UR10 ;  /* 0x0000000aff087e24 */ /* 0x000fe4000f8e00ff */
[----:B--2---:R-:W-:Y:S01]  /*c9f0*/  @P2 FMUL.FTZ R7, R7, 0.69314718246459960938 ;  /* 0x3f31721807072820 */ /* 0x004fe20000410000 */
[----:B------:R-:W-:Y:S01]  /*ca00*/  @P1 FMUL.FTZ R5, R5, 0.69314718246459960938 ;  /* 0x3f31721805051820 */ /* 0x000fe20000410000 */
[-C--:B---3--:R-:W-:Y:S01]  /*ca10*/  FMUL.FTZ R26, R26, R2.reuse ;  /* 0x000000021a1a7220 */ /* 0x088fe20000410000 */
        /* <DEDUP_REMOVED lines=65> */
[----:B0-----:R-:W-:-:S07]  /*ce30*/  @P2 FFMA.FTZ R3, R8, R10, R7 ;  /* 0x0000000a08032223 */ /* 0x001fce0000010007 */
.L_x_1822:
        /* <DEDUP_REMOVED lines=23> */
[----:B------:R-:W0:Y:S01]  /*cfb0*/  @P0 LDC R14, c[0x0][0xbec] ;  /* 0x0002fb00ff0e0b82 */ /* 0x000e220000000800 */
[----:B------:R-:W-:Y:S02]  /*cfc0*/  LEA.HI R13, R2, R5, RZ, 0x2 ;  /* 0x00000005020d7211 */ /* 0x000fe400078f10ff */
[----:B------:R-:W-:Y:S02]  /*cfd0*/  LOP3.LUT R0, R6, 0xffffff80, RZ, 0xc0, !PT ;  /* 0xffffff8006007812 */ /* 0x000fe400078ec0ff */
[----:B------:R-:W-:-:S03]  /*cfe0*/  SHF.R.S32.HI R7, RZ, 0x7, R6 ;  /* 0x00000007ff077819 */ /* 0x000fc60000011406 */
[----:B------:R-:W-:Y:S01]  /*cff0*/  IMAD.IADD R0, R5, 0x1, -R0 ;  /* 0x0000000105007824 */ /* 0x000fe200078e0a00 */
[----:B------:R-:W-:Y:S01]  /*d000*/  LEA.HI R2, R6, R7, RZ, 0x1 ;  /* 0x0000000706027211 */ /* 0x000fe200078f08ff */
[----:B------:R-:W3:Y:S01]  /*d010*/  LDC.64 R20, c[0x0][0xb40] ;  /* 0x0002d000ff147b82 */ /* 0x000ee20000000a00 */
[----:B------:R-:W-:Y:S02]  /*d020*/  LOP3.LUT R6, R13, 0xfffffffc, RZ, 0xc0, !PT ;  /* 0xfffffffc0d067812 */ /* 0x000fe400078ec0ff */
[----:B------:R-:W-:Y:S02]  /*d030*/  SHF.R.S32.HI R9, RZ, 0x1f, R0 ;  /* 0x0000001fff097819 */ /* 0x000fe40000011400 */
[----:B------:R-:W-:Y:S01]  /*d040*/  LOP3.LUT R2, R2, 0x3fffffe, RZ, 0xc0, !PT ;  /* 0x03fffffe02027812 */ /* 0x000fe200078ec0ff */
[----:B------:R-:W-:Y:S01]  /*d050*/  IMAD.IADD R13, R5, 0x1, -R6 ;  /* 0x00000001050d7824 */ /* 0x000fe200078e0a06 */
[CC--:B------:R-:W-:Y:S01]  /*d060*/  LEA.HI R10, R9.reuse, R0.reuse, RZ, 0x2 ;  /* 0x00000000090a7211 */ /* 0x0c0fe200078f10ff */
[----:B------:R-:W5:Y:S01]  /*d070*/  @P0 LDC R152, c[0x0][0xbec] ;  /* 0x0002fb00ff980b82 */ /* 0x000f620000000800 */
[----:B------:R-:W-:Y:S01]  /*d080*/  LEA.HI R9, R9, R0, RZ, 0x5 ;  /* 0x0000000009097211 */ /* 0x000fe200078f28ff */
[----:B------:R-:W-:Y:S01]  /*d090*/  IMAD.IADD R2, R7, 0x1, -R2 ;  /* 0x0000000107027824 */ /* 0x000fe200078e0a02 */
[--C-:B------:R-:W-:Y:S01]  /*d0a0*/  SHF.R.S32.HI R11, RZ, 0x2, R10.reuse ;  /* 0x00000002ff0b7819 */ /* 0x100fe2000001140a */
[----:B------:R-:W-:Y:S01]  /*d0b0*/  IMAD.U32 R7, RZ, RZ, UR5 ;  /* 0x00000005ff077e24 */ /* 0x000fe2000f8e00ff */
[----:B------:R-:W-:Y:S01]  /*d0c0*/  SHF.R.S32.HI R12, RZ, 0x1f, R10 ;  /* 0x0000001fff0c7819 */ /* 0x000fe2000001140a */
[----:B------:R-:W-:Y:S01]  /*d0d0*/  IMAD.U32 R7, RZ, RZ, UR6 ;  /* 0x00000006ff077e24 */ /* 0x000fe2000f8e00ff */
[----:B------:R-:W-:Y:S01]  /*d0e0*/  LEA.HI R6, R13, R13, RZ, 0x1 ;  /* 0x0000000d0d067211 */ /* 0x000fe200078f08ff */
[----:B------:R-:W5:Y:S01]  /*d0f0*/  @P0 LDC R17, c[0x0][0xbf0] ;  /* 0x0002fc00ff110b82 */ /* 0x000f620000000800 */
[----:B------:R-:W-:Y:S01]  /*d100*/  LEA.HI R12, R12, R11, RZ, 0x3 ;  /* 0x0000000b0c0c7211 */ /* 0x000fe200078f18ff */
[----:B------:R-:W-:-:S03]  /*d110*/  UIMAD UR6, UR36, UR9, UR7 ;  /* 0x00000009240672a4 */ /* 0x000fc6000f8e0207 */
[----:B------:R-:W-:-:S03]  /*d120*/  LOP3.LUT R12, R12, 0xfffffff8, RZ, 0xc0, !PT ;  /* 0xfffffff80c0c7812 */ /* 0x000fc600078ec0ff */
[----:B------:R-:W5:Y:S02]  /*d130*/  @P0 LDC R153, c[0x0][0xbf0] ;  /* 0x0002fc00ff990b82 */ /* 0x000f640000000800 */
[----:B------:R-:W-:Y:S01]  /*d140*/  IMAD.IADD R5, R11, 0x1, -R12 ;  /* 0x000000010b057824 */ /* 0x000fe200078e0a0c */
[----:B------:R-:W-:Y:S02]  /*d150*/  LOP3.LUT R12, R6, 0x1ffffffe, RZ, 0xc0, !PT ;  /* 0x1ffffffe060c7812 */ /* 0x000fe400078ec0ff */
[----:B------:R-:W-:-:S03]  /*d160*/  SHF.R.S32.HI R6, RZ, 0x5, R9 ;  /* 0x00000005ff067819 */ /* 0x000fc60000011409 */
[----:B------:R-:W-:Y:S02]  /*d170*/  IMAD.IADD R16, R13, 0x1, -R12 ;  /* 0x000000010d107824 */ /* 0x000fe400078e0a0c */
[----:B------:R-:W-:Y:S02]  /*d180*/  IMAD R5, R6, 0x10, R5 ;  /* 0x0000001006057824 */ /* 0x000fe400078e0205 */
[----:B------:R-:W-:Y:S01]  /*d190*/  IMAD.U32 R6, RZ, RZ, UR4 ;  /* 0x00000004ff067e24 */ /* 0x000fe2000f8e00ff */
[----:B------:R-:W-:Y:S01]  /*d1a0*/  UIMAD.WIDE.U32 UR4, UR36, UR8, URZ ;  /* 0x00000008240472a5 */ /* 0x000fe2000f8e003f */
[----:B------:R-:W-:Y:S02]  /*d1b0*/  IMAD R9, R2, 0x40, R5 ;  /* 0x0000004002097824 */ /* 0x000fe400078e0205 */
[----:B----4-:R-:W-:Y:S01]  /*d1c0*/  IMAD R12, R18, UR10, RZ ;  /* 0x0000000a120c7c24 */ /* 0x010fe2000f8e02ff */
[----:B------:R-:W-:Y:S01]  /*d1d0*/  UIADD3 UR6, UR5, UR6, URZ ;  /* 0x0000000605067290 */ /* 0x000fe2000fffe03f */
[----:B------:R-:W-:Y:S01]  /*d1e0*/  IMAD R2, R16, 0x8, R9 ;  /* 0x0000000810027824 */ /* 0x000fe200078e0209 */
[----:B------:R-:W-:Y:S01]  /*d1f0*/  ULDC.64 UR8, c[0x0][0xb28] ;  /* 0x0002ca0000087ab9 */ /* 0x000fe20000000a00 */
[----:B------:R-:W-:-:S02]  /*d200*/  IMAD R16, RZ, RZ, -UR36 ;  /* 0x80000024ff107e24 */ /* 0x000fc4000f8e02ff */
[----:B--2---:R-:W-:Y:S02]  /*d210*/  IMAD R5, R22, 0x80, R2 ;  /* 0x0000008016057824 */ /* 0x004fe400078e0202 */
[----:B-1----:R-:W-:Y:S02]  /*d220*/  IMAD R23, R23, R16, UR11 ;  /* 0x0000000b17177e24 */ /* 0x002fe4000f8e0210 */
[----:B------:R-:W-:Y:S02]  /*d230*/  IMAD R15, R19, UR12, R12 ;  /* 0x0000000c130f7c24 */ /* 0x000fe4000f8e020c */
[----:B------:R-:W-:Y:S01]  /*d240*/  IMAD.WIDE.U32 R6, R18, UR12, R6 ;  /* 0x0000000c12067c25 */ /* 0x000fe2000f8e0006 */
[----:B------:R-:W-:-:S03]  /*d250*/  SHF.R.S32.HI R16, RZ, 0x1f, R23 ;  /* 0x0000001fff107819 */ /* 0x000fc60000011417 */
[----:B0-----:R-:W-:-:S04]  /*d260*/  @P0 IMAD.HI.U32 R2, R5, R14, RZ ;  /* 0x0000000e05020227 */ /* 0x001fc800078e00ff */
[----:B------:R-:W-:Y:S02]  /*d270*/  IMAD.U32 R13, RZ, RZ, UR5 ;  /* 0x00000005ff0d7e24 */ /* 0x000fe4000f8e00ff */
[----:B------:R-:W-:Y:S01]  /*d280*/  IMAD.U32 R12, RZ, RZ, UR4 ;  /* 0x00000004ff0c7e24 */ /* 0x000fe2000f8e00ff */
[----:B------:R-:W-:Y:S01]  /*d290*/  ULDC.64 UR4, c[0x0][0xbe0] ;  /* 0x0002f80000047ab9 */ /* 0x000fe20000000a00 */
[----:B------:R-:W-:Y:S01]  /*d2a0*/  IMAD.U32 R13, RZ, RZ, UR6 ;  /* 0x00000006ff0d7e24 */ /* 0x000fe2000f8e00ff */
[----:B------:R-:W-:Y:S01]  /*d2b0*/  ULDC.64 UR6, c[0x0][0xb48] ;  /* 0x0002d20000067ab9 */ /* 0x000fe20000000a00 */
[----:B------:R-:W-:Y:S02]  /*d2c0*/  IMAD.IADD R7, R7, 0x1, R15 ;  /* 0x0000000107077824 */ /* 0x000fe400078e020f */
[----:B---3--:R-:W-:Y:S02]  /*d2d0*/  IMAD R14, R20, UR10, RZ ;  /* 0x0000000a140e7c24 */ /* 0x008fe4000f8e02ff */
[----:B-----5:R-:W-:-:S04]  /*d2e0*/  @P0 IMAD.HI.U32 R152, R5, R152, RZ ;  /* 0x0000009805980227 */ /* 0x020fc800078e00ff */
[----:B------:R-:W-:Y:S01]  /*d2f0*/  IMAD.MOV.U32 R11, RZ, RZ, R5 ;  /* 0x000000ffff0b7224 */ /* 0x000fe200078e0005 */
[----:B------:R-:W-:Y:S01]  /*d300*/  @P0 SHF.R.U32.HI R11, RZ, R17, R2 ;  /* 0x00000011ff0b0219 */ /* 0x000fe20000011602 */
[----:B------:R-:W-:Y:S02]  /*d310*/  IMAD R17, R21, UR12, R14 ;  /* 0x0000000c15117c24 */ /* 0x000fe4000f8e020e */
[----:B------:R-:W-:-:S04]  /*d320*/  IMAD.WIDE.U32 R12, R20, UR12, R12 ;  /* 0x0000000c140c7c25 */ /* 0x000fc8000f8e000c */
[----:B------:R-:W-:Y:S01]  /*d330*/  IMAD.MOV.U32 R15, RZ, RZ, R5 ;  /* 0x000000ffff0f7224 */ /* 0x000fe200078e0005 */
[----:B------:R-:W-:Y:S01]  /*d340*/  @P0 SHF.R.U32.HI R15, RZ, R153, R152 ;  /* 0x00000099ff0f0219 */ /* 0x000fe20000011698 */
[----:B------:R-:W-:Y:S02]  /*d350*/  IMAD R2, R16, UR4, RZ ;  /* 0x0000000410027c24 */ /* 0x000fe4000f8e02ff */
[----:B------:R-:W-:-:S04]  /*d360*/  IMAD.WIDE.U32 R6, R23, UR4, R6 ;  /* 0x0000000417067c25 */ /* 0x000fc8000f8e0006 */
[----:B------:R-:W-:Y:S01]  /*d370*/  IMAD.IADD R13, R13, 0x1, R17 ;  /* 0x000000010d0d7824 */ /* 0x000fe200078e0211 */
[----:B------:R-:W-:Y:S01]  /*d380*/  SHF.R.S32.HI R17, RZ, 0x1f, R11 ;  /* 0x0000001fff117819 */ /* 0x000fe2000001140b */
[----:B------:R-:W-:Y:S01]  /*d390*/  IMAD R14, R23, UR5, R2 ;  /* 0x00000005170e7c24 */ /* 0x000fe2000f8e0202 */
[----:B------:R-:W-:Y:S01]  /*d3a0*/  IADD3 R6, P0, R11, R6, RZ ;  /* 0x000000060b067210 */ /* 0x000fe20007f1e0ff */
[----:B------:R-:W-:Y:S01]  /*d3b0*/  IMAD R16, R16, UR6, RZ ;  /* 0x0000000610107c24 */ /* 0x000fe2000f8e02ff */
[----:B------:R-:W-:Y:S01]  /*d3c0*/  SHF.R.S32.HI R2, RZ, 0x1f, R15 ;  /* 0x0000001fff027819 */ /* 0x000fe2000001140f */
[----:B------:R-:W-:Y:S01]  /*d3d0*/  IMAD.MOV R11, RZ, RZ, -R11 ;  /* 0x000000ffff0b7224 */ /* 0x000fe200078e0a0b */
[----:B------:R-:W-:Y:S01]  /*d3e0*/  ULDC.64 UR4, c[0x0][0xb30] ;  /* 0x0002cc0000047ab9 */ /* 0x000fe20000000a00 */
[----:B------:R-:W-:Y:S01]  /*d3f0*/  IMAD R19, R23, UR7, R16 ;  /* 0x0000000717137c24 */ /* 0x000fe2000f8e0210 */
[----:B------:R-:W-:Y:S01]  /*d400*/  IADD3.X R7, R17, R7, R14, P0, !PT ;  /* 0x0000000711077210 */ /* 0x000fe200007fe40e */
[----:B------:R-:W-:-:S02]  /*d410*/  IMAD.MOV R16, RZ, RZ, -R15 ;  /* 0x000000ffff107224 */ /* 0x000fc400078e0a0f */
[----:B------:R-:W-:Y:S02]  /*d420*/  IMAD R2, R2, UR4, RZ ;  /* 0x0000000402027c24 */ /* 0x000fe4000f8e02ff */
[----:B------:R-:W-:Y:S02]  /*d430*/  IMAD R11, R8, R11, R5 ;  /* 0x0000000b080b7224 */ /* 0x000fe400078e0205 */
        /* <DEDUP_REMOVED lines=38> */
[----:B------:R-:W-:Y:S01]  /*d6a0*/  UPRMT UR4, URZ, 0x654, UR4 ;  /* 0x000006543f047896 */ /* 0x000fe20008000004 */
[----:B------:R-:W-:Y:S02]  /*d6b0*/  ISETP.GE.AND P2, PT, R11, R8, PT ;  /* 0x000000080b00720c */ /* 0x000fe40003f46270 */
[----:B------:R3:W4:Y:S01]  /*d6c0*/  SHFL.IDX PT, R6, R2, RZ, 0x1c1f ;  /* 0x001c1fff02067589 */ /* 0x00072200000e0000 */
[----:B-1----:R-:W-:-:S03]  /*d6d0*/  LOP3.LUT R17, R10, 0x7ffffffc, RZ, 0xc0, !PT ;  /* 0x7ffffffc0a117812 */ /* 0x002fc600078ec0ff */
[----:B------:R3:W1:Y:S02]  /*d6e0*/  SHFL.IDX PT, R7, R5, RZ, 0x1c1f ;  /* 0x001c1fff05077589 */ /* 0x00066400000e0000 */
        /* <DEDUP_REMOVED lines=20> */
[----:B------:R-:W-:-:S02]  /*d830*/  VIADD R22, R0, 0x50 ;  /* 0x0000005000167836 */ /* 0x000fc40000000000 */
[----:B------:R-:W-:Y:S02]  /*d840*/  VIADD R23, R0, 0x58 ;  /* 0x0000005800177836 */ /* 0x000fe40000000000 */
[----:B------:R-:W-:Y:S02]  /*d850*/  @!P3 LEA.HI R3, R3, R3, RZ, 0x1 ;  /* 0x000000030303b211 */ /* 0x000fe400078f08ff */
[----:B------:R-:W-:Y:S02]  /*d860*/  @!P4 LEA.HI R4, R4, R4, RZ, 0x1 ;  /* 0x000000040404c211 */ /* 0x000fe400078f08ff */
[----:B------:R-:W-:Y:S02]  /*d870*/  @!P5 LEA.HI R10, R10, R10, RZ, 0x1 ;  /* 0x0000000a0a0ad211 */ /* 0x000fe400078f08ff */
[----:B------:R-:W-:Y:S02]  /*d880*/  @!P3 LOP3.LUT R3, R3, 0xfffffffe, RZ, 0xc0, !PT ;  /* 0xfffffffe0303b812 */ /* 0x000fe400078ec0ff */
[----:B------:R-:W-:Y:S01]  /*d890*/  @!P4 LOP3.LUT R15, R4, 0xfffffffe, RZ, 0xc0, !PT ;  /* 0xfffffffe040fc812 */ /* 0x000fe200078ec0ff */
[----:B------:R-:W-:Y:S01]  /*d8a0*/  VIADD R4, R0, 0x38 ;  /* 0x0000003800047836 */ /* 0x000fe20000000000 */
[----:B------:R-:W-:Y:S01]  /*d8b0*/  @!P5 LOP3.LUT R17, R10, 0xfffffffe, RZ, 0xc0, !PT ;  /* 0xfffffffe0a11d812 */ /* 0x000fe200078ec0ff */
[----:B-1--4-:R-:W-:Y:S01]  /*d8c0*/  @!P2 IMAD.WIDE R10, R0, 0x4, R6 ;  /* 0x00000004000aa825 */ /* 0x012fe200078e0206 */
        /* <DEDUP_REMOVED lines=166> */
.L_x_1895:
[----:B------:R-:W-:Y:S05]  /*e330*/  BSYNC B0 ;  /* 0x0000000000007941 */ /* 0x000fea0003800000 */
.L_x_1894:
[----:B------:R-:W-:Y:S01]  /*e340*/  ISETP.GE.AND P0, PT, R9, R8, PT ;  /* 0x000000080900720c */ /* 0x000fe20003f06270 */
[----:B---3--:R2:W3:Y:S04]  /*e350*/  SHFL.IDX PT, R3, R5, 0x1, 0x1c1f ;  /* 0x003c1f0005037f89 */ /* 0x0084e800000e0000 */
[----:B------:R-:W0:Y:S08]  /*e360*/  SHFL.IDX PT, R2, R2, 0x1, 0x1c1f ;  /* 0x003c1f0002027f89 */ /* 0x000e3000000e0000 */
[----:B--2---:R-:W-:Y:S05]  /*e370*/  @P0 BRA `(.L_x_1814) ;  /* 0x0000004c00d40947 */ /* 0x004fea0003800000 */
[C---:B------:R-:W-:Y:S01]  /*e380*/  VIADD R4, R0.reuse, 0x8 ;  /* 0x0000000800047836 */ /* 0x040fe20000000000 */
[----:B------:R-:W-:Y:S01]  /*e390*/  ULDC UR4, c[0x0][0xac8] ;  /* 0x0002b20000047ab9 */ /* 0x000fe20000000800 */
[C---:B------:R-:W-:Y:S01]  /*e3a0*/  VIADD R5, R0.reuse, 0x10 ;  /* 0x0000001000057836 */ /* 0x040fe20000000000 */
[C---:B------:R-:W-:Y:S01]  /*e3b0*/  ISETP.GE.AND P0, PT, R0.reuse, UR4, PT ;  /* 0x0000000400007c0c */ /* 0x040fe2000bf06270 */
[----:B0-----:R-:W-:Y:S01]  /*e3c0*/  VIADD R10, R0, 0x18 ;  /* 0x00000018000a7836 */ /* 0x001fe20000000000 */
        /* <DEDUP_REMOVED lines=9> */
[----:B------:R-:W-:Y:S02]  /*e460*/  VIADD R16, R0, 0x48 ;  /* 0x0000004800107836 */ /* 0x000fe40000000000 */
[----:B------:R-:W-:Y:S01]  /*e470*/  @!P1 LEA.HI R4, R4, R4, RZ, 0x1 ;  /* 0x0000000404049211 */ /* 0x000fe200078f08ff */
[C---:B------:R-:W-:Y:S01]  /*e480*/  VIADD R18, R0.reuse, 0x50 ;  /* 0x0000005000127836 */ /* 0x040fe20000000000 */
[----:B------:R-:W-:Y:S01]  /*e490*/  @!P2 LEA.HI R5, R5, R5, RZ, 0x1 ;  /* 0x000000050505a211 */ /* 0x000fe200078f08ff */
[----:B------:R-:W-:Y:S01]  /*e4a0*/  VIADD R19, R0, 0x58 ;  /* 0x0000005800137836 */ /* 0x000fe20000000000 */
[----:B-1----:R-:W-:Y:S01]  /*e4b0*/  @!P1 LOP3.LUT R7, R4, 0xfffffffe, RZ, 0xc0, !PT ;  /* 0xfffffffe04079812 */ /* 0x002fe200078ec0ff */
[C---:B------:R-:W-:Y:S01]  /*e4c0*/  VIADD R20, R0.reuse, 0x80 ;  /* 0x0000008000147836 */ /* 0x040fe20000000000 */
[----:B------:R-:W-:Y:S01]  /*e4d0*/  @!P2 LOP3.LUT R9, R5, 0xfffffffe, RZ, 0xc0, !PT ;  /* 0xfffffffe0509a812 */ /* 0x000fe200078ec0ff */
[----:B---3--:R-:W-:Y:S01]  /*e4e0*/  @!P0 IMAD.WIDE R4, R0, 0x4, R2 ;  /* 0x0000000400048825 */ /* 0x008fe200078e0202 */
[----:B------:R-:W-:-:S02]  /*e4f0*/  ISETP.GE.AND P3, PT, R15, UR4, PT ;  /* 0x000000040f007c0c */ /* 0x000fc4000bf66270 */
[----:B------:R-:W-:Y:S01]  /*e500*/  ISETP.GE.AND P4, PT, R16, UR4, PT ;  /* 0x0000000410007c0c */ /* 0x000fe2000bf86270 */
[--C-:B----4-:R-:W-:Y:S01]  /*e510*/  @!P1 IMAD.WIDE R6, R7, 0x4, R2.reuse ;  /* 0x0000000407069825 */ /* 0x110fe200078e0202 */
        /* <DEDUP_REMOVED lines=130> */
[----:B------:R-:W-:Y:S01]  /*ed40*/  VIADD R0, R0, 0xf8 ;  /* 0x000000f800007836 */ /* 0x000fe20000000000 */
[----:B------:R-:W-:Y:S02]  /*ed50*/  ISETP.GE.AND P1, PT, R15, UR4, PT ;  /* 0x000000040f007c0c */ /* 0x000fe4000bf26270 */
[----:B------:R-:W-:-:S02]  /*ed60*/  ISETP.GE.AND P3, PT, R17, UR4, PT ;  /* 0x0000000411007c0c */ /* 0x000fc4000bf66270 */
        /* <DEDUP_REMOVED lines=29> */
[----:B--2---:R-:W-:-:S05]  /*ef40*/  LOP3.LUT R5, R0, 0xfffffffe, RZ, 0xc0, !PT ;  /* 0xfffffffe00057812 */ /* 0x004fca00078ec0ff */
[----:B------:R-:W-:-:S05]  /*ef50*/  IMAD.WIDE R2, R5, 0x4, R2 ;  /* 0x0000000405027825 */ /* 0x000fca00078e0202 */
[----:B------:R0:W-:Y:S01]  /*ef60*/  ST.E.64 desc[UR48][R2.64], R150 ;  /* 0x0000009602007985 */ /* 0x0001e2000c101b30 */
[----:B------:R-:W-:Y:S05]  /*ef70*/  BRA `(.L_x_1814) ;  /* 0x0000004000d47947 */ /* 0x000fea0003800000 */
.L_x_1893:
        /* <DEDUP_REMOVED lines=15> */
[----:B------:R-:W-:Y:S01]  /*f070*/  IMAD.MOV.U32 R5, RZ, RZ, R0 ;  /* 0x000000ffff057224 */ /* 0x000fe200078e0000 */
        /* <DEDUP_REMOVED lines=44> */
.L_x_1812:
        /* <DEDUP_REMOVED lines=18> */
.L_x_1896:
[----:B------:R-:W-:Y:S01]  /*f460*/  ULDC UR7, c[0x0][0xc50] ;  /* 0x0003140000077ab9 */ /* 0x000fe20000000800 */
[----:B------:R-:W-:Y:S01]  /*f470*/  UMOV UR36, UR6 ;  /* 0x0000000600247c82 */ /* 0x000fe20008000000 */
[----:B------:R-:W-:-:S11]  /*f480*/  UISETP.NE.AND UP0, UPT, UR7, 0x1, UPT ;  /* 0x000000010700788c */ /* 0x000fd6000bf05270 */
[----:B------:R-:W-:Y:S01]  /*f490*/  @UP0 ULDC UR4, c[0x0][0xc54] ;  /* 0x0003150000040ab9 */ /* 0x000fe20000000800 */
[----:B------:R-:W-:Y:S01]  /*f4a0*/  @UP0 ULDC UR8, c[0x0][0xc58] ;  /* 0x0003160000080ab9 */ /* 0x000fe20000000800 */
[----:B------:R-:W-:-:S04]  /*f4b0*/  UIMAD.WIDE.U32 UR4, UR6, UR4, URZ ;  /* 0x00000004060472a5 */ /* 0x000fc8000f8e003f */
[----:B------:R-:W-:-:S12]  /*f4c0*/  @UP0 USHF.R.U32.HI UR36, URZ, UR8, UR5 ;  /* 0x000000083f240299 */ /* 0x000fd80008011605 */
.L_x_1897:
[----:B------:R-:W-:Y:S01]  /*f4d0*/  ISETP.GE.AND P0, PT, R18, RZ, PT ;  /* 0x000000ff1200720c */ /* 0x000fe20003f06270 */
[----:B------:R-:W-:Y:S01]  /*f4e0*/  UIADD3 UR42, -UR36, URZ, URZ ;  /* 0x0000003f242a7290 */ /* 0x000fe2000fffe13f */
[----:B------:R-:W-:Y:S02]  /*f4f0*/  IMAD.MOV.U32 R0, RZ, RZ, 0x1 ;  /* 0x00000001ff007424 */ /* 0x000fe400078e00ff */
[----:B------:R-:W-:Y:S01]  /*f500*/  IMAD.MOV.U32 R6, RZ, RZ, RZ ;  /* 0x000000ffff067224 */ /* 0x000fe200078e00ff */
[----:B------:R-:W-:Y:S01]  /*f510*/  UIMAD UR42, UR7, UR42, UR6 ;  /* 0x0000002a072a72a4 */ /* 0x000fe2000f8e0206 */
[----:B------:R-:W-:-:S07]  /*f520*/  IMAD.MOV.U32 R8, RZ, RZ, 0x1 ;  /* 0x00000001ff087424 */ /* 0x000fce00078e00ff */
[----:B------:R-:W-:Y:S05]  /*f530*/  @!P0 BRA `(.L_x_1898) ;  /* 0x0000003800a48947 */ /* 0x000fea0003800000 */
[----:B------:R-:W0:Y:S01]  /*f540*/  S2UR UR40, SR_CTAID.X ;  /* 0x00000000002879c3 */ /* 0x000e220000002500 */
[----:B------:R-:W-:Y:S01]  /*f550*/  ULDC UR6, c[0x0][0x448] ;  /* 0x0001120000067ab9 */ /* 0x000fe20000000800 */
[----:B------:R-:W-:Y:S01]  /*f560*/  ULDC.64 UR4, c[0x0][0x418] ;  /* 0x0001060000047ab9 */ /* 0x000fe20000000a00 */
[----:B------:R-:W-:Y:S02]  /*f570*/  UISETP.NE.AND UP1, UPT, UR6, 0x1, UPT ;  /* 0x000000010600788c */ /* 0x000fe4000bf25270 */
[----:B------:R-:W-:Y:S01]  /*f580*/  UISETP.NE.U32.AND UP0, UPT, UR4, URZ, UPT ;  /* 0x0000003f0400728c */ /* 0x000fe2000bf05070 */
[----:B------:R-:W-:Y:S02]  /*f590*/  ULDC UR11, c[0x0][0x288] ;  /* 0x0000a200000b7ab9 */ /* 0x000fe40000000800 */
[----:B------:R-:W-:Y:S01]  /*f5a0*/  ULDC UR4, c[0x0][0x424] ;  /* 0x0001090000047ab9 */ /* 0x000fe20000000800 */
[----:B------:R-:W-:Y:S01]  /*f5b0*/  UISETP.NE.AND.EX UP0, UPT, UR5, URZ, UPT, UP0 ;  /* 0x0000003f0500728c */ /* 0x000fe2000bf05300 */
[----:B------:R-:W-:Y:S01]  /*f5c0*/  ULDC UR12, c[0x0][0x2f0] ;  /* 0x0000bc00000c7ab9 */ /* 0x000fe20000000800 */
[----:B------:R-:W-:-:S02]  /*f5d0*/  UIADD3 UR6, -UR11, 0x1, URZ ;  /* 0x000000010b067890 */ /* 0x000fc4000fffe13f */
[----:B------:R-:W-:Y:S01]  /*f5e0*/  USEL UR10, UR4, 0x1, UP0 ;  /* 0x00000001040a7887 */ /* 0x000fe20008000000 */
[----:B------:R-:W-:Y:S02]  /*f5f0*/  @UP1 ULDC UR13, c[0x0][0x450] ;  /* 0x00011400000d1ab9 */ /* 0x000fe40000000800 */
[----:B------:R-:W-:Y:S01]  /*f600*/  @UP1 ULDC UR4, c[0x0][0x44c] ;  /* 0x0001130000041ab9 */ /* 0x000fe20000000800 */
[----:B------:R-:W-:Y:S02]  /*f610*/  UIMAD UR7, UR10, UR12, 0x5f ;  /* 0x0000005f0a0774a4 */ /* 0x000fe4000f8e020c */
[----:B------:R-:W-:Y:S02]  /*f620*/  UIMAD UR9, UR10, UR12, UR6 ;  /* 0x0000000c0a0972a4 */ /* 0x000fe4000f8e0206 */
[----:B------:R-:W-:Y:S02]  /*f630*/  UIMAD.WIDE UR6, UR7, 0x2aaaaaab, URZ ;  /* 0x2aaaaaab070678a5 */ /* 0x000fe4000f8e023f */
[----:B0-----:R-:W-:-:S02]  /*f640*/  USHF.L.U32 UR40, UR40, 0x7, URZ ;  /* 0x0000000728287899 */ /* 0x001fc4000800063f */
[----:B------:R-:W-:Y:S02]  /*f650*/  USHF.R.U32.HI UR39, URZ, 0x1f, UR7 ;  /* 0x0000001f3f277899 */ /* 0x000fe40008011607 */
[----:B------:R-:W-:Y:S02]  /*f660*/  UIADD3 UR8, UR40, 0x7f, URZ ;  /* 0x0000007f28087890 */ /* 0x000fe4000fffe03f */
[----:B------:R-:W-:Y:S02]  /*f670*/  ULEA.HI.SX32 UR39, UR7, UR39, 0x1c ;  /* 0x0000002707277291 */ /* 0x000fe4000f8fe23f */
[----:B------:R-:W-:-:S04]  /*f680*/  UIMAD.WIDE.U32 UR4, UR8, UR4, URZ ;  /* 0x00000004080472a5 */ /* 0x000fc8000f8e003f */
[----:B------:R-:W-:-:S03]  /*f690*/  @UP1 USHF.R.U32.HI UR8, URZ, UR13, UR5 ;  /* 0x0000000d3f081299 */ /* 0x000fc60008011605 */
[----:B------:R-:W-:Y:S01]  /*f6a0*/  ULDC.64 UR4, c[0x0][0x9e0] ;  /* 0x0002780000047ab9 */ /* 0x000fe20000000a00 */
[----:B------:R-:W-:Y:S02]  /*f6b0*/  UIADD3 UR9, UR9, UR8, URZ ;  /* 0x0000000809097290 */ /* 0x000fe4000fffe03f */
[----:B------:R-:W-:Y:S02]  /*f6c0*/  UISETP.GE.AND UP0, UPT, UR5, 0x1, UPT ;  /* 0x000000010500788c */ /* 0x000fe4000bf06270 */
[----:B------:R-:W-:-:S04]  /*f6d0*/  UIADD3 UR4, UR9, UR4, URZ ;  /* 0x0000000409047290 */ /* 0x000fc8000fffe03f */
[----:B------:R-:W-:-:S13]  /*f6e0*/  PLOP3.LUT P1, PT, PT, PT, UP0, 0x80, 0x0 ;  /* 0x000000000000781c */ /* 0x000fda0003f2f008 */
[----:B------:R-:W-:Y:S05]  /*f6f0*/  @!P1 BRA `(.L_x_1899) ;  /* 0x0000000000449947 */ /* 0x000fea0003800000 */
        /* <DEDUP_REMOVED lines=10> */
.L_x_1900:
[----:B------:R-:W-:-:S11]  /*f7a0*/  UISETP.NE.AND UP0, UPT, UR5, 0x1, UPT ;  /* 0x000000010500788c */ /* 0x000fd6000bf05270 */
[----:B------:R-:W-:Y:S02]  /*f7b0*/  @UP0 ULDC.64 UR14, c[0x0][0x9e8] ;  /* 0x00027a00000e0ab9 */ /* 0x000fe40000000a00 */
[----:B------:R-:W-:-:S04]  /*f7c0*/  UIMAD.WIDE.U32 UR6, UR8, UR14, URZ ;  /* 0x0000000e080672a5 */ /* 0x000fc8000f8e003f */
[----:B------:R-:W-:-:S12]  /*f7d0*/  @UP0 USHF.R.U32.HI UR8, URZ, UR15, UR7 ;  /* 0x0000000f3f080299 */ /* 0x000fd80008011607 */
.L_x_1901:
[----:B------:R-:W-:-:S04]  /*f7e0*/  UIMAD UR8, UR8, UR5, UR5 ;  /* 0x00000005080872a4 */ /* 0x000fc8000f8e0205 */
[----:B------:R-:W-:-:S04]  /*f7f0*/  UISETP.LT.AND UP0, UPT, UR4, UR8, UPT ;  /* 0x000000080400728c */ /* 0x000fc8000bf01270 */
[----:B------:R-:W-:-:S12]  /*f800*/  USEL UR4, UR4, UR8, UP0 ;  /* 0x0000000804047287 */ /* 0x000fd80008000000 */
.L_x_1899:
[----:B------:R-:W-:Y:S01]  /*f810*/  UIADD3 UR6, UR4, 0x5f, URZ ;  /* 0x0000005f04067890 */ /* 0x000fe2000fffe03f */
[----:B------:R-:W-:Y:S01]  /*f820*/  @UP1 ULDC UR8, c[0x0][0x44c] ;  /* 0x0001130000081ab9 */ /* 0x000fe20000000800 */
[----:B------:R-:W-:Y:S02]  /*f830*/  @UP1 ULDC UR13, c[0x0][0x450] ;  /* 0x00011400000d1ab9 */ /* 0x000fe40000000800 */
[----:B------:R-:W-:Y:S02]  /*f840*/  UIMAD.WIDE UR6, UR6, 0x2aaaaaab, URZ ;  /* 0x2aaaaaab060678a5 */ /* 0x000fe4000f8e023f */
[----:B------:R-:W-:Y:S02]  /*f850*/  UIMAD.WIDE.U32 UR8, UR40, UR8, URZ ;  /* 0x00000008280872a5 */ /* 0x000fe4000f8e003f */
[----:B------:R-:W-:Y:S01]  /*f860*/  USHF.R.U32.HI UR44, URZ, 0x1f, UR7 ;  /* 0x0000001f3f2c7899 */ /* 0x000fe20008011607 */
[----:B------:R-:W-:Y:S01]  /*f870*/  UMOV UR4, UR40 ;  /* 0x0000002800047c82 */ /* 0x000fe20008000000 */
[----:B------:R-:W-:-:S02]  /*f880*/  UIMAD UR10, UR10, UR12, -UR11 ;  /* 0x0000000c0a0a72a4 */ /* 0x000fc4000f8e0a0b */
[----:B------:R-:W-:Y:S02]  /*f890*/  @UP1 USHF.R.U32.HI UR4, URZ, UR13, UR9 ;  /* 0x0000000d3f041299 */ /* 0x000fe40008011609 */
[----:B------:R-:W-:Y:S02]  /*f8a0*/  ULEA.HI.SX32 UR44, UR7, UR44, 0x1c ;  /* 0x0000002c072c7291 */ /* 0x000fe4000f8fe23f */
[----:B------:R-:W-:Y:S02]  /*f8b0*/  UIADD3 UR4, UR10, UR4, URZ ;  /* 0x000000040a047290 */ /* 0x000fe4000fffe03f */
[----:B------:R-:W-:Y:S01]  /*f8c0*/  UISETP.LT.AND UP0, UPT, UR39, UR44, UPT ;  /* 0x0000002c2700728c */ /* 0x000fe2000bf01270 */
[----:B------:R-:W-:Y:S02]  /*f8d0*/  ULDC UR8, c[0x0][0x9dc] ;  /* 0x0002770000087ab9 */ /* 0x000fe40000000800 */
[----:B------:R-:W-:Y:S02]  /*f8e0*/  UIADD3 UR8, UR4, -UR8, URZ ;  /* 0x8000000804087290 */ /* 0x000fe4000fffe03f */
[----:B------:R-:W-:Y:S01]  /*f8f0*/  USEL UR12, UR39, UR44, UP0 ;  /* 0x0000002c270c7287 */ /* 0x000fe20008000000 */
[----:B------:R-:W-:Y:S11]  /*f900*/  @!P1 BRA `(.L_x_1902) ;  /* 0x0000000000449947 */ /* 0x000ff60003800000 */
        /* <DEDUP_REMOVED lines=10> */
.L_x_1903:
[----:B------:R-:W-:-:S11]  /*f9b0*/  UISETP.NE.AND UP0, UPT, UR5, 0x1, UPT ;  /* 0x000000010500788c */ /* 0x000fd6000bf05270 */
[----:B------:R-:W-:Y:S02]  /*f9c0*/  @UP0 ULDC.64 UR10, c[0x0][0x9e8] ;  /* 0x00027a00000a0ab9 */ /* 0x000fe40000000a00 */
[----:B------:R-:W-:-:S04]  /*f9d0*/  UIMAD.WIDE.U32 UR6, UR4, UR10, URZ ;  /* 0x0000000a040672a5 */ /* 0x000fc8000f8e003f */
[----:B------:R-:W-:-:S12]  /*f9e0*/  @UP0 USHF.R.U32.HI UR4, URZ, UR11, UR7 ;  /* 0x0000000b3f040299 */ /* 0x000fd80008011607 */
.L_x_1904:
[----:B------:R-:W-:-:S04]  /*f9f0*/  UIMAD UR4, UR4, UR5, URZ ;  /* 0x00000005040472a4 */ /* 0x000fc8000f8e023f */
[----:B------:R-:W-:-:S04]  /*fa00*/  UISETP.LT.AND UP0, UPT, UR8, UR4, UPT ;  /* 0x000000040800728c */ /* 0x000fc8000bf01270 */
[----:B------:R-:W-:-:S12]  /*fa10*/  USEL UR8, UR8, UR4, !UP0 ;  /* 0x0000000408087287 */ /* 0x000fd8000c000000 */
.L_x_1902:
[----:B------:R-:W-:Y:S02]  /*fa20*/  UIMAD.WIDE UR4, UR8, 0x2aaaaaab, URZ ;  /* 0x2aaaaaab080478a5 */ /* 0x000fe4000f8e023f */
[----:B------:R-:W-:Y:S02]  /*fa30*/  USHF.R.U32.HI UR10, URZ, 0x10, UR42 ;  /* 0x000000103f0a7899 */ /* 0x000fe4000801162a */
[----:B------:R-:W-:Y:S02]  /*fa40*/  USHF.R.U32.HI UR4, URZ, 0x1f, UR5 ;  /* 0x0000001f3f047899 */ /* 0x000fe40008011605 */
[----:B------:R-:W-:Y:S02]  /*fa50*/  ULOP3.LUT UR42, UR42, 0xffff, URZ, 0xc0, !UPT ;  /* 0x0000ffff2a2a7892 */ /* 0x000fe4000f8ec03f */
[----:B------:R-:W-:Y:S01]  /*fa60*/  ULEA.HI.SX32 UR4, UR5, UR4, 0x1c ;  /* 0x0000000405047291 */ /* 0x000fe2000f8fe23f */
[----:B------:R-:W-:-:S03]  /*fa70*/  UMOV UR46, URZ ;  /* 0x0000003f002e7c82 */ /* 0x000fc60008000000 */
[----:B------:R-:W-:-:S04]  /*fa80*/  UISETP.LT.AND UP0, UPT, URZ, UR4, UPT ;  /* 0x000000043f00728c */ /* 0x000fc8000bf01270 */
[----:B------:R-:W-:Y:S02]  /*fa90*/  USEL UR43, URZ, UR4, !UP0 ;  /* 0x000000043f2b7287 */ /* 0x000fe4000c000000 */
[----:B------:R-:W-:Y:S02]  /*faa0*/  UISETP.NE.AND UP0, UPT, UR10, URZ, UPT ;  /* 0x0000003f0a00728c */ /* 0x000fe4000bf05270 */
[----:B------:R-:W-:-:S06]  /*fab0*/  UISETP.GT.AND UP1, UPT, UR12, UR43, UPT ;  /* 0x0000002b0c00728c */ /* 0x000fcc000bf24270 */
[----:B------:R-:W-:-:S03]  /*fac0*/  PLOP3.LUT P0, PT, PT, PT, UP1, 0x80, 0x0 ;  /* 0x000000000000781c */ /* 0x000fc60003f0f018 */
[----:B------:R-:W-:-:S10]  /*fad0*/  @!UP0 ULDC UR10, c[0x0][0x9f0] ;  /* 0x00027c00000a8ab9 */ /* 0x000fd40000000800 */
[----:B------:R-:W-:Y:S05]  /*fae0*/  @!P0 BRA `(.L_x_1905) ;  /* 0x0000000000808947 */ /* 0x000fea0003800000 */
[----:B------:R-:W-:Y:S01]  /*faf0*/  IMAD.U32 R3, RZ, RZ, UR10 ;  /* 0x0000000aff037e24 */ /* 0x000fe2000f8e00ff */
[----:B------:R-:W-:-:S04]  /*fb00*/  UIADD3 UR4, UR10, -0x1, UR12 ;  /* 0xffffffff0a047890 */ /* 0x000fc8000fffe00c */
[-C--:B------:R-:W-:Y:S01]  /*fb10*/  IABS R0, R3.reuse ;  /* 0x0000000300007213 */ /* 0x080fe20000000000 */
[----:B------:R-:W-:Y:S01]  /*fb20*/  UIADD3 UR6, -UR43, UR4, URZ ;  /* 0x000000042b067290 */ /* 0x000fe2000fffe13f */
[----:B------:R-:W-:Y:S02]  /*fb30*/  IABS R3, R3 ;  /* 0x0000000300037213 */ /* 0x000fe40000000000 */
[----:B------:R-:W-:Y:S01]  /*fb40*/  R2UR UR11, R0 ;  /* 0x00000000000b72ca */ /* 0x000fe200000e0000 */
[----:B------:R-:W-:Y:S02]  /*fb50*/  UMOV UR4, URZ ;  /* 0x0000003f00047c82 */ /* 0x000fe40008000000 */
[----:B------:R-:W-:-:S05]  /*fb60*/  IMAD.MOV R3, RZ, RZ, -R3 ;  /* 0x000000ffff037224 */ /* 0x000fca00078e0a03 */
[----:B------:R-:W-:-:S05]  /*fb70*/  R2UR UR9, R3 ;  /* 0x00000000030972ca */ /* 0x000fca00000e0000 */
[----:B------:R-:W0:Y:S08]  /*fb80*/  I2F.RP R0, UR11 ;  /* 0x0000000b00007d06 */ /* 0x000e300008209400 */
[----:B0-----:R-:W0:Y:S02]  /*fb90*/  MUFU.RCP R0, R0 ;  /* 0x0000000000007308 */ /* 0x001e240000001000 */
[----:B0-----:R-:W-:Y:S01]  /*fba0*/  VIADD R2, R0, 0xffffffe ;  /* 0x0ffffffe00027836 */ /* 0x001fe20000000000 */
[----:B------:R-:W-:Y:S01]  /*fbb0*/  IABS R0, UR6 ;  /* 0x0000000600007c13 */ /* 0x000fe20008000000 */
[----:B------:R-:W-:-:S03]  /*fbc0*/  ULOP3.LUT UR6, UR6, UR10, URZ, 0x3c, !UPT ;  /* 0x0000000a06067292 */ /* 0x000fc6000f8e3c3f */
[----:B------:R-:W-:Y:S01]  /*fbd0*/  R2UR UR8, R0 ;  /* 0x00000000000872ca */ /* 0x000fe200000e0000 */
[----:B------:R-:W0:Y:S02]  /*fbe0*/  F2I.FTZ.U32.TRUNC.NTZ R2, R2 ;  /* 0x0000000200027305 */ /* 0x000e24000021f000 */
        /* <DEDUP_REMOVED lines=16> */
.L_x_1905:
[----:B------:R-:W-:Y:S01]  /*fcf0*/  UIMAD UR41, UR42, UR46, UR43 ;  /* 0x0000002e2a2972a4 */ /* 0x000fe2000f8e022b */
[----:B------:R-:W-:Y:S02]  /*fd00*/  IMAD.U32 R0, RZ, RZ, UR12 ;  /* 0x0000000cff007e24 */ /* 0x000fe4000f8e00ff */
[----:B------:R-:W-:Y:S02]  /*fd10*/  IMAD.MOV.U32 R6, RZ, RZ, RZ ;  /* 0x000000ffff067224 */ /* 0x000fe400078e00ff */
[----:B------:R-:W-:Y:S02]  /*fd20*/  IMAD.MOV.U32 R8, RZ, RZ, 0x1 ;  /* 0x00000001ff087424 */ /* 0x000fe400078e00ff */
[----:B------:R-:W-:-:S05]  /*fd30*/  IMAD.U32 R3, RZ, RZ, UR41 ;  /* 0x00000029ff037e24 */ /* 0x000fca000f8e00ff */
[----:B------:R-:W-:Y:S01]  /*fd40*/  VIADDMNMX R19, R3, UR46, R0, PT ;  /* 0x0000002e03137c46 */ /* 0x000fe2000b800100 */
[----:B------:R-:W-:-:S03]  /*fd50*/  IMAD.MOV.U32 R0, RZ, RZ, 0x1 ;  /* 0x00000001ff007424 */ /* 0x000fc600078e00ff */
        /* <DEDUP_REMOVED lines=26> */
.L_x_1906:
        /* <DEDUP_REMOVED lines=20> */
.L_x_1908:
        /* <DEDUP_REMOVED lines=15> */
.L_x_1907:
[----:B------:R-:W0:Y:S08]  /*10130*/  LDC.64 R2, c[0x0][0x9f8] ;  /* 0x00027e00ff027b82 */ /* 0x000e300000000a00 */
[----:B------:R-:W1:Y:S01]  /*10140*/  LDC.64 R4, c[0x0][0x418] ;  /* 0x00010600ff047b82 */ /* 0x000e620000000a00 */
[----:B0-----:R-:W-:-:S04]  /*10150*/  ISETP.NE.U32.AND P0, PT, R2, RZ, PT ;  /* 0x000000ff0200720c */ /* 0x001fc80003f05070 */
[----:B------:R-:W-:-:S13]  /*10160*/  ISETP.NE.AND.EX P0, PT, R3, RZ, PT, P0 ;  /* 0x000000ff0300720c */ /* 0x000fda0003f05300 */
[----:B------:R-:W0:Y:S02]  /*10170*/  @P0 LDC.64 R2, c[0x0][0x9f8] ;  /* 0x00027e00ff020b82 */ /* 0x000e240000000a00 */
[----:B0-----:R-:W-:-:S05]  /*10180*/  @P0 IMAD.WIDE R2, R18, 0x4, R2 ;  /* 0x0000000412020825 */ /* 0x001fca00078e0202 */
[----:B------:R-:W2:Y:S01]  /*10190*/  @P0 LDG.E R18, desc[UR48][R2.64] ;  /* 0x0000003002120981 */ /* 0x000ea2000c1e1900 */
[----:B-1----:R-:W-:Y:S01]  /*101a0*/  ISETP.NE.U32.AND P0, PT, R4, RZ, PT ;  /* 0x000000ff0400720c */ /* 0x002fe20003f05070 */
[----:B------:R-:W-:Y:S01]  /*101b0*/  UMOV UR4, 0xffffffff ;  /* 0xffffffff00047882 */ /* 0x000fe20000000000 */
[----:B------:R-:W-:Y:S01]  /*101c0*/  LOP3.LUT R17, R17, 0xfffffffe, RZ, 0xc0, !PT ;  /* 0xfffffffe11117812 */ /* 0x000fe200078ec0ff */
[----:B------:R-:W0:Y:S01]  /*101d0*/  S2R R16, SR_TID.X ;  /* 0x0000000000107919 */ /* 0x000e220000002100 */
[----:B------:R-:W-:Y:S01]  /*101e0*/  ISETP.NE.AND.EX P1, PT, R5, RZ, PT, P0 ;  /* 0x000000ff0500720c */ /* 0x000fe20003f25300 */
[----:B------:R-:W-:-:S12]  /*101f0*/  VIADD R0, R19, 0xffffffff ;  /* 0xffffffff13007836 */ /* 0x000fd80000000000 */
[----:B------:R-:W-:Y:S02]  /*10200*/  @P1 LOP3.LUT R17, R17, 0x1, RZ, 0xfc, !PT ;  /* 0x0000000111111812 */ /* 0x000fe400078efcff */
[----:B0-----:R-:W-:-:S04]  /*10210*/  SHF.R.U32.HI R6, RZ, 0x5, R16 ;  /* 0x00000005ff067819 */ /* 0x001fc80000011610 */
[----:B------:R-:W-:Y:S02]  /*10220*/  LOP3.LUT R6, R6, 0x3, RZ, 0xc0, !PT ;  /* 0x0000000306067812 */ /* 0x000fe400078ec0ff */
[----:B--2---:R-:W-:Y:S02]  /*10230*/  SHF.R.S32.HI R19, RZ, 0x1f, R18 ;  /* 0x0000001fff137819 */ /* 0x004fe40000011412 */
[----:B------:R-:W-:Y:S01]  /*10240*/  SEL R16, R18, RZ, !P1 ;  /* 0x000000ff12107207 */ /* 0x000fe20004800000 */
[----:B------:R-:W-:Y:S06]  /*10250*/  BRA.DIV UR4, `(.L_x_1909) ;  /* 0x0000003204ec7947 */ /* 0x000fec000b800000 */
[----:B------:R0:W1:Y:S02]  /*10260*/  SHFL.IDX PT, R14, R6, RZ, 0x1f ;  /* 0x00001fff060e7589 */ /* 0x00006400000e0000 */
.L_x_1988:
[----:B------:R2:W-:Y:S01]  /*10270*/  STL [R1], R0 ;  /* 0x0000000001007387 */ /* 0x0005e20000100800 */
        /* <DEDUP_REMOVED lines=8> */
.L_x_1991:
[----:B------:R-:W-:Y:S05]  /*10300*/  @!P6 BRA `(.L_x_1910) ;  /* 0x0000000000d8e947 */ /* 0x000fea0003800000 */
[----:B------:R-:W-:Y:S01]  /*10310*/  IMAD.MOV.U32 R16, RZ, RZ, R18 ;  /* 0x000000ffff107224 */ /* 0x000fe200078e0012 */
[----:B------:R-:W-:Y:S06]  /*10320*/  @!P1 BRA `(.L_x_1912) ;  /* 0x0000000000509947 */ /* 0x000fec0003800000 */
[----:B0-----:R-:W-:Y:S01]  /*10330*/  IMAD.MOV.U32 R6, RZ, RZ, R0 ;  /* 0x000000ffff067224 */ /* 0x001fe200078e0000 */
[----:B------:R-:W-:Y:S01]  /*10340*/  ULDC.64 UR4, c[0x0][0x428] ;  /* 0x00010a0000047ab9 */ /* 0x000fe20000000a00 */
[----:B------:R-:W0:Y:S01]  /*10350*/  LDC R0, c[0x0][0x43c] ;  /* 0x00010f00ff007b82 */ /* 0x000e220000000800 */
[----:B------:R-:W-:Y:S02]  /*10360*/  IMAD R9, R19, UR4, RZ ;  /* 0x0000000413097c24 */ /* 0x000fe4000f8e02ff */
        /* <DEDUP_REMOVED lines=15> */
[----:B------:R1:W-:Y:S02]  /*10460*/  STL [R1], R6 ;  /* 0x0000000601007387 */ /* 0x0003e40000100800 */
.L_x_1912:
[----:B------:R-:W-:Y:S01]  /*10470*/  IMAD.MOV.U32 R0, RZ, RZ, 0x1 ;  /* 0x00000001ff007424 */ /* 0x000fe200078e00ff */
[----:B01----:R-:W0:Y:S04]  /*10480*/  S2R R6, SR_TID.X ;  /* 0x0000000000067919 */ /* 0x003e280000002100 */
[----:B------:R-:W-:-:S04]  /*10490*/  SHF.L.U32 R0, R0, 0x1f, RZ ;  /* 0x0000001f00007819 */ /* 0x000fc800000006ff */
[----:B------:R-:W1:Y:S01]  /*104a0*/  SYNCS.PHASECHK.TRANS64.TRYWAIT P0, [UR38+0x22840], R0 ;  /* 0x02284000ff0075a7 */ /* 0x000e620008000166 */
[----:B0-----:R-:W-:-:S04]  /*104b0*/  LOP3.LUT R2, R6, 0x7f, RZ, 0xc0, !PT ;  /* 0x0000007f06027812 */ /* 0x001fc800078ec0ff */
[----:B------:R-:W-:Y:S01]  /*104c0*/  ISETP.NE.AND P1, PT, R2, RZ, PT ;  /* 0x000000ff0200720c */ /* 0x000fe20003f25270 */
[----:B-1----:R-:W-:-:S12]  /*104d0*/  @!P0 BRA `(.L_x_1913) ;  /* 0x00000030008c8947 */ /* 0x002fd80003800000 */
.L_x_1992:
[----:B------:R-:W-:Y:S05]  /*104e0*/  @P1 BRA `(.L_x_1914) ;  /* 0x0000000000181947 */ /* 0x000fea0003800000 */
[----:B------:R-:W1:Y:S01]  /*104f0*/  S2R R2, SR_TID.X ;  /* 0x0000000000027919 */ /* 0x000e620000002100 */
[----:B0-----:R-:W-:-:S04]  /*10500*/  IMAD.MOV.U32 R0, RZ, RZ, 0x3000 ;  /* 0x00003000ff007424 */ /* 0x001fc800078e00ff */
[----:B------:R2:W-:Y:S01]  /*10510*/  SYNCS.ARRIVE.TRANS64 RZ, [UR38+0x22830], R0 ;  /* 0x02283000ffff79a7 */ /* 0x0005e20008000026 */
[----:B-1----:R-:W-:-:S13]  /*10520*/  LOP3.LUT P0, RZ, R2, 0x1f, RZ, 0xc0, !PT ;  /* 0x0000001f02ff7812 */ /* 0x002fda000780c0ff */
[----:B--2---:R-:W-:Y:S05]  /*10530*/  @!P0 BRA `(.L_x_1914) ;  /* 0x0000000000048947 */ /* 0x004fea0003800000 */
[----:B------:R-:W-:Y:S01]  /*10540*/  BPT.TRAP 0x1 ;  /* 0x000000040000795c */ /* 0x000fe20000300000 */
.L_x_1914:
[----:B0-----:R-:W2:Y:S01]  /*10550*/  LDL R0, [R1] ;  /* 0x0000000001007983 */ /* 0x001ea20000100800 */
        /* <DEDUP_REMOVED lines=17> */
.L_x_1910:
        /* <DEDUP_REMOVED lines=22> */
.L_x_1915:
[----:B------:R-:W1:Y:S01]  /*107d0*/  LDC R5, c[0x0][0x448] ;  /* 0x00011200ff057b82 */ /* 0x000e620000000800 */
[----:B------:R-:W2:Y:S01]  /*107e0*/  S2R R12, SR_TID.X ;  /* 0x00000000000c7919 */ /* 0x000ea20000002100 */
[----:B------:R-:W-:Y:S01]  /*107f0*/  USHF.R.S32.HI UR4, URZ, 0x1f, UR36 ;  /* 0x0000001f3f047899 */ /* 0x000fe20008011424 */
[----:B------:R-:W-:Y:S01]  /*10800*/  ULDC.64 UR8, c[0x0][0x2d8] ;  /* 0x0000b60000087ab9 */ /* 0x000fe20000000a00 */
[----:B------:R-:W3:Y:S02]  /*10810*/  S2R R8, SR_CTAID.Z ;  /* 0x0000000000087919 */ /* 0x000ee40000002700 */
[----:B------:R-:W-:Y:S02]  /*10820*/  UIMAD UR6, UR4, UR8, URZ ;  /* 0x00000008040672a4 */ /* 0x000fe4000f8e023f */
[----:B------:R-:W-:Y:S02]  /*10830*/  UIMAD.WIDE.U32 UR4, UR36, UR8, URZ ;  /* 0x00000008240472a5 */ /* 0x000fe4000f8e003f */
[----:B------:R-:W-:-:S04]  /*10840*/  UIMAD UR6, UR36, UR9, UR6 ;  /* 0x00000009240672a4 */ /* 0x000fc8000f8e0206 */
[----:B------:R-:W-:Y:S01]  /*10850*/  UIADD3 UR5, UR5, UR6, URZ ;  /* 0x0000000605057290 */ /* 0x000fe2000fffe03f */
[----:B-1----:R-:W-:Y:S02]  /*10860*/  ISETP.NE.AND P0, PT, R5, 0x1, PT ;  /* 0x000000010500780c */ /* 0x002fe40003f05270 */
[C---:B--2---:R-:W-:Y:S01]  /*10870*/  LOP3.LUT R10, R12.reuse, 0x7f, RZ, 0xc0, !PT ;  /* 0x0000007f0c0a7812 */ /* 0x044fe200078ec0ff */
[----:B------:R-:W-:-:S10]  /*10880*/  IMAD.SHL.U32 R3, R12, 0x10, RZ ;  /* 0x000000100c037824 */ /* 0x000fd400078e00ff */
[----:B------:R-:W0:Y:S01]  /*10890*/  @P0 LDC R7, c[0x0][0x44c] ;  /* 0x00011300ff070b82 */ /* 0x000e220000000800 */
[----:B------:R-:W-:-:S04]  /*108a0*/  SHF.R.U32.HI R4, RZ, 0x3, R10 ;  /* 0x00000003ff047819 */ /* 0x000fc8000001160a */
[----:B------:R-:W-:-:S03]  /*108b0*/  LOP3.LUT R0, R4, 0x70, R3, 0xf8, !PT ;  /* 0x0000007004007812 */ /* 0x000fc600078ef803 */
[----:B------:R-:W1:Y:S02]  /*108c0*/  @P0 LDC R9, c[0x0][0x450] ;  /* 0x00011400ff090b82 */ /* 0x000e640000000800 */
[----:B------:R-:W-:-:S06]  /*108d0*/  VIADD R0, R0, UR40 ;  /* 0x0000002800007c36 */ /* 0x000fcc0008000000 */
[----:B------:R-:W2:Y:S01]  /*108e0*/  LDC.64 R2, c[0x0][0x2e0] ;  /* 0x0000b800ff027b82 */ /* 0x000ea20000000a00 */
[----:B0-----:R-:W-:-:S04]  /*108f0*/  @P0 IMAD.HI.U32 R6, R0, R7, RZ ;  /* 0x0000000700060227 */ /* 0x001fc800078e00ff */
[----:B------:R-:W-:Y:S01]  /*10900*/  IMAD.MOV.U32 R7, RZ, RZ, R0 ;  /* 0x000000ffff077224 */ /* 0x000fe200078e0000 */
[----:B-1----:R-:W-:Y:S02]  /*10910*/  @P0 SHF.R.U32.HI R7, RZ, R9, R6 ;  /* 0x00000009ff070219 */ /* 0x002fe40000011606 */
[----:B---3--:R-:W-:-:S05]  /*10920*/  SHF.R.S32.HI R9, RZ, 0x1f, R8 ;  /* 0x0000001fff097819 */ /* 0x008fca0000011408 */
[----:B--2---:R-:W-:-:S04]  /*10930*/  IMAD R6, R9, R2, RZ ;  /* 0x0000000209067224 */ /* 0x004fc800078e02ff */
[C---:B------:R-:W-:Y:S01]  /*10940*/  IMAD R9, R8.reuse, R3, R6 ;  /* 0x0000000308097224 */ /* 0x040fe200078e0206 */
[----:B------:R-:W-:Y:S01]  /*10950*/  SHF.R.S32.HI R6, RZ, 0x1f, R7 ;  /* 0x0000001fff067819 */ /* 0x000fe20000011407 */
[----:B------:R-:W-:Y:S01]  /*10960*/  IMAD.WIDE.U32 R2, R8, R2, UR4 ;  /* 0x0000000408027e25 */ /* 0x000fe2000f8e0002 */
[----:B------:R-:W-:-:S03]  /*10970*/  ULDC.64 UR4, c[0x0][0x2d0] ;  /* 0x0000b40000047ab9 */ /* 0x000fc60000000a00 */
[----:B------:R-:W-:Y:S02]  /*10980*/  IMAD.IADD R3, R3, 0x1, R9 ;  /* 0x0000000103037824 */ /* 0x000fe400078e0209 */
[----:B------:R-:W-:Y:S02]  /*10990*/  IMAD.MOV R9, RZ, RZ, -R7 ;  /* 0x000000ffff097224 */ /* 0x000fe400078e0a07 */
[----:B------:R-:W-:Y:S02]  /*109a0*/  IMAD R6, R6, UR4, RZ ;  /* 0x0000000406067c24 */ /* 0x000fe4000f8e02ff */
[----:B------:R-:W-:Y:S02]  /*109b0*/  IMAD R9, R5, R9, R0 ;  /* 0x0000000905097224 */ /* 0x000fe400078e0200 */
[C---:B------:R-:W-:Y:S02]  /*109c0*/  IMAD R11, R7.reuse, UR5, R6 ;  /* 0x00000005070b7c24 */ /* 0x040fe4000f8e0206 */
[----:B------:R-:W-:Y:S01]  /*109d0*/  IMAD.WIDE.U32 R2, R7, UR4, R2 ;  /* 0x0000000407027c25 */ /* 0x000fe2000f8e0002 */
[----:B------:R-:W-:Y:S01]  /*109e0*/  SHF.R.S32.HI R0, RZ, 0x1f, R9 ;  /* 0x0000001fff007819 */ /* 0x000fe20000011409 */
[----:B------:R-:W-:-:S02]  /*109f0*/  ULDC.64 UR4, c[0x0][0x2c8] ;  /* 0x0000b20000047ab9 */ /* 0x000fc40000000a00 */
[----:B------:R-:W-:Y:S02]  /*10a00*/  IMAD.IADD R3, R3, 0x1, R11 ;  /* 0x0000000103037824 */ /* 0x000fe400078e020b */
[----:B------:R-:W-:Y:S02]  /*10a10*/  IMAD R0, R0, UR4, RZ ;  /* 0x0000000400007c24 */ /* 0x000fe4000f8e02ff */
[----:B------:R-:W-:-:S04]  /*10a20*/  IMAD.WIDE.U32 R2, R9, UR4, R2 ;  /* 0x0000000409027c25 */ /* 0x000fc8000f8e0002 */
[----:B------:R-:W-:Y:S01]  /*10a30*/  IMAD R7, R9, UR5, R0 ;  /* 0x0000000509077c24 */ /* 0x000fe2000f8e0200 */
[----:B------:R-:W-:Y:S01]  /*10a40*/  ULDC.64 UR4, c[0x0][0x280] ;  /* 0x0000a00000047ab9 */ /* 0x000fe20000000a00 */
[----:B------:R-:W-:Y:S01]  /*10a50*/  IMAD.SHL.U32 R6, R10, 0x8, RZ ;  /* 0x000000080a067824 */ /* 0x000fe200078e00ff */
[----:B------:R-:W-:Y:S01]  /*10a60*/  LEA R0, P0, R2, UR4, 0x1 ;  /* 0x0000000402007c11 */ /* 0x000fe2000f8008ff */
[----:B------:R-:W-:Y:S01]  /*10a70*/  IMAD.IADD R7, R3, 0x1, R7 ;  /* 0x0000000103077824 */ /* 0x000fe200078e0207 */
[----:B------:R-:W-:-:S04]  /*10a80*/  ULDC UR4, c[0x0][0x2b8] ;  /* 0x0000ae0000047ab9 */ /* 0x000fc80000000800 */
        /* <DEDUP_REMOVED lines=11> */
[----:B------:R-:W-:Y:S02]  /*10b40*/  VIADD R4, R4, UR40 ;  /* 0x0000002804047c36 */ /* 0x000fe40008000000 */
[----:B------:R-:W1:Y:S01]  /*10b50*/  SHFL.IDX PT, R2, R7, RZ, 0x181f ;  /* 0x00181fff07027589 */ /* 0x000e6200000e0000 */
[----:B------:R-:W-:Y:S02]  /*10b60*/  IMAD R5, R5, UR4, RZ ;  /* 0x0000000405057c24 */ /* 0x000fe4000f8e02ff */
[C---:B------:R-:W-:Y:S01]  /*10b70*/  VIADD R10, R4.reuse, 0x10 ;  /* 0x00000010040a7836 */ /* 0x040fe20000000000 */
[----:B------:R-:W-:Y:S01]  /*10b80*/  SHFL.IDX PT, R9, R7, 0x1, 0x181f ;  /* 0x00381f0007097f89 */ /* 0x000fe200000e0000 */
[C---:B------:R-:W-:Y:S01]  /*10b90*/  VIADD R12, R4.reuse, 0x20 ;  /* 0x00000020040c7836 */ /* 0x040fe20000000000 */
[----:B------:R-:W-:-:S13]  /*10ba0*/  ISETP.GE.AND P1, PT, R4, R5, PT ;  /* 0x000000050400720c */ /* 0x000fda0003f26270 */
[----:B------:R-:W-:Y:S02]  /*10bb0*/  @!P1 LEA R21, R6, UR38, 0x1 ;  /* 0x0000002606159c11 */ /* 0x000fe4000f8e08ff */
[----:B0-----:R-:W-:-:S05]  /*10bc0*/  @!P1 LEA R14, P2, R8, R14, 0x1 ;  /* 0x0000000e080e9211 */ /* 0x001fca00078408ff */
[----:B-1----:R-:W-:Y:S02]  /*10bd0*/  @!P1 IMAD.X R3, RZ, RZ, R2, P2 ;  /* 0x000000ffff039224 */ /* 0x002fe400010e0602 */
[----:B------:R-:W-:Y:S02]  /*10be0*/  @!P1 IMAD.MOV.U32 R2, RZ, RZ, R14 ;  /* 0x000000ffff029224 */ /* 0x000fe400078e000e */
[----:B------:R-:W0:Y:S04]  /*10bf0*/  SHFL.IDX PT, R14, R0, 0x1, 0x181f ;  /* 0x00381f00000e7f89 */ /* 0x000e2800000e0000 */
[----:B------:R0:W-:Y:S01]  /*10c00*/  @!P1 LDGSTS.E.BYPASS.LTC128B.128 [R21+0x18400], desc[UR48][R2.64], !P0 ;  /* 0x1840000002159fae */ /* 0x0001e2000c101d70 */
[----:B------:R-:W-:-:S13]  /*10c10*/  ISETP.GE.AND P1, PT, R10, R5, PT ;  /* 0x000000050a00720c */ /* 0x000fda0003f26270 */
[----:B------:R-:W-:Y:S02]  /*10c20*/  @!P1 LEA R10, R6, UR38, 0x1 ;  /* 0x00000026060a9c11 */ /* 0x000fe4000f8e08ff */
[----:B0-----:R-:W-:Y:S02]  /*10c30*/  @!P1 LEA R2, P2, R8, R14, 0x1 ;  /* 0x0000000e08029211 */ /* 0x001fe400078408ff */
[----:B------:R-:W0:Y:S03]  /*10c40*/  SHFL.IDX PT, R14, R0, 0x2, 0x181f ;  /* 0x00581f00000e7f89 */ /* 0x000e2600000e0000 */
[----:B------:R-:W-:Y:S02]  /*10c50*/  @!P1 IMAD.X R3, RZ, RZ, R9, P2 ;  /* 0x000000ffff039224 */ /* 0x000fe400010e0609 */
[----:B------:R-:W1:Y:S04]  /*10c60*/  SHFL.IDX PT, R9, R7, 0x2, 0x181f ;  /* 0x00581f0007097f89 */ /* 0x000e6800000e0000 */
[----:B------:R2:W-:Y:S01]  /*10c70*/  @!P1 LDGSTS.E.BYPASS.LTC128B.128 [R10+0x18c00], desc[UR48][R2.64], !P0 ;  /* 0x18c00000020a9fae */ /* 0x0005e2000c101d70 */
[----:B------:R-:W-:Y:S01]  /*10c80*/  ISETP.GE.AND P1, PT, R12, R5, PT ;  /* 0x000000050c00720c */ /* 0x000fe20003f26270 */
[----:B------:R-:W-:-:S02]  /*10c90*/  VIADD R12, R4, 0x40 ;  /* 0x00000040040c7836 */ /* 0x000fc40000000000 */
[----:B--2---:R-:W-:-:S10]  /*10ca0*/  VIADD R10, R4, 0x30 ;  /* 0x00000030040a7836 */ /* 0x004fd40000000000 */
[----:B------:R-:W-:Y:S02]  /*10cb0*/  @!P1 LEA R21, R6, UR38, 0x1 ;  /* 0x0000002606159c11 */ /* 0x000fe4000f8e08ff */
[----:B0-----:R-:W-:Y:S02]  /*10cc0*/  @!P1 LEA R2, P2, R8, R14, 0x1 ;  /* 0x0000000e08029211 */ /* 0x001fe400078408ff */
[----:B------:R-:W0:Y:S03]  /*10cd0*/  SHFL.IDX PT, R14, R0, 0x3, 0x181f ;  /* 0x00781f00000e7f89 */ /* 0x000e2600000e0000 */
[----:B-1----:R-:W-:Y:S02]  /*10ce0*/  @!P1 IMAD.X R3, RZ, RZ, R9, P2 ;  /* 0x000000ffff039224 */ /* 0x002fe400010e0609 */
[----:B------:R-:W1:Y:S04]  /*10cf0*/  SHFL.IDX PT, R9, R7, 0x3, 0x181f ;  /* 0x00781f0007097f89 */ /* 0x000e6800000e0000 */
[----:B------:R0:W-:Y:S01]  /*10d00*/  @!P1 LDGSTS.E.BYPASS.LTC128B.128 [R21+0x19400], desc[UR48][R2.64], !P0 ;  /* 0x1940000002159fae */ /* 0x0001e2000c101d70 */
[----:B------:R-:W-:-:S13]  /*10d10*/  ISETP.GE.AND P1, PT, R10, R5, PT ;  /* 0x000000050a00720c */ /* 0x000fda0003f26270 */
[----:B------:R-:W-:Y:S02]  /*10d20*/  @!P1 LEA R10, R6, UR38, 0x1 ;  /* 0x00000026060a9c11 */ /* 0x000fe4000f8e08ff */
[----:B0-----:R-:W-:Y:S02]  /*10d30*/  @!P1 LEA R2, P2, R8, R14, 0x1 ;  /* 0x0000000e08029211 */ /* 0x001fe400078408ff */
[----:B------:R-:W0:Y:S03]  /*10d40*/  SHFL.IDX PT, R14, R0, 0x4, 0x181f ;  /* 0x00981f00000e7f89 */ /* 0x000e2600000e0000 */
[----:B-1----:R-:W-:Y:S02]  /*10d50*/  @!P1 IMAD.X R3, RZ, RZ, R9, P2 ;  /* 0x000000ffff039224 */ /* 0x002fe400010e0609 */
        /* <DEDUP_REMOVED lines=18> */
[----:B------:R-:W-:-:S03]  /*10e80*/  ISETP.GE.AND P1, PT, R12, R5, PT ;  /* 0x000000050c00720c */ /* 0x000fc60003f26270 */
[----:B------:R-:W2:Y:S10]  /*10e90*/  SHFL.IDX PT, R7, R7, 0x7, 0x181f ;  /* 0x00f81f0007077f89 */ /* 0x000eb400000e0000 */
[----:B0-----:R-:W-:-:S02]  /*10ea0*/  @!P1 LEA R2, P2, R8, R14, 0x1 ;  /* 0x0000000e08029211 */ /* 0x001fc400078408ff */
[----:B------:R0:W3:Y:S03]  /*10eb0*/  SHFL.IDX PT, R14, R0, 0x7, 0x181f ;  /* 0x00f81f00000e7f89 */ /* 0x0000e600000e0000 */
[----:B-1----:R-:W-:Y:S01]  /*10ec0*/  @!P1 IMAD.X R3, RZ, RZ, R9, P2 ;  /* 0x000000ffff039224 */ /* 0x002fe200010e0609 */
[----:B------:R-:W-:-:S05]  /*10ed0*/  @!P1 LEA R9, R6, UR38, 0x1 ;  /* 0x0000002606099c11 */ /* 0x000fca000f8e08ff */
[----:B------:R0:W-:Y:S02]  /*10ee0*/  @!P1 LDGSTS.E.BYPASS.LTC128B.128 [R9+0x1b400], desc[UR48][R2.64], !P0 ;  /* 0x1b40000002099fae */ /* 0x0001e4000c101d70 */
.L_x_2009:
[----:B------:R-:W-:-:S05]  /*10ef0*/  VIADD R4, R4, 0x70 ;  /* 0x0000007004047836 */ /* 0x000fca0000000000 */
[----:B------:R-:W-:Y:S01]  /*10f00*/  ISETP.GE.AND P1, PT, R4, R5, PT ;  /* 0x000000050400720c */ /* 0x000fe20003f26270 */
[----:B------:R-:W-:-:S05]  /*10f10*/  IMAD.MOV.U32 R4, RZ, RZ, 0x1 ;  /* 0x00000001ff047424 */ /* 0x000fca00078e00ff */
[----:B------:R-:W-:-:S07]  /*10f20*/  SHF.L.U32 R4, R4, 0x1f, RZ ;  /* 0x0000001f04047819 */ /* 0x000fce00000006ff */
[----:B0--3--:R-:W-:Y:S02]  /*10f30*/  @!P1 LEA R2, P2, R8, R14, 0x1 ;  /* 0x0000000e08029211 */ /* 0x009fe400078408ff */
[----:B------:R-:W-:-:S03]  /*10f40*/  @!P1 LEA R5, R6, UR38, 0x1 ;  /* 0x0000002606059c11 */ /* 0x000fc6000f8e08ff */
[----:B--2---:R-:W-:-:S05]  /*10f50*/  @!P1 IMAD.X R3, RZ, RZ, R7, P2 ;  /* 0x000000ffff039224 */ /* 0x004fca00010e0607 */
        /* <DEDUP_REMOVED lines=11> */
.L_x_2010:
[----:B------:R-:W-:Y:S01]  /*11010*/  LOP3.LUT P0, RZ, R17, 0x2, RZ, 0xc0, !PT ;  /* 0x0000000211ff7812 */ /* 0x000fe2000780c0ff */
        /* <DEDUP_REMOVED lines=8> */
.L_x_2011:
        /* <DEDUP_REMOVED lines=8> */
.L_x_1922:
[----:B------:R-:W-:Y:S05]  /*11120*/  BSYNC B1 ;  /* 0x0000000000017941 */ /* 0x000fea0003800000 */
.L_x_1921:
[----:B------:R-:W2:Y:S01]  /*11130*/  LDL.LU R2, [R1] ;  /* 0x0000000001027983 */ /* 0x000ea20000300800 */
        /* <DEDUP_REMOVED lines=10> */
.L_x_1923:
        /* <DEDUP_REMOVED lines=13> */
.L_x_1924:
        /* <DEDUP_REMOVED lines=13> */
.L_x_1925:
        /* <DEDUP_REMOVED lines=13> */
.L_x_1926:
        /* <DEDUP_REMOVED lines=8> */
.L_x_1919:
[----:B------:R-:W-:Y:S05]  /*114d0*/  BSYNC B0 ;  /* 0x0000000000007941 */ /* 0x000fea0003800000 */
.L_x_1918:
[----:B0-----:R-:W2:Y:S01]  /*114e0*/  LDL.LU R3, [R1+0x4] ;  /* 0x0000040001037983 */ /* 0x001ea20000300800 */
[----:B------:R-:W-:Y:S02]  /*114f0*/  IMAD.MOV.U32 R8, RZ, RZ, RZ ;  /* 0x000000ffff087224 */ /* 0x000fe400078e00ff */
[----:B------:R-:W-:Y:S02]  /*11500*/  IMAD.MOV.U32 R6, RZ, RZ, 0x1 ;  /* 0x00000001ff067424 */ /* 0x000fe400078e00ff */
[----:B--2---:R-:W-:-:S05]  /*11510*/  VIADD R7, R3, 0xfffffffe ;  /* 0xfffffffe03077836 */ /* 0x004fca0000000000 */
[----:B------:R-:W-:-:S13]  /*11520*/  ISETP.GE.AND P0, PT, R7, UR41, PT ;  /* 0x0000002907007c0c */ /* 0x000fda000bf06270 */
[----:B------:R-:W-:Y:S05]  /*11530*/  @!P0 BRA `(.L_x_1898) ;  /* 0x0000001800a48947 */ /* 0x000fea0003800000 */
[----:B------:R-:W-:Y:S01]  /*11540*/  UIADD3 UR4, UR42, 0x1, URZ ;  /* 0x000000012a047890 */ /* 0x000fe2000fffe03f */
[----:B------:R-:W0:Y:S01]  /*11550*/  S2R R4, SR_TID.X ;  /* 0x0000000000047919 */ /* 0x000e220000002100 */
[----:B------:R-:W-:Y:S01]  /*11560*/  ULOP3.LUT UR5, URZ, UR44, URZ, 0x33, !UPT ;  /* 0x0000002c3f057292 */ /* 0x000fe2000f8e333f */
[----:B------:R-:W-:Y:S01]  /*11570*/  IMAD.MOV.U32 R6, RZ, RZ, 0x1 ;  /* 0x00000001ff067424 */ /* 0x000fe200078e00ff */
[----:B------:R-:W-:-:S04]  /*11580*/  UIMAD UR4, UR4, UR46, URZ ;  /* 0x0000002e040472a4 */ /* 0x000fc8000f8e023f */
[----:B------:R-:W-:Y:S01]  /*11590*/  IMAD.U32 R3, RZ, RZ, UR5 ;  /* 0x00000005ff037e24 */ /* 0x000fe2000f8e00ff */
[----:B------:R-:W-:Y:S01]  /*115a0*/  ULOP3.LUT UR5, URZ, UR41, URZ, 0x33, !UPT ;  /* 0x000000293f057292 */ /* 0x000fe2000f8e333f */
[----:B------:R-:W-:Y:S01]  /*115b0*/  LOP3.LUT R0, RZ, UR4, RZ, 0x33, !PT ;  /* 0x00000004ff007c12 */ /* 0x000fe2000f8e33ff */
[----:B------:R-:W-:-:S03]  /*115c0*/  ULOP3.LUT UR4, URZ, UR39, URZ, 0x33, !UPT ;  /* 0x000000273f047292 */ /* 0x000fc6000f8e333f */
[----:B------:R-:W-:Y:S01]  /*115d0*/  VIADDMNMX R0, R0, -UR43, R3, !PT ;  /* 0x8000002b00007c46 */ /* 0x000fe2000f800103 */
[----:B------:R-:W-:-:S03]  /*115e0*/  IMAD.MOV.U32 R3, RZ, RZ, 0x2 ;  /* 0x00000002ff037424 */ /* 0x000fc600078e00ff */
[----:B------:R-:W-:-:S04]  /*115f0*/  VIMNMX R0, R0, UR4, !PT ;  /* 0x0000000400007c48 */ /* 0x000fc8000ffe0100 */
[----:B------:R-:W-:-:S05]  /*11600*/  VIADDMNMX R2, R0, R3, UR5, !PT ;  /* 0x0000000500027e46 */ /* 0x000fca000f800103 */
[----:B------:R-:W-:-:S05]  /*11610*/  VIADD R3, R2, 0xfffffffe ;  /* 0xfffffffe02037836 */ /* 0x000fca0000000000 */
[-C--:B------:R-:W-:Y:S02]  /*11620*/  ISETP.NE.AND P0, PT, R3, R0.reuse, PT ;  /* 0x000000000300720c */ /* 0x080fe40003f05270 */
[----:B------:R-:W-:Y:S01]  /*11630*/  LOP3.LUT R3, RZ, R0, RZ, 0x33, !PT ;  /* 0x00000000ff037212 */ /* 0x000fe200078e33ff */
[----:B------:R-:W-:Y:S01]  /*11640*/  IMAD.MOV.U32 R0, RZ, RZ, 0x1 ;  /* 0x00000001ff007424 */ /* 0x000fe200078e00ff */
[----:B0-----:R-:W-:-:S03]  /*11650*/  LOP3.LUT R10, R4, 0x1f, RZ, 0xc0, !PT ;  /* 0x0000001f040a7812 */ /* 0x001fc600078ec0ff */
[----:B------:R-:W-:-:S05]  /*11660*/  IMAD.IADD R2, R2, 0x1, R3 ;  /* 0x0000000102027824 */ /* 0x000fca00078e0203 */
[----:B------:R-:W-:Y:S01]  /*11670*/  LOP3.LUT R11, R2, 0x1, RZ, 0xc0, !PT ;  /* 0x00000001020b7812 */ /* 0x000fe200078ec0ff */
[----:B------:R-:W-:Y:S06]  /*11680*/  @!P0 BRA `(.L_x_1927) ;  /* 0x0000001000388947 */ /* 0x000fec0003800000 */
[----:B------:R-:W-:Y:S01]  /*11690*/  BSSY B0, `(.L_x_1927) ;  /* 0x000010d000007945 */ /* 0x000fe20003800000 */
[----:B------:R-:W-:Y:S02]  /*116a0*/  IMAD.IADD R9, R2, 0x1, -R11 ;  /* 0x0000000102097824 */ /* 0x000fe400078e0a0b */
[----:B------:R-:W-:-:S07]  /*116b0*/  IMAD.MOV.U32 R0, RZ, RZ, 0x1 ;  /* 0x00000001ff007424 */ /* 0x000fce00078e00ff */
.L_x_1960:
        /* <DEDUP_REMOVED lines=27> */
.L_x_1930:
[----:B------:R-:W1:Y:S01]  /*11870*/  S2R R2, SR_TID.X ;  /* 0x0000000000027919 */ /* 0x000e620000002100 */
[----:B------:R-:W-:Y:S01]  /*11880*/  BSSY B2, `(.L_x_1931) ;  /* 0x0000006000027945 */ /* 0x000fe20003800000 */
[----:B-1----:R-:W-:Y:S02]  /*11890*/  LOP3.LUT R3, R2, 0x7f, RZ, 0xc0, !PT ;  /* 0x0000007f02037812 */ /* 0x002fe400078ec0ff */
[----:B------:R-:W-:Y:S02]  /*118a0*/  SHF.L.U32 R2, R0, 0x1f, RZ ;  /* 0x0000001f00027819 */ /* 0x000fe400000006ff */
[----:B------:R-:W-:Y:S02]  /*118b0*/  ISETP.NE.AND P2, PT, R3, RZ, PT ;  /* 0x000000ff0300720c */ /* 0x000fe40003f45270 */
[----:B------:R-:W1:Y:S02]  /*118c0*/  SYNCS.PHASECHK.TRANS64.TRYWAIT P0, [UR38+0x22848], R2 ;  /* 0x02284802ff0075a7 */ /* 0x000e640008000166 */
[----:B-1----:R-:W-:Y:S09]  /*118d0*/  @!P0 BRA `(.L_x_1932) ;  /* 0x0000002800288947 */ /* 0x002ff20003800000 */
.L_x_2012:
[----:B------:R-:W-:Y:S05]  /*118e0*/  BSYNC B2 ;  /* 0x0000000000027941 */ /* 0x000fea0003800000 */
.L_x_1931:
[----:B------:R-:W-:Y:S04]  /*118f0*/  BSSY B2, `(.L_x_1933) ;  /* 0x0000007000027945 */ /* 0x000fe80003800000 */
[----:B------:R-:W-:Y:S05]  /*11900*/  @P2 BRA `(.L_x_1934) ;  /* 0x0000000000142947 */ /* 0x000fea0003800000 */
[----:B------:R-:W-:Y:S01]  /*11910*/  ISETP.NE.AND P0, PT, R10, RZ, PT ;  /* 0x000000ff0a00720c */ /* 0x000fe20003f05270 */
[----:B-1----:R-:W-:-:S04]  /*11920*/  IMAD.MOV.U32 R3, RZ, RZ, 0x3000 ;  /* 0x00003000ff037424 */ /* 0x002fc800078e00ff */
[----:B------:R2:W-:Y:S08]  /*11930*/  SYNCS.ARRIVE.TRANS64 RZ, [UR38+0x22838], R3 ;  /* 0x02283803ffff79a7 */ /* 0x0005f00008000026 */
[----:B--2---:R-:W-:Y:S05]  /*11940*/  @!P0 BRA `(.L_x_1934) ;  /* 0x0000000000048947 */ /* 0x004fea0003800000 */
[----:B------:R-:W-:Y:S01]  /*11950*/  BPT.TRAP 0x1 ;  /* 0x000000040000795c */ /* 0x000fe20000300000 */
.L_x_1934:
[----:B------:R-:W-:Y:S05]  /*11960*/  BSYNC B2 ;  /* 0x0000000000027941 */ /* 0x000fea0003800000 */
.L_x_1933:
        /* <DEDUP_REMOVED lines=11> */
.L_x_1935:
        /* <DEDUP_REMOVED lines=10> */
.L_x_2013:
[----:B------:R-:W-:Y:S05]  /*11ac0*/  BSYNC B2 ;  /* 0x0000000000027941 */ /* 0x000fea0003800000 */
.L_x_1936:
        /* <DEDUP_REMOVED lines=9> */
.L_x_1939:
[----:B------:R-:W-:Y:S05]  /*11b60*/  BSYNC B2 ;  /* 0x0000000000027941 */ /* 0x000fea0003800000 */
.L_x_1938:
        /* <DEDUP_REMOVED lines=9> */
.L_x_1940:
        /* <DEDUP_REMOVED lines=13> */
.L_x_1941:
        /* <DEDUP_REMOVED lines=13> */
.L_x_1942:
        /* <DEDUP_REMOVED lines=13> */
.L_x_1943:
        /* <DEDUP_REMOVED lines=8> */
.L_x_1929:
[----:B------:R-:W-:Y:S05]  /*11ef0*/  BSYNC B1 ;  /* 0x0000000000017941 */ /* 0x000fea0003800000 */
.L_x_1928:
[----:B------:R-:W-:Y:S01]  /*11f00*/  LOP3.LUT P3, RZ, R17, 0x2, RZ, 0xc0, !PT ;  /* 0x0000000211ff7812 */ /* 0x000fe2000786c0ff */
[----:B------:R-:W-:Y:S01]  /*11f10*/  BSSY B1, `(.L_x_1944) ;  /* 0x0000082000017945 */ /* 0x000fe20003800000 */
[----:B------:R-:W-:-:S11]  /*11f20*/  LOP3.LUT R0, R0, 0x1, RZ, 0x3c, !PT ;  /* 0x0000000100007812 */ /* 0x000fd600078e3cff */
[----:B------:R-:W-:Y:S05]  /*11f30*/  @!P3 BRA `(.L_x_1945) ;  /* 0x0000000400fcb947 */ /* 0x000fea0003800000 */
[----:B------:R-:W-:Y:S01]  /*11f40*/  LOP3.LUT P3, RZ, R17, 0x1, RZ, 0xc0, !PT ;  /* 0x0000000111ff7812 */ /* 0x000fe2000786c0ff */
[----:B------:R-:W-:-:S12]  /*11f50*/  VIADD R12, R7, 0xffffffff ;  /* 0xffffffff070c7836 */ /* 0x000fd80000000000 */
        /* <DEDUP_REMOVED lines=20> */
.L_x_1946:
[----:B------:R-:W1:Y:S01]  /*120a0*/  S2R R2, SR_TID.X ;  /* 0x0000000000027919 */ /* 0x000e620000002100 */
[----:B------:R-:W-:Y:S01]  /*120b0*/  BSSY B2, `(.L_x_1947) ;  /* 0x0000006000027945 */ /* 0x000fe20003800000 */
[----:B-1----:R-:W-:Y:S02]  /*120c0*/  LOP3.LUT R3, R2, 0x7f, RZ, 0xc0, !PT ;  /* 0x0000007f02037812 */ /* 0x002fe400078ec0ff */
[----:B------:R-:W-:Y:S02]  /*120d0*/  SHF.L.U32 R2, R0, 0x1f, RZ ;  /* 0x0000001f00027819 */ /* 0x000fe400000006ff */
[----:B------:R-:W-:Y:S02]  /*120e0*/  ISETP.NE.AND P2, PT, R3, RZ, PT ;  /* 0x000000ff0300720c */ /* 0x000fe40003f45270 */
[----:B------:R-:W1:Y:S02]  /*120f0*/  SYNCS.PHASECHK.TRANS64.TRYWAIT P0, [UR38+0x22840], R2 ;  /* 0x02284002ff0075a7 */ /* 0x000e640008000166 */
[----:B-1----:R-:W-:Y:S09]  /*12100*/  @!P0 BRA `(.L_x_1948) ;  /* 0x00000020004c8947 */ /* 0x002ff20003800000 */
.L_x_2014:
[----:B------:R-:W-:Y:S05]  /*12110*/  BSYNC B2 ;  /* 0x0000000000027941 */ /* 0x000fea0003800000 */
.L_x_1947:
[----:B------:R-:W-:Y:S04]  /*12120*/  BSSY B2, `(.L_x_1949) ;  /* 0x0000007000027945 */ /* 0x000fe80003800000 */
[----:B------:R-:W-:Y:S05]  /*12130*/  @P2 BRA `(.L_x_1950) ;  /* 0x0000000000142947 */ /* 0x000fea0003800000 */
[----:B------:R-:W-:Y:S01]  /*12140*/  ISETP.NE.AND P0, PT, R10, RZ, PT ;  /* 0x000000ff0a00720c */ /* 0x000fe20003f05270 */
[----:B-1----:R-:W-:-:S04]  /*12150*/  IMAD.MOV.U32 R3, RZ, RZ, 0x3000 ;  /* 0x00003000ff037424 */ /* 0x002fc800078e00ff */
[----:B------:R2:W-:Y:S08]  /*12160*/  SYNCS.ARRIVE.TRANS64 RZ, [UR38+0x22830], R3 ;  /* 0x02283003ffff79a7 */ /* 0x0005f00008000026 */
[----:B--2---:R-:W-:Y:S05]  /*12170*/  @!P0 BRA `(.L_x_1950) ;  /* 0x0000000000048947 */ /* 0x004fea0003800000 */
[----:B------:R-:W-:Y:S01]  /*12180*/  BPT.TRAP 0x1 ;  /* 0x000000040000795c */ /* 0x000fe20000300000 */
.L_x_1950:
[----:B------:R-:W-:Y:S05]  /*12190*/  BSYNC B2 ;  /* 0x0000000000027941 */ /* 0x000fea0003800000 */
.L_x_1949:
        /* <DEDUP_REMOVED lines=11> */
.L_x_1951:
        /* <DEDUP_REMOVED lines=11> */
.L_x_2015:
[----:B------:R-:W-:Y:S05]  /*12300*/  BSYNC B2 ;  /* 0x0000000000027941 */ /* 0x000fea0003800000 */
.L_x_1952:
        /* <DEDUP_REMOVED lines=9> */
.L_x_1955:
[----:B------:R-:W-:Y:S05]  /*123a0*/  BSYNC B2 ;  /* 0x0000000000027941 */ /* 0x000fea0003800000 */
.L_x_1954:
        /* <DEDUP_REMOVED lines=9> */
.L_x_1956:
        /* <DEDUP_REMOVED lines=13> */
.L_x_1957:
        /* <DEDUP_REMOVED lines=13> */
.L_x_1958:
        /* <DEDUP_REMOVED lines=13> */
.L_x_1959:
        /* <DEDUP_REMOVED lines=8> */
.L_x_1945:
[----:B------:R-:W-:Y:S05]  /*12730*/  BSYNC B1 ;  /* 0x0000000000017941 */ /* 0x000fea0003800000 */
.L_x_1944:
[----:B------:R-:W-:Y:S01]  /*12740*/  VIADD R7, R7, 0xfffffffe ;  /* 0xfffffffe07077836 */ /* 0x000fe20000000000 */
[----:B------:R-:W-:Y:S06]  /*12750*/  @P1 BRA `(.L_x_1960) ;  /* 0xffffffec00d81947 */ /* 0x000fec000383ffff */
[----:B------:R-:W-:Y:S05]  /*12760*/  BSYNC B0 ;  /* 0x0000000000007941 */ /* 0x000fea0003800000 */
.L_x_1927:
        /* <DEDUP_REMOVED lines=8> */
[----:B------:R-:W-:Y:S02]  /*127f0*/  ULDC.64 UR4, c[0x0][0x428] ;  /* 0x00010a0000047ab9 */ /* 0x000fe40000000a00 */
        /* <DEDUP_REMOVED lines=16> */
.L_x_1963:
[----:B------:R-:W1:Y:S01]  /*12900*/  S2R R2, SR_TID.X ;  /* 0x0000000000027919 */ /* 0x000e620000002100 */
[----:B------:R-:W-:Y:S01]  /*12910*/  BSSY B1, `(.L_x_1964) ;  /* 0x0000006000017945 */ /* 0x000fe20003800000 */
[----:B-1----:R-:W-:Y:S02]  /*12920*/  LOP3.LUT R3, R2, 0x7f, RZ, 0xc0, !PT ;  /* 0x0000007f02037812 */ /* 0x002fe400078ec0ff */
[----:B------:R-:W-:Y:S02]  /*12930*/  SHF.L.U32 R2, R0, 0x1f, RZ ;  /* 0x0000001f00027819 */ /* 0x000fe400000006ff */
[----:B------:R-:W-:Y:S02]  /*12940*/  ISETP.NE.AND P1, PT, R3, RZ, PT ;  /* 0x000000ff0300720c */ /* 0x000fe40003f25270 */
[----:B------:R-:W1:Y:S02]  /*12950*/  SYNCS.PHASECHK.TRANS64.TRYWAIT P0, [UR38+0x22848], R2 ;  /* 0x02284802ff0075a7 */ /* 0x000e640008000166 */
[----:B-1----:R-:W-:Y:S09]  /*12960*/  @!P0 BRA `(.L_x_1965) ;  /* 0x0000001800648947 */ /* 0x002ff20003800000 */
.L_x_2016:
[----:B------:R-:W-:Y:S05]  /*12970*/  BSYNC B1 ;  /* 0x0000000000017941 */ /* 0x000fea0003800000 */
.L_x_1964:
[----:B------:R-:W-:Y:S04]  /*12980*/  BSSY B1, `(.L_x_1966) ;  /* 0x0000007000017945 */ /* 0x000fe80003800000 */
[----:B------:R-:W-:Y:S05]  /*12990*/  @P1 BRA `(.L_x_1967) ;  /* 0x0000000000141947 */ /* 0x000fea0003800000 */
[----:B------:R-:W-:Y:S01]  /*129a0*/  ISETP.NE.AND P0, PT, R10, RZ, PT ;  /* 0x000000ff0a00720c */ /* 0x000fe20003f05270 */
[----:B-1----:R-:W-:-:S04]  /*129b0*/  IMAD.MOV.U32 R3, RZ, RZ, 0x3000 ;  /* 0x00003000ff037424 */ /* 0x002fc800078e00ff */
[----:B------:R2:W-:Y:S08]  /*129c0*/  SYNCS.ARRIVE.TRANS64 RZ, [UR38+0x22838], R3 ;  /* 0x02283803ffff79a7 */ /* 0x0005f00008000026 */
[----:B--2---:R-:W-:Y:S05]  /*129d0*/  @!P0 BRA `(.L_x_1967) ;  /* 0x0000000000048947 */ /* 0x004fea0003800000 */
[----:B------:R-:W-:Y:S01]  /*129e0*/  BPT.TRAP 0x1 ;  /* 0x000000040000795c */ /* 0x000fe20000300000 */
.L_x_1967:
[----:B------:R-:W-:Y:S05]  /*129f0*/  BSYNC B1 ;  /* 0x0000000000017941 */ /* 0x000fea0003800000 */
.L_x_1966:
        /* <DEDUP_REMOVED lines=11> */
.L_x_1968:
        /* <DEDUP_REMOVED lines=11> */
.L_x_2017:
[----:B------:R-:W-:Y:S05]  /*12b60*/  BSYNC B1 ;  /* 0x0000000000017941 */ /* 0x000fea0003800000 */
.L_x_1969:
        /* <DEDUP_REMOVED lines=9> */
.L_x_1972:
[----:B------:R-:W-:Y:S05]  /*12c00*/  BSYNC B1 ;  /* 0x0000000000017941 */ /* 0x000fea0003800000 */
.L_x_1971:
        /* <DEDUP_REMOVED lines=9> */
.L_x_1973:
        /* <DEDUP_REMOVED lines=13> */
.L_x_1974:
        /* <DEDUP_REMOVED lines=13> */
.L_x_1975:
        /* <DEDUP_REMOVED lines=13> */
.L_x_1976:
        /* <DEDUP_REMOVED lines=8> */
.L_x_1962:
[----:B------:R-:W-:Y:S05]  /*12f90*/  BSYNC B0 ;  /* 0x0000000000007941 */ /* 0x000fea0003800000 */
.L_x_1961:
[----:B------:R-:W-:Y:S01]  /*12fa0*/  LOP3.LUT R0, R0, 0x1, RZ, 0x3c, !PT ;  /* 0x0000000100007812 */ /* 0x000fe200078e3cff */
[----:B------:R-:W-:Y:S02]  /*12fb0*/  IMAD.MOV.U32 R6, RZ, RZ, RZ ;  /* 0x000000ffff067224 */ /* 0x000fe400078e00ff */
[----:B------:R-:W-:-:S07]  /*12fc0*/  IMAD.MOV.U32 R8, RZ, RZ, RZ ;  /* 0x000000ffff087224 */ /* 0x000fce00078e00ff */
.L_x_1898:
[----:B------:R-:W1:Y:S01]  /*12fd0*/  S2R R3, SR_CgaCtaId ;  /* 0x0000000000037919 */ /* 0x000e620000008800 */
[----:B------:R-:W-:-:S04]  /*12fe0*/  MOV R2, 0x400 ;  /* 0x0000040000027802 */ /* 0x000fc80000000f00 */
[----:B-1----:R-:W-:Y:S02]  /*12ff0*/  LEA R2, R3, R2, 0x18 ;  /* 0x0000000203027211 */ /* 0x002fe400078ec0ff */
[----:B------:R-:W-:-:S04]  /*13000*/  SHF.L.U32 R3, R8, 0x1f, RZ ;  /* 0x0000001f08037819 */ /* 0x000fc800000006ff */
[----:B------:R-:W1:Y:S02]  /*13010*/  SYNCS.PHASECHK.TRANS64.TRYWAIT P0, [R2+URZ+0x22820], R3 ;  /* 0x02282003020075a7 */ /* 0x000e64000800017f */
[----:B-1----:R-:W-:Y:S05]  /*13020*/  @!P0 BRA `(.L_x_1977) ;  /* 0x0000001000e48947 */ /* 0x002fea0003800000 */
.L_x_2018:
[----:B------:R-:W-:-:S03]  /*13030*/  UMOV UR4, 0xffffffff ;  /* 0xffffffff00047882 */ /* 0x000fc60000000000 */
[----:B------:R-:W-:Y:S05]  /*13040*/  BRA.DIV UR4, `(.L_x_1978) ;  /* 0x0000001204f07947 */ /* 0x000fea000b800000 */
[----:B-1----:R-:W1:Y:S02]  /*13050*/  S2R R3, SR_TID.X ;  /* 0x0000000000037919 */ /* 0x002e640000002100 */
[----:B-1----:R-:W-:-:S04]  /*13060*/  SHF.R.U32.HI R3, RZ, 0x5, R3 ;  /* 0x00000005ff037819 */ /* 0x002fc80000011603 */
[----:B------:R-:W-:-:S05]  /*13070*/  LOP3.LUT R3, R3, 0x3, RZ, 0xc0, !PT ;  /* 0x0000000303037812 */ /* 0x000fca00078ec0ff */
[----:B------:R1:W2:Y:S02]  /*13080*/  SHFL.IDX PT, R14, R3, RZ, 0x1f ;  /* 0x00001fff030e7589 */ /* 0x0002a400000e0000 */
.L_x_2021:
[----:B--2---:R-:W-:-:S13]  /*13090*/  ISETP.NE.AND P0, PT, R14, RZ, PT ;  /* 0x000000ff0e00720c */ /* 0x004fda0003f05270 */
[----:B------:R-:W-:Y:S05]  /*130a0*/  @P0 BRA `(.L_x_1814) ;  /* 0x0000000000880947 */ /* 0x000fea0003800000 */
[----:B------:R-:W-:-:S03]  /*130b0*/  UMOV UR4, 0xffffffff ;  /* 0xffffffff00047882 */ /* 0x000fc60000000000 */
[----:B------:R-:W-:Y:S05]  /*130c0*/  BRA.DIV UR4, `(.L_x_1979) ;  /* 0x0000001604047947 */ /* 0x000fea000b800000 */
[----:B------:R-:W-:-:S13]  /*130d0*/  ELECT P6, URZ, PT ;  /* 0x00000000003f782f */ /* 0x000fda00038c0000 */
.L_x_2024:
[----:B------:R-:W-:Y:S05]  /*130e0*/  @!P6 BRA `(.L_x_1814) ;  /* 0x000000000078e947 */ /* 0x000fea0003800000 */
[----:B------:R-:W-:-:S06]  /*130f0*/  ULOP3.LUT UR4, UR45, 0x2, URZ, 0xfc, !UPT ;  /* 0x000000022d047892 */ /* 0x000fcc000f8efc3f */
[----:B-1----:R-:W-:-:S05]  /*13100*/  IMAD.U32 R3, RZ, RZ, UR4 ;  /* 0x00000004ff037e24 */ /* 0x002fca000f8e00ff */
[----:B------:R-:W-:-:S13]  /*13110*/  ISETP.NE.AND P2, PT, R3, 0x3, PT ;  /* 0x000000030300780c */ /* 0x000fda0003f45270 */
[----:B------:R-:W-:Y:S05]  /*13120*/  @!P2 BRA `(.L_x_1980) ;  /* 0x000000000004a947 */ /* 0x000fea0003800000 */
[----:B------:R-:W-:Y:S01]  /*13130*/  BPT.TRAP 0x1 ;  /* 0x000000040000795c */ /* 0x000fe20000300000 */
.L_x_1980:
[----:B------:R-:W-:Y:S01]  /*13140*/  VIADD R8, R2, 0x22840 ;  /* 0x0002284002087836 */ /* 0x000fe20000000000 */
[----:B------:R-:W-:Y:S01]  /*13150*/  SHF.L.U32 R4, R0, 0x1f, RZ ;  /* 0x0000001f00047819 */ /* 0x000fe200000006ff */
[C---:B------:R-:W-:Y:S02]  /*13160*/  VIADD R3, R6.reuse, 0x1 ;  /* 0x0000000106037836 */ /* 0x040fe40000000000 */
[----:B------:R-:W-:-:S03]  /*13170*/  IMAD R7, R6, 0x8, R8 ;  /* 0x0000000806077824 */ /* 0x000fc600078e0208 */
[C---:B------:R-:W-:Y:S01]  /*13180*/  ISETP.NE.AND P1, PT, R3.reuse, 0x2, PT ;  /* 0x000000020300780c */ /* 0x040fe20003f25270 */
[----:B------:R-:W1:Y:S03]  /*13190*/  SYNCS.PHASECHK.TRANS64.TRYWAIT P0, [R7+URZ], R4 ;  /* 0x00000004070075a7 */ /* 0x000e66000800017f */
[----:B------:R-:W-:Y:S02]  /*131a0*/  SEL R5, RZ, 0x1, P1 ;  /* 0x00000001ff057807 */ /* 0x000fe40000800000 */
[----:B------:R-:W-:Y:S02]  /*131b0*/  SEL R3, R3, RZ, P1 ;  /* 0x000000ff03037207 */ /* 0x000fe40000800000 */
[----:B------:R-:W-:-:S03]  /*131c0*/  LOP3.LUT R0, R0, R5, RZ, 0x3c, !PT ;  /* 0x0000000500007212 */ /* 0x000fc600078e3cff */
[----:B------:R-:W-:Y:S01]  /*131d0*/  IMAD R5, R3, 0x8, R8 ;  /* 0x0000000803057824 */ /* 0x000fe200078e0208 */
[----:B------:R-:W-:Y:S01]  /*131e0*/  SHF.L.U32 R0, R0, 0x1f, RZ ;  /* 0x0000001f00007819 */ /* 0x000fe200000006ff */
[----:B-1----:R-:W-:Y:S06]  /*131f0*/  @!P0 BRA `(.L_x_1981) ;  /* 0x0000001000d88947 */ /* 0x002fec0003800000 */
.L_x_2025:
[----:B------:R-:W2:Y:S02]  /*13200*/  SYNCS.PHASECHK.TRANS64.TRYWAIT P0, [R5+URZ], R0 ;  /* 0x00000000050075a7 */ /* 0x000ea4000800017f */
[----:B--2---:R-:W-:Y:S05]  /*13210*/  @!P0 BRA `(.L_x_1982) ;  /* 0x0000001000e48947 */ /* 0x004fea0003800000 */
.L_x_2026:
[----:B------:R-:W-:Y:S05]  /*13220*/  @!P2 BRA `(.L_x_1983) ;  /* 0x000000000004a947 */ /* 0x000fea0003800000 */
[----:B------:R-:W-:Y:S01]  /*13230*/  BPT.TRAP 0x1 ;  /* 0x000000040000795c */ /* 0x000fe20000300000 */
.L_x_1983:
[----:B------:R-:W-:-:S04]  /*13240*/  VIADD R2, R2, 0x22860 ;  /* 0x0002286002027836 */ /* 0x000fc80000000000 */
[----:B--2---:R-:W-:-:S04]  /*13250*/  IMAD R5, R6, 0x8, R2 ;  /* 0x0000000806057824 */ /* 0x004fc800078e0202 */
[----:B------:R-:W2:Y:S02]  /*13260*/  SYNCS.PHASECHK.TRANS64.TRYWAIT P0, [R5+URZ], R4 ;  /* 0x00000004050075a7 */ /* 0x000ea4000800017f */
[----:B--2---:R-:W-:Y:S05]  /*13270*/  @!P0 BRA `(.L_x_1984) ;  /* 0x0000001000e08947 */ /* 0x004fea0003800000 */
.L_x_2027:
[----:B------:R-:W-:-:S07]  /*13280*/  IMAD R3, R3, 0x8, R2 ;  /* 0x0000000803037824 */ /* 0x000fce00078e0202 */
.L_x_1985:
[----:B---3--:R3:W4:Y:S02]  /*13290*/  SYNCS.PHASECHK.TRANS64.TRYWAIT P0, [R3+URZ], R0 ;  /* 0x00000000030075a7 */ /* 0x008724000800017f */
[----:B----4-:R-:W-:Y:S05]  /*132a0*/  @!P0 NANOSLEEP.SYNCS 0x989680 ;  /* 0x009896800000895d */ /* 0x010fea0003900000 */
[----:B------:R-:W4:Y:S02]  /*132b0*/  @!P0 SYNCS.PHASECHK.TRANS64 P0, [R3+URZ], R0 ;  /* 0x00000000030085a7 */ /* 0x000f24000800007f */
[----:B----4-:R-:W-:Y:S05]  /*132c0*/  @!P0 BRA `(.L_x_1985) ;  /* 0xfffffffc00f08947 */ /* 0x010fea000383ffff */
.L_x_1814:
[----:B------:R-:W-:Y:S05]  /*132d0*/  BSYNC B6 ;  /* 0x0000000000067941 */ /* 0x000fea0003800000 */
.L_x_1811:
[----:B------:R-:W-:Y:S05]  /*132e0*/  EXIT ;  /* 0x000000000000794d */ /* 0x000fea0003800000 */
.L_x_1824:
[----:B0-----:R-:W-:-:S04]  /*132f0*/  IMAD.U32 R3, RZ, RZ, UR38 ;  /* 0x00000026ff037e24 */ /* 0x001fc8000f8e00ff */
[----:B------:R0:W1:Y:S03]  /*13300*/  SYNCS.PHASECHK.TRANS64.TRYWAIT P0, [R3+URZ+0x22800], R12 ;  /* 0x0228000c030075a7 */ /* 0x000066000800017f */
[----:B-1----:R-:W-:Y:S05]  /*13310*/  @!P0 NANOSLEEP.SYNCS 0x989680 ;  /* 0x009896800000895d */ /* 0x002fea0003900000 */
[----:B------:R-:W1:Y:S02]  /*13320*/  @!P0 SYNCS.PHASECHK.TRANS64 P0, [R3+URZ+0x22800], R12 ;  /* 0x0228000c030085a7 */ /* 0x000e64000800007f */
[----:B-1----:R-:W-:Y:S05]  /*13330*/  @!P0 BRA `(.L_x_1824) ;  /* 0xfffffffc00ec8947 */ /* 0x002fea000383ffff */
[----:B------:R-:W-:Y:S05]  /*13340*/  BRA `(.L_x_1986) ;  /* 0xfffffee400987947 */ /* 0x000fea000383ffff */
.L_x_1828:
[----:B0-----:R-:W-:-:S04]  /*13350*/  IMAD.U32 R3, RZ, RZ, UR38 ;  /* 0x00000026ff037e24 */ /* 0x001fc8000f8e00ff */
[----:B------:R0:W1:Y:S03]  /*13360*/  SYNCS.PHASECHK.TRANS64.TRYWAIT P0, [R3+URZ+0x22830], R12 ;  /* 0x0228300c030075a7 */ /* 0x000066000800017f */
[----:B-1----:R-:W-:Y:S05]  /*13370*/  @!P0 NANOSLEEP.SYNCS 0x989680 ;  /* 0x009896800000895d */ /* 0x002fea0003900000 */
[----:B------:R-:W1:Y:S02]  /*13380*/  @!P0 SYNCS.PHASECHK.TRANS64 P0, [R3+URZ+0x22830], R12 ;  /* 0x0228300c030085a7 */ /* 0x000e64000800007f */
[----:B-1----:R-:W-:Y:S05]  /*13390*/  @!P0 BRA `(.L_x_1828) ;  /* 0xfffffffc00ec8947 */ /* 0x002fea000383ffff */
[----:B------:R-:W-:Y:S05]  /*133a0*/  BRA `(.L_x_1827) ;  /* 0xfffffee400b87947 */ /* 0x000fea000383ffff */
.L_x_1840:
[----:B0-----:R0:W1:Y:S02]  /*133b0*/  SYNCS.PHASECHK.TRANS64.TRYWAIT P1, [R9+URZ+0x22850], R12 ;  /* 0x0228500c090075a7 */ /* 0x001064000802017f */
[----:B-1----:R-:W-:Y:S05]  /*133c0*/  @!P1 NANOSLEEP.SYNCS 0x989680 ;  /* 0x009896800000995d */ /* 0x002fea0003900000 */
[----:B------:R-:W1:Y:S02]  /*133d0*/  @!P1 SYNCS.PHASECHK.TRANS64 P1, [R9+URZ+0x22850], R12 ;  /* 0x0228500c090095a7 */ /* 0x000e64000802007f */
[----:B-1----:R-:W-:Y:S05]  /*133e0*/  @!P1 BRA `(.L_x_1840) ;  /* 0xfffffffc00f09947 */ /* 0x002fea000383ffff */
[----:B------:R-:W-:Y:S05]  /*133f0*/  BRA `(.L_x_1839) ;  /* 0xffffff0800d87947 */ /* 0x000fea000383ffff */
.L_x_1848:
[----:B-1----:R-:W-:-:S04]  /*13400*/  IMAD.U32 R4, RZ, RZ, UR31 ;  /* 0x0000001fff047e24 */ /* 0x002fc8000f8e00ff */
[----:B------:R1:W2:Y:S03]  /*13410*/  SYNCS.PHASECHK.TRANS64.TRYWAIT P1, [R4+URZ+0x22830], R13 ;  /* 0x0228300d040075a7 */ /* 0x0002a6000802017f */
[----:B--2---:R-:W-:Y:S05]  /*13420*/  @!P1 NANOSLEEP.SYNCS 0x989680 ;  /* 0x009896800000995d */ /* 0x004fea0003900000 */
[----:B------:R-:W2:Y:S02]  /*13430*/  @!P1 SYNCS.PHASECHK.TRANS64 P1, [R4+URZ+0x22830], R13 ;  /* 0x0228300d040095a7 */ /* 0x000ea4000802007f */
[----:B--2---:R-:W-:Y:S05]  /*13440*/  @!P1 BRA `(.L_x_1848) ;  /* 0xfffffffc00ec9947 */ /* 0x004fea000383ffff */
[----:B------:R-:W-:Y:S05]  /*13450*/  BRA `(.L_x_1847) ;  /* 0xffffff1000707947 */ /* 0x000fea000383ffff */
.L_x_1860:
[----:B-1----:R1:W2:Y:S02]  /*13460*/  SYNCS.PHASECHK.TRANS64.TRYWAIT P1, [R12+URZ+0x22850], R13 ;  /* 0x0228500d0c0075a7 */ /* 0x0022a4000802017f */
[----:B--2---:R-:W-:Y:S05]  /*13470*/  @!P1 NANOSLEEP.SYNCS 0x989680 ;  /* 0x009896800000995d */ /* 0x004fea0003900000 */
[----:B------:R-:W2:Y:S02]  /*13480*/  @!P1 SYNCS.PHASECHK.TRANS64 P1, [R12+URZ+0x22850], R13 ;  /* 0x0228500d0c0095a7 */ /* 0x000ea4000802007f */
[----:B--2---:R-:W-:Y:S05]  /*13490*/  @!P1 BRA `(.L_x_1860) ;  /* 0xfffffffc00f09947 */ /* 0x004fea000383ffff */
[----:B------:R-:W-:Y:S05]  /*134a0*/  BRA `(.L_x_1859) ;  /* 0xffffff3c00447947 */ /* 0x000fea000383ffff */
.L_x_1869:
[----:B-1----:R-:W-:-:S04]  /*134b0*/  IMAD.U32 R13, RZ, RZ, UR27 ;  /* 0x0000001bff0d7e24 */ /* 0x002fc8000f8e00ff */
[----:B------:R1:W3:Y:S03]  /*134c0*/  SYNCS.PHASECHK.TRANS64.TRYWAIT P2, [R13+URZ+0x22830], R8 ;  /* 0x022830080d0075a7 */ /* 0x0002e6000804017f */
[----:B---3--:R-:W-:Y:S05]  /*134d0*/  @!P2 NANOSLEEP.SYNCS 0x989680 ;  /* 0x009896800000a95d */ /* 0x008fea0003900000 */
[----:B------:R-:W3:Y:S02]  /*134e0*/  @!P2 SYNCS.PHASECHK.TRANS64 P2, [R13+URZ+0x22830], R8 ;  /* 0x022830080d00a5a7 */ /* 0x000ee4000804007f */
[----:B---3--:R-:W-:Y:S05]  /*134f0*/  @!P2 BRA `(.L_x_1869) ;  /* 0xfffffffc00eca947 */ /* 0x008fea000383ffff */
[----:B------:R-:W-:Y:S05]  /*13500*/  BRA `(.L_x_1868) ;  /* 0xffffff4000f87947 */ /* 0x000fea000383ffff */
.L_x_1873:
[----:B0-----:R0:W1:Y:S02]  /*13510*/  SYNCS.PHASECHK.TRANS64.TRYWAIT P2, [R179+URZ+0x22850], R8 ;  /* 0x02285008b30075a7 */ /* 0x001064000804017f */
[----:B-1----:R-:W-:Y:S05]  /*13520*/  @!P2 NANOSLEEP.SYNCS 0x989680 ;  /* 0x009896800000a95d */ /* 0x002fea0003900000 */
[----:B------:R-:W1:Y:S02]  /*13530*/  @!P2 SYNCS.PHASECHK.TRANS64 P2, [R179+URZ+0x22850], R8 ;  /* 0x02285008b300a5a7 */ /* 0x000e64000804007f */
[----:B-1----:R-:W-:Y:S05]  /*13540*/  @!P2 BRA `(.L_x_1873) ;  /* 0xfffffffc00f0a947 */ /* 0x002fea000383ffff */
[----:B------:R-:W-:Y:S05]  /*13550*/  BRA `(.L_x_1872) ;  /* 0xffffff5c00187947 */ /* 0x000fea000383ffff */
.L_x_1879:
[----:B--2---:R-:W-:-:S04]  /*13560*/  IMAD.U32 R0, RZ, RZ, UR30 ;  /* 0x0000001eff007e24 */ /* 0x004fc8000f8e00ff */
[----:B------:R2:W3:Y:S03]  /*13570*/  SYNCS.PHASECHK.TRANS64.TRYWAIT P1, [R0+URZ+0x22830], R11 ;  /* 0x0228300b000075a7 */ /* 0x0004e6000802017f */
[----:B---3--:R-:W-:Y:S05]  /*13580*/  @!P1 NANOSLEEP.SYNCS 0x989680 ;  /* 0x009896800000995d */ /* 0x008fea0003900000 */
[----:B------:R-:W3:Y:S02]  /*13590*/  @!P1 SYNCS.PHASECHK.TRANS64 P1, [R0+URZ+0x22830], R11 ;  /* 0x0228300b000095a7 */ /* 0x000ee4000802007f */
[----:B---3--:R-:W-:Y:S05]  /*135a0*/  @!P1 BRA `(.L_x_1879) ;  /* 0xfffffffc00ec9947 */ /* 0x008fea000383ffff */
[----:B------:R-:W-:Y:S05]  /*135b0*/  BRA `(.L_x_1878) ;  /* 0xffffff6000187947 */ /* 0x000fea000383ffff */
.L_x_1891:
[----:B-1----:R1:W2:Y:S02]  /*135c0*/  SYNCS.PHASECHK.TRANS64.TRYWAIT P1, [R8+URZ+0x22850], R11 ;  /* 0x0228500b080075a7 */ /* 0x0022a4000802017f */
[----:B--2---:R-:W-:Y:S05]  /*135d0*/  @!P1 NANOSLEEP.SYNCS 0x989680 ;  /* 0x009896800000995d */ /* 0x004fea0003900000 */
[----:B------:R-:W2:Y:S02]  /*135e0*/  @!P1 SYNCS.PHASECHK.TRANS64 P1, [R8+URZ+0x22850], R11 ;  /* 0x0228500b080095a7 */ /* 0x000ea4000802007f */
[----:B--2---:R-:W-:Y:S05]  /*135f0*/  @!P1 BRA `(.L_x_1891) ;  /* 0xfffffffc00f09947 */ /* 0x004fea000383ffff */
[----:B------:R-:W-:Y:S05]  /*13600*/  BRA `(.L_x_1890) ;  /* 0xffffff8800e07947 */ /* 0x000fea000383ffff */
.L_x_1909:
[----:B------:R-:W-:Y:S02]  /*13610*/  IMAD.MOV.U32 R13, RZ, RZ, R6 ;  /* 0x000000ffff0d7224 */ /* 0x000fe400078e0006 */
[----:B------:R-:W-:Y:S02]  /*13620*/  IMAD.MOV.U32 R12, RZ, RZ, RZ ;  /* 0x000000ffff0c7224 */ /* 0x000fe400078e00ff */
[----:B------:R-:W-:Y:S02]  /*13630*/  IMAD.MOV.U32 R11, RZ, RZ, 0x1f ;  /* 0x0000001fff0b7424 */ /* 0x000fe400078e00ff */
[----:B------:R-:W-:-:S07]  /*13640*/  IMAD.MOV.U32 R15, RZ, RZ, -0x1 ;  /* 0xffffffffff0f7424 */ /* 0x000fce00078e00ff */
[----:B------:R-:W-:Y:S05]  /*13650*/  WARPSYNC.COLLECTIVE R15, `(.L_x_1987) ;  /* 0x000000000f087348 */ /* 0x000fea0003c00000 */
[----:B------:R0:W1:Y:S02]  /*13660*/  SHFL.IDX P6, R14, R13, R12, R11 ;  /* 0x0000000c0d0e7389 */ /* 0x00006400000c000b */
[----:B01----:R-:W-:Y:S01]  /*13670*/  ENDCOLLECTIVE ;  /* 0x000000000000791b */ /* 0x003fe20003800000 */
.L_x_1987:
[----:B------:R-:W-:Y:S05]  /*13680*/  BRA `(.L_x_1988) ;  /* 0xffffffc800f87947 */ /* 0x000fea000383ffff */
.L_x_1911:
[----:B------:R-:W-:Y:S01]  /*13690*/  BSSY B0, `(.L_x_1989) ;  /* 0x0000006000007945 */ /* 0x000fe20003800000 */
[----:B------:R-:W-:-:S07]  /*136a0*/  IMAD.MOV.U32 R15, RZ, RZ, -0x1 ;  /* 0xffffffffff0f7424 */ /* 0x000fce00078e00ff */
[----:B0-----:R-:W-:Y:S05]  /*136b0*/  WARPSYNC.COLLECTIVE R15, `(.L_x_1990) ;  /* 0x000000000f0c7348 */ /* 0x001fea0003c00000 */
[----:B------:R-:W-:Y:S02]  /*136c0*/  ELECT P6, UR62, PT ;  /* 0x00000000003e782f */ /* 0x000fe400038c0000 */
[----:B------:R-:W-:Y:S01]  /*136d0*/  MOV R14, UR62 ;  /* 0x0000003e000e7c02 */ /* 0x000fe20008000f00 */
[----:B0-----:R-:W-:Y:S10]  /*136e0*/  ENDCOLLECTIVE ;  /* 0x000000000000791b */ /* 0x001ff40003800000 */
.L_x_1990:
[----:B------:R-:W-:Y:S05]  /*136f0*/  BSYNC B0 ;  /* 0x0000000000007941 */ /* 0x000fea0003800000 */
.L_x_1989:
[----:B------:R-:W-:Y:S05]  /*13700*/  BRA `(.L_x_1991) ;  /* 0xffffffc800fc7947 */ /* 0x000fea000383ffff */
.L_x_1913:
[----:B0-----:R-:W-:-:S04]  /*13710*/  IMAD.U32 R3, RZ, RZ, UR38 ;  /* 0x00000026ff037e24 */ /* 0x001fc8000f8e00ff */
[----:B------:R0:W1:Y:S03]  /*13720*/  SYNCS.PHASECHK.TRANS64.TRYWAIT P0, [R3+URZ+0x22840], R0 ;  /* 0x02284000030075a7 */ /* 0x000066000800017f */
[----:B-1----:R-:W-:Y:S05]  /*13730*/  @!P0 NANOSLEEP.SYNCS 0x989680 ;  /* 0x009896800000895d */ /* 0x002fea0003900000 */
[----:B------:R-:W1:Y:S02]  /*13740*/  @!P0 SYNCS.PHASECHK.TRANS64 P0, [R3+URZ+0x22840], R0 ;  /* 0x02284000030085a7 */ /* 0x000e64000800007f */
[----:B-1----:R-:W-:Y:S05]  /*13750*/  @!P0 BRA `(.L_x_1913) ;  /* 0xfffffffc00ec8947 */ /* 0x002fea000383ffff */
[----:B------:R-:W-:Y:S05]  /*13760*/  BRA `(.L_x_1992) ;  /* 0xffffffcc005c7947 */ /* 0x000fea000383ffff */
.L_x_1916:
[----:B------:R-:W-:Y:S02]  /*13770*/  IMAD.MOV.U32 R13, RZ, RZ, R7 ;  /* 0x000000ffff0d7224 */ /* 0x000fe400078e0007 */
[----:B------:R-:W-:Y:S02]  /*13780*/  IMAD.MOV.U32 R12, RZ, RZ, RZ ;  /* 0x000000ffff0c7224 */ /* 0x000fe400078e00ff */
[----:B------:R-:W-:Y:S02]  /*13790*/  IMAD.MOV.U32 R11, RZ, RZ, 0x181f ;  /* 0x0000181fff0b7424 */ /* 0x000fe400078e00ff */
[----:B------:R-:W-:Y:S02]  /*137a0*/  IMAD.MOV.U32 R15, RZ, RZ, -0x1 ;  /* 0xffffffffff0f7424 */ /* 0x000fe400078e00ff */
[----:B------:R-:W-:-:S07]  /*137b0*/  VIADD R4, R4, UR40 ;  /* 0x0000002804047c36 */ /* 0x000fce0008000000 */
[----:B------:R-:W-:Y:S05]  /*137c0*/  WARPSYNC.COLLECTIVE R15, `(.L_x_1993) ;  /* 0x000000000f087348 */ /* 0x000fea0003c00000 */
[----:B------:R0:W1:Y:S02]  /*137d0*/  SHFL.IDX P6, R14, R13, R12, R11 ;  /* 0x0000000c0d0e7389 */ /* 0x00006400000c000b */
[----:B01----:R-:W-:Y:S01]  /*137e0*/  ENDCOLLECTIVE ;  /* 0x000000000000791b */ /* 0x003fe20003800000 */
.L_x_1993:
[----:B------:R-:W-:Y:S02]  /*137f0*/  VIADD R10, R4, 0x10 ;  /* 0x00000010040a7836 */ /* 0x000fe40000000000 */
[----:B------:R-:W-:Y:S02]  /*13800*/  IMAD.MOV.U32 R13, RZ, RZ, R0 ;  /* 0x000000ffff0d7224 */ /* 0x000fe400078e0000 */
[----:B------:R-:W-:-:S07]  /*13810*/  IMAD.MOV.U32 R2, RZ, RZ, R14 ;  /* 0x000000ffff027224 */ /* 0x000fce00078e000e */
[----:B------:R-:W-:Y:S05]  /*13820*/  WARPSYNC.COLLECTIVE R15, `(.L_x_1994) ;  /* 0x000000000f087348 */ /* 0x000fea0003c00000 */
[----:B------:R0:W1:Y:S02]  /*13830*/  SHFL.IDX P6, R14, R13, R12, R11 ;  /* 0x0000000c0d0e7389 */ /* 0x00006400000c000b */
[----:B01----:R-:W-:Y:S01]  /*13840*/  ENDCOLLECTIVE ;  /* 0x000000000000791b */ /* 0x003fe20003800000 */
.L_x_1994:
        /* <DEDUP_REMOVED lines=12> */
.L_x_1995:
        /* <DEDUP_REMOVED lines=11> */
.L_x_1996:
[----:B------:R-:W-:Y:S02]  /*139c0*/  IMAD.MOV.U32 R13, RZ, RZ, R7 ;  /* 0x000000ffff0d7224 */ /* 0x000fe400078e0007 */
[----:B------:R-:W-:Y:S01]  /*139d0*/  IMAD.MOV.U32 R12, RZ, RZ, 0x2 ;  /* 0x00000002ff0c7424 */ /* 0x000fe200078e00ff */
[----:B------:R-:W-:Y:S01]  /*139e0*/  @!P1 LEA R2, P2, R8, R14, 0x1 ;  /* 0x0000000e08029211 */ /* 0x000fe200078408ff */
[----:B------:R-:W-:-:S04]  /*139f0*/  VIADD R14, R4, 0x20 ;  /* 0x00000020040e7836 */ /* 0x000fc80000000000 */
[----:B------:R-:W-:-:S05]  /*13a00*/  @!P1 IMAD.X R3, RZ, RZ, R9, P2 ;  /* 0x000000ffff039224 */ /* 0x000fca00010e0609 */
        /* <DEDUP_REMOVED lines=8> */
.L_x_1997:
[----:B------:R-:W-:Y:S01]  /*13a90*/  VIADD R10, R4, 0x30 ;  /* 0x00000030040a7836 */ /* 0x000fe20000000000 */
[----:B------:R-:W-:Y:S01]  /*13aa0*/  @!P1 LEA R21, R6, UR38, 0x1 ;  /* 0x0000002606159c11 */ /* 0x000fe2000f8e08ff */
[----:B------:R-:W-:Y:S02]  /*13ab0*/  IMAD.MOV.U32 R13, RZ, RZ, R0 ;  /* 0x000000ffff0d7224 */ /* 0x000fe400078e0000 */
[----:B------:R-:W-:-:S07]  /*13ac0*/  IMAD.MOV.U32 R9, RZ, RZ, R14 ;  /* 0x000000ffff097224 */ /* 0x000fce00078e000e */
[----:B------:R-:W-:Y:S05]  /*13ad0*/  WARPSYNC.COLLECTIVE R15, `(.L_x_1998) ;  /* 0x000000000f087348 */ /* 0x000fea0003c00000 */
[----:B------:R0:W1:Y:S02]  /*13ae0*/  SHFL.IDX P6, R14, R13, R12, R11 ;  /* 0x0000000c0d0e7389 */ /* 0x00006400000c000b */
[----:B01----:R-:W-:Y:S01]  /*13af0*/  ENDCOLLECTIVE ;  /* 0x000000000000791b */ /* 0x003fe20003800000 */
.L_x_1998:
[----:B------:R-:W-:Y:S02]  /*13b00*/  IMAD.MOV.U32 R13, RZ, RZ, R7 ;  /* 0x000000ffff0d7224 */ /* 0x000fe400078e0007 */
[----:B------:R-:W-:Y:S01]  /*13b10*/  IMAD.MOV.U32 R12, RZ, RZ, 0x3 ;  /* 0x00000003ff0c7424 */ /* 0x000fe200078e00ff */
[----:B------:R-:W-:-:S13]  /*13b20*/  @!P1 LEA R2, P2, R8, R14, 0x1 ;  /* 0x0000000e08029211 */ /* 0x000fda00078408ff */
[----:B------:R-:W-:Y:S05]  /*13b30*/  WARPSYNC.COLLECTIVE R15, `(.L_x_1999) ;  /* 0x000000000f087348 */ /* 0x000fea0003c00000 */
[----:B------:R0:W1:Y:S02]  /*13b40*/  SHFL.IDX P6, R14, R13, R12, R11 ;  /* 0x0000000c0d0e7389 */ /* 0x00006400000c000b */
[----:B01----:R-:W-:Y:S01]  /*13b50*/  ENDCOLLECTIVE ;  /* 0x000000000000791b */ /* 0x003fe20003800000 */
.L_x_1999:
[----:B------:R-:W-:-:S05]  /*13b60*/  @!P1 IMAD.X R3, RZ, RZ, R9, P2 ;  /* 0x000000ffff039224 */ /* 0x000fca00010e0609 */
        /* <DEDUP_REMOVED lines=11> */
.L_x_2000:
        /* <DEDUP_REMOVED lines=13> */
.L_x_2001:
[----:B------:R-:W-:Y:S01]  /*13cf0*/  VIADD R10, R4, 0x50 ;  /* 0x00000050040a7836 */ /* 0x000fe20000000000 */
[----:B------:R-:W-:Y:S01]  /*13d00*/  @!P1 LEA R21, R6, UR38, 0x1 ;  /* 0x0000002606159c11 */ /* 0x000fe2000f8e08ff */
[----:B------:R-:W-:Y:S02]  /*13d10*/  IMAD.MOV.U32 R13, RZ, RZ, R0 ;  /* 0x000000ffff0d7224 */ /* 0x000fe400078e0000 */
[----:B------:R-:W-:-:S07]  /*13d20*/  IMAD.MOV.U32 R9, RZ, RZ, R14 ;  /* 0x000000ffff097224 */ /* 0x000fce00078e000e */
[----:B------:R-:W-:Y:S05]  /*13d30*/  WARPSYNC.COLLECTIVE R15, `(.L_x_2002) ;  /* 0x000000000f087348 */ /* 0x000fea0003c00000 */
[----:B------:R0:W1:Y:S02]  /*13d40*/  SHFL.IDX P6, R14, R13, R12, R11 ;  /* 0x0000000c0d0e7389 */ /* 0x00006400000c000b */
[----:B01----:R-:W-:Y:S01]  /*13d50*/  ENDCOLLECTIVE ;  /* 0x000000000000791b */ /* 0x003fe20003800000 */
.L_x_2002:
[----:B------:R-:W-:Y:S02]  /*13d60*/  IMAD.MOV.U32 R13, RZ, RZ, R7 ;  /* 0x000000ffff0d7224 */ /* 0x000fe400078e0007 */
[----:B------:R-:W-:Y:S01]  /*13d70*/  IMAD.MOV.U32 R12, RZ, RZ, 0x5 ;  /* 0x00000005ff0c7424 */ /* 0x000fe200078e00ff */
[----:B------:R-:W-:-:S13]  /*13d80*/  @!P1 LEA R2, P2, R8, R14, 0x1 ;  /* 0x0000000e08029211 */ /* 0x000fda00078408ff */
[----:B------:R-:W-:Y:S05]  /*13d90*/  WARPSYNC.COLLECTIVE R15, `(.L_x_2003) ;  /* 0x000000000f087348 */ /* 0x000fea0003c00000 */
[----:B------:R0:W1:Y:S02]  /*13da0*/  SHFL.IDX P6, R14, R13, R12, R11 ;  /* 0x0000000c0d0e7389 */ /* 0x00006400000c000b */
[----:B01----:R-:W-:Y:S01]  /*13db0*/  ENDCOLLECTIVE ;  /* 0x000000000000791b */ /* 0x003fe20003800000 */
.L_x_2003:
        /* <DEDUP_REMOVED lines=12> */
.L_x_2004:
[----:B------:R-:W-:Y:S02]  /*13e80*/  IMAD.MOV.U32 R13, RZ, RZ, R7 ;  /* 0x000000ffff0d7224 */ /* 0x000fe400078e0007 */
[----:B------:R-:W-:Y:S01]  /*13e90*/  IMAD.MOV.U32 R12, RZ, RZ, 0x6 ;  /* 0x00000006ff0c7424 */ /* 0x000fe200078e00ff */
[----:B------:R-:W-:-:S13]  /*13ea0*/  @!P1 LEA R2, P2, R8, R14, 0x1 ;  /* 0x0000000e08029211 */ /* 0x000fda00078408ff */
[----:B------:R-:W-:Y:S05]  /*13eb0*/  WARPSYNC.COLLECTIVE R15, `(.L_x_2005) ;  /* 0x000000000f087348 */ /* 0x000fea0003c00000 */
[----:B------:R0:W1:Y:S02]  /*13ec0*/  SHFL.IDX P6, R14, R13, R12, R11 ;  /* 0x0000000c0d0e7389 */ /* 0x00006400000c000b */
[----:B01----:R-:W-:Y:S01]  /*13ed0*/  ENDCOLLECTIVE ;  /* 0x000000000000791b */ /* 0x003fe20003800000 */
.L_x_2005:
[----:B------:R-:W-:-:S05]  /*13ee0*/  @!P1 IMAD.X R3, RZ, RZ, R9, P2 ;  /* 0x000000ffff039224 */ /* 0x000fca00010e0609 */
[----:B------:R-:W-:Y:S01]  /*13ef0*/  @!PT LDS RZ, [RZ] ;  /* 0x00000000fffff984 */ /* 0x000fe20000000800 */
[----:B------:R-:W-:Y:S01]  /*13f00*/  @!PT LDS RZ, [RZ] ;  /* 0x00000000fffff984 */ /* 0x000fe20000000800 */
[----:B------:R-:W-:Y:S01]  /*13f10*/  @!PT LDS RZ, [RZ] ;  /* 0x00000000fffff984 */ /* 0x000fe20000000800 */
[----:B------:R0:W-:Y:S01]  /*13f20*/  @!P1 LDGSTS.E.BYPASS.LTC128B.128 [R10+0x1ac00], desc[UR48][R2.64], !P0 ;  /* 0x1ac00000020a9fae */ /* 0x0001e2000c101d70 */
[----:B------:R-:W-:Y:S02]  /*13f30*/  IMAD.MOV.U32 R13, RZ, RZ, R0 ;  /* 0x000000ffff0d7224 */ /* 0x000fe400078e0000 */
[----:B0-----:R-:W-:Y:S02]  /*13f40*/  VIADD R2, R4, 0x60 ;  /* 0x0000006004027836 */ /* 0x001fe40000000000 */
[----:B------:R-:W-:-:S03]  /*13f50*/  IMAD.MOV.U32 R9, RZ, RZ, R14 ;  /* 0x000000ffff097224 */ /* 0x000fc600078e000e */
[----:B------:R-:W-:-:S13]  /*13f60*/  ISETP.GE.AND P1, PT, R2, R5, PT ;  /* 0x000000050200720c */ /* 0x000fda0003f26270 */
[----:B------:R-:W-:Y:S05]  /*13f70*/  WARPSYNC.COLLECTIVE R15, `(.L_x_2006) ;  /* 0x000000000f087348 */ /* 0x000fea0003c00000 */
[----:B------:R0:W1:Y:S02]  /*13f80*/  SHFL.IDX P6, R14, R13, R12, R11 ;  /* 0x0000000c0d0e7389 */ /* 0x00006400000c000b */
[----:B01----:R-:W-:Y:S01]  /*13f90*/  ENDCOLLECTIVE ;  /* 0x000000000000791b */ /* 0x003fe20003800000 */
.L_x_2006:
[----:B------:R-:W-:Y:S02]  /*13fa0*/  IMAD.MOV.U32 R13, RZ, RZ, R7 ;  /* 0x000000ffff0d7224 */ /* 0x000fe400078e0007 */
[----:B------:R-:W-:Y:S01]  /*13fb0*/  IMAD.MOV.U32 R12, RZ, RZ, 0x7 ;  /* 0x00000007ff0c7424 */ /* 0x000fe200078e00ff */
[----:B------:R-:W-:-:S13]  /*13fc0*/  @!P1 LEA R2, P2, R8, R14, 0x1 ;  /* 0x0000000e08029211 */ /* 0x000fda00078408ff */
[----:B------:R-:W-:Y:S05]  /*13fd0*/  WARPSYNC.COLLECTIVE R15, `(.L_x_2007) ;  /* 0x000000000f087348 */ /* 0x000fea0003c00000 */
[----:B------:R0:W1:Y:S02]  /*13fe0*/  SHFL.IDX P6, R14, R13, R12, R11 ;  /* 0x0000000c0d0e7389 */ /* 0x00006400000c000b */
[----:B01----:R-:W-:Y:S01]  /*13ff0*/  ENDCOLLECTIVE ;  /* 0x000000000000791b */ /* 0x003fe20003800000 */
.L_x_2007:
[----:B------:R-:W-:Y:S01]  /*14000*/  @!P1 IMAD.X R3, RZ, RZ, R9, P2 ;  /* 0x000000ffff039224 */ /* 0x000fe200010e0609 */
[----:B------:R-:W-:-:S05]  /*14010*/  @!P1 LEA R9, R6, UR38, 0x1 ;  /* 0x0000002606099c11 */ /* 0x000fca000f8e08ff */
        /* <DEDUP_REMOVED lines=9> */
.L_x_2008:
[----:B------:R-:W-:Y:S05]  /*140b0*/  BRA `(.L_x_2009) ;  /* 0xffffffcc008c7947 */ /* 0x000fea000383ffff */
.L_x_1917:
[----:B0-----:R-:W-:-:S04]  /*140c0*/  IMAD.U32 R3, RZ, RZ, UR38 ;  /* 0x00000026ff037e24 */ /* 0x001fc8000f8e00ff */
[----:B------:R0:W1:Y:S03]  /*140d0*/  SYNCS.PHASECHK.TRANS64.TRYWAIT P0, [R3+URZ+0x22820], R4 ;  /* 0x02282004030075a7 */ /* 0x000066000800017f */
[----:B-1----:R-:W-:Y:S05]  /*140e0*/  @!P0 NANOSLEEP.SYNCS 0x989680 ;  /* 0x009896800000895d */ /* 0x002fea0003900000 */
[----:B------:R-:W1:Y:S02]  /*140f0*/  @!P0 SYNCS.PHASECHK.TRANS64 P0, [R3+URZ+0x22820], R4 ;  /* 0x02282004030085a7 */ /* 0x000e64000800007f */
[----:B-1----:R-:W-:Y:S05]  /*14100*/  @!P0 BRA `(.L_x_1917) ;  /* 0xfffffffc00ec8947 */ /* 0x002fea000383ffff */
[----:B------:R-:W-:Y:S05]  /*14110*/  BRA `(.L_x_2010) ;  /* 0xffffffcc00bc7947 */ /* 0x000fea000383ffff */
.L_x_1920:
[----:B0-----:R-:W-:-:S04]  /*14120*/  IMAD.U32 R3, RZ, RZ, UR38 ;  /* 0x00000026ff037e24 */ /* 0x001fc8000f8e00ff */
[----:B------:R0:W1:Y:S03]  /*14130*/  SYNCS.PHASECHK.TRANS64.TRYWAIT P0, [R3+URZ+0x22860], R4 ;  /* 0x02286004030075a7 */ /* 0x000066000800017f */
[----:B-1----:R-:W-:Y:S05]  /*14140*/  @!P0 NANOSLEEP.SYNCS 0x989680 ;  /* 0x009896800000895d */ /* 0x002fea0003900000 */
[----:B------:R-:W1:Y:S02]  /*14150*/  @!P0 SYNCS.PHASECHK.TRANS64 P0, [R3+URZ+0x22860], R4 ;  /* 0x02286004030085a7 */ /* 0x000e64000800007f */
[----:B-1----:R-:W-:Y:S05]  /*14160*/  @!P0 BRA `(.L_x_1920) ;  /* 0xfffffffc00ec8947 */ /* 0x002fea000383ffff */
[----:B------:R-:W-:Y:S05]  /*14170*/  BRA `(.L_x_2011) ;  /* 0xffffffcc00c87947 */ /* 0x000fea000383ffff */
.L_x_1932:
[----:B-1----:R-:W-:-:S04]  /*14180*/  IMAD.U32 R3, RZ, RZ, UR38 ;  /* 0x00000026ff037e24 */ /* 0x002fc8000f8e00ff */
[----:B------:R1:W2:Y:S03]  /*14190*/  SYNCS.PHASECHK.TRANS64.TRYWAIT P0, [R3+URZ+0x22848], R2 ;  /* 0x02284802030075a7 */ /* 0x0002a6000800017f */
[----:B--2---:R-:W-:Y:S05]  /*141a0*/  @!P0 NANOSLEEP.SYNCS 0x989680 ;  /* 0x009896800000895d */ /* 0x004fea0003900000 */
[----:B------:R-:W2:Y:S02]  /*141b0*/  @!P0 SYNCS.PHASECHK.TRANS64 P0, [R3+URZ+0x22848], R2 ;  /* 0x02284802030085a7 */ /* 0x000ea4000800007f */
[----:B--2---:R-:W-:Y:S05]  /*141c0*/  @!P0 BRA `(.L_x_1932) ;  /* 0xfffffffc00ec8947 */ /* 0x004fea000383ffff */
[----:B------:R-:W-:Y:S05]  /*141d0*/  BRA `(.L_x_2012) ;  /* 0xffffffd400c07947 */ /* 0x000fea000383ffff */
.L_x_1937:
[----:B01----:R-:W-:-:S04]  /*141e0*/  IMAD.U32 R3, RZ, RZ, UR38 ;  /* 0x00000026ff037e24 */ /* 0x003fc8000f8e00ff */
[----:B------:R0:W1:Y:S03]  /*141f0*/  SYNCS.PHASECHK.TRANS64.TRYWAIT P0, [R3+URZ+0x22868], R2 ;  /* 0x02286802030075a7 */ /* 0x000066000800017f */
[----:B-1----:R-:W-:Y:S05]  /*14200*/  @!P0 NANOSLEEP.SYNCS 0x989680 ;  /* 0x009896800000895d */ /* 0x002fea0003900000 */
[----:B------:R-:W1:Y:S02]  /*14210*/  @!P0 SYNCS.PHASECHK.TRANS64 P0, [R3+URZ+0x22868], R2 ;  /* 0x02286802030085a7 */ /* 0x000e64000800007f */
[----:B-1----:R-:W-:Y:S05]  /*14220*/  @!P0 BRA `(.L_x_1937) ;  /* 0xfffffffc00ec8947 */ /* 0x002fea000383ffff */
[----:B------:R-:W-:Y:S05]  /*14230*/  BRA `(.L_x_2013) ;  /* 0xffffffd800207947 */ /* 0x000fea000383ffff */
.L_x_1948:
[----:B-1----:R-:W-:-:S04]  /*14240*/  IMAD.U32 R3, RZ, RZ, UR38 ;  /* 0x00000026ff037e24 */ /* 0x002fc8000f8e00ff */
[----:B------:R1:W2:Y:S03]  /*14250*/  SYNCS.PHASECHK.TRANS64.TRYWAIT P0, [R3+URZ+0x22840], R2 ;  /* 0x02284002030075a7 */ /* 0x0002a6000800017f */
[----:B--2---:R-:W-:Y:S05]  /*14260*/  @!P0 NANOSLEEP.SYNCS 0x989680 ;  /* 0x009896800000895d */ /* 0x004fea0003900000 */
[----:B------:R-:W2:Y:S02]  /*14270*/  @!P0 SYNCS.PHASECHK.TRANS64 P0, [R3+URZ+0x22840], R2 ;  /* 0x02284002030085a7 */ /* 0x000ea4000800007f */
[----:B--2---:R-:W-:Y:S05]  /*14280*/  @!P0 BRA `(.L_x_1948) ;  /* 0xfffffffc00ec8947 */ /* 0x004fea000383ffff */
[----:B------:R-:W-:Y:S05]  /*14290*/  BRA `(.L_x_2014) ;  /* 0xffffffdc009c7947 */ /* 0x000fea000383ffff */
.L_x_1953:
[----:B01----:R-:W-:-:S04]  /*142a0*/  IMAD.U32 R3, RZ, RZ, UR38 ;  /* 0x00000026ff037e24 */ /* 0x003fc8000f8e00ff */
[----:B------:R0:W1:Y:S03]  /*142b0*/  SYNCS.PHASECHK.TRANS64.TRYWAIT P0, [R3+URZ+0x22860], R2 ;  /* 0x02286002030075a7 */ /* 0x000066000800017f */
[----:B-1----:R-:W-:Y:S05]  /*142c0*/  @!P0 NANOSLEEP.SYNCS 0x989680 ;  /* 0x009896800000895d */ /* 0x002fea0003900000 */
[----:B------:R-:W1:Y:S02]  /*142d0*/  @!P0 SYNCS.PHASECHK.TRANS64 P0, [R3+URZ+0x22860], R2 ;  /* 0x02286002030085a7 */ /* 0x000e64000800007f */
[----:B-1----:R-:W-:Y:S05]  /*142e0*/  @!P0 BRA `(.L_x_1953) ;  /* 0xfffffffc00ec8947 */ /* 0x002fea000383ffff */
[----:B------:R-:W-:Y:S05]  /*142f0*/  BRA `(.L_x_2015) ;  /* 0xffffffe000007947 */ /* 0x000fea000383ffff */
.L_x_1965:
[----:B-1----:R-:W-:-:S04]  /*14300*/  IMAD.U32 R3, RZ, RZ, UR38 ;  /* 0x00000026ff037e24 */ /* 0x002fc8000f8e00ff */
[----:B------:R1:W2:Y:S03]  /*14310*/  SYNCS.PHASECHK.TRANS64.TRYWAIT P0, [R3+URZ+0x22848], R2 ;  /* 0x02284802030075a7 */ /* 0x0002a6000800017f */
[----:B--2---:R-:W-:Y:S05]  /*14320*/  @!P0 NANOSLEEP.SYNCS 0x989680 ;  /* 0x009896800000895d */ /* 0x004fea0003900000 */
[----:B------:R-:W2:Y:S02]  /*14330*/  @!P0 SYNCS.PHASECHK.TRANS64 P0, [R3+URZ+0x22848], R2 ;  /* 0x02284802030085a7 */ /* 0x000ea4000800007f */
[----:B--2---:R-:W-:Y:S05]  /*14340*/  @!P0 BRA `(.L_x_1965) ;  /* 0xfffffffc00ec8947 */ /* 0x004fea000383ffff */
[----:B------:R-:W-:Y:S05]  /*14350*/  BRA `(.L_x_2016) ;  /* 0xffffffe400847947 */ /* 0x000fea000383ffff */
.L_x_1970:
[----:B-1----:R-:W-:-:S04]  /*14360*/  IMAD.U32 R3, RZ, RZ, UR38 ;  /* 0x00000026ff037e24 */ /* 0x002fc8000f8e00ff */
[----:B------:R1:W2:Y:S03]  /*14370*/  SYNCS.PHASECHK.TRANS64.TRYWAIT P0, [R3+URZ+0x22868], R2 ;  /* 0x02286802030075a7 */ /* 0x0002a6000800017f */
[----:B--2---:R-:W-:Y:S05]  /*14380*/  @!P0 NANOSLEEP.SYNCS 0x989680 ;  /* 0x009896800000895d */ /* 0x004fea0003900000 */
[----:B------:R-:W2:Y:S02]  /*14390*/  @!P0 SYNCS.PHASECHK.TRANS64 P0, [R3+URZ+0x22868], R2 ;  /* 0x02286802030085a7 */ /* 0x000ea4000800007f */
[----:B--2---:R-:W-:Y:S05]  /*143a0*/  @!P0 BRA `(.L_x_1970) ;  /* 0xfffffffc00ec8947 */ /* 0x004fea000383ffff */
[----:B------:R-:W-:Y:S05]  /*143b0*/  BRA `(.L_x_2017) ;  /* 0xffffffe400e87947 */ /* 0x000fea000383ffff */
.L_x_1977:
[----:B-1----:R1:W2:Y:S02]  /*143c0*/  SYNCS.PHASECHK.TRANS64.TRYWAIT P0, [R2+URZ+0x22820], R3 ;  /* 0x02282003020075a7 */ /* 0x0022a4000800017f */
[----:B--2---:R-:W-:Y:S05]  /*143d0*/  @!P0 NANOSLEEP.SYNCS 0x989680 ;  /* 0x009896800000895d */ /* 0x004fea0003900000 */
[----:B------:R-:W2:Y:S02]  /*143e0*/  @!P0 SYNCS.PHASECHK.TRANS64 P0, [R2+URZ+0x22820], R3 ;  /* 0x02282003020085a7 */ /* 0x000ea4000800007f */
[----:B--2---:R-:W-:Y:S05]  /*143f0*/  @!P0 BRA `(.L_x_1977) ;  /* 0xfffffffc00f08947 */ /* 0x004fea000383ffff */
[----:B------:R-:W-:Y:S05]  /*14400*/  BRA `(.L_x_2018) ;  /* 0xffffffec00087947 */ /* 0x000fea000383ffff */
.L_x_1978:
        /* <DEDUP_REMOVED lines=11> */
.L_x_2020:
[----:B------:R-:W-:Y:S05]  /*144c0*/  BSYNC B0 ;  /* 0x0000000000007941 */ /* 0x000fea0003800000 */
.L_x_2019:
[----:B------:R-:W-:Y:S05]  /*144d0*/  BRA `(.L_x_2021) ;  /* 0xffffffe800ec7947 */ /* 0x000fea000383ffff */
.L_x_1979:
[----:B------:R-:W-:Y:S01]  /*144e0*/  BSSY B0, `(.L_x_2022) ;  /* 0x0000006000007945 */ /* 0x000fe20003800000 */
[----:B------:R-:W-:-:S07]  /*144f0*/  IMAD.MOV.U32 R15, RZ, RZ, -0x1 ;  /* 0xffffffffff0f7424 */ /* 0x000fce00078e00ff */
[----:B01----:R-:W-:Y:S05]  /*14500*/  WARPSYNC.COLLECTIVE R15, `(.L_x_2023) ;  /* 0x000000000f0c7348 */ /* 0x003fea0003c00000 */
[----:B------:R-:W-:Y:S02]  /*14510*/  ELECT P6, UR62, PT ;  /* 0x00000000003e782f */ /* 0x000fe400038c0000 */
[----:B------:R-:W-:Y:S01]  /*14520*/  MOV R14, UR62 ;  /* 0x0000003e000e7c02 */ /* 0x000fe20008000f00 */
[----:B01----:R-:W-:Y:S10]  /*14530*/  ENDCOLLECTIVE ;  /* 0x000000000000791b */ /* 0x003ff40003800000 */
.L_x_2023:
[----:B------:R-:W-:Y:S05]  /*14540*/  BSYNC B0 ;  /* 0x0000000000007941 */ /* 0x000fea0003800000 */
.L_x_2022:
[----:B------:R-:W-:Y:S05]  /*14550*/  BRA `(.L_x_2024) ;  /* 0xffffffe800e07947 */ /* 0x000fea000383ffff */
.L_x_1981:
[----:B-1----:R1:W2:Y:S02]  /*14560*/  SYNCS.PHASECHK.TRANS64.TRYWAIT P0, [R7+URZ], R4 ;  /* 0x00000004070075a7 */ /* 0x0022a4000800017f */
[----:B--2---:R-:W-:Y:S05]  /*14570*/  @!P0 NANOSLEEP.SYNCS 0x989680 ;  /* 0x009896800000895d */ /* 0x004fea0003900000 */
[----:B------:R-:W2:Y:S02]  /*14580*/  @!P0 SYNCS.PHASECHK.TRANS64 P0, [R7+URZ], R4 ;  /* 0x00000004070085a7 */ /* 0x000ea4000800007f */
[----:B--2---:R-:W-:Y:S05]  /*14590*/  @!P0 BRA `(.L_x_1981) ;  /* 0xfffffffc00f08947 */ /* 0x004fea000383ffff */
[----:B------:R-:W-:Y:S05]  /*145a0*/  BRA `(.L_x_2025) ;  /* 0xffffffec00147947 */ /* 0x000fea000383ffff */
.L_x_1982:
[----:B--2---:R2:W3:Y:S02]  /*145b0*/  SYNCS.PHASECHK.TRANS64.TRYWAIT P0, [R5+URZ], R0 ;  /* 0x00000000050075a7 */ /* 0x0044e4000800017f */
[----:B---3--:R-:W-:Y:S05]  /*145c0*/  @!P0 NANOSLEEP.SYNCS 0x989680 ;  /* 0x009896800000895d */ /* 0x008fea0003900000 */
[----:B------:R-:W3:Y:S02]  /*145d0*/  @!P0 SYNCS.PHASECHK.TRANS64 P0, [R5+URZ], R0 ;  /* 0x00000000050085a7 */ /* 0x000ee4000800007f */
[----:B---3--:R-:W-:Y:S05]  /*145e0*/  @!P0 BRA `(.L_x_1982) ;  /* 0xfffffffc00f08947 */ /* 0x008fea000383ffff */
[----:B------:R-:W-:Y:S05]  /*145f0*/  BRA `(.L_x_2026) ;  /* 0xffffffec00087947 */ /* 0x000fea000383ffff */
.L_x_1984:
[----:B--2---:R2:W3:Y:S02]  /*14600*/  SYNCS.PHASECHK.TRANS64.TRYWAIT P0, [R5+URZ], R4 ;  /* 0x00000004050075a7 */ /* 0x0044e4000800017f */
[----:B---3--:R-:W-:Y:S05]  /*14610*/  @!P0 NANOSLEEP.SYNCS 0x989680 ;  /* 0x009896800000895d */ /* 0x008fea0003900000 */
[----:B------:R-:W3:Y:S02]  /*14620*/  @!P0 SYNCS.PHASECHK.TRANS64 P0, [R5+URZ], R4 ;  /* 0x00000004050085a7 */ /* 0x000ee4000800007f */
[----:B---3--:R-:W-:Y:S05]  /*14630*/  @!P0 BRA `(.L_x_1984) ;  /* 0xfffffffc00f08947 */ /* 0x008fea000383ffff */
[----:B------:R-:W-:Y:S05]  /*14640*/  BRA `(.L_x_2027) ;  /* 0xffffffec000c7947 */ /* 0x000fea000383ffff */
.L_x_2028:
        /* <DEDUP_REMOVED lines=11> */
.L_x_6134:


//--------------------- .text._ZN7cutlass13device_kernelIN5flash11enable_sm90INS1_16FlashAttnFwdSm90INS1_25CollectiveMainloopFwdSm90ILi2EN4cute5tupleIJNS5_1CILi1EEES8_S8_EEENS6_IJNS7_ILi128EEENS7_ILi96EEENS7_ILi64EEEEEELi256ENS_6half_tEfNS_4arch4Sm90ELb0ELb1ELb0ELb0ELb0ELb0ELb1ELb1ELb0ELb1ELb1ELb0EEENS1_21CollectiveEpilogueFwdINS6_IJSA_NS7_ILi256EEESB_EEES9_SE_SG_Li256ELb0ELb1ELb1ELb0EEENS1_19SingleTileSchedulerILb0ELb1ELb1ELi128EEEEEEEEEvNT_6ParamsE --------------------------
	.section	.text._ZN7cutlass13device_kernelIN5flash11enable_sm90INS1_16FlashAttnFwdSm90INS1_25CollectiveMainloopFwdSm90ILi2EN4cute5tupleIJNS5_1CILi1EEES8_S8_EEENS6_IJNS7_ILi128EEENS7_ILi96EEENS7_ILi64EEEEEELi256ENS_6half_tEfNS_4arch4Sm90ELb0ELb1ELb0ELb0ELb0ELb0ELb1ELb1ELb0ELb1ELb1ELb0EEENS1_21CollectiveEpilogueFwdINS6_IJSA_NS7_ILi256EEESB_EEES9_SE_SG_Li256ELb0ELb1ELb1ELb0EEENS1_19SingleTileSchedulerILb0ELb1ELb1ELi128EEEEEEEEEvNT_6ParamsE,"ax",@progbits
	.align	128
.text._ZN7cutlass13device_kernelIN5flash11enable_sm90INS1_16FlashAttnFwdSm90INS1_25CollectiveMainloopFwdSm90ILi2EN4cute5tupleIJNS5_1CILi1EEES8_S8_EEENS6_IJNS7_ILi128EEENS7_ILi96EEENS7_ILi64EEEEEELi256ENS_6half_tEfNS_4arch4Sm90ELb0ELb1ELb0ELb0ELb0ELb0ELb1ELb1ELb0ELb1ELb1ELb0EEENS1_21CollectiveEpilogueFwdINS6_IJSA_NS7_ILi256EEESB_EEES9_SE_SG_Li256ELb0ELb1ELb1ELb0EEENS1_19SingleTileSchedulerILb0ELb1ELb1ELi128EEEEEEEEEvNT_6ParamsE:
        .type           _ZN7cutlass13device_kernelIN5flash11enable_sm90INS1_16FlashAttnFwdSm90INS1_25CollectiveMainloopFwdSm90ILi2EN4cute5tupleIJNS5_1CILi1EEES8_S8_EEENS6_IJNS7_ILi128EEENS7_ILi96EEENS7_ILi64EEEEEELi256ENS_6half_tEfNS_4arch4Sm90ELb0ELb1ELb0ELb0ELb0ELb0ELb1ELb1ELb0ELb1ELb1ELb0EEENS1_21CollectiveEpilogueFwdINS6_IJSA_NS7_ILi256EEESB_EEES9_SE_SG_Li256ELb0ELb1ELb1ELb0EEENS1_19SingleTileSchedulerILb0ELb1ELb1ELi128EEEEEEEEEvNT_6ParamsE,@function
        .size           _ZN7cutlass13device_kernelIN5flash11enable_sm90INS1_16FlashAttnFwdSm90INS1_25CollectiveMainloopFwdSm90ILi2EN4cute5tupleIJNS5_1CILi1EEES8_S8_EEENS6_IJNS7_ILi128EEENS7_ILi96EEENS7_ILi64EEEEEELi256ENS_6half_tEfNS_4arch4Sm90ELb0ELb1ELb0ELb0ELb0ELb0ELb1ELb1ELb0ELb1ELb1ELb0EEENS1_21CollectiveEpilogueFwdINS6_IJSA_NS7_ILi256EEESB_EEES9_SE_SG_Li256ELb0ELb1ELb1ELb0EEENS1_19SingleTileSchedulerILb0ELb1ELb1ELi128EEEEEEEEEvNT_6ParamsE,(.L_x_6135 - _ZN7cutlass13device_kernelIN5flash11enable_sm90INS1_16FlashAttnFwdSm90INS1_25CollectiveMainloopFwdSm90ILi2EN4cute5tupleIJNS5_1CILi1EEES8_S8_EEENS6_IJNS7_ILi128EEENS7_ILi96EEENS7_ILi64EEEEEELi256ENS_6half_tEfNS_4arch4Sm90ELb0ELb1ELb0ELb0ELb0ELb0ELb1ELb1ELb0ELb1ELb1ELb0EEENS1_21CollectiveEpilogueFwdINS6_IJSA_NS7_ILi256EEESB_EEES9_SE_SG_Li256ELb0ELb1ELb1ELb0EEENS1_19SingleTileSchedulerILb0ELb1ELb1ELi128EEEEEEEEEvNT_6ParamsE)
        .other          _ZN7cutlass13device_kernelIN5flash11enable_sm90INS1_16FlashAttnFwdSm90INS1_25CollectiveMainloopFwdSm90ILi2EN4cute5tupleIJNS5_1CILi1EEES8_S8_EEENS6_IJNS7_ILi128EEENS7_ILi96EEENS7_ILi64EEEEEELi256ENS_6half_tEfNS_4arch4Sm90ELb0ELb1ELb0ELb0ELb0ELb0ELb1ELb1ELb0ELb1ELb1ELb0EEENS1_21CollectiveEpilogueFwdINS6_IJSA_NS7_ILi256EEESB_EEES9_SE_SG_Li256ELb0ELb1ELb1ELb0EEENS1_19SingleTileSchedulerILb0ELb1ELb1ELi128EEEEEEEEEvNT_6ParamsE,@"STO_CUDA_ENTRY STV_DEFAULT"
_ZN7cutlass13device_kernelIN5flash11enable_sm90INS1_16FlashAttnFwdSm90INS1_25CollectiveMainloopFwdSm90ILi2EN4cute5tupleIJNS5_1CILi1EEES8_S8_EEENS6_IJNS7_ILi128EEENS7_ILi96EEENS7_ILi64EEEEEELi256ENS_6half_tEfNS_4arch4Sm90ELb0ELb1ELb0ELb0ELb0ELb0ELb1ELb1ELb0ELb1ELb1ELb0EEENS1_21CollectiveEpilogueFwdINS6_IJSA_NS7_ILi256EEESB_EEES9_SE_SG_Li256ELb0ELb1ELb1ELb0EEENS1_19SingleTileSchedulerILb0ELb1ELb1ELi128EEEEEEEEEvNT_6ParamsE:
[----:B------:R-:W0:Y:S02]  /*0000*/  LDC R1, c[0x0][0x28] ;  /* 0x00000a00ff017b82 */ /* 0x000e240000000800 */
[----:B0-----:R-:W-:Y:S01]  /*0010*/  VIADD R1, R1, 0xffffcd40 ;  /* 0xffffcd4001017836 */ /* 0x001fe20000000000 */
[----:B------:R-:W0:Y:S01]  /*0020*/  S2R R3, SR_TID.X ;  /* 0x0000000000037919 */ /* 0x000e220000002100 */
[----:B------:R-:W-:Y:S01]  /*0030*/  ELECT P0, URZ, PT ;  /* 0x00000000003f782f */ /* 0x000fe20003800000 */
[----:B------:R-:W-:Y:S01]  /*0040*/  BSSY B0, `(.L_x_2029) ;  /* 0x0000011000007945 */ /* 0x000fe20003800000 */
[----:B------:R-:W-:Y:S02]  /*0050*/  ULDC UR4, c[0x0][0x20] ;  /* 0x0000080000047ab9 */ /* 0x000fe40000000800 */
[----:B------:R-:W-:Y:S01]  /*0060*/  IADD3 R18, P1, R1, UR4, RZ ;  /* 0x0000000401127c10 */ /* 0x000fe2000ff3e0ff */
[----:B------:R-:W-:-:S04]  /*0070*/  ULDC UR4, c[0x0][0x24] ;  /* 0x0000090000047ab9 */ /* 0x000fc80000000800 */
[----:B------:R-:W-:Y:S01]  /*0080*/  IMAD.X R19, RZ, RZ, UR4, P1 ;  /* 0x00000004ff137e24 */ /* 0x000fe200088e06ff */
        /* <DEDUP_REMOVED lines=12> */
.L_x_2030:
[----:B------:R-:W-:Y:S05]  /*0150*/  BSYNC B0 ;  /* 0x0000000000007941 */ /* 0x000fea0003800000 */
.L_x_2029:
        /* <DEDUP_REMOVED lines=42> */
.L_x_2031:
        /* <DEDUP_REMOVED lines=22> */
.L_x_2032:
        /* <DEDUP_REMOVED lines=18> */
.L_x_2033:
        /* <DEDUP_REMOVED lines=22> */
.L_x_2034:
        /* <DEDUP_REMOVED lines=22> */
.L_x_2035:
[----:B------:R-:W-:Y:S01]  /*0940*/  IADD3 R3, P1, R18, 0x70, RZ ;  /* 0x0000007012037810 */ /* 0x000fe20007f3e0ff */
[----:B------:R-:W-:Y:S01]  /*0950*/  NOP ;  /* 0x0000000000007918 */ /* 0x000fe20000000000 */
[----:B01-34-:R-:W-:Y:S01]  /*0960*/  BAR.SYNC.DEFER_BLOCKING 0x0 ;  /* 0x0000000000007b1d */ /* 0x01bfe20000010000 */
[----:B--2---:R-:W-:Y:S01]  /*0970*/  ISETP.NE.AND P0, PT, R2, RZ, PT ;  /* 0x000000ff0200720c */ /* 0x004fe20003f05270 */
[----:B------:R-:W-:Y:S01]  /*0980*/  IMAD.MOV.U32 R2, RZ, RZ, 0x1 ;  /* 0x00000001ff027424 */ /* 0x000fe200078e00ff */
[----:B------:R-:W-:Y:S01]  /*0990*/  IADD3 R44, P2, R18, 0x21c, RZ ;  /* 0x0000021c122c7810 */ /* 0x000fe20007f5e0ff */
[--C-:B------:R-:W-:Y:S02]  /*09a0*/  IMAD.X R22, RZ, RZ, R19.reuse, P1 ;  /* 0x000000ffff167224 */ /* 0x100fe400008e0613 */
[----:B------:R-:W-:Y:S01]  /*09b0*/  ULDC.64 UR44, c[0x0][0x208] ;  /* 0x00008200002c7ab9 */ /* 0x000fe20000000a00 */
[----:B------:R-:W-:Y:S01]  /*09c0*/  SEL R2, R2, 0x2, !P0 ;  /* 0x0000000202027807 */ /* 0x000fe20004000000 */
[----:B------:R0:W-:Y:S01]  /*09d0*/  STL [R1+0x460], R3 ;  /* 0x0004600301007387 */ /* 0x0001e20000100800 */
[----:B------:R-:W-:Y:S01]  /*09e0*/  BSSY B6, `(.L_x_2036) ;  /* 0x0003203000067945 */ /* 0x000fe20003800000 */
[----:B------:R-:W-:-:S02]  /*09f0*/  IMAD.X R37, RZ, RZ, R19, P2 ;  /* 0x000000ffff257224 */ /* 0x000fc400010e0613 */
[----:B------:R1:W-:Y:S01]  /*0a00*/  STL [R1+0x474], R2 ;  /* 0x0004740201007387 */ /* 0x0003e20000100800 */
[----:B0-----:R-:W-:-:S05]  /*0a10*/  IADD3 R3, P3, R18, 0x250, RZ ;  /* 0x0000025012037810 */ /* 0x001fca0007f7e0ff */
[----:B------:R1:W-:Y:S01]  /*0a20*/  STL [R1+0x860], R3 ;  /* 0x0008600301007387 */ /* 0x0003e20000100800 */
[----:B------:R-:W-:Y:S01]  /*0a30*/  IMAD.X R23, RZ, RZ, R19, P3 ;  /* 0x000000ffff177224 */ /* 0x000fe200018e0613 */
[----:B------:R-:W-:Y:S06]  /*0a40*/  @!P0 BRA `(.L_x_2037) ;  /* 0x000002d0009c8947 */ /* 0x000fec0003800000 */
.L_x_2038:
[----:B------:R-:W-:-:S08]  /*0a50*/  NOP ;  /* 0x0000000000007918 */ /* 0x000fd00000000000 */
[----:B------:R-:W0:Y:S02]  /*0a60*/  USETMAXREG.TRY_ALLOC.CTAPOOL UP0, 0xf0 ;  /* 0x000000f0000079c8 */ /* 0x000e240008000600 */
[----:B0-----:R-:W-:-:S13]  /*0a70*/  PLOP3.LUT P0, PT, PT, PT, UP0, 0x80, 0x0 ;  /* 0x000000000000781c */ /* 0x001fda0003f0f008 */
[----:B------:R-:W-:Y:S05]  /*0a80*/  @!P0 BRA `(.L_x_2038) ;  /* 0xfffffffc00f08947 */ /* 0x000fea000383ffff */
[----:B-1----:R-:W0:Y:S08]  /*0a90*/  LDC R2, c[0x0][0xd50] ;  /* 0x00035400ff027b82 */ /* 0x002e300000000800 */
[----:B------:R-:W-:Y:S06]  /*0aa0*/  BAR.ARV 0x8, 0x180 ;  /* 0x0206000000007b1d */ /* 0x000fec0000002000 */
[----:B------:R-:W-:-:S02]  /*0ab0*/  ISETP.NE.AND P0, PT, R73, 0x1, PT ;  /* 0x000000014900780c */ /* 0x000fc40003f05270 */
[----:B------:R-:W1:Y:S01]  /*0ac0*/  S2UR UR4, SR_CTAID.Y ;  /* 0x00000000000479c3 */ /* 0x000e620000002600 */
[----:B------:R2:W-:Y:S04]  /*0ad0*/  STL.64 [R1+0x210], RZ ;  /* 0x000210ff01007387 */ /* 0x0005e80000100a00 */
[----:B------:R2:W-:Y:S03]  /*0ae0*/  STL [R1+0x218], RZ ;  /* 0x000218ff01007387 */ /* 0x0005e60000100800 */
[----:B------:R-:W3:Y:S01]  /*0af0*/  S2UR UR36, SR_CTAID.Z ;  /* 0x00000000002479c3 */ /* 0x000ee20000002700 */
[----:B------:R2:W-:Y:S07]  /*0b00*/  STL [R1+0x21c], RZ ;  /* 0x00021cff01007387 */ /* 0x0005ee0000100800 */
[----:B------:R-:W-:Y:S06]  /*0b10*/  @!P0 BAR.ARV 0x9, 0x100 ;  /* 0x0244000000008b1d */ /* 0x000fec0000002000 */
[----:B0-----:R-:W-:Y:S01]  /*0b20*/  ISETP.NE.AND P1, PT, R2, 0x1, PT ;  /* 0x000000010200780c */ /* 0x001fe20003f25270 */
[----:B-1----:R-:W-:-:S12]  /*0b30*/  IMAD.U32 R232, RZ, RZ, UR4 ;  /* 0x00000004ffe87e24 */ /* 0x002fd8000f8e00ff */
[----:B------:R-:W0:Y:S01]  /*0b40*/  @P1 LDC R0, c[0x0][0xd54] ;  /* 0x00035500ff001b82 */ /* 0x000e220000000800 */
[----:B---3--:R-:W-:-:S07]  /*0b50*/  ISETP.LE.AND P0, PT, RZ, UR36, PT ;  /* 0x00000024ff007c0c */ /* 0x008fce000bf03270 */
[----:B------:R-:W1:Y:S01]  /*0b60*/  @P1 LDC R3, c[0x0][0xd58] ;  /* 0x00035600ff031b82 */ /* 0x000e620000000800 */
[----:B0-----:R-:W-:-:S05]  /*0b70*/  @P1 IMAD.HI.U32 R0, R0, UR4, RZ ;  /* 0x0000000400001c27 */ /* 0x001fca000f8e00ff */
[----:B-1----:R-:W-:Y:S02]  /*0b80*/  @P1 SHF.R.U32.HI R232, RZ, R3, R0 ;  /* 0x00000003ffe81219 */ /* 0x002fe40000011600 */
[----:B------:R-:W-:-:S03]  /*0b90*/  IADD3 R34, P1, R18, 0x210, RZ ;  /* 0x0000021012227810 */ /* 0x000fc60007f3e0ff */
[----:B------:R-:W-:Y:S02]  /*0ba0*/  IMAD.MOV R233, RZ, RZ, -R232 ;  /* 0x000000ffffe97224 */ /* 0x000fe400078e0ae8 */
[----:B------:R-:W-:Y:S02]  /*0bb0*/  IMAD.X R35, RZ, RZ, R19, P1 ;  /* 0x000000ffff237224 */ /* 0x000fe400008e0613 */
[----:B------:R-:W-:Y:S01]  /*0bc0*/  IMAD R233, R2, R233, UR4 ;  /* 0x0000000402e97e24 */ /* 0x000fe2000f8e02e9 */
[----:B--2---:R-:W-:Y:S06]  /*0bd0*/  @!P0 BRA `(.L_x_2039) ;  /* 0x0000031c008c8947 */ /* 0x004fec0003800000 */
[----:B------:R-:W2:Y:S01]  /*0be0*/  LDL.LU R13, [R1+0x474] ;  /* 0x00047400010d7983 */ /* 0x000ea20000300800 */
[----:B------:R-:W0:Y:S01]  /*0bf0*/  LDC R0, c[0x0][0x448] ;  /* 0x00011200ff007b82 */ /* 0x000e220000000800 */
[----:B------:R-:W1:Y:S01]  /*0c00*/  S2R R11, SR_CgaCtaId ;  /* 0x00000000000b7919 */ /* 0x000e620000008800 */
[----:B------:R-:W3:Y:S01]  /*0c10*/  S2R R9, SR_SWINHI ;  /* 0x0000000000097919 */ /* 0x000ee20000002f00 */
[----:B------:R-:W4:Y:S01]  /*0c20*/  S2R R4, SR_TID.X ;  /* 0x0000000000047919 */ /* 0x000f220000002100 */
[----:B------:R-:W5:Y:S01]  /*0c30*/  S2R R8, SR_CTAID.X ;  /* 0x0000000000087919 */ /* 0x000f620000002500 */
[----:B------:R-:W-:Y:S01]  /*0c40*/  MOV R72, 0x400 ;  /* 0x0000040000487802 */ /* 0x000fe20000000f00 */
[----:B------:R-:W-:Y:S02]  /*0c50*/  IMAD.MOV.U32 R5, RZ, RZ, 0x100 ;  /* 0x00000100ff057424 */ /* 0x000fe400078e00ff */
[----:B------:R-:W5:Y:S01]  /*0c60*/  LDC.64 R20, c[0x0][0x418] ;  /* 0x00010600ff147b82 */ /* 0x000f620000000a00 */
[----:B0-----:R-:W-:Y:S01]  /*0c70*/  ISETP.NE.AND P1, PT, R0, 0x1, PT ;  /* 0x000000010000780c */ /* 0x001fe20003f25270 */
[----:B------:R-:W-:-:S06]  /*0c80*/  IMAD.MOV.U32 R6, RZ, RZ, 0x1 ;  /* 0x00000001ff067424 */ /* 0x000fcc00078e00ff */
[----:B------:R-:W0:Y:S01]  /*0c90*/  LDC R29, c[0x0][0x424] ;  /* 0x00010900ff1d7b82 */ /* 0x000e220000000800 */
[----:B------:R-:W-:Y:S02]  /*0ca0*/  IMAD.MOV.U32 R7, RZ, RZ, RZ ;  /* 0x000000ffff077224 */ /* 0x000fe400078e00ff */
[----:B------:R-:W-:Y:S02]  /*0cb0*/  IMAD.MOV.U32 R12, RZ, RZ, 0x3000 ;  /* 0x00003000ff0c7424 */ /* 0x000fe400078e00ff */
[----:B------:R-:W-:-:S03]  /*0cc0*/  IMAD.MOV.U32 R2, RZ, RZ, 0x1 ;  /* 0x00000001ff027424 */ /* 0x000fc600078e00ff */
[----:B------:R-:W0:Y:S01]  /*0cd0*/  LDC R10, c[0x0][0x2f0] ;  /* 0x0000bc00ff0a7b82 */ /* 0x000e220000000800 */
[----:B-1----:R-:W-:-:S04]  /*0ce0*/  LEA R72, R11, R72, 0x18 ;  /* 0x000000480b487211 */ /* 0x002fc800078ec0ff */
[----:B------:R-:W-:Y:S02]  /*0cf0*/  MOV R24, R72 ;  /* 0x0000004800187202 */ /* 0x000fe40000000f00 */
[----:B---3--:R-:W-:Y:S02]  /*0d00*/  MOV R25, R9 ;  /* 0x0000000900197202 */ /* 0x008fe40000000f00 */
[----:B------:R-:W1:Y:S01]  /*0d10*/  @P1 LDC R9, c[0x0][0x44c] ;  /* 0x00011300ff091b82 */ /* 0x000e620000000800 */
[----:B----4-:R-:W-:Y:S01]  /*0d20*/  LOP3.LUT R4, R4, 0x7f, RZ, 0xc0, !PT ;  /* 0x0000007f04047812 */ /* 0x010fe200078ec0ff */
[----:B------:R-:W-:-:S03]  /*0d30*/  IMAD.MOV.U32 R0, RZ, RZ, 0xc000 ;  /* 0x0000c000ff007424 */ /* 0x000fc600078e00ff */
[----:B------:R-:W-:Y:S01]  /*0d40*/  ISETP.NE.AND P0, PT, R4, RZ, PT ;  /* 0x000000ff0400720c */ /* 0x000fe20003f05270 */
[----:B------:R-:W-:Y:S01]  /*0d50*/  IMAD.MOV.U32 R40, RZ, RZ, R0 ;  /* 0x000000ffff287224 */ /* 0x000fe200078e0000 */
[----:B-----5:R-:W-:Y:S01]  /*0d60*/  STL [R1+0x70], R8 ;  /* 0x0000700801007387 */ /* 0x020fe20000100800 */
[----:B------:R-:W-:Y:S01]  /*0d70*/  IMAD.MOV.U32 R3, RZ, RZ, RZ ;  /* 0x000000ffff037224 */ /* 0x000fe200078e00ff */
[----:B------:R-:W-:Y:S01]  /*0d80*/  SEL R4, RZ, 0x1, P0 ;  /* 0x00000001ff047807 */ /* 0x000fe20000000000 */
[----:B------:R-:W3:Y:S01]  /*0d90*/  @P1 LDC R11, c[0x0][0x450] ;  /* 0x00011400ff0b1b82 */ /* 0x000ee20000000800 */
[----:B------:R-:W-:-:S03]  /*0da0*/  IADD3 R0, P0, R24, 0x32450, RZ ;  /* 0x0003245018007810 */ /* 0x000fc60007f1e0ff */
[----:B------:R4:W-:Y:S01]  /*0db0*/  STL.128 [R1+0x20], R4 ;  /* 0x0000200401007387 */ /* 0x0009e20000100c00 */
[----:B------:R-:W-:Y:S01]  /*0dc0*/  IMAD.MOV.U32 R42, RZ, RZ, R4 ;  /* 0x000000ffff2a7224 */ /* 0x000fe200078e0004 */
[----:B------:R-:W-:Y:S02]  /*0dd0*/  IADD3 R14, P2, R24, 0x32460, RZ ;  /* 0x00032460180e7810 */ /* 0x000fe40007f5e0ff */
[----:B------:R-:W5:Y:S01]  /*0de0*/  LDC R160, c[0x0][0x288] ;  /* 0x0000a200ffa07b82 */ /* 0x000f620000000800 */
[----:B------:R-:W-:-:S07]  /*0df0*/  IMAD.MOV.U32 R43, RZ, RZ, 0x100 ;  /* 0x00000100ff2b7424 */ /* 0x000fce00078e00ff */
[----:B------:R-:W1:Y:S01]  /*0e00*/  LDC R16, c[0x0][0xa80] ;  /* 0x0002a000ff107b82 */ /* 0x000e620000000800 */
[----:B----4-:R-:W-:Y:S01]  /*0e10*/  IMAD.SHL.U32 R5, R8, 0x80, RZ ;  /* 0x0000008008057824 */ /* 0x010fe200078e00ff */
[----:B------:R-:W4:Y:S01]  /*0e20*/  S2R R64, SR_TID.X ;  /* 0x0000000000407919 */ /* 0x000f220000002100 */
[----:B------:R-:W-:Y:S01]  /*0e30*/  IMAD.X R15, RZ, RZ, R25, P2 ;  /* 0x000000ffff0f7224 */ /* 0x000fe200010e0619 */
[----:B------:R-:W-:Y:S01]  /*0e40*/  IADD3 R6, P2, R24, 0x32430, RZ ;  /* 0x0003243018067810 */ /* 0x000fe20007f5e0ff */
[----:B------:R0:W-:Y:S01]  /*0e50*/  STL.64 [R1+0x60], R2 ;  /* 0x0000600201007387 */ /* 0x0001e20000100a00 */
[----:B------:R-:W-:-:S03]  /*0e60*/  IADD3 R26, P5, R18, 0x120, RZ ;  /* 0x00000120121a7810 */ /* 0x000fc60007fbe0ff */
[--C-:B------:R-:W-:Y:S02]  /*0e70*/  IMAD.X R7, RZ, RZ, R25.reuse, P2 ;  /* 0x000000ffff077224 */ /* 0x100fe400010e0619 */
[----:B0-----:R-:W-:Y:S01]  /*0e80*/  IMAD.X R3, RZ, RZ, R25, P0 ;  /* 0x000000ffff037224 */ /* 0x001fe200000e0619 */
[----:B------:R-:W-:Y:S01]  /*0e90*/  ISETP.NE.U32.AND P0, PT, R20, RZ, PT ;  /* 0x000000ff1400720c */ /* 0x000fe20003f05070 */
[----:B------:R-:W-:Y:S01]  /*0ea0*/  IMAD.X R27, RZ, RZ, R19, P5 ;  /* 0x000000ffff1b7224 */ /* 0x000fe200028e0613 */
[C---:B------:R-:W-:Y:S02]  /*0eb0*/  IADD3 R62, P5, R18.reuse, 0x98, RZ ;  /* 0x00000098123e7810 */ /* 0x040fe40007fbe0ff */
[----:B------:R-:W-:Y:S01]  /*0ec0*/  ISETP.NE.AND.EX P0, PT, R21, RZ, PT, P0 ;  /* 0x000000ff1500720c */ /* 0x000fe20003f05300 */
[----:B------:R-:W-:Y:S01]  /*0ed0*/  STL.64 [R1+0x68], R14 ;  /* 0x0000680e01007387 */ /* 0x000fe20000100a00 */
[C---:B------:R-:W-:Y:S02]  /*0ee0*/  IADD3 R38, P6, R18.reuse, 0x220, RZ ;  /* 0x0000022012267810 */ /* 0x040fe40007fde0ff */
[----:B------:R-:W-:Y:S01]  /*0ef0*/  SEL R29, R29, 0x1, P0 ;  /* 0x000000011d1d7807 */ /* 0x000fe20000000000 */
[----:B------:R-:W-:Y:S01]  /*0f00*/  STL.64 [R1+0x8], R6 ;  /* 0x0000080601007387 */ /* 0x000fe20000100a00 */
[----:B------:R-:W-:-:S03]  /*0f10*/  IADD3 R153, P2, R18, 0x13c, RZ ;  /* 0x0000013c12997810 */ /* 0x000fc60007f5e0ff */
[----:B------:R-:W-:Y:S01]  /*0f20*/  STL.128 [R1+0x220], RZ ;  /* 0x000220ff01007387 */ /* 0x000fe20000100c00 */
[----:B------:R-:W-:-:S03]  /*0f30*/  IADD3 R36, P4, R18, 0x128, RZ ;  /* 0x0000012812247810 */ /* 0x000fc60007f9e0ff */
[----:B------:R-:W-:Y:S04]  /*0f40*/  STL.128 [R1+0x230], RZ ;  /* 0x000230ff01007387 */ /* 0x000fe80000100c00 */
        /* <DEDUP_REMOVED lines=32> */
[----:B------:R-:W-:Y:S04]  /*1150*/  STL.64 [R1], RZ ;  /* 0x000000ff01007387 */ /* 0x000fe80000100a00 */
[----:B------:R-:W-:Y:S01]  /*1160*/  STL.64 [R1+0x38], RZ ;  /* 0x000038ff01007387 */ /* 0x000fe20000100a00 */
[----:B------:R-:W-:-:S02]  /*1170*/  IMAD.X R65, RZ, RZ, R19, P5 ;  /* 0x000000ffff417224 */ /* 0x000fc400028e0613 */
[----:B------:R-:W-:Y:S02]  /*1180*/  IMAD R29, R29, R10, RZ ;  /* 0x0000000a1d1d7224 */ /* 0x000fe400078e02ff */
[--C-:B------:R-:W-:Y:S02]  /*1190*/  IMAD.X R39, RZ, RZ, R19.reuse, P6 ;  /* 0x000000ffff277224 */ /* 0x100fe400030e0613 */
[--C-:B------:R-:W-:Y:S01]  /*11a0*/  IMAD.X R152, RZ, RZ, R19.reuse, P2 ;  /* 0x000000ffff987224 */ /* 0x100fe200010e0613 */
[C---:B------:R-:W-:Y:S01]  /*11b0*/  IADD3 R48, P2, R18.reuse, 0xb0, RZ ;  /* 0x000000b012307810 */ /* 0x040fe20007f5e0ff */
[--C-:B------:R-:W-:Y:S01]  /*11c0*/  IMAD.X R49, RZ, RZ, R19.reuse, P4 ;  /* 0x000000ffff317224 */ /* 0x100fe200020e0613 */
[C---:B------:R-:W-:Y:S02]  /*11d0*/  IADD3 R58, P4, R18.reuse, 0xa0, RZ ;  /* 0x000000a0123a7810 */ /* 0x040fe40007f9e0ff */
[----:B-----5:R-:W-:Y:S01]  /*11e0*/  IADD3 R235, R29, 0x1, -R160 ;  /* 0x000000011deb7810 */ /* 0x020fe20007ffe8a0 */
[----:B-1----:R-:W-:Y:S01]  /*11f0*/  STL [R1+0x240], R16 ;  /* 0x0002401001007387 */ /* 0x002fe20000100800 */
[--C-:B------:R-:W-:Y:S01]  /*1200*/  IMAD.X R45, RZ, RZ, R19.reuse, P2 ;  /* 0x000000ffff2d7224 */ /* 0x100fe200010e0613 */
[----:B------:R-:W-:Y:S01]  /*1210*/  IADD3 R60, P2, R18, 0x80, RZ ;  /* 0x00000080123c7810 */ /* 0x000fe20007f5e0ff */
[----:B------:R-:W-:Y:S01]  /*1220*/  IMAD.X R59, RZ, RZ, R19, P4 ;  /* 0x000000ffff3b7224 */ /* 0x000fe200020e0613 */
[----:B--2---:R0:W-:Y:S02]  /*1230*/  STL.64 [R1+0x18], R12 ;  /* 0x0000180c01007387 */ /* 0x0041e40000100a00 */
[----:B0-----:R-:W-:-:S02]  /*1240*/  IMAD.MOV.U32 R12, RZ, RZ, R0 ;  /* 0x000000ffff0c7224 */ /* 0x001fc400078e0000 */
[----:B------:R-:W-:-:S04]  /*1250*/  @P1 VIADD R0, R5, 0x7f ;  /* 0x0000007f05001836 */ /* 0x000fc80000000000 */
[----:B------:R-:W-:Y:S02]  /*1260*/  @P1 IMAD.HI.U32 R4, R0, R9, RZ ;  /* 0x0000000900041227 */ /* 0x000fe400078e00ff */
[----:B------:R-:W0:Y:S02]  /*1270*/  LDC.64 R8, c[0x0][0xad8] ;  /* 0x0002b600ff087b82 */ /* 0x000e240000000a00 */
[----:B------:R-:W-:Y:S02]  /*1280*/  IMAD.MOV.U32 R2, RZ, RZ, R13 ;  /* 0x000000ffff027224 */ /* 0x000fe400078e000d */
[----:B------:R-:W-:Y:S02]  /*1290*/  IMAD.MOV.U32 R13, RZ, RZ, R3 ;  /* 0x000000ffff0d7224 */ /* 0x000fe400078e0003 */
[----:B------:R-:W-:Y:S01]  /*12a0*/  IMAD.MOV.U32 R41, RZ, RZ, R2 ;  /* 0x000000ffff297224 */ /* 0x000fe200078e0002 */
[----:B------:R-:W-:Y:S02]  /*12b0*/  IADD3 R2, P3, R24, 0x32440, RZ ;  /* 0x0003244018027810 */ /* 0x000fe40007f7e0ff */
[----:B------:R-:W-:Y:S03]  /*12c0*/  STL.128 [R1+0x40], R12 ;  /* 0x0000400c01007387 */ /* 0x000fe60000100c00 */
[----:B------:R-:W-:Y:S01]  /*12d0*/  IMAD.X R3, RZ, RZ, R25, P3 ;  /* 0x000000ffff037224 */ /* 0x000fe200018e0619 */
[----:B------:R1:W-:Y:S01]  /*12e0*/  STL.128 [R1+0x50], R40 ;  /* 0x0000502801007387 */ /* 0x0003e20000100c00 */
[----:B------:R-:W-:Y:S01]  /*12f0*/  IADD3 R32, P3, R18, 0x138, RZ ;  /* 0x0000013812207810 */ /* 0x000fe20007f7e0ff */
[----:B------:R-:W-:Y:S01]  /*1300*/  VIADD R0, R5, 0x7f ;  /* 0x0000007f05007836 */ /* 0x000fe20000000000 */
[----:B---3--:R-:W-:-:S02]  /*1310*/  @P1 SHF.R.U32.HI R0, RZ, R11, R4 ;  /* 0x0000000bff001219 */ /* 0x008fc40000011604 */
[----:B0-----:R-:W-:Y:S02]  /*1320*/  ISETP.GE.AND P5, PT, R9, 0x1, PT ;  /* 0x000000010900780c */ /* 0x001fe40003fa6270 */
[C---:B-1----:R-:W-:Y:S01]  /*1330*/  IADD3 R40, P0, R18.reuse, 0x16c, RZ ;  /* 0x0000016c12287810 */ /* 0x042fe20007f1e0ff */
[--C-:B------:R-:W-:Y:S01]  /*1340*/  IMAD.X R41, RZ, RZ, R19.reuse, P3 ;  /* 0x000000ffff297224 */ /* 0x100fe200018e0613 */
[C---:B------:R-:W-:Y:S02]  /*1350*/  IADD3 R42, P6, R18.reuse, 0x118, RZ ;  /* 0x00000118122a7810 */ /* 0x040fe40007fde0ff */
[C---:B------:R-:W-:Y:S01]  /*1360*/  IADD3 R43, P3, R18.reuse, 0xa8, RZ ;  /* 0x000000a8122b7810 */ /* 0x040fe20007f7e0ff */
[--C-:B------:R-:W-:Y:S01]  /*1370*/  IMAD.X R33, RZ, RZ, R19.reuse, P0 ;  /* 0x000000ffff217224 */ /* 0x100fe200000e0613 */
[C---:B------:R-:W-:Y:S01]  /*1380*/  IADD3 R52, P0, R18.reuse, 0x110, RZ ;  /* 0x0000011012347810 */ /* 0x040fe20007f1e0ff */
[--C-:B------:R-:W-:Y:S01]  /*1390*/  IMAD.X R51, RZ, RZ, R19.reuse, P6 ;  /* 0x000000ffff337224 */ /* 0x100fe200030e0613 */
[----:B------:R-:W-:Y:S01]  /*13a0*/  STL.64 [R1+0x10], R2 ;  /* 0x0000100201007387 */ /* 0x000fe20000100a00 */
[--C-:B------:R-:W-:Y:S01]  /*13b0*/  IMAD.X R46, RZ, RZ, R19.reuse, P3 ;  /* 0x000000ffff2e7224 */ /* 0x100fe200018e0613 */
[C---:B------:R-:W-:Y:S01]  /*13c0*/  IADD3 R54, P6, R18.reuse, 0x90, RZ ;  /* 0x0000009012367810 */ /* 0x040fe20007fde0ff */
[----:B------:R-:W-:Y:S01]  /*13d0*/  IMAD.X R53, RZ, RZ, R19, P0 ;  /* 0x000000ffff357224 */ /* 0x000fe200000e0613 */
[----:B------:R0:W-:Y:S01]  /*13e0*/  STL.64 [R1+0x30], R2 ;  /* 0x0000300201007387 */ /* 0x0001e20000100a00 */
[----:B------:R-:W-:-:S02]  /*13f0*/  IADD3 R50, P0, R18, 0x88, RZ ;  /* 0x0000008812327810 */ /* 0x000fc40007f1e0ff */
[C---:B------:R-:W-:Y:S02]  /*1400*/  IADD3 R16, P3, R18.reuse, 0x78, RZ ;  /* 0x0000007812107810 */ /* 0x040fe40007f7e0ff */
[C---:B------:R-:W-:Y:S01]  /*1410*/  IADD3 R56, P4, R18.reuse, 0x38, RZ ;  /* 0x0000003812387810 */ /* 0x040fe20007f9e0ff */
[----:B------:R-:W-:Y:S01]  /*1420*/  USHF.R.S32.HI UR37, URZ, 0x1f, UR36 ;  /* 0x0000001f3f257899 */ /* 0x000fe20008011424 */
[----:B------:R-:W-:Y:S02]  /*1430*/  VIADD R155, R18, 0x170 ;  /* 0x00000170129b7836 */ /* 0x000fe40000000000 */
[----:B0-----:R-:W-:Y:S02]  /*1440*/  IMAD.IADD R3, R235, 0x1, R0 ;  /* 0x00000001eb037824 */ /* 0x001fe400078e0200 */
[----:B----4-:R-:W-:Y:S02]  /*1450*/  VIADD R31, R64, 0xffffff80 ;  /* 0xffffff80401f7836 */ /* 0x010fe40000000000 */
[----:B------:R-:W-:-:S02]  /*1460*/  IMAD.X R55, RZ, RZ, R19, P6 ;  /* 0x000000ffff377224 */ /* 0x000fc400030e0613 */
[--C-:B------:R-:W-:Y:S02]  /*1470*/  IMAD.X R47, RZ, RZ, R19.reuse, P0 ;  /* 0x000000ffff2f7224 */ /* 0x100fe400000e0613 */
[--C-:B------:R-:W-:Y:S02]  /*1480*/  IMAD.X R63, RZ, RZ, R19.reuse, P2 ;  /* 0x000000ffff3f7224 */ /* 0x100fe400010e0613 */
[--C-:B------:R-:W-:Y:S02]  /*1490*/  IMAD.X R17, RZ, RZ, R19.reuse, P3 ;  /* 0x000000ffff117224 */ /* 0x100fe400018e0613 */
[----:B------:R-:W-:Y:S02]  /*14a0*/  IMAD.X R57, RZ, RZ, R19, P4 ;  /* 0x000000ffff397224 */ /* 0x000fe400020e0613 */
[----:B------:R-:W-:Y:S01]  /*14b0*/  IMAD.IADD R0, R3, 0x1, R8 ;  /* 0x0000000103007824 */ /* 0x000fe200078e0208 */
[----:B------:R-:W-:Y:S06]  /*14c0*/  @!P5 BRA `(.L_x_2040) ;  /* 0x000000000040d947 */ /* 0x000fec0003800000 */
[C---:B------:R-:W-:Y:S01]  /*14d0*/  ISETP.GT.AND P0, PT, R3.reuse, RZ, PT ;  /* 0x000000ff0300720c */ /* 0x040fe20003f04270 */
[----:B------:R-:W-:-:S12]  /*14e0*/  VIADD R2, R3, 0xffffffff ;  /* 0xffffffff03027836 */ /* 0x000fd80000000000 */
[----:B------:R-:W-:Y:S05]  /*14f0*/  @P0 BRA `(.L_x_2041) ;  /* 0x00000000001c0947 */ /* 0x000fea0003800000 */
[----:B------:R-:W-:Y:S01]  /*1500*/  ISETP.NE.AND P0, PT, R9, 0x1, PT ;  /* 0x000000010900780c */ /* 0x000fe20003f05270 */
[----:B------:R-:W-:-:S12]  /*1510*/  IMAD.MOV R3, RZ, RZ, -R3 ;  /* 0x000000ffff037224 */ /* 0x000fd800078e0a03 */
[----:B------:R-:W0:Y:S02]  /*1520*/  @P0 LDC.64 R6, c[0x0][0xae0] ;  /* 0x0002b800ff060b82 */ /* 0x000e240000000a00 */
[----:B0-----:R-:W-:-:S05]  /*1530*/  @P0 IMAD.HI.U32 R2, R3, R6, RZ ;  /* 0x0000000603020227 */ /* 0x001fca00078e00ff */
[----:B------:R-:W-:-:S04]  /*1540*/  @P0 SHF.R.U32.HI R3, RZ, R7, R2 ;  /* 0x00000007ff030219 */ /* 0x000fc80000011602 */
[----:B------:R-:W-:Y:S01]  /*1550*/  LOP3.LUT R2, RZ, R3, RZ, 0x33, !PT ;  /* 0x00000003ff027212 */ /* 0x000fe200078e33ff */
[----:B------:R-:W-:Y:S06]  /*1560*/  BRA `(.L_x_2042) ;  /* 0x0000000000107947 */ /* 0x000fec0003800000 */
.L_x_2041:
[----:B------:R-:W-:-:S13]  /*1570*/  ISETP.NE.AND P0, PT, R9, 0x1, PT ;  /* 0x000000010900780c */ /* 0x000fda0003f05270 */
[----:B------:R-:W0:Y:S02]  /*1580*/  @P0 LDC.64 R6, c[0x0][0xae0] ;  /* 0x0002b800ff060b82 */ /* 0x000e240000000a00 */
[----:B0-----:R-:W-:-:S05]  /*1590*/  @P0 IMAD.HI.U32 R4, R2, R6, RZ ;  /* 0x0000000602040227 */ /* 0x001fca00078e00ff */
[----:B------:R-:W-:-:S07]  /*15a0*/  @P0 SHF.R.U32.HI R2, RZ, R7, R4 ;  /* 0x00000007ff020219 */ /* 0x000fce0000011604 */
.L_x_2042:
[----:B------:R-:W-:-:S05]  /*15b0*/  IMAD R3, R2, R9, R9 ;  /* 0x0000000902037224 */ /* 0x000fca00078e0209 */
[----:B------:R-:W-:-:S07]  /*15c0*/  VIMNMX R0, R0, R3, PT ;  /* 0x0000000300007248 */ /* 0x000fce0003fe0100 */
.L_x_2040:
[----:B------:R-:W0:Y:S01]  /*15d0*/  @P1 LDC R4, c[0x0][0x44c] ;  /* 0x00011300ff041b82 */ /* 0x000e220000000800 */
[----:B------:R-:W-:Y:S01]  /*15e0*/  VIADD R2, R0, 0x5f ;  /* 0x0000005f00027836 */ /* 0x000fe20000000000 */
[----:B------:R-:W-:Y:S01]  /*15f0*/  ULDC UR4, c[0x0][0xad4] ;  /* 0x0002b50000047ab9 */ /* 0x000fe20000000800 */
[----:B------:R-:W-:Y:S02]  /*1600*/  VIADD R0, R29, 0x5f ;  /* 0x0000005f1d007836 */ /* 0x000fe40000000000 */
[----:B------:R-:W-:-:S03]  /*1610*/  IMAD.HI R2, R2, 0x2aaaaaab, RZ ;  /* 0x2aaaaaab02027827 */ /* 0x000fc600078e02ff */
[----:B------:R-:W1:Y:S01]  /*1620*/  @P1 LDC R6, c[0x0][0x450] ;  /* 0x00011400ff061b82 */ /* 0x000e620000000800 */
[----:B------:R-:W-:Y:S01]  /*1630*/  IMAD.HI R0, R0, 0x2aaaaaab, RZ ;  /* 0x2aaaaaab00007827 */ /* 0x000fe200078e02ff */
[----:B------:R-:W-:-:S03]  /*1640*/  SHF.R.U32.HI R7, RZ, 0x1f, R2 ;  /* 0x0000001fff077819 */ /* 0x000fc60000011602 */
[----:B------:R-:W-:Y:S01]  /*1650*/  IMAD.IADD R160, R29, 0x1, -R160 ;  /* 0x000000011da07824 */ /* 0x000fe200078e0aa0 */
[----:B------:R-:W-:Y:S01]  /*1660*/  LEA.HI.SX32 R2, R2, R7, 0x1c ;  /* 0x0000000702027211 */ /* 0x000fe200078fe2ff */
[----:B0-----:R-:W-:-:S05]  /*1670*/  @P1 IMAD.HI.U32 R3, R5, R4, RZ ;  /* 0x0000000405031227 */ /* 0x001fca00078e00ff */
[----:B-1----:R-:W-:Y:S02]  /*1680*/  @P1 SHF.R.U32.HI R5, RZ, R6, R3 ;  /* 0x00000006ff051219 */ /* 0x002fe40000011603 */
[----:B------:R-:W-:-:S03]  /*1690*/  SHF.R.U32.HI R3, RZ, 0x1f, R0 ;  /* 0x0000001fff037819 */ /* 0x000fc60000011600 */
[----:B------:R-:W-:Y:S01]  /*16a0*/  IMAD.IADD R5, R160, 0x1, R5 ;  /* 0x00000001a0057824 */ /* 0x000fe200078e0205 */
[----:B------:R-:W-:-:S03]  /*16b0*/  LEA.HI.SX32 R3, R0, R3, 0x1c ;  /* 0x0000000300037211 */ /* 0x000fc600078fe2ff */
[----:B------:R-:W-:Y:S01]  /*16c0*/  VIADD R0, R5, -UR4 ;  /* 0x8000000405007c36 */ /* 0x000fe20008000000 */
[----:B------:R-:W-:Y:S01]  /*16d0*/  VIMNMX R11, R3, R2, PT ;  /* 0x00000002030b7248 */ /* 0x000fe20003fe0100 */
[----:B------:R-:W-:Y:S06]  /*16e0*/  @!P5 BRA `(.L_x_2043) ;  /* 0x00000000003cd947 */ /* 0x000fec0003800000 */
[----:B------:R-:W-:-:S13]  /*16f0*/  ISETP.GT.AND P0, PT, R5, -0x1, PT ;  /* 0xffffffff0500780c */ /* 0x000fda0003f04270 */
[----:B------:R-:W-:Y:S05]  /*1700*/  @P0 BRA `(.L_x_2044) ;  /* 0x00000000001c0947 */ /* 0x000fea0003800000 */
[----:B------:R-:W-:Y:S02]  /*1710*/  ISETP.NE.AND P0, PT, R9, 0x1, PT ;  /* 0x000000010900780c */ /* 0x000fe40003f05270 */
[----:B------:R-:W-:-:S11]  /*1720*/  LOP3.LUT R5, RZ, R5, RZ, 0x33, !PT ;  /* 0x00000005ff057212 */ /* 0x000fd600078e33ff */
[----:B------:R-:W0:Y:S02]  /*1730*/  @P0 LDC.64 R2, c[0x0][0xae0] ;  /* 0x0002b800ff020b82 */ /* 0x000e240000000a00 */
[----:B0-----:R-:W-:-:S05]  /*1740*/  @P0 IMAD.HI.U32 R2, R5, R2, RZ ;  /* 0x0000000205020227 */ /* 0x001fca00078e00ff */
[----:B------:R-:W-:-:S04]  /*1750*/  @P0 SHF.R.U32.HI R5, RZ, R3, R2 ;  /* 0x00000003ff050219 */ /* 0x000fc80000011602 */
[----:B------:R-:W-:Y:S01]  /*1760*/  LOP3.LUT R5, RZ, R5, RZ, 0x33, !PT ;  /* 0x00000005ff057212 */ /* 0x000fe200078e33ff */
[----:B------:R-:W-:Y:S06]  /*1770*/  BRA `(.L_x_2045) ;  /* 0x0000000000107947 */ /* 0x000fec0003800000 */
.L_x_2044:
[----:B------:R-:W-:-:S13]  /*1780*/  ISETP.NE.AND P0, PT, R9, 0x1, PT ;  /* 0x000000010900780c */ /* 0x000fda0003f05270 */
[----:B------:R-:W0:Y:S02]  /*1790*/  @P0 LDC.64 R2, c[0x0][0xae0] ;  /* 0x0002b800ff020b82 */ /* 0x000e240000000a00 */
[----:B0-----:R-:W-:-:S05]  /*17a0*/  @P0 IMAD.HI.U32 R2, R5, R2, RZ ;  /* 0x0000000205020227 */ /* 0x001fca00078e00ff */
[----:B------:R-:W-:-:S07]  /*17b0*/  @P0 SHF.R.U32.HI R5, RZ, R3, R2 ;  /* 0x00000003ff050219 */ /* 0x000fce0000011602 */
.L_x_2045:
[----:B------:R-:W-:-:S05]  /*17c0*/  IMAD R5, R5, R9, RZ ;  /* 0x0000000905057224 */ /* 0x000fca00078e02ff */
[----:B------:R-:W-:-:S07]  /*17d0*/  VIMNMX R0, R0, R5, !PT ;  /* 0x0000000500007248 */ /* 0x000fce0007fe0100 */
.L_x_2043:
[----:B------:R-:W-:Y:S01]  /*17e0*/  IMAD.HI R0, R0, 0x2aaaaaab, RZ ;  /* 0x2aaaaaab00007827 */ /* 0x000fe200078e02ff */
[----:B------:R-:W-:-:S04]  /*17f0*/  LOP3.LUT R192, R233, 0xffff, RZ, 0xc0, !PT ;  /* 0x0000ffffe9c07812 */ /* 0x000fc800078ec0ff */
[----:B------:R-:W-:-:S04]  /*1800*/  SHF.R.U32.HI R3, RZ, 0x1f, R0 ;  /* 0x0000001fff037819 */ /* 0x000fc80000011600 */
[----:B------:R-:W-:-:S04]  /*1810*/  LEA.HI.SX32 R3, R0, R3, 0x1c ;  /* 0x0000000300037211 */ /* 0x000fc800078fe2ff */
[----:B------:R-:W-:Y:S01]  /*1820*/  VIMNMX R8, RZ, R3, !PT ;  /* 0x00000003ff087248 */ /* 0x000fe20007fe0100 */
[----:B------:R-:W-:-:S03]  /*1830*/  IMAD.MOV.U32 R3, RZ, RZ, RZ ;  /* 0x000000ffff037224 */ /* 0x000fc600078e00ff */
[----:B------:R-:W-:-:S13]  /*1840*/  ISETP.GT.AND P0, PT, R11, R8, PT ;  /* 0x000000080b00720c */ /* 0x000fda0003f04270 */
[----:B------:R-:W-:Y:S05]  /*1850*/  @!P0 BRA `(.L_x_2046) ;  /* 0x00000000007c8947 */ /* 0x000fea0003800000 */
[----:B------:R-:W-:-:S04]  /*1860*/  SHF.R.U32.HI R0, RZ, 0x10, R233 ;  /* 0x00000010ff007819 */ /* 0x000fc800000116e9 */
[----:B------:R-:W-:-:S13]  /*1870*/  ISETP.NE.AND P0, PT, R0, RZ, PT ;  /* 0x000000ff0000720c */ /* 0x000fda0003f05270 */
[----:B------:R-:W0:Y:S02]  /*1880*/  @!P0 LDC R0, c[0x0][0xae8] ;  /* 0x0002ba00ff008b82 */ /* 0x000e240000000800 */
[-C--:B0-----:R-:W-:Y:S02]  /*1890*/  IABS R6, R0.reuse ;  /* 0x0000000000067213 */ /* 0x081fe40000000000 */
[----:B------:R-:W-:Y:S02]  /*18a0*/  IADD3 R2, R0, -0x1, R11 ;  /* 0xffffffff00027810 */ /* 0x000fe40007ffe00b */
[----:B------:R-:W0:Y:S03]  /*18b0*/  I2F.RP R4, R6 ;  /* 0x0000000600047306 */ /* 0x000e260000209400 */
[----:B------:R-:W-:Y:S01]  /*18c0*/  IMAD.IADD R5, R2, 0x1, -R8 ;  /* 0x0000000102057824 */ /* 0x000fe200078e0a08 */
[----:B------:R-:W-:-:S04]  /*18d0*/  IABS R2, R0 ;  /* 0x0000000000027213 */ /* 0x000fc80000000000 */
[----:B------:R-:W-:Y:S02]  /*18e0*/  IABS R9, R5 ;  /* 0x0000000500097213 */ /* 0x000fe40000000000 */
[----:B------:R-:W-:-:S04]  /*18f0*/  LOP3.LUT R5, R5, R0, RZ, 0x3c, !PT ;  /* 0x0000000005057212 */ /* 0x000fc800078e3cff */
[----:B------:R-:W-:Y:S01]  /*1900*/  ISETP.GE.AND P2, PT, R5, RZ, PT ;  /* 0x000000ff0500720c */ /* 0x000fe20003f46270 */
[----:B0-----:R-:W0:Y:S02]  /*1910*/  MUFU.RCP R4, R4 ;  /* 0x0000000400047308 */ /* 0x001e240000001000 */
[----:B0-----:R-:W-:Y:S02]  /*1920*/  VIADD R3, R4, 0xffffffe ;  /* 0x0ffffffe04037836 */ /* 0x001fe40000000000 */
[----:B------:R-:W-:Y:S02]  /*1930*/  IMAD.MOV R4, RZ, RZ, -R2 ;  /* 0x000000ffff047224 */ /* 0x000fe400078e0a02 */
[----:B------:R-:W-:Y:S02]  /*1940*/  IMAD.MOV.U32 R2, RZ, RZ, RZ ;  /* 0x000000ffff027224 */ /* 0x000fe400078e00ff */
[----:B------:R-:W0:Y:S02]  /*1950*/  F2I.FTZ.U32.TRUNC.NTZ R3, R3 ;  /* 0x0000000300037305 */ /* 0x000e24000021f000 */
[----:B0-----:R-:W-:-:S04]  /*1960*/  IMAD.MOV R7, RZ, RZ, -R3 ;  /* 0x000000ffff077224 */ /* 0x001fc800078e0a03 */
[----:B------:R-:W-:-:S04]  /*1970*/  IMAD R7, R7, R6, RZ ;  /* 0x0000000607077224 */ /* 0x000fc800078e02ff */
[----:B------:R-:W-:-:S04]  /*1980*/  IMAD.HI.U32 R2, R3, R7, R2 ;  /* 0x0000000703027227 */ /* 0x000fc800078e0002 */
[----:B------:R-:W-:-:S04]  /*1990*/  IMAD.MOV.U32 R3, RZ, RZ, R9 ;  /* 0x000000ffff037224 */ /* 0x000fc800078e0009 */
        /* <DEDUP_REMOVED lines=10> */
[----:B------:R-:W-:-:S07]  /*1a40*/  IMAD.MOV.U32 R3, RZ, RZ, R2 ;  /* 0x000000ffff037224 */ /* 0x000fce00078e0002 */
.L_x_2046:
[----:B------:R-:W-:Y:S01]  /*1a50*/  IMAD R192, R192, R3, R8 ;  /* 0x00000003c0c07224 */ /* 0x000fe200078e0208 */
[----:B------:R-:W-:-:S04]  /*1a60*/  PLOP3.LUT P0, PT, PT, PT, PT, 0x80, 0x0 ;  /* 0x000000000000781c */ /* 0x000fc80003f0f070 */
[----:B------:R-:W-:-:S04]  /*1a70*/  VIADDMNMX R154, R192, R3, R11, PT ;  /* 0x00000003c09a7246 */ /* 0x000fc8000380010b */
[----:B------:R-:W-:-:S13]  /*1a80*/  ISETP.GT.AND P1, PT, R154, R192, PT ;  /* 0x000000c09a00720c */ /* 0x000fda0003f24270 */
[----:B------:R-:W-:Y:S05]  /*1a90*/  @!P1 BRA `(.L_x_2047) ;  /* 0x0000029800889947 */ /* 0x000fea0003800000 */
[----:B------:R-:W-:Y:S01]  /*1aa0*/  SHF.R.S32.HI R0, RZ, 0x1f, R31 ;  /* 0x0000001fff007819 */ /* 0x000fe2000001141f */
[----:B------:R-:W-:Y:S01]  /*1ab0*/  VIADD R15, R72, 0x18400 ;  /* 0x00018400480f7836 */ /* 0x000fe20000000000 */
[----:B------:R-:W-:Y:S01]  /*1ac0*/  STL.64 [R1+0x78], RZ ;  /* 0x000078ff01007387 */ /* 0x000fe20000100a00 */
[----:B------:R-:W-:Y:S01]  /*1ad0*/  IMAD.MOV.U32 R4, RZ, RZ, 0x1 ;  /* 0x00000001ff047424 */ /* 0x000fe200078e00ff */
[----:B------:R-:W-:Y:S01]  /*1ae0*/  LEA.HI R28, R0, R31, RZ, 0x7 ;  /* 0x0000001f001c7211 */ /* 0x000fe200078f38ff */
[----:B------:R-:W-:Y:S01]  /*1af0*/  IMAD.MOV.U32 R5, RZ, RZ, RZ ;  /* 0x000000ffff057224 */ /* 0x000fe200078e00ff */
[----:B------:R-:W-:Y:S01]  /*1b00*/  STL.128 [R1+0xb0], RZ ;  /* 0x0000b0ff01007387 */ /* 0x000fe20000100c00 */
[----:B------:R-:W-:Y:S01]  /*1b10*/  IMAD.MOV.U32 R6, RZ, RZ, 0x1 ;  /* 0x00000001ff067424 */ /* 0x000fe200078e00ff */
[----:B------:R-:W-:Y:S01]  /*1b20*/  SHF.R.S32.HI R61, RZ, 0x7, R28 ;  /* 0x00000007ff3d7819 */ /* 0x000fe2000001141c */
[----:B------:R-:W-:Y:S01]  /*1b30*/  IMAD.MOV.U32 R7, RZ, RZ, RZ ;  /* 0x000000ffff077224 */ /* 0x000fe200078e00ff */
[----:B------:R-:W-:Y:S01]  /*1b40*/  STL.128 [R1+0xc0], RZ ;  /* 0x0000c0ff01007387 */ /* 0x000fe20000100c00 */
[----:B------:R-:W-:Y:S01]  /*1b50*/  IMAD.MOV.U32 R12, RZ, RZ, 0x1 ;  /* 0x00000001ff0c7424 */ /* 0x000fe200078e00ff */
[----:B------:R-:W-:Y:S01]  /*1b60*/  LOP3.LUT P0, RZ, R15, 0x1bf, RZ, 0xc0, !PT ;  /* 0x000001bf0fff7812 */ /* 0x000fe2000780c0ff */
[----:B------:R-:W-:Y:S01]  /*1b70*/  IMAD.MOV.U32 R13, RZ, RZ, RZ ;  /* 0x000000ffff0d7224 */ /* 0x000fe200078e00ff */
[----:B------:R-:W0:Y:S01]  /*1b80*/  SHFL.IDX PT, R0, R61, RZ, 0x1f ;  /* 0x00001fff3d007589 */ /* 0x000e2200000e0000 */
[----:B------:R-:W-:-:S02]  /*1b90*/  IMAD.MOV.U32 R11, RZ, RZ, 0x40000040 ;  /* 0x40000040ff0b7424 */ /* 0x000fc400078e00ff */
[----:B------:R-:W-:Y:S01]  /*1ba0*/  IMAD.MOV.U32 R9, RZ, RZ, 0x40000040 ;  /* 0x40000040ff097424 */ /* 0x000fe200078e00ff */
[----:B------:R1:W-:Y:S04]  /*1bb0*/  STL.128 [R1+0x80], R4 ;  /* 0x0000800401007387 */ /* 0x0003e80000100c00 */
[----:B------:R2:W-:Y:S04]  /*1bc0*/  STL.64 [R1+0x90], R12 ;  /* 0x0000900c01007387 */ /* 0x0005e80000100a00 */
[----:B------:R3:W-:Y:S04]  /*1bd0*/  STL.128 [R1+0xd0], RZ ;  /* 0x0000d0ff01007387 */ /* 0x0007e80000100c00 */
[----:B------:R3:W-:Y:S01]  /*1be0*/  STL.128 [R1+0xe0], RZ ;  /* 0x0000e0ff01007387 */ /* 0x0007e20000100c00 */
[----:B-1----:R-:W-:-:S03]  /*1bf0*/  IMAD.MOV.U32 R5, RZ, RZ, 0x40000040 ;  /* 0x40000040ff057424 */ /* 0x002fc600078e00ff */
[----:B------:R3:W-:Y:S01]  /*1c00*/  STL.128 [R1+0xf0], RZ ;  /* 0x0000f0ff01007387 */ /* 0x0007e20000100c00 */
[----:B------:R-:W-:Y:S01]  /*1c10*/  IMAD.MOV.U32 R7, RZ, RZ, 0x40000040 ;  /* 0x40000040ff077424 */ /* 0x000fe200078e00ff */
[----:B0-----:R-:W-:Y:S01]  /*1c20*/  LEA.HI R2, R0, R0, RZ, 0x1 ;  /* 0x0000000000027211 */ /* 0x001fe200078f08ff */
[----:B--2---:R-:W-:Y:S01]  /*1c30*/  IMAD.MOV.U32 R13, RZ, RZ, 0x40000040 ;  /* 0x40000040ff0d7424 */ /* 0x004fe200078e00ff */
[----:B------:R3:W-:Y:S02]  /*1c40*/  STL.128 [R1+0x100], RZ ;  /* 0x000100ff01007387 */ /* 0x0007e40000100c00 */
[----:B------:R-:W-:Y:S01]  /*1c50*/  LOP3.LUT R3, R2, 0x7fffe, RZ, 0xc0, !PT ;  /* 0x0007fffe02037812 */ /* 0x000fe200078ec0ff */
[----:B------:R-:W-:-:S04]  /*1c60*/  VIADD R2, R72, 0x1c400 ;  /* 0x0001c40048027836 */ /* 0x000fc80000000000 */
[----:B------:R-:W-:Y:S01]  /*1c70*/  IMAD.IADD R0, R0, 0x1, -R3 ;  /* 0x0000000100007824 */ /* 0x000fe200078e0a03 */
[----:B------:R-:W-:Y:S01]  /*1c80*/  SHF.R.U32.HI R2, RZ, 0x4, R2 ;  /* 0x00000004ff027819 */ /* 0x000fe20000011602 */
[----:B------:R-:W-:Y:S02]  /*1c90*/  VIADD R3, R72, 0x400 ;  /* 0x0000040048037836 */ /* 0x000fe40000000000 */
[----:B------:R-:W-:Y:S01]  /*1ca0*/  IMAD R0, R0, 0x2000, R15 ;  /* 0x0000200000007824 */ /* 0x000fe200078e020f */
[----:B------:R-:W-:Y:S02]  /*1cb0*/  LOP3.LUT R2, R2, 0x3fff, RZ, 0xc0, !PT ;  /* 0x00003fff02027812 */ /* 0x000fe400078ec0ff */
[----:B------:R-:W-:Y:S01]  /*1cc0*/  SHF.R.U32.HI R3, RZ, 0x4, R3 ;  /* 0x00000004ff037819 */ /* 0x000fe20000011603 */
[----:B------:R-:W-:Y:S01]  /*1cd0*/  VIADD R8, R0, 0xa000 ;  /* 0x0000a00000087836 */ /* 0x000fe20000000000 */
[----:B------:R-:W-:Y:S02]  /*1ce0*/  SHF.R.U32.HI R0, RZ, 0x4, R0 ;  /* 0x00000004ff007819 */ /* 0x000fe40000011600 */
[----:B------:R-:W-:-:S02]  /*1cf0*/  LOP3.LUT R2, R2, 0x10000, RZ, 0xfc, !PT ;  /* 0x0001000002027812 */ /* 0x000fc400078efcff */
[----:B------:R-:W-:Y:S02]  /*1d00*/  SHF.R.U32.HI R8, RZ, 0x4, R8 ;  /* 0x00000004ff087819 */ /* 0x000fe40000011608 */
[----:B------:R-:W-:Y:S01]  /*1d10*/  LOP3.LUT R3, R3, 0x3fff, RZ, 0xc0, !PT ;  /* 0x00003fff03037812 */ /* 0x000fe200078ec0ff */
[----:B------:R-:W-:Y:S01]  /*1d20*/  IMAD.MOV.U32 R4, RZ, RZ, R2 ;  /* 0x000000ffff047224 */ /* 0x000fe200078e0002 */
[----:B------:R-:W-:Y:S02]  /*1d30*/  LOP3.LUT R0, R0, 0x3fff, RZ, 0xc0, !PT ;  /* 0x00003fff00007812 */ /* 0x000fe400078ec0ff */
[----:B------:R-:W-:Y:S02]  /*1d40*/  LOP3.LUT R8, R8, 0x3fff, RZ, 0xc0, !PT ;  /* 0x00003fff08087812 */ /* 0x000fe400078ec0ff */
[C---:B------:R-:W-:Y:S02]  /*1d50*/  LOP3.LUT R6, R3.reuse, 0x3000000, RZ, 0xfc, !PT ;  /* 0x0300000003067812 */ /* 0x040fe400078efcff */
[----:B------:R-:W-:-:S02]  /*1d60*/  LOP3.LUT R10, R3, 0x10000, RZ, 0xfc, !PT ;  /* 0x00010000030a7812 */ /* 0x000fc400078efcff */
[----:B------:R-:W-:Y:S01]  /*1d70*/  LOP3.LUT R12, R0, 0x10000, RZ, 0xfc, !PT ;  /* 0x00010000000c7812 */ /* 0x000fe200078efcff */
[----:B------:R3:W-:Y:S01]  /*1d80*/  STL.128 [R1+0xa0], R4 ;  /* 0x0000a00401007387 */ /* 0x0007e20000100c00 */
[----:B------:R-:W-:-:S03]  /*1d90*/  LOP3.LUT R8, R8, 0x10000, RZ, 0xfc, !PT ;  /* 0x0001000008087812 */ /* 0x000fc600078efcff */
[----:B------:R3:W-:Y:S04]  /*1da0*/  STL.64 [R1+0x98], R12 ;  /* 0x0000980c01007387 */ /* 0x0007e80000100a00 */
[----:B------:R3:W-:Y:S01]  /*1db0*/  STL.128 [R1+0x110], R8 ;  /* 0x0001100801007387 */ /* 0x0007e20000100c00 */
[----:B------:R-:W-:Y:S05]  /*1dc0*/  @!P0 BRA `(.L_x_2048) ;  /* 0x0000000000408947 */ /* 0x000fea0003800000 */
[----:B------:R-:W-:Y:S01]  /*1dd0*/  MOV R0, 0x0 ;  /* 0x0000000000007802 */ /* 0x000fe20000000f00 */
[----:B------:R-:W-:Y:S01]  /*1de0*/  ULDC.64 UR4, c[0x4][0x98] ;  /* 0x0100260000047ab9 */ /* 0x000fe20000000a00 */
[----:B------:R-:W-:Y:S01]  /*1df0*/  ULDC.64 UR6, c[0x4][0x38] ;  /* 0x01000e0000067ab9 */ /* 0x000fe20000000a00 */
[----:B---3--:R-:W-:Y:S01]  /*1e00*/  IMAD.U32 R4, RZ, RZ, UR4 ;  /* 0x00000004ff047e24 */ /* 0x008fe2000f8e00ff */
        /* <DEDUP_REMOVED lines=12> */
.L_x_2048:
[----:B------:R-:W2:Y:S01]  /*1ed0*/  LDL R15, [R1+0x21c] ;  /* 0x00021c00010f7983 */ /* 0x000ea20000100800 */
[----:B------:R-:W-:Y:S01]  /*1ee0*/  LOP3.LUT R0, R28, 0xffffff80, RZ, 0xc0, !PT ;  /* 0xffffff801c007812 */ /* 0x000fe200078ec0ff */
[----:B---3--:R-:W0:Y:S01]  /*1ef0*/  LDC.64 R4, c[0x0][0xad8] ;  /* 0x0002b600ff047b82 */ /* 0x008e220000000a00 */
[----:B------:R-:W-:Y:S01]  /*1f00*/  LEA.HI R10, R61, R61, RZ, 0x1 ;  /* 0x0000003d3d0a7211 */ /* 0x000fe200078f08ff */
[----:B------:R-:W-:Y:S01]  /*1f10*/  VIADD R14, R64, 0xffffff80 ;  /* 0xffffff80400e7836 */ /* 0x000fe20000000000 */
[----:B------:R1:W-:Y:S01]  /*1f20*/  STL.64 [R1+0x128], R26 ;  /* 0x0001281a01007387 */ /* 0x0003e20000100a00 */
[----:B------:R-:W-:Y:S01]  /*1f30*/  IMAD.IADD R0, R31, 0x1, -R0 ;  /* 0x000000011f007824 */ /* 0x000fe200078e0a00 */
[----:B------:R-:W-:Y:S01]  /*1f40*/  LOP3.LUT R10, R10, 0x3fffffe, RZ, 0xc0, !PT ;  /* 0x03fffffe0a0a7812 */ /* 0x000fe200078ec0ff */
[----:B------:R-:W-:Y:S01]  /*1f50*/  BSSY B0, `(.L_x_2049) ;  /* 0x0000029000007945 */ /* 0x000fe20003800000 */
[----:B------:R1:W-:Y:S01]  /*1f60*/  STL.64 [R1+0x130], R16 ;  /* 0x0001301001007387 */ /* 0x0003e20000100a00 */
[----:B------:R-:W3:Y:S01]  /*1f70*/  LDC.64 R2, c[0x0][0xae0] ;  /* 0x0002b800ff027b82 */ /* 0x000ee20000000a00 */
[----:B------:R-:W-:Y:S01]  /*1f80*/  SHF.R.S32.HI R7, RZ, 0x1f, R0 ;  /* 0x0000001fff077819 */ /* 0x000fe20000011400 */
[----:B------:R-:W-:Y:S01]  /*1f90*/  IMAD.IADD R11, R61, 0x1, -R10 ;  /* 0x000000013d0b7824 */ /* 0x000fe200078e0a0a */
[----:B------:R1:W-:Y:S02]  /*1fa0*/  STL [R1+0x13c], R14 ;  /* 0x00013c0e01007387 */ /* 0x0003e40000100800 */
[----:B------:R-:W-:-:S02]  /*1fb0*/  LEA.HI R8, R7, R0, RZ, 0x2 ;  /* 0x0000000007087211 */ /* 0x000fc400078f10ff */
[----:B------:R-:W-:Y:S01]  /*1fc0*/  LEA.HI R7, R7, R0, RZ, 0x5 ;  /* 0x0000000007077211 */ /* 0x000fe200078f28ff */
[----:B------:R-:W4:Y:S01]  /*1fd0*/  LDC R28, c[0x0][0x288] ;  /* 0x0000a200ff1c7b82 */ /* 0x000f220000000800 */
[--C-:B------:R-:W-:Y:S01]  /*1fe0*/  SHF.R.S32.HI R6, RZ, 0x2, R8.reuse ;  /* 0x00000002ff067819 */ /* 0x100fe20000011408 */
[----:B------:R1:W-:Y:S01]  /*1ff0*/  STL.U8 [R1+0x138], RZ ;  /* 0x000138ff01007387 */ /* 0x0003e20000100000 */
[----:B------:R-:W-:Y:S02]  /*2000*/  SHF.R.S32.HI R9, RZ, 0x1f, R8 ;  /* 0x0000001fff097819 */ /* 0x000fe40000011408 */
[----:B------:R-:W-:Y:S01]  /*2010*/  LOP3.LUT R13, R8, 0x7ffffffc, RZ, 0xc0, !PT ;  /* 0x7ffffffc080d7812 */ /* 0x000fe200078ec0ff */
[----:B------:R-:W-:Y:S01]  /*2020*/  IMAD.MOV.U32 R8, RZ, RZ, RZ ;  /* 0x000000ffff087224 */ /* 0x000fe200078e00ff */
[----:B------:R-:W-:Y:S01]  /*2030*/  LEA.HI R9, R9, R6, RZ, 0x3 ;  /* 0x0000000609097211 */ /* 0x000fe200078f18ff */
[----:B------:R-:W4:Y:S01]  /*2040*/  LDC R30, c[0x0][0xad4] ;  /* 0x0002b500ff1e7b82 */ /* 0x000f220000000800 */
[----:B0-----:R-:W-:Y:S01]  /*2050*/  IMAD.MOV.U32 R31, RZ, RZ, R4 ;  /* 0x000000ffff1f7224 */ /* 0x001fe200078e0004 */
[----:B------:R1:W-:Y:S01]  /*2060*/  STL.U8 [R1+0x16c], RZ ;  /* 0x00016cff01007387 */ /* 0x0003e20000100000 */
[----:B------:R-:W-:Y:S01]  /*2070*/  LOP3.LUT R9, R9, 0xfffffff8, RZ, 0xc0, !PT ;  /* 0xfffffff809097812 */ /* 0x000fe200078ec0ff */
[----:B------:R-:W-:-:S04]  /*2080*/  IMAD.IADD R0, R0, 0x1, -R13 ;  /* 0x0000000100007824 */ /* 0x000fc800078e0a0d */
[----:B------:R-:W-:Y:S01]  /*2090*/  IMAD.IADD R10, R6, 0x1, -R9 ;  /* 0x00000001060a7824 */ /* 0x000fe200078e0a09 */
[----:B------:R-:W-:Y:S01]  /*20a0*/  SHF.R.S32.HI R9, RZ, 0x5, R7 ;  /* 0x00000005ff097819 */ /* 0x000fe20000011407 */
[----:B------:R-:W0:Y:S01]  /*20b0*/  LDC R20, c[0x0][0x450] ;  /* 0x00011400ff147b82 */ /* 0x000e220000000800 */
[----:B------:R-:W-:-:S03]  /*20c0*/  IMAD.SHL.U32 R13, R0, 0x2, RZ ;  /* 0x00000002000d7824 */ /* 0x000fc600078e00ff */
[----:B------:R-:W-:Y:S02]  /*20d0*/  IMAD R10, R9, 0x10, R10 ;  /* 0x00000010090a7824 */ /* 0x000fe400078e020a */
[----:B------:R-:W-:Y:S02]  /*20e0*/  IMAD.MOV.U32 R9, RZ, RZ, R5 ;  /* 0x000000ffff097224 */ /* 0x000fe400078e0005 */
[----:B------:R-:W5:Y:S01]  /*20f0*/  LDC.64 R6, c[0x0][0x448] ;  /* 0x00011200ff067b82 */ /* 0x000f620000000a00 */
[----:B------:R-:W-:Y:S02]  /*2100*/  IMAD R12, R11, 0x40, R10 ;  /* 0x000000400b0c7824 */ /* 0x000fe400078e020a */
[----:B---3--:R-:W-:-:S03]  /*2110*/  IMAD.MOV.U32 R10, RZ, RZ, R2 ;  /* 0x000000ffff0a7224 */ /* 0x008fc600078e0002 */
[----:B------:R1:W-:Y:S04]  /*2120*/  STL.64 [R1+0x120], R12 ;  /* 0x0001200c01007387 */ /* 0x0003e80000100a00 */
[----:B----4-:R1:W-:Y:S04]  /*2130*/  STL.128 [R1+0x140], R28 ;  /* 0x0001401c01007387 */ /* 0x0103e80000100c00 */
[----:B0-----:R1:W-:Y:S04]  /*2140*/  STL [R1+0x168], R20 ;  /* 0x0001681401007387 */ /* 0x0013e80000100800 */
[----:B-----5:R1:W-:Y:S01]  /*2150*/  STL.64 [R1+0x160], R6 ;  /* 0x0001600601007387 */ /* 0x0203e20000100a00 */
[----:B--2---:R-:W-:-:S04]  /*2160*/  LEA.HI R11, R15, R15, RZ, 0x1 ;  /* 0x0000000f0f0b7211 */ /* 0x004fc800078f08ff */
[----:B------:R-:W-:Y:S01]  /*2170*/  LOP3.LUT R0, R11, 0xfffffffe, RZ, 0xc0, !PT ;  /* 0xfffffffe0b007812 */ /* 0x000fe200078ec0ff */
[----:B------:R-:W-:-:S04]  /*2180*/  IMAD.MOV.U32 R11, RZ, RZ, R3 ;  /* 0x000000ffff0b7224 */ /* 0x000fc800078e0003 */
[----:B------:R-:W-:Y:S01]  /*2190*/  IMAD.IADD R0, R15, 0x1, -R0 ;  /* 0x000000010f007824 */ /* 0x000fe200078e0a00 */
[----:B------:R1:W-:Y:S04]  /*21a0*/  STL.128 [R1+0x150], R8 ;  /* 0x0001500801007387 */ /* 0x0003e80000100c00 */
[----:B------:R-:W-:-:S04]  /*21b0*/  SHF.L.U32 R15, R0, 0x1f, RZ ;  /* 0x0000001f000f7819 */ /* 0x000fc800000006ff */
[----:B------:R-:W0:Y:S02]  /*21c0*/  SYNCS.PHASECHK.TRANS64.TRYWAIT P0, [R72+URZ+0x32400], R15 ;  /* 0x0324000f480075a7 */ /* 0x000e24000800017f */
[----:B01----:R-:W-:Y:S05]  /*21d0*/  @!P0 BRA `(.L_x_2050) ;  /* 0x0000030800148947 */ /* 0x003fea0003800000 */
.L_x_2235:
[----:B------:R-:W-:Y:S05]  /*21e0*/  BSYNC B0 ;  /* 0x0000000000007941 */ /* 0x000fea0003800000 */
.L_x_2049:
[----:B------:R-:W2:Y:S04]  /*21f0*/  LDL R16, [R1+0x860] ;  /* 0x0008600001107983 */ /* 0x000ea80000100800 */
[----:B------:R-:W3:Y:S04]  /*2200*/  LDL R10, [R1+0x1c] ;  /* 0x00001c00010a7983 */ /* 0x000ee80000100800 */
[----:B------:R1:W5:Y:S01]  /*2210*/  LDL.64 R8, [R1+0x210] ;  /* 0x0002100001087983 */ /* 0x0003620000100a00 */
[----:B------:R-:W-:Y:S01]  /*2220*/  IMAD.MOV.U32 R12, RZ, RZ, R34 ;  /* 0x000000ffff0c7224 */ /* 0x000fe200078e0022 */
[----:B------:R-:W-:Y:S01]  /*2230*/  IADD3 R0, P0, R18, 0x450, RZ ;  /* 0x0000045012007810 */ /* 0x000fe20007f1e0ff */
[----:B------:R-:W-:Y:S01]  /*2240*/  IMAD.MOV.U32 R13, RZ, RZ, R35 ;  /* 0x000000ffff0d7224 */ /* 0x000fe200078e0023 */
[----:B------:R-:W-:Y:S05]  /*2250*/  WARPSYNC.ALL ;  /* 0x0000000000007948 */ /* 0x000fea0003800000 */
[----:B------:R-:W-:Y:S01]  /*2260*/  IMAD.MOV.U32 R14, RZ, RZ, R60 ;  /* 0x000000ffff0e7224 */ /* 0x000fe200078e003c */
[----:B------:R-:W-:Y:S01]  /*2270*/  BSSY B0, `(.L_x_2051) ;  /* 0x0000033000007945 */ /* 0x000fe20003800000 */
[----:B0-----:R-:W-:-:S02]  /*2280*/  IMAD.MOV.U32 R15, RZ, RZ, R63 ;  /* 0x000000ffff0f7224 */ /* 0x001fc400078e003f */
[----:B------:R-:W-:Y:S02]  /*2290*/  IMAD.X R11, RZ, RZ, R19, P0 ;  /* 0x000000ffff0b7224 */ /* 0x000fe400000e0613 */
[----:B------:R-:W-:Y:S01]  /*22a0*/  IMAD.MOV.U32 R26, RZ, RZ, R44 ;  /* 0x000000ffff1a7224 */ /* 0x000fe200078e002c */
[----:B------:R0:W-:Y:S01]  /*22b0*/  STL.128 [R1+0x170], R12 ;  /* 0x0001700c01007387 */ /* 0x0001e20000100c00 */
[----:B------:R-:W-:Y:S02]  /*22c0*/  IMAD.MOV.U32 R27, RZ, RZ, R37 ;  /* 0x000000ffff1b7224 */ /* 0x000fe400078e0025 */
[----:B------:R-:W-:Y:S02]  /*22d0*/  IMAD.MOV.U32 R17, RZ, RZ, R41 ;  /* 0x000000ffff117224 */ /* 0x000fe400078e0029 */
[----:B------:R-:W-:Y:S01]  /*22e0*/  VIADD R237, R73, 0x8 ;  /* 0x0000000849ed7836 */ /* 0x000fe20000000000 */
[----:B------:R-:W-:Y:S01]  /*22f0*/  STL.128 [R1+0x1a0], R24 ;  /* 0x0001a01801007387 */ /* 0x000fe20000100c00 */
[----:B0-----:R-:W-:-:S02]  /*2300*/  IMAD.MOV.U32 R12, RZ, RZ, R62 ;  /* 0x000000ffff0c7224 */ /* 0x001fc400078e003e */
[----:B------:R-:W-:Y:S02]  /*2310*/  IMAD.MOV.U32 R13, RZ, RZ, R65 ;  /* 0x000000ffff0d7224 */ /* 0x000fe400078e0041 */
[----:B------:R-:W-:Y:S02]  /*2320*/  IMAD.MOV.U32 R14, RZ, RZ, R58 ;  /* 0x000000ffff0e7224 */ /* 0x000fe400078e003a */
[----:B------:R-:W-:-:S05]  /*2330*/  IMAD.MOV.U32 R15, RZ, RZ, R59 ;  /* 0x000000ffff0f7224 */ /* 0x000fca00078e003b */
[----:B------:R0:W-:Y:S02]  /*2340*/  STL.128 [R1+0x190], R12 ;  /* 0x0001900c01007387 */ /* 0x0001e40000100c00 */
[----:B0-----:R-:W-:Y:S02]  /*2350*/  IMAD.MOV.U32 R12, RZ, RZ, R56 ;  /* 0x000000ffff0c7224 */ /* 0x001fe400078e0038 */
        /* <DEDUP_REMOVED lines=22> */
[----:B--2---:R-:W-:Y:S02]  /*24c0*/  IMAD.MOV.U32 R12, RZ, RZ, R16 ;  /* 0x000000ffff0c7224 */ /* 0x004fe400078e0010 */
[----:B------:R-:W-:Y:S01]  /*24d0*/  IMAD.MOV.U32 R16, RZ, RZ, R32 ;  /* 0x000000ffff107224 */ /* 0x000fe200078e0020 */
[----:B---3--:R-:W-:-:S02]  /*24e0*/  LOP3.LUT R0, R10, 0x1, RZ, 0xfc, !PT ;  /* 0x000000010a007812 */ /* 0x008fc400078efcff */
[----:B------:R0:W-:Y:S01]  /*24f0*/  STL.128 [R1+0x1f0], R12 ;  /* 0x0001f00c01007387 */ /* 0x0001e20000100c00 */
[----:B------:R1:W-:Y:S01]  /*2500*/  BAR.SYNC.DEFER_BLOCKING R237, 0x100 ;  /* 0x000400ed0000751d */ /* 0x0003e20000010000 */
[----:B------:R-:W-:-:S05]  /*2510*/  ISETP.NE.AND P1, PT, R0, 0x3, PT ;  /* 0x000000030000780c */ /* 0x000fca0003f25270 */
[----:B------:R1:W-:Y:S01]  /*2520*/  STL.128 [R1+0x180], R16 ;  /* 0x0001801001007387 */ /* 0x0003e20000100c00 */
[----:B0-----:R-:W-:Y:S02]  /*2530*/  IMAD.MOV.U32 R12, RZ, RZ, R48 ;  /* 0x000000ffff0c7224 */ /* 0x001fe400078e0030 */
[----:B------:R-:W-:Y:S02]  /*2540*/  IMAD.MOV.U32 R13, RZ, RZ, R45 ;  /* 0x000000ffff0d7224 */ /* 0x000fe400078e002d */
[----:B------:R-:W-:Y:S02]  /*2550*/  IMAD.MOV.U32 R14, RZ, RZ, R43 ;  /* 0x000000ffff0e7224 */ /* 0x000fe400078e002b */
[----:B------:R-:W-:-:S05]  /*2560*/  IMAD.MOV.U32 R15, RZ, RZ, R46 ;  /* 0x000000ffff0f7224 */ /* 0x000fca00078e002e */
[----:B------:R1:W-:Y:S01]  /*2570*/  STL.128 [R1+0x200], R12 ;  /* 0x0002000c01007387 */ /* 0x0003e20000100c00 */
[----:B------:R-:W-:Y:S05]  /*2580*/  @!P1 BRA `(.L_x_2052) ;  /* 0x0000000000049947 */ /* 0x000fea0003800000 */
[----:B------:R-:W-:Y:S01]  /*2590*/  BPT.TRAP 0x1 ;  /* 0x000000040000795c */ /* 0x000fe20000300000 */
.L_x_2052:
[----:B------:R-:W-:Y:S05]  /*25a0*/  BSYNC B0 ;  /* 0x0000000000007941 */ /* 0x000fea0003800000 */
.L_x_2051:
[----:B------:R-:W2:Y:S01]  /*25b0*/  LDL.64 R10, [R1+0x8] ;  /* 0x00000800010a7983 */ /* 0x000ea20000100a00 */
[----:B-----5:R-:W-:Y:S01]  /*25c0*/  SHF.L.U32 R9, R9, 0x1f, RZ ;  /* 0x0000001f09097819 */ /* 0x020fe200000006ff */
[----:B------:R-:W-:Y:S01]  /*25d0*/  BSSY B0, `(.L_x_2053) ;  /* 0x0000006000007945 */ /* 0x000fe20003800000 */
[----:B--2---:R-:W-:-:S05]  /*25e0*/  MOV R11, R10 ;  /* 0x0000000a000b7202 */ /* 0x004fca0000000f00 */
[----:B------:R-:W-:-:S04]  /*25f0*/  IMAD R8, R8, 0x8, R11 ;  /* 0x0000000808087824 */ /* 0x000fc800078e020b */
[----:B------:R0:W2:Y:S01]  /*2600*/  SYNCS.PHASECHK.TRANS64.TRYWAIT P0, [R8+URZ], R9 ;  /* 0x00000009080075a7 */ /* 0x0000a2000800017f */
[----:B------:R-:W-:Y:S05]  /*2610*/  @!P1 BRA `(.L_x_2054) ;  /* 0x0000000000049947 */ /* 0x000fea0003800000 */
[----:B------:R-:W-:Y:S01]  /*2620*/  BPT.TRAP 0x1 ;  /* 0x000000040000795c */ /* 0x000fe20000300000 */
.L_x_2054:
[----:B------:R-:W-:Y:S05]  /*2630*/  BSYNC B0 ;  /* 0x0000000000007941 */ /* 0x000fea0003800000 */
.L_x_2053:
[----:B------:R-:W-:Y:S04]  /*2640*/  BSSY B0, `(.L_x_2055) ;  /* 0x0000004000007945 */ /* 0x000fe80003800000 */
[----:B--2---:R-:W-:Y:S05]  /*2650*/  @P0 BRA `(.L_x_2056) ;  /* 0x0000000000080947 */ /* 0x004fea0003800000 */
[----:B------:R-:W2:Y:S02]  /*2660*/  SYNCS.PHASECHK.TRANS64.TRYWAIT P0, [R8+URZ], R9 ;  /* 0x00000009080075a7 */ /* 0x000ea4000800017f */
[----:B--2---:R-:W-:Y:S05]  /*2670*/  @!P0 BRA `(.L_x_2057) ;  /* 0x0000030400008947 */ /* 0x004fea0003800000 */
.L_x_2056:
[----:B------:R-:W-:Y:S05]  /*2680*/  BSYNC B0 ;  /* 0x0000000000007941 */ /* 0x000fea0003800000 */
.L_x_2055:
[----:B-1----:R-:W3:Y:S04]  /*2690*/  LDL R13, [R1+0x210] ;  /* 0x00021000010d7983 */ /* 0x002ee80000100800 */
[----:B0-2---:R-:W3:Y:S01]  /*26a0*/  LDL.64 R8, [R1+0xa0] ;  /* 0x0000a00001087983 */ /* 0x005ee20000100a00 */
[----:B------:R-:W-:Y:S05]  /*26b0*/  WARPSYNC.ALL ;  /* 0x0000000000007948 */ /* 0x000fea0003800000 */
[----:B------:R-:W2:Y:S04]  /*26c0*/  LDL.64 R20, [R1+0x98] ;  /* 0x0000980001147983 */ /* 0x000ea80000100a00 */
[----:B------:R-:W4:Y:S04]  /*26d0*/  LDL.64 R10, [R1+0x98] ;  /* 0x00009800010a7983 */ /* 0x000f280000100a00 */
[----:B------:R-:W5:Y:S01]  /*26e0*/  LDL.64 R14, [R1+0x98] ;  /* 0x00009800010e7983 */ /* 0x000f620000100a00 */
[----:B---3--:R-:W-:-:S03]  /*26f0*/  IMAD R8, R13, 0x300, R8 ;  /* 0x000003000d087824 */ /* 0x008fc600078e0208 */
[----:B------:R-:W3:Y:S01]  /*2700*/  LDL.64 R16, [R1+0x98] ;  /* 0x0000980001107983 */ /* 0x000ee20000100a00 */
[----:B------:R-:W-:Y:S02]  /*2710*/  R2UR UR7, R9 ;  /* 0x00000000090772ca */ /* 0x000fe400000e0000 */
[C---:B------:R-:W-:Y:S01]  /*2720*/  R2UR UR6, R8.reuse ;  /* 0x00000000080672ca */ /* 0x040fe200000e0000 */
[----:B------:R-:W-:Y:S01]  /*2730*/  WARPGROUP.ARRIVE ;  /* 0x00000000000079c5 */ /* 0x000fe20000000000 */
[----:B------:R-:W3:Y:S01]  /*2740*/  LDL R0, [R1+0x21c] ;  /* 0x00021c0001007983 */ /* 0x000ee20000100800 */
[----:B------:R-:W-:Y:S01]  /*2750*/  VIADD R12, R8, 0x2 ;  /* 0x00000002080c7836 */ /* 0x000fe20000000000 */
[----:B------:R-:W-:Y:S01]  /*2760*/  BSSY B0, `(.L_x_2058) ;  /* 0x000002d000007945 */ /* 0x000fe20003800000 */
[----:B------:R-:W-:Y:S01]  /*2770*/  IMAD.MOV.U32 R13, RZ, RZ, R9 ;  /* 0x000000ffff0d7224 */ /* 0x000fe200078e0009 */
[----:B------:R0:W-:Y:S01]  /*2780*/  STL [R1+0x80], RZ ;  /* 0x000080ff01007387 */ /* 0x0001e20000100800 */
[----:B------:R-:W-:-:S05]  /*2790*/  IMAD.MOV.U32 R234, RZ, RZ, 0x1 ;  /* 0x00000001ffea7424 */ /* 0x000fca00078e00ff */
[----:B------:R0:W-:Y:S04]  /*27a0*/  STL [R1+0x80], R234 ;  /* 0x000080ea01007387 */ /* 0x0001e80000100800 */
[----:B------:R0:W-:Y:S04]  /*27b0*/  STL [R1+0x80], R234 ;  /* 0x000080ea01007387 */ /* 0x0001e80000100800 */
[----:B------:R0:W-:Y:S04]  /*27c0*/  STL [R1+0x80], R234 ;  /* 0x000080ea01007387 */ /* 0x0001e80000100800 */
[----:B------:R0:W-:Y:S01]  /*27d0*/  STL [R1+0x80], R234 ;  /* 0x000080ea01007387 */ /* 0x0001e20000100800 */
[----:B--2---:R-:W-:-:S02]  /*27e0*/  R2UR UR4, R20 ;  /* 0x00000000140472ca */ /* 0x004fc400000e0000 */
[----:B------:R-:W-:Y:S01]  /*27f0*/  R2UR UR5, R21 ;  /* 0x00000000150572ca */ /* 0x000fe200000e0000 */
[----:B----4-:R-:W-:Y:S02]  /*2800*/  VIADD R10, R10, 0x2 ;  /* 0x000000020a0a7836 */ /* 0x010fe40000000000 */
[----:B-----5:R-:W-:Y:S02]  /*2810*/  VIADD R14, R14, 0x4 ;  /* 0x000000040e0e7836 */ /* 0x020fe40000000000 */
[----:B---3--:R-:W-:-:S08]  /*2820*/  VIADD R16, R16, 0x6 ;  /* 0x0000000610107836 */ /* 0x008fd00000000000 */
[----:B------:R-:W-:Y:S01]  /*2830*/  HGMMA.64x96x16.F32 R24, gdesc[UR4], RZ, !UPT, gsb0 ;  /* 0x01600000041879f0 */ /* 0x000fe2000c0008ff */
[----:B------:R-:W-:Y:S02]  /*2840*/  R2UR UR6, R12 ;  /* 0x000000000c0672ca */ /* 0x000fe400000e0000 */
[----:B------:R-:W-:Y:S02]  /*2850*/  R2UR UR7, R13 ;  /* 0x000000000d0772ca */ /* 0x000fe400000e0000 */
[----:B------:R-:W-:Y:S01]  /*2860*/  R2UR UR4, R10 ;  /* 0x000000000a0472ca */ /* 0x000fe200000e0000 */
[C---:B------:R-:W-:Y:S01]  /*2870*/  VIADD R10, R8.reuse, 0x4 ;  /* 0x00000004080a7836 */ /* 0x040fe20000000000 */
[----:B------:R-:W-:Y:S01]  /*2880*/  R2UR UR5, R11 ;  /* 0x000000000b0572ca */ /* 0x000fe200000e0000 */
[----:B------:R-:W-:Y:S02]  /*2890*/  IMAD.MOV.U32 R11, RZ, RZ, R9 ;  /* 0x000000ffff0b7224 */ /* 0x000fe400078e0009 */
[----:B------:R-:W-:Y:S01]  /*28a0*/  VIADD R8, R8, 0x6 ;  /* 0x0000000608087836 */ /* 0x000fe20000000000 */
[----:B------:R-:W-:-:S02]  /*28b0*/  WARPGROUP.DEPBAR.LE gsb0, 0x0 ;  /* 0x00008000000079c5 */ /* 0x000fc40000010000 */
[----:B------:R-:W-:-:S07]  /*28c0*/  WARPGROUP.ARRIVE ;  /* 0x00000000000079c5 */ /* 0x000fce0000000000 */
[----:B------:R-:W-:Y:S01]  /*28d0*/  HGMMA.64x96x16.F32 R24, gdesc[UR4], R24, gsb0 ;  /* 0x01600000041879f0 */ /* 0x000fe20008000818 */
[----:B------:R-:W-:Y:S02]  /*28e0*/  R2UR UR6, R10 ;  /* 0x000000000a0672ca */ /* 0x000fe400000e0000 */
[----:B------:R-:W-:Y:S02]  /*28f0*/  R2UR UR7, R11 ;  /* 0x000000000b0772ca */ /* 0x000fe400000e0000 */
[----:B------:R-:W-:Y:S02]  /*2900*/  R2UR UR4, R14 ;  /* 0x000000000e0472ca */ /* 0x000fe400000e0000 */
[----:B------:R-:W-:Y:S02]  /*2910*/  R2UR UR5, R15 ;  /* 0x000000000f0572ca */ /* 0x000fe400000e0000 */
[----:B------:R-:W-:Y:S01]  /*2920*/  LEA.HI R10, R0, R0, RZ, 0x1 ;  /* 0x00000000000a7211 */ /* 0x000fe200078f08ff */
[----:B------:R-:W-:-:S02]  /*2930*/  WARPGROUP.DEPBAR.LE gsb0, 0x0 ;  /* 0x00008000000079c5 */ /* 0x000fc40000010000 */
[----:B------:R-:W-:-:S08]  /*2940*/  WARPGROUP.ARRIVE ;  /* 0x00000000000079c5 */ /* 0x000fd00000000000 */
[----:B------:R-:W-:Y:S01]  /*2950*/  HGMMA.64x96x16.F32 R24, gdesc[UR4], R24, gsb0 ;  /* 0x01600000041879f0 */ /* 0x000fe20008000818 */
[----:B------:R-:W-:Y:S02]  /*2960*/  R2UR UR6, R8 ;  /* 0x00000000080672ca */ /* 0x000fe400000e0000 */
[----:B------:R-:W-:Y:S02]  /*2970*/  R2UR UR7, R9 ;  /* 0x00000000090772ca */ /* 0x000fe400000e0000 */
[----:B------:R-:W-:Y:S02]  /*2980*/  R2UR UR4, R16 ;  /* 0x00000000100472ca */ /* 0x000fe400000e0000 */
[----:B------:R-:W-:Y:S02]  /*2990*/  R2UR UR5, R17 ;  /* 0x00000000110572ca */ /* 0x000fe400000e0000 */
[----:B------:R-:W-:-:S05]  /*29a0*/  LOP3.LUT R9, R10, 0xfffffffe, RZ, 0xc0, !PT ;  /* 0xfffffffe0a097812 */ /* 0x000fca00078ec0ff */
[----:B------:R-:W-:-:S05]  /*29b0*/  IMAD.IADD R9, R0, 0x1, -R9 ;  /* 0x0000000100097824 */ /* 0x000fca00078e0a09 */
[----:B------:R-:W-:Y:S01]  /*29c0*/  SHF.L.U32 R9, R9, 0x1f, RZ ;  /* 0x0000001f09097819 */ /* 0x000fe200000006ff */
[----:B------:R-:W-:Y:S02]  /*29d0*/  WARPGROUP.DEPBAR.LE gsb0, 0x0 ;  /* 0x00008000000079c5 */ /* 0x000fe40000010000 */
[----:B------:R-:W-:-:S06]  /*29e0*/  WARPGROUP.ARRIVE ;  /* 0x00000000000079c5 */ /* 0x000fcc0000000000 */
[----:B------:R-:W-:Y:S03]  /*29f0*/  HGMMA.64x96x16.F32 R24, gdesc[UR4], R24, gsb0 ;  /* 0x01600000041879f0 */ /* 0x000fe60008000818 */
[----:B------:R-:W-:Y:S02]  /*2a00*/  WARPGROUP.DEPBAR.LE gsb0, 0x0 ;  /* 0x00008000000079c5 */ /* 0x000fe40000010000 */
[----:B------:R-:W1:Y:S02]  /*2a10*/  SYNCS.PHASECHK.TRANS64.TRYWAIT P0, [R72+URZ+0x32410], R9 ;  /* 0x03241009480075a7 */ /* 0x000e64000800017f */
[----:B01----:R-:W-:Y:S05]  /*2a20*/  @!P0 BRA `(.L_x_2059) ;  /* 0x0000030000288947 */ /* 0x003fea0003800000 */
.L_x_2236:
[----:B------:R-:W-:Y:S05]  /*2a30*/  BSYNC B0 ;  /* 0x0000000000007941 */ /* 0x000fea0003800000 */
.L_x_2058:
[----:B------:R-:W2:Y:S04]  /*2a40*/  LDL R0, [R1+0x54] ;  /* 0x0000540001007983 */ /* 0x000ea80000100800 */
[----:B0-----:R0:W5:Y:S01]  /*2a50*/  LDL.64 R8, [R1+0x210] ;  /* 0x0002100001087983 */ /* 0x0011620000100a00 */
[----:B------:R-:W-:Y:S01]  /*2a60*/  BSSY B0, `(.L_x_2060) ;  /* 0x0000005000007945 */ /* 0x000fe20003800000 */
[----:B--2---:R-:W-:-:S04]  /*2a70*/  LOP3.LUT R0, R0, 0x1, RZ, 0xfc, !PT ;  /* 0x0000000100007812 */ /* 0x004fc800078efcff */
[----:B------:R-:W-:-:S13]  /*2a80*/  ISETP.NE.AND P1, PT, R0, 0x3, PT ;  /* 0x000000030000780c */ /* 0x000fda0003f25270 */
[----:B0-----:R-:W-:Y:S05]  /*2a90*/  @!P1 BRA `(.L_x_2061) ;  /* 0x0000000000049947 */ /* 0x001fea0003800000 */
[----:B------:R-:W-:Y:S01]  /*2aa0*/  BPT.TRAP 0x1 ;  /* 0x000000040000795c */ /* 0x000fe20000300000 */
.L_x_2061:
[----:B------:R-:W-:Y:S05]  /*2ab0*/  BSYNC B0 ;  /* 0x0000000000007941 */ /* 0x000fea0003800000 */
.L_x_2060:
[----:B------:R-:W2:Y:S01]  /*2ac0*/  LDL.64 R10, [R1+0x40] ;  /* 0x00004000010a7983 */ /* 0x000ea20000100a00 */
[----:B-----5:R-:W-:Y:S01]  /*2ad0*/  SHF.L.U32 R9, R9, 0x1f, RZ ;  /* 0x0000001f09097819 */ /* 0x020fe200000006ff */
[----:B------:R-:W-:Y:S01]  /*2ae0*/  BSSY B0, `(.L_x_2062) ;  /* 0x0000006000007945 */ /* 0x000fe20003800000 */
[----:B--2---:R-:W-:-:S05]  /*2af0*/  MOV R11, R10 ;  /* 0x0000000a000b7202 */ /* 0x004fca0000000f00 */
[----:B------:R-:W-:-:S04]  /*2b00*/  IMAD R8, R8, 0x8, R11 ;  /* 0x0000000808087824 */ /* 0x000fc800078e020b */
[----:B------:R0:W1:Y:S01]  /*2b10*/  SYNCS.PHASECHK.TRANS64.TRYWAIT P0, [R8+URZ], R9 ;  /* 0x00000009080075a7 */ /* 0x000062000800017f */
[----:B------:R-:W-:Y:S05]  /*2b20*/  @!P1 BRA `(.L_x_2063) ;  /* 0x0000000000049947 */ /* 0x000fea0003800000 */
[----:B------:R-:W-:Y:S01]  /*2b30*/  BPT.TRAP 0x1 ;  /* 0x000000040000795c */ /* 0x000fe20000300000 */
.L_x_2063:
[----:B------:R-:W-:Y:S05]  /*2b40*/  BSYNC B0 ;  /* 0x0000000000007941 */ /* 0x000fea0003800000 */
.L_x_2062:
[----:B------:R-:W-:Y:S04]  /*2b50*/  BSSY B0, `(.L_x_2064) ;  /* 0x0000004000007945 */ /* 0x000fe80003800000 */
[----:B-1----:R-:W-:Y:S05]  /*2b60*/  @P0 BRA `(.L_x_2065) ;  /* 0x0000000000080947 */ /* 0x002fea0003800000 */
[----:B------:R-:W1:Y:S02]  /*2b70*/  SYNCS.PHASECHK.TRANS64.TRYWAIT P0, [R8+URZ], R9 ;  /* 0x00000009080075a7 */ /* 0x000e64000800017f */
[----:B-1----:R-:W-:Y:S05]  /*2b80*/  @!P0 BRA `(.L_x_2066) ;  /* 0x000002fc00e48947 */ /* 0x002fea0003800000 */
.L_x_2065:
[----:B------:R-:W-:Y:S05]  /*2b90*/  BSYNC B0 ;  /* 0x0000000000007941 */ /* 0x000fea0003800000 */
.L_x_2064:
[----:B------:R-:W2:Y:S04]  /*2ba0*/  LDL R21, [R1+0x210] ;  /* 0x0002100001157983 */ /* 0x000ea80000100800 */
[----:B01----:R-:W2:Y:S04]  /*2bb0*/  LDL.64 R8, [R1+0x118] ;  /* 0x0001180001087983 */ /* 0x003ea80000100a00 */
[----:B------:R-:W3:Y:S04]  /*2bc0*/  LDL R0, [R1+0x90] ;  /* 0x0000900001007983 */ /* 0x000ee80000100800 */
[----:B------:R-:W4:Y:S04]  /*2bd0*/  LDL.64 R10, [R1+0x110] ;  /* 0x00011000010a7983 */ /* 0x000f280000100a00 */
[----:B------:R-:W5:Y:S04]  /*2be0*/  LDL.64 R12, [R1+0x110] ;  /* 0x00011000010c7983 */ /* 0x000f680000100a00 */
[----:B------:R-:W5:Y:S04]  /*2bf0*/  LDL.64 R14, [R1+0x110] ;  /* 0x00011000010e7983 */ /* 0x000f680000100a00 */
[----:B------:R-:W5:Y:S01]  /*2c00*/  LDL.64 R16, [R1+0x110] ;  /* 0x0001100001107983 */ /* 0x000f620000100a00 */
[----:B------:R-:W-:Y:S05]  /*2c10*/  WARPSYNC.ALL ;  /* 0x0000000000007948 */ /* 0x000fea0003800000 */
[----:B------:R-:W-:Y:S01]  /*2c20*/  WARPGROUP.ARRIVE ;  /* 0x00000000000079c5 */ /* 0x000fe20000000000 */
[----:B--2---:R-:W-:Y:S01]  /*2c30*/  IMAD R8, R21, 0xc00, R8 ;  /* 0x00000c0015087824 */ /* 0x004fe200078e0208 */
[----:B------:R-:W-:Y:S01]  /*2c40*/  R2UR UR7, R9 ;  /* 0x00000000090772ca */ /* 0x000fe200000e0000 */
[----:B------:R-:W2:Y:S01]  /*2c50*/  LDL.64 R20, [R1+0x110] ;  /* 0x0001100001147983 */ /* 0x000ea20000100a00 */
[----:B---3--:R-:W-:-:S02]  /*2c60*/  ISETP.NE.U32.AND P0, PT, R0, RZ, PT ;  /* 0x000000ff0000720c */ /* 0x008fc40003f05070 */
[----:B------:R-:W-:Y:S02]  /*2c70*/  R2UR UR6, R8 ;  /* 0x00000000080672ca */ /* 0x000fe400000e0000 */
[----:B----4-:R-:W-:Y:S02]  /*2c80*/  R2UR UR4, R10 ;  /* 0x000000000a0472ca */ /* 0x010fe400000e0000 */
[----:B------:R-:W-:-:S07]  /*2c90*/  R2UR UR5, R11 ;  /* 0x000000000b0572ca */ /* 0x000fce00000e0000 */
[----:B------:R-:W-:-:S06]  /*2ca0*/  VOTEU.ANY UP0, P0 ;  /* 0x00000000003f7886 */ /* 0x000fcc0000000100 */
[----:B------:R-:W-:Y:S01]  /*2cb0*/  HGMMA.64x96x16.F32 R24, gdesc[UR4], R24, UP0, gsb0 ;  /* 0x01600000041879f0 */ /* 0x000fe2000b800818 */
[----:B-----5:R-:W-:Y:S02]  /*2cc0*/  VIADD R12, R12, 0x2 ;  /* 0x000000020c0c7836 */ /* 0x020fe40000000000 */
[----:B------:R-:W-:Y:S02]  /*2cd0*/  VIADD R10, R8, 0x2 ;  /* 0x00000002080a7836 */ /* 0x000fe40000000000 */
[----:B------:R-:W-:Y:S01]  /*2ce0*/  IMAD.MOV.U32 R11, RZ, RZ, R9 ;  /* 0x000000ffff0b7224 */ /* 0x000fe200078e0009 */
[----:B------:R-:W-:Y:S02]  /*2cf0*/  R2UR UR4, R12 ;  /* 0x000000000c0472ca */ /* 0x000fe400000e0000 */
[----:B------:R-:W-:Y:S02]  /*2d00*/  R2UR UR6, R10 ;  /* 0x000000000a0672ca */ /* 0x000fe400000e0000 */
[----:B------:R-:W-:-:S02]  /*2d10*/  R2UR UR7, R11 ;  /* 0x000000000b0772ca */ /* 0x000fc400000e0000 */
[----:B------:R-:W-:Y:S02]  /*2d20*/  R2UR UR5, R13 ;  /* 0x000000000d0572ca */ /* 0x000fe400000e0000 */
[----:B------:R-:W3:Y:S01]  /*2d30*/  LDL.64 R12, [R1+0x110] ;  /* 0x00011000010c7983 */ /* 0x000ee20000100a00 */
[----:B------:R-:W-:Y:S02]  /*2d40*/  WARPGROUP.DEPBAR.LE gsb0, 0x0 ;  /* 0x00008000000079c5 */ /* 0x000fe40000010000 */
[----:B------:R-:W-:-:S08]  /*2d50*/  WARPGROUP.ARRIVE ;  /* 0x00000000000079c5 */ /* 0x000fd00000000000 */
[----:B------:R-:W-:Y:S01]  /*2d60*/  HGMMA.64x96x16.F32 R24, gdesc[UR4], R24, gsb0 ;  /* 0x01600000041879f0 */ /* 0x000fe20008000818 */
[----:B------:R-:W-:Y:S02]  /*2d70*/  VIADD R14, R14, 0x4 ;  /* 0x000000040e0e7836 */ /* 0x000fe40000000000 */
[----:B------:R-:W-:Y:S02]  /*2d80*/  VIADD R10, R8, 0x4 ;  /* 0x00000004080a7836 */ /* 0x000fe40000000000 */
[----:B------:R-:W-:Y:S01]  /*2d90*/  IMAD.MOV.U32 R11, RZ, RZ, R9 ;  /* 0x000000ffff0b7224 */ /* 0x000fe200078e0009 */
[----:B------:R-:W-:Y:S02]  /*2da0*/  R2UR UR4, R14 ;  /* 0x000000000e0472ca */ /* 0x000fe400000e0000 */
[----:B------:R-:W-:Y:S02]  /*2db0*/  R2UR UR6, R10 ;  /* 0x000000000a0672ca */ /* 0x000fe400000e0000 */
[----:B------:R-:W-:-:S02]  /*2dc0*/  R2UR UR7, R11 ;  /* 0x000000000b0772ca */ /* 0x000fc400000e0000 */
[----:B------:R-:W-:Y:S02]  /*2dd0*/  R2UR UR5, R15 ;  /* 0x000000000f0572ca */ /* 0x000fe400000e0000 */
[----:B------:R-:W4:Y:S01]  /*2de0*/  LDL.64 R14, [R1+0x110] ;  /* 0x00011000010e7983 */ /* 0x000f220000100a00 */
        /* <DEDUP_REMOVED lines=10> */
[----:B------:R-:W5:Y:S01]  /*2e90*/  LDL.64 R16, [R1+0x110] ;  /* 0x0001100001107983 */ /* 0x000f620000100a00 */
[----:B------:R-:W-:Y:S02]  /*2ea0*/  WARPGROUP.DEPBAR.LE gsb0, 0x0 ;  /* 0x00008000000079c5 */ /* 0x000fe40000010000 */
[----:B------:R-:W-:-:S08]  /*2eb0*/  WARPGROUP.ARRIVE ;  /* 0x00000000000079c5 */ /* 0x000fd00000000000 */
[----:B------:R-:W-:Y:S01]  /*2ec0*/  HGMMA.64x96x16.F32 R24, gdesc[UR4], R24, gsb0 ;  /* 0x01600000041879f0 */ /* 0x000fe20008000818 */
[----:B--2---:R-:W-:Y:S02]  /*2ed0*/  VIADD R20, R20, 0x400 ;  /* 0x0000040014147836 */ /* 0x004fe40000000000 */
[----:B------:R-:W-:Y:S02]  /*2ee0*/  VIADD R10, R8, 0x300 ;  /* 0x00000300080a7836 */ /* 0x000fe40000000000 */
[----:B------:R-:W-:Y:S01]  /*2ef0*/  IMAD.MOV.U32 R11, RZ, RZ, R9 ;  /* 0x000000ffff0b7224 */ /* 0x000fe200078e0009 */
[----:B------:R-:W-:Y:S02]  /*2f00*/  R2UR UR4, R20 ;  /* 0x00000000140472ca */ /* 0x000fe400000e0000 */
[----:B------:R-:W-:Y:S02]  /*2f10*/  R2UR UR6, R10 ;  /* 0x000000000a0672ca */ /* 0x000fe400000e0000 */
[----:B------:R-:W-:-:S02]  /*2f20*/  R2UR UR7, R11 ;  /* 0x000000000b0772ca */ /* 0x000fc400000e0000 */
[----:B------:R-:W-:Y:S02]  /*2f30*/  R2UR UR5, R21 ;  /* 0x00000000150572ca */ /* 0x000fe400000e0000 */
[----:B------:R-:W2:Y:S01]  /*2f40*/  LDL.64 R20, [R1+0x110] ;  /* 0x0001100001147983 */ /* 0x000ea20000100a00 */
[----:B------:R-:W-:Y:S02]  /*2f50*/  WARPGROUP.DEPBAR.LE gsb0, 0x0 ;  /* 0x00008000000079c5 */ /* 0x000fe40000010000 */
[----:B------:R-:W-:-:S08]  /*2f60*/  WARPGROUP.ARRIVE ;  /* 0x00000000000079c5 */ /* 0x000fd00000000000 */
[----:B------:R-:W-:Y:S01]  /*2f70*/  HGMMA.64x96x16.F32 R24, gdesc[UR4], R24, gsb0 ;  /* 0x01600000041879f0 */ /* 0x000fe20008000818 */
[----:B---3--:R-:W-:Y:S02]  /*2f80*/  VIADD R12, R12, 0x402 ;  /* 0x000004020c0c7836 */ /* 0x008fe40000000000 */
        /* <DEDUP_REMOVED lines=10> */
[----:B----4-:R-:W-:Y:S02]  /*3030*/  VIADD R14, R14, 0x404 ;  /* 0x000004040e0e7836 */ /* 0x010fe40000000000 */
        /* <DEDUP_REMOVED lines=10> */
[----:B-----5:R-:W-:Y:S02]  /*30e0*/  VIADD R16, R16, 0x406 ;  /* 0x0000040610107836 */ /* 0x020fe40000000000 */
        /* <DEDUP_REMOVED lines=60> */
[----:B------:R-:W-:Y:S01]  /*34b0*/  R2UR UR5, R21 ;  /* 0x00000000150572ca */ /* 0x000fe200000e0000 */
[----:B------:R-:W0:Y:S01]  /*34c0*/  S2R R72, SR_TID.X ;  /* 0x0000000000487919 */ /* 0x000e220000002100 */
[----:B---3--:R-:W-:Y:S01]  /*34d0*/  VIADD R12, R12, 0xc02 ;  /* 0x00000c020c0c7836 */ /* 0x008fe20000000000 */
[----:B------:R-:W-:Y:S02]  /*34e0*/  WARPGROUP.DEPBAR.LE gsb0, 0x0 ;  /* 0x00008000000079c5 */ /* 0x000fe40000010000 */
[----:B------:R-:W-:-:S08]  /*34f0*/  WARPGROUP.ARRIVE ;  /* 0x00000000000079c5 */ /* 0x000fd00000000000 */
[----:B------:R-:W-:Y:S01]  /*3500*/  HGMMA.64x96x16.F32 R24, gdesc[UR4], R24, gsb0 ;  /* 0x01600000041879f0 */ /* 0x000fe20008000818 */
[----:B0-----:R-:W-:-:S04]  /*3510*/  LOP3.LUT R72, R72, 0x7f, RZ, 0xc0, !PT ;  /* 0x0000007f48487812 */ /* 0x001fc800078ec0ff */
[----:B------:R-:W-:Y:S01]  /*3520*/  ISETP.NE.AND P0, PT, R72, RZ, PT ;  /* 0x000000ff4800720c */ /* 0x000fe20003f05270 */
[----:B------:R-:W-:Y:S02]  /*3530*/  VIADD R10, R8, 0x902 ;  /* 0x00000902080a7836 */ /* 0x000fe40000000000 */
[----:B------:R-:W-:-:S10]  /*3540*/  IMAD.MOV.U32 R11, RZ, RZ, R9 ;  /* 0x000000ffff0b7224 */ /* 0x000fd400078e0009 */
[----:B------:R-:W2:Y:S04]  /*3550*/  @!P0 LDL.64 R74, [R1+0x30] ;  /* 0x00003000014a8983 */ /* 0x000ea80000100a00 */
[----:B------:R-:W3:Y:S01]  /*3560*/  @!P0 LDL R0, [R1+0x210] ;  /* 0x0002100001008983 */ /* 0x000ee20000100800 */
[----:B------:R-:W-:Y:S02]  /*3570*/  R2UR UR6, R10 ;  /* 0x000000000a0672ca */ /* 0x000fe400000e0000 */
[----:B------:R-:W-:Y:S02]  /*3580*/  R2UR UR7, R11 ;  /* 0x000000000b0772ca */ /* 0x000fe400000e0000 */
[----:B------:R-:W-:Y:S02]  /*3590*/  R2UR UR4, R12 ;  /* 0x000000000c0472ca */ /* 0x000fe400000e0000 */
[----:B------:R-:W-:Y:S01]  /*35a0*/  R2UR UR5, R13 ;  /* 0x000000000d0572ca */ /* 0x000fe200000e0000 */
[----:B------:R-:W-:-:S02]  /*35b0*/  WARPGROUP.DEPBAR.LE gsb0, 0x0 ;  /* 0x00008000000079c5 */ /* 0x000fc40000010000 */
[----:B------:R-:W-:-:S10]  /*35c0*/  WARPGROUP.ARRIVE ;  /* 0x00000000000079c5 */ /* 0x000fd40000000000 */
[----:B------:R-:W-:Y:S01]  /*35d0*/  HGMMA.64x96x16.F32 R24, gdesc[UR4], R24, gsb0 ;  /* 0x01600000041879f0 */ /* 0x000fe20008000818 */
[----:B----4-:R-:W-:Y:S02]  /*35e0*/  VIADD R14, R14, 0xc04 ;  /* 0x00000c040e0e7836 */ /* 0x010fe40000000000 */
[----:B------:R-:W-:Y:S02]  /*35f0*/  VIADD R10, R8, 0x904 ;  /* 0x00000904080a7836 */ /* 0x000fe40000000000 */
[----:B------:R-:W-:Y:S01]  /*3600*/  IMAD.MOV.U32 R11, RZ, RZ, R9 ;  /* 0x000000ffff0b7224 */ /* 0x000fe200078e0009 */
[----:B------:R-:W-:Y:S02]  /*3610*/  R2UR UR4, R14 ;  /* 0x000000000e0472ca */ /* 0x000fe400000e0000 */
[----:B------:R-:W-:Y:S02]  /*3620*/  R2UR UR6, R10 ;  /* 0x000000000a0672ca */ /* 0x000fe400000e0000 */
[----:B------:R-:W-:-:S02]  /*3630*/  R2UR UR7, R11 ;  /* 0x000000000b0772ca */ /* 0x000fc400000e0000 */
[----:B------:R-:W-:Y:S01]  /*3640*/  R2UR UR5, R15 ;  /* 0x000000000f0572ca */ /* 0x000fe200000e0000 */
[----:B------:R-:W-:Y:S01]  /*3650*/  VIADD R8, R8, 0x906 ;  /* 0x0000090608087836 */ /* 0x000fe20000000000 */
[----:B------:R-:W-:Y:S02]  /*3660*/  WARPGROUP.DEPBAR.LE gsb0, 0x0 ;  /* 0x00008000000079c5 */ /* 0x000fe40000010000 */
[----:B------:R-:W-:-:S09]  /*3670*/  WARPGROUP.ARRIVE ;  /* 0x00000000000079c5 */ /* 0x000fd20000000000 */
[----:B------:R-:W-:Y:S01]  /*3680*/  HGMMA.64x96x16.F32 R24, gdesc[UR4], R24, gsb0 ;  /* 0x01600000041879f0 */ /* 0x000fe20008000818 */
[----:B-----5:R-:W-:Y:S01]  /*3690*/  VIADD R16, R16, 0xc06 ;  /* 0x00000c0610107836 */ /* 0x020fe20000000000 */
[----:B------:R-:W-:Y:S02]  /*36a0*/  R2UR UR6, R8 ;  /* 0x00000000080672ca */ /* 0x000fe400000e0000 */
[----:B------:R-:W-:Y:S02]  /*36b0*/  R2UR UR7, R9 ;  /* 0x00000000090772ca */ /* 0x000fe400000e0000 */
[----:B------:R-:W-:Y:S02]  /*36c0*/  R2UR UR4, R16 ;  /* 0x00000000100472ca */ /* 0x000fe400000e0000 */
[----:B------:R-:W-:Y:S01]  /*36d0*/  R2UR UR5, R17 ;  /* 0x00000000110572ca */ /* 0x000fe200000e0000 */
[----:B------:R-:W-:Y:S04]  /*36e0*/  STL [R1+0x90], R234 ;  /* 0x000090ea01007387 */ /* 0x000fe80000100800 */
[----:B------:R-:W-:Y:S01]  /*36f0*/  STL [R1+0x90], R234 ;  /* 0x000090ea01007387 */ /* 0x000fe20000100800 */
[----:B------:R-:W-:-:S02]  /*3700*/  WARPGROUP.DEPBAR.LE gsb0, 0x0 ;  /* 0x00008000000079c5 */ /* 0x000fc40000010000 */
[----:B------:R-:W-:-:S06]  /*3710*/  WARPGROUP.ARRIVE ;  /* 0x00000000000079c5 */ /* 0x000fcc0000000000 */
[----:B------:R-:W-:Y:S01]  /*3720*/  HGMMA.64x96x16.F32 R24, gdesc[UR4], R24, gsb0 ;  /* 0x01600000041879f0 */ /* 0x000fe20008000818 */
[----:B--2---:R-:W-:Y:S01]  /*3730*/  @!P0 MOV R75, R74 ;  /* 0x0000004a004b8202 */ /* 0x004fe20000000f00 */
[----:B------:R-:W-:Y:S04]  /*3740*/  STL [R1+0x90], R234 ;  /* 0x000090ea01007387 */ /* 0x000fe80000100800 */
[----:B------:R-:W-:Y:S01]  /*3750*/  STL [R1+0x90], R234 ;  /* 0x000090ea01007387 */ /* 0x000fe20000100800 */
[----:B---3--:R-:W-:-:S03]  /*3760*/  @!P0 IMAD R0, R0, 0x8, R75 ;  /* 0x0000000800008824 */ /* 0x008fc600078e024b */
[----:B------:R-:W-:Y:S04]  /*3770*/  STL [R1+0x90], R234 ;  /* 0x000090ea01007387 */ /* 0x000fe80000100800 */
[----:B------:R-:W-:Y:S04]  /*3780*/  STL [R1+0x90], R234 ;  /* 0x000090ea01007387 */ /* 0x000fe80000100800 */
[----:B------:R-:W-:Y:S01]  /*3790*/  STL [R1+0x90], R234 ;  /* 0x000090ea01007387 */ /* 0x000fe20000100800 */
[----:B------:R-:W-:-:S03]  /*37a0*/  IADD3 R236, -R73, 0xb, RZ ;  /* 0x0000000b49ec7810 */ /* 0x000fc60007ffe1ff */
[----:B------:R-:W-:Y:S01]  /*37b0*/  STL [R1+0x90], R234 ;  /* 0x000090ea01007387 */ /* 0x000fe20000100800 */
[----:B------:R-:W-:-:S03]  /*37c0*/  @!P0 PRMT R0, RZ, 0x654, R0 ;  /* 0x00000654ff008816 */ /* 0x000fc60000000000 */
[----:B------:R-:W-:Y:S04]  /*37d0*/  STL [R1+0x90], R234 ;  /* 0x000090ea01007387 */ /* 0x000fe80000100800 */
[----:B------:R-:W-:Y:S04]  /*37e0*/  STL [R1+0x90], R234 ;  /* 0x000090ea01007387 */ /* 0x000fe80000100800 */
[----:B------:R-:W-:Y:S04]  /*37f0*/  STL [R1+0x90], R234 ;  /* 0x000090ea01007387 */ /* 0x000fe80000100800 */
[----:B------:R-:W-:Y:S04]  /*3800*/  STL [R1+0x90], R234 ;  /* 0x000090ea01007387 */ /* 0x000fe80000100800 */
[----:B------:R-:W-:Y:S04]  /*3810*/  STL [R1+0x90], R234 ;  /* 0x000090ea01007387 */ /* 0x000fe80000100800 */
[----:B------:R-:W-:Y:S04]  /*3820*/  STL [R1+0x90], R234 ;  /* 0x000090ea01007387 */ /* 0x000fe80000100800 */
[----:B------:R-:W-:Y:S04]  /*3830*/  STL [R1+0x90], R234 ;  /* 0x000090ea01007387 */ /* 0x000fe80000100800 */
[----:B------:R-:W-:Y:S01]  /*3840*/  STL [R1+0x90], R234 ;  /* 0x000090ea01007387 */ /* 0x000fe20000100800 */
[----:B------:R-:W-:-:S02]  /*3850*/  WARPGROUP.DEPBAR.LE gsb0, 0x0 ;  /* 0x00008000000079c5 */ /* 0x000fc40000010000 */
[----:B------:R0:W-:Y:S06]  /*3860*/  BAR.ARV R236, 0x100 ;  /* 0x000400ec0000751d */ /* 0x0001ec0000002000 */
[----:B------:R1:W-:Y:S01]  /*3870*/  @!P0 SYNCS.ARRIVE.TRANS64.RED.A1T0 RZ, [R0+URZ], RZ ;  /* 0x000000ff00ff89a7 */ /* 0x0003e2000810043f */
[----:B------:R-:W2:Y:S04]  /*3880*/  LDL R75, [R1+0x70] ;  /* 0x00007000014b7983 */ /* 0x000ea80000100800 */
[----:B------:R-:W3:Y:S04]  /*3890*/  LDL.64 R76, [R1+0x160] ;  /* 0x00016000014c7983 */ /* 0x000ee80000100a00 */
[----:B-1----:R-:W4:Y:S04]  /*38a0*/  LDL R0, [R1+0x13c] ;  /* 0x00013c0001007983 */ /* 0x002f280000100800 */
[----:B------:R-:W5:Y:S04]  /*38b0*/  LDL R78, [R1+0x168] ;  /* 0x00016800014e7983 */ /* 0x000f680000100800 */
[----:B------:R-:W5:Y:S04]  /*38c0*/  LDL.128 R8, [R1+0x140] ;  /* 0x0001400001087983 */ /* 0x000f680000100c00 */
[----:B------:R-:W5:Y:S01]  /*38d0*/  LDL.128 R12, [R1+0x150] ;  /* 0x00015000010c7983 */ /* 0x000f620000100c00 */
[----:B------:R-:W-:Y:S01]  /*38e0*/  BSSY B0, `(.L_x_2067) ;  /* 0x0000044000007945 */ /* 0x000fe20003800000 */
[----:B----4-:R-:W-:-:S04]  /*38f0*/  SHF.R.S32.HI R17, RZ, 0x1f, R0 ;  /* 0x0000001fff117819 */ /* 0x010fc80000011400 */
[----:B------:R-:W-:-:S04]  /*3900*/  LEA.HI R16, R17, R0, RZ, 0x7 ;  /* 0x0000000011107211 */ /* 0x000fc800078f38ff */
[----:B------:R-:W-:-:S05]  /*3910*/  LOP3.LUT R21, R16, 0xffffff80, RZ, 0xc0, !PT ;  /* 0xffffff8010157812 */ /* 0x000fca00078ec0ff */
[----:B------:R-:W-:-:S05]  /*3920*/  IMAD.IADD R21, R0, 0x1, -R21 ;  /* 0x0000000100157824 */ /* 0x000fca00078e0a15 */
[----:B------:R-:W-:-:S04]  /*3930*/  SHF.R.S32.HI R20, RZ, 0x1f, R21 ;  /* 0x0000001fff147819 */ /* 0x000fc80000011415 */
[----:B------:R-:W-:Y:S02]  /*3940*/  LEA.HI R72, R20, R21, RZ, 0x2 ;  /* 0x0000001514487211 */ /* 0x000fe400078f10ff */
[----:B------:R-:W-:Y:S02]  /*3950*/  LEA.HI R17, R17, R0, RZ, 0x2 ;  /* 0x0000000011117211 */ /* 0x000fe400078f10ff */
[--C-:B------:R-:W-:Y:S02]  /*3960*/  SHF.R.S32.HI R73, RZ, 0x2, R72.reuse ;  /* 0x00000002ff497819 */ /* 0x100fe40000011448 */
[----:B------:R-:W-:Y:S02]  /*3970*/  SHF.R.S32.HI R74, RZ, 0x1f, R72 ;  /* 0x0000001fff4a7819 */ /* 0x000fe40000011448 */
[----:B------:R-:W-:Y:S02]  /*3980*/  LOP3.LUT R17, R17, 0xfffffffc, RZ, 0xc0, !PT ;  /* 0xfffffffc11117812 */ /* 0x000fe400078ec0ff */
[----:B------:R-:W-:-:S02]  /*3990*/  LEA.HI R74, R74, R73, RZ, 0x3 ;  /* 0x000000494a4a7211 */ /* 0x000fc400078f18ff */
[----:B------:R-:W-:Y:S02]  /*39a0*/  SHF.R.S32.HI R79, RZ, 0x7, R16 ;  /* 0x00000007ff4f7819 */ /* 0x000fe40000011410 */
[----:B------:R-:W-:Y:S01]  /*39b0*/  LEA.HI R20, R20, R21, RZ, 0x5 ;  /* 0x0000001514147211 */ /* 0x000fe200078f28ff */
[----:B------:R-:W-:Y:S01]  /*39c0*/  IMAD.IADD R17, R0, 0x1, -R17 ;  /* 0x0000000100117824 */ /* 0x000fe200078e0a11 */
[----:B------:R-:W-:Y:S02]  /*39d0*/  LOP3.LUT R74, R74, 0xfffffff8, RZ, 0xc0, !PT ;  /* 0xfffffff84a4a7812 */ /* 0x000fe400078ec0ff */
[----:B------:R-:W-:Y:S02]  /*39e0*/  LEA.HI R16, R16, R79, RZ, 0x1 ;  /* 0x0000004f10107211 */ /* 0x000fe400078f08ff */
[----:B------:R-:W-:Y:S01]  /*39f0*/  SHF.R.S32.HI R20, RZ, 0x5, R20 ;  /* 0x00000005ff147819 */ /* 0x000fe20000011414 */
[----:B------:R-:W-:Y:S01]  /*3a00*/  IMAD.IADD R74, R73, 0x1, -R74 ;  /* 0x00000001494a7824 */ /* 0x000fe200078e0a4a */
[----:B------:R-:W-:-:S02]  /*3a10*/  LOP3.LUT R16, R16, 0x3fffffe, RZ, 0xc0, !PT ;  /* 0x03fffffe10107812 */ /* 0x000fc400078ec0ff */
[----:B------:R-:W-:Y:S01]  /*3a20*/  LEA.HI R0, R17, R17, RZ, 0x1 ;  /* 0x0000001111007211 */ /* 0x000fe200078f08ff */
[----:B--2---:R-:W-:Y:S01]  /*3a30*/  IMAD R73, R75, 0x8, R20 ;  /* 0x000000084b497824 */ /* 0x004fe200078e0214 */
[----:B---3--:R-:W-:Y:S01]  /*3a40*/  ISETP.NE.AND P1, PT, R76, 0x1, PT ;  /* 0x000000014c00780c */ /* 0x008fe20003f25270 */
[----:B------:R-:W-:Y:S01]  /*3a50*/  IMAD.IADD R16, R79, 0x1, -R16 ;  /* 0x000000014f107824 */ /* 0x000fe200078e0a10 */
[----:B------:R-:W-:Y:S01]  /*3a60*/  LOP3.LUT R0, R0, 0x1ffffffe, RZ, 0xc0, !PT ;  /* 0x1ffffffe00007812 */ /* 0x000fe200078ec0ff */
[----:B------:R-:W-:-:S04]  /*3a70*/  IMAD.U32 R73, R73, 0x10, R74 ;  /* 0x0000001049497824 */ /* 0x000fc800078e004a */
[----:B------:R-:W-:Y:S02]  /*3a80*/  IMAD.IADD R0, R17, 0x1, -R0 ;  /* 0x0000000111007824 */ /* 0x000fe400078e0a00 */
[----:B------:R-:W-:-:S04]  /*3a90*/  IMAD R73, R16, 0x40, R73 ;  /* 0x0000004010497824 */ /* 0x000fc800078e0249 */
[----:B------:R-:W-:-:S04]  /*3aa0*/  IMAD R16, R0, 0x8, R73 ;  /* 0x0000000800107824 */ /* 0x000fc800078e0249 */
[----:B------:R-:W-:-:S05]  /*3ab0*/  @P1 IMAD.HI.U32 R77, R16, R77, RZ ;  /* 0x0000004d104d1227 */ /* 0x000fca00078e00ff */
[----:B-----5:R-:W-:Y:S01]  /*3ac0*/  @P1 SHF.R.U32.HI R16, RZ, R78, R77 ;  /* 0x0000004eff101219 */ /* 0x020fe2000001164d */
[----:B------:R-:W-:Y:S01]  /*3ad0*/  IMAD R0, R154, -0x60, R9 ;  /* 0xffffffa09a007824 */ /* 0x000fe200078e0209 */
[----:B------:R-:W-:-:S03]  /*3ae0*/  LOP3.LUT R72, R72, 0x7ffffffc, RZ, 0xc0, !PT ;  /* 0x7ffffffc48487812 */ /* 0x000fc600078ec0ff */
[----:B------:R-:W1:Y:S01]  /*3af0*/  SHFL.IDX PT, R74, R16, RZ, 0x1c1f ;  /* 0x001c1fff104a7589 */ /* 0x000e6200000e0000 */
[----:B------:R-:W-:Y:S02]  /*3b00*/  VIADD R17, R0, 0x61 ;  /* 0x0000006100117836 */ /* 0x000fe40000000000 */
[----:B------:R-:W-:Y:S01]  /*3b10*/  IMAD.IADD R72, R21, 0x1, -R72 ;  /* 0x0000000115487824 */ /* 0x000fe200078e0a48 */
[----:B------:R-:W-:-:S03]  /*3b20*/  ISETP.GE.AND P2, PT, R13, 0x1, PT ;  /* 0x000000010d00780c */ /* 0x000fc60003f46270 */
[----:B------:R-:W-:Y:S02]  /*3b30*/  IMAD R21, R72, -0x2, R17 ;  /* 0xfffffffe48157824 */ /* 0x000fe400078e0211 */
[----:B------:R-:W-:Y:S02]  /*3b40*/  VIADD R17, R0, 0x60 ;  /* 0x0000006000117836 */ /* 0x000fe40000000000 */
[----:B------:R-:W-:Y:S01]  /*3b50*/  IMAD.IADD R0, R21, 0x1, -R8 ;  /* 0x0000000115007824 */ /* 0x000fe200078e0a08 */
[----:B------:R-:W-:Y:S01]  /*3b60*/  LOP3.LUT R21, RZ, R10, RZ, 0x33, !PT ;  /* 0x0000000aff157212 */ /* 0x000fe200078e33ff */
[----:B------:R-:W-:Y:S02]  /*3b70*/  IMAD.MOV.U32 R73, RZ, RZ, -0x60 ;  /* 0xffffffa0ff497424 */ /* 0x000fe400078e00ff */
[----:B------:R-:W-:Y:S02]  /*3b80*/  IMAD R17, R72, -0x2, R17 ;  /* 0xfffffffe48117824 */ /* 0x000fe400078e0211 */
[----:B------:R-:W-:-:S02]  /*3b90*/  IMAD R73, R154, R73, 0x60 ;  /* 0x000000609a497424 */ /* 0x000fc400078e0249 */
[C---:B------:R-:W-:Y:S02]  /*3ba0*/  IMAD.IADD R20, R0.reuse, 0x1, R11 ;  /* 0x0000000100147824 */ /* 0x040fe400078e020b */
[----:B------:R-:W-:Y:S02]  /*3bb0*/  IMAD.IADD R21, R0, 0x1, R21 ;  /* 0x0000000100157824 */ /* 0x000fe400078e0215 */
[----:B------:R-:W-:Y:S01]  /*3bc0*/  IMAD R72, R72, -0x2, R73 ;  /* 0xfffffffe48487824 */ /* 0x000fe200078e0249 */
[----:B-1----:R-:W-:Y:S01]  /*3bd0*/  VIADDMNMX R0, R74, R20, R17, PT ;  /* 0x000000144a007246 */ /* 0x002fe20003800111 */
[----:B------:R-:W-:Y:S02]  /*3be0*/  IMAD.IADD R73, R73, 0x1, R12 ;  /* 0x0000000149497824 */ /* 0x000fe400078e020c */
[----:B------:R-:W-:Y:S01]  /*3bf0*/  IMAD.IADD R10, R21, 0x1, R74 ;  /* 0x00000001150a7824 */ /* 0x000fe200078e024a */
[----:B0-----:R-:W-:Y:S06]  /*3c00*/  @!P2 BRA `(.L_x_2068) ;  /* 0x000000000044a947 */ /* 0x001fec0003800000 */
[----:B------:R-:W-:Y:S01]  /*3c10*/  IADD3 R11, -R8, R9, R74 ;  /* 0x00000009080b7210 */ /* 0x000fe20007ffe14a */
[----:B------:R-:W-:Y:S03]  /*3c20*/  BSSY B1, `(.L_x_2069) ;  /* 0x000000c000017945 */ /* 0x000fe60003800000 */
[----:B------:R-:W-:-:S13]  /*3c30*/  ISETP.GT.AND P1, PT, R11, -0x1, PT ;  /* 0xffffffff0b00780c */ /* 0x000fda0003f24270 */
[----:B------:R-:W-:Y:S05]  /*3c40*/  @P1 BRA `(.L_x_2070) ;  /* 0x0000000000181947 */ /* 0x000fea0003800000 */
[----:B------:R-:W-:Y:S02]  /*3c50*/  ISETP.NE.AND P1, PT, R13, 0x1, PT ;  /* 0x000000010d00780c */ /* 0x000fe40003f25270 */
[----:B------:R-:W-:-:S11]  /*3c60*/  LOP3.LUT R11, RZ, R11, RZ, 0x33, !PT ;  /* 0x0000000bff0b7212 */ /* 0x000fd600078e33ff */
[----:B------:R-:W-:-:S05]  /*3c70*/  @P1 IMAD.HI.U32 R12, R11, R14, RZ ;  /* 0x0000000e0b0c1227 */ /* 0x000fca00078e00ff */
[----:B------:R-:W-:-:S04]  /*3c80*/  @P1 SHF.R.U32.HI R11, RZ, R15, R12 ;  /* 0x0000000fff0b1219 */ /* 0x000fc8000001160c */
[----:B------:R-:W-:Y:S01]  /*3c90*/  LOP3.LUT R11, RZ, R11, RZ, 0x33, !PT ;  /* 0x0000000bff0b7212 */ /* 0x000fe200078e33ff */
[----:B------:R-:W-:Y:S06]  /*3ca0*/  BRA `(.L_x_2071) ;  /* 0x00000000000c7947 */ /* 0x000fec0003800000 */
.L_x_2070:
[----:B------:R-:W-:-:S13]  /*3cb0*/  ISETP.NE.AND P1, PT, R13, 0x1, PT ;  /* 0x000000010d00780c */ /* 0x000fda0003f25270 */
[----:B------:R-:W-:-:S05]  /*3cc0*/  @P1 IMAD.HI.U32 R12, R11, R14, RZ ;  /* 0x0000000e0b0c1227 */ /* 0x000fca00078e00ff */
[----:B------:R-:W-:-:S07]  /*3cd0*/  @P1 SHF.R.U32.HI R11, RZ, R15, R12 ;  /* 0x0000000fff0b1219 */ /* 0x000fce000001160c */
.L_x_2071:
[----:B------:R-:W-:Y:S05]  /*3ce0*/  BSYNC B1 ;  /* 0x0000000000017941 */ /* 0x000fea0003800000 */
.L_x_2069:
[----:B------:R-:W-:-:S05]  /*3cf0*/  IMAD R11, R11, R13, R72 ;  /* 0x0000000d0b0b7224 */ /* 0x000fca00078e0248 */
[----:B------:R-:W-:Y:S02]  /*3d00*/  VIMNMX R10, R10, R11, !PT ;  /* 0x0000000b0a0a7248 */ /* 0x000fe40007fe0100 */
[----:B------:R-:W-:-:S07]  /*3d10*/  VIADDMNMX R0, R11, R13, R0, PT ;  /* 0x0000000d0b007246 */ /* 0x000fce0003800100 */
.L_x_2068:
[----:B------:R-:W-:Y:S05]  /*3d20*/  BSYNC B0 ;  /* 0x0000000000007941 */ /* 0x000fea0003800000 */
.L_x_2067:
[C---:B------:R-:W-:Y:S01]  /*3d30*/  ISETP.GE.AND P1, PT, R73.reuse, 0x2, PT ;  /* 0x000000024900780c */ /* 0x040fe20003f26270 */
[----:B------:R-:W0:Y:S01]  /*3d40*/  SHFL.IDX PT, R16, R16, 0x1, 0x1c1f ;  /* 0x003c1f0010107f89 */ /* 0x000e2200000e0000 */
[C---:B------:R-:W-:Y:S01]  /*3d50*/  ISETP.GE.AND P5, PT, R73.reuse, 0xa, PT ;  /* 0x0000000a4900780c */ /* 0x040fe20003fa6270 */
[----:B------:R-:W-:Y:S01]  /*3d60*/  BSSY B0, `(.L_x_2072) ;  /* 0x0000087000007945 */ /* 0x000fe20003800000 */
        /* <DEDUP_REMOVED lines=10> */
[----:B------:R-:W-:Y:S02]  /*3e10*/  ISETP.LT.OR P4, PT, R0, 0x9, P4 ;  /* 0x000000090000780c */ /* 0x000fe40002781670 */
        /* <DEDUP_REMOVED lines=23> */
[C---:B------:R-:W-:Y:S02]  /*3f90*/  ISETP.GE.AND P4, PT, R73.reuse, 0x22, PT ;  /* 0x000000224900780c */ /* 0x040fe40003f86270 */
        /* <DEDUP_REMOVED lines=54> */
[----:B------:R-:W-:Y:S02]  /*4300*/  P2R R25, PR, RZ, 0x20 ;  /* 0x00000020ff197803 */ /* 0x000fe40000000000 */
        /* <DEDUP_REMOVED lines=14> */
[----:B------:R-:W-:Y:S02]  /*43f0*/  P2R R11, PR, RZ, 0x40 ;  /* 0x00000040ff0b7803 */ /* 0x000fe40000000000 */
[----:B------:R-:W-:-:S04]  /*4400*/  ISETP.GT.AND P6, PT, R10, RZ, !P6 ;  /* 0x000000ff0a00720c */ /* 0x000fc800077c4270 */
[----:B------:R-:W-:-:S04]  /*4410*/  ISETP.LT.OR P6, PT, R0, 0x1, P6 ;  /* 0x000000010000780c */ /* 0x000fc800037c1670 */
[----:B------:R-:W-:Y:S02]  /*4420*/  FSEL R231, R24, -INF , !P6 ;  /* 0xff80000018e77808 */ /* 0x000fe40007000000 */
[----:B------:R-:W-:-:S04]  /*4430*/  ISETP.GE.AND P6, PT, R73, 0x5a, PT ;  /* 0x0000005a4900780c */ /* 0x000fc80003fc6270 */
[----:B------:R-:W-:Y:S02]  /*4440*/  P2R R24, PR, RZ, 0x40 ;  /* 0x00000040ff187803 */ /* 0x000fe40000000000 */
[----:B------:R-:W-:Y:S01]  /*4450*/  ISETP.GT.AND P6, PT, R10, 0x59, !P6 ;  /* 0x000000590a00780c */ /* 0x000fe200077c4270 */
[----:B0-----:R-:W-:-:S03]  /*4460*/  IMAD.IADD R10, R21, 0x1, R16 ;  /* 0x00000001150a7824 */ /* 0x001fc600078e0210 */
[----:B------:R-:W-:Y:S02]  /*4470*/  ISETP.LT.OR P6, PT, R0, 0x5a, P6 ;  /* 0x0000005a0000780c */ /* 0x000fe400037c1670 */
[----:B------:R-:W-:Y:S02]  /*4480*/  VIADDMNMX R0, R16, R20, R17, PT ;  /* 0x0000001410007246 */ /* 0x000fe40003800111 */
[----:B------:R-:W-:Y:S02]  /*4490*/  FSEL R189, R69, -INF , !P6 ;  /* 0xff80000045bd7808 */ /* 0x000fe40007000000 */
[----:B------:R-:W-:-:S13]  /*44a0*/  ISETP.GE.AND P6, PT, R13, 0x1, PT ;  /* 0x000000010d00780c */ /* 0x000fda0003fc6270 */
[----:B------:R-:W-:Y:S05]  /*44b0*/  @!P6 BRA `(.L_x_2073) ;  /* 0x000000000044e947 */ /* 0x000fea0003800000 */
        /* <DEDUP_REMOVED lines=10> */
.L_x_2075:
[----:B------:R-:W-:-:S13]  /*4560*/  ISETP.NE.AND P6, PT, R13, 0x1, PT ;  /* 0x000000010d00780c */ /* 0x000fda0003fc5270 */
[----:B------:R-:W-:-:S05]  /*4570*/  @P6 IMAD.HI.U32 R14, R8, R14, RZ ;  /* 0x0000000e080e6227 */ /* 0x000fca00078e00ff */
[----:B------:R-:W-:-:S07]  /*4580*/  @P6 SHF.R.U32.HI R8, RZ, R15, R14 ;  /* 0x0000000fff086219 */ /* 0x000fce000001160e */
.L_x_2076:
[----:B------:R-:W-:Y:S05]  /*4590*/  BSYNC B1 ;  /* 0x0000000000017941 */ /* 0x000fea0003800000 */
.L_x_2074:
[----:B------:R-:W-:-:S05]  /*45a0*/  IMAD R9, R8, R13, R72 ;  /* 0x0000000d08097224 */ /* 0x000fca00078e0248 */
[----:B------:R-:W-:Y:S02]  /*45b0*/  VIADDMNMX R0, R9, R13, R0, PT ;  /* 0x0000000d09007246 */ /* 0x000fe40003800100 */
[----:B------:R-:W-:-:S07]  /*45c0*/  VIMNMX R10, R10, R9, !PT ;  /* 0x000000090a0a7248 */ /* 0x000fce0007fe0100 */
.L_x_2073:
[----:B------:R-:W-:Y:S05]  /*45d0*/  BSYNC B0 ;  /* 0x0000000000007941 */ /* 0x000fea0003800000 */
.L_x_2072:
[C---:B------:R-:W-:Y:S01]  /*45e0*/  ISETP.GT.AND P1, PT, R10.reuse, 0x1, !P1 ;  /* 0x000000010a00780c */ /* 0x040fe20004f24270 */
[----:B------:R-:W2:Y:S01]  /*45f0*/  LDL R21, [R1+0x240] ;  /* 0x0002400001157983 */ /* 0x000ea20000100800 */
[----:B------:R-:W-:Y:S02]  /*4600*/  ISETP.GT.AND P2, PT, R10, 0x8, !P2 ;  /* 0x000000080a00780c */ /* 0x000fe40005744270 */
[C---:B------:R-:W-:Y:S01]  /*4610*/  ISETP.LT.OR P1, PT, R0.reuse, 0x2, P1 ;  /* 0x000000020000780c */ /* 0x040fe20000f21670 */
[----:B------:R-:W3:Y:S01]  /*4620*/  LDL R162, [R1+0x334] ;  /* 0x0003340001a27983 */ /* 0x000ee20000100800 */
[----:B------:R-:W-:Y:S02]  /*4630*/  ISETP.LT.OR P2, PT, R0, 0x9, P2 ;  /* 0x000000090000780c */ /* 0x000fe40001741670 */
[----:B------:R-:W-:Y:S01]  /*4640*/  FSEL R61, R27, -INF , !P1 ;  /* 0xff8000001b3d7808 */ /* 0x000fe20004800000 */
[----:B------:R-:W4:Y:S01]  /*4650*/  LDL R15, [R1+0x210] ;  /* 0x00021000010f7983 */ /* 0x000f220000100800 */
[----:B------:R-:W-:-:S02]  /*4660*/  ISETP.NE.AND P1, PT, R12, RZ, PT ;  /* 0x000000ff0c00720c */ /* 0x000fc40003f25270 */
[----:B------:R-:W-:Y:S01]  /*4670*/  FSEL R57, R30, -INF , !P2 ;  /* 0xff8000001e397808 */ /* 0x000fe20005000000 */
[----:B------:R-:W5:Y:S01]  /*4680*/  LDL R14, [R1+0x250] ;  /* 0x00025000010e7983 */ /* 0x000f620000100800 */
[----:B------:R-:W-:Y:S02]  /*4690*/  ISETP.GT.AND P1, PT, R10, 0x9, !P1 ;  /* 0x000000090a00780c */ /* 0x000fe40004f24270 */
[----:B------:R-:W-:Y:S01]  /*46a0*/  ISETP.NE.AND P2, PT, R29, RZ, PT ;  /* 0x000000ff1d00720c */ /* 0x000fe20003f45270 */
[----:B------:R-:W2:Y:S01]  /*46b0*/  LDL R16, [R1+0x260] ;  /* 0x0002600001107983 */ /* 0x000ea20000100800 */
[----:B------:R-:W-:Y:S02]  /*46c0*/  ISETP.LT.OR P1, PT, R0, 0xa, P1 ;  /* 0x0000000a0000780c */ /* 0x000fe40000f21670 */
[----:B------:R-:W-:Y:S01]  /*46d0*/  ISETP.NE.AND P6, PT, R32, RZ, PT ;  /* 0x000000ff2000720c */ /* 0x000fe20003fc5270 */
[----:B------:R-:W4:Y:S01]  /*46e0*/  LDL R20, [R1+0x270] ;  /* 0x0002700001147983 */ /* 0x000f220000100800 */
[----:B------:R-:W-:-:S02]  /*46f0*/  FSEL R53, R31, -INF , !P1 ;  /* 0xff8000001f357808 */ /* 0x000fc40004800000 */
[----:B------:R-:W-:Y:S01]  /*4700*/  ISETP.NE.AND P1, PT, R25, RZ, PT ;  /* 0x000000ff1900720c */ /* 0x000fe20003f25270 */
[----:B------:R-:W4:Y:S01]  /*4710*/  LDL R17, [R1+0x338] ;  /* 0x0003380001117983 */ /* 0x000f220000100800 */
[----:B------:R-:W-:Y:S02]  /*4720*/  FMNMX.FTZ R9, R231, R158, !PT ;  /* 0x0000009ee7097209 */ /* 0x000fe40007810000 */
[----:B------:R-:W-:Y:S01]  /*4730*/  ISETP.GT.AND P1, PT, R10, 0x10, !P1 ;  /* 0x000000100a00780c */ /* 0x000fe20004f24270 */
[----:B------:R-:W4:Y:S01]  /*4740*/  LDL R68, [R1+0x258] ;  /* 0x0002580001447983 */ /* 0x000f220000100800 */
[----:B------:R-:W-:Y:S02]  /*4750*/  FMNMX.FTZ R9, R156, R9, !PT ;  /* 0x000000099c097209 */ /* 0x000fe40007810000 */
[----:B------:R-:W-:Y:S01]  /*4760*/  ISETP.LT.OR P1, PT, R0, 0x11, P1 ;  /* 0x000000110000780c */ /* 0x000fe20000f21670 */
[----:B------:R-:W4:Y:S01]  /*4770*/  LDL R72, [R1+0x264] ;  /* 0x0002640001487983 */ /* 0x000f220000100800 */
[----:B------:R-:W-:-:S02]  /*4780*/  FMNMX.FTZ R12, R148, R9, !PT ;  /* 0x00000009940c7209 */ /* 0x000fc40007810000 */
[----:B------:R-:W-:Y:S01]  /*4790*/  FSEL R210, R34, -INF , !P1 ;  /* 0xff80000022d27808 */ /* 0x000fe20004800000 */
[----:B------:R-:W4:Y:S01]  /*47a0*/  LDL R74, [R1+0x268] ;  /* 0x00026800014a7983 */ /* 0x000f220000100800 */
[----:B------:R-:W-:Y:S02]  /*47b0*/  ISETP.NE.AND P1, PT, R28, RZ, PT ;  /* 0x000000ff1c00720c */ /* 0x000fe40003f25270 */
[C---:B------:R-:W-:Y:S01]  /*47c0*/  ISETP.GT.AND P3, PT, R10.reuse, 0x50, !P3 ;  /* 0x000000500a00780c */ /* 0x040fe20005f64270 */
[----:B------:R-:W4:Y:S01]  /*47d0*/  LDL R76, [R1+0x26c] ;  /* 0x00026c00014c7983 */ /* 0x000f220000100800 */
[C---:B------:R-:W-:Y:S02]  /*47e0*/  ISETP.GT.AND P1, PT, R10.reuse, 0x11, !P1 ;  /* 0x000000110a00780c */ /* 0x040fe40004f24270 */
[----:B------:R-:W-:Y:S01]  /*47f0*/  ISETP.GT.AND P4, PT, R10, 0x51, !P4 ;  /* 0x000000510a00780c */ /* 0x000fe20006784270 */
[----:B------:R-:W4:Y:S01]  /*4800*/  LDL R78, [R1+0x274] ;  /* 0x00027400014e7983 */ /* 0x000f220000100800 */
[----:B------:R-:W-:-:S02]  /*4810*/  ISETP.LT.OR P1, PT, R0, 0x12, P1 ;  /* 0x000000120000780c */ /* 0x000fc40000f21670 */
[C---:B------:R-:W-:Y:S01]  /*4820*/  ISETP.GT.AND P5, PT, R10.reuse, 0x58, !P5 ;  /* 0x000000580a00780c */ /* 0x040fe20006fa4270 */
[----:B------:R-:W4:Y:S01]  /*4830*/  LDL R80, [R1+0x278] ;  /* 0x0002780001507983 */ /* 0x000f220000100800 */
[----:B------:R-:W-:Y:S02]  /*4840*/  FSEL R209, R35, -INF , !P1 ;  /* 0xff80000023d17808 */ /* 0x000fe40004800000 */
[----:B------:R-:W-:Y:S01]  /*4850*/  ISETP.GT.AND P1, PT, R10, 0x18, !P2 ;  /* 0x000000180a00780c */ /* 0x000fe20005724270 */
[----:B------:R-:W4:Y:S01]  /*4860*/  LDL R82, [R1+0x27c] ;  /* 0x00027c0001527983 */ /* 0x000f220000100800 */
[----:B------:R-:W-:Y:S02]  /*4870*/  ISETP.NE.AND P2, PT, R11, RZ, PT ;  /* 0x000000ff0b00720c */ /* 0x000fe40003f45270 */
[----:B------:R-:W-:Y:S01]  /*4880*/  ISETP.LT.OR P1, PT, R0, 0x19, P1 ;  /* 0x000000190000780c */ /* 0x000fe20000f21670 */
[----:B------:R-:W4:Y:S01]  /*4890*/  LDL R84, [R1+0x284] ;  /* 0x0002840001547983 */ /* 0x000f220000100800 */
[----:B------:R-:W-:-:S02]  /*48a0*/  FMNMX.FTZ R11, R163, R12, !PT ;  /* 0x0000000ca30b7209 */ /* 0x000fc40007810000 */
[----:B------:R-:W-:Y:S01]  /*48b0*/  FSEL R167, R38, -INF , !P1 ;  /* 0xff80000026a77808 */ /* 0x000fe20004800000 */
[----:B------:R-:W4:Y:S01]  /*48c0*/  LDL R86, [R1+0x288] ;  /* 0x0002880001567983 */ /* 0x000f220000100800 */
[----:B------:R-:W-:Y:S02]  /*48d0*/  ISETP.GT.AND P1, PT, R10, 0x19, !P6 ;  /* 0x000000190a00780c */ /* 0x000fe40007724270 */
[----:B------:R-:W-:Y:S01]  /*48e0*/  FMNMX.FTZ R12, R164, R11, !PT ;  /* 0x0000000ba40c7209 */ /* 0x000fe20007810000 */
[----:B------:R-:W4:Y:S01]  /*48f0*/  LDL R88, [R1+0x28c] ;  /* 0x00028c0001587983 */ /* 0x000f220000100800 */
[----:B------:R-:W-:Y:S02]  /*4900*/  ISETP.LT.OR P1, PT, R0, 0x1a, P1 ;  /* 0x0000001a0000780c */ /* 0x000fe40000f21670 */
[----:B------:R-:W-:Y:S01]  /*4910*/  ISETP.NE.AND P6, PT, R52, RZ, PT ;  /* 0x000000ff3400720c */ /* 0x000fe20003fc5270 */
[----:B------:R-:W4:Y:S01]  /*4920*/  LDL R90, [R1+0x294] ;  /* 0x00029400015a7983 */ /* 0x000f220000100800 */
[----:B------:R-:W-:-:S02]  /*4930*/  FSEL R208, R39, -INF , !P1 ;  /* 0xff80000027d07808 */ /* 0x000fc40004800000 */
[----:B------:R-:W-:Y:S01]  /*4940*/  ISETP.NE.AND P1, PT, R33, RZ, PT ;  /* 0x000000ff2100720c */ /* 0x000fe20003f25270 */
[----:B------:R-:W4:Y:S01]  /*4950*/  LDL R92, [R1+0x298] ;  /* 0x00029800015c7983 */ /* 0x000f220000100800 */
[----:B------:R-:W-:Y:S02]  /*4960*/  ISETP.LT.OR P3, PT, R0, 0x51, P3 ;  /* 0x000000510000780c */ /* 0x000fe40001f61670 */
[----:B------:R-:W-:Y:S01]  /*4970*/  ISETP.GT.AND P1, PT, R10, 0x20, !P1 ;  /* 0x000000200a00780c */ /* 0x000fe20004f24270 */
[----:B------:R-:W4:Y:S01]  /*4980*/  LDL R94, [R1+0x29c] ;  /* 0x00029c00015e7983 */ /* 0x000f220000100800 */
[C---:B------:R-:W-:Y:S02]  /*4990*/  ISETP.LT.OR P4, PT, R0.reuse, 0x52, P4 ;  /* 0x000000520000780c */ /* 0x040fe40002781670 */
[----:B------:R-:W-:Y:S01]  /*49a0*/  ISETP.LT.OR P1, PT, R0, 0x21, P1 ;  /* 0x000000210000780c */ /* 0x000fe20000f21670 */
[----:B------:R-:W4:Y:S01]  /*49b0*/  LDL R96, [R1+0x2a4] ;  /* 0x0002a40001607983 */ /* 0x000f220000100800 */
[----:B------:R-:W-:-:S02]  /*49c0*/  FSEL R195, R66, -INF , !P3 ;  /* 0xff80000042c37808 */ /* 0x000fc40005800000 */
[----:B------:R-:W-:Y:S01]  /*49d0*/  FSEL R196, R42, -INF , !P1 ;  /* 0xff8000002ac47808 */ /* 0x000fe20004800000 */
[----:B------:R-:W4:Y:S01]  /*49e0*/  LDL R66, [R1+0x254] ;  /* 0x0002540001427983 */ /* 0x000f220000100800 */
[----:B------:R-:W-:Y:S02]  /*49f0*/  ISETP.NE.AND P1, PT, R36, RZ, PT ;  /* 0x000000ff2400720c */ /* 0x000fe40003f25270 */
[----:B------:R-:W-:Y:S01]  /*4a00*/  ISETP.LT.OR P5, PT, R0, 0x59, P5 ;  /* 0x000000590000780c */ /* 0x000fe20002fa1670 */
[----:B------:R-:W4:Y:S01]  /*4a10*/  LDL R98, [R1+0x2a8] ;  /* 0x0002a80001627983 */ /* 0x000f220000100800 */
[----:B------:R-:W-:Y:S02]  /*4a20*/  ISETP.GT.AND P1, PT, R10, 0x21, !P1 ;  /* 0x000000210a00780c */ /* 0x000fe40004f24270 */
[----:B------:R-:W-:Y:S01]  /*4a30*/  FSEL R199, R67, -INF , !P4 ;  /* 0xff80000043c77808 */ /* 0x000fe20006000000 */
[----:B------:R-:W4:Y:S01]  /*4a40*/  LDL R100, [R1+0x2ac] ;  /* 0x0002ac0001647983 */ /* 0x000f220000100800 */
[----:B------:R-:W-:-:S02]  /*4a50*/  ISETP.LT.OR P1, PT, R0, 0x22, P1 ;  /* 0x000000220000780c */ /* 0x000fc40000f21670 */
[----:B------:R-:W-:Y:S01]  /*4a60*/  FSEL R203, R70, -INF , !P5 ;  /* 0xff80000046cb7808 */ /* 0x000fe20006800000 */
[----:B------:R-:W4:Y:S01]  /*4a70*/  LDL R28, [R1+0x2b0] ;  /* 0x0002b000011c7983 */ /* 0x000f220000100800 */
[----:B------:R-:W-:Y:S02]  /*4a80*/  FSEL R200, R43, -INF , !P1 ;  /* 0xff8000002bc87808 */ /* 0x000fe40004800000 */
[----:B------:R-:W-:Y:S01]  /*4a90*/  ISETP.NE.AND P1, PT, R37, RZ, PT ;  /* 0x000000ff2500720c */ /* 0x000fe20003f25270 */
[----:B------:R-:W4:Y:S03]  /*4aa0*/  LDL R70, [R1+0x25c] ;  /* 0x00025c0001467983 */ /* 0x000f260000100800 */
[----:B------:R-:W-:Y:S01]  /*4ab0*/  ISETP.GT.AND P1, PT, R10, 0x28, !P1 ;  /* 0x000000280a00780c */ /* 0x000fe20004f24270 */
[----:B------:R-:W4:Y:S03]  /*4ac0*/  LDL R102, [R1+0x2b4] ;  /* 0x0002b40001667983 */ /* 0x000f260000100800 */
[----:B------:R-:W-:Y:S01]  /*4ad0*/  ISETP.LT.OR P1, PT, R0, 0x29, P1 ;  /* 0x000000290000780c */ /* 0x000fe20000f21670 */
[----:B------:R-:W4:Y:S03]  /*4ae0*/  LDL R104, [R1+0x2b8] ;  /* 0x0002b80001687983 */ /* 0x000f260000100800 */
[----:B------:R-:W-:Y:S01]  /*4af0*/  FSEL R204, R46, -INF , !P1 ;  /* 0xff8000002ecc7808 */ /* 0x000fe20004800000 */
[----:B------:R-:W4:Y:S01]  /*4b00*/  LDL R106, [R1+0x2bc] ;  /* 0x0002bc00016a7983 */ /* 0x000f220000100800 */
[----:B------:R-:W-:-:S03]  /*4b10*/  ISETP.NE.AND P1, PT, R40, RZ, PT ;  /* 0x000000ff2800720c */ /* 0x000fc60003f25270 */
[----:B------:R-:W4:Y:S01]  /*4b20*/  LDL R30, [R1+0x2c0] ;  /* 0x0002c000011e7983 */ /* 0x000f220000100800 */
[----:B------:R-:W-:-:S03]  /*4b30*/  ISETP.GT.AND P1, PT, R10, 0x29, !P1 ;  /* 0x000000290a00780c */ /* 0x000fc60004f24270 */
[----:B------:R-:W4:Y:S01]  /*4b40*/  LDL R108, [R1+0x2c4] ;  /* 0x0002c400016c7983 */ /* 0x000f220000100800 */
[----:B------:R-:W-:-:S03]  /*4b50*/  ISETP.LT.OR P1, PT, R0, 0x2a, P1 ;  /* 0x0000002a0000780c */ /* 0x000fc60000f21670 */
        /* <DEDUP_REMOVED lines=40> */
[----:B------:R-:W-:-:S02]  /*4de0*/  ISETP.GT.AND P1, PT, R10, RZ, !P2 ;  /* 0x000000ff0a00720c */ /* 0x000fc40005724270 */
[----:B------:R-:W-:Y:S01]  /*4df0*/  ISETP.NE.AND P2, PT, R60, RZ, PT ;  /* 0x000000ff3c00720c */ /* 0x000fe20003f45270 */
[----:B------:R-:W4:Y:S01]  /*4e00*/  LDL R138, [R1+0x314] ;  /* 0x00031400018a7983 */ /* 0x000f220000100800 */
[----:B------:R-:W-:Y:S02]  /*4e10*/  ISETP.LT.OR P1, PT, R0, 0x1, P1 ;  /* 0x000000010000780c */ /* 0x000fe40000f21670 */
[----:B------:R-:W-:Y:S01]  /*4e20*/  ISETP.GT.AND P2, PT, R10, 0x49, !P2 ;  /* 0x000000490a00780c */ /* 0x000fe20005744270 */
[----:B------:R-:W4:Y:S01]  /*4e30*/  LDL R140, [R1+0x318] ;  /* 0x00031800018c7983 */ /* 0x000f220000100800 */
[----:B------:R-:W-:Y:S02]  /*4e40*/  FSEL R91, R26, -INF , !P1 ;  /* 0xff8000001a5b7808 */ /* 0x000fe40004800000 */
[----:B------:R-:W-:Y:S01]  /*4e50*/  ISETP.GT.AND P1, PT, R10, 0x41, !P6 ;  /* 0x000000410a00780c */ /* 0x000fe20007724270 */
[----:B------:R-:W4:Y:S01]  /*4e60*/  LDL R26, [R1+0x2a0] ;  /* 0x0002a000011a7983 */ /* 0x000f220000100800 */
[----:B------:R-:W-:-:S02]  /*4e70*/  FMNMX.FTZ R8, R91, R61, !PT ;  /* 0x0000003d5b087209 */ /* 0x000fc40007810000 */
[----:B------:R-:W-:Y:S01]  /*4e80*/  ISETP.LT.OR P1, PT, R0, 0x42, P1 ;  /* 0x000000420000780c */ /* 0x000fe20000f21670 */
[----:B------:R-:W4:Y:S01]  /*4e90*/  LDL R142, [R1+0x31c] ;  /* 0x00031c00018e7983 */ /* 0x000f220000100800 */
[----:B------:R-:W-:Y:S02]  /*4ea0*/  FMNMX.FTZ R8, R57, R8, !PT ;  /* 0x0000000839087209 */ /* 0x000fe40007810000 */
[----:B------:R-:W-:Y:S01]  /*4eb0*/  FSEL R198, R59, -INF , !P1 ;  /* 0xff8000003bc67808 */ /* 0x000fe20004800000 */
[----:B------:R-:W4:Y:S01]  /*4ec0*/  LDL R42, [R1+0x320] ;  /* 0x00032000012a7983 */ /* 0x000f220000100800 */
[----:B------:R-:W-:Y:S02]  /*4ed0*/  FMNMX.FTZ R9, R53, R8, !PT ;  /* 0x0000000835097209 */ /* 0x000fe40007810000 */
[----:B------:R-:W-:Y:S01]  /*4ee0*/  ISETP.NE.AND P1, PT, R56, RZ, PT ;  /* 0x000000ff3800720c */ /* 0x000fe20003f25270 */
[----:B------:R-:W4:Y:S01]  /*4ef0*/  LDL R144, [R1+0x324] ;  /* 0x0003240001907983 */ /* 0x000f220000100800 */
[----:B------:R-:W-:-:S02]  /*4f00*/  FMNMX.FTZ R8, R210, R9, !PT ;  /* 0x00000009d2087209 */ /* 0x000fc40007810000 */
[----:B------:R-:W-:Y:S01]  /*4f10*/  FMNMX.FTZ R9, R165, R12, !PT ;  /* 0x0000000ca5097209 */ /* 0x000fe20007810000 */
[----:B------:R-:W4:Y:S01]  /*4f20*/  LDL R146, [R1+0x328] ;  /* 0x0003280001927983 */ /* 0x000f220000100800 */
[----:B------:R-:W-:Y:S02]  /*4f30*/  FMNMX.FTZ R8, R209, R8, !PT ;  /* 0x00000008d1087209 */ /* 0x000fe40007810000 */
[----:B------:R-:W-:Y:S01]  /*4f40*/  FMNMX.FTZ R9, R166, R9, !PT ;  /* 0x00000009a6097209 */ /* 0x000fe20007810000 */
[----:B------:R-:W4:Y:S01]  /*4f50*/  LDL R150, [R1+0x32c] ;  /* 0x00032c0001967983 */ /* 0x000f220000100800 */
[----:B------:R-:W-:Y:S02]  /*4f60*/  FMNMX.FTZ R11, R167, R8, !PT ;  /* 0x00000008a70b7209 */ /* 0x000fe40007810000 */
[----:B------:R-:W-:Y:S01]  /*4f70*/  FMNMX.FTZ R8, R176, R9, !PT ;  /* 0x00000009b0087209 */ /* 0x000fe20007810000 */
        /* <DEDUP_REMOVED lines=14> */
[----:B------:R-:W-:Y:S01]  /*5060*/  ISETP.GT.AND P1, PT, R10, 0x48, !P1 ;  /* 0x000000480a00780c */ /* 0x000fe20004f24270 */
        /* <DEDUP_REMOVED lines=13> */
[----:B------:R-:W-:-:S02]  /*5140*/  ISETP.LT.OR P1, PT, R0, 0x49, P1 ;  /* 0x000000490000780c */ /* 0x000fc40000f21670 */
[----:B------:R-:W-:Y:S01]  /*5150*/  FMNMX.FTZ R9, R180, R9, !PT ;  /* 0x00000009b4097209 */ /* 0x000fe20007810000 */
[----:B------:R-:W4:Y:S01]  /*5160*/  LDL R50, [R1+0x360] ;  /* 0x0003600001327983 */ /* 0x000f220000100800 */
[----:B------:R-:W-:Y:S02]  /*5170*/  FMNMX.FTZ R11, R193, R12, !PT ;  /* 0x0000000cc10b7209 */ /* 0x000fe40007810000 */
[----:B------:R-:W-:Y:S01]  /*5180*/  ISETP.NE.AND P6, PT, R24, RZ, PT ;  /* 0x000000ff1800720c */ /* 0x000fe20003fc5270 */
[----:B------:R-:W4:Y:S01]  /*5190*/  LDL R39, [R1+0x364] ;  /* 0x0003640001277983 */ /* 0x000f220000100800 */
[----:B------:R-:W-:Y:S02]  /*51a0*/  FMNMX.FTZ R9, R184, R9, !PT ;  /* 0x00000009b8097209 */ /* 0x000fe40007810000 */
[----:B------:R-:W-:Y:S01]  /*51b0*/  ISETP.LT.OR P2, PT, R0, 0x4a, P2 ;  /* 0x0000004a0000780c */ /* 0x000fe20001741670 */
[----:B------:R-:W4:Y:S01]  /*51c0*/  LDL R24, [R1+0x290] ;  /* 0x0002900001187983 */ /* 0x000f220000100800 */
[----:B------:R-:W-:-:S02]  /*51d0*/  FSEL R202, R62, -INF , !P1 ;  /* 0xff8000003eca7808 */ /* 0x000fc40004800000 */
[----:B------:R-:W-:Y:S01]  /*51e0*/  FMNMX.FTZ R11, R198, R11, !PT ;  /* 0x0000000bc60b7209 */ /* 0x000fe20007810000 */
[----:B------:R-:W4:Y:S01]  /*51f0*/  LDL R41, [R1+0x368] ;  /* 0x0003680001297983 */ /* 0x000f220000100800 */
[----:B------:R-:W-:Y:S02]  /*5200*/  ISETP.GT.AND P6, PT, R10, 0x59, !P6 ;  /* 0x000000590a00780c */ /* 0x000fe400077c4270 */
[----:B------:R-:W-:Y:S01]  /*5210*/  FMNMX.FTZ R10, R186, R9, !PT ;  /* 0x00000009ba0a7209 */ /* 0x000fe20007810000 */
[----:B------:R-:W4:Y:S01]  /*5220*/  LDL R43, [R1+0x36c] ;  /* 0x00036c00012b7983 */ /* 0x000f220000100800 */
[----:B------:R-:W-:Y:S02]  /*5230*/  FSEL R205, R63, -INF , !P2 ;  /* 0xff8000003fcd7808 */ /* 0x000fe40005000000 */
        /* <DEDUP_REMOVED lines=9> */
[----:B------:R-:W-:Y:S01]  /*52d0*/  ISETP.LT.OR P6, PT, R0, 0x5a, P6 ;  /* 0x0000005a0000780c */ /* 0x000fe200037c1670 */
[----:B------:R-:W4:Y:S01]  /*52e0*/  LDL R49, [R1+0x37c] ;  /* 0x00037c0001317983 */ /* 0x000f220000100800 */
[----:B------:R-:W-:-:S02]  /*52f0*/  FMNMX.FTZ R8, R199, R8, !PT ;  /* 0x00000008c7087209 */ /* 0x000fc40007810000 */
[----:B------:R-:W-:Y:S01]  /*5300*/  FMNMX.FTZ R10, R189, R10, !PT ;  /* 0x0000000abd0a7209 */ /* 0x000fe20007810000 */
[----:B------:R-:W4:Y:S01]  /*5310*/  LDL R54, [R1+0x380] ;  /* 0x0003800001367983 */ /* 0x000f220000100800 */
[----:B------:R-:W-:Y:S02]  /*5320*/  FSEL R206, R71, -INF , !P6 ;  /* 0xff80000047ce7808 */ /* 0x000fe40007000000 */
[----:B------:R-:W-:Y:S01]  /*5330*/  FMNMX.FTZ R11, R203, R8, !PT ;  /* 0x00000008cb0b7209 */ /* 0x000fe20007810000 */
[----:B------:R-:W0:Y:S03]  /*5340*/  SHFL.BFLY PT, R9, R10, 0x2, 0x1f ;  /* 0x0c401f000a097f89 */ /* 0x000e2600000e0000 */
[----:B------:R-:W-:Y:S01]  /*5350*/  FMNMX.FTZ R11, R206, R11, !PT ;  /* 0x0000000bce0b7209 */ /* 0x000fe20007810000 */
[----:B------:R-:W4:Y:S04]  /*5360*/  LDL R51, [R1+0x384] ;  /* 0x0003840001337983 */ /* 0x000f280000100800 */
[----:B------:R-:W-:Y:S04]  /*5370*/  STL.64 [R1+0x220], R10 ;  /* 0x0002200a01007387 */ /* 0x000fe80000100a00 */
[----:B------:R-:W2:Y:S04]  /*5380*/  LDL R13, [R1+0x224] ;  /* 0x00022400010d7983 */ /* 0x000ea80000100800 */
[----:B------:R-:W4:Y:S04]  /*5390*/  LDL R55, [R1+0x388] ;  /* 0x0003880001377983 */ /* 0x000f280000100800 */
[----:B------:R-:W4:Y:S01]  /*53a0*/  LDL R59, [R1+0x38c] ;  /* 0x00038c00013b7983 */ /* 0x000f220000100800 */
[----:B0-----:R-:W-:-:S03]  /*53b0*/  FMNMX.FTZ R0, R10, R9, !PT ;  /* 0x000000090a007209 */ /* 0x001fc60007810000 */
[----:B------:R-:W4:Y:S04]  /*53c0*/  LDL R56, [R1+0x390] ;  /* 0x0003900001387983 */ /* 0x000f280000100800 */
[----:B------:R-:W0:Y:S04]  /*53d0*/  SHFL.BFLY PT, R9, R0, 0x1, 0x1f ;  /* 0x0c201f0000097f89 */ /* 0x000e2800000e0000 */
[----:B------:R-:W4:Y:S04]  /*53e0*/  LDL R63, [R1+0x394] ;  /* 0x00039400013f7983 */ /* 0x000f280000100800 */
[----:B------:R-:W4:Y:S04]  /*53f0*/  LDL R65, [R1+0x398] ;  /* 0x0003980001417983 */ /* 0x000f280000100800 */
[----:B------:R-:W4:Y:S04]  /*5400*/  LDL R67, [R1+0x39c] ;  /* 0x00039c0001437983 */ /* 0x000f280000100800 */
[----:B------:R-:W4:Y:S04]  /*5410*/  LDL R58, [R1+0x3a0] ;  /* 0x0003a000013a7983 */ /* 0x000f280000100800 */
[----:B------:R-:W4:Y:S01]  /*5420*/  LDL R69, [R1+0x3a4] ;  /* 0x0003a40001457983 */ /* 0x000f220000100800 */
[----:B0-----:R-:W-:-:S03]  /*5430*/  FMNMX.FTZ R12, R0, R9, !PT ;  /* 0x00000009000c7209 */ /* 0x001fc60007810000 */
[----:B------:R-:W4:Y:S04]  /*5440*/  LDL R71, [R1+0x3a8] ;  /* 0x0003a80001477983 */ /* 0x000f280000100800 */
[----:B------:R0:W-:Y:S04]  /*5450*/  STL [R1+0x220], R12 ;  /* 0x0002200c01007387 */ /* 0x0001e80000100800 */
[----:B------:R-:W4:Y:S04]  /*5460*/  LDL R64, [R1+0x220] ;  /* 0x0002200001407983 */ /* 0x000f280000100800 */
[----:B------:R-:W4:Y:S04]  /*5470*/  LDL.64 R8, [R1+0xa8] ;  /* 0x0000a80001087983 */ /* 0x000f280000100a00 */
[----:B0-----:R-:W4:Y:S04]  /*5480*/  LDL R12, [R1+0x280] ;  /* 0x00028000010c7983 */ /* 0x001f280000100800 */
[----:B------:R-:W4:Y:S04]  /*5490*/  LDL R73, [R1+0x3ac] ;  /* 0x0003ac0001497983 */ /* 0x000f280000100800 */
        /* <DEDUP_REMOVED lines=40> */
[----:B---3--:R-:W-:Y:S04]  /*5720*/  STL [R1+0x334], R162 ;  /* 0x000334a201007387 */ /* 0x008fe80000100800 */
[----:B-----5:R-:W-:Y:S04]  /*5730*/  STL [R1+0x250], R14 ;  /* 0x0002500e01007387 */ /* 0x020fe80000100800 */
[----:B--2---:R-:W0:Y:S02]  /*5740*/  SHFL.BFLY PT, R0, R13, 0x2, 0x1f ;  /* 0x0c401f000d007f89 */ /* 0x004e2400000e0000 */
[----:B0-----:R-:W-:-:S05]  /*5750*/  FMNMX.FTZ R0, R0, R13, !PT ;  /* 0x0000000d00007209 */ /* 0x001fca0007810000 */
[----:B------:R-:W0:Y:S04]  /*5760*/  SHFL.BFLY PT, R13, R0, 0x1, 0x1f ;  /* 0x0c201f00000d7f89 */ /* 0x000e2800000e0000 */
[----:B------:R1:W-:Y:S01]  /*5770*/  STL [R1+0x260], R16 ;  /* 0x0002601001007387 */ /* 0x0003e20000100800 */
[----:B----4-:R-:W-:Y:S01]  /*5780*/  FMUL.FTZ R161, R21, R64 ;  /* 0x0000004015a17220 */ /* 0x010fe20000410000 */
[----:B------:R-:W-:Y:S02]  /*5790*/  FSETP.NEU.FTZ.AND P1, PT, R64, -INF , PT ;  /* 0xff8000004000780b */ /* 0x000fe40003f3d000 */
[----:B0-----:R-:W-:Y:S02]  /*57a0*/  FMNMX.FTZ R0, R0, R13, !PT ;  /* 0x0000000d00007209 */ /* 0x001fe40007810000 */
[----:B------:R-:W-:-:S02]  /*57b0*/  FSEL R161, R161, RZ, P1 ;  /* 0x000000ffa1a17208 */ /* 0x000fc40000800000 */
[C---:B------:R-:W-:Y:S01]  /*57c0*/  FSETP.NEU.FTZ.AND P1, PT, R0.reuse, -INF , PT ;  /* 0xff8000000000780b */ /* 0x040fe20003f3d000 */
[----:B------:R-:W-:Y:S01]  /*57d0*/  FMUL.FTZ R162, R0, R21 ;  /* 0x0000001500a27220 */ /* 0x000fe20000410000 */
[----:B------:R-:W-:-:S04]  /*57e0*/  IMAD R8, R15, 0xc00, R8 ;  /* 0x00000c000f087824 */ /* 0x000fc800078e0208 */
[----:B------:R-:W-:Y:S01]  /*57f0*/  FSEL R162, R162, RZ, P1 ;  /* 0x000000ffa2a27208 */ /* 0x000fe20000800000 */
[----:B------:R0:W-:Y:S01]  /*5800*/  STL [R1+0x270], R20 ;  /* 0x0002701401007387 */ /* 0x0001e20000100800 */
[-CC-:B------:R-:W-:Y:S01]  /*5810*/  FFMA.FTZ R231, R231, R21.reuse, -R161.reuse ;  /* 0x00000015e7e77223 */ /* 0x180fe200000108a1 */
[-CC-:B------:R-:W-:Y:S01]  /*5820*/  FFMA.FTZ R13, R156, R21.reuse, -R161.reuse ;  /* 0x000000159c0d7223 */ /* 0x180fe200000108a1 */
[-CC-:B------:R-:W-:Y:S01]  /*5830*/  FFMA.FTZ R14, R148, R21.reuse, -R161.reuse ;  /* 0x00000015940e7223 */ /* 0x180fe200000108a1 */
[----:B------:R2:W-:Y:S01]  /*5840*/  STL [R1+0x280], R12 ;  /* 0x0002800c01007387 */ /* 0x0005e20000100800 */
[-CC-:B------:R-:W-:Y:S01]  /*5850*/  FFMA.FTZ R15, R91, R21.reuse, -R162.reuse ;  /* 0x000000155b0f7223 */ /* 0x180fe200000108a2 */
[-CC-:B-1----:R-:W-:Y:S02]  /*5860*/  FFMA.FTZ R16, R61, R21.reuse, -R162.reuse ;  /* 0x000000153d107223 */ /* 0x182fe400000108a2 */
[----:B------:R1:W-:Y:S01]  /*5870*/  STL [R1+0x338], R17 ;  /* 0x0003381101007387 */ /* 0x0003e20000100800 */
[-CC-:B0-----:R-:W-:Y:S01]  /*5880*/  FFMA.FTZ R20, R53, R21.reuse, -R162.reuse ;  /* 0x0000001535147223 */ /* 0x181fe200000108a2 */
[-C--:B--2---:R-:W-:Y:S01]  /*5890*/  FFMA.FTZ R12, R158, R21.reuse, -R161 ;  /* 0x000000159e0c7223 */ /* 0x084fe200000108a1 */
[----:B-1----:R-:W-:Y:S01]  /*58a0*/  FFMA.FTZ R17, R57, R21, -R162 ;  /* 0x0000001539117223 */ /* 0x002fe200000108a2 */
[----:B------:R-:W-:Y:S08]  /*58b0*/  MUFU.EX2 R231, R231 ;  /* 0x000000e700e77308 */ /* 0x000ff00000000800 */
[----:B------:R-:W0:Y:S08]  /*58c0*/  MUFU.EX2 R12, R12 ;  /* 0x0000000c000c7308 */ /* 0x000e300000000800 */
[----:B------:R-:W-:Y:S08]  /*58d0*/  MUFU.EX2 R13, R13 ;  /* 0x0000000d000d7308 */ /* 0x000ff00000000800 */
[----:B------:R-:W1:Y:S08]  /*58e0*/  MUFU.EX2 R14, R14 ;  /* 0x0000000e000e7308 */ /* 0x000e700000000800 */
[----:B------:R-:W-:Y:S08]  /*58f0*/  MUFU.EX2 R15, R15 ;  /* 0x0000000f000f7308 */ /* 0x000ff00000000800 */
[----:B------:R-:W2:Y:S08]  /*5900*/  MUFU.EX2 R16, R16 ;  /* 0x0000001000107308 */ /* 0x000eb00000000800 */
[----:B------:R-:W-:Y:S08]  /*5910*/  MUFU.EX2 R17, R17 ;  /* 0x0000001100117308 */ /* 0x000ff00000000800 */
[----:B------:R-:W3:Y:S01]  /*5920*/  MUFU.EX2 R20, R20 ;  /* 0x0000001400147308 */ /* 0x000ee20000000800 */
[----:B------:R-:W-:-:S02]  /*5930*/  R2UR UR6, R8 ;  /* 0x00000000080672ca */ /* 0x000fc400000e0000 */
[----:B------:R-:W-:Y:S02]  /*5940*/  R2UR UR7, R9 ;  /* 0x00000000090772ca */ /* 0x000fe400000e0000 */
[----:B0-----:R-:W-:Y:S02]  /*5950*/  F2FP.F16.F32.PACK_AB R156, R12, R231 ;  /* 0x000000e70c9c723e */ /* 0x001fe400000000ff */
[----:B-1----:R-:W-:Y:S02]  /*5960*/  F2FP.F16.F32.PACK_AB R158, R14, R13 ;  /* 0x0000000d0e9e723e */ /* 0x002fe400000000ff */
[----:B--2---:R-:W-:Y:S01]  /*5970*/  F2FP.F16.F32.PACK_AB R157, R16, R15 ;  /* 0x0000000f109d723e */ /* 0x004fe200000000ff */
[----:B------:R-:W-:Y:S04]  /*5980*/  STL [R1+0x254], R66 ;  /* 0x0002544201007387 */ /* 0x000fe80000100800 */
[----:B------:R-:W-:Y:S01]  /*5990*/  STL [R1+0x258], R68 ;  /* 0x0002584401007387 */ /* 0x000fe20000100800 */
[----:B---3--:R-:W-:-:S03]  /*59a0*/  F2FP.F16.F32.PACK_AB R159, R20, R17 ;  /* 0x00000011149f723e */ /* 0x008fc600000000ff */
[----:B------:R-:W-:Y:S04]  /*59b0*/  STL [R1+0x25c], R70 ;  /* 0x00025c4601007387 */ /* 0x000fe80000100800 */
        /* <DEDUP_REMOVED lines=89> */
[----:B------:R0:W-:Y:S01]  /*5f50*/  STL [R1+0x3dc], R93 ;  /* 0x0003dc5d01007387 */ /* 0x0001e20000100800 */
[----:B------:R1:W-:Y:S06]  /*5f60*/  BAR.SYNC.DEFER_BLOCKING R237, 0x100 ;  /* 0x000400ed0000751d */ /* 0x0003ec0000010000 */
[----:B0-----:R-:W-:-:S06]  /*5f70*/  WARPGROUP.ARRIVE ;  /* 0x00000000000079c5 */ /* 0x001fcc0000000000 */
[----:B------:R-:W-:Y:S01]  /*5f80*/  HGMMA.64x256x16.F32 R24, R156, gdesc[UR4].tnspB, RZ, !UPT, gsb0 ;  /* 0x43e000049c187df0 */ /* 0x000fe2000c0008ff */
[----:B------:R0:W-:Y:S01]  /*5f90*/  STL [R1+0x3d0], R212 ;  /* 0x0003d0d401007387 */ /* 0x0001e20000100800 */
[-CC-:B------:R-:W-:Y:S01]  /*5fa0*/  FFMA.FTZ R163, R163, R21.reuse, -R161.reuse ;  /* 0x00000015a3a37223 */ /* 0x180fe200000108a1 */
[-CC-:B------:R-:W-:Y:S02]  /*5fb0*/  FFMA.FTZ R164, R164, R21.reuse, -R161.reuse ;  /* 0x00000015a4a47223 */ /* 0x180fe400000108a1 */
[----:B------:R2:W-:Y:S01]  /*5fc0*/  STL [R1+0x3e0], R211 ;  /* 0x0003e0d301007387 */ /* 0x0005e20000100800 */
[-CC-:B------:R-:W-:Y:S01]  /*5fd0*/  FFMA.FTZ R167, R167, R21.reuse, -R162.reuse ;  /* 0x00000015a7a77223 */ /* 0x180fe200000108a2 */
[-CC-:B------:R-:W-:Y:S01]  /*5fe0*/  FFMA.FTZ R208, R208, R21.reuse, -R162.reuse ;  /* 0x00000015d0d07223 */ /* 0x180fe200000108a2 */
[-CC-:B0-----:R-:W-:Y:S01]  /*5ff0*/  FFMA.FTZ R212, R166, R21.reuse, -R161.reuse ;  /* 0x00000015a6d47223 */ /* 0x181fe200000108a1 */
[-CC-:B------:R-:W-:Y:S01]  /*6000*/  FFMA.FTZ R166, R209, R21.reuse, -R162.reuse ;  /* 0x00000015d1a67223 */ /* 0x180fe200000108a2 */
[-C--:B--2---:R-:W-:Y:S01]  /*6010*/  FFMA.FTZ R211, R165, R21.reuse, -R161 ;  /* 0x00000015a5d37223 */ /* 0x084fe200000108a1 */
[----:B------:R-:W-:Y:S01]  /*6020*/  FFMA.FTZ R165, R210, R21, -R162 ;  /* 0x00000015d2a57223 */ /* 0x000fe200000108a2 */
[----:B------:R0:W-:Y:S01]  /*6030*/  STL [R1+0x418], R171 ;  /* 0x000418ab01007387 */ /* 0x0001e20000100800 */
[----:B------:R-:W-:Y:S08]  /*6040*/  MUFU.EX2 R163, R163 ;  /* 0x000000a300a37308 */ /* 0x000ff00000000800 */
[----:B------:R-:W2:Y:S08]  /*6050*/  MUFU.EX2 R164, R164 ;  /* 0x000000a400a47308 */ /* 0x000eb00000000800 */
[----:B------:R-:W-:Y:S08]  /*6060*/  MUFU.EX2 R211, R211 ;  /* 0x000000d300d37308 */ /* 0x000ff00000000800 */
[----:B------:R-:W3:Y:S08]  /*6070*/  MUFU.EX2 R212, R212 ;  /* 0x000000d400d47308 */ /* 0x000ef00000000800 */
[----:B------:R-:W-:Y:S08]  /*6080*/  MUFU.EX2 R165, R165 ;  /* 0x000000a500a57308 */ /* 0x000ff00000000800 */
[----:B------:R-:W4:Y:S08]  /*6090*/  MUFU.EX2 R166, R166 ;  /* 0x000000a600a67308 */ /* 0x000f300000000800 */
[----:B------:R-:W-:Y:S08]  /*60a0*/  MUFU.EX2 R167, R167 ;  /* 0x000000a700a77308 */ /* 0x000ff00000000800 */
[----:B0-----:R-:W0:Y:S01]  /*60b0*/  MUFU.EX2 R171, R208 ;  /* 0x000000d000ab7308 */ /* 0x001e220000000800 */
[----:B------:R5:W-:Y:S04]  /*60c0*/  STL [R1+0x414], R10 ;  /* 0x0004140a01007387 */ /* 0x000be80000100800 */
[----:B------:R1:W-:Y:S01]  /*60d0*/  STL [R1+0x440], R11 ;  /* 0x0004400b01007387 */ /* 0x0003e20000100800 */
[----:B-----5:R-:W-:-:S02]  /*60e0*/  VIADD R10, R8, 0x80 ;  /* 0x00000080080a7836 */ /* 0x020fc40000000000 */
[----:B-1----:R-:W-:-:S03]  /*60f0*/  IMAD.MOV.U32 R11, RZ, RZ, R9 ;  /* 0x000000ffff0b7224 */ /* 0x002fc600078e0009 */
[----:B------:R-:W-:Y:S02]  /*6100*/  R2UR UR6, R10 ;  /* 0x000000000a0672ca */ /* 0x000fe400000e0000 */
[----:B------:R-:W-:Y:S01]  /*6110*/  R2UR UR7, R11 ;  /* 0x000000000b0772ca */ /* 0x000fe200000e0000 */
[----:B------:R1:W-:Y:S04]  /*6120*/  STL [R1+0x3e4], R227 ;  /* 0x0003e4e301007387 */ /* 0x0003e80000100800 */
        /* <DEDUP_REMOVED lines=24> */
[----:B--2---:R-:W-:Y:S01]  /*62b0*/  F2FP.F16.F32.PACK_AB R156, R164, R163 ;  /* 0x000000a3a49c723e */ /* 0x004fe200000000ff */
[--C-:B------:R-:W-:Y:S01]  /*62c0*/  FFMA.FTZ R209, R200, R21, -R162.reuse ;  /* 0x00000015c8d17223 */ /* 0x100fe200000108a2 */
[----:B---3--:R-:W-:Y:S01]  /*62d0*/  F2FP.F16.F32.PACK_AB R158, R212, R211 ;  /* 0x000000d3d49e723e */ /* 0x008fe200000000ff */
[----:B------:R-:W-:Y:S01]  /*62e0*/  FFMA.FTZ R207, R207, R21, -R162 ;  /* 0x00000015cfcf7223 */ /* 0x000fe200000108a2 */
[----:B----4-:R-:W-:Y:S01]  /*62f0*/  F2FP.F16.F32.PACK_AB R157, R166, R165 ;  /* 0x000000a5a69d723e */ /* 0x010fe200000000ff */
[----:B------:R-:W-:Y:S01]  /*6300*/  VIADD R10, R8, 0x100 ;  /* 0x00000100080a7836 */ /* 0x000fe20000000000 */
[----:B0-----:R-:W-:Y:S01]  /*6310*/  F2FP.F16.F32.PACK_AB R159, R171, R167 ;  /* 0x000000a7ab9f723e */ /* 0x001fe200000000ff */
[----:B------:R-:W-:Y:S01]  /*6320*/  STL.128 [R1+0x250], R24 ;  /* 0x0002501801007387 */ /* 0x000fe20000100c00 */
[----:B------:R-:W-:Y:S02]  /*6330*/  IMAD.MOV.U32 R11, RZ, RZ, R9 ;  /* 0x000000ffff0b7224 */ /* 0x000fe400078e0009 */
[----:B------:R-:W-:Y:S01]  /*6340*/  FFMA.FTZ R174, R174, R21, -R161 ;  /* 0x00000015aeae7223 */ /* 0x000fe200000108a1 */
[----:B------:R-:W-:Y:S01]  /*6350*/  FADD.FTZ R12, R231, R12 ;  /* 0x0000000ce70c7221 */ /* 0x000fe20000010000 */
[----:B------:R-:W-:Y:S01]  /*6360*/  STL.128 [R1+0x260], R28 ;  /* 0x0002601c01007387 */ /* 0x000fe20000100c00 */
[----:B------:R-:W-:Y:S01]  /*6370*/  FADD.FTZ R16, R15, R16 ;  /* 0x000000100f107221 */ /* 0x000fe20000010000 */
[----:B-1----:R-:W0:Y:S02]  /*6380*/  LDC R227, c[0x0][0x450] ;  /* 0x00011400ffe37b82 */ /* 0x002e240000000800 */
[----:B------:R-:W-:Y:S04]  /*6390*/  STL.128 [R1+0x270], R32 ;  /* 0x0002702001007387 */ /* 0x000fe80000100c00 */
        /* <DEDUP_REMOVED lines=28> */
[----:B------:R1:W-:Y:S02]  /*6560*/  STL.128 [R1+0x440], R148 ;  /* 0x0004409401007387 */ /* 0x0003e40000100c00 */
[----:B-1----:R-:W-:-:S06]  /*6570*/  WARPGROUP.ARRIVE ;  /* 0x00000000000079c5 */ /* 0x002fcc0000000000 */
[----:B------:R-:W-:Y:S01]  /*6580*/  HGMMA.64x256x16.F32 R24, R156, gdesc[UR4].tnspB, R24, gsb0 ;  /* 0x43e000049c187df0 */ /* 0x000fe20008000818 */
[-CC-:B------:R-:W-:Y:S01]  /*6590*/  FFMA.FTZ R170, R182, R21.reuse, -R161.reuse ;  /* 0x00000015b6aa7223 */ /* 0x180fe200000108a1 */
[-CC-:B------:R-:W-:Y:S01]  /*65a0*/  FFMA.FTZ R173, R188, R21.reuse, -R161.reuse ;  /* 0x00000015bcad7223 */ /* 0x180fe200000108a1 */
[-CC-:B------:R-:W-:Y:S01]  /*65b0*/  FFMA.FTZ R168, R176, R21.reuse, -R161.reuse ;  /* 0x00000015b0a87223 */ /* 0x180fe200000108a1 */
[-C--:B------:R-:W-:Y:S01]  /*65c0*/  FFMA.FTZ R169, R179, R21.reuse, -R161 ;  /* 0x00000015b3a97223 */ /* 0x080fe200000108a1 */
[-CC-:B------:R-:W-:Y:S01]  /*65d0*/  FFMA.FTZ R182, R196, R21.reuse, -R162.reuse ;  /* 0x00000015c4b67223 */ /* 0x180fe200000108a2 */
[----:B------:R-:W-:Y:S01]  /*65e0*/  FFMA.FTZ R188, R204, R21, -R162 ;  /* 0x00000015ccbc7223 */ /* 0x000fe200000108a2 */
[----:B------:R-:W-:Y:S08]  /*65f0*/  MUFU.EX2 R170, R170 ;  /* 0x000000aa00aa7308 */ /* 0x000ff00000000800 */
[----:B------:R-:W-:Y:S08]  /*6600*/  MUFU.EX2 R168, R168 ;  /* 0x000000a800a87308 */ /* 0x000ff00000000800 */
[----:B------:R-:W1:Y:S08]  /*6610*/  MUFU.EX2 R169, R169 ;  /* 0x000000a900a97308 */ /* 0x000e700000000800 */
[----:B------:R-:W2:Y:S08]  /*6620*/  MUFU.EX2 R173, R173 ;  /* 0x000000ad00ad7308 */ /* 0x000eb00000000800 */
[----:B------:R-:W-:Y:S08]  /*6630*/  MUFU.EX2 R182, R182 ;  /* 0x000000b600b67308 */ /* 0x000ff00000000800 */
[----:B------:R-:W3:Y:S08]  /*6640*/  MUFU.EX2 R209, R209 ;  /* 0x000000d100d17308 */ /* 0x000ef00000000800 */
[----:B------:R-:W-:Y:S08]  /*6650*/  MUFU.EX2 R188, R188 ;  /* 0x000000bc00bc7308 */ /* 0x000ff00000000800 */
[----:B------:R-:W4:Y:S01]  /*6660*/  MUFU.EX2 R207, R207 ;  /* 0x000000cf00cf7308 */ /* 0x000f220000000800 */
[----:B------:R-:W-:-:S02]  /*6670*/  R2UR UR6, R10 ;  /* 0x000000000a0672ca */ /* 0x000fc400000e0000 */
[----:B------:R-:W-:Y:S01]  /*6680*/  R2UR UR7, R11 ;  /* 0x000000000b0772ca */ /* 0x000fe200000e0000 */
[-CC-:B------:R-:W-:Y:S01]  /*6690*/  FFMA.FTZ R190, R191, R21.reuse, -R162.reuse ;  /* 0x00000015bfbe7223 */ /* 0x180fe200000108a2 */
[-CC-:B------:R-:W-:Y:S01]  /*66a0*/  FFMA.FTZ R191, R194, R21.reuse, -R162.reuse ;  /* 0x00000015c2bf7223 */ /* 0x180fe200000108a2 */
[-CC-:B------:R-:W-:Y:S01]  /*66b0*/  FFMA.FTZ R172, R175, R21.reuse, -R161.reuse ;  /* 0x00000015afac7223 */ /* 0x180fe200000108a1 */
[-CC-:B------:R-:W-:Y:S01]  /*66c0*/  FFMA.FTZ R194, R197, R21.reuse, -R162.reuse ;  /* 0x00000015c5c27223 */ /* 0x180fe200000108a2 */
[-CC-:B------:R-:W-:Y:S01]  /*66d0*/  FFMA.FTZ R179, R178, R21.reuse, -R161.reuse ;  /* 0x00000015b2b37223 */ /* 0x180fe200000108a1 */
[-CC-:B------:R-:W-:Y:S01]  /*66e0*/  FFMA.FTZ R175, R183, R21.reuse, -R161.reuse ;  /* 0x00000015b7af7223 */ /* 0x180fe200000108a1 */
[-C--:B------:R-:W-:Y:S01]  /*66f0*/  FFMA.FTZ R176, R187, R21.reuse, -R161 ;  /* 0x00000015bbb07223 */ /* 0x080fe200000108a1 */
[----:B------:R-:W-:Y:S01]  /*6700*/  FFMA.FTZ R197, R201, R21, -R162 ;  /* 0x00000015c9c57223 */ /* 0x000fe200000108a2 */
[----:B------:R-:W-:Y:S08]  /*6710*/  MUFU.EX2 R172, R172 ;  /* 0x000000ac00ac7308 */ /* 0x000ff00000000800 */
[----:B------:R-:W5:Y:S08]  /*6720*/  MUFU.EX2 R179, R179 ;  /* 0x000000b300b37308 */ /* 0x000f700000000800 */
[----:B------:R-:W-:Y:S08]  /*6730*/  MUFU.EX2 R175, R175 ;  /* 0x000000af00af7308 */ /* 0x000ff00000000800 */
[----:B------:R-:W0:Y:S08]  /*6740*/  MUFU.EX2 R176, R176 ;  /* 0x000000b000b07308 */ /* 0x000e300000000800 */
[----:B------:R-:W-:Y:S01]  /*6750*/  MUFU.EX2 R190, R190 ;  /* 0x000000be00be7308 */ /* 0x000fe20000000800 */
[----:B------:R-:W-:-:S02]  /*6760*/  WARPGROUP.DEPBAR.LE gsb0, 0x0 ;  /* 0x00008000000079c5 */ /* 0x000fc40000010000 */
[----:B-1----:R-:W-:Y:S02]  /*6770*/  F2FP.F16.F32.PACK_AB R156, R169, R168 ;  /* 0x000000a8a99c723e */ /* 0x002fe400000000ff */
[----:B--2---:R-:W-:Y:S02]  /*6780*/  F2FP.F16.F32.PACK_AB R158, R173, R170 ;  /* 0x000000aaad9e723e */ /* 0x004fe400000000ff */
[----:B---3--:R-:W-:Y:S02]  /*6790*/  F2FP.F16.F32.PACK_AB R157, R209, R182 ;  /* 0x000000b6d19d723e */ /* 0x008fe400000000ff */
[----:B----4-:R-:W-:Y:S01]  /*67a0*/  F2FP.F16.F32.PACK_AB R159, R207, R188 ;  /* 0x000000bccf9f723e */ /* 0x010fe200000000ff */
        /* <DEDUP_REMOVED lines=34> */
[----:B------:R-:W1:Y:S08]  /*69d0*/  MUFU.EX2 R191, R191 ;  /* 0x000000bf00bf7308 */ /* 0x000e700000000800 */
[----:B------:R-:W-:Y:S08]  /*69e0*/  MUFU.EX2 R194, R194 ;  /* 0x000000c200c27308 */ /* 0x000ff00000000800 */
[----:B------:R-:W2:Y:S01]  /*69f0*/  MUFU.EX2 R197, R197 ;  /* 0x000000c500c57308 */ /* 0x000ea20000000800 */
[----:B------:R-:W-:-:S02]  /*6a00*/  VIADD R10, R8, 0x180 ;  /* 0x00000180080a7836 */ /* 0x000fc40000000000 */
[----:B------:R-:W-:-:S03]  /*6a10*/  IMAD.MOV.U32 R11, RZ, RZ, R9 ;  /* 0x000000ffff0b7224 */ /* 0x000fc600078e0009 */
[----:B------:R-:W-:Y:S02]  /*6a20*/  R2UR UR6, R10 ;  /* 0x000000000a0672ca */ /* 0x000fe400000e0000 */
[----:B------:R-:W-:Y:S01]  /*6a30*/  R2UR UR7, R11 ;  /* 0x000000000b0772ca */ /* 0x000fe200000e0000 */
[-CC-:B------:R-:W-:Y:S01]  /*6a40*/  FFMA.FTZ R178, R184, R21.reuse, -R161.reuse ;  /* 0x00000015b8b27223 */ /* 0x180fe200000108a1 */
[-CC-:B------:R-:W-:Y:S01]  /*6a50*/  FFMA.FTZ R187, R186, R21.reuse, -R161.reuse ;  /* 0x00000015babb7223 */ /* 0x180fe200000108a1 */
[-CC-:B------:R-:W-:Y:S01]  /*6a60*/  FFMA.FTZ R184, R193, R21.reuse, -R162.reuse ;  /* 0x00000015c1b87223 */ /* 0x180fe200000108a2 */
[-C--:B------:R-:W-:Y:S01]  /*6a70*/  FFMA.FTZ R183, R180, R21.reuse, -R161 ;  /* 0x00000015b4b77223 */ /* 0x080fe200000108a1 */
[-CC-:B------:R-:W-:Y:S01]  /*6a80*/  FFMA.FTZ R193, R198, R21.reuse, -R162.reuse ;  /* 0x00000015c6c17223 */ /* 0x180fe200000108a2 */
[-CC-:B------:R-:W-:Y:S01]  /*6a90*/  FFMA.FTZ R186, R202, R21.reuse, -R162.reuse ;  /* 0x00000015caba7223 */ /* 0x180fe200000108a2 */
[----:B------:R-:W-:Y:S01]  /*6aa0*/  FFMA.FTZ R201, R205, R21, -R162 ;  /* 0x00000015cdc97223 */ /* 0x000fe200000108a2 */
[----:B------:R-:W-:Y:S08]  /*6ab0*/  MUFU.EX2 R174, R174 ;  /* 0x000000ae00ae7308 */ /* 0x000ff00000000800 */
[----:B------:R-:W3:Y:S08]  /*6ac0*/  MUFU.EX2 R183, R183 ;  /* 0x000000b700b77308 */ /* 0x000ef00000000800 */
[----:B------:R-:W-:Y:S08]  /*6ad0*/  MUFU.EX2 R178, R178 ;  /* 0x000000b200b27308 */ /* 0x000ff00000000800 */
[----:B------:R-:W4:Y:S08]  /*6ae0*/  MUFU.EX2 R187, R187 ;  /* 0x000000bb00bb7308 */ /* 0x000f300000000800 */
[----:B------:R-:W-:Y:S08]  /*6af0*/  MUFU.EX2 R184, R184 ;  /* 0x000000b800b87308 */ /* 0x000ff00000000800 */
[----:B------:R-:W4:Y:S08]  /*6b00*/  MUFU.EX2 R193, R193 ;  /* 0x000000c100c17308 */ /* 0x000f300000000800 */
[----:B------:R-:W-:Y:S08]  /*6b10*/  MUFU.EX2 R186, R186 ;  /* 0x000000ba00ba7308 */ /* 0x000ff00000000800 */
[----:B------:R-:W4:Y:S01]  /*6b20*/  MUFU.EX2 R201, R201 ;  /* 0x000000c900c97308 */ /* 0x000f220000000800 */
[----:B------:R-:W-:-:S02]  /*6b30*/  VIADD R10, R8, 0x200 ;  /* 0x00000200080a7836 */ /* 0x000fc40000000000 */
[----:B------:R-:W-:Y:S01]  /*6b40*/  IMAD.MOV.U32 R11, RZ, RZ, R9 ;  /* 0x000000ffff0b7224 */ /* 0x000fe200078e0009 */
[----:B------:R-:W-:Y:S02]  /*6b50*/  WARPGROUP.DEPBAR.LE gsb0, 0x0 ;  /* 0x00008000000079c5 */ /* 0x000fe40000010000 */
[----:B-----5:R-:W-:Y:S02]  /*6b60*/  F2FP.F16.F32.PACK_AB R156, R179, R172 ;  /* 0x000000acb39c723e */ /* 0x020fe400000000ff */
[----:B0-----:R-:W-:Y:S02]  /*6b70*/  F2FP.F16.F32.PACK_AB R158, R176, R175 ;  /* 0x000000afb09e723e */ /* 0x001fe400000000ff */
[----:B-1----:R-:W-:Y:S02]  /*6b80*/  F2FP.F16.F32.PACK_AB R157, R191, R190 ;  /* 0x000000bebf9d723e */ /* 0x002fe400000000ff */
[----:B--2---:R-:W-:Y:S01]  /*6b90*/  F2FP.F16.F32.PACK_AB R159, R197, R194 ;  /* 0x000000c2c59f723e */ /* 0x004fe200000000ff */
        /* <DEDUP_REMOVED lines=32> */
[----:B0-----:R-:W-:-:S06]  /*6da0*/  WARPGROUP.ARRIVE ;  /* 0x00000000000079c5 */ /* 0x001fcc0000000000 */
[----:B------:R-:W-:Y:S01]  /*6db0*/  HGMMA.64x256x16.F32 R24, R156, gdesc[UR4].tnspB, R24, gsb0 ;  /* 0x43e000049c187df0 */ /* 0x000fe20008000818 */
        /* <DEDUP_REMOVED lines=8> */
[-CC-:B------:R-:W-:Y:S01]  /*6e40*/  FFMA.FTZ R181, R203, R21.reuse, -R162.reuse ;  /* 0x00000015cbb57223 */ /* 0x180fe200000108a2 */
[----:B------:R-:W-:Y:S01]  /*6e50*/  FFMA.FTZ R162, R206, R21, -R162 ;  /* 0x00000015cea27223 */ /* 0x000fe200000108a2 */
[----:B------:R-:W-:Y:S01]  /*6e60*/  MUFU.EX2 R10, R10 ;  /* 0x0000000a000a7308 */ /* 0x000fe20000000800 */
[----:B------:R-:W-:Y:S01]  /*6e70*/  VIADD R8, R8, 0x280 ;  /* 0x0000028008087836 */ /* 0x000fe20000000000 */
[----:B------:R-:W2:Y:S06]  /*6e80*/  @!P0 LDL R21, [R1+0x210] ;  /* 0x0002100001158983 */ /* 0x000eac0000100800 */
[----:B------:R-:W0:Y:S08]  /*6e90*/  MUFU.EX2 R11, R11 ;  /* 0x0000000b000b7308 */ /* 0x000e300000000800 */
[----:B------:R-:W-:Y:S08]  /*6ea0*/  MUFU.EX2 R177, R177 ;  /* 0x000000b100b17308 */ /* 0x000ff00000000800 */
[----:B------:R-:W1:Y:S08]  /*6eb0*/  MUFU.EX2 R180, R180 ;  /* 0x000000b400b47308 */ /* 0x000e700000000800 */
[----:B------:R-:W-:Y:S08]  /*6ec0*/  MUFU.EX2 R161, R161 ;  /* 0x000000a100a17308 */ /* 0x000ff00000000800 */
[----:B------:R-:W5:Y:S08]  /*6ed0*/  MUFU.EX2 R196, R196 ;  /* 0x000000c400c47308 */ /* 0x000f700000000800 */
[----:B------:R-:W-:Y:S08]  /*6ee0*/  MUFU.EX2 R181, R181 ;  /* 0x000000b500b57308 */ /* 0x000ff00000000800 */
[----:B------:R-:W5:Y:S01]  /*6ef0*/  MUFU.EX2 R162, R162 ;  /* 0x000000a200a27308 */ /* 0x000f620000000800 */
[----:B------:R-:W-:-:S02]  /*6f00*/  WARPGROUP.DEPBAR.LE gsb0, 0x0 ;  /* 0x00008000000079c5 */ /* 0x000fc40000010000 */
[----:B---3--:R-:W-:Y:S02]  /*6f10*/  F2FP.F16.F32.PACK_AB R156, R183, R174 ;  /* 0x000000aeb79c723e */ /* 0x008fe400000000ff */
[----:B----4-:R-:W-:Y:S02]  /*6f20*/  F2FP.F16.F32.PACK_AB R158, R187, R178 ;  /* 0x000000b2bb9e723e */ /* 0x010fe400000000ff */
[----:B------:R-:W-:Y:S02]  /*6f30*/  F2FP.F16.F32.PACK_AB R157, R193, R184 ;  /* 0x000000b8c19d723e */ /* 0x000fe400000000ff */
[----:B------:R-:W-:Y:S01]  /*6f40*/  F2FP.F16.F32.PACK_AB R159, R201, R186 ;  /* 0x000000bac99f723e */ /* 0x000fe200000000ff */
        /* <DEDUP_REMOVED lines=32> */
[----:B---3--:R-:W-:-:S06]  /*7150*/  WARPGROUP.ARRIVE ;  /* 0x00000000000079c5 */ /* 0x008fcc0000000000 */
[----:B------:R-:W-:Y:S01]  /*7160*/  HGMMA.64x256x16.F32 R24, R156, gdesc[UR4].tnspB, R24, gsb0 ;  /* 0x43e000049c187df0 */ /* 0x000fe20008000818 */
[----:B------:R-:W-:Y:S02]  /*7170*/  R2UR UR6, R8 ;  /* 0x00000000080672ca */ /* 0x000fe400000e0000 */
[----:B------:R-:W-:Y:S02]  /*7180*/  R2UR UR7, R9 ;  /* 0x00000000090772ca */ /* 0x000fe400000e0000 */
[----:B------:R-:W3:Y:S01]  /*7190*/  @!P0 LDL.64 R8, [R1+0x68] ;  /* 0x0000680001088983 */ /* 0x000ee20000100a00 */
[----:B------:R-:W-:Y:S02]  /*71a0*/  WARPGROUP.DEPBAR.LE gsb0, 0x0 ;  /* 0x00008000000079c5 */ /* 0x000fe40000010000 */
[----:B0-----:R-:W-:Y:S02]  /*71b0*/  F2FP.F16.F32.PACK_AB R156, R11, R10 ;  /* 0x0000000a0b9c723e */ /* 0x001fe400000000ff */
[----:B-1----:R-:W-:-:S02]  /*71c0*/  F2FP.F16.F32.PACK_AB R158, R180, R177 ;  /* 0x000000b1b49e723e */ /* 0x002fc400000000ff */
[----:B-----5:R-:W-:Y:S02]  /*71d0*/  F2FP.F16.F32.PACK_AB R157, R196, R161 ;  /* 0x000000a1c49d723e */ /* 0x020fe400000000ff */
        /* <DEDUP_REMOVED lines=35> */
[----:B------:R-:W-:Y:S01]  /*7410*/  FADD.FTZ R13, R13, R12 ;  /* 0x0000000c0d0d7221 */ /* 0x000fe20000010000 */
[----:B------:R-:W-:-:S03]  /*7420*/  FADD.FTZ R17, R17, R16 ;  /* 0x0000001011117221 */ /* 0x000fc60000010000 */
        /* <DEDUP_REMOVED lines=13> */
[----:B------:R-:W-:Y:S01]  /*7500*/  FADD.FTZ R209, R209, R182 ;  /* 0x000000b6d1d17221 */ /* 0x000fe20000010000 */
[----:B------:R-:W-:Y:S02]  /*7510*/  WARPGROUP.DEPBAR.LE gsb0, 0x0 ;  /* 0x00008000000079c5 */ /* 0x000fe40000010000 */
        /* <DEDUP_REMOVED lines=22> */
[----:B------:R0:W-:Y:S04]  /*7680*/  STL.128 [R1+0x3b0], R112 ;  /* 0x0003b07001007387 */ /* 0x0001e80000100c00 */
        /* <DEDUP_REMOVED lines=9> */
[----:B------:R-:W4:Y:S04]  /*7720*/  LDL R157, [R1+0x250] ;  /* 0x00025000019d7983 */ /* 0x000f280000100800 */
[----:B0-----:R-:W5:Y:S04]  /*7730*/  LDL R113, [R1+0x254] ;  /* 0x0002540001717983 */ /* 0x001f680000100800 */
[----:B------:R-:W5:Y:S04]  /*7740*/  LDL R111, [R1+0x258] ;  /* 0x00025800016f7983 */ /* 0x000f680000100800 */
        /* <DEDUP_REMOVED lines=61> */
[----:B-1----:R-:W5:Y:S04]  /*7b20*/  LDL R150, [R1+0x350] ;  /* 0x0003500001967983 */ /* 0x002f680000100800 */
        /* <DEDUP_REMOVED lines=62> */
[----:B------:R-:W5:Y:S01]  /*7f10*/  LDL R26, [R1+0x44c] ;  /* 0x00044c00011a7983 */ /* 0x000f620000100800 */
        /* <DEDUP_REMOVED lines=22> */
[----:B---3--:R-:W-:Y:S02]  /*8080*/  @!P0 MOV R8, R8 ;  /* 0x0000000800088202 */ /* 0x008fe40000000f00 */
[----:B------:R-:W-:Y:S01]  /*8090*/  FADD.FTZ R10, R11, R10 ;  /* 0x0000000a0b0a7221 */ /* 0x000fe20000010000 */
[----:B------:R-:W-:Y:S02]  /*80a0*/  FADD.FTZ R196, R196, R161 ;  /* 0x000000a1c4c47221 */ /* 0x000fe40000010000 */
[----:B--2---:R-:W-:Y:S02]  /*80b0*/  @!P0 IMAD R21, R21, 0x8, R8 ;  /* 0x0000000815158824 */ /* 0x004fe400078e0208 */
[----:B------:R-:W-:Y:S01]  /*80c0*/  FADD.FTZ R177, R177, R10 ;  /* 0x0000000ab1b17221 */ /* 0x000fe20000010000 */
[----:B------:R-:W-:Y:S01]  /*80d0*/  FADD.FTZ R181, R181, R196 ;  /* 0x000000c4b5b57221 */ /* 0x000fe20000010000 */
[----:B------:R-:W-:Y:S02]  /*80e0*/  STL [R1+0x88], RZ ;  /* 0x000088ff01007387 */ /* 0x000fe40000100800 */
[----:B------:R-:W-:Y:S01]  /*80f0*/  FADD.FTZ R180, R180, R177 ;  /* 0x000000b1b4b47221 */ /* 0x000fe20000010000 */
[----:B------:R-:W-:Y:S01]  /*8100*/  FADD.FTZ R181, R162, R181 ;  /* 0x000000b5a2b57221 */ /* 0x000fe20000010000 */
[----:B------:R-:W-:Y:S01]  /*8110*/  STL [R1+0x88], R234 ;  /* 0x000088ea01007387 */ /* 0x000fe20000100800 */
[----:B------:R-:W-:-:S03]  /*8120*/  @!P0 PRMT R21, RZ, 0x654, R21 ;  /* 0x00000654ff158816 */ /* 0x000fc60000000015 */
[----:B------:R-:W-:Y:S04]  /*8130*/  STL [R1+0x88], R234 ;  /* 0x000088ea01007387 */ /* 0x000fe80000100800 */
[----:B------:R-:W-:Y:S04]  /*8140*/  STL [R1+0x88], R234 ;  /* 0x000088ea01007387 */ /* 0x000fe80000100800 */
[----:B------:R-:W-:Y:S04]  /*8150*/  STL [R1+0x88], R234 ;  /* 0x000088ea01007387 */ /* 0x000fe80000100800 */
[----:B------:R-:W-:Y:S04]  /*8160*/  STL [R1+0x88], R234 ;  /* 0x000088ea01007387 */ /* 0x000fe80000100800 */
[----:B------:R-:W-:Y:S04]  /*8170*/  STL [R1+0x88], R234 ;  /* 0x000088ea01007387 */ /* 0x000fe80000100800 */
[----:B------:R0:W-:Y:S04]  /*8180*/  STL [R1+0x224], R0 ;  /* 0x0002240001007387 */ /* 0x0001e80000100800 */
[----:B------:R1:W-:Y:S04]  /*8190*/  STL.64 [R1+0x230], R180 ;  /* 0x000230b401007387 */ /* 0x0003e80000100a00 */
[----:B----4-:R1:W-:Y:S04]  /*81a0*/  STL [R1+0x250], R157 ;  /* 0x0002509d01007387 */ /* 0x0103e80000100800 */
[----:B-----5:R1:W-:Y:S04]  /*81b0*/  STL [R1+0x254], R113 ;  /* 0x0002547101007387 */ /* 0x0203e80000100800 */
[----:B------:R1:W-:Y:S04]  /*81c0*/  STL [R1+0x258], R111 ;  /* 0x0002586f01007387 */ /* 0x0003e80000100800 */
        /* <DEDUP_REMOVED lines=124> */
[----:B------:R1:W-:Y:S01]  /*8990*/  STL [R1+0x44c], R26 ;  /* 0x00044c1a01007387 */ /* 0x0003e20000100800 */
[----:B------:R1:W-:Y:S03]  /*89a0*/  @!P0 SYNCS.ARRIVE.TRANS64.RED.A1T0 RZ, [R21+URZ], RZ ;  /* 0x000000ff15ff89a7 */ /* 0x0003e6000810043f */
[----:B0-----:R-:W2:Y:S01]  /*89b0*/  LDL R0, [R1+0x70] ;  /* 0x0000700001007983 */ /* 0x001ea20000100800 */
[----:B------:R-:W-:Y:S01]  /*89c0*/  ISETP.NE.AND P1, PT, R6, 0x1, PT ;  /* 0x000000010600780c */ /* 0x000fe20003f25270 */
[----:B--2---:R-:W-:-:S12]  /*89d0*/  IMAD.SHL.U32 R6, R0, 0x80, RZ ;  /* 0x0000008000067824 */ /* 0x004fd800078e00ff */
[----:B------:R-:W-:-:S04]  /*89e0*/  @P1 IMAD.HI.U32 R0, R6, R7, RZ ;  /* 0x0000000706001227 */ /* 0x000fc800078e00ff */
[----:B------:R-:W-:Y:S01]  /*89f0*/  IMAD.MOV.U32 R7, RZ, RZ, R6 ;  /* 0x000000ffff077224 */ /* 0x000fe200078e0006 */
[----:B------:R-:W-:Y:S02]  /*8a00*/  @P1 SHF.R.U32.HI R7, RZ, R227, R0 ;  /* 0x000000e3ff071219 */ /* 0x000fe40000011600 */
[----:B------:R-:W-:-:S03]  /*8a10*/  ISETP.GE.AND P1, PT, R5, 0x1, PT ;  /* 0x000000010500780c */ /* 0x000fc60003f26270 */
[----:B------:R-:W-:Y:S02]  /*8a20*/  IMAD.IADD R7, R160, 0x1, R7 ;  /* 0x00000001a0077824 */ /* 0x000fe400078e0207 */
[----:B------:R-:W-:Y:S02]  /*8a30*/  VIADD R0, R154, 0xfffffffe ;  /* 0xfffffffe9a007836 */ /* 0x000fe40000000000 */
[----:B------:R-:W-:-:S06]  /*8a40*/  IMAD.IADD R4, R7, 0x1, R4 ;  /* 0x0000000107047824 */ /* 0x000fcc00078e0204 */
[----:B-1----:R-:W-:Y:S05]  /*8a50*/  @!P1 BRA `(.L_x_2077) ;  /* 0x0000000000409947 */ /* 0x002fea0003800000 */
[C---:B------:R-:W-:Y:S01]  /*8a60*/  ISETP.GT.AND P1, PT, R7.reuse, RZ, PT ;  /* 0x000000ff0700720c */ /* 0x040fe20003f24270 */
[----:B------:R-:W-:Y:S01]  /*8a70*/  BSSY B0, `(.L_x_2078) ;  /* 0x000000c000007945 */ /* 0x000fe20003800000 */
[----:B------:R-:W-:-:S11]  /*8a80*/  VIADD R8, R7, 0xffffffff ;  /* 0xffffffff07087836 */ /* 0x000fd60000000000 */
[----:B------:R-:W-:Y:S05]  /*8a90*/  @P1 BRA `(.L_x_2079) ;  /* 0x0000000000181947 */ /* 0x000fea0003800000 */
[----:B------:R-:W-:Y:S01]  /*8aa0*/  ISETP.NE.AND P1, PT, R5, 0x1, PT ;  /* 0x000000010500780c */ /* 0x000fe20003f25270 */
[----:B------:R-:W-:-:S12]  /*8ab0*/  IMAD.MOV R7, RZ, RZ, -R7 ;  /* 0x000000ffff077224 */ /* 0x000fd800078e0a07 */
[----:B------:R-:W-:-:S05]  /*8ac0*/  @P1 IMAD.HI.U32 R2, R7, R2, RZ ;  /* 0x0000000207021227 */ /* 0x000fca00078e00ff */
[----:B------:R-:W-:-:S04]  /*8ad0*/  @P1 SHF.R.U32.HI R7, RZ, R3, R2 ;  /* 0x00000003ff071219 */ /* 0x000fc80000011602 */
[----:B------:R-:W-:Y:S01]  /*8ae0*/  LOP3.LUT R8, RZ, R7, RZ, 0x33, !PT ;  /* 0x00000007ff087212 */ /* 0x000fe200078e33ff */
[----:B------:R-:W-:Y:S06]  /*8af0*/  BRA `(.L_x_2080) ;  /* 0x00000000000c7947 */ /* 0x000fec0003800000 */
.L_x_2079:
[----:B------:R-:W-:-:S13]  /*8b00*/  ISETP.NE.AND P1, PT, R5, 0x1, PT ;  /* 0x000000010500780c */ /* 0x000fda0003f25270 */
[----:B------:R-:W-:-:S05]  /*8b10*/  @P1 IMAD.HI.U32 R2, R8, R2, RZ ;  /* 0x0000000208021227 */ /* 0x000fca00078e00ff */
[----:B------:R-:W-:-:S07]  /*8b20*/  @P1 SHF.R.U32.HI R8, RZ, R3, R2 ;  /* 0x00000003ff081219 */ /* 0x000fce0000011602 */
.L_x_2080:
[----:B------:R-:W-:Y:S05]  /*8b30*/  BSYNC B0 ;  /* 0x0000000000007941 */ /* 0x000fea0003800000 */
.L_x_2078:
[----:B------:R-:W-:-:S05]  /*8b40*/  IMAD R5, R8, R5, R5 ;  /* 0x0000000508057224 */ /* 0x000fca00078e0205 */
[----:B------:R-:W-:-:S07]  /*8b50*/  VIMNMX R4, R4, R5, PT ;  /* 0x0000000504047248 */ /* 0x000fce0003fe0100 */
.L_x_2077:
[----:B------:R-:W-:Y:S01]  /*8b60*/  IMAD.HI R4, R4, 0x2aaaaaab, RZ ;  /* 0x2aaaaaab04047827 */ /* 0x000fe200078e02ff */
[----:B------:R-:W-:Y:S04]  /*8b70*/  BSSY B2, `(.L_x_2081) ;  /* 0x0000011000027945 */ /* 0x000fe80003800000 */
[----:B------:R-:W-:-:S04]  /*8b80*/  SHF.R.U32.HI R3, RZ, 0x1f, R4 ;  /* 0x0000001fff037819 */ /* 0x000fc80000011604 */
[----:B------:R-:W-:-:S04]  /*8b90*/  LEA.HI.SX32 R3, R4, R3, 0x1c ;  /* 0x0000000304037211 */ /* 0x000fc800078fe2ff */
[----:B------:R-:W-:-:S04]  /*8ba0*/  VIMNMX R190, R192, R3, !PT ;  /* 0x00000003c0be7248 */ /* 0x000fc80007fe0100 */
[----:B------:R-:W-:-:S13]  /*8bb0*/  ISETP.GE.AND P1, PT, R0, R190, PT ;  /* 0x000000be0000720c */ /* 0x000fda0003f26270 */
[----:B------:R-:W-:Y:S05]  /*8bc0*/  @!P1 BRA `(.L_x_2082) ;  /* 0x00000000002c9947 */ /* 0x000fea0003800000 */
[----:B------:R-:W-:Y:S01]  /*8bd0*/  BSSY B1, `(.L_x_2083) ;  /* 0x0000008000017945 */ /* 0x000fe20003800000 */
.L_x_2085:
[----:B------:R-:W-:Y:S01]  /*8be0*/  BSSY B0, `(.L_x_2084) ;  /* 0x0000003000007945 */ /* 0x000fe20003800000 */
[----:B------:R-:W-:-:S07]  /*8bf0*/  MOV R194, 0x8c10 ;  /* 0x00008c1000c27802 */ /* 0x000fce0000000f00 */
[----:B------:R-:W-:Y:S05]  /*8c00*/  CALL.REL.NOINC `($_ZN7cutlass13device_kernelIN5flash11enable_sm90INS1_16FlashAttnFwdSm90INS1_25CollectiveMainloopFwdSm90ILi2EN4cute5tupleIJNS5_1CILi1EEES8_S8_EEENS6_IJNS7_ILi128EEENS7_ILi96EEENS7_ILi64EEEEEELi256ENS_6half_tEfNS_4arch4Sm90ELb0ELb1ELb0ELb0ELb0ELb0ELb1ELb1ELb0ELb1ELb1ELb0EEENS1_21CollectiveEpilogueFwdINS6_IJSA_NS7_ILi256EEESB_EEES9_SE_SG_Li256ELb0ELb1ELb1ELb0EEENS1_19SingleTileSchedulerILb0ELb1ELb1ELi128EEEEEEEEEvNT_6ParamsE$_ZZN5flash25CollectiveMainloopFwdSm90ILi2EN4cute5tupleIJNS1_1CILi1EEES4_S4_EEENS2_IJNS3_ILi128EEENS3_ILi96EEENS3_ILi64EEEEEELi256EN7cutlass6half_tEfNSA_4arch4Sm90ELb0ELb1ELb0ELb0ELb0ELb0ELb1ELb1ELb0ELb1ELb1ELb0EE3mmaINS_16FlashAttnFwdSm90ISE_NS_21CollectiveEpilogueFwdINS2_IJS6_NS3_ILi256EEES7_EEES5_SB_SD_Li256ELb0ELb1ELb1ELb0EEENS_19SingleTileSchedulerILb0ELb1ELb1ELi128EEEE13SharedStorageENS1_6TensorINS1_11ArrayEngineIfLm128EEENS1_6LayoutINS2_IJNS2_IJNS3_ILi2EEEST_NS3_ILi32EEEEEES4_S4_EEENS2_IJNS2_IJS4_ST_NS3_ILi4EEEEEENS3_ILi0EEESZ_EEEEEEENS_7SoftmaxILi2ELi0EEEEEbRKNSE_6ParamsENSA_25PipelineTmaAsyncNoClusterILi2ENSA_16PipelineTmaAsyncILi2EEEEES1B_RNSA_13PipelineStateILj2EEERT0_RT1_iRiRKNS_16SeqlenInfoQKNewKILb0ELb0EEENS2_IJiiiiEEERT_ENKUliT_T0_T1_E_clIZSF_ISO_S12_S14_EbS17_S1B_S1B_S1E_S1G_S1I_iS1J_S1N_S1O_S1Q_EUlRS1R_iE1_NS3_ILb0EEENS3_ILb1EEEEEDaiS1R_S1S_S1T_) ;  /* 0x000002c0001c7944 */ /* 0x000fea0003c00000 */
[----:B------:R-:W-:Y:S05]  /*8c10*/  BSYNC B0 ;  /* 0x0000000000007941 */ /* 0x000fea0003800000 */
.L_x_2084:
[C---:B------:R-:W-:Y:S01]  /*8c20*/  ISETP.GT.AND P1, PT, R0.reuse, R190, PT ;  /* 0x000000be0000720c */ /* 0x040fe20003f24270 */
[----:B------:R-:W-:-:S12]  /*8c30*/  VIADD R0, R0, 0xffffffff ;  /* 0xffffffff00007836 */ /* 0x000fd80000000000 */
[----:B------:R-:W-:Y:S05]  /*8c40*/  @P1 BRA `(.L_x_2085) ;  /* 0xfffffffc00e41947 */ /* 0x000fea000383ffff */
[----:B------:R-:W-:Y:S05]  /*8c50*/  BSYNC B1 ;  /* 0x0000000000017941 */ /* 0x000fea0003800000 */
.L_x_2083:
[----:B------:R-:W2:Y:S02]  /*8c60*/  LDL R6, [R1+0x70] ;  /* 0x0000700001067983 */ /* 0x000ea40000100800 */
[----:B--2---:R-:W-:-:S07]  /*8c70*/  IMAD.SHL.U32 R6, R6, 0x80, RZ ;  /* 0x0000008006067824 */ /* 0x004fce00078e00ff */
.L_x_2082:
[----:B------:R-:W-:Y:S05]  /*8c80*/  BSYNC B2 ;  /* 0x0000000000027941 */ /* 0x000fea0003800000 */
.L_x_2081:
[----:B------:R-:W0:Y:S01]  /*8c90*/  LDC R2, c[0x0][0x448] ;  /* 0x00011200ff027b82 */ /* 0x000e220000000800 */
[----:B------:R-:W-:Y:S01]  /*8ca0*/  VIADD R6, R6, 0x7f ;  /* 0x0000007f06067836 */ /* 0x000fe20000000000 */
[----:B------:R-:W-:-:S06]  /*8cb0*/  ULDC UR4, c[0x0][0xad4] ;  /* 0x0002b50000047ab9 */ /* 0x000fcc0000000800 */
[----:B------:R-:W1:Y:S01]  /*8cc0*/  LDC R7, c[0x0][0xadc] ;  /* 0x0002b700ff077b82 */ /* 0x000e620000000800 */
[----:B0-----:R-:W-:-:S13]  /*8cd0*/  ISETP.NE.AND P1, PT, R2, 0x1, PT ;  /* 0x000000010200780c */ /* 0x001fda0003f25270 */
[----:B------:R-:W0:Y:S08]  /*8ce0*/  @P1 LDC R3, c[0x0][0x44c] ;  /* 0x00011300ff031b82 */ /* 0x000e300000000800 */
[----:B------:R-:W2:Y:S01]  /*8cf0*/  @P1 LDC R5, c[0x0][0x450] ;  /* 0x00011400ff051b82 */ /* 0x000ea20000000800 */
[----:B0-----:R-:W-:-:S05]  /*8d00*/  @P1 IMAD.HI.U32 R2, R6, R3, RZ ;  /* 0x0000000306021227 */ /* 0x001fca00078e00ff */
[----:B--2---:R-:W-:Y:S02]  /*8d10*/  @P1 SHF.R.U32.HI R6, RZ, R5, R2 ;  /* 0x00000005ff061219 */ /* 0x004fe40000011602 */
[----:B-1----:R-:W-:-:S03]  /*8d20*/  ISETP.GE.AND P1, PT, R7, 0x1, PT ;  /* 0x000000010700780c */ /* 0x002fc60003f26270 */
[----:B------:R-:W-:-:S04]  /*8d30*/  IMAD.IADD R6, R235, 0x1, R6 ;  /* 0x00000001eb067824 */ /* 0x000fc800078e0206 */
[----:B------:R-:W-:-:S06]  /*8d40*/  VIADD R2, R6, -UR4 ;  /* 0x8000000406027c36 */ /* 0x000fcc0008000000 */
[----:B------:R-:W-:Y:S05]  /*8d50*/  @!P1 BRA `(.L_x_2086) ;  /* 0x0000000000449947 */ /* 0x000fea0003800000 */
[----:B------:R-:W-:Y:S01]  /*8d60*/  ISETP.GT.AND P1, PT, R6, -0x1, PT ;  /* 0xffffffff0600780c */ /* 0x000fe20003f24270 */
[----:B------:R-:W-:-:S12]  /*8d70*/  BSSY B0, `(.L_x_2087) ;  /* 0x000000d000007945 */ /* 0x000fd80003800000 */
        /* <DEDUP_REMOVED lines=8> */
.L_x_2088:
[----:B------:R-:W-:-:S13]  /*8e00*/  ISETP.NE.AND P1, PT, R7, 0x1, PT ;  /* 0x000000010700780c */ /* 0x000fda0003f25270 */
[----:B------:R-:W0:Y:S02]  /*8e10*/  @P1 LDC.64 R4, c[0x0][0xae0] ;  /* 0x0002b800ff041b82 */ /* 0x000e240000000a00 */
[----:B0-----:R-:W-:-:S05]  /*8e20*/  @P1 IMAD.HI.U32 R4, R6, R4, RZ ;  /* 0x0000000406041227 */ /* 0x001fca00078e00ff */
[----:B------:R-:W-:-:S07]  /*8e30*/  @P1 SHF.R.U32.HI R6, RZ, R5, R4 ;  /* 0x00000005ff061219 */ /* 0x000fce0000011604 */
.L_x_2089:
[----:B------:R-:W-:Y:S05]  /*8e40*/  BSYNC B0 ;  /* 0x0000000000007941 */ /* 0x000fea0003800000 */
.L_x_2087:
[----:B------:R-:W-:-:S05]  /*8e50*/  IMAD R3, R6, R7, RZ ;  /* 0x0000000706037224 */ /* 0x000fca00078e02ff */
[----:B------:R-:W-:-:S07]  /*8e60*/  VIMNMX R2, R2, R3, !PT ;  /* 0x0000000302027248 */ /* 0x000fce0007fe0100 */
.L_x_2086:
[----:B------:R-:W-:-:S04]  /*8e70*/  VIADD R2, R2, 0x5f ;  /* 0x0000005f02027836 */ /* 0x000fc80000000000 */
[----:B------:R-:W-:-:S05]  /*8e80*/  IMAD.HI R2, R2, 0x2aaaaaab, RZ ;  /* 0x2aaaaaab02027827 */ /* 0x000fca00078e02ff */
[----:B------:R-:W-:-:S04]  /*8e90*/  SHF.R.U32.HI R3, RZ, 0x1f, R2 ;  /* 0x0000001fff037819 */ /* 0x000fc80000011602 */
[----:B------:R-:W-:-:S04]  /*8ea0*/  LEA.HI.SX32 R3, R2, R3, 0x1c ;  /* 0x0000000302037211 */ /* 0x000fc800078fe2ff */
[----:B------:R-:W-:-:S04]  /*8eb0*/  VIMNMX R182, R192, R3, !PT ;  /* 0x00000003c0b67248 */ /* 0x000fc80007fe0100 */
[----:B------:R-:W-:-:S13]  /*8ec0*/  ISETP.GE.AND P1, PT, R0, R182, PT ;  /* 0x000000b60000720c */ /* 0x000fda0003f26270 */
[----:B------:R-:W-:Y:S05]  /*8ed0*/  @!P1 BRA `(.L_x_2090) ;  /* 0x0000016400d89947 */ /* 0x000fea0003800000 */
[----:B------:R0:W5:Y:S01]  /*8ee0*/  LDL.64 R2, [R1+0x170] ;  /* 0x0001700001027983 */ /* 0x0001620000100a00 */
[----:B------:R-:W-:-:S07]  /*8ef0*/  IMAD.MOV.U32 R14, RZ, RZ, R0 ;  /* 0x000000ffff0e7224 */ /* 0x000fce00078e0000 */
.L_x_2107:
[----:B0----5:R-:W2:Y:S04]  /*8f00*/  LD.E R5, desc[UR44][R2.64] ;  /* 0x0000002c02057980 */ /* 0x021ea8000c101900 */
[----:B-1----:R-:W3:Y:S01]  /*8f10*/  LD.E R0, desc[UR44][R2.64+0x8] ;  /* 0x0000082c02007980 */ /* 0x002ee2000c101900 */
[----:B--2---:R-:W-:-:S05]  /*8f20*/  VIADD R5, R5, 0x1 ;  /* 0x0000000105057836 */ /* 0x004fca0000000000 */
[----:B------:R-:W-:-:S13]  /*8f30*/  ISETP.NE.AND P2, PT, R5, 0x2, PT ;  /* 0x000000020500780c */ /* 0x000fda0003f45270 */
[----:B------:R1:W5:Y:S04]  /*8f40*/  @P2 LD.E R11, desc[UR44][R2.64+0x4] ;  /* 0x0000042c020b2980 */ /* 0x000368000c101900 */
[----:B------:R-:W2:Y:S01]  /*8f50*/  @!P2 LD.E R4, desc[UR44][R2.64+0x4] ;  /* 0x0000042c0204a980 */ /* 0x000ea2000c101900 */
[----:B---3--:R-:W-:-:S03]  /*8f60*/  VIADD R9, R0, 0x1 ;  /* 0x0000000100097836 */ /* 0x008fc60000000000 */
[----:B------:R3:W-:Y:S04]  /*8f70*/  ST.E desc[UR44][R2.64], R5 ;  /* 0x0000000502007985 */ /* 0x0007e8000c10192c */
[----:B------:R1:W-:Y:S04]  /*8f80*/  ST.E desc[UR44][R2.64+0x8], R9 ;  /* 0x0000080902007985 */ /* 0x0003e8000c10192c */
[----:B------:R1:W-:Y:S01]  /*8f90*/  @!P2 ST.E desc[UR44][R2.64], RZ ;  /* 0x000000ff0200a985 */ /* 0x0003e2000c10192c */
[----:B--2---:R-:W-:-:S05]  /*8fa0*/  @!P2 LOP3.LUT R11, R4, 0x1, RZ, 0x3c, !PT ;  /* 0x00000001040ba812 */ /* 0x004fca00078e3cff */
[----:B------:R1:W-:Y:S04]  /*8fb0*/  @!P2 ST.E desc[UR44][R2.64+0x4], R11 ;  /* 0x0000040b0200a985 */ /* 0x0003e8000c10192c */
[----:B------:R-:W2:Y:S01]  /*8fc0*/  LDL R0, [R1+0x1c] ;  /* 0x00001c0001007983 */ /* 0x000ea20000100800 */
[----:B------:R-:W-:Y:S01]  /*8fd0*/  IMAD.MOV.U32 R7, RZ, RZ, R14 ;  /* 0x000000ffff077224 */ /* 0x000fe200078e000e */
[----:B------:R-:W-:Y:S05]  /*8fe0*/  YIELD ;  /* 0x0000000000007946 */ /* 0x000fea0003800000 */
[----:B------:R-:W-:Y:S01]  /*8ff0*/  BSSY B0, `(.L_x_2091) ;  /* 0x0000008000007945 */ /* 0x000fe20003800000 */
[----:B------:R-:W-:Y:S01]  /*9000*/  VIADD R14, R14, 0xffffffff ;  /* 0xffffffff0e0e7836 */ /* 0x000fe20000000000 */
[----:B------:R-:W-:Y:S01]  /*9010*/  ISETP.GT.AND P1, PT, R7, R182, PT ;  /* 0x000000b60700720c */ /* 0x000fe20003f24270 */
[----:B---3--:R-:W-:Y:S01]  /*9020*/  @!P2 IMAD.MOV.U32 R5, RZ, RZ, RZ ;  /* 0x000000ffff05a224 */ /* 0x008fe200078e00ff */
[----:B--2---:R-:W-:-:S04]  /*9030*/  LOP3.LUT R0, R0, 0x1, RZ, 0xfc, !PT ;  /* 0x0000000100007812 */ /* 0x004fc800078efcff */
[----:B------:R-:W-:-:S13]  /*9040*/  ISETP.NE.AND P3, PT, R0, 0x3, PT ;  /* 0x000000030000780c */ /* 0x000fda0003f65270 */
[----:B-1----:R-:W-:Y:S05]  /*9050*/  @!P3 BRA `(.L_x_2092) ;  /* 0x000000000004b947 */ /* 0x002fea0003800000 */
[----:B------:R-:W-:Y:S01]  /*9060*/  BPT.TRAP 0x1 ;  /* 0x000000040000795c */ /* 0x000fe20000300000 */
.L_x_2092:
[----:B------:R-:W-:Y:S05]  /*9070*/  BSYNC B0 ;  /* 0x0000000000007941 */ /* 0x000fea0003800000 */
.L_x_2091:
[----:B------:R-:W2:Y:S01]  /*9080*/  LDL.64 R6, [R1+0x8] ;  /* 0x0000080001067983 */ /* 0x000ea20000100a00 */
[----:B-----5:R-:W-:Y:S02]  /*9090*/  SHF.L.U32 R8, R11, 0x1f, RZ ;  /* 0x0000001f0b087819 */ /* 0x020fe400000006ff */
[----:B--2---:R-:W-:-:S05]  /*90a0*/  MOV R6, R6 ;  /* 0x0000000600067202 */ /* 0x004fca0000000f00 */
[----:B------:R-:W-:-:S04]  /*90b0*/  IMAD R5, R5, 0x8, R6 ;  /* 0x0000000805057824 */ /* 0x000fc800078e0206 */
[----:B------:R1:W2:Y:S01]  /*90c0*/  SYNCS.PHASECHK.TRANS64.TRYWAIT P2, [R5+URZ], R8 ;  /* 0x00000008050075a7 */ /* 0x0002a2000804017f */
[----:B------:R1:W5:Y:S04]  /*90d0*/  LD.E R0, desc[UR44][R2.64] ;  /* 0x0000002c02007980 */ /* 0x000368000c101900 */
[----:B------:R1:W5:Y:S01]  /*90e0*/  LD.E R4, desc[UR44][R2.64+0x4] ;  /* 0x0000042c02047980 */ /* 0x000362000c101900 */
[----:B------:R-:W-:Y:S04]  /*90f0*/  BSSY B0, `(.L_x_2093) ;  /* 0x0000003000007945 */ /* 0x000fe80003800000 */
[----:B------:R-:W-:Y:S05]  /*9100*/  @!P3 BRA `(.L_x_2094) ;  /* 0x000000000004b947 */ /* 0x000fea0003800000 */
[----:B------:R-:W-:Y:S01]  /*9110*/  BPT.TRAP 0x1 ;  /* 0x000000040000795c */ /* 0x000fe20000300000 */
.L_x_2094:
[----:B------:R-:W-:Y:S05]  /*9120*/  BSYNC B0 ;  /* 0x0000000000007941 */ /* 0x000fea0003800000 */
.L_x_2093:
[----:B------:R-:W-:Y:S04]  /*9130*/  BSSY B0, `(.L_x_2095) ;  /* 0x0000006000007945 */ /* 0x000fe80003800000 */
[----:B--2---:R-:W-:Y:S05]  /*9140*/  @P2 BRA `(.L_x_2096) ;  /* 0x0000000000102947 */ /* 0x004fea0003800000 */
[----:B-----5:R-:W-:Y:S01]  /*9150*/  IMAD R0, R0, 0x8, R6 ;  /* 0x0000000800007824 */ /* 0x020fe200078e0206 */
[----:B-1----:R-:W-:-:S04]  /*9160*/  SHF.L.U32 R5, R4, 0x1f, RZ ;  /* 0x0000001f04057819 */ /* 0x002fc800000006ff */
[----:B------:R-:W1:Y:S02]  /*9170*/  SYNCS.PHASECHK.TRANS64.TRYWAIT P2, [R0+URZ], R5 ;  /* 0x00000005000075a7 */ /* 0x000e64000804017f */
[----:B-1----:R-:W-:Y:S05]  /*9180*/  @!P2 BRA `(.L_x_2097) ;  /* 0x000002980078a947 */ /* 0x002fea0003800000 */
.L_x_2096:
[----:B------:R-:W-:Y:S05]  /*9190*/  BSYNC B0 ;  /* 0x0000000000007941 */ /* 0x000fea0003800000 */
.L_x_2095:
[----:B-1----:R-:W2:Y:S04]  /*91a0*/  LD.E R5, desc[UR44][R2.64] ;  /* 0x0000002c02057980 */ /* 0x002ea8000c101900 */
[----:B------:R-:W2:Y:S01]  /*91b0*/  LDL.64 R8, [R1+0xa0] ;  /* 0x0000a00001087983 */ /* 0x000ea20000100a00 */
[----:B------:R-:W-:Y:S05]  /*91c0*/  WARPSYNC.ALL ;  /* 0x0000000000007948 */ /* 0x000fea0003800000 */
[----:B------:R-:W3:Y:S04]  /*91d0*/  LDL.64 R16, [R1+0x98] ;  /* 0x0000980001107983 */ /* 0x000ee80000100a00 */
[----:B------:R-:W4:Y:S04]  /*91e0*/  LDL.64 R6, [R1+0x98] ;  /* 0x0000980001067983 */ /* 0x000f280000100a00 */
[----:B------:R-:W4:Y:S01]  /*91f0*/  LDL.64 R10, [R1+0x98] ;  /* 0x00009800010a7983 */ /* 0x000f220000100a00 */
[----:B--2--5:R-:W-:-:S03]  /*9200*/  IMAD R4, R5, 0x300, R8 ;  /* 0x0000030005047824 */ /* 0x024fc600078e0208 */
[----:B------:R-:W2:Y:S01]  /*9210*/  LDL.64 R12, [R1+0x98] ;  /* 0x00009800010c7983 */ /* 0x000ea20000100a00 */
[----:B------:R-:W-:Y:S01]  /*9220*/  IMAD.MOV.U32 R5, RZ, RZ, R9 ;  /* 0x000000ffff057224 */ /* 0x000fe200078e0009 */
[C---:B------:R-:W-:Y:S01]  /*9230*/  R2UR UR6, R4.reuse ;  /* 0x00000000040672ca */ /* 0x040fe200000e0000 */
[----:B------:R-:W-:Y:S01]  /*9240*/  WARPGROUP.ARRIVE ;  /* 0x00000000000079c5 */ /* 0x000fe20000000000 */
[----:B------:R-:W2:Y:S02]  /*9250*/  LDL R15, [R1+0x54] ;  /* 0x00005400010f7983 */ /* 0x000ea40000100800 */
[----:B------:R-:W-:Y:S01]  /*9260*/  R2UR UR7, R5 ;  /* 0x00000000050772ca */ /* 0x000fe200000e0000 */
[----:B------:R-:W-:Y:S02]  /*9270*/  VIADD R8, R4, 0x2 ;  /* 0x0000000204087836 */ /* 0x000fe40000000000 */
[----:B------:R-:W-:Y:S01]  /*9280*/  IMAD.MOV.U32 R183, RZ, RZ, 0x1 ;  /* 0x00000001ffb77424 */ /* 0x000fe200078e00ff */
[----:B------:R1:W-:Y:S04]  /*9290*/  STL [R1+0x80], RZ ;  /* 0x000080ff01007387 */ /* 0x0003e80000100800 */
[----:B------:R1:W-:Y:S04]  /*92a0*/  STL [R1+0x80], R183 ;  /* 0x000080b701007387 */ /* 0x0003e80000100800 */
[----:B------:R1:W-:Y:S04]  /*92b0*/  STL [R1+0x80], R183 ;  /* 0x000080b701007387 */ /* 0x0003e80000100800 */
[----:B------:R1:W-:Y:S04]  /*92c0*/  STL [R1+0x80], R183 ;  /* 0x000080b701007387 */ /* 0x0003e80000100800 */
[----:B------:R1:W-:Y:S01]  /*92d0*/  STL [R1+0x80], R183 ;  /* 0x000080b701007387 */ /* 0x0003e20000100800 */
[----:B---3--:R-:W-:-:S02]  /*92e0*/  R2UR UR4, R16 ;  /* 0x00000000100472ca */ /* 0x008fc400000e0000 */
[----:B------:R-:W-:-:S13]  /*92f0*/  R2UR UR5, R17 ;  /* 0x00000000110572ca */ /* 0x000fda00000e0000 */
[----:B------:R-:W-:Y:S01]  /*9300*/  HGMMA.64x96x16.F32 R24, gdesc[UR4], RZ, !UPT, gsb0 ;  /* 0x01600000041879f0 */ /* 0x000fe2000c0008ff */
[----:B----4-:R-:W-:Y:S01]  /*9310*/  VIADD R6, R6, 0x2 ;  /* 0x0000000206067836 */ /* 0x010fe20000000000 */
[----:B------:R-:W-:Y:S02]  /*9320*/  R2UR UR6, R8 ;  /* 0x00000000080672ca */ /* 0x000fe400000e0000 */
[----:B------:R-:W-:Y:S02]  /*9330*/  R2UR UR7, R9 ;  /* 0x00000000090772ca */ /* 0x000fe400000e0000 */
[----:B------:R-:W-:Y:S02]  /*9340*/  R2UR UR4, R6 ;  /* 0x00000000060472ca */ /* 0x000fe400000e0000 */
[----:B------:R-:W-:Y:S01]  /*9350*/  R2UR UR5, R7 ;  /* 0x00000000070572ca */ /* 0x000fe200000e0000 */
[----:B------:R-:W-:Y:S02]  /*9360*/  VIADD R10, R10, 0x4 ;  /* 0x000000040a0a7836 */ /* 0x000fe40000000000 */
[----:B------:R-:W-:-:S02]  /*9370*/  VIADD R6, R4, 0x4 ;  /* 0x0000000404067836 */ /* 0x000fc40000000000 */
[----:B------:R-:W-:Y:S01]  /*9380*/  IMAD.MOV.U32 R7, RZ, RZ, R9 ;  /* 0x000000ffff077224 */ /* 0x000fe200078e0009 */
[----:B------:R-:W-:Y:S02]  /*9390*/  WARPGROUP.DEPBAR.LE gsb0, 0x0 ;  /* 0x00008000000079c5 */ /* 0x000fe40000010000 */
[----:B------:R1:W5:Y:S04]  /*93a0*/  LD.E R0, desc[UR44][R2.64] ;  /* 0x0000002c02007980 */ /* 0x000368000c101900 */
[----:B------:R1:W5:Y:S01]  /*93b0*/  LD.E R5, desc[UR44][R2.64+0x4] ;  /* 0x0000042c02057980 */ /* 0x000362000c101900 */
[----:B------:R-:W-:-:S06]  /*93c0*/  WARPGROUP.ARRIVE ;  /* 0x00000000000079c5 */ /* 0x000fcc0000000000 */
[----:B------:R-:W-:Y:S01]  /*93d0*/  HGMMA.64x96x16.F32 R24, gdesc[UR4], R24, gsb0 ;  /* 0x01600000041879f0 */ /* 0x000fe20008000818 */
[----:B------:R-:W-:Y:S02]  /*93e0*/  R2UR UR6, R6 ;  /* 0x00000000060672ca */ /* 0x000fe400000e0000 */
[----:B------:R-:W-:Y:S02]  /*93f0*/  R2UR UR7, R7 ;  /* 0x00000000070772ca */ /* 0x000fe400000e0000 */
[----:B------:R-:W-:Y:S02]  /*9400*/  R2UR UR4, R10 ;  /* 0x000000000a0472ca */ /* 0x000fe400000e0000 */
[----:B------:R-:W-:Y:S01]  /*9410*/  R2UR UR5, R11 ;  /* 0x000000000b0572ca */ /* 0x000fe200000e0000 */
[----:B------:R-:W-:Y:S02]  /*9420*/  VIADD R6, R4, 0x6 ;  /* 0x0000000604067836 */ /* 0x000fe40000000000 */
[----:B--2---:R-:W-:-:S02]  /*9430*/  VIADD R12, R12, 0x6 ;  /* 0x000000060c0c7836 */ /* 0x004fc40000000000 */
[----:B------:R-:W-:Y:S01]  /*9440*/  IMAD.MOV.U32 R7, RZ, RZ, R9 ;  /* 0x000000ffff077224 */ /* 0x000fe200078e0009 */
[----:B------:R-:W-:Y:S02]  /*9450*/  WARPGROUP.DEPBAR.LE gsb0, 0x0 ;  /* 0x00008000000079c5 */ /* 0x000fe40000010000 */
[----:B------:R-:W-:-:S06]  /*9460*/  WARPGROUP.ARRIVE ;  /* 0x00000000000079c5 */ /* 0x000fcc0000000000 */
[----:B------:R-:W-:Y:S01]  /*9470*/  HGMMA.64x96x16.F32 R24, gdesc[UR4], R24, gsb0 ;  /* 0x01600000041879f0 */ /* 0x000fe20008000818 */
[----:B------:R-:W-:Y:S02]  /*9480*/  R2UR UR6, R6 ;  /* 0x00000000060672ca */ /* 0x000fe400000e0000 */
[----:B------:R-:W-:Y:S02]  /*9490*/  R2UR UR7, R7 ;  /* 0x00000000070772ca */ /* 0x000fe400000e0000 */
[----:B------:R-:W-:Y:S02]  /*94a0*/  R2UR UR4, R12 ;  /* 0x000000000c0472ca */ /* 0x000fe400000e0000 */
[----:B------:R-:W-:Y:S02]  /*94b0*/  R2UR UR5, R13 ;  /* 0x000000000d0572ca */ /* 0x000fe400000e0000 */
[----:B------:R-:W-:-:S04]  /*94c0*/  LOP3.LUT R15, R15, 0x1, RZ, 0xfc, !PT ;  /* 0x000000010f0f7812 */ /* 0x000fc800078efcff */
[----:B------:R-:W-:Y:S01]  /*94d0*/  ISETP.NE.AND P3, PT, R15, 0x3, PT ;  /* 0x000000030f00780c */ /* 0x000fe20003f65270 */
[----:B------:R-:W-:Y:S02]  /*94e0*/  WARPGROUP.DEPBAR.LE gsb0, 0x0 ;  /* 0x00008000000079c5 */ /* 0x000fe40000010000 */
[----:B------:R-:W-:-:S06]  /*94f0*/  WARPGROUP.ARRIVE ;  /* 0x00000000000079c5 */ /* 0x000fcc0000000000 */
[----:B------:R-:W-:Y:S01]  /*9500*/  HGMMA.64x96x16.F32 R24, gdesc[UR4], R24, gsb0 ;  /* 0x01600000041879f0 */ /* 0x000fe20008000818 */
[----:B------:R-:W-:Y:S02]  /*9510*/  BSSY B0, `(.L_x_2098) ;  /* 0x0000004000007945 */ /* 0x000fe40003800000 */
[----:B------:R-:W-:Y:S02]  /*9520*/  WARPGROUP.DEPBAR.LE gsb0, 0x0 ;  /* 0x00008000000079c5 */ /* 0x000fe40000010000 */
[----:B-1----:R-:W-:Y:S05]  /*9530*/  @!P3 BRA `(.L_x_2099) ;  /* 0x000000000004b947 */ /* 0x002fea0003800000 */
[----:B------:R-:W-:Y:S01]  /*9540*/  BPT.TRAP 0x1 ;  /* 0x000000040000795c */ /* 0x000fe20000300000 */
.L_x_2099:
[----:B------:R-:W-:Y:S05]  /*9550*/  BSYNC B0 ;  /* 0x0000000000007941 */ /* 0x000fea0003800000 */
.L_x_2098:
        /* <DEDUP_REMOVED lines=10> */
.L_x_2101:
[----:B------:R-:W-:Y:S05]  /*9600*/  BSYNC B0 ;  /* 0x0000000000007941 */ /* 0x000fea0003800000 */
.L_x_2100:
[----:B------:R-:W-:Y:S04]  /*9610*/  BSSY B0, `(.L_x_2102) ;  /* 0x0000006000007945 */ /* 0x000fe80003800000 */
[----:B--2---:R-:W-:Y:S05]  /*9620*/  @P2 BRA `(.L_x_2103) ;  /* 0x0000000000102947 */ /* 0x004fea0003800000 */
[----:B-----5:R-:W-:Y:S01]  /*9630*/  IMAD R4, R4, 0x8, R7 ;  /* 0x0000000804047824 */ /* 0x020fe200078e0207 */
[----:B------:R-:W-:-:S04]  /*9640*/  SHF.L.U32 R5, R5, 0x1f, RZ ;  /* 0x0000001f05057819 */ /* 0x000fc800000006ff */
[----:B------:R-:W2:Y:S02]  /*9650*/  SYNCS.PHASECHK.TRANS64.TRYWAIT P2, [R4+URZ], R5 ;  /* 0x00000005040075a7 */ /* 0x000ea4000804017f */
[----:B--2---:R-:W-:Y:S05]  /*9660*/  @!P2 BRA `(.L_x_2104) ;  /* 0x000002940054a947 */ /* 0x004fea0003800000 */
.L_x_2103:
[----:B------:R-:W-:Y:S05]  /*9670*/  BSYNC B0 ;  /* 0x0000000000007941 */ /* 0x000fea0003800000 */
.L_x_2102:
[----:B------:R-:W3:Y:S04]  /*9680*/  LD.E R15, desc[UR44][R2.64] ;  /* 0x0000002c020f7980 */ /* 0x000ee8000c101900 */
[----:B------:R-:W3:Y:S04]  /*9690*/  LDL.64 R6, [R1+0x118] ;  /* 0x0001180001067983 */ /* 0x000ee80000100a00 */
[----:B-1----:R-:W4:Y:S04]  /*96a0*/  LDL R0, [R1+0x90] ;  /* 0x0000900001007983 */ /* 0x002f280000100800 */
[----:B--2--5:R-:W2:Y:S04]  /*96b0*/  LDL.64 R4, [R1+0x110] ;  /* 0x0001100001047983 */ /* 0x024ea80000100a00 */
[----:B------:R-:W2:Y:S04]  /*96c0*/  LDL.64 R8, [R1+0x110] ;  /* 0x0001100001087983 */ /* 0x000ea80000100a00 */
[----:B------:R-:W2:Y:S04]  /*96d0*/  LDL.64 R10, [R1+0x110] ;  /* 0x00011000010a7983 */ /* 0x000ea80000100a00 */
[----:B------:R-:W2:Y:S01]  /*96e0*/  LDL.64 R12, [R1+0x110] ;  /* 0x00011000010c7983 */ /* 0x000ea20000100a00 */
[----:B------:R-:W-:Y:S05]  /*96f0*/  WARPSYNC.ALL ;  /* 0x0000000000007948 */ /* 0x000fea0003800000 */
[----:B------:R-:W-:Y:S01]  /*9700*/  WARPGROUP.ARRIVE ;  /* 0x00000000000079c5 */ /* 0x000fe20000000000 */
[----:B------:R-:W2:Y:S04]  /*9710*/  LDL.64 R16, [R1+0x110] ;  /* 0x0001100001107983 */ /* 0x000ea80000100a00 */
        /* <DEDUP_REMOVED lines=9> */
[----:B---3--:R-:W-:Y:S01]  /*97b0*/  IMAD R6, R15, 0xc00, R6 ;  /* 0x00000c000f067824 */ /* 0x008fe200078e0206 */
[----:B----4-:R-:W-:-:S04]  /*97c0*/  ISETP.NE.U32.AND P2, PT, R0, RZ, PT ;  /* 0x000000ff0000720c */ /* 0x010fc80003f45070 */
[----:B------:R-:W-:Y:S02]  /*97d0*/  R2UR UR6, R6 ;  /* 0x00000000060672ca */ /* 0x000fe400000e0000 */
[----:B------:R-:W-:Y:S02]  /*97e0*/  R2UR UR7, R7 ;  /* 0x00000000070772ca */ /* 0x000fe400000e0000 */
[----:B--2---:R-:W-:Y:S02]  /*97f0*/  R2UR UR4, R4 ;  /* 0x00000000040472ca */ /* 0x004fe400000e0000 */
[----:B------:R-:W-:-:S03]  /*9800*/  R2UR UR5, R5 ;  /* 0x00000000050572ca */ /* 0x000fc600000e0000 */
[----:B------:R-:W-:-:S10]  /*9810*/  VOTEU.ANY UP0, P2 ;  /* 0x00000000003f7886 */ /* 0x000fd40001000100 */
[----:B------:R-:W-:Y:S01]  /*9820*/  HGMMA.64x96x16.F32 R24, gdesc[UR4], R24, UP0, gsb0 ;  /* 0x01600000041879f0 */ /* 0x000fe2000b800818 */
[----:B------:R-:W-:Y:S02]  /*9830*/  VIADD R8, R8, 0x2 ;  /* 0x0000000208087836 */ /* 0x000fe40000000000 */
        /* <DEDUP_REMOVED lines=126> */
[----:B------:R-:W-:Y:S01]  /*a020*/  R2UR UR5, R17 ;  /* 0x00000000110572ca */ /* 0x000fe200000e0000 */
[----:B--2---:R-:W-:Y:S01]  /*a030*/  VIADD R8, R8, 0xc02 ;  /* 0x00000c0208087836 */ /* 0x004fe20000000000 */
[----:B------:R-:W-:Y:S02]  /*a040*/  WARPGROUP.DEPBAR.LE gsb0, 0x0 ;  /* 0x00008000000079c5 */ /* 0x000fe40000010000 */
[----:B------:R-:W-:-:S09]  /*a050*/  WARPGROUP.ARRIVE ;  /* 0x00000000000079c5 */ /* 0x000fd20000000000 */
[----:B------:R-:W-:Y:S01]  /*a060*/  HGMMA.64x96x16.F32 R24, gdesc[UR4], R24, gsb0 ;  /* 0x01600000041879f0 */ /* 0x000fe20008000818 */
[----:B------:R-:W-:Y:S02]  /*a070*/  VIADD R4, R6, 0x902 ;  /* 0x0000090206047836 */ /* 0x000fe40000000000 */
[----:B------:R-:W-:Y:S01]  /*a080*/  IMAD.MOV.U32 R5, RZ, RZ, R7 ;  /* 0x000000ffff057224 */ /* 0x000fe200078e0007 */
[----:B------:R-:W-:Y:S02]  /*a090*/  R2UR UR4, R8 ;  /* 0x00000000080472ca */ /* 0x000fe400000e0000 */
[----:B------:R-:W-:Y:S02]  /*a0a0*/  R2UR UR6, R4 ;  /* 0x00000000040672ca */ /* 0x000fe400000e0000 */
[----:B------:R-:W-:Y:S02]  /*a0b0*/  R2UR UR7, R5 ;  /* 0x00000000050772ca */ /* 0x000fe400000e0000 */
[----:B------:R-:W-:Y:S01]  /*a0c0*/  R2UR UR5, R9 ;  /* 0x00000000090572ca */ /* 0x000fe200000e0000 */
[----:B---3--:R-:W-:-:S02]  /*a0d0*/  VIADD R10, R10, 0xc04 ;  /* 0x00000c040a0a7836 */ /* 0x008fc40000000000 */
[----:B------:R-:W-:Y:S01]  /*a0e0*/  VIADD R4, R6, 0x904 ;  /* 0x0000090406047836 */ /* 0x000fe20000000000 */
[----:B------:R-:W-:Y:S02]  /*a0f0*/  WARPGROUP.DEPBAR.LE gsb0, 0x0 ;  /* 0x00008000000079c5 */ /* 0x000fe40000010000 */
[----:B------:R-:W-:-:S07]  /*a100*/  WARPGROUP.ARRIVE ;  /* 0x00000000000079c5 */ /* 0x000fce0000000000 */
[----:B------:R-:W-:Y:S01]  /*a110*/  HGMMA.64x96x16.F32 R24, gdesc[UR4], R24, gsb0 ;  /* 0x01600000041879f0 */ /* 0x000fe20008000818 */
[----:B------:R-:W-:Y:S01]  /*a120*/  IMAD.MOV.U32 R5, RZ, RZ, R7 ;  /* 0x000000ffff057224 */ /* 0x000fe200078e0007 */
[----:B------:R-:W-:Y:S02]  /*a130*/  R2UR UR6, R4 ;  /* 0x00000000040672ca */ /* 0x000fe400000e0000 */
[----:B------:R-:W-:Y:S02]  /*a140*/  R2UR UR4, R10 ;  /* 0x000000000a0472ca */ /* 0x000fe400000e0000 */
[----:B------:R-:W-:Y:S02]  /*a150*/  R2UR UR7, R5 ;  /* 0x00000000050772ca */ /* 0x000fe400000e0000 */
[----:B------:R-:W-:Y:S01]  /*a160*/  R2UR UR5, R11 ;  /* 0x000000000b0572ca */ /* 0x000fe200000e0000 */
[----:B----4-:R-:W-:Y:S02]  /*a170*/  VIADD R12, R12, 0xc06 ;  /* 0x00000c060c0c7836 */ /* 0x010fe40000000000 */
[----:B------:R-:W-:-:S02]  /*a180*/  VIADD R4, R6, 0x906 ;  /* 0x0000090606047836 */ /* 0x000fc40000000000 */
[----:B------:R-:W-:Y:S01]  /*a190*/  IMAD.MOV.U32 R5, RZ, RZ, R7 ;  /* 0x000000ffff057224 */ /* 0x000fe200078e0007 */
[----:B------:R-:W-:Y:S02]  /*a1a0*/  WARPGROUP.DEPBAR.LE gsb0, 0x0 ;  /* 0x00008000000079c5 */ /* 0x000fe40000010000 */
[----:B------:R-:W-:-:S06]  /*a1b0*/  WARPGROUP.ARRIVE ;  /* 0x00000000000079c5 */ /* 0x000fcc0000000000 */
[----:B------:R-:W-:Y:S01]  /*a1c0*/  HGMMA.64x96x16.F32 R24, gdesc[UR4], R24, gsb0 ;  /* 0x01600000041879f0 */ /* 0x000fe20008000818 */
[----:B------:R-:W-:Y:S02]  /*a1d0*/  R2UR UR4, R12 ;  /* 0x000000000c0472ca */ /* 0x000fe400000e0000 */
[----:B------:R-:W-:Y:S02]  /*a1e0*/  R2UR UR5, R13 ;  /* 0x000000000d0572ca */ /* 0x000fe400000e0000 */
[----:B------:R-:W-:Y:S02]  /*a1f0*/  R2UR UR6, R4 ;  /* 0x00000000040672ca */ /* 0x000fe400000e0000 */
[----:B------:R-:W-:Y:S01]  /*a200*/  R2UR UR7, R5 ;  /* 0x00000000050772ca */ /* 0x000fe200000e0000 */
[----:B------:R-:W-:Y:S04]  /*a210*/  STL [R1+0x90], R183 ;  /* 0x000090b701007387 */ /* 0x000fe80000100800 */
[----:B------:R-:W-:Y:S01]  /*a220*/  STL [R1+0x90], R183 ;  /* 0x000090b701007387 */ /* 0x000fe20000100800 */
[----:B------:R-:W-:-:S02]  /*a230*/  WARPGROUP.DEPBAR.LE gsb0, 0x0 ;  /* 0x00008000000079c5 */ /* 0x000fc40000010000 */
[----:B------:R-:W-:Y:S01]  /*a240*/  WARPGROUP.ARRIVE ;  /* 0x00000000000079c5 */ /* 0x000fe20000000000 */
[----:B------:R-:W2:Y:S05]  /*a250*/  @!P0 LDL.64 R4, [R1+0x30] ;  /* 0x0000300001048983 */ /* 0x000eaa0000100a00 */
[----:B------:R-:W-:Y:S01]  /*a260*/  HGMMA.64x96x16.F32 R24, gdesc[UR4], R24, gsb0 ;  /* 0x01600000041879f0 */ /* 0x000fe20008000818 */
        /* <DEDUP_REMOVED lines=16> */
[----:B------:R-:W3:Y:S01]  /*a370*/  @!P0 LD.E R0, desc[UR44][R2.64] ;  /* 0x0000002c02008980 */ /* 0x000ee2000c101900 */
[----:B--2---:R-:W-:-:S05]  /*a380*/  @!P0 MOV R5, R4 ;  /* 0x0000000400058202 */ /* 0x004fca0000000f00 */
[----:B---3--:R-:W-:-:S05]  /*a390*/  @!P0 IMAD R0, R0, 0x8, R5 ;  /* 0x0000000800008824 */ /* 0x008fca00078e0205 */
[----:B------:R-:W-:-:S04]  /*a3a0*/  @!P0 PRMT R0, RZ, 0x654, R0 ;  /* 0x00000654ff008816 */ /* 0x000fc80000000000 */
[----:B------:R2:W-:Y:S01]  /*a3b0*/  @!P0 SYNCS.ARRIVE.TRANS64.RED.A1T0 RZ, [R0+URZ], RZ ;  /* 0x000000ff00ff89a7 */ /* 0x0005e2000810043f */
[----:B------:R-:W2:Y:S04]  /*a3c0*/  LDL.64 R4, [R1+0x220] ;  /* 0x0002200001047983 */ /* 0x000ea80000100a00 */
[----:B------:R-:W3:Y:S04]  /*a3d0*/  LDL R174, [R1+0x240] ;  /* 0x0002400001ae7983 */ /* 0x000ee80000100800 */
[----:B------:R-:W4:Y:S04]  /*a3e0*/  LDL.64 R154, [R1+0x440] ;  /* 0x00044000019a7983 */ /* 0x000f280000100a00 */
        /* <DEDUP_REMOVED lines=58> */
[----:B------:R-:W4:Y:S01]  /*a790*/  LDL.64 R76, [R1+0x418] ;  /* 0x00041800014c7983 */ /* 0x000f220000100a00 */
[----:B--2---:R-:W-:-:S04]  /*a7a0*/  FMNMX.FTZ R0, R24, R4, !PT ;  /* 0x0000000418007209 */ /* 0x004fc80007810000 */
        /* <DEDUP_REMOVED lines=42> */
[----:B------:R-:W2:Y:S01]  /*aa50*/  SHFL.BFLY PT, R9, R6, 0x2, 0x1f ;  /* 0x0c401f0006097f89 */ /* 0x000ea200000e0000 */
[----:B------:R-:W-:-:S04]  /*aa60*/  FMNMX.FTZ R7, R63, R0, !PT ;  /* 0x000000003f077209 */ /* 0x000fc80007810000 */
[----:B------:R-:W-:-:S04]  /*aa70*/  FMNMX.FTZ R0, R66, R7, !PT ;  /* 0x0000000742007209 */ /* 0x000fc80007810000 */
[----:B------:R-:W-:-:S04]  /*aa80*/  FMNMX.FTZ R7, R67, R0, !PT ;  /* 0x0000000043077209 */ /* 0x000fc80007810000 */
[----:B------:R-:W-:-:S04]  /*aa90*/  FMNMX.FTZ R0, R70, R7, !PT ;  /* 0x0000000746007209 */ /* 0x000fc80007810000 */
[----:B------:R-:W-:-:S05]  /*aaa0*/  FMNMX.FTZ R7, R71, R0, !PT ;  /* 0x0000000047077209 */ /* 0x000fca0007810000 */
[----:B------:R0:W-:Y:S01]  /*aab0*/  STL.64 [R1+0x220], R6 ;  /* 0x0002200601007387 */ /* 0x0001e20000100a00 */
[----:B--2---:R-:W-:-:S03]  /*aac0*/  FMNMX.FTZ R0, R6, R9, !PT ;  /* 0x0000000906007209 */ /* 0x004fc60007810000 */
[----:B------:R-:W2:Y:S04]  /*aad0*/  LDL R153, [R1+0x224] ;  /* 0x0002240001997983 */ /* 0x000ea80000100800 */
[----:B------:R-:W1:Y:S04]  /*aae0*/  SHFL.BFLY PT, R9, R0, 0x1, 0x1f ;  /* 0x0c201f0000097f89 */ /* 0x000e6800000e0000 */
[----:B0-----:R-:W4:Y:S01]  /*aaf0*/  LDL.64 R6, [R1+0x290] ;  /* 0x0002900001067983 */ /* 0x001f220000100a00 */
[----:B-1----:R-:W-:-:S03]  /*ab00*/  FMNMX.FTZ R10, R0, R9, !PT ;  /* 0x00000009000a7209 */ /* 0x002fc60007810000 */
[----:B------:R-:W4:Y:S04]  /*ab10*/  LDL.64 R8, [R1+0x280] ;  /* 0x0002800001087983 */ /* 0x000f280000100a00 */
[----:B------:R0:W-:Y:S04]  /*ab20*/  STL [R1+0x220], R10 ;  /* 0x0002200a01007387 */ /* 0x0001e80000100800 */
[----:B------:R-:W3:Y:S04]  /*ab30*/  LDL R159, [R1+0x220] ;  /* 0x00022000019f7983 */ /* 0x000ee80000100800 */
[----:B0-----:R-:W4:Y:S01]  /*ab40*/  LDL.64 R10, [R1+0x2e0] ;  /* 0x0002e000010a7983 */ /* 0x001f220000100a00 */
[----:B------:R0:W-:Y:S06]  /*ab50*/  BAR.SYNC.DEFER_BLOCKING R237, 0x100 ;  /* 0x000400ed0000751d */ /* 0x0001ec0000010000 */
[----:B--2---:R-:W1:Y:S02]  /*ab60*/  SHFL.BFLY PT, R0, R153, 0x2, 0x1f ;  /* 0x0c401f0099007f89 */ /* 0x004e6400000e0000 */
[----:B-1----:R-:W-:-:S05]  /*ab70*/  FMNMX.FTZ R0, R0, R153, !PT ;  /* 0x0000009900007209 */ /* 0x002fca0007810000 */
[----:B------:R-:W1:Y:S01]  /*ab80*/  SHFL.BFLY PT, R75, R0, 0x1, 0x1f ;  /* 0x0c201f00004b7f89 */ /* 0x000e6200000e0000 */
[----:B---3--:R-:W-:-:S04]  /*ab90*/  FADD.FTZ R15, R4, -R159 ;  /* 0x8000009f040f7221 */ /* 0x008fc80000010000 */
[----:B------:R-:W-:-:S04]  /*aba0*/  FMUL.FTZ R15, R15, R174 ;  /* 0x000000ae0f0f7220 */ /* 0x000fc80000410000 */
[----:B------:R-:W4:Y:S01]  /*abb0*/  MUFU.EX2 R158, R15 ;  /* 0x0000000f009e7308 */ /* 0x000f220000000800 */
[----:B------:R-:W-:Y:S01]  /*abc0*/  FMUL.FTZ R159, R174, R159 ;  /* 0x0000009fae9f7220 */ /* 0x000fe20000410000 */
[----:B-1----:R-:W-:-:S03]  /*abd0*/  FMNMX.FTZ R75, R0, R75, !PT ;  /* 0x0000004b004b7209 */ /* 0x002fc60007810000 */
[-CC-:B------:R-:W-:Y:S01]  /*abe0*/  FFMA.FTZ R73, R24, R174.reuse, -R159.reuse ;  /* 0x000000ae18497223 */ /* 0x180fe2000001089f */
[----:B------:R-:W-:Y:S01]  /*abf0*/  FFMA.FTZ R152, R25, R174, -R159 ;  /* 0x000000ae19987223 */ /* 0x000fe2000001089f */
[----:B------:R-:W-:Y:S02]  /*ac00*/  FADD.FTZ R153, R5, -R75 ;  /* 0x8000004b05997221 */ /* 0x000fe40000010000 */
[----:B------:R-:W2:Y:S01]  /*ac10*/  LDL.64 R4, [R1+0x438] ;  /* 0x0004380001047983 */ /* 0x000ea20000100a00 */
[C---:B----4-:R-:W-:Y:S01]  /*ac20*/  FMUL.FTZ R25, R158.reuse, R155 ;  /* 0x0000009b9e197220 */ /* 0x050fe20000410000 */
[----:B------:R-:W-:Y:S01]  /*ac30*/  FMUL.FTZ R24, R158, R154 ;  /* 0x0000009a9e187220 */ /* 0x000fe20000410000 */
[-CC-:B------:R-:W-:Y:S01]  /*ac40*/  FFMA.FTZ R32, R32, R174.reuse, -R159.reuse ;  /* 0x000000ae20207223 */ /* 0x180fe2000001089f */
[-CC-:B------:R-:W-:Y:S01]  /*ac50*/  FFMA.FTZ R33, R33, R174.reuse, -R159.reuse ;  /* 0x000000ae21217223 */ /* 0x180fe2000001089f */
[----:B------:R-:W-:Y:S01]  /*ac60*/  FMUL.FTZ R160, R174, R153 ;  /* 0x00000099aea07220 */ /* 0x000fe20000410000 */
[----:B------:R-:W-:Y:S01]  /*ac70*/  FFMA.FTZ R153, R44, R174, -R159 ;  /* 0x000000ae2c997223 */ /* 0x000fe2000001089f */
[----:B------:R1:W-:Y:S01]  /*ac80*/  STL.64 [R1+0x440], R24 ;  /* 0x0004401801007387 */ /* 0x0003e20000100a00 */
[----:B------:R-:W-:-:S02]  /*ac90*/  FMUL.FTZ R44, R158, R8 ;  /* 0x000000089e2c7220 */ /* 0x000fc40000410000 */
[----:B------:R3:W-:Y:S01]  /*aca0*/  MUFU.EX2 R8, R32 ;  /* 0x0000002000087308 */ /* 0x0007e20000000800 */
[C---:B-1----:R-:W-:Y:S01]  /*acb0*/  FMUL.FTZ R25, R158.reuse, R7 ;  /* 0x000000079e197220 */ /* 0x042fe20000410000 */
[----:B---3--:R-:W-:-:S06]  /*acc0*/  FMUL.FTZ R32, R158, R12 ;  /* 0x0000000c9e207220 */ /* 0x008fcc0000410000 */
[----:B------:R1:W-:Y:S02]  /*acd0*/  MUFU.EX2 R7, R33 ;  /* 0x0000002100077308 */ /* 0x0003e40000000800 */
[C---:B-1----:R-:W-:Y:S02]  /*ace0*/  FMUL.FTZ R33, R158.reuse, R13 ;  /* 0x0000000d9e217220 */ /* 0x042fe40000410000 */
[----:B------:R-:W3:Y:S04]  /*acf0*/  LDL.64 R12, [R1+0x230] ;  /* 0x00023000010c7983 */ /* 0x000ee80000100a00 */
[----:B------:R-:W1:Y:S01]  /*ad00*/  MUFU.EX2 R160, R160 ;  /* 0x000000a000a07308 */ /* 0x000e620000000800 */
[C---:B------:R-:W-:Y:S01]  /*ad10*/  FMUL.FTZ R201, R158.reuse, R201 ;  /* 0x000000c99ec97220 */ /* 0x040fe20000410000 */
        /* <DEDUP_REMOVED lines=8> */
[----:B------:R-:W-:Y:S01]  /*ada0*/  FMUL.FTZ R130, R158, R130 ;  /* 0x000000829e827220 */ /* 0x000fe20000410000 */
[----:B------:R-:W-:Y:S01]  /*adb0*/  STL.64 [R1+0x260], R200 ;  /* 0x000260c801007387 */ /* 0x000fe20000100a00 */
[C---:B-1----:R-:W-:Y:S01]  /*adc0*/  FMUL.FTZ R133, R160.reuse, R133 ;  /* 0x00000085a0857220 */ /* 0x042fe20000410000 */
        /* <DEDUP_REMOVED lines=27> */
[----:B------:R-:W-:Y:S04]  /*af80*/  STL.64 [R1+0x270], R198 ;  /* 0x000270c601007387 */ /* 0x000fe80000100a00 */
        /* <DEDUP_REMOVED lines=10> */
[----:B------:R1:W-:Y:S04]  /*b030*/  STL.64 [R1+0x308], R118 ;  /* 0x0003087601007387 */ /* 0x0003e80000100a00 */
[----:B------:R-:W-:Y:S04]  /*b040*/  STL.64 [R1+0x318], R100 ;  /* 0x0003186401007387 */ /* 0x000fe80000100a00 */
[----:B------:R-:W-:Y:S04]  /*b050*/  STL.64 [R1+0x328], R102 ;  /* 0x0003286601007387 */ /* 0x000fe80000100a00 */
[----:B------:R-:W-:Y:S04]  /*b060*/  STL.64 [R1+0x378], R98 ;  /* 0x0003786201007387 */ /* 0x000fe80000100a00 */
[----:B------:R4:W-:Y:S04]  /*b070*/  STL.64 [R1+0x388], R96 ;  /* 0x0003886001007387 */ /* 0x0009e80000100a00 */
[----:B------:R-:W-:Y:S04]  /*b080*/  STL.64 [R1+0x3d8], R84 ;  /* 0x0003d85401007387 */ /* 0x000fe80000100a00 */
[----:B------:R-:W-:Y:S04]  /*b090*/  STL.64 [R1+0x3e8], R86 ;  /* 0x0003e85601007387 */ /* 0x000fe80000100a00 */
[----:B-1----:R-:W3:Y:S04]  /*b0a0*/  LDL R119, [R1+0x260] ;  /* 0x0002600001777983 */ /* 0x002ee80000100800 */
[----:B------:R-:W3:Y:S04]  /*b0b0*/  LDL R121, [R1+0x264] ;  /* 0x0002640001797983 */ /* 0x000ee80000100800 */
[----:B------:R-:W3:Y:S04]  /*b0c0*/  LDL R123, [R1+0x268] ;  /* 0x00026800017b7983 */ /* 0x000ee80000100800 */
[----:B------:R-:W3:Y:S04]  /*b0d0*/  LDL R125, [R1+0x26c] ;  /* 0x00026c00017d7983 */ /* 0x000ee80000100800 */
[----:B------:R-:W3:Y:S04]  /*b0e0*/  LDL R127, [R1+0x270] ;  /* 0x00027000017f7983 */ /* 0x000ee80000100800 */
[----:B------:R-:W3:Y:S04]  /*b0f0*/  LDL R129, [R1+0x274] ;  /* 0x0002740001817983 */ /* 0x000ee80000100800 */
[----:B------:R-:W3:Y:S04]  /*b100*/  LDL R131, [R1+0x278] ;  /* 0x0002780001837983 */ /* 0x000ee80000100800 */
[----:B------:R-:W3:Y:S04]  /*b110*/  LDL R133, [R1+0x27c] ;  /* 0x00027c0001857983 */ /* 0x000ee80000100800 */
[----:B----4-:R-:W4:Y:S04]  /*b120*/  LDL R97, [R1+0x2bc] ;  /* 0x0002bc0001617983 */ /* 0x010f280000100800 */
[----:B------:R-:W4:Y:S04]  /*b130*/  LDL R99, [R1+0x2c0] ;  /* 0x0002c00001637983 */ /* 0x000f280000100800 */
[----:B------:R-:W4:Y:S04]  /*b140*/  LDL R101, [R1+0x2c4] ;  /* 0x0002c40001657983 */ /* 0x000f280000100800 */
[----:B------:R-:W4:Y:S04]  /*b150*/  LDL R103, [R1+0x2c8] ;  /* 0x0002c80001677983 */ /* 0x000f280000100800 */
[----:B------:R-:W4:Y:S04]  /*b160*/  LDL R102, [R1+0x3d8] ;  /* 0x0003d80001667983 */ /* 0x000f280000100800 */
[----:B------:R-:W4:Y:S04]  /*b170*/  LDL R96, [R1+0x3e4] ;  /* 0x0003e40001607983 */ /* 0x000f280000100800 */
[----:B------:R-:W4:Y:S04]  /*b180*/  LDL R98, [R1+0x3e8] ;  /* 0x0003e80001627983 */ /* 0x000f280000100800 */
[----:B------:R-:W4:Y:S01]  /*b190*/  LDL R100, [R1+0x3ec] ;  /* 0x0003ec0001647983 */ /* 0x000f220000100800 */
[C---:B------:R-:W-:Y:S01]  /*b1a0*/  FMUL.FTZ R189, R158.reuse, R189 ;  /* 0x000000bd9ebd7220 */ /* 0x040fe20000410000 */
[----:B------:R-:W-:Y:S01]  /*b1b0*/  FMUL.FTZ R188, R158, R188 ;  /* 0x000000bc9ebc7220 */ /* 0x000fe20000410000 */
[--C-:B------:R-:W-:Y:S01]  /*b1c0*/  FFMA.FTZ R28, R28, R174, -R159.reuse ;  /* 0x000000ae1c1c7223 */ /* 0x100fe2000001089f */
[C---:B------:R-:W-:Y:S01]  /*b1d0*/  FMUL.FTZ R157, R158.reuse, R157 ;  /* 0x0000009d9e9d7220 */ /* 0x040fe20000410000 */
[C---:B------:R-:W-:Y:S01]  /*b1e0*/  FMUL.FTZ R156, R158.reuse, R156 ;  /* 0x0000009c9e9c7220 */ /* 0x040fe20000410000 */
[----:B------:R-:W-:Y:S01]  /*b1f0*/  FFMA.FTZ R72, R29, R174, -R159 ;  /* 0x000000ae1d487223 */ /* 0x000fe2000001089f */
[----:B------:R1:W-:Y:S01]  /*b200*/  STL.64 [R1+0x2d0], R188 ;  /* 0x0002d0bc01007387 */ /* 0x0003e20000100a00 */
[----:B------:R0:W-:Y:S03]  /*b210*/  MUFU.EX2 R29, R28 ;  /* 0x0000001c001d7308 */ /* 0x0001e60000000800 */
[----:B------:R0:W-:Y:S05]  /*b220*/  STL.64 [R1+0x3c0], R156 ;  /* 0x0003c09c01007387 */ /* 0x0001ea0000100a00 */
[----:B------:R-:W-:Y:S01]  /*b230*/  MUFU.EX2 R73, R73 ;  /* 0x0000004900497308 */ /* 0x000fe20000000800 */
[----:B------:R-:W-:-:S07]  /*b240*/  FMUL.FTZ R24, R158, R6 ;  /* 0x000000069e187220 */ /* 0x000fce0000410000 */
[----:B------:R-:W-:Y:S01]  /*b250*/  MUFU.EX2 R152, R152 ;  /* 0x0000009800987308 */ /* 0x000fe20000000800 */
[----:B-1----:R-:W-:Y:S01]  /*b260*/  FMUL.FTZ R189, R75, R174 ;  /* 0x000000ae4bbd7220 */ /* 0x002fe20000410000 */
[C---:B------:R-:W-:Y:S01]  /*b270*/  FMUL.FTZ R173, R158.reuse, R173 ;  /* 0x000000ad9ead7220 */ /* 0x040fe20000410000 */
[----:B------:R-:W-:Y:S01]  /*b280*/  FMUL.FTZ R172, R158, R172 ;  /* 0x000000ac9eac7220 */ /* 0x000fe20000410000 */
[-C--:B------:R-:W-:Y:S01]  /*b290*/  FFMA.FTZ R74, R45, R174.reuse, -R159 ;  /* 0x000000ae2d4a7223 */ /* 0x080fe2000001089f */
[-C--:B0-----:R-:W-:Y:S01]  /*b2a0*/  FFMA.FTZ R28, R26, R174.reuse, -R189 ;  /* 0x000000ae1a1c7223 */ /* 0x081fe200000108bd */
[-C--:B------:R-:W-:Y:S01]  /*b2b0*/  FFMA.FTZ R0, R61, R174.reuse, -R159 ;  /* 0x000000ae3d007223 */ /* 0x080fe2000001089f */
[----:B------:R-:W-:Y:S01]  /*b2c0*/  FMUL.FTZ R17, R160, R17 ;  /* 0x00000011a0117220 */ /* 0x000fe20000410000 */
[----:B------:R0:W-:Y:S01]  /*b2d0*/  MUFU.EX2 R157, R153 ;  /* 0x00000099009d7308 */ /* 0x0001e20000000800 */
[----:B------:R-:W-:Y:S01]  /*b2e0*/  FFMA.FTZ R155, R30, R174, -R189 ;  /* 0x000000ae1e9b7223 */ /* 0x000fe200000108bd */
[----:B------:R-:W-:Y:S01]  /*b2f0*/  FMUL.FTZ R16, R160, R16 ;  /* 0x00000010a0107220 */ /* 0x000fe20000410000 */
[--C-:B------:R-:W-:Y:S01]  /*b300*/  FFMA.FTZ R36, R36, R174, -R159.reuse ;  /* 0x000000ae24247223 */ /* 0x100fe2000001089f */
[C---:B------:R-:W-:Y:S01]  /*b310*/  FMUL.FTZ R171, R158.reuse, R171 ;  /* 0x000000ab9eab7220 */ /* 0x040fe20000410000 */
[----:B------:R-:W-:Y:S01]  /*b320*/  FMUL.FTZ R170, R158, R170 ;  /* 0x000000aa9eaa7220 */ /* 0x000fe20000410000 */
[-CC-:B------:R-:W-:Y:S01]  /*b330*/  FFMA.FTZ R37, R37, R174.reuse, -R159.reuse ;  /* 0x000000ae25257223 */ /* 0x180fe2000001089f */
[-CC-:B------:R-:W-:Y:S01]  /*b340*/  FFMA.FTZ R15, R57, R174.reuse, -R159.reuse ;  /* 0x000000ae390f7223 */ /* 0x180fe2000001089f */
[-C--:B------:R-:W-:Y:S01]  /*b350*/  FFMA.FTZ R40, R40, R174.reuse, -R159 ;  /* 0x000000ae28287223 */ /* 0x080fe2000001089f */
[-CC-:B0-----:R-:W-:Y:S01]  /*b360*/  FFMA.FTZ R153, R27, R174.reuse, -R189.reuse ;  /* 0x000000ae1b997223 */ /* 0x181fe200000108bd */
[----:B------:R-:W3:Y:S01]  /*b370*/  MUFU.EX2 R28, R28 ;  /* 0x0000001c001c7308 */ /* 0x000ee20000000800 */
[-CC-:B------:R-:W-:Y:S01]  /*b380*/  FFMA.FTZ R30, R31, R174.reuse, -R189.reuse ;  /* 0x000000ae1f1e7223 */ /* 0x180fe200000108bd */
[-C--:B------:R-:W-:Y:S01]  /*b390*/  FFMA.FTZ R6, R34, R174.reuse, -R189 ;  /* 0x000000ae22067223 */ /* 0x080fe200000108bd */
[--C-:B------:R-:W-:Y:S01]  /*b3a0*/  FFMA.FTZ R41, R41, R174, -R159.reuse ;  /* 0x000000ae29297223 */ /* 0x100fe2000001089f */
[C---:B------:R-:W-:Y:S01]  /*b3b0*/  FMUL.FTZ R167, R158.reuse, R167 ;  /* 0x000000a79ea77220 */ /* 0x040fe20000410000 */
[----:B------:R-:W-:Y:S01]  /*b3c0*/  FMUL.FTZ R166, R158, R166 ;  /* 0x000000a69ea67220 */ /* 0x000fe20000410000 */
[-CC-:B------:R-:W-:Y:S01]  /*b3d0*/  FFMA.FTZ R48, R48, R174.reuse, -R159.reuse ;  /* 0x000000ae30307223 */ /* 0x180fe2000001089f */
[-CC-:B------:R-:W-:Y:S01]  /*b3e0*/  FFMA.FTZ R49, R49, R174.reuse, -R159.reuse ;  /* 0x000000ae31317223 */ /* 0x180fe2000001089f */
[----:B------:R-:W0:Y:S01]  /*b3f0*/  MUFU.EX2 R153, R153 ;  /* 0x0000009900997308 */ /* 0x000e220000000800 */
[----:B------:R-:W-:Y:S01]  /*b400*/  FFMA.FTZ R52, R52, R174, -R159 ;  /* 0x000000ae34347223 */ /* 0x000fe2000001089f */
[C---:B--2---:R-:W-:Y:S01]  /*b410*/  FMUL.FTZ R5, R160.reuse, R5 ;  /* 0x00000005a0057220 */ /* 0x044fe20000410000 */
[----:B------:R-:W-:-:S05]  /*b420*/  FMUL.FTZ R4, R160, R4 ;  /* 0x00000004a0047220 */ /* 0x000fca0000410000 */
[----:B------:R-:W1:Y:S01]  /*b430*/  MUFU.EX2 R155, R155 ;  /* 0x0000009b009b7308 */ /* 0x000e620000000800 */
[-CC-:B------:R-:W-:Y:S01]  /*b440*/  FFMA.FTZ R53, R53, R174.reuse, -R159.reuse ;  /* 0x000000ae35357223 */ /* 0x180fe2000001089f */
[-CC-:B------:R-:W-:Y:S01]  /*b450*/  FFMA.FTZ R56, R56, R174.reuse, -R159.reuse ;  /* 0x000000ae38387223 */ /* 0x180fe2000001089f */
[-CC-:B------:R-:W-:Y:S01]  /*b460*/  FFMA.FTZ R60, R60, R174.reuse, -R159.reuse ;  /* 0x000000ae3c3c7223 */ /* 0x180fe2000001089f */
[----:B------:R2:W-:Y:S04]  /*b470*/  STL.64 [R1+0x438], R4 ;  /* 0x0004380401007387 */ /* 0x0005e80000100a00 */
[----:B------:R-:W1:Y:S01]  /*b480*/  MUFU.EX2 R30, R30 ;  /* 0x0000001e001e7308 */ /* 0x000e620000000800 */
[----:B------:R-:W-:Y:S01]  /*b490*/  FMUL.FTZ R45, R158, R9 ;  /* 0x000000099e2d7220 */ /* 0x000fe20000410000 */
[-CC-:B------:R-:W-:Y:S01]  /*b4a0*/  FFMA.FTZ R179, R64, R174.reuse, -R159.reuse ;  /* 0x000000ae40b37223 */ /* 0x180fe2000001089f */
[-CC-:B------:R-:W-:Y:S01]  /*b4b0*/  FFMA.FTZ R178, R65, R174.reuse, -R159.reuse ;  /* 0x000000ae41b27223 */ /* 0x180fe2000001089f */
[-CC-:B------:R-:W-:Y:S01]  /*b4c0*/  FFMA.FTZ R181, R68, R174.reuse, -R159.reuse ;  /* 0x000000ae44b57223 */ /* 0x180fe2000001089f */
[----:B------:R-:W-:Y:S01]  /*b4d0*/  FFMA.FTZ R180, R69, R174, -R159 ;  /* 0x000000ae45b47223 */ /* 0x000fe2000001089f */
[C---:B------:R-:W-:Y:S01]  /*b4e0*/  FMUL.FTZ R169, R158.reuse, R169 ;  /* 0x000000a99ea97220 */ /* 0x040fe20000410000 */
[----:B------:R-:W-:Y:S01]  /*b4f0*/  FMUL.FTZ R168, R158, R168 ;  /* 0x000000a89ea87220 */ /* 0x000fe20000410000 */
[----:B------:R-:W1:Y:S01]  /*b500*/  MUFU.EX2 R154, R72 ;  /* 0x00000048009a7308 */ /* 0x000e620000000800 */
[-CC-:B--2---:R-:W-:Y:S01]  /*b510*/  FFMA.FTZ R4, R35, R174.reuse, -R189.reuse ;  /* 0x000000ae23047223 */ /* 0x184fe200000108bd */
[----:B------:R-:W-:Y:S01]  /*b520*/  FFMA.FTZ R5, R38, R174, -R189 ;  /* 0x000000ae26057223 */ /* 0x000fe200000108bd */
[----:B------:R-:W-:Y:S01]  /*b530*/  STL.64 [R1+0x2f0], R172 ;  /* 0x0002f0ac01007387 */ /* 0x000fe20000100a00 */
[C---:B------:R-:W-:Y:S01]  /*b540*/  FMUL.FTZ R165, R158.reuse, R165 ;  /* 0x000000a59ea57220 */ /* 0x040fe20000410000 */
[C---:B------:R-:W-:Y:S01]  /*b550*/  FMUL.FTZ R164, R158.reuse, R164 ;  /* 0x000000a49ea47220 */ /* 0x040fe20000410000 */
[C---:B------:R-:W-:Y:S01]  /*b560*/  FMUL.FTZ R203, R158.reuse, R203 ;  /* 0x000000cb9ecb7220 */ /* 0x040fe20000410000 */
[C---:B------:R-:W-:Y:S01]  /*b570*/  FMUL.FTZ R202, R158.reuse, R202 ;  /* 0x000000ca9eca7220 */ /* 0x040fe20000410000 */
[----:B------:R-:W2:Y:S01]  /*b580*/  MUFU.EX2 R6, R6 ;  /* 0x0000000600067308 */ /* 0x000ea20000000800 */
[----:B------:R1:W-:Y:S01]  /*b590*/  STL.64 [R1+0x280], R44 ;  /* 0x0002802c01007387 */ /* 0x0003e20000100a00 */
[C---:B------:R-:W-:Y:S01]  /*b5a0*/  FMUL.FTZ R197, R158.reuse, R197 ;  /* 0x000000c59ec57220 */ /* 0x040fe20000410000 */
[C---:B------:R-:W-:Y:S01]  /*b5b0*/  FMUL.FTZ R196, R158.reuse, R196 ;  /* 0x000000c49ec47220 */ /* 0x040fe20000410000 */
[C---:B------:R-:W-:Y:S01]  /*b5c0*/  FMUL.FTZ R195, R158.reuse, R195 ;  /* 0x000000c39ec37220 */ /* 0x040fe20000410000 */
[C---:B------:R-:W-:Y:S01]  /*b5d0*/  FMUL.FTZ R194, R158.reuse, R194 ;  /* 0x000000c29ec27220 */ /* 0x040fe20000410000 */
[C---:B------:R-:W-:Y:S01]  /*b5e0*/  FMUL.FTZ R177, R158.reuse, R177 ;  /* 0x000000b19eb17220 */ /* 0x040fe20000410000 */
[C---:B------:R-:W-:Y:S01]  /*b5f0*/  FMUL.FTZ R176, R158.reuse, R176 ;  /* 0x000000b09eb07220 */ /* 0x040fe20000410000 */
[----:B---3--:R-:W-:Y:S01]  /*b600*/  FFMA.FTZ R26, R13, R160, R28 ;  /* 0x000000a00d1a7223 */ /* 0x008fe2000001001c */
[----:B------:R-:W-:Y:S01]  /*b610*/  FFMA.FTZ R13, R158, R12, R73 ;  /* 0x0000000c9e0d7223 */ /* 0x000fe20000010049 */
[----:B------:R-:W3:Y:S01]  /*b620*/  MUFU.EX2 R4, R4 ;  /* 0x0000000400047308 */ /* 0x000ee20000000800 */
[----:B------:R2:W-:Y:S01]  /*b630*/  STL.64 [R1+0x428], R16 ;  /* 0x0004281001007387 */ /* 0x0005e20000100a00 */
[----:B0-----:R-:W-:Y:S01]  /*b640*/  FADD.FTZ R26, R153, R26 ;  /* 0x0000001a991a7221 */ /* 0x001fe20000010000 */
[----:B------:R-:W-:Y:S01]  /*b650*/  FADD.FTZ R12, R152, R13 ;  /* 0x0000000d980c7221 */ /* 0x000fe20000010000 */
[----:B-1----:R-:W-:Y:S01]  /*b660*/  FMUL.FTZ R44, R158, R10 ;  /* 0x0000000a9e2c7220 */ /* 0x002fe20000410000 */
[----:B------:R-:W-:Y:S03]  /*b670*/  STL.64 [R1+0x370], R170 ;  /* 0x000370aa01007387 */ /* 0x000fe60000100a00 */
[----:B------:R0:W-:Y:S01]  /*b680*/  MUFU.EX2 R172, R0 ;  /* 0x0000000000ac7308 */ /* 0x0001e20000000800 */
[----:B------:R-:W-:Y:S01]  /*b690*/  FADD.FTZ R27, R155, R26 ;  /* 0x0000001a9b1b7221 */ /* 0x000fe20000010000 */
[----:B------:R-:W-:Y:S01]  /*b6a0*/  FADD.FTZ R13, R29, R12 ;  /* 0x0000000c1d0d7221 */ /* 0x000fe20000010000 */
[----:B------:R1:W-:Y:S01]  /*b6b0*/  STL.64 [R1+0x290], R24 ;  /* 0x0002901801007387 */ /* 0x0003e20000100a00 */
[----:B--2---:R-:W-:Y:S01]  /*b6c0*/  FFMA.FTZ R17, R42, R174, -R189 ;  /* 0x000000ae2a117223 */ /* 0x004fe200000108bd */
[C---:B------:R-:W-:Y:S01]  /*b6d0*/  FMUL.FTZ R185, R158.reuse, R185 ;  /* 0x000000b99eb97220 */ /* 0x040fe20000410000 */
[----:B------:R-:W-:-:S02]  /*b6e0*/  FMUL.FTZ R184, R158, R184 ;  /* 0x000000b89eb87220 */ /* 0x000fc40000410000 */
[----:B------:R-:W2:Y:S01]  /*b6f0*/  MUFU.EX2 R5, R5 ;  /* 0x0000000500057308 */ /* 0x000ea20000000800 */
[----:B0-----:R-:W-:Y:S01]  /*b700*/  FFMA.FTZ R0, R39, R174, -R189 ;  /* 0x000000ae27007223 */ /* 0x001fe200000108bd */
[----:B------:R-:W-:Y:S01]  /*b710*/  FADD.FTZ R27, R30, R27 ;  /* 0x0000001b1e1b7221 */ /* 0x000fe20000010000 */
[----:B------:R-:W-:Y:S01]  /*b720*/  FADD.FTZ R13, R154, R13 ;  /* 0x0000000d9a0d7221 */ /* 0x000fe20000010000 */
[C---:B------:R-:W-:Y:S01]  /*b730*/  FMUL.FTZ R187, R158.reuse, R187 ;  /* 0x000000bb9ebb7220 */ /* 0x040fe20000410000 */
[C---:B------:R-:W-:Y:S01]  /*b740*/  FMUL.FTZ R186, R158.reuse, R186 ;  /* 0x000000ba9eba7220 */ /* 0x040fe20000410000 */
[C---:B------:R-:W-:Y:S01]  /*b750*/  FMUL.FTZ R163, R158.reuse, R163 ;  /* 0x000000a39ea37220 */ /* 0x040fe20000410000 */
[C---:B------:R-:W-:Y:S01]  /*b760*/  FMUL.FTZ R162, R158.reuse, R162 ;  /* 0x000000a29ea27220 */ /* 0x040fe20000410000 */
[----:B------:R-:W0:Y:S01]  /*b770*/  MUFU.EX2 R10, R36 ;  /* 0x00000024000a7308 */ /* 0x000e220000000800 */
[----:B-1----:R-:W-:Y:S01]  /*b780*/  FMUL.FTZ R25, R158, R21 ;  /* 0x000000159e197220 */ /* 0x002fe20000410000 */
[----:B------:R-:W-:Y:S01]  /*b790*/  FADD.FTZ R27, R6, R27 ;  /* 0x0000001b061b7221 */ /* 0x000fe20000010000 */
[----:B------:R-:W-:Y:S01]  /*b7a0*/  FFMA.FTZ R16, R46, R174, -R189 ;  /* 0x000000ae2e107223 */ /* 0x000fe200000108bd */
[C---:B------:R-:W-:Y:S01]  /*b7b0*/  FMUL.FTZ R147, R158.reuse, R147 ;  /* 0x000000939e937220 */ /* 0x040fe20000410000 */
[C---:B------:R-:W-:Y:S01]  /*b7c0*/  FMUL.FTZ R146, R158.reuse, R146 ;  /* 0x000000929e927220 */ /* 0x040fe20000410000 */
[C---:B------:R-:W-:Y:S01]  /*b7d0*/  FMUL.FTZ R149, R158.reuse, R149 ;  /* 0x000000959e957220 */ /* 0x040fe20000410000 */
[----:B------:R-:W-:Y:S01]  /*b7e0*/  FMUL.FTZ R148, R158, R148 ;  /* 0x000000949e947220 */ /* 0x000fe20000410000 */
[----:B------:R-:W1:Y:S01]  /*b7f0*/  MUFU.EX2 R0, R0 ;  /* 0x0000000000007308 */ /* 0x000e620000000800 */
[----:B------:R-:W-:Y:S01]  /*b800*/  FADD.FTZ R12, R8, R13 ;  /* 0x0000000d080c7221 */ /* 0x000fe20000010000 */
[C---:B------:R-:W-:Y:S01]  /*b810*/  FMUL.FTZ R151, R158.reuse, R151 ;  /* 0x000000979e977220 */ /* 0x040fe20000410000 */
[C---:B------:R-:W-:Y:S01]  /*b820*/  FMUL.FTZ R150, R158.reuse, R150 ;  /* 0x000000969e967220 */ /* 0x040fe20000410000 */
[C---:B------:R-:W-:Y:S01]  /*b830*/  FMUL.FTZ R143, R158.reuse, R143 ;  /* 0x0000008f9e8f7220 */ /* 0x040fe20000410000 */
[C---:B------:R-:W-:Y:S01]  /*b840*/  FMUL.FTZ R142, R158.reuse, R142 ;  /* 0x0000008e9e8e7220 */ /* 0x040fe20000410000 */
[C---:B------:R-:W-:Y:S01]  /*b850*/  FMUL.FTZ R145, R158.reuse, R145 ;  /* 0x000000919e917220 */ /* 0x040fe20000410000 */
[C---:B------:R-:W-:Y:S01]  /*b860*/  FMUL.FTZ R144, R158.reuse, R144 ;  /* 0x000000909e907220 */ /* 0x040fe20000410000 */
[----:B------:R-:W1:Y:S01]  /*b870*/  MUFU.EX2 R9, R37 ;  /* 0x0000002500097308 */ /* 0x000e620000000800 */
[C---:B------:R-:W-:Y:S01]  /*b880*/  FMUL.FTZ R24, R158.reuse, R20 ;  /* 0x000000149e187220 */ /* 0x040fe20000410000 */
[----:B------:R-:W-:Y:S01]  /*b890*/  FMUL.FTZ R45, R158, R11 ;  /* 0x0000000b9e2d7220 */ /* 0x000fe20000410000 */
[-CC-:B------:R-:W-:Y:S01]  /*b8a0*/  FFMA.FTZ R161, R50, R174.reuse, -R189.reuse ;  /* 0x000000ae32a17223 */ /* 0x180fe200000108bd */
[-C--:B------:R-:W-:Y:S01]  /*b8b0*/  FFMA.FTZ R159, R51, R174.reuse, -R189 ;  /* 0x000000ae339f7223 */ /* 0x080fe200000108bd */
[----:B------:R1:W-:Y:S03]  /*b8c0*/  STL.64 [R1+0x350], R166 ;  /* 0x000350a601007387 */ /* 0x0003e60000100a00 */
[----:B------:R2:W-:Y:S01]  /*b8d0*/  MUFU.EX2 R170, R15 ;  /* 0x0000000f00aa7308 */ /* 0x0005e20000000800 */
[----:B---3--:R-:W-:Y:S01]  /*b8e0*/  FADD.FTZ R26, R4, R27 ;  /* 0x0000001b041a7221 */ /* 0x008fe20000010000 */
[--C-:B------:R-:W-:Y:S01]  /*b8f0*/  FFMA.FTZ R11, R47, R174, -R189.reuse ;  /* 0x000000ae2f0b7223 */ /* 0x100fe200000108bd */
[C---:B------:R-:W-:Y:S01]  /*b900*/  FMUL.FTZ R139, R158.reuse, R139 ;  /* 0x0000008b9e8b7220 */ /* 0x040fe20000410000 */
[C---:B------:R-:W-:Y:S01]  /*b910*/  FMUL.FTZ R138, R158.reuse, R138 ;  /* 0x0000008a9e8a7220 */ /* 0x040fe20000410000 */
[C---:B------:R-:W-:Y:S01]  /*b920*/  FMUL.FTZ R137, R158.reuse, R137 ;  /* 0x000000899e897220 */ /* 0x040fe20000410000 */
[----:B------:R-:W-:Y:S01]  /*b930*/  FMUL.FTZ R136, R158, R136 ;  /* 0x000000889e887220 */ /* 0x000fe20000410000 */
[C---:B------:R-:W-:Y:S01]  /*b940*/  FMUL.FTZ R205, R160.reuse, R205 ;  /* 0x000000cda0cd7220 */ /* 0x040fe20000410000 */
[----:B------:R-:W3:Y:S01]  /*b950*/  MUFU.EX2 R17, R17 ;  /* 0x0000001100117308 */ /* 0x000ee20000000800 */
[----:B--2---:R-:W-:Y:S01]  /*b960*/  FFMA.FTZ R15, R43, R174, -R189 ;  /* 0x000000ae2b0f7223 */ /* 0x004fe200000108bd */
[----:B------:R-:W-:Y:S01]  /*b970*/  FADD.FTZ R13, R7, R12 ;  /* 0x0000000c070d7221 */ /* 0x000fe20000010000 */
[C---:B------:R-:W-:Y:S01]  /*b980*/  FMUL.FTZ R204, R160.reuse, R204 ;  /* 0x000000cca0cc7220 */ /* 0x040fe20000410000 */
[C---:B------:R-:W-:Y:S01]  /*b990*/  FMUL.FTZ R135, R160.reuse, R135 ;  /* 0x00000087a0877220 */ /* 0x040fe20000410000 */
[C---:B------:R-:W-:Y:S01]  /*b9a0*/  FMUL.FTZ R134, R160.reuse, R134 ;  /* 0x00000086a0867220 */ /* 0x040fe20000410000 */
[C---:B------:R-:W-:Y:S01]  /*b9b0*/  FMUL.FTZ R113, R160.reuse, R113 ;  /* 0x00000071a0717220 */ /* 0x040fe20000410000 */
[----:B------:R-:W-:Y:S01]  /*b9c0*/  FMUL.FTZ R112, R160, R112 ;  /* 0x00000070a0707220 */ /* 0x000fe20000410000 */
[----:B------:R-:W2:Y:S01]  /*b9d0*/  MUFU.EX2 R21, R40 ;  /* 0x0000002800157308 */ /* 0x000ea20000000800 */
[----:B------:R-:W-:Y:S01]  /*b9e0*/  FADD.FTZ R27, R5, R26 ;  /* 0x0000001a051b7221 */ /* 0x000fe20000010000 */
[----:B0-----:R-:W-:Y:S01]  /*b9f0*/  FADD.FTZ R12, R10, R13 ;  /* 0x0000000d0a0c7221 */ /* 0x001fe20000010000 */
[C---:B------:R-:W-:Y:S01]  /*ba00*/  FMUL.FTZ R115, R160.reuse, R115 ;  /* 0x00000073a0737220 */ /* 0x040fe20000410000 */
[C---:B------:R-:W-:Y:S01]  /*ba10*/  FMUL.FTZ R114, R160.reuse, R114 ;  /* 0x00000072a0727220 */ /* 0x040fe20000410000 */
[C---:B------:R-:W-:Y:S01]  /*ba20*/  FMUL.FTZ R117, R160.reuse, R117 ;  /* 0x00000075a0757220 */ /* 0x040fe20000410000 */
[C---:B------:R-:W-:Y:S01]  /*ba30*/  FMUL.FTZ R116, R160.reuse, R116 ;  /* 0x00000074a0747220 */ /* 0x040fe20000410000 */
[----:B------:R-:W-:Y:S01]  /*ba40*/  FMUL.FTZ R105, R160, R105 ;  /* 0x00000069a0697220 */ /* 0x000fe20000410000 */
[----:B------:R-:W0:Y:S01]  /*ba50*/  MUFU.EX2 R15, R15 ;  /* 0x0000000f000f7308 */ /* 0x000e220000000800 */
[----:B------:R-:W-:Y:S01]  /*ba60*/  FFMA.FTZ R54, R54, R174, -R189 ;  /* 0x000000ae36367223 */ /* 0x000fe200000108bd */
[C---:B------:R-:W-:Y:S01]  /*ba70*/  FMUL.FTZ R104, R160.reuse, R104 ;  /* 0x00000068a0687220 */ /* 0x040fe20000410000 */
[C---:B------:R-:W-:Y:S01]  /*ba80*/  FMUL.FTZ R107, R160.reuse, R107 ;  /* 0x0000006ba06b7220 */ /* 0x040fe20000410000 */
[C---:B------:R-:W-:Y:S01]  /*ba90*/  FMUL.FTZ R106, R160.reuse, R106 ;  /* 0x0000006aa06a7220 */ /* 0x040fe20000410000 */
[C---:B------:R-:W-:Y:S01]  /*baa0*/  FMUL.FTZ R109, R160.reuse, R109 ;  /* 0x0000006da06d7220 */ /* 0x040fe20000410000 */
[C---:B------:R-:W-:Y:S01]  /*bab0*/  FMUL.FTZ R108, R160.reuse, R108 ;  /* 0x0000006ca06c7220 */ /* 0x040fe20000410000 */
[----:B------:R-:W-:Y:S01]  /*bac0*/  FMUL.FTZ R91, R160, R91 ;  /* 0x0000005ba05b7220 */ /* 0x000fe20000410000 */
[----:B------:R-:W0:Y:S01]  /*bad0*/  MUFU.EX2 R20, R41 ;  /* 0x0000002900147308 */ /* 0x000e220000000800 */
[----:B-1----:R-:W-:Y:S01]  /*bae0*/  FADD.FTZ R26, R0, R27 ;  /* 0x0000001b001a7221 */ /* 0x002fe20000010000 */
[----:B------:R-:W-:Y:S01]  /*baf0*/  FADD.FTZ R12, R9, R12 ;  /* 0x0000000c090c7221 */ /* 0x000fe20000010000 */
[C---:B------:R-:W-:Y:S01]  /*bb00*/  FMUL.FTZ R90, R160.reuse, R90 ;  /* 0x0000005aa05a7220 */ /* 0x040fe20000410000 */
[C---:B------:R-:W-:Y:S01]  /*bb10*/  FMUL.FTZ R95, R160.reuse, R95 ;  /* 0x0000005fa05f7220 */ /* 0x040fe20000410000 */
[C---:B------:R-:W-:Y:S01]  /*bb20*/  FMUL.FTZ R94, R160.reuse, R94 ;  /* 0x0000005ea05e7220 */ /* 0x040fe20000410000 */
[C---:B------:R-:W-:Y:S01]  /*bb30*/  FMUL.FTZ R93, R160.reuse, R93 ;  /* 0x0000005da05d7220 */ /* 0x040fe20000410000 */
[C---:B------:R-:W-:Y:S01]  /*bb40*/  FMUL.FTZ R92, R160.reuse, R92 ;  /* 0x0000005ca05c7220 */ /* 0x040fe20000410000 */
[----:B------:R-:W1:Y:S01]  /*bb50*/  MUFU.EX2 R16, R16 ;  /* 0x0000001000107308 */ /* 0x000e620000000800 */
[----:B---3--:R-:W-:Y:S01]  /*bb60*/  FADD.FTZ R26, R17, R26 ;  /* 0x0000001a111a7221 */ /* 0x008fe20000010000 */
[----:B--2---:R-:W-:Y:S01]  /*bb70*/  FADD.FTZ R13, R21, R12 ;  /* 0x0000000c150d7221 */ /* 0x004fe20000010000 */
[C---:B------:R-:W-:Y:S01]  /*bb80*/  FMUL.FTZ R81, R160.reuse, R81 ;  /* 0x00000051a0517220 */ /* 0x040fe20000410000 */
[C---:B------:R-:W-:Y:S01]  /*bb90*/  FMUL.FTZ R80, R160.reuse, R80 ;  /* 0x00000050a0507220 */ /* 0x040fe20000410000 */
[C---:B------:R-:W-:Y:S01]  /*bba0*/  FMUL.FTZ R83, R160.reuse, R83 ;  /* 0x00000053a0537220 */ /* 0x040fe20000410000 */
[C---:B------:R-:W-:Y:S01]  /*bbb0*/  FMUL.FTZ R82, R160.reuse, R82 ;  /* 0x00000052a0527220 */ /* 0x040fe20000410000 */
[C---:B------:R-:W-:Y:S01]  /*bbc0*/  FMUL.FTZ R89, R160.reuse, R89 ;  /* 0x00000059a0597220 */ /* 0x040fe20000410000 */
[----:B------:R-:W2:Y:S01]  /*bbd0*/  MUFU.EX2 R11, R11 ;  /* 0x0000000b000b7308 */ /* 0x000ea20000000800 */
[C---:B------:R-:W-:Y:S01]  /*bbe0*/  FMUL.FTZ R88, R160.reuse, R88 ;  /* 0x00000058a0587220 */ /* 0x040fe20000410000 */
[C---:B------:R-:W-:Y:S01]  /*bbf0*/  FMUL.FTZ R79, R160.reuse, R79 ;  /* 0x0000004fa04f7220 */ /* 0x040fe20000410000 */
[----:B------:R-:W-:Y:S01]  /*bc00*/  FMUL.FTZ R78, R160, R78 ;  /* 0x0000004ea04e7220 */ /* 0x000fe20000410000 */
[----:B------:R-:W-:Y:S04]  /*bc10*/  STL.64 [R1+0x3d0], R32 ;  /* 0x0003d02001007387 */ /* 0x000fe80000100a00 */
[----:B------:R-:W3:Y:S01]  /*bc20*/  MUFU.EX2 R156, R74 ;  /* 0x0000004a009c7308 */ /* 0x000ee20000000800 */
[----:B0-----:R-:W-:Y:S01]  /*bc30*/  FADD.FTZ R27, R15, R26 ;  /* 0x0000001a0f1b7221 */ /* 0x001fe20000010000 */
[----:B------:R-:W-:Y:S01]  /*bc40*/  FFMA.FTZ R158, R55, R174, -R189 ;  /* 0x000000ae379e7223 */ /* 0x000fe200000108bd */
[----:B------:R-:W-:Y:S04]  /*bc50*/  STL.64 [R1+0x360], R168 ;  /* 0x000360a801007387 */ /* 0x000fe80000100a00 */
[----:B------:R0:W-:Y:S01]  /*bc60*/  STL.64 [R1+0x340], R164 ;  /* 0x000340a401007387 */ /* 0x0001e20000100a00 */
[----:B------:R-:W3:Y:S01]  /*bc70*/  MUFU.EX2 R161, R161 ;  /* 0x000000a100a17308 */ /* 0x000ee20000000800 */
[----:B------:R-:W-:Y:S01]  /*bc80*/  FADD.FTZ R12, R20, R13 ;  /* 0x0000000d140c7221 */ /* 0x000fe20000010000 */
[C---:B------:R-:W-:Y:S01]  /*bc90*/  FMUL.FTZ R41, R160.reuse, R77 ;  /* 0x0000004da0297220 */ /* 0x040fe20000410000 */
[----:B------:R2:W-:Y:S04]  /*bca0*/  STL.64 [R1+0x330], R162 ;  /* 0x000330a201007387 */ /* 0x0005e80000100a00 */
[----:B------:R4:W-:Y:S01]  /*bcb0*/  STL.64 [R1+0x300], R176 ;  /* 0x000300b001007387 */ /* 0x0009e20000100a00 */
[----:B------:R-:W3:Y:S01]  /*bcc0*/  MUFU.EX2 R167, R48 ;  /* 0x0000003000a77308 */ /* 0x000ee20000000800 */
[----:B------:R-:W-:Y:S01]  /*bcd0*/  FMUL.FTZ R40, R160, R76 ;  /* 0x0000004ca0287220 */ /* 0x000fe20000410000 */
[----:B-1----:R-:W-:Y:S01]  /*bce0*/  FADD.FTZ R26, R16, R27 ;  /* 0x0000001b101a7221 */ /* 0x002fe20000010000 */
[-CC-:B------:R-:W-:Y:S01]  /*bcf0*/  FFMA.FTZ R175, R67, R174.reuse, -R189.reuse ;  /* 0x000000ae43af7223 */ /* 0x180fe200000108bd */
[----:B------:R-:W-:Y:S04]  /*bd00*/  STL [R1+0x224], R75 ;  /* 0x0002244b01007387 */ /* 0x000fe80000100800 */
[----:B------:R-:W1:Y:S01]  /*bd10*/  MUFU.EX2 R159, R159 ;  /* 0x0000009f009f7308 */ /* 0x000e620000000800 */
[-CC-:B0-----:R-:W-:Y:S01]  /*bd20*/  FFMA.FTZ R165, R58, R174.reuse, -R189.reuse ;  /* 0x000000ae3aa57223 */ /* 0x181fe200000108bd */
[----:B------:R-:W-:Y:S01]  /*bd30*/  FADD.FTZ R13, R157, R12 ;  /* 0x0000000c9d0d7221 */ /* 0x000fe20000010000 */
[----:B------:R-:W4:Y:S04]  /*bd40*/  LDL R141, [R1+0x28c] ;  /* 0x00028c00018d7983 */ /* 0x000f280000100800 */
[----:B------:R-:W4:Y:S01]  /*bd50*/  LDL R65, [R1+0x308] ;  /* 0x0003080001417983 */ /* 0x000f220000100800 */
[----:B------:R-:W0:Y:S01]  /*bd60*/  MUFU.EX2 R166, R49 ;  /* 0x0000003100a67308 */ /* 0x000e220000000800 */
[----:B--2---:R-:W-:Y:S01]  /*bd70*/  FADD.FTZ R26, R11, R26 ;  /* 0x0000001a0b1a7221 */ /* 0x004fe20000010000 */
[----:B------:R-:W-:Y:S01]  /*bd80*/  FFMA.FTZ R163, R59, R174, -R189 ;  /* 0x000000ae3ba37223 */ /* 0x000fe200000108bd */
[----:B------:R-:W2:Y:S04]  /*bd90*/  LDL R72, [R1+0x414] ;  /* 0x0004140001487983 */ /* 0x000ea80000100800 */
[----:B------:R-:W2:Y:S01]  /*bda0*/  LDL R234, [R1+0x318] ;  /* 0x0003180001ea7983 */ /* 0x000ea20000100800 */
[----:B------:R-:W0:Y:S01]  /*bdb0*/  MUFU.EX2 R160, R54 ;  /* 0x0000003600a07308 */ /* 0x000e220000000800 */
[----:B---3--:R-:W-:-:S02]  /*bdc0*/  FADD.FTZ R12, R156, R13 ;  /* 0x0000000d9c0c7221 */ /* 0x008fc40000010000 */
[----:B------:R-:W3:Y:S04]  /*bdd0*/  LDL R228, [R1+0x328] ;  /* 0x0003280001e47983 */ /* 0x000ee80000100800 */
[----:B------:R-:W3:Y:S01]  /*bde0*/  LDL R230, [R1+0x32c] ;  /* 0x00032c0001e67983 */ /* 0x000ee20000100800 */
[----:B------:R-:W0:Y:S01]  /*bdf0*/  MUFU.EX2 R169, R52 ;  /* 0x0000003400a97308 */ /* 0x000e220000000800 */
[----:B------:R-:W-:Y:S01]  /*be00*/  FADD.FTZ R26, R161, R26 ;  /* 0x0000001aa11a7221 */ /* 0x000fe20000010000 */
[----:B------:R-:W-:-:S06]  /*be10*/  FFMA.FTZ R164, R62, R174, -R189 ;  /* 0x000000ae3ea47223 */ /* 0x000fcc00000108bd */
[----:B------:R-:W-:Y:S01]  /*be20*/  MUFU.EX2 R179, R179 ;  /* 0x000000b300b37308 */ /* 0x000fe20000000800 */
[----:B------:R-:W-:-:S07]  /*be30*/  FADD.FTZ R13, R167, R12 ;  /* 0x0000000ca70d7221 */ /* 0x000fce0000010000 */
[----:B------:R-:W-:Y:S08]  /*be40*/  MUFU.EX2 R178, R178 ;  /* 0x000000b200b27308 */ /* 0x000ff00000000800 */
[----:B------:R-:W-:Y:S08]  /*be50*/  MUFU.EX2 R181, R181 ;  /* 0x000000b500b57308 */ /* 0x000ff00000000800 */
[----:B------:R-:W-:Y:S01]  /*be60*/  MUFU.EX2 R180, R180 ;  /* 0x000000b400b47308 */ /* 0x000fe20000000800 */
[----:B----4-:R-:W-:Y:S04]  /*be70*/  STL [R1+0x3190], R102 ;  /* 0x0031906601007387 */ /* 0x010fe80000100800 */
[----:B------:R-:W-:Y:S03]  /*be80*/  STL [R1+0x318c], R100 ;  /* 0x00318c6401007387 */ /* 0x000fe60000100800 */
[----:B------:R-:W4:Y:S01]  /*be90*/  MUFU.EX2 R158, R158 ;  /* 0x0000009e009e7308 */ /* 0x000f220000000800 */
[----:B------:R-:W-:Y:S04]  /*bea0*/  STL [R1+0x3188], R98 ;  /* 0x0031886201007387 */ /* 0x000fe80000100800 */
[----:B------:R-:W-:Y:S03]  /*beb0*/  STL [R1+0x3184], R96 ;  /* 0x0031846001007387 */ /* 0x000fe60000100800 */
[----:B------:R-:W4:Y:S01]  /*bec0*/  MUFU.EX2 R168, R53 ;  /* 0x0000003500a87308 */ /* 0x000f220000000800 */
[----:B-1----:R-:W-:Y:S01]  /*bed0*/  FADD.FTZ R27, R159, R26 ;  /* 0x0000001a9f1b7221 */ /* 0x002fe20000010000 */
[----:B------:R-:W-:Y:S01]  /*bee0*/  FFMA.FTZ R162, R63, R174, -R189 ;  /* 0x000000ae3fa27223 */ /* 0x000fe200000108bd */
[----:B------:R-:W-:Y:S04]  /*bef0*/  STL.128 [R1+0x3200], R152 ;  /* 0x0032009801007387 */ /* 0x000fe80000100c00 */
[----:B------:R-:W3:Y:S01]  /*bf00*/  LDL R38, [R1+0x438] ;  /* 0x0004380001267983 */ /* 0x000ee20000100800 */
[----:B------:R-:W1:Y:S01]  /*bf10*/  MUFU.EX2 R165, R165 ;  /* 0x000000a500a57308 */ /* 0x000e620000000800 */
[----:B0-----:R-:W-:-:S07]  /*bf20*/  FADD.FTZ R12, R166, R13 ;  /* 0x0000000da60c7221 */ /* 0x001fce0000010000 */
[----:B------:R-:W-:Y:S01]  /*bf30*/  MUFU.EX2 R173, R60 ;  /* 0x0000003c00ad7308 */ /* 0x000fe20000000800 */
[----:B------:R-:W-:Y:S04]  /*bf40*/  STL.64 [R1+0x250], R202 ;  /* 0x000250ca01007387 */ /* 0x000fe80000100a00 */
[----:B------:R-:W-:Y:S03]  /*bf50*/  STL.64 [R1+0x2a0], R196 ;  /* 0x0002a0c401007387 */ /* 0x000fe60000100a00 */
[----:B------:R-:W0:Y:S01]  /*bf60*/  MUFU.EX2 R171, R56 ;  /* 0x0000003800ab7308 */ /* 0x000e220000000800 */
[----:B------:R-:W-:Y:S01]  /*bf70*/  FADD.FTZ R27, R160, R27 ;  /* 0x0000001ba01b7221 */ /* 0x000fe20000010000 */
[-CC-:B------:R-:W-:Y:S01]  /*bf80*/  FFMA.FTZ R177, R66, R174.reuse, -R189.reuse ;  /* 0x000000ae42b17223 */ /* 0x180fe200000108bd */
[-C--:B------:R-:W-:Y:S01]  /*bf90*/  FFMA.FTZ R176, R70, R174.reuse, -R189 ;  /* 0x000000ae46b07223 */ /* 0x080fe200000108bd */
[----:B------:R-:W-:Y:S04]  /*bfa0*/  STL.64 [R1+0x448], R204 ;  /* 0x000448cc01007387 */ /* 0x000fe80000100a00 */
[----:B------:R-:W0:Y:S01]  /*bfb0*/  MUFU.EX2 R163, R163 ;  /* 0x000000a300a37308 */ /* 0x000e220000000800 */
[----:B------:R-:W-:Y:S01]  /*bfc0*/  FADD.FTZ R13, R169, R12 ;  /* 0x0000000ca90d7221 */ /* 0x000fe20000010000 */
[----:B----4-:R-:W-:Y:S01]  /*bfd0*/  FADD.FTZ R26, R158, R27 ;  /* 0x0000001b9e1a7221 */ /* 0x010fe20000010000 */
[----:B------:R-:W-:Y:S04]  /*bfe0*/  STL.64 [R1+0x2b0], R194 ;  /* 0x0002b0c201007387 */ /* 0x000fe80000100a00 */
[----:B------:R-:W-:Y:S01]  /*bff0*/  STL.64 [R1+0x2e0], R44 ;  /* 0x0002e02c01007387 */ /* 0x000fe20000100a00 */
[----:B------:R-:W4:Y:S01]  /*c000*/  MUFU.EX2 R164, R164 ;  /* 0x000000a400a47308 */ /* 0x000f220000000800 */
[----:B------:R-:W-:Y:S01]  /*c010*/  FADD.FTZ R12, R168, R13 ;  /* 0x0000000da80c7221 */ /* 0x000fe20000010000 */
[----:B-1----:R-:W-:Y:S01]  /*c020*/  FADD.FTZ R26, R165, R26 ;  /* 0x0000001aa51a7221 */ /* 0x002fe20000010000 */
[----:B------:R-:W-:Y:S04]  /*c030*/  STL.64 [R1+0x310], R184 ;  /* 0x000310b801007387 */ /* 0x000fe80000100a00 */
[----:B------:R-:W-:Y:S01]  /*c040*/  STL.64 [R1+0x320], R186 ;  /* 0x000320ba01007387 */ /* 0x000fe20000100a00 */
[----:B------:R-:W1:Y:S01]  /*c050*/  MUFU.EX2 R162, R162 ;  /* 0x000000a200a27308 */ /* 0x000e620000000800 */
[----:B0-----:R-:W-:Y:S01]  /*c060*/  FADD.FTZ R13, R171, R12 ;  /* 0x0000000cab0d7221 */ /* 0x001fe20000010000 */
[----:B------:R-:W-:Y:S01]  /*c070*/  FADD.FTZ R27, R163, R26 ;  /* 0x0000001aa31b7221 */ /* 0x000fe20000010000 */
[----:B------:R-:W-:Y:S04]  /*c080*/  STL.64 [R1+0x380], R24 ;  /* 0x0003801801007387 */ /* 0x000fe80000100a00 */
[----:B------:R-:W-:Y:S01]  /*c090*/  STL.64 [R1+0x390], R146 ;  /* 0x0003909201007387 */ /* 0x000fe20000100a00 */
[----:B------:R-:W0:Y:S01]  /*c0a0*/  MUFU.EX2 R177, R177 ;  /* 0x000000b100b17308 */ /* 0x000e220000000800 */
[----:B------:R-:W-:Y:S01]  /*c0b0*/  FADD.FTZ R12, R170, R13 ;  /* 0x0000000daa0c7221 */ /* 0x000fe20000010000 */
[----:B------:R-:W-:Y:S01]  /*c0c0*/  FFMA.FTZ R174, R71, R174, -R189 ;  /* 0x000000ae47ae7223 */ /* 0x000fe200000108bd */
[----:B----4-:R-:W-:Y:S01]  /*c0d0*/  FADD.FTZ R27, R164, R27 ;  /* 0x0000001ba41b7221 */ /* 0x010fe20000010000 */
[----:B------:R-:W-:Y:S04]  /*c0e0*/  STL.64 [R1+0x3a0], R148 ;  /* 0x0003a09401007387 */ /* 0x000fe80000100a00 */
[----:B------:R-:W4:Y:S01]  /*c0f0*/  MUFU.EX2 R175, R175 ;  /* 0x000000af00af7308 */ /* 0x000f220000000800 */
[----:B------:R-:W-:Y:S01]  /*c100*/  FADD.FTZ R13, R173, R12 ;  /* 0x0000000cad0d7221 */ /* 0x000fe20000010000 */
[----:B-1----:R-:W-:Y:S01]  /*c110*/  FADD.FTZ R26, R162, R27 ;  /* 0x0000001ba21a7221 */ /* 0x002fe20000010000 */
[----:B------:R-:W-:Y:S04]  /*c120*/  STL.64 [R1+0x3b0], R150 ;  /* 0x0003b09601007387 */ /* 0x000fe80000100a00 */
[----:B------:R-:W-:Y:S01]  /*c130*/  STL.64 [R1+0x3f0], R142 ;  /* 0x0003f08e01007387 */ /* 0x000fe20000100a00 */
[----:B------:R-:W1:Y:S01]  /*c140*/  MUFU.EX2 R176, R176 ;  /* 0x000000b000b07308 */ /* 0x000e620000000800 */
[----:B------:R-:W-:Y:S01]  /*c150*/  FADD.FTZ R12, R172, R13 ;  /* 0x0000000dac0c7221 */ /* 0x000fe20000010000 */
[----:B0-----:R-:W-:Y:S01]  /*c160*/  FADD.FTZ R26, R177, R26 ;  /* 0x0000001ab11a7221 */ /* 0x001fe20000010000 */
[----:B------:R-:W-:Y:S04]  /*c170*/  STL.64 [R1+0x400], R144 ;  /* 0x0004009001007387 */ /* 0x000fe80000100a00 */
[----:B------:R-:W-:Y:S01]  /*c180*/  STL.64 [R1+0x420], R138 ;  /* 0x0004208a01007387 */ /* 0x000fe20000100a00 */
[----:B------:R-:W0:Y:S01]  /*c190*/  MUFU.EX2 R174, R174 ;  /* 0x000000ae00ae7308 */ /* 0x000e220000000800 */
[----:B------:R-:W-:Y:S01]  /*c1a0*/  FADD.FTZ R13, R179, R12 ;  /* 0x0000000cb30d7221 */ /* 0x000fe20000010000 */
[----:B----4-:R-:W-:Y:S01]  /*c1b0*/  FADD.FTZ R27, R175, R26 ;  /* 0x0000001aaf1b7221 */ /* 0x010fe20000010000 */
[----:B------:R-:W-:Y:S02]  /*c1c0*/  STL.64 [R1+0x430], R136 ;  /* 0x0004308801007387 */ /* 0x000fe40000100a00 */
[----:B------:R-:W-:-:S02]  /*c1d0*/  FADD.FTZ R12, R178, R13 ;  /* 0x0000000db20c7221 */ /* 0x000fc40000010000 */
[----:B------:R-:W-:Y:S01]  /*c1e0*/  STL.64 [R1+0x258], R134 ;  /* 0x0002588601007387 */ /* 0x000fe20000100a00 */
[----:B-1----:R-:W-:Y:S01]  /*c1f0*/  FADD.FTZ R13, R176, R27 ;  /* 0x0000001bb00d7221 */ /* 0x002fe20000010000 */
[----:B------:R-:W-:Y:S02]  /*c200*/  FADD.FTZ R27, R181, R12 ;  /* 0x0000000cb51b7221 */ /* 0x000fe40000010000 */
[----:B------:R-:W-:Y:S02]  /*c210*/  STL.64 [R1+0x2d8], R112 ;  /* 0x0002d87001007387 */ /* 0x000fe40000100a00 */
[----:B------:R-:W-:Y:S02]  /*c220*/  FADD.FTZ R12, R180, R27 ;  /* 0x0000001bb40c7221 */ /* 0x000fe40000010000 */
[----:B------:R1:W-:Y:S01]  /*c230*/  STL.64 [R1+0x2e8], R114 ;  /* 0x0002e87201007387 */ /* 0x0003e20000100a00 */
[----:B0-----:R-:W-:-:S03]  /*c240*/  FADD.FTZ R13, R174, R13 ;  /* 0x0000000dae0d7221 */ /* 0x001fc60000010000 */
[----:B------:R-:W-:Y:S04]  /*c250*/  STL.64 [R1+0x2f8], R116 ;  /* 0x0002f87401007387 */ /* 0x000fe80000100a00 */
[----:B------:R-:W-:Y:S04]  /*c260*/  STL.64 [R1+0x338], R104 ;  /* 0x0003386801007387 */ /* 0x000fe80000100a00 */
[----:B------:R-:W-:Y:S04]  /*c270*/  STL.64 [R1+0x348], R106 ;  /* 0x0003486a01007387 */ /* 0x000fe80000100a00 */
[----:B------:R0:W-:Y:S04]  /*c280*/  STL.64 [R1+0x358], R108 ;  /* 0x0003586c01007387 */ /* 0x0001e80000100a00 */
[----:B------:R-:W-:Y:S04]  /*c290*/  STL.64 [R1+0x368], R90 ;  /* 0x0003685a01007387 */ /* 0x000fe80000100a00 */
[----:B------:R-:W-:Y:S04]  /*c2a0*/  STL.64 [R1+0x398], R94 ;  /* 0x0003985e01007387 */ /* 0x000fe80000100a00 */
[----:B------:R4:W-:Y:S04]  /*c2b0*/  STL.64 [R1+0x3a8], R92 ;  /* 0x0003a85c01007387 */ /* 0x0009e80000100a00 */
[----:B------:R-:W-:Y:S04]  /*c2c0*/  STL.64 [R1+0x3b8], R80 ;  /* 0x0003b85001007387 */ /* 0x000fe80000100a00 */
[----:B------:R-:W-:Y:S04]  /*c2d0*/  STL.64 [R1+0x3c8], R82 ;  /* 0x0003c85201007387 */ /* 0x000fe80000100a00 */
[----:B------:R-:W-:Y:S04]  /*c2e0*/  STL.64 [R1+0x3f8], R88 ;  /* 0x0003f85801007387 */ /* 0x000fe80000100a00 */
[----:B------:R-:W-:Y:S04]  /*c2f0*/  STL.64 [R1+0x408], R78 ;  /* 0x0004084e01007387 */ /* 0x000fe80000100a00 */
[----:B------:R-:W-:Y:S04]  /*c300*/  STL.64 [R1+0x418], R40 ;  /* 0x0004182801007387 */ /* 0x000fe80000100a00 */
[----:B------:R-:W-:Y:S04]  /*c310*/  STL.64 [R1+0x230], R12 ;  /* 0x0002300c01007387 */ /* 0x000fe80000100a00 */
[----:B------:R-:W3:Y:S04]  /*c320*/  LD.E R31, desc[UR44][R2.64] ;  /* 0x0000002c021f7980 */ /* 0x000ee8000c101900 */
        /* <DEDUP_REMOVED lines=9> */
[----:B------:R4:W-:Y:S04]  /*c3c0*/  STL [R1+0x2c0], R99 ;  /* 0x0002c06301007387 */ /* 0x0009e80000100800 */
[----:B------:R-:W-:Y:S04]  /*c3d0*/  STL [R1+0x2c4], R101 ;  /* 0x0002c46501007387 */ /* 0x000fe80000100800 */
[----:B------:R4:W-:Y:S04]  /*c3e0*/  STL [R1+0x2c8], R103 ;  /* 0x0002c86701007387 */ /* 0x0009e80000100800 */
[----:B-1----:R-:W3:Y:S04]  /*c3f0*/  LDL R114, [R1+0x3c0] ;  /* 0x0003c00001727983 */ /* 0x002ee80000100800 */
[----:B0-----:R-:W3:Y:S04]  /*c400*/  LDL R108, [R1+0x3cc] ;  /* 0x0003cc00016c7983 */ /* 0x001ee80000100800 */
[----:B------:R-:W3:Y:S04]  /*c410*/  LDL R110, [R1+0x3d0] ;  /* 0x0003d000016e7983 */ /* 0x000ee80000100800 */
[----:B------:R-:W3:Y:S04]  /*c420*/  LDL R112, [R1+0x3d4] ;  /* 0x0003d40001707983 */ /* 0x000ee80000100800 */
[----:B------:R-:W3:Y:S04]  /*c430*/  LDL R104, [R1+0x3dc] ;  /* 0x0003dc0001687983 */ /* 0x000ee80000100800 */
[----:B------:R-:W3:Y:S04]  /*c440*/  LDL R106, [R1+0x3e0] ;  /* 0x0003e000016a7983 */ /* 0x000ee80000100800 */
[----:B----4-:R-:W4:Y:S04]  /*c450*/  LDL R92, [R1+0x3f4] ;  /* 0x0003f400015c7983 */ /* 0x010f280000100800 */
[----:B------:R-:W4:Y:S04]  /*c460*/  LDL R94, [R1+0x3f8] ;  /* 0x0003f800015e7983 */ /* 0x000f280000100800 */
[----:B------:R-:W4:Y:S04]  /*c470*/  LDL.128 R96, [R1+0x260] ;  /* 0x0002600001607983 */ /* 0x000f280000100c00 */
[----:B------:R-:W4:Y:S04]  /*c480*/  LDL.128 R100, [R1+0x270] ;  /* 0x0002700001647983 */ /* 0x000f280000100c00 */
        /* <DEDUP_REMOVED lines=52> */
[----:B--2---:R-:W-:Y:S04]  /*c7d0*/  STL.64 [R1+0x3040], R72 ;  /* 0x0030404801007387 */ /* 0x004fe80000100a00 */
[----:B------:R-:W2:Y:S04]  /*c7e0*/  LDL R53, [R1+0x314] ;  /* 0x0003140001357983 */ /* 0x000ea80000100800 */
        /* <DEDUP_REMOVED lines=11> */
[----:B---3--:R0:W-:Y:S04]  /*c8a0*/  STL [R1+0x31a8], R114 ;  /* 0x0031a87201007387 */ /* 0x0081e80000100800 */
[----:B------:R-:W-:Y:S04]  /*c8b0*/  STL [R1+0x319c], R108 ;  /* 0x00319c6c01007387 */ /* 0x000fe80000100800 */
[----:B------:R-:W-:Y:S04]  /*c8c0*/  STL [R1+0x31a0], R110 ;  /* 0x0031a06e01007387 */ /* 0x000fe80000100800 */
[----:B------:R1:W-:Y:S04]  /*c8d0*/  STL [R1+0x31a4], R112 ;  /* 0x0031a47001007387 */ /* 0x0003e80000100800 */
[----:B------:R-:W-:Y:S04]  /*c8e0*/  STL [R1+0x3194], R104 ;  /* 0x0031946801007387 */ /* 0x000fe80000100800 */
[----:B------:R3:W-:Y:S04]  /*c8f0*/  STL [R1+0x3198], R106 ;  /* 0x0031986a01007387 */ /* 0x0007e80000100800 */
[----:B----4-:R-:W-:Y:S04]  /*c900*/  STL [R1+0x317c], R92 ;  /* 0x00317c5c01007387 */ /* 0x010fe80000100800 */
[----:B------:R-:W-:Y:S04]  /*c910*/  STL [R1+0x3180], R94 ;  /* 0x0031805e01007387 */ /* 0x000fe80000100800 */
[----:B------:R-:W-:Y:S01]  /*c920*/  STL.64 [R1+0x470], R96 ;  /* 0x0004706001007387 */ /* 0x000fe20000100a00 */
[----:B------:R-:W-:-:S03]  /*c930*/  IMAD.MOV.U32 R231, RZ, RZ, R100 ;  /* 0x000000ffffe77224 */ /* 0x000fc600078e0064 */
[----:B------:R4:W-:Y:S01]  /*c940*/  STL [R1+0x478], R98 ;  /* 0x0004786201007387 */ /* 0x0009e20000100800 */
[----:B------:R-:W-:-:S03]  /*c950*/  IMAD.MOV.U32 R227, RZ, RZ, R102 ;  /* 0x000000ffffe37224 */ /* 0x000fc600078e0066 */
[----:B0-----:R-:W2:Y:S04]  /*c960*/  LDL.LU R114, [R1+0x31a8] ;  /* 0x0031a80001727983 */ /* 0x001ea80000300800 */
[----:B-1----:R-:W2:Y:S04]  /*c970*/  LDL.LU R112, [R1+0x31a4] ;  /* 0x0031a40001707983 */ /* 0x002ea80000300800 */
[----:B------:R-:W2:Y:S04]  /*c980*/  LDL.LU R110, [R1+0x31a0] ;  /* 0x0031a000016e7983 */ /* 0x000ea80000300800 */
[----:B------:R-:W2:Y:S04]  /*c990*/  LDL.LU R108, [R1+0x319c] ;  /* 0x00319c00016c7983 */ /* 0x000ea80000300800 */
[----:B---3--:R-:W3:Y:S04]  /*c9a0*/  LDL.LU R106, [R1+0x3198] ;  /* 0x00319800016a7983 */ /* 0x008ee80000300800 */
[----:B------:R-:W3:Y:S04]  /*c9b0*/  LDL.LU R104, [R1+0x3194] ;  /* 0x0031940001687983 */ /* 0x000ee80000300800 */
[----:B------:R-:W3:Y:S04]  /*c9c0*/  LDL.LU R102, [R1+0x3190] ;  /* 0x0031900001667983 */ /* 0x000ee80000300800 */
[----:B------:R-:W3:Y:S04]  /*c9d0*/  LDL.LU R100, [R1+0x318c] ;  /* 0x00318c0001647983 */ /* 0x000ee80000300800 */
[----:B----4-:R-:W4:Y:S04]  /*c9e0*/  LDL.LU R98, [R1+0x3188] ;  /* 0x0031880001627983 */ /* 0x010f280000300800 */
[----:B------:R-:W4:Y:S04]  /*c9f0*/  LDL.LU R96, [R1+0x3184] ;  /* 0x0031840001607983 */ /* 0x000f280000300800 */
[----:B------:R-:W4:Y:S04]  /*ca00*/  LDL.LU R94, [R1+0x3180] ;  /* 0x00318000015e7983 */ /* 0x000f280000300800 */
[----:B------:R-:W4:Y:S01]  /*ca10*/  LDL.LU R92, [R1+0x317c] ;  /* 0x00317c00015c7983 */ /* 0x000f220000300800 */
[----:B------:R-:W-:-:S02]  /*ca20*/  IMAD.MOV.U32 R235, RZ, RZ, R99 ;  /* 0x000000ffffeb7224 */ /* 0x000fc400078e0063 */
[----:B------:R-:W-:Y:S01]  /*ca30*/  IMAD.MOV.U32 R229, RZ, RZ, R101 ;  /* 0x000000ffffe57224 */ /* 0x000fe200078e0065 */
[----:B------:R-:W-:Y:S01]  /*ca40*/  STL [R1+0x254], R113 ;  /* 0x0002547101007387 */ /* 0x000fe20000100800 */
[----:B------:R-:W-:-:S03]  /*ca50*/  IMAD.MOV.U32 R35, RZ, RZ, R103 ;  /* 0x000000ffff237224 */ /* 0x000fc600078e0067 */
        /* <DEDUP_REMOVED lines=22> */
[----:B------:R1:W-:Y:S04]  /*cbc0*/  STL [R1+0x31c0], R126 ;  /* 0x0031c07e01007387 */ /* 0x0003e80000100800 */
[----:B------:R-:W-:Y:S04]  /*cbd0*/  STL [R1+0x31b8], R122 ;  /* 0x0031b87a01007387 */ /* 0x000fe80000100800 */
[----:B------:R1:W-:Y:S04]  /*cbe0*/  STL [R1+0x31bc], R124 ;  /* 0x0031bc7c01007387 */ /* 0x0003e80000100800 */
[----:B------:R1:W-:Y:S04]  /*cbf0*/  STL [R1+0x31b4], R120 ;  /* 0x0031b47801007387 */ /* 0x0003e80000100800 */
[----:B------:R1:W-:Y:S04]  /*cc00*/  STL [R1+0x31b0], R118 ;  /* 0x0031b07601007387 */ /* 0x0003e80000100800 */
        /* <DEDUP_REMOVED lines=17> */
[----:B------:R-:W-:Y:S04]  /*cd20*/  STL [R1+0x304], R61 ;  /* 0x0003043d01007387 */ /* 0x000fe80000100800 */
[----:B------:R-:W-:Y:S04]  /*cd30*/  STL [R1+0x308], R65 ;  /* 0x0003084101007387 */ /* 0x000fe80000100800 */
[----:B------:R-:W-:Y:S04]  /*cd40*/  STL [R1+0x30c], R45 ;  /* 0x00030c2d01007387 */ /* 0x000fe80000100800 */
[----:B0-----:R-:W4:Y:S04]  /*cd50*/  LDL.LU R130, [R1+0x31c8] ;  /* 0x0031c80001827983 */ /* 0x001f280000300800 */
[----:B------:R-:W4:Y:S04]  /*cd60*/  LDL.LU R128, [R1+0x31c4] ;  /* 0x0031c40001807983 */ /* 0x000f280000300800 */
[----:B-1----:R-:W4:Y:S04]  /*cd70*/  LDL.LU R126, [R1+0x31c0] ;  /* 0x0031c000017e7983 */ /* 0x002f280000300800 */
[----:B------:R-:W4:Y:S04]  /*cd80*/  LDL.LU R124, [R1+0x31bc] ;  /* 0x0031bc00017c7983 */ /* 0x000f280000300800 */
[----:B------:R-:W4:Y:S04]  /*cd90*/  LDL.LU R122, [R1+0x31b8] ;  /* 0x0031b800017a7983 */ /* 0x000f280000300800 */
[----:B------:R-:W4:Y:S04]  /*cda0*/  LDL.LU R120, [R1+0x31b4] ;  /* 0x0031b40001787983 */ /* 0x000f280000300800 */
[----:B------:R-:W4:Y:S04]  /*cdb0*/  LDL.LU R118, [R1+0x31b0] ;  /* 0x0031b00001767983 */ /* 0x000f280000300800 */
[----:B------:R-:W4:Y:S04]  /*cdc0*/  LDL.LU R116, [R1+0x31ac] ;  /* 0x0031ac0001747983 */ /* 0x000f280000300800 */
[----:B------:R-:W4:Y:S04]  /*cdd0*/  LDL.128 R80, [R1+0x280] ;  /* 0x0002800001507983 */ /* 0x000f280000100c00 */
[----:B------:R-:W4:Y:S04]  /*cde0*/  LDL.128 R84, [R1+0x290] ;  /* 0x0002900001547983 */ /* 0x000f280000100c00 */
[----:B------:R-:W4:Y:S04]  /*cdf0*/  LDL.128 R88, [R1+0x2a0] ;  /* 0x0002a00001587983 */ /* 0x000f280000100c00 */
[----:B------:R0:W-:Y:S04]  /*ce00*/  STL [R1+0x3048], R74 ;  /* 0x0030484a01007387 */ /* 0x0001e80000100800 */
[----:B------:R-:W4:Y:S04]  /*ce10*/  LDL.LU.64 R72, [R1+0x470] ;  /* 0x0004700001487983 */ /* 0x000f280000300a00 */
[----:B------:R-:W4:Y:S04]  /*ce20*/  LDL R146, [R1+0x388] ;  /* 0x0003880001927983 */ /* 0x000f280000100800 */
[----:B0-----:R-:W4:Y:S04]  /*ce30*/  LDL.LU R74, [R1+0x478] ;  /* 0x00047800014a7983 */ /* 0x001f280000300800 */
[----:B--2---:R-:W-:Y:S04]  /*ce40*/  STL [R1+0x3098], R114 ;  /* 0x0030987201007387 */ /* 0x004fe80000100800 */
[----:B------:R-:W-:Y:S04]  /*ce50*/  STL [R1+0x3094], R112 ;  /* 0x0030947001007387 */ /* 0x000fe80000100800 */
[----:B------:R-:W-:Y:S04]  /*ce60*/  STL [R1+0x3090], R110 ;  /* 0x0030906e01007387 */ /* 0x000fe80000100800 */
[----:B------:R-:W-:Y:S04]  /*ce70*/  STL [R1+0x308c], R108 ;  /* 0x00308c6c01007387 */ /* 0x000fe80000100800 */
[----:B---3--:R-:W-:Y:S04]  /*ce80*/  STL [R1+0x3088], R106 ;  /* 0x0030886a01007387 */ /* 0x008fe80000100800 */
[----:B------:R-:W-:Y:S04]  /*ce90*/  STL [R1+0x3084], R104 ;  /* 0x0030846801007387 */ /* 0x000fe80000100800 */
[----:B------:R-:W-:Y:S04]  /*cea0*/  STL [R1+0x3080], R102 ;  /* 0x0030806601007387 */ /* 0x000fe80000100800 */
[----:B------:R-:W-:Y:S04]  /*ceb0*/  STL [R1+0x307c], R100 ;  /* 0x00307c6401007387 */ /* 0x000fe80000100800 */
[----:B----4-:R-:W-:Y:S04]  /*cec0*/  STL [R1+0x3078], R98 ;  /* 0x0030786201007387 */ /* 0x010fe80000100800 */
[----:B------:R0:W-:Y:S04]  /*ced0*/  STL [R1+0x3074], R96 ;  /* 0x0030746001007387 */ /* 0x0001e80000100800 */
[----:B------:R-:W-:Y:S04]  /*cee0*/  STL [R1+0x3070], R94 ;  /* 0x0030705e01007387 */ /* 0x000fe80000100800 */
[----:B------:R1:W-:Y:S04]  /*cef0*/  STL [R1+0x306c], R92 ;  /* 0x00306c5c01007387 */ /* 0x0003e80000100800 */
[----:B0-----:R-:W2:Y:S04]  /*cf00*/  LDL.128 R96, [R1+0x2c0] ;  /* 0x0002c00001607983 */ /* 0x001ea80000100c00 */
[----:B------:R-:W3:Y:S04]  /*cf10*/  LDL.128 R100, [R1+0x2d0] ;  /* 0x0002d00001647983 */ /* 0x000ee80000100c00 */
[----:B-1----:R-:W4:Y:S04]  /*cf20*/  LDL.128 R92, [R1+0x2b0] ;  /* 0x0002b000015c7983 */ /* 0x002f280000100c00 */
[----:B------:R-:W4:Y:S04]  /*cf30*/  LDL.128 R104, [R1+0x2e0] ;  /* 0x0002e00001687983 */ /* 0x000f280000100c00 */
        /* <DEDUP_REMOVED lines=10> */
[----:B------:R0:W-:Y:S04]  /*cfe0*/  STL [R1+0x3050], R78 ;  /* 0x0030504e01007387 */ /* 0x0001e80000100800 */
[----:B------:R1:W-:Y:S04]  /*cff0*/  STL [R1+0x304c], R76 ;  /* 0x00304c4c01007387 */ /* 0x0003e80000100800 */
[----:B------:R1:W-:Y:S04]  /*d000*/  STL [R1+0x303c], R68 ;  /* 0x00303c4401007387 */ /* 0x0003e80000100800 */
[----:B0-----:R-:W4:Y:S04]  /*d010*/  LDL.LU R78, [R1+0x3050] ;  /* 0x00305000014e7983 */ /* 0x001f280000300800 */
[----:B-1----:R-:W4:Y:S04]  /*d020*/  LDL.LU R76, [R1+0x304c] ;  /* 0x00304c00014c7983 */ /* 0x002f280000300800 */
[----:B------:R-:W4:Y:S04]  /*d030*/  LDL R60, [R1+0x420] ;  /* 0x00042000013c7983 */ /* 0x000f280000100800 */
[----:B------:R-:W4:Y:S04]  /*d040*/  LDL R64, [R1+0x424] ;  /* 0x0004240001407983 */ /* 0x000f280000100800 */
[----:B------:R-:W4:Y:S04]  /*d050*/  LDL R56, [R1+0x434] ;  /* 0x0004340001387983 */ /* 0x000f280000100800 */
[----:B------:R-:W4:Y:S04]  /*d060*/  LDL.LU R68, [R1+0x303c] ;  /* 0x00303c0001447983 */ /* 0x000f280000300800 */
[----:B------:R-:W-:Y:S04]  /*d070*/  STL [R1+0x318], R234 ;  /* 0x000318ea01007387 */ /* 0x000fe80000100800 */
[----:B------:R-:W-:Y:S04]  /*d080*/  STL [R1+0x31c], R37 ;  /* 0x00031c2501007387 */ /* 0x000fe80000100800 */
[----:B------:R-:W-:Y:S04]  /*d090*/  STL [R1+0x320], R41 ;  /* 0x0003202901007387 */ /* 0x000fe80000100800 */
[----:B------:R-:W-:Y:S04]  /*d0a0*/  STL.64 [R1+0x3270], R180 ;  /* 0x003270b401007387 */ /* 0x000fe80000100a00 */
[----:B------:R-:W-:Y:S04]  /*d0b0*/  STL [R1+0x314], R53 ;  /* 0x0003143501007387 */ /* 0x000fe80000100800 */
        /* <DEDUP_REMOVED lines=8> */
[----:B------:R-:W-:Y:S04]  /*d140*/  STL.128 [R1+0x3260], R176 ;  /* 0x003260b001007387 */ /* 0x000fe80000100c00 */
[----:B------:R-:W-:Y:S04]  /*d150*/  STL.128 [R1+0x3250], R172 ;  /* 0x003250ac01007387 */ /* 0x000fe80000100c00 */
[----:B------:R-:W-:Y:S04]  /*d160*/  STL.128 [R1+0x3240], R168 ;  /* 0x003240a801007387 */ /* 0x000fe80000100c00 */
[----:B------:R-:W-:Y:S04]  /*d170*/  STL.128 [R1+0x3230], R164 ;  /* 0x003230a401007387 */ /* 0x000fe80000100c00 */
[----:B------:R-:W-:Y:S04]  /*d180*/  STL.128 [R1+0x3220], R160 ;  /* 0x003220a001007387 */ /* 0x000fe80000100c00 */
[----:B------:R-:W-:Y:S04]  /*d190*/  STL.128 [R1+0x3210], R156 ;  /* 0x0032109c01007387 */ /* 0x000fe80000100c00 */
[----:B------:R-:W-:Y:S04]  /*d1a0*/  STL [R1+0x31f0], R150 ;  /* 0x0031f09601007387 */ /* 0x000fe80000100800 */
[----:B------:R-:W-:Y:S04]  /*d1b0*/  STL [R1+0x31e4], R144 ;  /* 0x0031e49001007387 */ /* 0x000fe80000100800 */
[----:B0-----:R-:W4:Y:S04]  /*d1c0*/  LDL.LU R196, [R1+0x328c] ;  /* 0x00328c0001c47983 */ /* 0x001f280000300800 */
[----:B------:R-:W-:Y:S04]  /*d1d0*/  STL [R1+0x310], R49 ;  /* 0x0003103101007387 */ /* 0x000fe80000100800 */
[----:B------:R-:W4:Y:S04]  /*d1e0*/  LDL R214, [R1+0x33c] ;  /* 0x00033c0001d67983 */ /* 0x000f280000100800 */
[----:B------:R-:W4:Y:S04]  /*d1f0*/  LDL R216, [R1+0x340] ;  /* 0x0003400001d87983 */ /* 0x000f280000100800 */
        /* <DEDUP_REMOVED lines=8> */
[----:B------:R-:W-:-:S03]  /*d280*/  IMAD.MOV.U32 R225, RZ, RZ, R80 ;  /* 0x000000ffffe17224 */ /* 0x000fc600078e0050 */
[----:B0-----:R-:W4:Y:S01]  /*d290*/  LDL.LU R130, [R1+0x30b8] ;  /* 0x0030b80001827983 */ /* 0x001f220000300800 */
[----:B------:R-:W-:Y:S02]  /*d2a0*/  IMAD.MOV.U32 R221, RZ, RZ, R82 ;  /* 0x000000ffffdd7224 */ /* 0x000fe400078e0052 */
[----:B------:R-:W-:Y:S01]  /*d2b0*/  IMAD.MOV.U32 R219, RZ, RZ, R84 ;  /* 0x000000ffffdb7224 */ /* 0x000fe200078e0054 */
[----:B-1----:R-:W4:Y:S01]  /*d2c0*/  LDL.LU R128, [R1+0x30b4] ;  /* 0x0030b40001807983 */ /* 0x002f220000300800 */
[----:B------:R-:W-:Y:S02]  /*d2d0*/  IMAD.MOV.U32 R42, RZ, RZ, R86 ;  /* 0x000000ffff2a7224 */ /* 0x000fe400078e0056 */
[----:B------:R-:W-:Y:S01]  /*d2e0*/  IMAD.MOV.U32 R215, RZ, RZ, R88 ;  /* 0x000000ffffd77224 */ /* 0x000fe200078e0058 */
[----:B------:R-:W4:Y:S01]  /*d2f0*/  LDL.LU R126, [R1+0x30b0] ;  /* 0x0030b000017e7983 */ /* 0x000f220000300800 */
[----:B------:R-:W-:-:S03]  /*d300*/  IMAD.MOV.U32 R46, RZ, RZ, R90 ;  /* 0x000000ffff2e7224 */ /* 0x000fc600078e005a */
[----:B------:R-:W4:Y:S04]  /*d310*/  LDL.LU R124, [R1+0x30ac] ;  /* 0x0030ac00017c7983 */ /* 0x000f280000300800 */
        /* <DEDUP_REMOVED lines=9> */
[----:B------:R-:W4:Y:S01]  /*d3b0*/  LDL.LU R80, [R1+0x3054] ;  /* 0x0030540001507983 */ /* 0x000f220000300800 */
[----:B------:R-:W-:-:S02]  /*d3c0*/  IMAD.MOV.U32 R234, RZ, RZ, R74 ;  /* 0x000000ffffea7224 */ /* 0x000fc400078e004a */
[----:B------:R-:W-:Y:S01]  /*d3d0*/  IMAD.MOV.U32 R37, RZ, RZ, R73 ;  /* 0x000000ffff257224 */ /* 0x000fe200078e0049 */
[----:B------:R-:W4:Y:S01]  /*d3e0*/  LDL.LU R74, [R1+0x3048] ;  /* 0x00304800014a7983 */ /* 0x000f220000300800 */
[----:B------:R-:W-:-:S03]  /*d3f0*/  IMAD.MOV.U32 R41, RZ, RZ, R72 ;  /* 0x000000ffff297224 */ /* 0x000fc600078e0048 */
[----:B------:R-:W4:Y:S04]  /*d400*/  LDL.LU.64 R72, [R1+0x3040] ;  /* 0x0030400001487983 */ /* 0x000f280000300a00 */
[----:B------:R-:W-:Y:S04]  /*d410*/  STL [R1+0x31e8], R146 ;  /* 0x0031e89201007387 */ /* 0x000fe80000100800 */
[----:B------:R-:W4:Y:S04]  /*d420*/  LDL R218, [R1+0x344] ;  /* 0x0003440001da7983 */ /* 0x000f280000100800 */
[----:B------:R-:W4:Y:S01]  /*d430*/  LDL R208, [R1+0x348] ;  /* 0x0003480001d07983 */ /* 0x000f220000100800 */
[----:B--2---:R-:W-:-:S03]  /*d440*/  IMAD.MOV.U32 R211, RZ, RZ, R96 ;  /* 0x000000ffffd37224 */ /* 0x004fc600078e0060 */
[----:B------:R-:W2:Y:S01]  /*d450*/  LDL R210, [R1+0x34c] ;  /* 0x00034c0001d27983 */ /* 0x000ea20000100800 */
[----:B------:R-:W-:Y:S02]  /*d460*/  IMAD.MOV.U32 R54, RZ, RZ, R98 ;  /* 0x000000ffff367224 */ /* 0x000fe400078e0062 */
[----:B---3--:R-:W-:Y:S01]  /*d470*/  IMAD.MOV.U32 R205, RZ, RZ, R100 ;  /* 0x000000ffffcd7224 */ /* 0x008fe200078e0064 */
[----:B------:R-:W3:Y:S01]  /*d480*/  LDL.LU R98, [R1+0x3078] ;  /* 0x0030780001627983 */ /* 0x000ee20000300800 */
[----:B------:R-:W-:Y:S02]  /*d490*/  IMAD.MOV.U32 R58, RZ, RZ, R102 ;  /* 0x000000ffff3a7224 */ /* 0x000fe400078e0066 */
[----:B----4-:R-:W-:Y:S01]  /*d4a0*/  IMAD.MOV.U32 R213, RZ, RZ, R92 ;  /* 0x000000ffffd57224 */ /* 0x010fe200078e005c */
[----:B------:R-:W4:Y:S01]  /*d4b0*/  LDL.LU R102, [R1+0x3080] ;  /* 0x0030800001667983 */ /* 0x000f220000300800 */
[----:B------:R-:W-:Y:S02]  /*d4c0*/  IMAD.MOV.U32 R50, RZ, RZ, R94 ;  /* 0x000000ffff327224 */ /* 0x000fe400078e005e */
[----:B------:R-:W-:Y:S01]  /*d4d0*/  IMAD.MOV.U32 R203, RZ, RZ, R104 ;  /* 0x000000ffffcb7224 */ /* 0x000fe200078e0068 */
[----:B------:R-:W2:Y:S01]  /*d4e0*/  LDL.LU R100, [R1+0x307c] ;  /* 0x00307c0001647983 */ /* 0x000ea20000300800 */
[----:B------:R-:W-:-:S02]  /*d4f0*/  IMAD.MOV.U32 R62, RZ, RZ, R106 ;  /* 0x000000ffff3e7224 */ /* 0x000fc400078e006a */
[----:B------:R-:W-:Y:S01]  /*d500*/  IMAD.MOV.U32 R201, RZ, RZ, R108 ;  /* 0x000000ffffc97224 */ /* 0x000fe200078e006c */
[----:B------:R-:W2:Y:S01]  /*d510*/  LDL.LU R106, [R1+0x3088] ;  /* 0x00308800016a7983 */ /* 0x000ea20000300800 */
[----:B------:R-:W-:Y:S02]  /*d520*/  IMAD.MOV.U32 R66, RZ, RZ, R110 ;  /* 0x000000ffff427224 */ /* 0x000fe400078e006e */
[----:B------:R-:W-:Y:S01]  /*d530*/  IMAD.MOV.U32 R199, RZ, RZ, R112 ;  /* 0x000000ffffc77224 */ /* 0x000fe200078e0070 */
[----:B------:R0:W-:Y:S04]  /*d540*/  STL.64 [R1+0x518], R114 ;  /* 0x0005187201007387 */ /* 0x0001e80000100a00 */
[----:B------:R-:W2:Y:S04]  /*d550*/  LDL.LU R112, [R1+0x3094] ;  /* 0x0030940001707983 */ /* 0x000ea80000300800 */
[----:B------:R-:W2:Y:S04]  /*d560*/  LDL.LU R110, [R1+0x3090] ;  /* 0x00309000016e7983 */ /* 0x000ea80000300800 */
[----:B0-----:R-:W2:Y:S04]  /*d570*/  LDL.LU R114, [R1+0x3098] ;  /* 0x0030980001727983 */ /* 0x001ea80000300800 */
[----:B------:R-:W2:Y:S04]  /*d580*/  LDL.LU R108, [R1+0x308c] ;  /* 0x00308c00016c7983 */ /* 0x000ea80000300800 */
[----:B------:R-:W2:Y:S04]  /*d590*/  LDL.LU R104, [R1+0x3084] ;  /* 0x0030840001687983 */ /* 0x000ea80000300800 */
[----:B------:R-:W2:Y:S04]  /*d5a0*/  LDL.LU R96, [R1+0x3074] ;  /* 0x0030740001607983 */ /* 0x000ea80000300800 */
[----:B------:R-:W2:Y:S04]  /*d5b0*/  LDL.LU R94, [R1+0x3070] ;  /* 0x00307000015e7983 */ /* 0x000ea80000300800 */
[----:B------:R-:W2:Y:S04]  /*d5c0*/  LDL.LU R92, [R1+0x306c] ;  /* 0x00306c00015c7983 */ /* 0x000ea80000300800 */
[----:B------:R-:W2:Y:S04]  /*d5d0*/  LDL.LU R70, [R1+0x518] ;  /* 0x0005180001467983 */ /* 0x000ea80000300800 */
[----:B------:R-:W2:Y:S01]  /*d5e0*/  LDL.LU R71, [R1+0x51c] ;  /* 0x00051c0001477983 */ /* 0x000ea20000300800 */
[----:B------:R-:W-:-:S02]  /*d5f0*/  IMAD.MOV.U32 R53, RZ, RZ, R97 ;  /* 0x000000ffff357224 */ /* 0x000fc400078e0061 */
[----:B------:R-:W-:Y:S01]  /*d600*/  IMAD.MOV.U32 R55, RZ, RZ, R99 ;  /* 0x000000ffff377224 */ /* 0x000fe200078e0063 */
[----:B------:R-:W2:Y:S01]  /*d610*/  LDL R212, [R1+0x350] ;  /* 0x0003500001d47983 */ /* 0x000ea20000100800 */
[----:B------:R-:W-:Y:S02]  /*d620*/  IMAD.MOV.U32 R57, RZ, RZ, R101 ;  /* 0x000000ffff397224 */ /* 0x000fe400078e0065 */
[----:B------:R-:W-:Y:S01]  /*d630*/  IMAD.MOV.U32 R59, RZ, RZ, R103 ;  /* 0x000000ffff3b7224 */ /* 0x000fe200078e0067 */
[----:B------:R-:W2:Y:S01]  /*d640*/  LDL R202, [R1+0x354] ;  /* 0x0003540001ca7983 */ /* 0x000ea20000100800 */
[----:B------:R-:W-:Y:S02]  /*d650*/  IMAD.MOV.U32 R61, RZ, RZ, R105 ;  /* 0x000000ffff3d7224 */ /* 0x000fe400078e0069 */
[----:B------:R-:W-:Y:S01]  /*d660*/  IMAD.MOV.U32 R63, RZ, RZ, R107 ;  /* 0x000000ffff3f7224 */ /* 0x000fe200078e006b */
[----:B------:R-:W2:Y:S01]  /*d670*/  LDL R204, [R1+0x358] ;  /* 0x0003580001cc7983 */ /* 0x000ea20000100800 */
[----:B------:R-:W-:-:S02]  /*d680*/  IMAD.MOV.U32 R65, RZ, RZ, R109 ;  /* 0x000000ffff417224 */ /* 0x000fc400078e006d */
[----:B------:R-:W-:Y:S01]  /*d690*/  IMAD.MOV.U32 R67, RZ, RZ, R111 ;  /* 0x000000ffff437224 */ /* 0x000fe200078e006f */
[----:B------:R-:W2:Y:S01]  /*d6a0*/  LDL R206, [R1+0x35c] ;  /* 0x00035c0001ce7983 */ /* 0x000ea20000100800 */
[----:B------:R-:W-:-:S03]  /*d6b0*/  IMAD.MOV.U32 R69, RZ, RZ, R113 ;  /* 0x000000ffff457224 */ /* 0x000fc600078e0071 */
[----:B------:R0:W-:Y:S04]  /*d6c0*/  STL [R1+0x31ec], R148 ;  /* 0x0031ec9401007387 */ /* 0x0001e80000100800 */
[----:B------:R1:W-:Y:S04]  /*d6d0*/  STL [R1+0x31e0], R142 ;  /* 0x0031e08e01007387 */ /* 0x0003e80000100800 */
[----:B------:R1:W-:Y:S04]  /*d6e0*/  STL [R1+0x31dc], R140 ;  /* 0x0031dc8c01007387 */ /* 0x0003e80000100800 */
[----:B------:R1:W-:Y:S04]  /*d6f0*/  STL [R1+0x31d8], R138 ;  /* 0x0031d88a01007387 */ /* 0x0003e80000100800 */
[----:B------:R1:W-:Y:S04]  /*d700*/  STL [R1+0x31d4], R136 ;  /* 0x0031d48801007387 */ /* 0x0003e80000100800 */
[----:B------:R1:W-:Y:S04]  /*d710*/  STL [R1+0x31d0], R134 ;  /* 0x0031d08601007387 */ /* 0x0003e80000100800 */
[----:B------:R1:W-:Y:S04]  /*d720*/  STL [R1+0x31cc], R132 ;  /* 0x0031cc8401007387 */ /* 0x0003e80000100800 */
[----:B------:R2:W-:Y:S04]  /*d730*/  STL.128 [R1+0x2f70], R52 ;  /* 0x002f703401007387 */ /* 0x0005e80000100c00 */
        /* <DEDUP_REMOVED lines=9> */
[----:B------:R-:W2:Y:S04]  /*d7d0*/  LDL.64 R12, [R1+0xa8] ;  /* 0x0000a800010c7983 */ /* 0x000ea80000100a00 */
[----:B------:R-:W2:Y:S04]  /*d7e0*/  LDL.128 R24, [R1+0x250] ;  /* 0x0002500001187983 */ /* 0x000ea80000100c00 */
[----:B------:R-:W2:Y:S04]  /*d7f0*/  LDL.LU R194, [R1+0x3288] ;  /* 0x0032880001c27983 */ /* 0x000ea80000300800 */
[----:B------:R-:W2:Y:S04]  /*d800*/  LDL.LU R190, [R1+0x3284] ;  /* 0x0032840001be7983 */ /* 0x000ea80000300800 */
[----:B------:R-:W2:Y:S04]  /*d810*/  LDL.LU R188, [R1+0x3280] ;  /* 0x0032800001bc7983 */ /* 0x000ea80000300800 */
[----:B------:R-:W2:Y:S04]  /*d820*/  LDL.LU R186, [R1+0x327c] ;  /* 0x00327c0001ba7983 */ /* 0x000ea80000300800 */
[----:B------:R-:W2:Y:S04]  /*d830*/  LDL.LU R184, [R1+0x3278] ;  /* 0x0032780001b87983 */ /* 0x000ea80000300800 */
[----:B------:R-:W2:Y:S04]  /*d840*/  LDL.LU.64 R180, [R1+0x3270] ;  /* 0x0032700001b47983 */ /* 0x000ea80000300a00 */
[----:B------:R-:W2:Y:S04]  /*d850*/  LDL.LU.128 R176, [R1+0x3260] ;  /* 0x0032600001b07983 */ /* 0x000ea80000300c00 */
[----:B------:R-:W2:Y:S04]  /*d860*/  LDL.LU.128 R172, [R1+0x3250] ;  /* 0x0032500001ac7983 */ /* 0x000ea80000300c00 */
[----:B------:R-:W2:Y:S04]  /*d870*/  LDL.LU.128 R168, [R1+0x3240] ;  /* 0x0032400001a87983 */ /* 0x000ea80000300c00 */
[----:B------:R-:W2:Y:S04]  /*d880*/  LDL.LU.128 R164, [R1+0x3230] ;  /* 0x0032300001a47983 */ /* 0x000ea80000300c00 */
[----:B------:R-:W2:Y:S04]  /*d890*/  LDL.LU.128 R160, [R1+0x3220] ;  /* 0x0032200001a07983 */ /* 0x000ea80000300c00 */
[----:B------:R-:W2:Y:S04]  /*d8a0*/  LDL.LU.128 R156, [R1+0x3210] ;  /* 0x00321000019c7983 */ /* 0x000ea80000300c00 */
[----:B------:R-:W2:Y:S04]  /*d8b0*/  LDL.LU.128 R152, [R1+0x3200] ;  /* 0x0032000001987983 */ /* 0x000ea80000300c00 */
[----:B------:R-:W2:Y:S04]  /*d8c0*/  LDL.LU R150, [R1+0x31f0] ;  /* 0x0031f00001967983 */ /* 0x000ea80000300800 */
[----:B0-----:R-:W2:Y:S04]  /*d8d0*/  LDL.LU R148, [R1+0x31ec] ;  /* 0x0031ec0001947983 */ /* 0x001ea80000300800 */
[----:B------:R-:W2:Y:S04]  /*d8e0*/  LDL.LU R146, [R1+0x31e8] ;  /* 0x0031e80001927983 */ /* 0x000ea80000300800 */
[----:B------:R-:W2:Y:S04]  /*d8f0*/  LDL.LU R144, [R1+0x31e4] ;  /* 0x0031e40001907983 */ /* 0x000ea80000300800 */
[----:B-1----:R-:W2:Y:S04]  /*d900*/  LDL.LU R142, [R1+0x31e0] ;  /* 0x0031e000018e7983 */ /* 0x002ea80000300800 */
[----:B------:R-:W2:Y:S04]  /*d910*/  LDL.LU R140, [R1+0x31dc] ;  /* 0x0031dc00018c7983 */ /* 0x000ea80000300800 */
[----:B------:R-:W2:Y:S04]  /*d920*/  LDL.LU R138, [R1+0x31d8] ;  /* 0x0031d800018a7983 */ /* 0x000ea80000300800 */
[----:B------:R-:W2:Y:S04]  /*d930*/  LDL.LU R136, [R1+0x31d4] ;  /* 0x0031d40001887983 */ /* 0x000ea80000300800 */
[----:B------:R-:W2:Y:S04]  /*d940*/  LDL.LU R134, [R1+0x31d0] ;  /* 0x0031d00001867983 */ /* 0x000ea80000300800 */
[----:B------:R-:W2:Y:S04]  /*d950*/  LDL.LU R132, [R1+0x31cc] ;  /* 0x0031cc0001847983 */ /* 0x000ea80000300800 */
        /* <DEDUP_REMOVED lines=14> */
[----:B---3--:R-:W-:Y:S04]  /*da40*/  STL [R1+0x2ff8], R98 ;  /* 0x002ff86201007387 */ /* 0x008fe80000100800 */
[----:B----4-:R-:W-:Y:S04]  /*da50*/  STL [R1+0x3000], R102 ;  /* 0x0030006601007387 */ /* 0x010fe80000100800 */
[----:B--2---:R-:W-:Y:S04]  /*da60*/  STL [R1+0x2ffc], R100 ;  /* 0x002ffc6401007387 */ /* 0x004fe80000100800 */
[----:B------:R-:W-:Y:S04]  /*da70*/  STL [R1+0x3008], R106 ;  /* 0x0030086a01007387 */ /* 0x000fe80000100800 */
[----:B------:R-:W-:Y:S04]  /*da80*/  STL [R1+0x2fd0], R78 ;  /* 0x002fd04e01007387 */ /* 0x000fe80000100800 */
[----:B------:R-:W-:Y:S04]  /*da90*/  STL [R1+0x3014], R112 ;  /* 0x0030147001007387 */ /* 0x000fe80000100800 */
[----:B------:R-:W-:Y:S04]  /*daa0*/  STL [R1+0x3010], R110 ;  /* 0x0030106e01007387 */ /* 0x000fe80000100800 */
[----:B------:R2:W-:Y:S04]  /*dab0*/  STL [R1+0x3018], R114 ;  /* 0x0030187201007387 */ /* 0x0005e80000100800 */
[----:B------:R3:W-:Y:S04]  /*dac0*/  STL [R1+0x300c], R108 ;  /* 0x00300c6c01007387 */ /* 0x0007e80000100800 */
[----:B------:R4:W-:Y:S04]  /*dad0*/  STL [R1+0x3004], R104 ;  /* 0x0030046801007387 */ /* 0x0009e80000100800 */
[----:B------:R4:W-:Y:S04]  /*dae0*/  STL [R1+0x2ff4], R96 ;  /* 0x002ff46001007387 */ /* 0x0009e80000100800 */
[----:B------:R4:W-:Y:S04]  /*daf0*/  STL [R1+0x2ff0], R94 ;  /* 0x002ff05e01007387 */ /* 0x0009e80000100800 */
[----:B------:R4:W-:Y:S04]  /*db00*/  STL [R1+0x2fec], R92 ;  /* 0x002fec5c01007387 */ /* 0x0009e80000100800 */
[----:B------:R-:W4:Y:S04]  /*db10*/  LDL.128 R52, [R1+0x310] ;  /* 0x0003100001347983 */ /* 0x000f280000100c00 */
[----:B------:R4:W-:Y:S04]  /*db20*/  STL [R1+0x2fcc], R76 ;  /* 0x002fcc4c01007387 */ /* 0x0009e80000100800 */
[----:B0-----:R-:W4:Y:S04]  /*db30*/  LDL.LU R130, [R1+0x3038] ;  /* 0x0030380001827983 */ /* 0x001f280000300800 */
[----:B-1----:R-:W4:Y:S04]  /*db40*/  LDL.LU R128, [R1+0x3034] ;  /* 0x0030340001807983 */ /* 0x002f280000300800 */
[----:B------:R-:W4:Y:S04]  /*db50*/  LDL.LU R126, [R1+0x3030] ;  /* 0x00303000017e7983 */ /* 0x000f280000300800 */
[----:B------:R-:W4:Y:S04]  /*db60*/  LDL.LU R124, [R1+0x302c] ;  /* 0x00302c00017c7983 */ /* 0x000f280000300800 */
[----:B------:R-:W4:Y:S04]  /*db70*/  LDL.LU R122, [R1+0x3028] ;  /* 0x00302800017a7983 */ /* 0x000f280000300800 */
[----:B------:R-:W4:Y:S04]  /*db80*/  LDL.LU R120, [R1+0x3024] ;  /* 0x0030240001787983 */ /* 0x000f280000300800 */
[----:B------:R-:W4:Y:S04]  /*db90*/  LDL.LU R118, [R1+0x3020] ;  /* 0x0030200001767983 */ /* 0x000f280000300800 */
[----:B------:R-:W4:Y:S04]  /*dba0*/  LDL.LU R116, [R1+0x301c] ;  /* 0x00301c0001747983 */ /* 0x000f280000300800 */
[----:B--2---:R-:W2:Y:S04]  /*dbb0*/  LDL.LU R114, [R1+0x3018] ;  /* 0x0030180001727983 */ /* 0x004ea80000300800 */
[----:B------:R-:W2:Y:S04]  /*dbc0*/  LDL.LU R112, [R1+0x3014] ;  /* 0x0030140001707983 */ /* 0x000ea80000300800 */
[----:B------:R-:W2:Y:S04]  /*dbd0*/  LDL.LU R110, [R1+0x3010] ;  /* 0x00301000016e7983 */ /* 0x000ea80000300800 */
[----:B---3--:R-:W3:Y:S04]  /*dbe0*/  LDL.LU R108, [R1+0x300c] ;  /* 0x00300c00016c7983 */ /* 0x008ee80000300800 */
[----:B------:R-:W3:Y:S04]  /*dbf0*/  LDL.LU R106, [R1+0x3008] ;  /* 0x00300800016a7983 */ /* 0x000ee80000300800 */
[----:B----4-:R-:W4:Y:S04]  /*dc00*/  LDL.LU R104, [R1+0x3004] ;  /* 0x0030040001687983 */ /* 0x010f280000300800 */
        /* <DEDUP_REMOVED lines=13> */
[----:B------:R0:W-:Y:S04]  /*dce0*/  STL.128 [R1+0x2fb0], R68 ;  /* 0x002fb04401007387 */ /* 0x0001e80000100c00 */
[----:B------:R1:W-:Y:S04]  /*dcf0*/  STL.128 [R1+0x2fa0], R64 ;  /* 0x002fa04001007387 */ /* 0x0003e80000100c00 */
[----:B------:R1:W-:Y:S04]  /*dd00*/  STL.128 [R1+0x2f90], R60 ;  /* 0x002f903c01007387 */ /* 0x0003e80000100c00 */
[----:B------:R1:W-:Y:S04]  /*dd10*/  STL.128 [R1+0x2f80], R56 ;  /* 0x002f803801007387 */ /* 0x0003e80000100c00 */
[----:B------:R-:W4:Y:S04]  /*dd20*/  LDL.LU R76, [R1+0x2fcc] ;  /* 0x002fcc00014c7983 */ /* 0x000f280000300800 */
[----:B------:R-:W4:Y:S04]  /*dd30*/  LDL R226, [R1+0x324] ;  /* 0x0003240001e27983 */ /* 0x000f280000100800 */
[----:B0-----:R-:W4:Y:S04]  /*dd40*/  LDL.LU.128 R68, [R1+0x2fb0] ;  /* 0x002fb00001447983 */ /* 0x001f280000300c00 */
[----:B-1----:R-:W4:Y:S04]  /*dd50*/  LDL.LU.128 R64, [R1+0x2fa0] ;  /* 0x002fa00001407983 */ /* 0x002f280000300c00 */
[----:B------:R-:W4:Y:S04]  /*dd60*/  LDL.LU.128 R60, [R1+0x2f90] ;  /* 0x002f9000013c7983 */ /* 0x000f280000300c00 */
[----:B------:R-:W4:Y:S04]  /*dd70*/  LDL.LU.128 R56, [R1+0x2f80] ;  /* 0x002f800001387983 */ /* 0x000f280000300c00 */
[----:B------:R0:W-:Y:S04]  /*dd80*/  STL [R1+0x2fc8], R74 ;  /* 0x002fc84a01007387 */ /* 0x0001e80000100800 */
[----:B------:R1:W-:Y:S04]  /*dd90*/  STL.64 [R1+0x2fc0], R72 ;  /* 0x002fc04801007387 */ /* 0x0003e80000100a00 */
[----:B------:R-:W-:Y:S04]  /*dda0*/  STL.64 [R1+0x2ef8], R20 ;  /* 0x002ef81401007387 */ /* 0x000fe80000100a00 */
[----:B0-----:R-:W4:Y:S04]  /*ddb0*/  LDL.LU R74, [R1+0x2fc8] ;  /* 0x002fc800014a7983 */ /* 0x001f280000300800 */
[----:B-1----:R-:W4:Y:S01]  /*ddc0*/  LDL.LU.64 R72, [R1+0x2fc0] ;  /* 0x002fc00001487983 */ /* 0x002f220000300a00 */
[----:B------:R-:W-:-:S02]  /*ddd0*/  IMAD.MOV.U32 R39, RZ, RZ, R83 ;  /* 0x000000ffff277224 */ /* 0x000fc400078e0053 */
[----:B------:R-:W-:Y:S01]  /*dde0*/  IMAD.MOV.U32 R43, RZ, RZ, R87 ;  /* 0x000000ffff2b7224 */ /* 0x000fe200078e0057 */
[----:B------:R-:W-:Y:S01]  /*ddf0*/  STL.64 [R1+0x2ef0], R16 ;  /* 0x002ef01001007387 */ /* 0x000fe20000100a00 */
[----:B------:R-:W-:Y:S02]  /*de00*/  IMAD.MOV.U32 R45, RZ, RZ, R89 ;  /* 0x000000ffff2d7224 */ /* 0x000fe400078e0059 */
[----:B------:R-:W-:Y:S01]  /*de10*/  IMAD.MOV.U32 R47, RZ, RZ, R91 ;  /* 0x000000ffff2f7224 */ /* 0x000fe200078e005b */
[----:B------:R-:W-:Y:S01]  /*de20*/  STL [R1+0x2ee8], R15 ;  /* 0x002ee80f01007387 */ /* 0x000fe20000100800 */
[----:B------:R-:W-:Y:S02]  /*de30*/  IMAD.MOV.U32 R49, RZ, RZ, R93 ;  /* 0x000000ffff317224 */ /* 0x000fe400078e005d */
[----:B------:R-:W-:Y:S01]  /*de40*/  IMAD.MOV.U32 R51, RZ, RZ, R95 ;  /* 0x000000ffff337224 */ /* 0x000fe200078e005f */
        /* <DEDUP_REMOVED lines=17> */
[----:B------:R1:W-:Y:S04]  /*df60*/  STL.64 [R1+0x3160], R180 ;  /* 0x003160b401007387 */ /* 0x0003e80000100a00 */
[----:B------:R1:W-:Y:S04]  /*df70*/  STL.128 [R1+0x3150], R176 ;  /* 0x003150b001007387 */ /* 0x0003e80000100c00 */
[----:B------:R1:W-:Y:S04]  /*df80*/  STL.128 [R1+0x3140], R172 ;  /* 0x003140ac01007387 */ /* 0x0003e80000100c00 */
[----:B------:R2:W-:Y:S04]  /*df90*/  STL.128 [R1+0x3130], R168 ;  /* 0x003130a801007387 */ /* 0x0005e80000100c00 */
[----:B------:R2:W-:Y:S04]  /*dfa0*/  STL.128 [R1+0x3120], R164 ;  /* 0x003120a401007387 */ /* 0x0005e80000100c00 */
[----:B------:R2:W-:Y:S04]  /*dfb0*/  STL.128 [R1+0x3110], R160 ;  /* 0x003110a001007387 */ /* 0x0005e80000100c00 */
[----:B------:R2:W-:Y:S04]  /*dfc0*/  STL.128 [R1+0x3100], R156 ;  /* 0x0031009c01007387 */ /* 0x0005e80000100c00 */
[----:B------:R2:W-:Y:S04]  /*dfd0*/  STL.128 [R1+0x30f0], R152 ;  /* 0x0030f09801007387 */ /* 0x0005e80000100c00 */
[----:B------:R2:W-:Y:S04]  /*dfe0*/  STL [R1+0x30e0], R150 ;  /* 0x0030e09601007387 */ /* 0x0005e80000100800 */
[----:B------:R2:W-:Y:S04]  /*dff0*/  STL [R1+0x30dc], R148 ;  /* 0x0030dc9401007387 */ /* 0x0005e80000100800 */
[----:B------:R2:W-:Y:S04]  /*e000*/  STL [R1+0x30d8], R146 ;  /* 0x0030d89201007387 */ /* 0x0005e80000100800 */
[----:B------:R2:W-:Y:S04]  /*e010*/  STL [R1+0x30d4], R144 ;  /* 0x0030d49001007387 */ /* 0x0005e80000100800 */
[----:B------:R2:W-:Y:S01]  /*e020*/  STL [R1+0x30d0], R142 ;  /* 0x0030d08e01007387 */ /* 0x0005e20000100800 */
[----:B------:R-:W-:-:S02]  /*e030*/  IMAD.MOV.U32 R197, RZ, RZ, R52 ;  /* 0x000000ffffc57224 */ /* 0x000fc400078e0034 */
[----:B0-----:R-:W-:Y:S01]  /*e040*/  IMAD.MOV.U32 R196, RZ, RZ, R53 ;  /* 0x000000ffffc47224 */ /* 0x001fe200078e0035 */
[----:B------:R0:W-:Y:S01]  /*e050*/  STL [R1+0x30cc], R140 ;  /* 0x0030cc8c01007387 */ /* 0x0001e20000100800 */
[----:B------:R-:W-:Y:S02]  /*e060*/  IMAD.MOV.U32 R195, RZ, RZ, R54 ;  /* 0x000000ffffc37224 */ /* 0x000fe400078e0036 */
[----:B------:R-:W-:Y:S01]  /*e070*/  IMAD.MOV.U32 R75, RZ, RZ, R55 ;  /* 0x000000ffff4b7224 */ /* 0x000fe200078e0037 */
[----:B------:R0:W-:Y:S04]  /*e080*/  STL [R1+0x30c8], R138 ;  /* 0x0030c88a01007387 */ /* 0x0001e80000100800 */
[----:B------:R0:W-:Y:S04]  /*e090*/  STL [R1+0x30c4], R136 ;  /* 0x0030c48801007387 */ /* 0x0001e80000100800 */
[----:B------:R0:W-:Y:S04]  /*e0a0*/  STL [R1+0x30c0], R134 ;  /* 0x0030c08601007387 */ /* 0x0001e80000100800 */
[----:B------:R0:W-:Y:S04]  /*e0b0*/  STL [R1+0x30bc], R132 ;  /* 0x0030bc8401007387 */ /* 0x0001e80000100800 */
[----:B------:R3:W-:Y:S04]  /*e0c0*/  STL.128 [R1+0x2f60], R48 ;  /* 0x002f603001007387 */ /* 0x0007e80000100c00 */
[----:B------:R3:W-:Y:S04]  /*e0d0*/  STL.128 [R1+0x2f50], R44 ;  /* 0x002f502c01007387 */ /* 0x0007e80000100c00 */
[----:B------:R3:W-:Y:S04]  /*e0e0*/  STL.128 [R1+0x2f40], R40 ;  /* 0x002f402801007387 */ /* 0x0007e80000100c00 */
[----:B------:R3:W-:Y:S04]  /*e0f0*/  STL.128 [R1+0x2f30], R36 ;  /* 0x002f302401007387 */ /* 0x0007e80000100c00 */
[----:B------:R3:W-:Y:S04]  /*e100*/  STL.128 [R1+0x2f20], R32 ;  /* 0x002f202001007387 */ /* 0x0007e80000100c00 */
[----:B------:R3:W-:Y:S04]  /*e110*/  STL.128 [R1+0x2f10], R28 ;  /* 0x002f101c01007387 */ /* 0x0007e80000100c00 */
[----:B------:R3:W-:Y:S04]  /*e120*/  STL.128 [R1+0x2f00], R24 ;  /* 0x002f001801007387 */ /* 0x0007e80000100c00 */
[----:B------:R3:W-:Y:S04]  /*e130*/  STL.64 [R1+0x2ee0], R12 ;  /* 0x002ee00c01007387 */ /* 0x0007e80000100a00 */
[----:B------:R3:W-:Y:S04]  /*e140*/  STL.128 [R1+0x2ed0], R8 ;  /* 0x002ed00801007387 */ /* 0x0007e80000100c00 */
[----:B------:R3:W-:Y:S04]  /*e150*/  STL.128 [R1+0x2ec0], R4 ;  /* 0x002ec00401007387 */ /* 0x0007e80000100c00 */
[----:B------:R-:W-:Y:S04]  /*e160*/  STL [R1+0xb78], R2 ;  /* 0x000b780201007387 */ /* 0x000fe80000100800 */
[----:B------:R-:W-:Y:S04]  /*e170*/  STL [R1+0xb74], R3 ;  /* 0x000b740301007387 */ /* 0x000fe80000100800 */
[----:B-1----:R-:W4:Y:S04]  /*e180*/  LDL.LU R218, [R1+0x32b8] ;  /* 0x0032b80001da7983 */ /* 0x002f280000300800 */
        /* <DEDUP_REMOVED lines=15> */
[----:B------:R-:W4:Y:S04]  /*e280*/  LDL.LU.64 R180, [R1+0x3160] ;  /* 0x0031600001b47983 */ /* 0x000f280000300a00 */
[----:B------:R-:W4:Y:S04]  /*e290*/  LDL.LU.128 R176, [R1+0x3150] ;  /* 0x0031500001b07983 */ /* 0x000f280000300c00 */
[----:B------:R-:W4:Y:S04]  /*e2a0*/  LDL.LU.128 R172, [R1+0x3140] ;  /* 0x0031400001ac7983 */ /* 0x000f280000300c00 */
[----:B--2---:R-:W2:Y:S04]  /*e2b0*/  LDL.LU.128 R168, [R1+0x3130] ;  /* 0x0031300001a87983 */ /* 0x004ea80000300c00 */
[----:B------:R-:W2:Y:S04]  /*e2c0*/  LDL.LU.128 R164, [R1+0x3120] ;  /* 0x0031200001a47983 */ /* 0x000ea80000300c00 */
[----:B------:R-:W2:Y:S04]  /*e2d0*/  LDL.LU.128 R160, [R1+0x3110] ;  /* 0x0031100001a07983 */ /* 0x000ea80000300c00 */
[----:B------:R-:W2:Y:S04]  /*e2e0*/  LDL.LU.128 R156, [R1+0x3100] ;  /* 0x00310000019c7983 */ /* 0x000ea80000300c00 */
[----:B------:R-:W2:Y:S04]  /*e2f0*/  LDL.LU.128 R152, [R1+0x30f0] ;  /* 0x0030f00001987983 */ /* 0x000ea80000300c00 */
[----:B------:R-:W2:Y:S04]  /*e300*/  LDL.LU R150, [R1+0x30e0] ;  /* 0x0030e00001967983 */ /* 0x000ea80000300800 */
[----:B------:R-:W2:Y:S04]  /*e310*/  LDL.LU R148, [R1+0x30dc] ;  /* 0x0030dc0001947983 */ /* 0x000ea80000300800 */
[----:B------:R-:W2:Y:S04]  /*e320*/  LDL.LU R146, [R1+0x30d8] ;  /* 0x0030d80001927983 */ /* 0x000ea80000300800 */
[----:B------:R-:W2:Y:S04]  /*e330*/  LDL.LU R144, [R1+0x30d4] ;  /* 0x0030d40001907983 */ /* 0x000ea80000300800 */
[----:B------:R-:W2:Y:S04]  /*e340*/  LDL.LU R142, [R1+0x30d0] ;  /* 0x0030d000018e7983 */ /* 0x000ea80000300800 */
[----:B0-----:R-:W2:Y:S04]  /*e350*/  LDL.LU R140, [R1+0x30cc] ;  /* 0x0030cc00018c7983 */ /* 0x001ea80000300800 */
[----:B------:R-:W2:Y:S04]  /*e360*/  LDL.LU R138, [R1+0x30c8] ;  /* 0x0030c800018a7983 */ /* 0x000ea80000300800 */
[----:B------:R-:W2:Y:S04]  /*e370*/  LDL.LU R136, [R1+0x30c4] ;  /* 0x0030c40001887983 */ /* 0x000ea80000300800 */
[----:B------:R-:W2:Y:S04]  /*e380*/  LDL.LU R134, [R1+0x30c0] ;  /* 0x0030c00001867983 */ /* 0x000ea80000300800 */
[----:B------:R-:W2:Y:S04]  /*e390*/  LDL.LU R132, [R1+0x30bc] ;  /* 0x0030bc0001847983 */ /* 0x000ea80000300800 */
[----:B------:R-:W2:Y:S04]  /*e3a0*/  LDL.LU.128 R52, [R1+0x2f70] ;  /* 0x002f700001347983 */ /* 0x000ea80000300c00 */
[----:B---3--:R-:W3:Y:S04]  /*e3b0*/  LDL.LU.128 R48, [R1+0x2f60] ;  /* 0x002f600001307983 */ /* 0x008ee80000300c00 */
[----:B------:R-:W3:Y:S04]  /*e3c0*/  LDL.LU.128 R44, [R1+0x2f50] ;  /* 0x002f5000012c7983 */ /* 0x000ee80000300c00 */
[----:B------:R-:W3:Y:S04]  /*e3d0*/  LDL.LU.128 R40, [R1+0x2f40] ;  /* 0x002f400001287983 */ /* 0x000ee80000300c00 */
[----:B------:R-:W3:Y:S04]  /*e3e0*/  LDL.LU.128 R36, [R1+0x2f30] ;  /* 0x002f300001247983 */ /* 0x000ee80000300c00 */
[----:B------:R-:W3:Y:S04]  /*e3f0*/  LDL.LU.128 R32, [R1+0x2f20] ;  /* 0x002f200001207983 */ /* 0x000ee80000300c00 */
[----:B------:R-:W3:Y:S04]  /*e400*/  LDL.LU.128 R28, [R1+0x2f10] ;  /* 0x002f1000011c7983 */ /* 0x000ee80000300c00 */
[----:B------:R-:W3:Y:S04]  /*e410*/  LDL.LU.128 R24, [R1+0x2f00] ;  /* 0x002f000001187983 */ /* 0x000ee80000300c00 */
[----:B------:R-:W3:Y:S04]  /*e420*/  LDL.LU.64 R20, [R1+0x2ef8] ;  /* 0x002ef80001147983 */ /* 0x000ee80000300a00 */
[----:B------:R-:W3:Y:S04]  /*e430*/  LDL.LU.64 R16, [R1+0x2ef0] ;  /* 0x002ef00001107983 */ /* 0x000ee80000300a00 */
[----:B------:R-:W3:Y:S04]  /*e440*/  LDL.LU R15, [R1+0x2ee8] ;  /* 0x002ee800010f7983 */ /* 0x000ee80000300800 */
[----:B------:R-:W3:Y:S04]  /*e450*/  LDL.LU.64 R12, [R1+0x2ee0] ;  /* 0x002ee000010c7983 */ /* 0x000ee80000300a00 */
[----:B------:R-:W3:Y:S04]  /*e460*/  LDL.LU.128 R8, [R1+0x2ed0] ;  /* 0x002ed00001087983 */ /* 0x000ee80000300c00 */
[----:B------:R-:W3:Y:S04]  /*e470*/  LDL.LU.128 R4, [R1+0x2ec0] ;  /* 0x002ec00001047983 */ /* 0x000ee80000300c00 */
        /* <DEDUP_REMOVED lines=13> */
[----:B----4-:R-:W-:Y:S04]  /*e550*/  STL [R1+0x2e88], R104 ;  /* 0x002e886801007387 */ /* 0x010fe80000100800 */
        /* <DEDUP_REMOVED lines=20> */
[----:B------:R0:W-:Y:S04]  /*e6a0*/  STL.128 [R1+0x2e00], R56 ;  /* 0x002e003801007387 */ /* 0x0001e80000100c00 */
[----:B------:R-:W4:Y:S04]  /*e6b0*/  LDL R220, [R1+0x330] ;  /* 0x0003300001dc7983 */ /* 0x000f280000100800 */
[----:B------:R-:W4:Y:S04]  /*e6c0*/  LDL R222, [R1+0x334] ;  /* 0x0003340001de7983 */ /* 0x000f280000100800 */
[----:B------:R-:W4:Y:S04]  /*e6d0*/  LDL R224, [R1+0x338] ;  /* 0x0003380001e07983 */ /* 0x000f280000100800 */
[----:B0-----:R-:W4:Y:S04]  /*e6e0*/  LDL.128 R56, [R1+0x320] ;  /* 0x0003200001387983 */ /* 0x001f280000100c00 */
[----:B------:R-:W4:Y:S04]  /*e6f0*/  LDL.LU.128 R68, [R1+0x2e30] ;  /* 0x002e300001447983 */ /* 0x000f280000300c00 */
[----:B------:R-:W4:Y:S04]  /*e700*/  LDL.LU.128 R64, [R1+0x2e20] ;  /* 0x002e200001407983 */ /* 0x000f280000300c00 */
[----:B------:R-:W4:Y:S04]  /*e710*/  LDL.LU.128 R60, [R1+0x2e10] ;  /* 0x002e1000013c7983 */ /* 0x000f280000300c00 */
[----:B------:R-:W4:Y:S04]  /*e720*/  LDL.LU R130, [R1+0x2ebc] ;  /* 0x002ebc0001827983 */ /* 0x000f280000300800 */
[----:B------:R-:W4:Y:S04]  /*e730*/  LDL.LU R128, [R1+0x2eb8] ;  /* 0x002eb80001807983 */ /* 0x000f280000300800 */
[----:B------:R-:W4:Y:S04]  /*e740*/  LDL.LU R126, [R1+0x2eb4] ;  /* 0x002eb400017e7983 */ /* 0x000f280000300800 */
[----:B------:R-:W4:Y:S04]  /*e750*/  LDL.LU R124, [R1+0x2eb0] ;  /* 0x002eb000017c7983 */ /* 0x000f280000300800 */
[----:B------:R-:W4:Y:S04]  /*e760*/  LDL.LU R122, [R1+0x2eac] ;  /* 0x002eac00017a7983 */ /* 0x000f280000300800 */
[----:B------:R0:W-:Y:S04]  /*e770*/  STL.128 [R1+0x2e40], R72 ;  /* 0x002e404801007387 */ /* 0x0001e80000100c00 */
[----:B------:R-:W4:Y:S04]  /*e780*/  LDL.LU R120, [R1+0x2ea8] ;  /* 0x002ea80001787983 */ /* 0x000f280000300800 */
[----:B------:R-:W-:Y:S04]  /*e790*/  STL [R1+0x374], R194 ;  /* 0x000374c201007387 */ /* 0x000fe80000100800 */
[----:B------:R-:W-:Y:S04]  /*e7a0*/  STL [R1+0x33c], R214 ;  /* 0x00033cd601007387 */ /* 0x000fe80000100800 */
[----:B0-----:R-:W4:Y:S04]  /*e7b0*/  LDL.LU.128 R72, [R1+0x2e40] ;  /* 0x002e400001487983 */ /* 0x001f280000300c00 */
        /* <DEDUP_REMOVED lines=9> */
[----:B--2---:R0:W-:Y:S04]  /*e850*/  STL.128 [R1+0x2df0], R52 ;  /* 0x002df03401007387 */ /* 0x0041e80000100c00 */
[----:B---3--:R1:W-:Y:S04]  /*e860*/  STL.128 [R1+0x2de0], R48 ;  /* 0x002de03001007387 */ /* 0x0083e80000100c00 */
[----:B------:R2:W-:Y:S04]  /*e870*/  STL.128 [R1+0x2dd0], R44 ;  /* 0x002dd02c01007387 */ /* 0x0005e80000100c00 */
[----:B------:R3:W-:Y:S04]  /*e880*/  STL.128 [R1+0x2dc0], R40 ;  /* 0x002dc02801007387 */ /* 0x0007e80000100c00 */
[----:B------:R3:W-:Y:S04]  /*e890*/  STL.128 [R1+0x2db0], R36 ;  /* 0x002db02401007387 */ /* 0x0007e80000100c00 */
[----:B------:R3:W-:Y:S04]  /*e8a0*/  STL.128 [R1+0x2da0], R32 ;  /* 0x002da02001007387 */ /* 0x0007e80000100c00 */
[----:B------:R3:W-:Y:S04]  /*e8b0*/  STL.128 [R1+0x2d90], R28 ;  /* 0x002d901c01007387 */ /* 0x0007e80000100c00 */
[----:B------:R3:W-:Y:S04]  /*e8c0*/  STL.128 [R1+0x2d80], R24 ;  /* 0x002d801801007387 */ /* 0x0007e80000100c00 */
[----:B------:R3:W-:Y:S04]  /*e8d0*/  STL.64 [R1+0x2d78], R20 ;  /* 0x002d781401007387 */ /* 0x0007e80000100a00 */
[----:B------:R3:W-:Y:S04]  /*e8e0*/  STL.64 [R1+0x2d70], R16 ;  /* 0x002d701001007387 */ /* 0x0007e80000100a00 */
[----:B------:R3:W-:Y:S04]  /*e8f0*/  STL [R1+0x2d68], R15 ;  /* 0x002d680f01007387 */ /* 0x0007e80000100800 */
[----:B------:R3:W-:Y:S04]  /*e900*/  STL.64 [R1+0x2d60], R12 ;  /* 0x002d600c01007387 */ /* 0x0007e80000100a00 */
[----:B------:R3:W-:Y:S04]  /*e910*/  STL.128 [R1+0x2d50], R8 ;  /* 0x002d500801007387 */ /* 0x0007e80000100c00 */
[----:B------:R3:W-:Y:S04]  /*e920*/  STL.128 [R1+0x2d40], R4 ;  /* 0x002d400401007387 */ /* 0x0007e80000100c00 */
        /* <DEDUP_REMOVED lines=13> */
[----:B0-----:R-:W4:Y:S04]  /*ea00*/  LDL.LU.128 R52, [R1+0x2df0] ;  /* 0x002df00001347983 */ /* 0x001f280000300c00 */
[----:B-1----:R-:W4:Y:S04]  /*ea10*/  LDL.LU.128 R48, [R1+0x2de0] ;  /* 0x002de00001307983 */ /* 0x002f280000300c00 */
[----:B--2---:R-:W2:Y:S04]  /*ea20*/  LDL.LU.128 R44, [R1+0x2dd0] ;  /* 0x002dd000012c7983 */ /* 0x004ea80000300c00 */
[----:B---3--:R-:W3:Y:S04]  /*ea30*/  LDL.LU.128 R40, [R1+0x2dc0] ;  /* 0x002dc00001287983 */ /* 0x008ee80000300c00 */
        /* <DEDUP_REMOVED lines=10> */
[----:B----4-:R-:W-:Y:S04]  /*eae0*/  STL [R1+0x330], R220 ;  /* 0x000330dc01007387 */ /* 0x010fe80000100800 */
[----:B------:R-:W-:Y:S04]  /*eaf0*/  STL [R1+0x334], R222 ;  /* 0x000334de01007387 */ /* 0x000fe80000100800 */
[----:B------:R-:W-:Y:S01]  /*eb00*/  STL [R1+0x338], R224 ;  /* 0x000338e001007387 */ /* 0x000fe20000100800 */
[----:B------:R-:W-:-:S03]  /*eb10*/  IMAD.MOV.U32 R194, RZ, RZ, R56 ;  /* 0x000000ffffc27224 */ /* 0x000fc600078e0038 */
[----:B------:R0:W-:Y:S01]  /*eb20*/  STL.64 [R1+0x538], R58 ;  /* 0x0005383a01007387 */ /* 0x0001e20000100a00 */
[----:B------:R-:W-:-:S03]  /*eb30*/  IMAD.MOV.U32 R77, RZ, RZ, R57 ;  /* 0x000000ffff4d7224 */ /* 0x000fc600078e0039 */
[----:B------:R-:W-:Y:S04]  /*eb40*/  STL.128 [R1+0x2ca0], R68 ;  /* 0x002ca04401007387 */ /* 0x000fe80000100c00 */
[----:B------:R-:W-:Y:S04]  /*eb50*/  STL.128 [R1+0x2c90], R64 ;  /* 0x002c904001007387 */ /* 0x000fe80000100c00 */
[----:B------:R1:W-:Y:S04]  /*eb60*/  STL.128 [R1+0x2c80], R60 ;  /* 0x002c803c01007387 */ /* 0x0003e80000100c00 */
[----:B0-----:R-:W4:Y:S04]  /*eb70*/  LDL.LU.128 R56, [R1+0x2e00] ;  /* 0x002e000001387983 */ /* 0x001f280000300c00 */
[----:B------:R-:W4:Y:S04]  /*eb80*/  LDL.LU R79, [R1+0x53c] ;  /* 0x00053c00014f7983 */ /* 0x000f280000300800 */
[----:B------:R0:W-:Y:S04]  /*eb90*/  STL [R1+0x2d34], R130 ;  /* 0x002d348201007387 */ /* 0x0001e80000100800 */
[----:B------:R0:W-:Y:S04]  /*eba0*/  STL [R1+0x2d30], R128 ;  /* 0x002d308001007387 */ /* 0x0001e80000100800 */
[----:B------:R0:W-:Y:S04]  /*ebb0*/  STL [R1+0x2d2c], R126 ;  /* 0x002d2c7e01007387 */ /* 0x0001e80000100800 */
[----:B------:R0:W-:Y:S04]  /*ebc0*/  STL [R1+0x2d28], R124 ;  /* 0x002d287c01007387 */ /* 0x0001e80000100800 */
[----:B------:R0:W-:Y:S04]  /*ebd0*/  STL [R1+0x2d24], R122 ;  /* 0x002d247a01007387 */ /* 0x0001e80000100800 */
[----:B-1----:R-:W4:Y:S04]  /*ebe0*/  LDL.128 R60, [R1+0x330] ;  /* 0x00033000013c7983 */ /* 0x002f280000100c00 */
[----:B------:R-:W4:Y:S04]  /*ebf0*/  LDL.LU.128 R68, [R1+0x2ca0] ;  /* 0x002ca00001447983 */ /* 0x000f280000300c00 */
[----:B------:R-:W4:Y:S04]  /*ec00*/  LDL.LU.128 R64, [R1+0x2c90] ;  /* 0x002c900001407983 */ /* 0x000f280000300c00 */
[----:B------:R1:W-:Y:S04]  /*ec10*/  STL [R1+0x2d20], R120 ;  /* 0x002d207801007387 */ /* 0x0003e80000100800 */
[----:B0-----:R-:W4:Y:S04]  /*ec20*/  LDL.LU R130, [R1+0x2d34] ;  /* 0x002d340001827983 */ /* 0x001f280000300800 */
[----:B------:R-:W4:Y:S04]  /*ec30*/  LDL.LU R128, [R1+0x2d30] ;  /* 0x002d300001807983 */ /* 0x000f280000300800 */
[----:B------:R-:W4:Y:S04]  /*ec40*/  LDL.LU R126, [R1+0x2d2c] ;  /* 0x002d2c00017e7983 */ /* 0x000f280000300800 */
[----:B------:R-:W4:Y:S04]  /*ec50*/  LDL.LU R124, [R1+0x2d28] ;  /* 0x002d2800017c7983 */ /* 0x000f280000300800 */
[----:B------:R-:W4:Y:S04]  /*ec60*/  LDL.LU R122, [R1+0x2d24] ;  /* 0x002d2400017a7983 */ /* 0x000f280000300800 */
[----:B------:R0:W-:Y:S04]  /*ec70*/  STL.128 [R1+0x2cb0], R72 ;  /* 0x002cb04801007387 */ /* 0x0001e80000100c00 */
[----:B-1----:R-:W4:Y:S01]  /*ec80*/  LDL.LU R120, [R1+0x2d20] ;  /* 0x002d200001787983 */ /* 0x002f220000300800 */
[----:B------:R-:W-:-:S03]  /*ec90*/  IMAD.MOV.U32 R223, RZ, RZ, R81 ;  /* 0x000000ffffdf7224 */ /* 0x000fc600078e0051 */
[----:B------:R-:W-:Y:S04]  /*eca0*/  STL [R1+0x370], R190 ;  /* 0x000370be01007387 */ /* 0x000fe80000100800 */
[----:B------:R-:W-:Y:S04]  /*ecb0*/  STL [R1+0x340], R216 ;  /* 0x000340d801007387 */ /* 0x000fe80000100800 */
[----:B0-----:R-:W4:Y:S04]  /*ecc0*/  LDL.LU.128 R72, [R1+0x2cb0] ;  /* 0x002cb00001487983 */ /* 0x001f280000300c00 */
        /* <DEDUP_REMOVED lines=23> */
[----:B0-----:R-:W4:Y:S04]  /*ee40*/  LDL.LU R118, [R1+0x2d1c] ;  /* 0x002d1c0001767983 */ /* 0x001f280000300800 */
[----:B-1----:R-:W4:Y:S04]  /*ee50*/  LDL.LU R116, [R1+0x2d18] ;  /* 0x002d180001747983 */ /* 0x002f280000300800 */
[----:B------:R-:W-:Y:S04]  /*ee60*/  STL.128 [R1+0x2c60], R52 ;  /* 0x002c603401007387 */ /* 0x000fe80000100c00 */
[----:B------:R-:W-:Y:S04]  /*ee70*/  STL.128 [R1+0x2c50], R48 ;  /* 0x002c503001007387 */ /* 0x000fe80000100c00 */
[----:B--2---:R-:W-:Y:S04]  /*ee80*/  STL.128 [R1+0x2c40], R44 ;  /* 0x002c402c01007387 */ /* 0x004fe80000100c00 */
[----:B---3--:R-:W-:Y:S04]  /*ee90*/  STL.128 [R1+0x2c30], R40 ;  /* 0x002c302801007387 */ /* 0x008fe80000100c00 */
[----:B------:R-:W-:Y:S04]  /*eea0*/  STL.128 [R1+0x2c20], R36 ;  /* 0x002c202401007387 */ /* 0x000fe80000100c00 */
[----:B------:R-:W-:Y:S04]  /*eeb0*/  STL.128 [R1+0x2c10], R32 ;  /* 0x002c102001007387 */ /* 0x000fe80000100c00 */
[----:B------:R-:W-:Y:S04]  /*eec0*/  STL.128 [R1+0x2c00], R28 ;  /* 0x002c001c01007387 */ /* 0x000fe80000100c00 */
[----:B------:R-:W-:Y:S04]  /*eed0*/  STL.128 [R1+0x2bf0], R24 ;  /* 0x002bf01801007387 */ /* 0x000fe80000100c00 */
[----:B------:R-:W-:Y:S04]  /*eee0*/  STL.64 [R1+0x2be8], R20 ;  /* 0x002be81401007387 */ /* 0x000fe80000100a00 */
[----:B------:R-:W-:Y:S04]  /*eef0*/  STL.64 [R1+0x2be0], R16 ;  /* 0x002be01001007387 */ /* 0x000fe80000100a00 */
[----:B------:R-:W-:Y:S04]  /*ef00*/  STL [R1+0x2bd8], R15 ;  /* 0x002bd80f01007387 */ /* 0x000fe80000100800 */
[----:B------:R-:W-:Y:S04]  /*ef10*/  STL.64 [R1+0x2bd0], R12 ;  /* 0x002bd00c01007387 */ /* 0x000fe80000100a00 */
[----:B------:R-:W-:Y:S04]  /*ef20*/  STL.128 [R1+0x2bc0], R8 ;  /* 0x002bc00801007387 */ /* 0x000fe80000100c00 */
[----:B------:R-:W-:Y:S04]  /*ef30*/  STL.128 [R1+0x2bb0], R4 ;  /* 0x002bb00401007387 */ /* 0x000fe80000100c00 */
[----:B------:R-:W2:Y:S04]  /*ef40*/  LDL.LU R114, [R1+0x2d14] ;  /* 0x002d140001727983 */ /* 0x000ea80000300800 */
[----:B------:R-:W3:Y:S04]  /*ef50*/  LDL.LU R112, [R1+0x2d10] ;  /* 0x002d100001707983 */ /* 0x000ee80000300800 */
        /* <DEDUP_REMOVED lines=13> */
[----:B----4-:R-:W-:Y:S04]  /*f030*/  STL.128 [R1+0x2c70], R56 ;  /* 0x002c703801007387 */ /* 0x010fe80000100c00 */
[----:B------:R0:W-:Y:S04]  /*f040*/  STL.128 [R1+0x2cc0], R76 ;  /* 0x002cc04c01007387 */ /* 0x0001e80000100c00 */
[----:B------:R-:W4:Y:S04]  /*f050*/  LDL.LU R84, [R1+0x2cd8] ;  /* 0x002cd80001547983 */ /* 0x000f280000300800 */
[----:B------:R-:W4:Y:S04]  /*f060*/  LDL.LU R82, [R1+0x2cd4] ;  /* 0x002cd40001527983 */ /* 0x000f280000300800 */
[----:B------:R-:W4:Y:S04]  /*f070*/  LDL.LU R80, [R1+0x2cd0] ;  /* 0x002cd00001507983 */ /* 0x000f280000300800 */
[----:B0-----:R-:W4:Y:S04]  /*f080*/  LDL.LU.128 R76, [R1+0x2cc0] ;  /* 0x002cc000014c7983 */ /* 0x001f280000300c00 */
[----:B------:R-:W4:Y:S01]  /*f090*/  LDL.LU.128 R56, [R1+0x2c70] ;  /* 0x002c700001387983 */ /* 0x000f220000300c00 */
[----:B------:R-:W-:-:S03]  /*f0a0*/  IMAD.MOV.U32 R190, RZ, RZ, R60 ;  /* 0x000000ffffbe7224 */ /* 0x000fc600078e003c */
[----:B------:R0:W-:Y:S01]  /*f0b0*/  STL.64 [R1+0x548], R62 ;  /* 0x0005483e01007387 */ /* 0x0001e20000100a00 */
[----:B------:R-:W-:-:S03]  /*f0c0*/  IMAD.MOV.U32 R81, RZ, RZ, R61 ;  /* 0x000000ffff517224 */ /* 0x000fc600078e003d */
[----:B------:R-:W-:Y:S04]  /*f0d0*/  STL.128 [R1+0x2b10], R68 ;  /* 0x002b104401007387 */ /* 0x000fe80000100c00 */
[----:B------:R1:W-:Y:S04]  /*f0e0*/  STL.128 [R1+0x2b00], R64 ;  /* 0x002b004001007387 */ /* 0x0003e80000100c00 */
[----:B0-----:R-:W4:Y:S04]  /*f0f0*/  LDL.LU.128 R60, [R1+0x2c80] ;  /* 0x002c8000013c7983 */ /* 0x001f280000300c00 */
[----:B------:R-:W4:Y:S04]  /*f100*/  LDL.LU.128 R52, [R1+0x2c60] ;  /* 0x002c600001347983 */ /* 0x000f280000300c00 */
[----:B------:R-:W4:Y:S04]  /*f110*/  LDL.LU.128 R48, [R1+0x2c50] ;  /* 0x002c500001307983 */ /* 0x000f280000300c00 */
[----:B------:R-:W4:Y:S04]  /*f120*/  LDL.LU.128 R44, [R1+0x2c40] ;  /* 0x002c4000012c7983 */ /* 0x000f280000300c00 */
[----:B------:R-:W4:Y:S04]  /*f130*/  LDL.LU.128 R40, [R1+0x2c30] ;  /* 0x002c300001287983 */ /* 0x000f280000300c00 */
[----:B------:R-:W4:Y:S04]  /*f140*/  LDL.LU.128 R36, [R1+0x2c20] ;  /* 0x002c200001247983 */ /* 0x000f280000300c00 */
[----:B------:R-:W4:Y:S04]  /*f150*/  LDL.LU.128 R32, [R1+0x2c10] ;  /* 0x002c100001207983 */ /* 0x000f280000300c00 */
[----:B------:R-:W4:Y:S04]  /*f160*/  LDL.LU.128 R28, [R1+0x2c00] ;  /* 0x002c0000011c7983 */ /* 0x000f280000300c00 */
[----:B------:R-:W4:Y:S04]  /*f170*/  LDL.LU.128 R24, [R1+0x2bf0] ;  /* 0x002bf00001187983 */ /* 0x000f280000300c00 */
[----:B------:R-:W4:Y:S04]  /*f180*/  LDL.LU.64 R20, [R1+0x2be8] ;  /* 0x002be80001147983 */ /* 0x000f280000300a00 */
[----:B------:R-:W4:Y:S04]  /*f190*/  LDL.LU.64 R16, [R1+0x2be0] ;  /* 0x002be00001107983 */ /* 0x000f280000300a00 */
[----:B------:R-:W4:Y:S04]  /*f1a0*/  LDL.LU R15, [R1+0x2bd8] ;  /* 0x002bd800010f7983 */ /* 0x000f280000300800 */
[----:B------:R-:W4:Y:S04]  /*f1b0*/  LDL.LU.64 R12, [R1+0x2bd0] ;  /* 0x002bd000010c7983 */ /* 0x000f280000300a00 */
[----:B------:R-:W4:Y:S04]  /*f1c0*/  LDL.LU.128 R8, [R1+0x2bc0] ;  /* 0x002bc00001087983 */ /* 0x000f280000300c00 */
[----:B------:R-:W4:Y:S04]  /*f1d0*/  LDL.LU.128 R4, [R1+0x2bb0] ;  /* 0x002bb00001047983 */ /* 0x000f280000300c00 */
        /* <DEDUP_REMOVED lines=25> */
[----:B------:R-:W-:Y:S04]  /*f370*/  STL [R1+0x380], R186 ;  /* 0x000380ba01007387 */ /* 0x000fe80000100800 */
[----:B0-----:R-:W4:Y:S04]  /*f380*/  LDL.LU R118, [R1+0x2b94] ;  /* 0x002b940001767983 */ /* 0x001f280000300800 */
[----:B-1----:R-:W4:Y:S04]  /*f390*/  LDL.LU R116, [R1+0x2b90] ;  /* 0x002b900001747983 */ /* 0x002f280000300800 */
[----:B------:R-:W4:Y:S04]  /*f3a0*/  LDL.LU R191, [R1+0x538] ;  /* 0x0005380001bf7983 */ /* 0x000f280000300800 */
[----:B------:R-:W4:Y:S04]  /*f3b0*/  LDL.LU R189, [R1+0x548] ;  /* 0x0005480001bd7983 */ /* 0x000f280000300800 */
[----:B--2---:R0:W-:Y:S04]  /*f3c0*/  STL [R1+0x2b8c], R114 ;  /* 0x002b8c7201007387 */ /* 0x0041e80000100800 */
[----:B---3--:R1:W-:Y:S04]  /*f3d0*/  STL [R1+0x2b88], R112 ;  /* 0x002b887001007387 */ /* 0x0083e80000100800 */
        /* <DEDUP_REMOVED lines=13> */
[----:B0-----:R-:W3:Y:S04]  /*f4b0*/  LDL.LU R114, [R1+0x2b8c] ;  /* 0x002b8c0001727983 */ /* 0x001ee80000300800 */
[----:B-1----:R-:W3:Y:S04]  /*f4c0*/  LDL.LU R112, [R1+0x2b88] ;  /* 0x002b880001707983 */ /* 0x002ee80000300800 */
[----:B----4-:R0:W-:Y:S04]  /*f4d0*/  STL [R1+0x2b50], R84 ;  /* 0x002b505401007387 */ /* 0x0101e80000100800 */
[----:B--2---:R-:W2:Y:S04]  /*f4e0*/  LDL.LU R110, [R1+0x2b84] ;  /* 0x002b8400016e7983 */ /* 0x004ea80000300800 */
[----:B---3--:R-:W3:Y:S04]  /*f4f0*/  LDL.LU R108, [R1+0x2b80] ;  /* 0x002b8000016c7983 */ /* 0x008ee80000300800 */
[----:B------:R-:W-:Y:S04]  /*f500*/  STL.128 [R1+0x2b30], R76 ;  /* 0x002b304c01007387 */ /* 0x000fe80000100c00 */
[----:B------:R-:W-:Y:S04]  /*f510*/  STL.128 [R1+0x2ae0], R56 ;  /* 0x002ae03801007387 */ /* 0x000fe80000100c00 */
[----:B------:R-:W4:Y:S04]  /*f520*/  LDL.LU R106, [R1+0x2b7c] ;  /* 0x002b7c00016a7983 */ /* 0x000f280000300800 */
[----:B------:R-:W4:Y:S04]  /*f530*/  LDL.LU R104, [R1+0x2b78] ;  /* 0x002b780001687983 */ /* 0x000f280000300800 */
[----:B------:R-:W4:Y:S04]  /*f540*/  LDL.LU R102, [R1+0x2b74] ;  /* 0x002b740001667983 */ /* 0x000f280000300800 */
[----:B------:R-:W4:Y:S04]  /*f550*/  LDL.LU R100, [R1+0x2b70] ;  /* 0x002b700001647983 */ /* 0x000f280000300800 */
        /* <DEDUP_REMOVED lines=15> */
[----:B------:R1:W-:Y:S04]  /*f650*/  STL.128 [R1+0x2b40], R80 ;  /* 0x002b405001007387 */ /* 0x0003e80000100c00 */
[----:B------:R-:W4:Y:S04]  /*f660*/  LDL.LU R98, [R1+0x2b6c] ;  /* 0x002b6c0001627983 */ /* 0x000f280000300800 */
[----:B------:R-:W4:Y:S04]  /*f670*/  LDL.LU R96, [R1+0x2b68] ;  /* 0x002b680001607983 */ /* 0x000f280000300800 */
[----:B------:R-:W4:Y:S04]  /*f680*/  LDL.LU R94, [R1+0x2b64] ;  /* 0x002b6400015e7983 */ /* 0x000f280000300800 */
[----:B------:R-:W4:Y:S04]  /*f690*/  LDL.LU R92, [R1+0x2b60] ;  /* 0x002b6000015c7983 */ /* 0x000f280000300800 */
[----:B------:R-:W4:Y:S01]  /*f6a0*/  LDL.LU R90, [R1+0x2b5c] ;  /* 0x002b5c00015a7983 */ /* 0x000f220000300800 */
[----:B------:R-:W-:-:S02]  /*f6b0*/  IMAD.MOV.U32 R188, RZ, RZ, R64 ;  /* 0x000000ffffbc7224 */ /* 0x000fc400078e0040 */
[----:B------:R-:W-:Y:S01]  /*f6c0*/  IMAD.MOV.U32 R85, RZ, RZ, R65 ;  /* 0x000000ffff557224 */ /* 0x000fe200078e0041 */
[----:B------:R1:W-:Y:S04]  /*f6d0*/  STL.64 [R1+0x558], R66 ;  /* 0x0005584201007387 */ /* 0x0003e80000100a00 */
[----:B------:R1:W-:Y:S04]  /*f6e0*/  STL.128 [R1+0x2970], R68 ;  /* 0x0029704401007387 */ /* 0x0003e80000100c00 */
[----:B------:R-:W4:Y:S04]  /*f6f0*/  LDL.LU R88, [R1+0x2b58] ;  /* 0x002b580001587983 */ /* 0x000f280000300800 */
[----:B------:R-:W4:Y:S04]  /*f700*/  LDL.LU R86, [R1+0x2b54] ;  /* 0x002b540001567983 */ /* 0x000f280000300800 */
[----:B0-----:R-:W4:Y:S04]  /*f710*/  LDL.LU R84, [R1+0x2b50] ;  /* 0x002b500001547983 */ /* 0x001f280000300800 */
[----:B-1----:R-:W4:Y:S04]  /*f720*/  LDL.LU.128 R80, [R1+0x2b40] ;  /* 0x002b400001507983 */ /* 0x002f280000300c00 */
        /* <DEDUP_REMOVED lines=31> */
[----:B------:R0:W-:Y:S04]  /*f920*/  STL.128 [R1+0x2980], R72 ;  /* 0x0029804801007387 */ /* 0x0001e80000100c00 */
[----:B------:R-:W4:Y:S04]  /*f930*/  LDL.LU R120, [R1+0x2a00] ;  /* 0x002a000001787983 */ /* 0x000f280000300800 */
[----:B------:R1:W-:Y:S04]  /*f940*/  STL [R1+0x29fc], R118 ;  /* 0x0029fc7601007387 */ /* 0x0003e80000100800 */
[----:B------:R3:W-:Y:S04]  /*f950*/  STL [R1+0x29f8], R116 ;  /* 0x0029f87401007387 */ /* 0x0007e80000100800 */
[----:B0-----:R-:W4:Y:S04]  /*f960*/  LDL.LU.128 R72, [R1+0x2980] ;  /* 0x0029800001487983 */ /* 0x001f280000300c00 */
[----:B------:R-:W4:Y:S04]  /*f970*/  LDL.LU R187, [R1+0x558] ;  /* 0x0005580001bb7983 */ /* 0x000f280000300800 */
[----:B------:R0:W-:Y:S04]  /*f980*/  STL [R1+0x29f4], R114 ;  /* 0x0029f47201007387 */ /* 0x0001e80000100800 */
[----:B------:R4:W-:Y:S04]  /*f990*/  STL [R1+0x29f0], R112 ;  /* 0x0029f07001007387 */ /* 0x0009e80000100800 */
[----:B-1----:R-:W4:Y:S04]  /*f9a0*/  LDL.LU R118, [R1+0x29fc] ;  /* 0x0029fc0001767983 */ /* 0x002f280000300800 */
[----:B--2---:R1:W-:Y:S04]  /*f9b0*/  STL [R1+0x29ec], R110 ;  /* 0x0029ec6e01007387 */ /* 0x0043e80000100800 */
[----:B---3--:R2:W-:Y:S04]  /*f9c0*/  STL [R1+0x29e8], R108 ;  /* 0x0029e86c01007387 */ /* 0x0085e80000100800 */
[----:B------:R-:W3:Y:S04]  /*f9d0*/  LDL.LU R116, [R1+0x29f8] ;  /* 0x0029f80001747983 */ /* 0x000ee80000300800 */
[----:B0-----:R-:W3:Y:S04]  /*f9e0*/  LDL.LU R114, [R1+0x29f4] ;  /* 0x0029f40001727983 */ /* 0x001ee80000300800 */
[----:B----4-:R0:W-:Y:S04]  /*f9f0*/  STL [R1+0x29e4], R106 ;  /* 0x0029e46a01007387 */ /* 0x0101e80000100800 */
[----:B------:R4:W-:Y:S04]  /*fa00*/  STL [R1+0x29e0], R104 ;  /* 0x0029e06801007387 */ /* 0x0009e80000100800 */
[----:B------:R4:W-:Y:S04]  /*fa10*/  STL [R1+0x29dc], R102 ;  /* 0x0029dc6601007387 */ /* 0x0009e80000100800 */
[----:B------:R4:W-:Y:S04]  /*fa20*/  STL [R1+0x29d8], R100 ;  /* 0x0029d86401007387 */ /* 0x0009e80000100800 */
[----:B------:R-:W3:Y:S04]  /*fa30*/  LDL.LU R112, [R1+0x29f0] ;  /* 0x0029f00001707983 */ /* 0x000ee80000300800 */
[----:B-1----:R-:W3:Y:S04]  /*fa40*/  LDL.LU R110, [R1+0x29ec] ;  /* 0x0029ec00016e7983 */ /* 0x002ee80000300800 */
[----:B--2---:R-:W2:Y:S04]  /*fa50*/  LDL.LU R108, [R1+0x29e8] ;  /* 0x0029e800016c7983 */ /* 0x004ea80000300800 */
[----:B0-----:R-:W3:Y:S04]  /*fa60*/  LDL.LU R106, [R1+0x29e4] ;  /* 0x0029e400016a7983 */ /* 0x001ee80000300800 */
[----:B----4-:R-:W4:Y:S04]  /*fa70*/  LDL.LU R104, [R1+0x29e0] ;  /* 0x0029e00001687983 */ /* 0x010f280000300800 */
[----:B------:R-:W2:Y:S04]  /*fa80*/  LDL.LU R102, [R1+0x29dc] ;  /* 0x0029dc0001667983 */ /* 0x000ea80000300800 */
[----:B------:R-:W3:Y:S04]  /*fa90*/  LDL.LU R100, [R1+0x29d8] ;  /* 0x0029d80001647983 */ /* 0x000ee80000300800 */
[----:B------:R-:W-:Y:S04]  /*faa0*/  STL [R1+0x364], R198 ;  /* 0x000364c601007387 */ /* 0x000fe80000100800 */
[----:B------:R-:W-:Y:S04]  /*fab0*/  STL [R1+0x368], R200 ;  /* 0x000368c801007387 */ /* 0x000fe80000100800 */
[----:B------:R0:W-:Y:S04]  /*fac0*/  STL [R1+0x29d4], R98 ;  /* 0x0029d46201007387 */ /* 0x0001e80000100800 */
[----:B------:R1:W-:Y:S04]  /*fad0*/  STL [R1+0x29d0], R96 ;  /* 0x0029d06001007387 */ /* 0x0003e80000100800 */
[----:B------:R1:W-:Y:S04]  /*fae0*/  STL [R1+0x29cc], R94 ;  /* 0x0029cc5e01007387 */ /* 0x0003e80000100800 */
[----:B------:R1:W-:Y:S04]  /*faf0*/  STL [R1+0x29c8], R92 ;  /* 0x0029c85c01007387 */ /* 0x0003e80000100800 */
[----:B------:R1:W-:Y:S04]  /*fb00*/  STL [R1+0x29c4], R90 ;  /* 0x0029c45a01007387 */ /* 0x0003e80000100800 */
[----:B0-----:R-:W4:Y:S04]  /*fb10*/  LDL.LU R98, [R1+0x29d4] ;  /* 0x0029d40001627983 */ /* 0x001f280000300800 */
[----:B-1----:R-:W2:Y:S04]  /*fb20*/  LDL.LU R96, [R1+0x29d0] ;  /* 0x0029d00001607983 */ /* 0x002ea80000300800 */
[----:B------:R0:W-:Y:S04]  /*fb30*/  STL [R1+0x29c0], R88 ;  /* 0x0029c05801007387 */ /* 0x0001e80000100800 */
[----:B------:R-:W3:Y:S04]  /*fb40*/  LDL.LU R94, [R1+0x29cc] ;  /* 0x0029cc00015e7983 */ /* 0x000ee80000300800 */
[----:B------:R-:W4:Y:S04]  /*fb50*/  LDL.LU R92, [R1+0x29c8] ;  /* 0x0029c800015c7983 */ /* 0x000f280000300800 */
        /* <DEDUP_REMOVED lines=20> */
[----:B------:R-:W2:Y:S04]  /*fca0*/  LDL.LU R90, [R1+0x29c4] ;  /* 0x0029c400015a7983 */ /* 0x000ea80000300800 */
[----:B0-----:R-:W2:Y:S04]  /*fcb0*/  LDL.LU R88, [R1+0x29c0] ;  /* 0x0029c00001587983 */ /* 0x001ea80000300800 */
[----:B-1----:R-:W2:Y:S04]  /*fcc0*/  LDL.LU.128 R80, [R1+0x29a0] ;  /* 0x0029a00001507983 */ /* 0x002ea80000300c00 */
[----:B------:R-:W2:Y:S04]  /*fcd0*/  LDL.LU.128 R84, [R1+0x29b0] ;  /* 0x0029b00001547983 */ /* 0x000ea80000300c00 */
[----:B------:R-:W2:Y:S01]  /*fce0*/  LDL.LU.128 R76, [R1+0x2990] ;  /* 0x00299000014c7983 */ /* 0x000ea20000300c00 */
[----:B------:R-:W-:-:S03]  /*fcf0*/  IMAD.MOV.U32 R186, RZ, RZ, R68 ;  /* 0x000000ffffba7224 */ /* 0x000fc600078e0044 */
[----:B------:R0:W-:Y:S01]  /*fd00*/  STL.64 [R1+0x568], R70 ;  /* 0x0005684601007387 */ /* 0x0001e20000100a00 */
[----:B------:R-:W-:-:S03]  /*fd10*/  IMAD.MOV.U32 R89, RZ, RZ, R69 ;  /* 0x000000ffff597224 */ /* 0x000fc600078e0045 */
[----:B------:R-:W2:Y:S04]  /*fd20*/  LDL.LU.128 R64, [R1+0x2960] ;  /* 0x0029600001407983 */ /* 0x000ea80000300c00 */
[----:B------:R-:W2:Y:S04]  /*fd30*/  LDL.LU.128 R60, [R1+0x2950] ;  /* 0x00295000013c7983 */ /* 0x000ea80000300c00 */
[----:B0-----:R-:W2:Y:S04]  /*fd40*/  LDL.LU.128 R68, [R1+0x2970] ;  /* 0x0029700001447983 */ /* 0x001ea80000300c00 */
[----:B------:R-:W2:Y:S04]  /*fd50*/  LDL.LU.128 R56, [R1+0x2940] ;  /* 0x0029400001387983 */ /* 0x000ea80000300c00 */
        /* <DEDUP_REMOVED lines=8> */
[----:B------:R-:W2:Y:S04]  /*fde0*/  LDL.LU.64 R20, [R1+0x28b8] ;  /* 0x0028b80001147983 */ /* 0x000ea80000300a00 */
[----:B------:R-:W2:Y:S04]  /*fdf0*/  LDL.LU.64 R16, [R1+0x28b0] ;  /* 0x0028b00001107983 */ /* 0x000ea80000300a00 */
[----:B------:R-:W2:Y:S04]  /*fe00*/  LDL.LU R15, [R1+0x28a8] ;  /* 0x0028a800010f7983 */ /* 0x000ea80000300800 */
[----:B------:R-:W2:Y:S04]  /*fe10*/  LDL.LU.64 R12, [R1+0x28a0] ;  /* 0x0028a000010c7983 */ /* 0x000ea80000300a00 */
[----:B------:R-:W2:Y:S04]  /*fe20*/  LDL.LU.128 R8, [R1+0x2890] ;  /* 0x0028900001087983 */ /* 0x000ea80000300c00 */
[----:B------:R-:W2:Y:S04]  /*fe30*/  LDL.LU.128 R4, [R1+0x2880] ;  /* 0x0028800001047983 */ /* 0x000ea80000300c00 */
[----:B------:R-:W2:Y:S04]  /*fe40*/  LDL.LU R185, [R1+0x568] ;  /* 0x0005680001b97983 */ /* 0x000ea80000300800 */
[----:B------:R-:W2:Y:S04]  /*fe50*/  LDL.LU R91, [R1+0x56c] ;  /* 0x00056c00015b7983 */ /* 0x000ea80000300800 */
[----:B------:R-:W-:Y:S04]  /*fe60*/  STL [R1+0x287c], R130 ;  /* 0x00287c8201007387 */ /* 0x000fe80000100800 */
[----:B------:R-:W-:Y:S04]  /*fe70*/  STL [R1+0x2878], R128 ;  /* 0x0028788001007387 */ /* 0x000fe80000100800 */
[----:B------:R-:W-:Y:S04]  /*fe80*/  STL [R1+0x2874], R126 ;  /* 0x0028747e01007387 */ /* 0x000fe80000100800 */
[----:B------:R-:W-:Y:S04]  /*fe90*/  STL [R1+0x2870], R124 ;  /* 0x0028707c01007387 */ /* 0x000fe80000100800 */
[----:B------:R-:W-:Y:S04]  /*fea0*/  STL [R1+0x286c], R122 ;  /* 0x00286c7a01007387 */ /* 0x000fe80000100800 */
[----:B------:R-:W-:Y:S04]  /*feb0*/  STL [R1+0x2868], R120 ;  /* 0x0028687801007387 */ /* 0x000fe80000100800 */
[----:B------:R0:W-:Y:S04]  /*fec0*/  STL.128 [R1+0x27e0], R72 ;  /* 0x0027e04801007387 */ /* 0x0001e80000100c00 */
[----:B------:R-:W-:Y:S04]  /*fed0*/  STL [R1+0x378], R150 ;  /* 0x0003789601007387 */ /* 0x000fe80000100800 */
[----:B------:R-:W-:Y:S04]  /*fee0*/  STL [R1+0x37c], R184 ;  /* 0x00037cb801007387 */ /* 0x000fe80000100800 */
[----:B------:R-:W-:Y:S04]  /*fef0*/  STL [R1+0x384], R144 ;  /* 0x0003849001007387 */ /* 0x000fe80000100800 */
[----:B0-----:R-:W2:Y:S04]  /*ff00*/  LDL.128 R72, [R1+0x360] ;  /* 0x0003600001487983 */ /* 0x001ea80000100c00 */
[----:B------:R-:W-:Y:S04]  /*ff10*/  STL [R1+0x388], R146 ;  /* 0x0003889201007387 */ /* 0x000fe80000100800 */
[----:B------:R-:W-:Y:S04]  /*ff20*/  STL [R1+0x38c], R148 ;  /* 0x00038c9401007387 */ /* 0x000fe80000100800 */
[----:B------:R-:W-:Y:S04]  /*ff30*/  STL [R1+0x390], R138 ;  /* 0x0003908a01007387 */ /* 0x000fe80000100800 */
[----:B------:R-:W-:Y:S04]  /*ff40*/  STL [R1+0x394], R140 ;  /* 0x0003948c01007387 */ /* 0x000fe80000100800 */
[----:B------:R-:W-:Y:S04]  /*ff50*/  STL [R1+0x398], R142 ;  /* 0x0003988e01007387 */ /* 0x000fe80000100800 */
[----:B------:R-:W-:Y:S04]  /*ff60*/  STL [R1+0x39c], R132 ;  /* 0x00039c8401007387 */ /* 0x000fe80000100800 */
[----:B------:R-:W2:Y:S04]  /*ff70*/  LDL.LU R128, [R1+0x2878] ;  /* 0x0028780001807983 */ /* 0x000ea80000300800 */
[----:B------:R-:W2:Y:S04]  /*ff80*/  LDL.LU R126, [R1+0x2874] ;  /* 0x00287400017e7983 */ /* 0x000ea80000300800 */
[----:B------:R-:W2:Y:S04]  /*ff90*/  LDL.LU R124, [R1+0x2870] ;  /* 0x00287000017c7983 */ /* 0x000ea80000300800 */
[----:B------:R-:W2:Y:S04]  /*ffa0*/  LDL.LU R122, [R1+0x286c] ;  /* 0x00286c00017a7983 */ /* 0x000ea80000300800 */
[----:B------:R-:W2:Y:S04]  /*ffb0*/  LDL.LU R120, [R1+0x2868] ;  /* 0x0028680001787983 */ /* 0x000ea80000300800 */
[----:B------:R-:W-:Y:S04]  /*ffc0*/  STL [R1+0x3a0], R134 ;  /* 0x0003a08601007387 */ /* 0x000fe80000100800 */
[----:B------:R-:W-:Y:S04]  /*ffd0*/  STL [R1+0x3a4], R136 ;  /* 0x0003a48801007387 */ /* 0x000fe80000100800 */
[----:B------:R-:W2:Y:S04]  /*ffe0*/  LDL.LU R130, [R1+0x287c] ;  /* 0x00287c0001827983 */ /* 0x000ea80000300800 */
[----:B---3--:R0:W-:Y:S04]  /*fff0*/  STL [R1+0x2834], R94 ;  /* 0x0028345e01007387 */ /* 0x0081e80000100800 */
[----:B----4-:R1:W-:Y:S04]  /*10000*/  STL [R1+0x2830], R92 ;  /* 0x0028305c01007387 */ /* 0x0103e80000100800 */
[----:B0-----:R-:W3:Y:S04]  /*10010*/  LDL.LU R94, [R1+0x2834] ;  /* 0x00283400015e7983 */ /* 0x001ee80000300800 */
[----:B-1----:R-:W3:Y:S04]  /*10020*/  LDL.LU R92, [R1+0x2830] ;  /* 0x00283000015c7983 */ /* 0x002ee80000300800 */
[----:B--2---:R-:W-:Y:S04]  /*10030*/  STL.64 [R1+0x578], R74 ;  /* 0x0005784a01007387 */ /* 0x004fe80000100a00 */
[----:B------:R-:W3:Y:S01]  /*10040*/  LDL.LU R95, [R1+0x57c] ;  /* 0x00057c00015f7983 */ /* 0x000ee20000300800 */
[----:B------:R-:W-:-:S03]  /*10050*/  IMAD.MOV.U32 R93, RZ, RZ, R73 ;  /* 0x000000ffff5d7224 */ /* 0x000fc600078e0049 */
[----:B------:R0:W-:Y:S04]  /*10060*/  STL [R1+0x283c], R98 ;  /* 0x00283c6201007387 */ /* 0x0001e80000100800 */
[----:B------:R1:W-:Y:S04]  /*10070*/  STL [R1+0x2838], R96 ;  /* 0x0028386001007387 */ /* 0x0003e80000100800 */
[----:B------:R2:W-:Y:S04]  /*10080*/  STL [R1+0x2844], R102 ;  /* 0x0028446601007387 */ /* 0x0005e80000100800 */
[----:B0-----:R-:W4:Y:S04]  /*10090*/  LDL.LU R98, [R1+0x283c] ;  /* 0x00283c0001627983 */ /* 0x001f280000300800 */
[----:B-1----:R-:W4:Y:S04]  /*100a0*/  LDL.LU R96, [R1+0x2838] ;  /* 0x0028380001607983 */ /* 0x002f280000300800 */
[----:B------:R0:W-:Y:S04]  /*100b0*/  STL [R1+0x2840], R100 ;  /* 0x0028406401007387 */ /* 0x0001e80000100800 */
[----:B--2---:R-:W2:Y:S01]  /*100c0*/  LDL.LU R102, [R1+0x2844] ;  /* 0x0028440001667983 */ /* 0x004ea20000300800 */
[----:B------:R-:W-:-:S03]  /*100d0*/  IMAD.MOV.U32 R184, RZ, RZ, R72 ;  /* 0x000000ffffb87224 */ /* 0x000fc600078e0048 */
[----:B------:R1:W-:Y:S04]  /*100e0*/  STL [R1+0x2850], R108 ;  /* 0x0028506c01007387 */ /* 0x0003e80000100800 */
[----:B0-----:R-:W2:Y:S04]  /*100f0*/  LDL.LU R100, [R1+0x2840] ;  /* 0x0028400001647983 */ /* 0x001ea80000300800 */
        /* <DEDUP_REMOVED lines=25> */
[----:B-1----:R-:W2:Y:S04]  /*10290*/  LDL.LU R108, [R1+0x2850] ;  /* 0x00285000016c7983 */ /* 0x002ea80000300800 */
[----:B0-----:R-:W2:Y:S04]  /*102a0*/  LDL.LU R110, [R1+0x2854] ;  /* 0x00285400016e7983 */ /* 0x001ea80000300800 */
[----:B------:R-:W2:Y:S04]  /*102b0*/  LDL.LU R106, [R1+0x284c] ;  /* 0x00284c00016a7983 */ /* 0x000ea80000300800 */
[----:B------:R-:W2:Y:S04]  /*102c0*/  LDL.LU R104, [R1+0x2848] ;  /* 0x0028480001687983 */ /* 0x000ea80000300800 */
        /* <DEDUP_REMOVED lines=23> */
[----:B------:R0:W-:Y:S04]  /*10440*/  STL [R1+0x2858], R112 ;  /* 0x0028587001007387 */ /* 0x0001e80000100800 */
[----:B------:R1:W-:Y:S04]  /*10450*/  STL [R1+0x2864], R118 ;  /* 0x0028647601007387 */ /* 0x0003e80000100800 */
[----:B------:R1:W-:Y:S04]  /*10460*/  STL [R1+0x2860], R116 ;  /* 0x0028607401007387 */ /* 0x0003e80000100800 */
[----:B0-----:R-:W2:Y:S04]  /*10470*/  LDL.LU R112, [R1+0x2858] ;  /* 0x0028580001707983 */ /* 0x001ea80000300800 */
[----:B------:R0:W-:Y:S04]  /*10480*/  STL [R1+0x285c], R114 ;  /* 0x00285c7201007387 */ /* 0x0001e80000100800 */
[----:B-1----:R-:W2:Y:S04]  /*10490*/  LDL.LU R118, [R1+0x2864] ;  /* 0x0028640001767983 */ /* 0x002ea80000300800 */
[----:B------:R-:W2:Y:S04]  /*104a0*/  LDL.LU R116, [R1+0x2860] ;  /* 0x0028600001747983 */ /* 0x000ea80000300800 */
[----:B0-----:R-:W2:Y:S04]  /*104b0*/  LDL.LU R114, [R1+0x285c] ;  /* 0x00285c0001727983 */ /* 0x001ea80000300800 */
[----:B------:R-:W-:Y:S04]  /*104c0*/  STL [R1+0x3a8], R126 ;  /* 0x0003a87e01007387 */ /* 0x000fe80000100800 */
[----:B------:R-:W-:Y:S04]  /*104d0*/  STL [R1+0x3ac], R128 ;  /* 0x0003ac8001007387 */ /* 0x000fe80000100800 */
[----:B------:R0:W-:Y:S04]  /*104e0*/  STL [R1+0x26d8], R124 ;  /* 0x0026d87c01007387 */ /* 0x0001e80000100800 */
[----:B------:R1:W-:Y:S04]  /*104f0*/  STL [R1+0x26d4], R122 ;  /* 0x0026d47a01007387 */ /* 0x0003e80000100800 */
[----:B------:R1:W-:Y:S04]  /*10500*/  STL [R1+0x26d0], R120 ;  /* 0x0026d07801007387 */ /* 0x0003e80000100800 */
[----:B---3--:R3:W-:Y:S04]  /*10510*/  STL.128 [R1+0x2690], R92 ;  /* 0x0026905c01007387 */ /* 0x0087e80000100c00 */
[----:B0-----:R-:W2:Y:S04]  /*10520*/  LDL.LU R124, [R1+0x26d8] ;  /* 0x0026d800017c7983 */ /* 0x001ea80000300800 */
[----:B-1----:R-:W2:Y:S04]  /*10530*/  LDL.LU R122, [R1+0x26d4] ;  /* 0x0026d400017a7983 */ /* 0x002ea80000300800 */
[----:B------:R-:W2:Y:S04]  /*10540*/  LDL.LU R120, [R1+0x26d0] ;  /* 0x0026d00001787983 */ /* 0x000ea80000300800 */
[----:B---3--:R-:W3:Y:S04]  /*10550*/  LDL.128 R92, [R1+0x370] ;  /* 0x00037000015c7983 */ /* 0x008ee80000100c00 */
[----:B----4-:R0:W-:Y:S04]  /*10560*/  STL [R1+0x26a4], R98 ;  /* 0x0026a46201007387 */ /* 0x0101e80000100800 */
[----:B------:R1:W-:Y:S04]  /*10570*/  STL [R1+0x26a0], R96 ;  /* 0x0026a06001007387 */ /* 0x0003e80000100800 */
[----:B------:R-:W4:Y:S04]  /*10580*/  LDL.LU R151, [R1+0x578] ;  /* 0x0005780001977983 */ /* 0x000f280000300800 */
[----:B0-----:R-:W4:Y:S04]  /*10590*/  LDL.LU R98, [R1+0x26a4] ;  /* 0x0026a40001627983 */ /* 0x001f280000300800 */
[----:B-1----:R-:W4:Y:S04]  /*105a0*/  LDL.LU R96, [R1+0x26a0] ;  /* 0x0026a00001607983 */ /* 0x002f280000300800 */
[----:B---3--:R-:W-:Y:S04]  /*105b0*/  STL.64 [R1+0x588], R94 ;  /* 0x0005885e01007387 */ /* 0x008fe80000100a00 */
[----:B------:R-:W4:Y:S01]  /*105c0*/  LDL.LU R99, [R1+0x58c] ;  /* 0x00058c0001637983 */ /* 0x000f220000300800 */
[----:B------:R-:W-:-:S03]  /*105d0*/  IMAD.MOV.U32 R97, RZ, RZ, R93 ;  /* 0x000000ffff617224 */ /* 0x000fc600078e005d */
[----:B--2---:R0:W-:Y:S04]  /*105e0*/  STL [R1+0x26ac], R102 ;  /* 0x0026ac6601007387 */ /* 0x0041e80000100800 */
[----:B------:R1:W-:Y:S01]  /*105f0*/  STL [R1+0x26a8], R100 ;  /* 0x0026a86401007387 */ /* 0x0003e20000100800 */
[----:B------:R-:W-:-:S03]  /*10600*/  IMAD.MOV.U32 R150, RZ, RZ, R92 ;  /* 0x000000ffff967224 */ /* 0x000fc600078e005c */
[----:B------:R2:W-:Y:S04]  /*10610*/  STL [R1+0x26b8], R108 ;  /* 0x0026b86c01007387 */ /* 0x0005e80000100800 */
[----:B0-----:R-:W3:Y:S04]  /*10620*/  LDL.LU R102, [R1+0x26ac] ;  /* 0x0026ac0001667983 */ /* 0x001ee80000300800 */
[----:B-1----:R-:W3:Y:S04]  /*10630*/  LDL.LU R100, [R1+0x26a8] ;  /* 0x0026a80001647983 */ /* 0x002ee80000300800 */
        /* <DEDUP_REMOVED lines=26> */
[----:B--2---:R-:W2:Y:S04]  /*107e0*/  LDL.LU R108, [R1+0x26b8] ;  /* 0x0026b800016c7983 */ /* 0x004ea80000300800 */
[----:B0-----:R-:W2:Y:S04]  /*107f0*/  LDL.LU R110, [R1+0x26bc] ;  /* 0x0026bc00016e7983 */ /* 0x001ea80000300800 */
[----:B-1----:R-:W2:Y:S04]  /*10800*/  LDL.LU R106, [R1+0x26b4] ;  /* 0x0026b400016a7983 */ /* 0x002ea80000300800 */
        /* <DEDUP_REMOVED lines=33> */
[----:B------:R-:W2:Y:S04]  /*10a20*/  LDL.LU R149, [R1+0x588] ;  /* 0x0005880001957983 */ /* 0x000ea80000300800 */
[----:B----4-:R0:W-:Y:S04]  /*10a30*/  STL.128 [R1+0x2500], R96 ;  /* 0x0025006001007387 */ /* 0x0101e80000100c00 */
[----:B0-----:R-:W4:Y:S04]  /*10a40*/  LDL.128 R96, [R1+0x380] ;  /* 0x0003800001607983 */ /* 0x001f280000100c00 */
[----:B---3--:R0:W-:Y:S04]  /*10a50*/  STL [R1+0x2514], R102 ;  /* 0x0025146601007387 */ /* 0x0081e80000100800 */
[----:B------:R1:W-:Y:S04]  /*10a60*/  STL [R1+0x2510], R100 ;  /* 0x0025106401007387 */ /* 0x0003e80000100800 */
[----:B0-----:R-:W3:Y:S04]  /*10a70*/  LDL.LU R102, [R1+0x2514] ;  /* 0x0025140001667983 */ /* 0x001ee80000300800 */
[----:B-1----:R-:W3:Y:S01]  /*10a80*/  LDL.LU R100, [R1+0x2510] ;  /* 0x0025100001647983 */ /* 0x002ee20000300800 */
[----:B----4-:R-:W-:-:S03]  /*10a90*/  IMAD.MOV.U32 R148, RZ, RZ, R96 ;  /* 0x000000ffff947224 */ /* 0x010fc600078e0060 */
[----:B------:R0:W-:Y:S01]  /*10aa0*/  STL.64 [R1+0x598], R98 ;  /* 0x0005986201007387 */ /* 0x0001e20000100a00 */
[----:B------:R-:W-:-:S03]  /*10ab0*/  IMAD.MOV.U32 R101, RZ, RZ, R97 ;  /* 0x000000ffff657224 */ /* 0x000fc600078e0061 */
[----:B------:R-:W3:Y:S04]  /*10ac0*/  LDL.LU R103, [R1+0x59c] ;  /* 0x00059c0001677983 */ /* 0x000ee80000300800 */
[----:B--2---:R1:W-:Y:S04]  /*10ad0*/  STL [R1+0x2520], R108 ;  /* 0x0025206c01007387 */ /* 0x0043e80000100800 */
[----:B0-----:R-:W2:Y:S04]  /*10ae0*/  LDL.LU.128 R96, [R1+0x2500] ;  /* 0x0025000001607983 */ /* 0x001ea80000300c00 */
        /* <DEDUP_REMOVED lines=29> */
[----:B----4-:R-:W4:Y:S04]  /*10cc0*/  LDL.LU R106, [R1+0x251c] ;  /* 0x00251c00016a7983 */ /* 0x010f280000300800 */
[----:B------:R-:W4:Y:S04]  /*10cd0*/  LDL.LU R104, [R1+0x2518] ;  /* 0x0025180001687983 */ /* 0x000f280000300800 */
        /* <DEDUP_REMOVED lines=24> */
[----:B------:R0:W-:Y:S04]  /*10e60*/  STL [R1+0x2528], R112 ;  /* 0x0025287001007387 */ /* 0x0001e80000100800 */
[----:B------:R1:W-:Y:S04]  /*10e70*/  STL [R1+0x2534], R118 ;  /* 0x0025347601007387 */ /* 0x0003e80000100800 */
[----:B------:R1:W-:Y:S04]  /*10e80*/  STL [R1+0x2530], R116 ;  /* 0x0025307401007387 */ /* 0x0003e80000100800 */
[----:B0-----:R-:W4:Y:S04]  /*10e90*/  LDL.LU R112, [R1+0x2528] ;  /* 0x0025280001707983 */ /* 0x001f280000300800 */
[----:B------:R0:W-:Y:S04]  /*10ea0*/  STL [R1+0x252c], R114 ;  /* 0x00252c7201007387 */ /* 0x0001e80000100800 */
[----:B-1----:R-:W4:Y:S04]  /*10eb0*/  LDL.LU R118, [R1+0x2534] ;  /* 0x0025340001767983 */ /* 0x002f280000300800 */
[----:B------:R-:W4:Y:S04]  /*10ec0*/  LDL.LU R116, [R1+0x2530] ;  /* 0x0025300001747983 */ /* 0x000f280000300800 */
[----:B0-----:R-:W4:Y:S04]  /*10ed0*/  LDL.LU R114, [R1+0x252c] ;  /* 0x00252c0001727983 */ /* 0x001f280000300800 */
[----:B------:R-:W4:Y:S04]  /*10ee0*/  LDL.LU R147, [R1+0x598] ;  /* 0x0005980001937983 */ /* 0x000f280000300800 */
[----:B---3--:R0:W-:Y:S04]  /*10ef0*/  STL.128 [R1+0x2370], R100 ;  /* 0x0023706401007387 */ /* 0x0081e80000100c00 */
[----:B--2---:R1:W-:Y:S04]  /*10f00*/  STL.128 [R1+0x2360], R96 ;  /* 0x0023606001007387 */ /* 0x0043e80000100c00 */
[----:B0-----:R-:W2:Y:S04]  /*10f10*/  LDL.LU.128 R100, [R1+0x2370] ;  /* 0x0023700001647983 */ /* 0x001ea80000300c00 */
[----:B-1----:R-:W3:Y:S04]  /*10f20*/  LDL.128 R96, [R1+0x390] ;  /* 0x0003900001607983 */ /* 0x002ee80000100c00 */
[----:B------:R0:W-:Y:S04]  /*10f30*/  STL [R1+0x2388], R108 ;  /* 0x0023886c01007387 */ /* 0x0001e80000100800 */
[----:B------:R1:W-:Y:S04]  /*10f40*/  STL [R1+0x238c], R110 ;  /* 0x00238c6e01007387 */ /* 0x0003e80000100800 */
[----:B----4-:R4:W-:Y:S04]  /*10f50*/  STL [R1+0x2384], R106 ;  /* 0x0023846a01007387 */ /* 0x0109e80000100800 */
        /* <DEDUP_REMOVED lines=21> */
[----:B------:R-:W-:Y:S04]  /*110b0*/  STL [R1+0x2228], R15 ;  /* 0x0022280f01007387 */ /* 0x000fe80000100800 */
[----:B------:R-:W-:Y:S04]  /*110c0*/  STL.64 [R1+0x2220], R12 ;  /* 0x0022200c01007387 */ /* 0x000fe80000100a00 */
[----:B------:R-:W-:Y:S04]  /*110d0*/  STL.128 [R1+0x2210], R8 ;  /* 0x0022100801007387 */ /* 0x000fe80000100c00 */
[----:B------:R-:W-:Y:S04]  /*110e0*/  STL.128 [R1+0x2200], R4 ;  /* 0x0022000401007387 */ /* 0x000fe80000100c00 */
[----:B0-----:R-:W3:Y:S04]  /*110f0*/  LDL.LU R108, [R1+0x2388] ;  /* 0x00238800016c7983 */ /* 0x001ee80000300800 */
[----:B-1----:R-:W3:Y:S04]  /*11100*/  LDL.LU R110, [R1+0x238c] ;  /* 0x00238c00016e7983 */ /* 0x002ee80000300800 */
        /* <DEDUP_REMOVED lines=19> */
[----:B--2---:R-:W-:Y:S04]  /*11240*/  STL.128 [R1+0x21e0], R100 ;  /* 0x0021e06401007387 */ /* 0x004fe80000100c00 */
[----:B------:R-:W2:Y:S01]  /*11250*/  LDL.LU.128 R24, [R1+0x2240] ;  /* 0x0022400001187983 */ /* 0x000ea20000300c00 */
[----:B---3--:R-:W-:-:S03]  /*11260*/  IMAD.MOV.U32 R146, RZ, RZ, R96 ;  /* 0x000000ffff927224 */ /* 0x008fc600078e0060 */
[----:B------:R0:W-:Y:S01]  /*11270*/  STL.64 [R1+0x5a8], R98 ;  /* 0x0005a86201007387 */ /* 0x0001e20000100a00 */
[----:B------:R-:W-:-:S03]  /*11280*/  IMAD.MOV.U32 R105, RZ, RZ, R97 ;  /* 0x000000ffff697224 */ /* 0x000fc600078e0061 */
[----:B------:R-:W3:Y:S04]  /*11290*/  LDL.LU.64 R20, [R1+0x2238] ;  /* 0x0022380001147983 */ /* 0x000ee80000300a00 */
[----:B------:R-:W3:Y:S04]  /*112a0*/  LDL.LU.64 R16, [R1+0x2230] ;  /* 0x0022300001107983 */ /* 0x000ee80000300a00 */
[----:B0-----:R-:W3:Y:S04]  /*112b0*/  LDL.LU.128 R96, [R1+0x2360] ;  /* 0x0023600001607983 */ /* 0x001ee80000300c00 */
[----:B------:R-:W3:Y:S04]  /*112c0*/  LDL.LU R15, [R1+0x2228] ;  /* 0x00222800010f7983 */ /* 0x000ee80000300800 */
[----:B------:R-:W3:Y:S04]  /*112d0*/  LDL.LU.64 R12, [R1+0x2220] ;  /* 0x00222000010c7983 */ /* 0x000ee80000300a00 */
[----:B------:R-:W3:Y:S04]  /*112e0*/  LDL.LU.128 R8, [R1+0x2210] ;  /* 0x0022100001087983 */ /* 0x000ee80000300c00 */
[----:B------:R-:W3:Y:S04]  /*112f0*/  LDL.LU.128 R4, [R1+0x2200] ;  /* 0x0022000001047983 */ /* 0x000ee80000300c00 */
[----:B------:R-:W3:Y:S04]  /*11300*/  LDL.LU R107, [R1+0x5ac] ;  /* 0x0005ac00016b7983 */ /* 0x000ee80000300800 */
[----:B------:R-:W3:Y:S04]  /*11310*/  LDL.128 R100, [R1+0x3a0] ;  /* 0x0003a00001647983 */ /* 0x000ee80000100c00 */
[----:B------:R0:W-:Y:S04]  /*11320*/  STL [R1+0x2390], R112 ;  /* 0x0023907001007387 */ /* 0x0001e80000100800 */
[----:B------:R-:W3:Y:S04]  /*11330*/  LDL.LU R145, [R1+0x5a8] ;  /* 0x0005a80001917983 */ /* 0x000ee80000300800 */
[----:B------:R-:W-:Y:S04]  /*11340*/  STL.64 [R1+0x2060], R234 ;  /* 0x002060ea01007387 */ /* 0x000fe80000100a00 */
[----:B0-----:R-:W3:Y:S04]  /*11350*/  LDL.LU R112, [R1+0x2390] ;  /* 0x0023900001707983 */ /* 0x001ee80000300800 */
        /* <DEDUP_REMOVED lines=13> */
[----:B----4-:R0:W-:Y:S04]  /*11430*/  STL.128 [R1+0x21c0], R92 ;  /* 0x0021c05c01007387 */ /* 0x0101e80000100c00 */
[----:B------:R1:W-:Y:S04]  /*11440*/  STL.128 [R1+0x21b0], R88 ;  /* 0x0021b05801007387 */ /* 0x0003e80000100c00 */
        /* <DEDUP_REMOVED lines=15> */
[----:B0-----:R-:W3:Y:S04]  /*11540*/  LDL.LU.128 R92, [R1+0x21c0] ;  /* 0x0021c000015c7983 */ /* 0x001ee80000300c00 */
[----:B--2---:R-:W-:Y:S04]  /*11550*/  STL.128 [R1+0x20b0], R24 ;  /* 0x0020b01801007387 */ /* 0x004fe80000100c00 */
[----:B-1----:R-:W2:Y:S04]  /*11560*/  LDL.LU.128 R88, [R1+0x21b0] ;  /* 0x0021b00001587983 */ /* 0x002ea80000300c00 */
[----:B----4-:R-:W4:Y:S04]  /*11570*/  LDL.LU.128 R84, [R1+0x21a0] ;  /* 0x0021a00001547983 */ /* 0x010f280000300c00 */
[----:B---3--:R-:W-:Y:S04]  /*11580*/  STL.64 [R1+0x20a8], R20 ;  /* 0x0020a81401007387 */ /* 0x008fe80000100a00 */
[----:B------:R-:W-:Y:S04]  /*11590*/  STL.64 [R1+0x20a0], R16 ;  /* 0x0020a01001007387 */ /* 0x000fe80000100a00 */
[----:B------:R0:W-:Y:S04]  /*115a0*/  STL.128 [R1+0x21d0], R96 ;  /* 0x0021d06001007387 */ /* 0x0001e80000100c00 */
[----:B------:R-:W-:Y:S04]  /*115b0*/  STL [R1+0x2098], R15 ;  /* 0x0020980f01007387 */ /* 0x000fe80000100800 */
[----:B------:R-:W-:Y:S04]  /*115c0*/  STL.64 [R1+0x2090], R12 ;  /* 0x0020900c01007387 */ /* 0x000fe80000100a00 */
[----:B------:R-:W-:Y:S04]  /*115d0*/  STL.128 [R1+0x2080], R8 ;  /* 0x0020800801007387 */ /* 0x000fe80000100c00 */
[----:B------:R-:W-:Y:S04]  /*115e0*/  STL.128 [R1+0x2070], R4 ;  /* 0x0020700401007387 */ /* 0x000fe80000100c00 */
[----:B------:R1:W-:Y:S01]  /*115f0*/  STL.128 [R1+0x21f0], R104 ;  /* 0x0021f06801007387 */ /* 0x0003e20000100c00 */
[----:B------:R-:W-:-:S03]  /*11600*/  IMAD.MOV.U32 R108, RZ, RZ, R100 ;  /* 0x000000ffff6c7224 */ /* 0x000fc600078e0064 */
[----:B------:R-:W-:Y:S04]  /*11610*/  STL [R1+0x5b4], R101 ;  /* 0x0005b46501007387 */ /* 0x000fe80000100800 */
[----:B------:R3:W-:Y:S04]  /*11620*/  STL.64 [R1+0x5b8], R102 ;  /* 0x0005b86601007387 */ /* 0x0007e80000100a00 */
[----:B0-----:R-:W2:Y:S04]  /*11630*/  LDL.LU.128 R96, [R1+0x21d0] ;  /* 0x0021d00001607983 */ /* 0x001ea80000300c00 */
[----:B-1----:R-:W4:Y:S04]  /*11640*/  LDL.LU.128 R104, [R1+0x21f0] ;  /* 0x0021f00001687983 */ /* 0x002f280000300c00 */
[----:B---3--:R-:W3:Y:S04]  /*11650*/  LDL.LU.128 R100, [R1+0x21e0] ;  /* 0x0021e00001647983 */ /* 0x008ee80000300c00 */
        /* <DEDUP_REMOVED lines=23> */
[----:B------:R-:W2:Y:S04]  /*117d0*/  LDL.LU R111, [R1+0x5bc] ;  /* 0x0005bc00016f7983 */ /* 0x000ea80000300800 */
[----:B------:R-:W-:Y:S04]  /*117e0*/  STL [R1+0x203c], R217 ;  /* 0x00203cd901007387 */ /* 0x000fe80000100800 */
[----:B------:R0:W-:Y:S04]  /*117f0*/  STL.64 [R1+0x2010], R194 ;  /* 0x002010c201007387 */ /* 0x0001e80000100a00 */
[----:B------:R-:W-:Y:S04]  /*11800*/  STL [R1+0x2020], R199 ;  /* 0x002020c701007387 */ /* 0x000fe80000100800 */
[----:B------:R1:W-:Y:S04]  /*11810*/  STL.64 [R1+0x2018], R196 ;  /* 0x002018c401007387 */ /* 0x0003e80000100a00 */
[----:B0-----:R-:W4:Y:S04]  /*11820*/  LDL.LU.64 R194, [R1+0x2010] ;  /* 0x0020100001c27983 */ /* 0x001f280000300a00 */
[----:B------:R-:W-:Y:S04]  /*11830*/  STL [R1+0x3d4], R112 ;  /* 0x0003d47001007387 */ /* 0x000fe80000100800 */
[----:B-1----:R-:W3:Y:S04]  /*11840*/  LDL.128 R196, [R1+0x3b0] ;  /* 0x0003b00001c47983 */ /* 0x002ee80000100c00 */
[----:B------:R0:W-:Y:S04]  /*11850*/  STL.128 [R1+0x2000], R188 ;  /* 0x002000bc01007387 */ /* 0x0001e80000100c00 */
[----:B------:R-:W-:Y:S04]  /*11860*/  STL [R1+0x3c0], R114 ;  /* 0x0003c07201007387 */ /* 0x000fe80000100800 */
[----:B------:R-:W-:Y:S04]  /*11870*/  STL [R1+0x3c4], R116 ;  /* 0x0003c47401007387 */ /* 0x000fe80000100800 */
[----:B------:R-:W-:Y:S04]  /*11880*/  STL [R1+0x3c8], R118 ;  /* 0x0003c87601007387 */ /* 0x000fe80000100800 */
[----:B0-----:R-:W2:Y:S04]  /*11890*/  LDL.LU.128 R188, [R1+0x2000] ;  /* 0x0020000001bc7983 */ /* 0x001ea80000300c00 */
[----:B------:R-:W2:Y:S04]  /*118a0*/  LDL.LU R219, [R1+0x2040] ;  /* 0x0020400001db7983 */ /* 0x000ea80000300800 */
[----:B------:R-:W2:Y:S04]  /*118b0*/  LDL.LU R217, [R1+0x203c] ;  /* 0x00203c0001d97983 */ /* 0x000ea80000300800 */
[----:B------:R-:W2:Y:S04]  /*118c0*/  LDL.LU R223, [R1+0x2048] ;  /* 0x0020480001df7983 */ /* 0x000ea80000300800 */
[----:B------:R-:W2:Y:S04]  /*118d0*/  LDL.LU R221, [R1+0x2044] ;  /* 0x0020440001dd7983 */ /* 0x000ea80000300800 */
[----:B------:R-:W2:Y:S04]  /*118e0*/  LDL.LU R231, [R1+0x2058] ;  /* 0x0020580001e77983 */ /* 0x000ea80000300800 */
[----:B------:R-:W2:Y:S04]  /*118f0*/  LDL.LU R229, [R1+0x2054] ;  /* 0x0020540001e57983 */ /* 0x000ea80000300800 */
[----:B------:R-:W2:Y:S04]  /*11900*/  LDL.LU R227, [R1+0x2050] ;  /* 0x0020500001e37983 */ /* 0x000ea80000300800 */
[----:B------:R-:W2:Y:S04]  /*11910*/  LDL.LU R225, [R1+0x204c] ;  /* 0x00204c0001e17983 */ /* 0x000ea80000300800 */
[----:B------:R-:W2:Y:S04]  /*11920*/  LDL.LU.64 R234, [R1+0x2060] ;  /* 0x0020600001ea7983 */ /* 0x000ea80000300a00 */
[----:B------:R-:W2:Y:S04]  /*11930*/  LDL.LU R182, [R1+0x19e4] ;  /* 0x0019e40001b67983 */ /* 0x000ea80000300800 */
[----:B------:R-:W2:Y:S04]  /*11940*/  LDL.LU R232, [R1+0x19e0] ;  /* 0x0019e00001e87983 */ /* 0x000ea80000300800 */
[----:B----4-:R0:W-:Y:S04]  /*11950*/  STL.64 [R1+0x1ef0], R194 ;  /* 0x001ef0c201007387 */ /* 0x0101e80000100a00 */
[----:B---3--:R1:W-:Y:S01]  /*11960*/  STL [R1+0x5c4], R197 ;  /* 0x0005c4c501007387 */ /* 0x0083e20000100800 */
[----:B------:R-:W-:-:S03]  /*11970*/  IMAD.MOV.U32 R112, RZ, RZ, R196 ;  /* 0x000000ffff707224 */ /* 0x000fc600078e00c4 */
[----:B0-----:R-:W3:Y:S04]  /*11980*/  LDL.LU.64 R194, [R1+0x1ef0] ;  /* 0x001ef00001c27983 */ /* 0x001ee80000300a00 */
[----:B------:R0:W-:Y:S04]  /*11990*/  STL.64 [R1+0x5c8], R198 ;  /* 0x0005c8c601007387 */ /* 0x0001e80000100a00 */
[----:B-1----:R-:W4:Y:S04]  /*119a0*/  LDL.LU.64 R196, [R1+0x2018] ;  /* 0x0020180001c47983 */ /* 0x002f280000300a00 */
[----:B------:R-:W-:Y:S04]  /*119b0*/  STL [R1+0x3d8], R102 ;  /* 0x0003d86601007387 */ /* 0x000fe80000100800 */
[----:B0-----:R-:W4:Y:S04]  /*119c0*/  LDL.LU R199, [R1+0x2020] ;  /* 0x0020200001c77983 */ /* 0x001f280000300800 */
[----:B------:R-:W-:Y:S04]  /*119d0*/  STL [R1+0x3dc], R104 ;  /* 0x0003dc6801007387 */ /* 0x000fe80000100800 */
[----:B--2---:R0:W-:Y:S04]  /*119e0*/  STL.128 [R1+0x1ee0], R188 ;  /* 0x001ee0bc01007387 */ /* 0x0041e80000100c00 */
[----:B------:R-:W2:Y:S04]  /*119f0*/  LDL.LU R113, [R1+0x5c4] ;  /* 0x0005c40001717983 */ /* 0x000ea80000300800 */
[----:B------:R-:W2:Y:S04]  /*11a00*/  LDL.LU R114, [R1+0x5c8] ;  /* 0x0005c80001727983 */ /* 0x000ea80000300800 */
[----:B------:R-:W2:Y:S04]  /*11a10*/  LDL.LU R115, [R1+0x5cc] ;  /* 0x0005cc0001737983 */ /* 0x000ea80000300800 */
[----:B0-----:R-:W2:Y:S04]  /*11a20*/  LDL.LU.128 R188, [R1+0x1ee0] ;  /* 0x001ee00001bc7983 */ /* 0x001ea80000300c00 */
[----:B---3--:R0:W-:Y:S04]  /*11a30*/  STL.64 [R1+0x1dc0], R194 ;  /* 0x001dc0c201007387 */ /* 0x0081e80000100a00 */
[----:B----4-:R-:W-:Y:S04]  /*11a40*/  STL.64 [R1+0x1ef8], R196 ;  /* 0x001ef8c401007387 */ /* 0x010fe80000100a00 */
[----:B0-----:R-:W3:Y:S04]  /*11a50*/  LDL.128 R192, [R1+0x3d0] ;  /* 0x0003d00001c07983 */ /* 0x001ee80000100c00 */
[----:B------:R0:W-:Y:S04]  /*11a60*/  STL [R1+0x1f00], R199 ;  /* 0x001f00c701007387 */ /* 0x0001e80000100800 */
[----:B0-----:R-:W4:Y:S04]  /*11a70*/  LDL.128 R196, [R1+0x3c0] ;  /* 0x0003c00001c47983 */ /* 0x001f280000100c00 */
[----:B------:R0:W-:Y:S04]  /*11a80*/  STL [R1+0x2030], R211 ;  /* 0x002030d301007387 */ /* 0x0001e80000100800 */
[----:B------:R1:W-:Y:S04]  /*11a90*/  STL [R1+0x202c], R205 ;  /* 0x00202ccd01007387 */ /* 0x0003e80000100800 */
[----:B------:R2:W-:Y:S04]  /*11aa0*/  STL [R1+0x2028], R203 ;  /* 0x002028cb01007387 */ /* 0x0005e80000100800 */
[----:B------:R2:W-:Y:S04]  /*11ab0*/  STL [R1+0x2024], R201 ;  /* 0x002024c901007387 */ /* 0x0005e80000100800 */
[----:B------:R2:W-:Y:S04]  /*11ac0*/  STL.128 [R1+0x1ff0], R184 ;  /* 0x001ff0b801007387 */ /* 0x0005e80000100c00 */
        /* <DEDUP_REMOVED lines=10> */
[----:B------:R2:W-:Y:S04]  /*11b70*/  STL [R1+0x1f50], R145 ;  /* 0x001f509101007387 */ /* 0x0005e80000100800 */
[----:B------:R2:W-:Y:S04]  /*11b80*/  STL.128 [R1+0x1f40], R108 ;  /* 0x001f406c01007387 */ /* 0x0005e80000100c00 */
[----:B0-----:R-:W4:Y:S04]  /*11b90*/  LDL.LU R211, [R1+0x2030] ;  /* 0x0020300001d37983 */ /* 0x001f280000300800 */
[----:B-1----:R-:W4:Y:S04]  /*11ba0*/  LDL.LU R205, [R1+0x202c] ;  /* 0x00202c0001cd7983 */ /* 0x002f280000300800 */
[----:B--2---:R-:W2:Y:S04]  /*11bb0*/  LDL.LU R203, [R1+0x2028] ;  /* 0x0020280001cb7983 */ /* 0x004ea80000300800 */
[----:B------:R-:W2:Y:S04]  /*11bc0*/  LDL.LU R201, [R1+0x2024] ;  /* 0x0020240001c97983 */ /* 0x000ea80000300800 */
[----:B------:R-:W2:Y:S04]  /*11bd0*/  LDL.LU.128 R184, [R1+0x1ff0] ;  /* 0x001ff00001b87983 */ /* 0x000ea80000300c00 */
        /* <DEDUP_REMOVED lines=10> */
[----:B------:R-:W2:Y:S04]  /*11c80*/  LDL.LU R145, [R1+0x1f50] ;  /* 0x001f500001917983 */ /* 0x000ea80000300800 */
[----:B------:R-:W2:Y:S04]  /*11c90*/  LDL.LU.128 R108, [R1+0x1f40] ;  /* 0x001f4000016c7983 */ /* 0x000ea80000300c00 */
[----:B------:R0:W-:Y:S04]  /*11ca0*/  STL.128 [R1+0x1db0], R188 ;  /* 0x001db0bc01007387 */ /* 0x0001e80000100c00 */
[----:B------:R1:W-:Y:S04]  /*11cb0*/  STL.128 [R1+0x1e20], R112 ;  /* 0x001e207001007387 */ /* 0x0003e80000100c00 */
[----:B0-----:R-:W2:Y:S04]  /*11cc0*/  LDL.LU.128 R188, [R1+0x1db0] ;  /* 0x001db00001bc7983 */ /* 0x001ea80000300c00 */
[----:B-1----:R-:W2:Y:S04]  /*11cd0*/  LDL.LU.128 R112, [R1+0x1e20] ;  /* 0x001e200001707983 */ /* 0x002ea80000300c00 */
[----:B---3--:R0:W-:Y:S01]  /*11ce0*/  STL.64 [R1+0x5e8], R194 ;  /* 0x0005e8c201007387 */ /* 0x0081e20000100a00 */
[----:B------:R-:W-:-:S03]  /*11cf0*/  IMAD.MOV.U32 R120, RZ, RZ, R192 ;  /* 0x000000ffff787224 */ /* 0x000fc600078e00c0 */
[----:B------:R1:W-:Y:S04]  /*11d00*/  STL [R1+0x2038], R215 ;  /* 0x002038d701007387 */ /* 0x0003e80000100800 */
[----:B------:R3:W-:Y:S04]  /*11d10*/  STL [R1+0x2034], R213 ;  /* 0x002034d501007387 */ /* 0x0007e80000100800 */
[----:B0-----:R-:W2:Y:S04]  /*11d20*/  LDL.LU.64 R194, [R1+0x1dc0] ;  /* 0x001dc00001c27983 */ /* 0x001ea80000300a00 */
[----:B----4-:R-:W-:Y:S04]  /*11d30*/  STL [R1+0x5d4], R197 ;  /* 0x0005d4c501007387 */ /* 0x010fe80000100800 */
[----:B------:R0:W-:Y:S04]  /*11d40*/  STL.64 [R1+0x5d8], R198 ;  /* 0x0005d8c601007387 */ /* 0x0001e80000100a00 */
[----:B------:R-:W4:Y:S04]  /*11d50*/  LDL.LU R117, [R1+0x5d4] ;  /* 0x0005d40001757983 */ /* 0x000f280000300800 */
[----:B------:R-:W4:Y:S04]  /*11d60*/  LDL.LU R118, [R1+0x5d8] ;  /* 0x0005d80001767983 */ /* 0x000f280000300800 */
[----:B------:R-:W4:Y:S01]  /*11d70*/  LDL.LU R119, [R1+0x5dc] ;  /* 0x0005dc0001777983 */ /* 0x000f220000300800 */
[----:B------:R-:W-:-:S03]  /*11d80*/  IMAD.MOV.U32 R116, RZ, RZ, R196 ;  /* 0x000000ffff747224 */ /* 0x000fc600078e00c4 */
[----:B------:R0:W-:Y:S04]  /*11d90*/  STL [R1+0x1e00], R107 ;  /* 0x001e006b01007387 */ /* 0x0001e80000100800 */
[----:B------:R0:W-:Y:S04]  /*11da0*/  STL [R1+0x1dfc], R105 ;  /* 0x001dfc6901007387 */ /* 0x0001e80000100800 */
[----:B------:R-:W-:Y:S04]  /*11db0*/  STL [R1+0x3e0], R106 ;  /* 0x0003e06a01007387 */ /* 0x000fe80000100800 */
[----:B-1----:R-:W4:Y:S04]  /*11dc0*/  LDL.LU R215, [R1+0x2038] ;  /* 0x0020380001d77983 */ /* 0x002f280000300800 */
[----:B---3--:R-:W3:Y:S04]  /*11dd0*/  LDL.LU R213, [R1+0x2034] ;  /* 0x0020340001d57983 */ /* 0x008ee80000300800 */
[----:B------:R-:W-:Y:S04]  /*11de0*/  STL [R1+0x3e4], R96 ;  /* 0x0003e46001007387 */ /* 0x000fe80000100800 */
[----:B------:R-:W-:Y:S04]  /*11df0*/  STL [R1+0x3e8], R98 ;  /* 0x0003e86201007387 */ /* 0x000fe80000100800 */
[----:B------:R-:W-:Y:S04]  /*11e00*/  STL [R1+0x3ec], R100 ;  /* 0x0003ec6401007387 */ /* 0x000fe80000100800 */
[----:B0-----:R-:W3:Y:S04]  /*11e10*/  LDL.LU R199, [R1+0x1f00] ;  /* 0x001f000001c77983 */ /* 0x001ee80000300800 */
[----:B------:R-:W3:Y:S04]  /*11e20*/  LDL.LU.64 R196, [R1+0x1ef8] ;  /* 0x001ef80001c47983 */ /* 0x000ee80000300a00 */
[----:B------:R-:W3:Y:S04]  /*11e30*/  LDL.LU R107, [R1+0x1e00] ;  /* 0x001e0000016b7983 */ /* 0x000ee80000300800 */
[----:B------:R-:W3:Y:S04]  /*11e40*/  LDL.LU R105, [R1+0x1dfc] ;  /* 0x001dfc0001697983 */ /* 0x000ee80000300800 */
[----:B------:R-:W-:Y:S04]  /*11e50*/  STL [R1+0x5e4], R193 ;  /* 0x0005e4c101007387 */ /* 0x000fe80000100800 */
[----:B------:R0:W-:Y:S04]  /*11e60*/  STL [R1+0x1f10], R211 ;  /* 0x001f10d301007387 */ /* 0x0001e80000100800 */
[----:B------:R1:W-:Y:S04]  /*11e70*/  STL [R1+0x1f0c], R205 ;  /* 0x001f0ccd01007387 */ /* 0x0003e80000100800 */
[----:B--2---:R2:W-:Y:S04]  /*11e80*/  STL [R1+0x1f08], R203 ;  /* 0x001f08cb01007387 */ /* 0x0045e80000100800 */
        /* <DEDUP_REMOVED lines=14> */
[----:B0-----:R-:W3:Y:S04]  /*11f70*/  LDL.LU R211, [R1+0x1f10] ;  /* 0x001f100001d37983 */ /* 0x001ee80000300800 */
[----:B-1----:R-:W3:Y:S04]  /*11f80*/  LDL.LU R205, [R1+0x1f0c] ;  /* 0x001f0c0001cd7983 */ /* 0x002ee80000300800 */
        /* <DEDUP_REMOVED lines=17> */
[----:B------:R-:W2:Y:S04]  /*120a0*/  LDL.LU R121, [R1+0x5e4] ;  /* 0x0005e40001797983 */ /* 0x000ea80000300800 */
[----:B------:R-:W2:Y:S04]  /*120b0*/  LDL.LU R122, [R1+0x5e8] ;  /* 0x0005e800017a7983 */ /* 0x000ea80000300800 */
[----:B0-----:R-:W2:Y:S04]  /*120c0*/  LDL.LU.128 R188, [R1+0x1c70] ;  /* 0x001c700001bc7983 */ /* 0x001ea80000300c00 */
[----:B------:R-:W2:Y:S04]  /*120d0*/  LDL.LU R123, [R1+0x5ec] ;  /* 0x0005ec00017b7983 */ /* 0x000ea80000300800 */
[----:B-1----:R-:W2:Y:S04]  /*120e0*/  LDL.LU.128 R112, [R1+0x1ce0] ;  /* 0x001ce00001707983 */ /* 0x002ea80000300c00 */
[----:B------:R0:W-:Y:S04]  /*120f0*/  STL.64 [R1+0x1c80], R194 ;  /* 0x001c80c201007387 */ /* 0x0001e80000100a00 */
[----:B0-----:R-:W2:Y:S04]  /*12100*/  LDL.128 R192, [R1+0x3e0] ;  /* 0x0003e00001c07983 */ /* 0x001ea80000100c00 */
[----:B----4-:R0:W-:Y:S04]  /*12110*/  STL.128 [R1+0x1cf0], R116 ;  /* 0x001cf07401007387 */ /* 0x0101e80000100c00 */
[----:B0-----:R-:W4:Y:S04]  /*12120*/  LDL.LU.128 R116, [R1+0x1cf0] ;  /* 0x001cf00001747983 */ /* 0x001f280000300c00 */
[----:B------:R0:W-:Y:S04]  /*12130*/  STL [R1+0x1f20], R219 ;  /* 0x001f20db01007387 */ /* 0x0001e80000100800 */
[----:B------:R1:W-:Y:S04]  /*12140*/  STL [R1+0x1f1c], R217 ;  /* 0x001f1cd901007387 */ /* 0x0003e80000100800 */
[----:B------:R1:W-:Y:S04]  /*12150*/  STL [R1+0x1f18], R215 ;  /* 0x001f18d701007387 */ /* 0x0003e80000100800 */
[----:B---3--:R3:W-:Y:S04]  /*12160*/  STL [R1+0x1f14], R213 ;  /* 0x001f14d501007387 */ /* 0x0087e80000100800 */
[----:B------:R3:W-:Y:S04]  /*12170*/  STL [R1+0x1dd0], R199 ;  /* 0x001dd0c701007387 */ /* 0x0007e80000100800 */
[----:B------:R3:W-:Y:S04]  /*12180*/  STL.64 [R1+0x1dc8], R196 ;  /* 0x001dc8c401007387 */ /* 0x0007e80000100a00 */
[----:B------:R3:W-:Y:S04]  /*12190*/  STL [R1+0x1cc8], R107 ;  /* 0x001cc86b01007387 */ /* 0x0007e80000100800 */
[----:B------:R3:W-:Y:S04]  /*121a0*/  STL [R1+0x1cc4], R105 ;  /* 0x001cc46901007387 */ /* 0x0007e80000100800 */
[----:B------:R3:W-:Y:S04]  /*121b0*/  STL [R1+0x1cc0], R103 ;  /* 0x001cc06701007387 */ /* 0x0007e80000100800 */
[----:B------:R3:W-:Y:S04]  /*121c0*/  STL [R1+0x1cbc], R101 ;  /* 0x001cbc6501007387 */ /* 0x0007e80000100800 */
[----:B------:R3:W-:Y:S04]  /*121d0*/  STL [R1+0x1cb8], R99 ;  /* 0x001cb86301007387 */ /* 0x0007e80000100800 */
[----:B------:R-:W-:Y:S04]  /*121e0*/  STL [R1+0x1cb4], R97 ;  /* 0x001cb46101007387 */ /* 0x000fe80000100800 */
[----:B0-----:R-:W4:Y:S04]  /*121f0*/  LDL.LU R219, [R1+0x1f20] ;  /* 0x001f200001db7983 */ /* 0x001f280000300800 */
[----:B-1----:R-:W4:Y:S04]  /*12200*/  LDL.LU R217, [R1+0x1f1c] ;  /* 0x001f1c0001d97983 */ /* 0x002f280000300800 */
[----:B------:R-:W4:Y:S04]  /*12210*/  LDL.LU R215, [R1+0x1f18] ;  /* 0x001f180001d77983 */ /* 0x000f280000300800 */
[----:B---3--:R-:W3:Y:S04]  /*12220*/  LDL.LU R213, [R1+0x1f14] ;  /* 0x001f140001d57983 */ /* 0x008ee80000300800 */
[----:B------:R-:W-:Y:S04]  /*12230*/  STL [R1+0x3f0], R90 ;  /* 0x0003f05a01007387 */ /* 0x000fe80000100800 */
[----:B------:R-:W-:Y:S04]  /*12240*/  STL [R1+0x3f4], R92 ;  /* 0x0003f45c01007387 */ /* 0x000fe80000100800 */
[----:B------:R-:W-:Y:S04]  /*12250*/  STL [R1+0x3f8], R94 ;  /* 0x0003f85e01007387 */ /* 0x000fe80000100800 */
[----:B------:R-:W3:Y:S04]  /*12260*/  LDL.LU R199, [R1+0x1dd0] ;  /* 0x001dd00001c77983 */ /* 0x000ee80000300800 */
[----:B------:R-:W3:Y:S04]  /*12270*/  LDL.LU.64 R196, [R1+0x1dc8] ;  /* 0x001dc80001c47983 */ /* 0x000ee80000300a00 */
[----:B------:R-:W3:Y:S04]  /*12280*/  LDL.LU R107, [R1+0x1cc8] ;  /* 0x001cc800016b7983 */ /* 0x000ee80000300800 */
[----:B------:R-:W3:Y:S04]  /*12290*/  LDL.LU R105, [R1+0x1cc4] ;  /* 0x001cc40001697983 */ /* 0x000ee80000300800 */
[----:B------:R-:W3:Y:S04]  /*122a0*/  LDL.LU R103, [R1+0x1cc0] ;  /* 0x001cc00001677983 */ /* 0x000ee80000300800 */
[----:B------:R-:W3:Y:S04]  /*122b0*/  LDL.LU R101, [R1+0x1cbc] ;  /* 0x001cbc0001657983 */ /* 0x000ee80000300800 */
[----:B------:R-:W3:Y:S04]  /*122c0*/  LDL.LU R99, [R1+0x1cb8] ;  /* 0x001cb80001637983 */ /* 0x000ee80000300800 */
        /* <DEDUP_REMOVED lines=34> */
[----:B------:R-:W2:Y:S04]  /*124f0*/  LDL.LU R97, [R1+0x1cb4] ;  /* 0x001cb40001617983 */ /* 0x000ea80000300800 */
[----:B------:R-:W-:Y:S04]  /*12500*/  STL [R1+0x3fc], R84 ;  /* 0x0003fc5401007387 */ /* 0x000fe80000100800 */
[----:B------:R0:W-:Y:S04]  /*12510*/  STL.128 [R1+0x1b20], R188 ;  /* 0x001b20bc01007387 */ /* 0x0001e80000100c00 */
[----:B------:R1:W-:Y:S04]  /*12520*/  STL.128 [R1+0x1bb0], R120 ;  /* 0x001bb07801007387 */ /* 0x0003e80000100c00 */
[----:B------:R1:W-:Y:S04]  /*12530*/  STL.128 [R1+0x1b90], R112 ;  /* 0x001b907001007387 */ /* 0x0003e80000100c00 */
[----:B0-----:R-:W2:Y:S04]  /*12540*/  LDL.128 R188, [R1+0x3f0] ;  /* 0x0003f00001bc7983 */ /* 0x001ea80000100c00 */
[----:B-1----:R-:W2:Y:S04]  /*12550*/  LDL.LU.128 R120, [R1+0x1bb0] ;  /* 0x001bb00001787983 */ /* 0x002ea80000300c00 */
[----:B------:R-:W-:Y:S04]  /*12560*/  STL [R1+0x5f4], R193 ;  /* 0x0005f4c101007387 */ /* 0x000fe80000100800 */
[----:B------:R-:W-:Y:S04]  /*12570*/  STL.64 [R1+0x5f8], R194 ;  /* 0x0005f8c201007387 */ /* 0x000fe80000100a00 */
[----:B------:R-:W2:Y:S04]  /*12580*/  LDL.LU R125, [R1+0x5f4] ;  /* 0x0005f400017d7983 */ /* 0x000ea80000300800 */
[----:B------:R-:W2:Y:S04]  /*12590*/  LDL.LU R126, [R1+0x5f8] ;  /* 0x0005f800017e7983 */ /* 0x000ea80000300800 */
[----:B------:R-:W2:Y:S04]  /*125a0*/  LDL.LU R127, [R1+0x5fc] ;  /* 0x0005fc00017f7983 */ /* 0x000ea80000300800 */
[----:B------:R-:W2:Y:S04]  /*125b0*/  LDL.LU.128 R112, [R1+0x1b90] ;  /* 0x001b900001707983 */ /* 0x000ea80000300c00 */
[----:B----4-:R0:W-:Y:S01]  /*125c0*/  STL.128 [R1+0x1ba0], R116 ;  /* 0x001ba07401007387 */ /* 0x0101e20000100c00 */
[----:B------:R-:W-:-:S03]  /*125d0*/  IMAD.MOV.U32 R124, RZ, RZ, R192 ;  /* 0x000000ffff7c7224 */ /* 0x000fc600078e00c0 */
[----:B------:R1:W-:Y:S04]  /*125e0*/  STL [R1+0x1f28], R223 ;  /* 0x001f28df01007387 */ /* 0x0003e80000100800 */
[----:B------:R4:W-:Y:S04]  /*125f0*/  STL [R1+0x1f24], R221 ;  /* 0x001f24dd01007387 */ /* 0x0009e80000100800 */
[----:B------:R4:W-:Y:S04]  /*12600*/  STL [R1+0x1b58], R95 ;  /* 0x001b585f01007387 */ /* 0x0009e80000100800 */
[----:B0-----:R-:W2:Y:S04]  /*12610*/  LDL.LU.128 R116, [R1+0x1ba0] ;  /* 0x001ba00001747983 */ /* 0x001ea80000300c00 */
[----:B------:R0:W-:Y:S04]  /*12620*/  STL [R1+0x1b54], R93 ;  /* 0x001b545d01007387 */ /* 0x0001e80000100800 */
[----:B-1----:R-:W2:Y:S04]  /*12630*/  LDL.LU R223, [R1+0x1f28] ;  /* 0x001f280001df7983 */ /* 0x002ea80000300800 */
[----:B----4-:R-:W4:Y:S04]  /*12640*/  LDL.LU R221, [R1+0x1f24] ;  /* 0x001f240001dd7983 */ /* 0x010f280000300800 */
[----:B------:R-:W4:Y:S04]  /*12650*/  LDL.LU.64 R194, [R1+0x1c80] ;  /* 0x001c800001c27983 */ /* 0x000f280000300a00 */
[----:B------:R-:W4:Y:S04]  /*12660*/  LDL.LU R95, [R1+0x1b58] ;  /* 0x001b5800015f7983 */ /* 0x000f280000300800 */
[----:B0-----:R-:W4:Y:S04]  /*12670*/  LDL.LU R93, [R1+0x1b54] ;  /* 0x001b5400015d7983 */ /* 0x001f280000300800 */
[----:B------:R-:W-:Y:S04]  /*12680*/  STL [R1+0x1f38], R231 ;  /* 0x001f38e701007387 */ /* 0x000fe80000100800 */
[----:B------:R-:W-:Y:S04]  /*12690*/  STL [R1+0x1f34], R229 ;  /* 0x001f34e501007387 */ /* 0x000fe80000100800 */
[----:B------:R0:W-:Y:S04]  /*126a0*/  STL [R1+0x1df0], R219 ;  /* 0x001df0db01007387 */ /* 0x0001e80000100800 */
[----:B------:R1:W-:Y:S04]  /*126b0*/  STL [R1+0x1dec], R217 ;  /* 0x001decd901007387 */ /* 0x0003e80000100800 */
[----:B------:R1:W-:Y:S04]  /*126c0*/  STL [R1+0x1de8], R215 ;  /* 0x001de8d701007387 */ /* 0x0003e80000100800 */
[----:B---3--:R3:W-:Y:S04]  /*126d0*/  STL [R1+0x1de4], R213 ;  /* 0x001de4d501007387 */ /* 0x0087e80000100800 */
[----:B0-----:R-:W4:Y:S04]  /*126e0*/  LDL.LU R219, [R1+0x1df0] ;  /* 0x001df00001db7983 */ /* 0x001f280000300800 */
[----:B-1----:R-:W4:Y:S04]  /*126f0*/  LDL.LU R217, [R1+0x1dec] ;  /* 0x001dec0001d97983 */ /* 0x002f280000300800 */
[----:B------:R-:W4:Y:S04]  /*12700*/  LDL.LU R215, [R1+0x1de8] ;  /* 0x001de80001d77983 */ /* 0x000f280000300800 */
[----:B------:R0:W-:Y:S04]  /*12710*/  STL [R1+0x1c90], R199 ;  /* 0x001c90c701007387 */ /* 0x0001e80000100800 */
[----:B------:R1:W-:Y:S04]  /*12720*/  STL.64 [R1+0x1c88], R196 ;  /* 0x001c88c401007387 */ /* 0x0003e80000100a00 */
[----:B------:R1:W-:Y:S04]  /*12730*/  STL [R1+0x1b70], R107 ;  /* 0x001b706b01007387 */ /* 0x0003e80000100800 */
[----:B------:R1:W-:Y:S04]  /*12740*/  STL [R1+0x1b6c], R105 ;  /* 0x001b6c6901007387 */ /* 0x0003e80000100800 */
[----:B------:R1:W-:Y:S04]  /*12750*/  STL [R1+0x1b68], R103 ;  /* 0x001b686701007387 */ /* 0x0003e80000100800 */
[----:B------:R1:W-:Y:S04]  /*12760*/  STL [R1+0x1b64], R101 ;  /* 0x001b646501007387 */ /* 0x0003e80000100800 */
[----:B------:R1:W-:Y:S04]  /*12770*/  STL [R1+0x1b60], R99 ;  /* 0x001b606301007387 */ /* 0x0003e80000100800 */
[----:B---3--:R-:W3:Y:S04]  /*12780*/  LDL.LU R213, [R1+0x1de4] ;  /* 0x001de40001d57983 */ /* 0x008ee80000300800 */
[----:B0-----:R-:W3:Y:S04]  /*12790*/  LDL.LU R199, [R1+0x1c90] ;  /* 0x001c900001c77983 */ /* 0x001ee80000300800 */
[----:B-1----:R-:W3:Y:S04]  /*127a0*/  LDL.LU.64 R196, [R1+0x1c88] ;  /* 0x001c880001c47983 */ /* 0x002ee80000300a00 */
[----:B------:R-:W3:Y:S04]  /*127b0*/  LDL.LU R107, [R1+0x1b70] ;  /* 0x001b7000016b7983 */ /* 0x000ee80000300800 */
[----:B------:R-:W3:Y:S04]  /*127c0*/  LDL.LU R105, [R1+0x1b6c] ;  /* 0x001b6c0001697983 */ /* 0x000ee80000300800 */
[----:B------:R-:W3:Y:S04]  /*127d0*/  LDL.LU R103, [R1+0x1b68] ;  /* 0x001b680001677983 */ /* 0x000ee80000300800 */
[----:B------:R-:W3:Y:S04]  /*127e0*/  LDL.LU R101, [R1+0x1b64] ;  /* 0x001b640001657983 */ /* 0x000ee80000300800 */
[----:B------:R-:W3:Y:S04]  /*127f0*/  LDL.LU R99, [R1+0x1b60] ;  /* 0x001b600001637983 */ /* 0x000ee80000300800 */
[----:B------:R0:W-:Y:S04]  /*12800*/  STL [R1+0x1f30], R227 ;  /* 0x001f30e301007387 */ /* 0x0001e80000100800 */
[----:B------:R-:W-:Y:S04]  /*12810*/  STL [R1+0x1f2c], R225 ;  /* 0x001f2ce101007387 */ /* 0x000fe80000100800 */
[----:B------:R-:W-:Y:S04]  /*12820*/  STL [R1+0x19f8], R91 ;  /* 0x0019f85b01007387 */ /* 0x000fe80000100800 */
[----:B------:R-:W-:Y:S04]  /*12830*/  STL [R1+0x19f4], R89 ;  /* 0x0019f45901007387 */ /* 0x000fe80000100800 */
[----:B------:R-:W-:Y:S04]  /*12840*/  STL [R1+0x19f0], R87 ;  /* 0x0019f05701007387 */ /* 0x000fe80000100800 */
[----:B------:R-:W-:Y:S04]  /*12850*/  STL [R1+0x19ec], R85 ;  /* 0x0019ec5501007387 */ /* 0x000fe80000100800 */
[----:B------:R-:W3:Y:S04]  /*12860*/  LDL.LU R231, [R1+0x1f38] ;  /* 0x001f380001e77983 */ /* 0x000ee80000300800 */
[----:B------:R-:W3:Y:S04]  /*12870*/  LDL.LU R229, [R1+0x1f34] ;  /* 0x001f340001e57983 */ /* 0x000ee80000300800 */
[----:B0-----:R-:W3:Y:S04]  /*12880*/  LDL.LU R227, [R1+0x1f30] ;  /* 0x001f300001e37983 */ /* 0x001ee80000300800 */
        /* <DEDUP_REMOVED lines=17> */
[----:B------:R2:W-:Y:S04]  /*129a0*/  STL [R1+0x1b5c], R97 ;  /* 0x001b5c6101007387 */ /* 0x0005e80000100800 */
        /* <DEDUP_REMOVED lines=18> */
[----:B------:R0:W-:Y:S04]  /*12ad0*/  STL.128 [R1+0x1a60], R124 ;  /* 0x001a607c01007387 */ /* 0x0001e80000100c00 */
[----:B------:R-:W-:Y:S04]  /*12ae0*/  STL [R1+0x604], R189 ;  /* 0x000604bd01007387 */ /* 0x000fe80000100800 */
[----:B------:R-:W-:Y:S04]  /*12af0*/  STL.64 [R1+0x608], R190 ;  /* 0x000608be01007387 */ /* 0x000fe80000100a00 */
[----:B------:R1:W-:Y:S04]  /*12b00*/  STL.128 [R1+0x1a50], R120 ;  /* 0x001a507801007387 */ /* 0x0003e80000100c00 */
[----:B0-----:R-:W2:Y:S04]  /*12b10*/  LDL.LU.128 R124, [R1+0x1a60] ;  /* 0x001a6000017c7983 */ /* 0x001ea80000300c00 */
[----:B------:R-:W2:Y:S04]  /*12b20*/  LDL.LU R129, [R1+0x604] ;  /* 0x0006040001817983 */ /* 0x000ea80000300800 */
[----:B------:R-:W2:Y:S04]  /*12b30*/  LDL.LU R130, [R1+0x608] ;  /* 0x0006080001827983 */ /* 0x000ea80000300800 */
[----:B------:R-:W2:Y:S04]  /*12b40*/  LDL.LU R131, [R1+0x60c] ;  /* 0x00060c0001837983 */ /* 0x000ea80000300800 */
[----:B------:R0:W-:Y:S04]  /*12b50*/  STL.128 [R1+0x1a40], R116 ;  /* 0x001a407401007387 */ /* 0x0001e80000100c00 */
[----:B------:R0:W-:Y:S04]  /*12b60*/  STL.128 [R1+0x1a30], R112 ;  /* 0x001a307001007387 */ /* 0x0001e80000100c00 */
[----:B-1----:R-:W2:Y:S01]  /*12b70*/  LDL.LU.128 R120, [R1+0x1a50] ;  /* 0x001a500001787983 */ /* 0x002ea20000300c00 */
[----:B------:R-:W-:-:S03]  /*12b80*/  IMAD.MOV.U32 R128, RZ, RZ, R188 ;  /* 0x000000ffff807224 */ /* 0x000fc600078e00bc */
[----:B------:R1:W-:Y:S04]  /*12b90*/  STL [R1+0x1df8], R223 ;  /* 0x001df8df01007387 */ /* 0x0003e80000100800 */
[----:B0-----:R-:W2:Y:S04]  /*12ba0*/  LDL.LU.128 R116, [R1+0x1a40] ;  /* 0x001a400001747983 */ /* 0x001ea80000300c00 */
[----:B------:R-:W2:Y:S04]  /*12bb0*/  LDL.LU.128 R112, [R1+0x1a30] ;  /* 0x001a300001707983 */ /* 0x000ea80000300c00 */
[----:B----4-:R0:W-:Y:S04]  /*12bc0*/  STL [R1+0x1df4], R221 ;  /* 0x001df4dd01007387 */ /* 0x0101e80000100800 */
[----:B------:R4:W-:Y:S04]  /*12bd0*/  STL [R1+0x1cb0], R219 ;  /* 0x001cb0db01007387 */ /* 0x0009e80000100800 */
[----:B------:R4:W-:Y:S04]  /*12be0*/  STL [R1+0x1cac], R217 ;  /* 0x001cacd901007387 */ /* 0x0009e80000100800 */
[----:B------:R4:W-:Y:S04]  /*12bf0*/  STL [R1+0x1ca8], R215 ;  /* 0x001ca8d701007387 */ /* 0x0009e80000100800 */
[----:B------:R-:W-:Y:S04]  /*12c00*/  STL.64 [R1+0x1b30], R194 ;  /* 0x001b30c201007387 */ /* 0x000fe80000100a00 */
[----:B------:R-:W-:Y:S04]  /*12c10*/  STL [R1+0x1a00], R95 ;  /* 0x001a005f01007387 */ /* 0x000fe80000100800 */
[----:B------:R-:W-:Y:S04]  /*12c20*/  STL [R1+0x19fc], R93 ;  /* 0x0019fc5d01007387 */ /* 0x000fe80000100800 */
[----:B------:R-:W2:Y:S04]  /*12c30*/  LDL.LU R225, [R1+0x1f2c] ;  /* 0x001f2c0001e17983 */ /* 0x000ea80000300800 */
        /* <DEDUP_REMOVED lines=8> */
[----:B-1----:R-:W2:Y:S04]  /*12cc0*/  LDL.LU R223, [R1+0x1df8] ;  /* 0x001df80001df7983 */ /* 0x002ea80000300800 */
[----:B0-----:R-:W2:Y:S04]  /*12cd0*/  LDL.LU R221, [R1+0x1df4] ;  /* 0x001df40001dd7983 */ /* 0x001ea80000300800 */
[----:B----4-:R-:W4:Y:S04]  /*12ce0*/  LDL.LU R219, [R1+0x1cb0] ;  /* 0x001cb00001db7983 */ /* 0x010f280000300800 */
[----:B------:R-:W4:Y:S04]  /*12cf0*/  LDL.LU R217, [R1+0x1cac] ;  /* 0x001cac0001d97983 */ /* 0x000f280000300800 */
[----:B------:R-:W4:Y:S04]  /*12d00*/  LDL.LU R215, [R1+0x1ca8] ;  /* 0x001ca80001d77983 */ /* 0x000f280000300800 */
[----:B---3--:R-:W3:Y:S04]  /*12d10*/  LDL.LU R213, [R1+0x1ca4] ;  /* 0x001ca40001d57983 */ /* 0x008ee80000300800 */
[----:B------:R-:W3:Y:S04]  /*12d20*/  LDL.LU R199, [R1+0x1b40] ;  /* 0x001b400001c77983 */ /* 0x000ee80000300800 */
[----:B------:R-:W3:Y:S04]  /*12d30*/  LDL.LU.64 R196, [R1+0x1b38] ;  /* 0x001b380001c47983 */ /* 0x000ee80000300a00 */
[----:B------:R-:W3:Y:S04]  /*12d40*/  LDL.LU.64 R194, [R1+0x1b30] ;  /* 0x001b300001c27983 */ /* 0x000ee80000300a00 */
[----:B------:R-:W3:Y:S04]  /*12d50*/  LDL.LU.128 R188, [R1+0x1b20] ;  /* 0x001b200001bc7983 */ /* 0x000ee80000300c00 */
[----:B------:R-:W4:Y:S04]  /*12d60*/  LDL.LU R107, [R1+0x1a18] ;  /* 0x001a1800016b7983 */ /* 0x000f280000300800 */
        /* <DEDUP_REMOVED lines=11> */
[----:B------:R-:W-:Y:S04]  /*12e20*/  STL [R1+0x400], R86 ;  /* 0x0004005601007387 */ /* 0x000fe80000100800 */
[----:B------:R-:W-:Y:S04]  /*12e30*/  STL [R1+0x404], R88 ;  /* 0x0004045801007387 */ /* 0x000fe80000100800 */
[----:B------:R-:W-:Y:S04]  /*12e40*/  STL [R1+0x408], R78 ;  /* 0x0004084e01007387 */ /* 0x000fe80000100800 */
        /* <DEDUP_REMOVED lines=37> */
[----:B------:R-:W-:Y:S04]  /*130a0*/  STL.128 [R1+0x19d0], R128 ;  /* 0x0019d08001007387 */ /* 0x000fe80000100c00 */
[----:B------:R-:W-:Y:S04]  /*130b0*/  STL.128 [R1+0x19c0], R124 ;  /* 0x0019c07c01007387 */ /* 0x000fe80000100c00 */
[----:B------:R-:W-:Y:S04]  /*130c0*/  STL.128 [R1+0x19b0], R120 ;  /* 0x0019b07801007387 */ /* 0x000fe80000100c00 */
[----:B------:R-:W-:Y:S04]  /*130d0*/  STL.128 [R1+0x19a0], R116 ;  /* 0x0019a07401007387 */ /* 0x000fe80000100c00 */
[----:B------:R0:W-:Y:S04]  /*130e0*/  STL.128 [R1+0x1990], R112 ;  /* 0x0019907001007387 */ /* 0x0001e80000100c00 */
[----:B------:R1:W-:Y:S04]  /*130f0*/  STL.128 [R1+0x18d0], R48 ;  /* 0x0018d03001007387 */ /* 0x0003e80000100c00 */
[----:B------:R1:W-:Y:S04]  /*13100*/  STL.128 [R1+0x18b0], R40 ;  /* 0x0018b02801007387 */ /* 0x0003e80000100c00 */
[----:B------:R1:W-:Y:S04]  /*13110*/  STL.128 [R1+0x18a0], R36 ;  /* 0x0018a02401007387 */ /* 0x0003e80000100c00 */
[----:B0-----:R-:W2:Y:S04]  /*13120*/  LDL.128 R112, [R1+0x400] ;  /* 0x0004000001707983 */ /* 0x001ea80000100c00 */
[----:B------:R-:W2:Y:S04]  /*13130*/  LDL.LU.128 R124, [R1+0x19c0] ;  /* 0x0019c000017c7983 */ /* 0x000ea80000300c00 */
[----:B------:R-:W2:Y:S04]  /*13140*/  LDL.LU.128 R120, [R1+0x19b0] ;  /* 0x0019b00001787983 */ /* 0x000ea80000300c00 */
[----:B------:R-:W2:Y:S04]  /*13150*/  LDL.LU.128 R116, [R1+0x19a0] ;  /* 0x0019a00001747983 */ /* 0x000ea80000300c00 */
[----:B-1----:R-:W2:Y:S04]  /*13160*/  LDL.LU.128 R48, [R1+0x18d0] ;  /* 0x0018d00001307983 */ /* 0x002ea80000300c00 */
[----:B------:R-:W2:Y:S04]  /*13170*/  LDL.LU.128 R40, [R1+0x18b0] ;  /* 0x0018b00001287983 */ /* 0x000ea80000300c00 */
[----:B------:R-:W2:Y:S04]  /*13180*/  LDL.LU.128 R36, [R1+0x18a0] ;  /* 0x0018a00001247983 */ /* 0x000ea80000300c00 */
[----:B------:R0:W-:Y:S04]  /*13190*/  STL.128 [R1+0x1890], R32 ;  /* 0x0018902001007387 */ /* 0x0001e80000100c00 */
[----:B------:R1:W-:Y:S04]  /*131a0*/  STL [R1+0x1930], R73 ;  /* 0x0019304901007387 */ /* 0x0003e80000100800 */
[----:B------:R-:W2:Y:S04]  /*131b0*/  LDL.LU.128 R128, [R1+0x19d0] ;  /* 0x0019d00001807983 */ /* 0x000ea80000300c00 */
[----:B------:R-:W-:Y:S04]  /*131c0*/  STL [R1+0x410], R82 ;  /* 0x0004105201007387 */ /* 0x000fe80000100800 */
[----:B0-----:R-:W2:Y:S04]  /*131d0*/  LDL.LU.128 R32, [R1+0x1890] ;  /* 0x0018900001207983 */ /* 0x001ea80000300c00 */
[----:B-1----:R-:W2:Y:S04]  /*131e0*/  LDL.LU R73, [R1+0x1930] ;  /* 0x0019300001497983 */ /* 0x002ea80000300800 */
[----:B------:R-:W-:Y:S04]  /*131f0*/  STL [R1+0x414], R72 ;  /* 0x0004144801007387 */ /* 0x000fe80000100800 */
[----:B------:R-:W-:Y:S04]  /*13200*/  STL [R1+0x418], R74 ;  /* 0x0004184a01007387 */ /* 0x000fe80000100800 */
[----:B------:R-:W-:Y:S04]  /*13210*/  STL [R1+0x41c], R76 ;  /* 0x00041c4c01007387 */ /* 0x000fe80000100800 */
[----:B----4-:R0:W-:Y:S04]  /*13220*/  STL [R1+0x1974], R107 ;  /* 0x0019746b01007387 */ /* 0x0101e80000100800 */
        /* <DEDUP_REMOVED lines=21> */
[----:B0-----:R-:W2:Y:S04]  /*13380*/  LDL.LU R107, [R1+0x1974] ;  /* 0x00197400016b7983 */ /* 0x001ea80000300800 */
[----:B-1----:R-:W2:Y:S04]  /*13390*/  LDL.LU R105, [R1+0x1970] ;  /* 0x0019700001697983 */ /* 0x002ea80000300800 */
[----:B---3--:R-:W3:Y:S04]  /*133a0*/  LDL.LU R103, [R1+0x196c] ;  /* 0x00196c0001677983 */ /* 0x008ee80000300800 */
        /* <DEDUP_REMOVED lines=13> */
[----:B------:R-:W4:Y:S04]  /*13480*/  LDL.LU.128 R68, [R1+0x1920] ;  /* 0x0019200001447983 */ /* 0x000f280000300c00 */
[----:B------:R-:W4:Y:S04]  /*13490*/  LDL.LU.128 R64, [R1+0x1910] ;  /* 0x0019100001407983 */ /* 0x000f280000300c00 */
[----:B------:R-:W4:Y:S04]  /*134a0*/  LDL.LU.128 R60, [R1+0x1900] ;  /* 0x00190000013c7983 */ /* 0x000f280000300c00 */
[----:B------:R-:W4:Y:S04]  /*134b0*/  LDL.LU.128 R56, [R1+0x18f0] ;  /* 0x0018f00001387983 */ /* 0x000f280000300c00 */
[----:B------:R-:W4:Y:S04]  /*134c0*/  LDL.LU.128 R52, [R1+0x18e0] ;  /* 0x0018e00001347983 */ /* 0x000f280000300c00 */
[----:B------:R-:W4:Y:S04]  /*134d0*/  LDL.LU.128 R44, [R1+0x18c0] ;  /* 0x0018c000012c7983 */ /* 0x000f280000300c00 */
[----:B--2---:R-:W-:Y:S04]  /*134e0*/  STL.128 [R1+0x1310], R164 ;  /* 0x001310a401007387 */ /* 0x004fe80000100c00 */
[----:B------:R-:W2:Y:S04]  /*134f0*/  LDL.LU R233, [R1+0x1320] ;  /* 0x0013200001e97983 */ /* 0x000ea80000300800 */
[----:B------:R-:W-:Y:S04]  /*13500*/  STL.128 [R1+0x1980], R108 ;  /* 0x0019806c01007387 */ /* 0x000fe80000100c00 */
[----:B------:R0:W-:Y:S04]  /*13510*/  STL [R1+0x1960], R97 ;  /* 0x0019606101007387 */ /* 0x0001e80000100800 */
[----:B0-----:R-:W2:Y:S04]  /*13520*/  LDL.LU R97, [R1+0x1960] ;  /* 0x0019600001617983 */ /* 0x001ea80000300800 */
[----:B------:R-:W2:Y:S01]  /*13530*/  LDL.LU.128 R108, [R1+0x1980] ;  /* 0x00198000016c7983 */ /* 0x000ea20000300c00 */
[----:B------:R-:W-:-:S02]  /*13540*/  IMAD.MOV.U32 R132, RZ, RZ, R112 ;  /* 0x000000ffff847224 */ /* 0x000fc400078e0070 */
[----:B------:R-:W-:Y:S02]  /*13550*/  IMAD.MOV.U32 R133, RZ, RZ, R113 ;  /* 0x000000ffff857224 */ /* 0x000fe400078e0071 */
[----:B------:R-:W-:Y:S01]  /*13560*/  IMAD.MOV.U32 R134, RZ, RZ, R114 ;  /* 0x000000ffff867224 */ /* 0x000fe200078e0072 */
[----:B------:R-:W-:Y:S01]  /*13570*/  STL.128 [R1+0x1810], R124 ;  /* 0x0018107c01007387 */ /* 0x000fe20000100c00 */
[----:B------:R-:W-:-:S03]  /*13580*/  IMAD.MOV.U32 R135, RZ, RZ, R115 ;  /* 0x000000ffff877224 */ /* 0x000fc600078e0073 */
[----:B------:R-:W-:Y:S04]  /*13590*/  STL.128 [R1+0x1800], R120 ;  /* 0x0018007801007387 */ /* 0x000fe80000100c00 */
[----:B------:R0:W-:Y:S04]  /*135a0*/  STL.128 [R1+0x17f0], R116 ;  /* 0x0017f07401007387 */ /* 0x0001e80000100c00 */
[----:B------:R1:W-:Y:S04]  /*135b0*/  STL.128 [R1+0x1720], R48 ;  /* 0x0017203001007387 */ /* 0x0003e80000100c00 */
[----:B------:R1:W-:Y:S04]  /*135c0*/  STL.128 [R1+0x1700], R40 ;  /* 0x0017002801007387 */ /* 0x0003e80000100c00 */
[----:B------:R1:W-:Y:S04]  /*135d0*/  STL.128 [R1+0x16f0], R36 ;  /* 0x0016f02401007387 */ /* 0x0003e80000100c00 */
[----:B------:R-:W2:Y:S04]  /*135e0*/  LDL.LU.128 R112, [R1+0x1990] ;  /* 0x0019900001707983 */ /* 0x000ea80000300c00 */
[----:B0-----:R-:W2:Y:S04]  /*135f0*/  LDL.128 R116, [R1+0x410] ;  /* 0x0004100001747983 */ /* 0x001ea80000100c00 */
[----:B------:R-:W2:Y:S04]  /*13600*/  LDL.LU.128 R124, [R1+0x1810] ;  /* 0x00181000017c7983 */ /* 0x000ea80000300c00 */
[----:B------:R-:W2:Y:S04]  /*13610*/  LDL.LU.128 R120, [R1+0x1800] ;  /* 0x0018000001787983 */ /* 0x000ea80000300c00 */
[----:B-1----:R-:W2:Y:S04]  /*13620*/  LDL.LU.128 R48, [R1+0x1720] ;  /* 0x0017200001307983 */ /* 0x002ea80000300c00 */
[----:B------:R-:W2:Y:S04]  /*13630*/  LDL.LU.128 R40, [R1+0x1700] ;  /* 0x0017000001287983 */ /* 0x000ea80000300c00 */
[----:B------:R-:W2:Y:S04]  /*13640*/  LDL.LU.128 R36, [R1+0x16f0] ;  /* 0x0016f00001247983 */ /* 0x000ea80000300c00 */
[----:B------:R0:W-:Y:S04]  /*13650*/  STL.128 [R1+0x1880], R28 ;  /* 0x0018801c01007387 */ /* 0x0001e80000100c00 */
[----:B------:R1:W-:Y:S04]  /*13660*/  STL.64 [R1+0x1850], R12 ;  /* 0x0018500c01007387 */ /* 0x0003e80000100a00 */
[----:B------:R1:W-:Y:S04]  /*13670*/  STL.128 [R1+0x1870], R24 ;  /* 0x0018701801007387 */ /* 0x0003e80000100c00 */
[----:B------:R1:W-:Y:S04]  /*13680*/  STL.64 [R1+0x1868], R20 ;  /* 0x0018681401007387 */ /* 0x0003e80000100a00 */
[----:B0-----:R-:W2:Y:S04]  /*13690*/  LDL.LU.128 R28, [R1+0x1880] ;  /* 0x00188000011c7983 */ /* 0x001ea80000300c00 */
[----:B-1----:R-:W2:Y:S04]  /*136a0*/  LDL.LU.64 R12, [R1+0x1850] ;  /* 0x00185000010c7983 */ /* 0x002ea80000300a00 */
[----:B------:R0:W-:Y:S04]  /*136b0*/  STL.64 [R1+0x1860], R16 ;  /* 0x0018601001007387 */ /* 0x0001e80000100a00 */
[----:B------:R1:W-:Y:S04]  /*136c0*/  STL [R1+0x1858], R15 ;  /* 0x0018580f01007387 */ /* 0x0003e80000100800 */
[----:B------:R1:W-:Y:S04]  /*136d0*/  STL.128 [R1+0x1840], R8 ;  /* 0x0018400801007387 */ /* 0x0003e80000100c00 */
[----:B------:R1:W-:Y:S04]  /*136e0*/  STL.128 [R1+0x1830], R4 ;  /* 0x0018300401007387 */ /* 0x0003e80000100c00 */
[----:B------:R1:W-:Y:S04]  /*136f0*/  STL.128 [R1+0x16e0], R32 ;  /* 0x0016e02001007387 */ /* 0x0003e80000100c00 */
[----:B------:R-:W2:Y:S04]  /*13700*/  LDL.LU.128 R24, [R1+0x1870] ;  /* 0x0018700001187983 */ /* 0x000ea80000300c00 */
[----:B------:R-:W2:Y:S04]  /*13710*/  LDL.LU.64 R20, [R1+0x1868] ;  /* 0x0018680001147983 */ /* 0x000ea80000300a00 */
[----:B0-----:R-:W2:Y:S04]  /*13720*/  LDL.LU.64 R16, [R1+0x1860] ;  /* 0x0018600001107983 */ /* 0x001ea80000300a00 */
[----:B-1----:R-:W2:Y:S04]  /*13730*/  LDL.LU R15, [R1+0x1858] ;  /* 0x00185800010f7983 */ /* 0x002ea80000300800 */
[----:B------:R-:W2:Y:S04]  /*13740*/  LDL.LU.128 R8, [R1+0x1840] ;  /* 0x0018400001087983 */ /* 0x000ea80000300c00 */
[----:B------:R-:W2:Y:S04]  /*13750*/  LDL.LU.128 R4, [R1+0x1830] ;  /* 0x0018300001047983 */ /* 0x000ea80000300c00 */
[----:B------:R-:W2:Y:S04]  /*13760*/  LDL.LU.128 R32, [R1+0x16e0] ;  /* 0x0016e00001207983 */ /* 0x000ea80000300c00 */
[----:B------:R-:W-:Y:S04]  /*13770*/  STL.128 [R1+0x1820], R128 ;  /* 0x0018208001007387 */ /* 0x000fe80000100c00 */
[----:B------:R0:W-:Y:S04]  /*13780*/  STL [R1+0x1780], R73 ;  /* 0x0017804901007387 */ /* 0x0001e80000100800 */
[----:B0-----:R-:W2:Y:S04]  /*13790*/  LDL.LU R73, [R1+0x1780] ;  /* 0x0017800001497983 */ /* 0x001ea80000300800 */
[----:B------:R-:W2:Y:S04]  /*137a0*/  LDL.LU.128 R128, [R1+0x1820] ;  /* 0x0018200001807983 */ /* 0x000ea80000300c00 */
[----:B------:R0:W-:Y:S04]  /*137b0*/  STL [R1+0x17c4], R107 ;  /* 0x0017c46b01007387 */ /* 0x0001e80000100800 */
[----:B------:R1:W-:Y:S04]  /*137c0*/  STL [R1+0x17c0], R105 ;  /* 0x0017c06901007387 */ /* 0x0003e80000100800 */
[----:B---3--:R3:W-:Y:S04]  /*137d0*/  STL [R1+0x17bc], R103 ;  /* 0x0017bc6701007387 */ /* 0x0087e80000100800 */
[----:B----4-:R4:W-:Y:S04]  /*137e0*/  STL [R1+0x17b8], R101 ;  /* 0x0017b86501007387 */ /* 0x0109e80000100800 */
        /* <DEDUP_REMOVED lines=15> */
[----:B------:R-:W-:Y:S04]  /*138e0*/  STL.64 [R1+0x1778], R70 ;  /* 0x0017784601007387 */ /* 0x000fe80000100a00 */
[----:B------:R-:W-:Y:S04]  /*138f0*/  STL [R1+0x1770], R69 ;  /* 0x0017704501007387 */ /* 0x000fe80000100800 */
[----:B------:R-:W-:Y:S04]  /*13900*/  STL.64 [R1+0x1768], R66 ;  /* 0x0017684201007387 */ /* 0x000fe80000100a00 */
[----:B------:R-:W-:Y:S04]  /*13910*/  STL [R1+0x1760], R65 ;  /* 0x0017604101007387 */ /* 0x000fe80000100800 */
[----:B------:R-:W-:Y:S04]  /*13920*/  STL.64 [R1+0x1758], R62 ;  /* 0x0017583e01007387 */ /* 0x000fe80000100a00 */
[----:B------:R-:W-:Y:S04]  /*13930*/  STL [R1+0x1750], R61 ;  /* 0x0017503d01007387 */ /* 0x000fe80000100800 */
[----:B------:R-:W-:Y:S04]  /*13940*/  STL.128 [R1+0x1740], R56 ;  /* 0x0017403801007387 */ /* 0x000fe80000100c00 */
[----:B------:R-:W-:Y:S04]  /*13950*/  STL.128 [R1+0x1730], R52 ;  /* 0x0017303401007387 */ /* 0x000fe80000100c00 */
[----:B------:R-:W-:Y:S04]  /*13960*/  STL.128 [R1+0x1710], R44 ;  /* 0x0017102c01007387 */ /* 0x000fe80000100c00 */
[----:B0-----:R-:W4:Y:S04]  /*13970*/  LDL.LU R107, [R1+0x17c4] ;  /* 0x0017c400016b7983 */ /* 0x001f280000300800 */
[----:B-1----:R-:W4:Y:S04]  /*13980*/  LDL.LU R105, [R1+0x17c0] ;  /* 0x0017c00001697983 */ /* 0x002f280000300800 */
[----:B---3--:R-:W3:Y:S04]  /*13990*/  LDL.LU R103, [R1+0x17bc] ;  /* 0x0017bc0001677983 */ /* 0x008ee80000300800 */
[----:B--2---:R0:W-:Y:S04]  /*139a0*/  STL [R1+0x17b0], R97 ;  /* 0x0017b06101007387 */ /* 0x0041e80000100800 */
[----:B------:R1:W-:Y:S04]  /*139b0*/  STL.128 [R1+0x17d0], R108 ;  /* 0x0017d06c01007387 */ /* 0x0003e80000100c00 */
[----:B----4-:R-:W2:Y:S04]  /*139c0*/  LDL.LU R101, [R1+0x17b8] ;  /* 0x0017b80001657983 */ /* 0x010ea80000300800 */
[----:B------:R-:W4:Y:S04]  /*139d0*/  LDL.LU R99, [R1+0x17b4] ;  /* 0x0017b40001637983 */ /* 0x000f280000300800 */
[----:B0-----:R-:W4:Y:S04]  /*139e0*/  LDL.LU R97, [R1+0x17b0] ;  /* 0x0017b00001617983 */ /* 0x001f280000300800 */
[----:B-1----:R-:W4:Y:S04]  /*139f0*/  LDL.LU.128 R108, [R1+0x17d0] ;  /* 0x0017d000016c7983 */ /* 0x002f280000300c00 */
        /* <DEDUP_REMOVED lines=8> */
[----:B------:R0:W-:Y:S01]  /*13a80*/  STL.128 [R1+0x17e0], R112 ;  /* 0x0017e07001007387 */ /* 0x0001e20000100c00 */
[----:B------:R-:W-:-:S02]  /*13a90*/  IMAD.MOV.U32 R136, RZ, RZ, R116 ;  /* 0x000000ffff887224 */ /* 0x000fc400078e0074 */
[----:B------:R-:W-:Y:S01]  /*13aa0*/  IMAD.MOV.U32 R137, RZ, RZ, R117 ;  /* 0x000000ffff897224 */ /* 0x000fe200078e0075 */
[----:B------:R-:W4:Y:S01]  /*13ab0*/  LDL.LU R79, [R1+0x178c] ;  /* 0x00178c00014f7983 */ /* 0x000f220000300800 */
[----:B------:R-:W-:Y:S02]  /*13ac0*/  IMAD.MOV.U32 R138, RZ, RZ, R118 ;  /* 0x000000ffff8a7224 */ /* 0x000fe400078e0076 */
[----:B------:R-:W-:Y:S01]  /*13ad0*/  IMAD.MOV.U32 R139, RZ, RZ, R119 ;  /* 0x000000ffff8b7224 */ /* 0x000fe200078e0077 */
[----:B------:R-:W-:Y:S04]  /*13ae0*/  STL.128 [R1+0x1660], R124 ;  /* 0x0016607c01007387 */ /* 0x000fe80000100c00 */
[----:B------:R1:W-:Y:S04]  /*13af0*/  STL.128 [R1+0x1650], R120 ;  /* 0x0016507801007387 */ /* 0x0003e80000100c00 */
[----:B------:R-:W-:Y:S04]  /*13b00*/  STL [R1+0x42c], R48 ;  /* 0x00042c3001007387 */ /* 0x000fe80000100800 */
[----:B------:R1:W-:Y:S04]  /*13b10*/  STL.128 [R1+0x1550], R40 ;  /* 0x0015502801007387 */ /* 0x0003e80000100c00 */
[----:B------:R1:W-:Y:S04]  /*13b20*/  STL.128 [R1+0x1540], R36 ;  /* 0x0015402401007387 */ /* 0x0003e80000100c00 */
[----:B------:R-:W4:Y:S04]  /*13b30*/  LDL.LU.128 R116, [R1+0x17f0] ;  /* 0x0017f00001747983 */ /* 0x000f280000300c00 */
[----:B0-----:R-:W4:Y:S04]  /*13b40*/  LDL.LU.128 R112, [R1+0x17e0] ;  /* 0x0017e00001707983 */ /* 0x001f280000300c00 */
[----:B------:R-:W4:Y:S04]  /*13b50*/  LDL.LU R77, [R1+0x1788] ;  /* 0x00178800014d7983 */ /* 0x000f280000300800 */
[----:B------:R-:W4:Y:S04]  /*13b60*/  LDL.LU R75, [R1+0x1784] ;  /* 0x00178400014b7983 */ /* 0x000f280000300800 */
[----:B------:R-:W4:Y:S04]  /*13b70*/  LDL.LU.64 R70, [R1+0x1778] ;  /* 0x0017780001467983 */ /* 0x000f280000300a00 */
[----:B------:R-:W4:Y:S04]  /*13b80*/  LDL.LU R69, [R1+0x1770] ;  /* 0x0017700001457983 */ /* 0x000f280000300800 */
[----:B------:R-:W4:Y:S04]  /*13b90*/  LDL.LU.64 R66, [R1+0x1768] ;  /* 0x0017680001427983 */ /* 0x000f280000300a00 */
[----:B------:R-:W4:Y:S04]  /*13ba0*/  LDL.LU R65, [R1+0x1760] ;  /* 0x0017600001417983 */ /* 0x000f280000300800 */
[----:B------:R-:W4:Y:S04]  /*13bb0*/  LDL.LU.64 R62, [R1+0x1758] ;  /* 0x00175800013e7983 */ /* 0x000f280000300a00 */
[----:B------:R-:W4:Y:S04]  /*13bc0*/  LDL.LU R61, [R1+0x1750] ;  /* 0x00175000013d7983 */ /* 0x000f280000300800 */
[----:B------:R-:W4:Y:S04]  /*13bd0*/  LDL.LU.128 R56, [R1+0x1740] ;  /* 0x0017400001387983 */ /* 0x000f280000300c00 */
[----:B------:R-:W4:Y:S04]  /*13be0*/  LDL.LU.128 R52, [R1+0x1730] ;  /* 0x0017300001347983 */ /* 0x000f280000300c00 */
[----:B------:R-:W4:Y:S04]  /*13bf0*/  LDL.LU.128 R44, [R1+0x1710] ;  /* 0x00171000012c7983 */ /* 0x000f280000300c00 */
[----:B-1----:R-:W4:Y:S04]  /*13c00*/  LDL.128 R120, [R1+0x420] ;  /* 0x0004200001787983 */ /* 0x002f280000100c00 */
[----:B------:R-:W4:Y:S04]  /*13c10*/  LDL.LU.128 R124, [R1+0x1660] ;  /* 0x00166000017c7983 */ /* 0x000f280000300c00 */
[----:B------:R-:W4:Y:S04]  /*13c20*/  LDL.LU.128 R40, [R1+0x1550] ;  /* 0x0015500001287983 */ /* 0x000f280000300c00 */
[----:B------:R-:W4:Y:S04]  /*13c30*/  LDL.LU.128 R36, [R1+0x1540] ;  /* 0x0015400001247983 */ /* 0x000f280000300c00 */
[----:B------:R0:W-:Y:S04]  /*13c40*/  STL.128 [R1+0x16d0], R28 ;  /* 0x0016d01c01007387 */ /* 0x0001e80000100c00 */
[----:B------:R1:W-:Y:S04]  /*13c50*/  STL.64 [R1+0x16a0], R12 ;  /* 0x0016a00c01007387 */ /* 0x0003e80000100a00 */
[----:B------:R1:W-:Y:S04]  /*13c60*/  STL.128 [R1+0x16c0], R24 ;  /* 0x0016c01801007387 */ /* 0x0003e80000100c00 */
[----:B------:R1:W-:Y:S04]  /*13c70*/  STL.64 [R1+0x16b8], R20 ;  /* 0x0016b81401007387 */ /* 0x0003e80000100a00 */
[----:B0-----:R-:W4:Y:S04]  /*13c80*/  LDL.LU.128 R28, [R1+0x16d0] ;  /* 0x0016d000011c7983 */ /* 0x001f280000300c00 */
[----:B-1----:R-:W4:Y:S04]  /*13c90*/  LDL.LU.64 R12, [R1+0x16a0] ;  /* 0x0016a000010c7983 */ /* 0x002f280000300a00 */
[----:B------:R0:W-:Y:S04]  /*13ca0*/  STL.64 [R1+0x16b0], R16 ;  /* 0x0016b01001007387 */ /* 0x0001e80000100a00 */
[----:B------:R1:W-:Y:S04]  /*13cb0*/  STL [R1+0x16a8], R15 ;  /* 0x0016a80f01007387 */ /* 0x0003e80000100800 */
[----:B------:R1:W-:Y:S04]  /*13cc0*/  STL.128 [R1+0x1690], R8 ;  /* 0x0016900801007387 */ /* 0x0003e80000100c00 */
[----:B------:R1:W-:Y:S04]  /*13cd0*/  STL.128 [R1+0x1680], R4 ;  /* 0x0016800401007387 */ /* 0x0003e80000100c00 */
[----:B------:R1:W-:Y:S04]  /*13ce0*/  STL.128 [R1+0x1530], R32 ;  /* 0x0015302001007387 */ /* 0x0003e80000100c00 */
[----:B------:R-:W4:Y:S04]  /*13cf0*/  LDL.LU.128 R24, [R1+0x16c0] ;  /* 0x0016c00001187983 */ /* 0x000f280000300c00 */
[----:B------:R-:W4:Y:S04]  /*13d00*/  LDL.LU.64 R20, [R1+0x16b8] ;  /* 0x0016b80001147983 */ /* 0x000f280000300a00 */
[----:B0-----:R-:W4:Y:S04]  /*13d10*/  LDL.LU.64 R16, [R1+0x16b0] ;  /* 0x0016b00001107983 */ /* 0x001f280000300a00 */
[----:B-1----:R-:W4:Y:S04]  /*13d20*/  LDL.LU R15, [R1+0x16a8] ;  /* 0x0016a800010f7983 */ /* 0x002f280000300800 */
[----:B------:R-:W4:Y:S04]  /*13d30*/  LDL.LU.128 R8, [R1+0x1690] ;  /* 0x0016900001087983 */ /* 0x000f280000300c00 */
[----:B------:R-:W4:Y:S04]  /*13d40*/  LDL.LU.128 R4, [R1+0x1680] ;  /* 0x0016800001047983 */ /* 0x000f280000300c00 */
[----:B------:R-:W4:Y:S04]  /*13d50*/  LDL.LU.128 R32, [R1+0x1530] ;  /* 0x0015300001207983 */ /* 0x000f280000300c00 */
[----:B------:R-:W-:Y:S04]  /*13d60*/  STL.128 [R1+0x1670], R128 ;  /* 0x0016708001007387 */ /* 0x000fe80000100c00 */
[----:B------:R0:W-:Y:S04]  /*13d70*/  STL [R1+0x15d0], R73 ;  /* 0x0015d04901007387 */ /* 0x0001e80000100800 */
[----:B------:R1:W-:Y:S04]  /*13d80*/  STL.64 [R1+0x1578], R50 ;  /* 0x0015783201007387 */ /* 0x0003e80000100a00 */
[----:B0-----:R-:W4:Y:S04]  /*13d90*/  LDL.LU R73, [R1+0x15d0] ;  /* 0x0015d00001497983 */ /* 0x001f280000300800 */
[----:B------:R-:W4:Y:S04]  /*13da0*/  LDL.LU.128 R128, [R1+0x1670] ;  /* 0x0016700001807983 */ /* 0x000f280000300c00 */
[----:B------:R0:W-:Y:S04]  /*13db0*/  STL [R1+0x1570], R49 ;  /* 0x0015703101007387 */ /* 0x0001e80000100800 */
[----:B-1----:R-:W4:Y:S04]  /*13dc0*/  LDL.LU.64 R50, [R1+0x1578] ;  /* 0x0015780001327983 */ /* 0x002f280000300a00 */
[----:B0-----:R-:W4:Y:S04]  /*13dd0*/  LDL.LU R49, [R1+0x1570] ;  /* 0x0015700001317983 */ /* 0x001f280000300800 */
[----:B------:R0:W-:Y:S04]  /*13de0*/  STL [R1+0x1614], R107 ;  /* 0x0016146b01007387 */ /* 0x0001e80000100800 */
[----:B------:R1:W-:Y:S04]  /*13df0*/  STL [R1+0x1610], R105 ;  /* 0x0016106901007387 */ /* 0x0003e80000100800 */
[----:B---3--:R-:W-:Y:S04]  /*13e00*/  STL [R1+0x160c], R103 ;  /* 0x00160c6701007387 */ /* 0x008fe80000100800 */
[----:B0-----:R-:W3:Y:S04]  /*13e10*/  LDL.LU R107, [R1+0x1614] ;  /* 0x00161400016b7983 */ /* 0x001ee80000300800 */
[----:B-1----:R-:W3:Y:S04]  /*13e20*/  LDL.LU R105, [R1+0x1610] ;  /* 0x0016100001697983 */ /* 0x002ee80000300800 */
[----:B--2---:R-:W-:Y:S04]  /*13e30*/  STL [R1+0x1608], R101 ;  /* 0x0016086501007387 */ /* 0x004fe80000100800 */
[----:B----4-:R-:W-:Y:S04]  /*13e40*/  STL [R1+0x1604], R99 ;  /* 0x0016046301007387 */ /* 0x010fe80000100800 */
[----:B------:R-:W-:Y:S04]  /*13e50*/  STL [R1+0x1600], R97 ;  /* 0x0016006101007387 */ /* 0x000fe80000100800 */
[----:B------:R0:W-:Y:S04]  /*13e60*/  STL.128 [R1+0x1620], R108 ;  /* 0x0016206c01007387 */ /* 0x0001e80000100c00 */
        /* <DEDUP_REMOVED lines=8> */
[----:B0-----:R-:W2:Y:S04]  /*13ef0*/  LDL.LU.128 R108, [R1+0x1620] ;  /* 0x00162000016c7983 */ /* 0x001ea80000300c00 */
[----:B------:R-:W-:Y:S04]  /*13f00*/  STL [R1+0x15dc], R79 ;  /* 0x0015dc4f01007387 */ /* 0x000fe80000100800 */
[----:B------:R-:W4:Y:S04]  /*13f10*/  LDL.LU R103, [R1+0x160c] ;  /* 0x00160c0001677983 */ /* 0x000f280000300800 */
[----:B------:R-:W4:Y:S04]  /*13f20*/  LDL.LU R101, [R1+0x1608] ;  /* 0x0016080001657983 */ /* 0x000f280000300800 */
[----:B------:R-:W4:Y:S04]  /*13f30*/  LDL.LU R99, [R1+0x1604] ;  /* 0x0016040001637983 */ /* 0x000f280000300800 */
[----:B------:R-:W4:Y:S04]  /*13f40*/  LDL.LU R97, [R1+0x1600] ;  /* 0x0016000001617983 */ /* 0x000f280000300800 */
[----:B-1----:R-:W4:Y:S04]  /*13f50*/  LDL.LU R95, [R1+0x15fc] ;  /* 0x0015fc00015f7983 */ /* 0x002f280000300800 */
[----:B------:R0:W-:Y:S04]  /*13f60*/  STL.128 [R1+0x1640], R116 ;  /* 0x0016407401007387 */ /* 0x0001e80000100c00 */
[----:B------:R1:W-:Y:S04]  /*13f70*/  STL.128 [R1+0x1630], R112 ;  /* 0x0016307001007387 */ /* 0x0003e80000100c00 */
[----:B------:R1:W-:Y:S04]  /*13f80*/  STL [R1+0x15d8], R77 ;  /* 0x0015d84d01007387 */ /* 0x0003e80000100800 */
[----:B------:R1:W-:Y:S04]  /*13f90*/  STL [R1+0x15d4], R75 ;  /* 0x0015d44b01007387 */ /* 0x0003e80000100800 */
[----:B------:R1:W-:Y:S04]  /*13fa0*/  STL.64 [R1+0x15c8], R70 ;  /* 0x0015c84601007387 */ /* 0x0003e80000100a00 */
[----:B------:R1:W-:Y:S04]  /*13fb0*/  STL [R1+0x15c0], R69 ;  /* 0x0015c04501007387 */ /* 0x0003e80000100800 */
[----:B------:R1:W-:Y:S04]  /*13fc0*/  STL.64 [R1+0x15b8], R66 ;  /* 0x0015b84201007387 */ /* 0x0003e80000100a00 */
[----:B------:R1:W-:Y:S04]  /*13fd0*/  STL [R1+0x15b0], R65 ;  /* 0x0015b04101007387 */ /* 0x0003e80000100800 */
[----:B------:R1:W-:Y:S04]  /*13fe0*/  STL.64 [R1+0x15a8], R62 ;  /* 0x0015a83e01007387 */ /* 0x0003e80000100a00 */
[----:B------:R1:W-:Y:S04]  /*13ff0*/  STL [R1+0x15a0], R61 ;  /* 0x0015a03d01007387 */ /* 0x0003e80000100800 */
[----:B------:R-:W-:Y:S04]  /*14000*/  STL [R1+0x434], R56 ;  /* 0x0004343801007387 */ /* 0x000fe80000100800 */
[----:B------:R-:W-:Y:S04]  /*14010*/  STL [R1+0x430], R52 ;  /* 0x0004303401007387 */ /* 0x000fe80000100800 */
[----:B------:R1:W-:Y:S04]  /*14020*/  STL.64 [R1+0x1598], R58 ;  /* 0x0015983a01007387 */ /* 0x0003e80000100a00 */
[----:B------:R1:W-:Y:S01]  /*14030*/  STL [R1+0x1590], R57 ;  /* 0x0015903901007387 */ /* 0x0003e20000100800 */
[----:B------:R-:W-:-:S02]  /*14040*/  IMAD.MOV.U32 R140, RZ, RZ, R120 ;  /* 0x000000ffff8c7224 */ /* 0x000fc400078e0078 */
[----:B------:R-:W-:Y:S01]  /*14050*/  IMAD.MOV.U32 R141, RZ, RZ, R121 ;  /* 0x000000ffff8d7224 */ /* 0x000fe200078e0079 */
[----:B------:R1:W-:Y:S01]  /*14060*/  STL.64 [R1+0x1588], R54 ;  /* 0x0015883601007387 */ /* 0x0003e20000100a00 */
[----:B------:R-:W-:Y:S02]  /*14070*/  IMAD.MOV.U32 R142, RZ, RZ, R122 ;  /* 0x000000ffff8e7224 */ /* 0x000fe400078e007a */
[----:B------:R-:W-:Y:S01]  /*14080*/  IMAD.MOV.U32 R143, RZ, RZ, R123 ;  /* 0x000000ffff8f7224 */ /* 0x000fe200078e007b */
[----:B------:R1:W-:Y:S04]  /*14090*/  STL [R1+0x1580], R53 ;  /* 0x0015803501007387 */ /* 0x0003e80000100800 */
[----:B------:R1:W-:Y:S04]  /*140a0*/  STL.128 [R1+0x1560], R44 ;  /* 0x0015602c01007387 */ /* 0x0003e80000100c00 */
[----:B------:R-:W-:Y:S04]  /*140b0*/  STL [R1+0x438], R38 ;  /* 0x0004382601007387 */ /* 0x000fe80000100800 */
[----:B------:R-:W-:Y:S04]  /*140c0*/  STL [R1+0x43c], R40 ;  /* 0x00043c2801007387 */ /* 0x000fe80000100800 */
[----:B------:R1:W-:Y:S04]  /*140d0*/  STL.128 [R1+0x14b0], R124 ;  /* 0x0014b07c01007387 */ /* 0x0003e80000100c00 */
[----:B------:R-:W4:Y:S04]  /*140e0*/  LDL.LU.128 R120, [R1+0x1650] ;  /* 0x0016500001787983 */ /* 0x000f280000300c00 */
[----:B0-----:R-:W4:Y:S04]  /*140f0*/  LDL.LU.128 R116, [R1+0x1640] ;  /* 0x0016400001747983 */ /* 0x001f280000300c00 */
        /* <DEDUP_REMOVED lines=22> */
[----:B------:R-:W4:Y:S04]  /*14260*/  LDL.128 R124, [R1+0x430] ;  /* 0x00043000017c7983 */ /* 0x000f280000100c00 */
        /* <DEDUP_REMOVED lines=10> */
[----:B------:R1:W-:Y:S04]  /*14310*/  STL.64 [R1+0x13a0], R36 ;  /* 0x0013a02401007387 */ /* 0x0003e80000100a00 */
[----:B------:R1:W-:Y:S04]  /*14320*/  STL.128 [R1+0x1390], R32 ;  /* 0x0013902001007387 */ /* 0x0003e80000100c00 */
[----:B---3--:R-:W3:Y:S04]  /*14330*/  LDL.LU.128 R24, [R1+0x1510] ;  /* 0x0015100001187983 */ /* 0x008ee80000300c00 */
[----:B------:R-:W3:Y:S04]  /*14340*/  LDL.LU.64 R20, [R1+0x1508] ;  /* 0x0015080001147983 */ /* 0x000ee80000300a00 */
[----:B0-----:R-:W3:Y:S04]  /*14350*/  LDL.LU.64 R16, [R1+0x1500] ;  /* 0x0015000001107983 */ /* 0x001ee80000300a00 */
[----:B-1----:R-:W3:Y:S04]  /*14360*/  LDL.LU R15, [R1+0x14f8] ;  /* 0x0014f800010f7983 */ /* 0x002ee80000300800 */
[----:B------:R-:W3:Y:S04]  /*14370*/  LDL.LU.128 R8, [R1+0x14e0] ;  /* 0x0014e00001087983 */ /* 0x000ee80000300c00 */
[----:B------:R-:W3:Y:S04]  /*14380*/  LDL.LU.128 R4, [R1+0x14d0] ;  /* 0x0014d00001047983 */ /* 0x000ee80000300c00 */
[----:B------:R-:W3:Y:S04]  /*14390*/  LDL.LU.64 R36, [R1+0x13a0] ;  /* 0x0013a00001247983 */ /* 0x000ee80000300a00 */
[----:B------:R-:W3:Y:S04]  /*143a0*/  LDL.LU.128 R32, [R1+0x1390] ;  /* 0x0013900001207983 */ /* 0x000ee80000300c00 */
[----:B------:R-:W-:Y:S04]  /*143b0*/  STL.128 [R1+0x14c0], R128 ;  /* 0x0014c08001007387 */ /* 0x000fe80000100c00 */
[----:B------:R0:W-:Y:S04]  /*143c0*/  STL [R1+0x1428], R73 ;  /* 0x0014284901007387 */ /* 0x0001e80000100800 */
[----:B------:R1:W-:Y:S04]  /*143d0*/  STL [R1+0x13ac], R41 ;  /* 0x0013ac2901007387 */ /* 0x0003e80000100800 */
[----:B0-----:R-:W3:Y:S04]  /*143e0*/  LDL.LU R73, [R1+0x1428] ;  /* 0x0014280001497983 */ /* 0x001ee80000300800 */
[----:B------:R-:W3:Y:S04]  /*143f0*/  LDL.LU.128 R128, [R1+0x14c0] ;  /* 0x0014c00001807983 */ /* 0x000ee80000300c00 */
[----:B-1----:R-:W3:Y:S04]  /*14400*/  LDL.LU R41, [R1+0x13ac] ;  /* 0x0013ac0001297983 */ /* 0x002ee80000300800 */
[----:B--2---:R0:W-:Y:S04]  /*14410*/  STL.128 [R1+0x1470], R108 ;  /* 0x0014706c01007387 */ /* 0x0041e80000100c00 */
[----:B------:R1:W-:Y:S04]  /*14420*/  STL [R1+0x146c], R107 ;  /* 0x00146c6b01007387 */ /* 0x0003e80000100800 */
[----:B------:R2:W-:Y:S04]  /*14430*/  STL [R1+0x1468], R105 ;  /* 0x0014686901007387 */ /* 0x0005e80000100800 */
[----:B----4-:R4:W-:Y:S04]  /*14440*/  STL [R1+0x1464], R103 ;  /* 0x0014646701007387 */ /* 0x0109e80000100800 */
[----:B------:R4:W-:Y:S04]  /*14450*/  STL [R1+0x1460], R101 ;  /* 0x0014606501007387 */ /* 0x0009e80000100800 */
[----:B------:R4:W-:Y:S04]  /*14460*/  STL [R1+0x145c], R99 ;  /* 0x00145c6301007387 */ /* 0x0009e80000100800 */
[----:B------:R4:W-:Y:S04]  /*14470*/  STL [R1+0x1458], R97 ;  /* 0x0014586101007387 */ /* 0x0009e80000100800 */
[----:B------:R4:W-:Y:S04]  /*14480*/  STL [R1+0x1454], R95 ;  /* 0x0014545f01007387 */ /* 0x0009e80000100800 */
[----:B------:R4:W-:Y:S04]  /*14490*/  STL.64 [R1+0x13d0], R50 ;  /* 0x0013d03201007387 */ /* 0x0009e80000100a00 */
[----:B------:R4:W-:Y:S04]  /*144a0*/  STL [R1+0x13c8], R49 ;  /* 0x0013c83101007387 */ /* 0x0009e80000100800 */
[----:B------:R4:W-:Y:S04]  /*144b0*/  STL.64 [R1+0x13b0], R42 ;  /* 0x0013b02a01007387 */ /* 0x0009e80000100a00 */
[----:B0-----:R-:W3:Y:S04]  /*144c0*/  LDL.LU.128 R108, [R1+0x1470] ;  /* 0x00147000016c7983 */ /* 0x001ee80000300c00 */
[----:B-1----:R-:W3:Y:S04]  /*144d0*/  LDL.LU R107, [R1+0x146c] ;  /* 0x00146c00016b7983 */ /* 0x002ee80000300800 */
[----:B--2---:R-:W2:Y:S04]  /*144e0*/  LDL.LU R105, [R1+0x1468] ;  /* 0x0014680001697983 */ /* 0x004ea80000300800 */
[----:B----4-:R-:W4:Y:S04]  /*144f0*/  LDL.LU R103, [R1+0x1464] ;  /* 0x0014640001677983 */ /* 0x010f280000300800 */
[----:B------:R-:W4:Y:S04]  /*14500*/  LDL.LU R101, [R1+0x1460] ;  /* 0x0014600001657983 */ /* 0x000f280000300800 */
[----:B------:R-:W4:Y:S04]  /*14510*/  LDL.LU R99, [R1+0x145c] ;  /* 0x00145c0001637983 */ /* 0x000f280000300800 */
[----:B------:R-:W4:Y:S04]  /*14520*/  LDL.LU R97, [R1+0x1458] ;  /* 0x0014580001617983 */ /* 0x000f280000300800 */
[----:B------:R-:W4:Y:S04]  /*14530*/  LDL.LU R95, [R1+0x1454] ;  /* 0x00145400015f7983 */ /* 0x000f280000300800 */
[----:B------:R-:W4:Y:S04]  /*14540*/  LDL.LU.64 R50, [R1+0x13d0] ;  /* 0x0013d00001327983 */ /* 0x000f280000300a00 */
[----:B------:R-:W4:Y:S04]  /*14550*/  LDL.LU R49, [R1+0x13c8] ;  /* 0x0013c80001317983 */ /* 0x000f280000300800 */
[----:B------:R-:W4:Y:S04]  /*14560*/  LDL.LU.64 R42, [R1+0x13b0] ;  /* 0x0013b000012a7983 */ /* 0x000f280000300a00 */
[----:B------:R0:W-:Y:S04]  /*14570*/  STL.128 [R1+0x14a0], R120 ;  /* 0x0014a07801007387 */ /* 0x0001e80000100c00 */
[----:B------:R1:W-:Y:S04]  /*14580*/  STL.128 [R1+0x1490], R116 ;  /* 0x0014907401007387 */ /* 0x0003e80000100c00 */
[----:B------:R-:W-:Y:S04]  /*14590*/  STL.128 [R1+0x1480], R112 ;  /* 0x0014807001007387 */ /* 0x000fe80000100c00 */
        /* <DEDUP_REMOVED lines=21> */
[----:B------:R-:W-:Y:S01]  /*146f0*/  STL [R1+0x13b8], R45 ;  /* 0x0013b82d01007387 */ /* 0x000fe20000100800 */
[----:B------:R-:W-:-:S02]  /*14700*/  IMAD.MOV.U32 R144, RZ, RZ, R124 ;  /* 0x000000ffff907224 */ /* 0x000fc400078e007c */
[----:B------:R-:W-:Y:S01]  /*14710*/  IMAD.MOV.U32 R23, RZ, RZ, R125 ;  /* 0x000000ffff177224 */ /* 0x000fe200078e007d */
[----:B------:R1:W-:Y:S04]  /*14720*/  STL.64 [R1+0x648], R126 ;  /* 0x0006487e01007387 */ /* 0x0003e80000100a00 */
[----:B0-----:R-:W4:Y:S04]  /*14730*/  LDL.LU.128 R120, [R1+0x14a0] ;  /* 0x0014a00001787983 */ /* 0x001f280000300c00 */
[----:B-1----:R-:W4:Y:S04]  /*14740*/  LDL.LU.128 R116, [R1+0x1490] ;  /* 0x0014900001747983 */ /* 0x002f280000300c00 */
[----:B------:R-:W4:Y:S04]  /*14750*/  LDL.LU.128 R124, [R1+0x14b0] ;  /* 0x0014b000017c7983 */ /* 0x000f280000300c00 */
[----:B------:R-:W4:Y:S04]  /*14760*/  LDL.LU.128 R112, [R1+0x1480] ;  /* 0x0014800001707983 */ /* 0x000f280000300c00 */
        /* <DEDUP_REMOVED lines=22> */
[----:B------:R0:W-:Y:S04]  /*148d0*/  STL.128 [R1+0x1380], R28 ;  /* 0x0013801c01007387 */ /* 0x0001e80000100c00 */
[----:B------:R1:W-:Y:S04]  /*148e0*/  STL.64 [R1+0x1350], R12 ;  /* 0x0013500c01007387 */ /* 0x0003e80000100a00 */
[----:B------:R-:W-:Y:S04]  /*148f0*/  STL [R1+0x440], R44 ;  /* 0x0004402c01007387 */ /* 0x000fe80000100800 */
[----:B------:R2:W-:Y:S04]  /*14900*/  STL [R1+0x13a8], R39 ;  /* 0x0013a82701007387 */ /* 0x0005e80000100800 */
[----:B0-----:R-:W4:Y:S04]  /*14910*/  LDL.LU.128 R28, [R1+0x1380] ;  /* 0x00138000011c7983 */ /* 0x001f280000300c00 */
[----:B-1----:R-:W4:Y:S04]  /*14920*/  LDL.LU.64 R12, [R1+0x1350] ;  /* 0x00135000010c7983 */ /* 0x002f280000300a00 */
[----:B---3--:R0:W-:Y:S04]  /*14930*/  STL.128 [R1+0x1370], R24 ;  /* 0x0013701801007387 */ /* 0x0081e80000100c00 */
[----:B------:R1:W-:Y:S04]  /*14940*/  STL.64 [R1+0x1368], R20 ;  /* 0x0013681401007387 */ /* 0x0003e80000100a00 */
[----:B------:R3:W-:Y:S04]  /*14950*/  STL.64 [R1+0x1360], R16 ;  /* 0x0013601001007387 */ /* 0x0007e80000100a00 */
[----:B------:R3:W-:Y:S04]  /*14960*/  STL [R1+0x1358], R15 ;  /* 0x0013580f01007387 */ /* 0x0007e80000100800 */
[----:B------:R3:W-:Y:S04]  /*14970*/  STL.128 [R1+0x1340], R8 ;  /* 0x0013400801007387 */ /* 0x0007e80000100c00 */
[----:B------:R3:W-:Y:S04]  /*14980*/  STL.128 [R1+0x1330], R4 ;  /* 0x0013300401007387 */ /* 0x0007e80000100c00 */
[----:B------:R-:W-:Y:S04]  /*14990*/  STL [R1+0x444], R32 ;  /* 0x0004442001007387 */ /* 0x000fe80000100800 */
[----:B------:R-:W-:Y:S04]  /*149a0*/  STL [R1+0x448], R34 ;  /* 0x0004482201007387 */ /* 0x000fe80000100800 */
[----:B------:R-:W-:Y:S04]  /*149b0*/  STL [R1+0x44c], R36 ;  /* 0x00044c2401007387 */ /* 0x000fe80000100800 */
[----:B--2---:R-:W2:Y:S04]  /*149c0*/  LDL.LU R39, [R1+0x13a8] ;  /* 0x0013a80001277983 */ /* 0x004ea80000300800 */
[----:B0-----:R-:W2:Y:S04]  /*149d0*/  LDL.LU.128 R24, [R1+0x1370] ;  /* 0x0013700001187983 */ /* 0x001ea80000300c00 */
[----:B-1----:R-:W2:Y:S04]  /*149e0*/  LDL.LU.64 R20, [R1+0x1368] ;  /* 0x0013680001147983 */ /* 0x002ea80000300a00 */
[----:B---3--:R-:W3:Y:S04]  /*149f0*/  LDL.LU.64 R16, [R1+0x1360] ;  /* 0x0013600001107983 */ /* 0x008ee80000300a00 */
[----:B------:R-:W3:Y:S04]  /*14a00*/  LDL.LU R15, [R1+0x1358] ;  /* 0x00135800010f7983 */ /* 0x000ee80000300800 */
[----:B------:R-:W3:Y:S04]  /*14a10*/  LDL.LU.128 R8, [R1+0x1340] ;  /* 0x0013400001087983 */ /* 0x000ee80000300c00 */
[----:B------:R-:W3:Y:S04]  /*14a20*/  LDL.LU.128 R4, [R1+0x1330] ;  /* 0x0013300001047983 */ /* 0x000ee80000300c00 */
[----:B------:R-:W3:Y:S04]  /*14a30*/  LDL.LU R22, [R1+0x648] ;  /* 0x0006480001167983 */ /* 0x000ee80000300800 */
[----:B------:R-:W3:Y:S04]  /*14a40*/  LDL.LU R19, [R1+0x64c] ;  /* 0x00064c0001137983 */ /* 0x000ee80000300800 */
[----:B------:R-:W-:Y:S04]  /*14a50*/  STL.128 [R1+0x1300], R160 ;  /* 0x001300a001007387 */ /* 0x000fe80000100c00 */
[----:B------:R-:W-:Y:S04]  /*14a60*/  STL.128 [R1+0x12f0], R156 ;  /* 0x0012f09c01007387 */ /* 0x000fe80000100c00 */
[----:B------:R0:W-:Y:S04]  /*14a70*/  STL.128 [R1+0x12e0], R152 ;  /* 0x0012e09801007387 */ /* 0x0001e80000100c00 */
[----:B------:R1:W-:Y:S04]  /*14a80*/  STL.128 [R1+0x12d0], R148 ;  /* 0x0012d09401007387 */ /* 0x0003e80000100c00 */
[----:B------:R1:W-:Y:S04]  /*14a90*/  STL.128 [R1+0x12c0], R144 ;  /* 0x0012c09001007387 */ /* 0x0003e80000100c00 */
[----:B------:R-:W-:Y:S04]  /*14aa0*/  STL.128 [R1+0x12b0], R140 ;  /* 0x0012b08c01007387 */ /* 0x000fe80000100c00 */
[----:B------:R-:W-:Y:S04]  /*14ab0*/  STL.128 [R1+0x12a0], R136 ;  /* 0x0012a08801007387 */ /* 0x000fe80000100c00 */
[----:B------:R-:W-:Y:S04]  /*14ac0*/  STL.128 [R1+0x1290], R132 ;  /* 0x0012908401007387 */ /* 0x000fe80000100c00 */
[----:B------:R-:W2:Y:S04]  /*14ad0*/  LDL.128 R164, [R1+0x440] ;  /* 0x0004400001a47983 */ /* 0x000ea80000100c00 */
[----:B------:R-:W-:Y:S04]  /*14ae0*/  STL.128 [R1+0x1280], R128 ;  /* 0x0012808001007387 */ /* 0x000fe80000100c00 */
[----:B------:R1:W-:Y:S04]  /*14af0*/  STL [R1+0x11e0], R73 ;  /* 0x0011e04901007387 */ /* 0x0003e80000100800 */
[----:B------:R1:W-:Y:S04]  /*14b00*/  STL [R1+0x1160], R41 ;  /* 0x0011602901007387 */ /* 0x0003e80000100800 */
[----:B0-----:R-:W3:Y:S04]  /*14b10*/  LDL.LU.128 R152, [R1+0x12e0] ;  /* 0x0012e00001987983 */ /* 0x001ee80000300c00 */
[----:B-1----:R-:W3:Y:S04]  /*14b20*/  LDL.LU.128 R148, [R1+0x12d0] ;  /* 0x0012d00001947983 */ /* 0x002ee80000300c00 */
[----:B------:R-:W3:Y:S04]  /*14b30*/  LDL.LU.128 R144, [R1+0x12c0] ;  /* 0x0012c00001907983 */ /* 0x000ee80000300c00 */
[----:B------:R-:W3:Y:S04]  /*14b40*/  LDL.LU R73, [R1+0x11e0] ;  /* 0x0011e00001497983 */ /* 0x000ee80000300800 */
[----:B------:R-:W3:Y:S04]  /*14b50*/  LDL.LU R41, [R1+0x1160] ;  /* 0x0011600001297983 */ /* 0x000ee80000300800 */
[----:B------:R-:W-:Y:S04]  /*14b60*/  STL.128 [R1+0x1230], R108 ;  /* 0x0012306c01007387 */ /* 0x000fe80000100c00 */
[----:B------:R-:W-:Y:S04]  /*14b70*/  STL [R1+0x1224], R107 ;  /* 0x0012246b01007387 */ /* 0x000fe80000100800 */
[----:B------:R-:W-:Y:S04]  /*14b80*/  STL [R1+0x1220], R105 ;  /* 0x0012206901007387 */ /* 0x000fe80000100800 */
[----:B----4-:R-:W-:Y:S04]  /*14b90*/  STL [R1+0x121c], R103 ;  /* 0x00121c6701007387 */ /* 0x010fe80000100800 */
[----:B------:R-:W-:Y:S04]  /*14ba0*/  STL [R1+0x1218], R101 ;  /* 0x0012186501007387 */ /* 0x000fe80000100800 */
[----:B------:R-:W-:Y:S04]  /*14bb0*/  STL [R1+0x1214], R99 ;  /* 0x0012146301007387 */ /* 0x000fe80000100800 */
[----:B------:R-:W-:Y:S04]  /*14bc0*/  STL [R1+0x1210], R97 ;  /* 0x0012106101007387 */ /* 0x000fe80000100800 */
[----:B------:R-:W-:Y:S04]  /*14bd0*/  STL [R1+0x120c], R95 ;  /* 0x00120c5f01007387 */ /* 0x000fe80000100800 */
[----:B------:R-:W-:Y:S04]  /*14be0*/  STL.128 [R1+0x1260], R120 ;  /* 0x0012607801007387 */ /* 0x000fe80000100c00 */
[----:B------:R-:W-:Y:S04]  /*14bf0*/  STL.128 [R1+0x1250], R116 ;  /* 0x0012507401007387 */ /* 0x000fe80000100c00 */
[----:B------:R0:W-:Y:S04]  /*14c00*/  STL.128 [R1+0x1270], R124 ;  /* 0x0012707c01007387 */ /* 0x0001e80000100c00 */
[----:B------:R1:W-:Y:S04]  /*14c10*/  STL.128 [R1+0x1240], R112 ;  /* 0x0012407001007387 */ /* 0x0003e80000100c00 */
        /* <DEDUP_REMOVED lines=25> */
[----:B------:R-:W3:Y:S04]  /*14db0*/  LDL.LU.128 R140, [R1+0x12b0] ;  /* 0x0012b000018c7983 */ /* 0x000ee80000300c00 */
[----:B------:R-:W3:Y:S04]  /*14dc0*/  LDL.LU.128 R136, [R1+0x12a0] ;  /* 0x0012a00001887983 */ /* 0x000ee80000300c00 */
[----:B------:R-:W3:Y:S04]  /*14dd0*/  LDL.LU.128 R132, [R1+0x1290] ;  /* 0x0012900001847983 */ /* 0x000ee80000300c00 */
[----:B------:R-:W3:Y:S04]  /*14de0*/  LDL.LU.128 R128, [R1+0x1280] ;  /* 0x0012800001807983 */ /* 0x000ee80000300c00 */
[----:B0-----:R-:W3:Y:S04]  /*14df0*/  LDL.LU.128 R124, [R1+0x1270] ;  /* 0x00127000017c7983 */ /* 0x001ee80000300c00 */
[----:B------:R-:W3:Y:S04]  /*14e00*/  LDL.LU.128 R120, [R1+0x1260] ;  /* 0x0012600001787983 */ /* 0x000ee80000300c00 */
[----:B------:R-:W3:Y:S04]  /*14e10*/  LDL.LU.128 R116, [R1+0x1250] ;  /* 0x0012500001747983 */ /* 0x000ee80000300c00 */
[----:B-1----:R-:W3:Y:S04]  /*14e20*/  LDL.LU.128 R112, [R1+0x1240] ;  /* 0x0012400001707983 */ /* 0x002ee80000300c00 */
[----:B------:R-:W3:Y:S04]  /*14e30*/  LDL.LU.128 R108, [R1+0x1230] ;  /* 0x00123000016c7983 */ /* 0x000ee80000300c00 */
[----:B------:R-:W3:Y:S04]  /*14e40*/  LDL.LU R107, [R1+0x1224] ;  /* 0x00122400016b7983 */ /* 0x000ee80000300800 */
[----:B------:R-:W3:Y:S04]  /*14e50*/  LDL.LU R105, [R1+0x1220] ;  /* 0x0012200001697983 */ /* 0x000ee80000300800 */
[----:B------:R-:W3:Y:S04]  /*14e60*/  LDL.LU R103, [R1+0x121c] ;  /* 0x00121c0001677983 */ /* 0x000ee80000300800 */
[----:B------:R-:W3:Y:S04]  /*14e70*/  LDL.LU R101, [R1+0x1218] ;  /* 0x0012180001657983 */ /* 0x000ee80000300800 */
[----:B------:R-:W3:Y:S04]  /*14e80*/  LDL.LU R99, [R1+0x1214] ;  /* 0x0012140001637983 */ /* 0x000ee80000300800 */
[----:B------:R-:W3:Y:S04]  /*14e90*/  LDL.LU R97, [R1+0x1210] ;  /* 0x0012100001617983 */ /* 0x000ee80000300800 */
        /* <DEDUP_REMOVED lines=25> */
[----:B------:R-:W4:Y:S01]  /*15030*/  LDL.LU.64 R42, [R1+0x1168] ;  /* 0x00116800012a7983 */ /* 0x000f220000300a00 */
[----:B------:R-:W-:Y:S01]  /*15040*/  ISETP.NE.U32.AND P2, PT, R33, RZ, PT ;  /* 0x000000ff2100720c */ /* 0x000fe20003f45070 */
[----:B------:R-:W-:-:S02]  /*15050*/  IMAD R12, R31, 0xc00, R12 ;  /* 0x00000c001f0c7824 */ /* 0x000fc400078e020c */
[----:B--2---:R-:W-:Y:S02]  /*15060*/  IMAD.MOV.U32 R18, RZ, RZ, R164 ;  /* 0x000000ffff127224 */ /* 0x004fe400078e00a4 */
[----:B------:R-:W-:Y:S02]  /*15070*/  IMAD.MOV.U32 R14, RZ, RZ, R165 ;  /* 0x000000ffff0e7224 */ /* 0x000fe400078e00a5 */
[----:B------:R-:W-:Y:S02]  /*15080*/  IMAD.MOV.U32 R3, RZ, RZ, R166 ;  /* 0x000000ffff037224 */ /* 0x000fe400078e00a6 */
[----:B------:R-:W-:Y:S02]  /*15090*/  IMAD.MOV.U32 R2, RZ, RZ, R167 ;  /* 0x000000ffff027224 */ /* 0x000fe400078e00a7 */
[----:B------:R-:W-:Y:S02]  /*150a0*/  IMAD.MOV.U32 R209, RZ, RZ, R27 ;  /* 0x000000ffffd17224 */ /* 0x000fe400078e001b */
[----:B------:R-:W-:-:S02]  /*150b0*/  IMAD.MOV.U32 R207, RZ, RZ, R26 ;  /* 0x000000ffffcf7224 */ /* 0x000fc400078e001a */
[----:B------:R-:W-:Y:S01]  /*150c0*/  IMAD.MOV.U32 R193, RZ, RZ, R25 ;  /* 0x000000ffffc17224 */ /* 0x000fe200078e0019 */
[----:B---3--:R-:W-:Y:S01]  /*150d0*/  F2FP.F16.F32.PACK_AB R153, R153, R28 ;  /* 0x0000001c9999723e */ /* 0x008fe200000000ff */
[----:B------:R-:W-:Y:S01]  /*150e0*/  IMAD.MOV.U32 R28, RZ, RZ, R41 ;  /* 0x000000ffff1c7224 */ /* 0x000fe200078e0029 */
[----:B------:R-:W-:Y:S01]  /*150f0*/  F2FP.F16.F32.PACK_AB R154, R154, R29 ;  /* 0x0000001d9a9a723e */ /* 0x000fe200000000ff */
[----:B------:R-:W-:Y:S01]  /*15100*/  IMAD.MOV.U32 R29, RZ, RZ, R37 ;  /* 0x000000ffff1d7224 */ /* 0x000fe200078e0025 */
[----:B------:R-:W-:Y:S01]  /*15110*/  R2UR UR6, R12 ;  /* 0x000000000c0672ca */ /* 0x000fe200000e0000 */
[----:B------:R-:W-:Y:S01]  /*15120*/  IMAD.MOV.U32 R94, RZ, RZ, R151 ;  /* 0x000000ffff5e7224 */ /* 0x000fe200078e0097 */
[----:B------:R-:W-:Y:S01]  /*15130*/  R2UR UR7, R13 ;  /* 0x000000000d0772ca */ /* 0x000fe200000e0000 */
[----:B------:R-:W-:Y:S01]  /*15140*/  IMAD.MOV.U32 R96, RZ, RZ, R150 ;  /* 0x000000ffff607224 */ /* 0x000fe200078e0096 */
[----:B------:R-:W-:Y:S01]  /*15150*/  F2FP.F16.F32.PACK_AB R152, R152, R73 ;  /* 0x000000499898723e */ /* 0x000fe200000000ff */
[----:B------:R-:W-:Y:S01]  /*15160*/  IMAD.MOV.U32 R98, RZ, RZ, R149 ;  /* 0x000000ffff627224 */ /* 0x000fe200078e0095 */
[----:B------:R-:W-:Y:S01]  /*15170*/  F2FP.F16.F32.PACK_AB R155, R30, R155 ;  /* 0x0000009b1e9b723e */ /* 0x000fe200000000ff */
[----:B------:R-:W-:Y:S01]  /*15180*/  IMAD.MOV.U32 R100, RZ, RZ, R148 ;  /* 0x000000ffff647224 */ /* 0x000fe200078e0094 */
[----:B------:R-:W2:Y:S01]  /*15190*/  LDL.LU.128 R156, [R1+0x12f0] ;  /* 0x0012f000019c7983 */ /* 0x000ea20000300c00 */
[----:B------:R-:W-:-:S02]  /*151a0*/  IMAD.MOV.U32 R102, RZ, RZ, R147 ;  /* 0x000000ffff667224 */ /* 0x000fc400078e0093 */
[----:B------:R-:W-:Y:S01]  /*151b0*/  IMAD.MOV.U32 R104, RZ, RZ, R146 ;  /* 0x000000ffff687224 */ /* 0x000fe200078e0092 */
[----:B------:R-:W3:Y:S01]  /*151c0*/  LDL.LU.128 R160, [R1+0x1300] ;  /* 0x0013000001a07983 */ /* 0x000ee20000300c00 */
[----:B------:R-:W-:Y:S02]  /*151d0*/  IMAD.MOV.U32 R106, RZ, RZ, R145 ;  /* 0x000000ffff6a7224 */ /* 0x000fe400078e0091 */
[----:B------:R-:W-:Y:S02]  /*151e0*/  IMAD.MOV.U32 R30, RZ, RZ, R234 ;  /* 0x000000ffff1e7224 */ /* 0x000fe400078e00ea */
[----:B------:R-:W-:Y:S02]  /*151f0*/  IMAD.MOV.U32 R32, RZ, RZ, R231 ;  /* 0x000000ffff207224 */ /* 0x000fe400078e00e7 */
[----:B------:R-:W-:Y:S02]  /*15200*/  IMAD.MOV.U32 R33, RZ, RZ, R229 ;  /* 0x000000ffff217224 */ /* 0x000fe400078e00e5 */
[----:B------:R-:W-:-:S02]  /*15210*/  IMAD.MOV.U32 R34, RZ, RZ, R227 ;  /* 0x000000ffff227224 */ /* 0x000fc400078e00e3 */
[----:B------:R-:W-:Y:S02]  /*15220*/  IMAD.MOV.U32 R36, RZ, RZ, R225 ;  /* 0x000000ffff247224 */ /* 0x000fe400078e00e1 */
        /* <DEDUP_REMOVED lines=19> */
[----:B------:R-:W-:Y:S01]  /*15360*/  IMAD.MOV.U32 R92, RZ, RZ, R184 ;  /* 0x000000ffff5c7224 */ /* 0x000fe200078e00b8 */
[----:B------:R-:W-:Y:S01]  /*15370*/  VOTEU.ANY UP0, P2 ;  /* 0x00000000003f7886 */ /* 0x000fe20001000100 */
[----:B------:R-:W-:Y:S01]  /*15380*/  IMAD.MOV.U32 R31, RZ, RZ, R235 ;  /* 0x000000ffff1f7224 */ /* 0x000fe200078e00eb */
[----:B------:R-:W3:Y:S01]  /*15390*/  LDL.LU.128 R164, [R1+0x1310] ;  /* 0x0013100001a47983 */ /* 0x000ee20000300c00 */
        /* <DEDUP_REMOVED lines=12> */
[----:B------:R-:W-:-:S06]  /*15460*/  IMAD.MOV.U32 R25, RZ, RZ, R193 ;  /* 0x000000ffff197224 */ /* 0x000fcc00078e00c1 */
[----:B----4-:R-:W-:-:S06]  /*15470*/  WARPGROUP.ARRIVE ;  /* 0x00000000000079c5 */ /* 0x010fcc0000000000 */
[----:B------:R-:W-:Y:S01]  /*15480*/  HGMMA.64x256x16.F32 R24, R152, gdesc[UR4].tnspB, R24, UP0, gsb0 ;  /* 0x43e0000498187df0 */ /* 0x000fe2000b800818 */
[----:B--2---:R-:W-:Y:S02]  /*15490*/  STL.128 [R1+0x1040], R156 ;  /* 0x0010409c01007387 */ /* 0x004fe40000100c00 */
[----:B------:R-:W-:Y:S02]  /*154a0*/  WARPGROUP.DEPBAR.LE gsb0, 0x0 ;  /* 0x00008000000079c5 */ /* 0x000fe40000010000 */
[----:B------:R-:W-:Y:S02]  /*154b0*/  VIADD R154, R12, 0x80 ;  /* 0x000000800c9a7836 */ /* 0x000fe40000000000 */
        /* <DEDUP_REMOVED lines=11> */
[----:B------:R-:W-:Y:S01]  /*15570*/  F2FP.F16.F32.PACK_AB R155, R0, R5 ;  /* 0x00000005009b723e */ /* 0x000fe200000000ff */
        /* <DEDUP_REMOVED lines=37> */
[----:B------:R-:W-:Y:S01]  /*157d0*/  IMAD.MOV.U32 R184, RZ, RZ, R100 ;  /* 0x000000ffffb87224 */ /* 0x000fe200078e0064 */
[----:B------:R0:W-:Y:S04]  /*157e0*/  STL.128 [R1+0x1150], R224 ;  /* 0x001150e001007387 */ /* 0x0001e80000100c00 */
        /* <DEDUP_REMOVED lines=10> */
[----:B------:R4:W-:Y:S01]  /*15890*/  STL.128 [R1+0x1030], R152 ;  /* 0x0010309801007387 */ /* 0x0009e20000100c00 */
[----:B------:R-:W-:-:S03]  /*158a0*/  IMAD.MOV.U32 R229, RZ, RZ, R145 ;  /* 0x000000ffffe57224 */ /* 0x000fc600078e0091 */
[----:B0-----:R-:W3:Y:S01]  /*158b0*/  LDL.LU.128 R224, [R1+0x1150] ;  /* 0x0011500001e07983 */ /* 0x001ee20000300c00 */
[----:B------:R-:W-:-:S03]  /*158c0*/  IMAD.MOV.U32 R228, RZ, RZ, R144 ;  /* 0x000000ffffe47224 */ /* 0x000fc600078e0090 */
[----:B-1----:R-:W3:Y:S04]  /*158d0*/  LDL.LU.128 R220, [R1+0x1140] ;  /* 0x0011400001dc7983 */ /* 0x002ee80000300c00 */
[----:B--2---:R-:W2:Y:S01]  /*158e0*/  LDL.LU.128 R216, [R1+0x1130] ;  /* 0x0011300001d87983 */ /* 0x004ea20000300c00 */
[----:B----4-:R-:W-:-:S03]  /*158f0*/  IMAD.MOV.U32 R155, RZ, RZ, R79 ;  /* 0x000000ffff9b7224 */ /* 0x010fc600078e004f */
[----:B------:R-:W4:Y:S01]  /*15900*/  LDL.LU.128 R212, [R1+0x1120] ;  /* 0x0011200001d47983 */ /* 0x000f220000300c00 */
[----:B------:R-:W-:Y:S02]  /*15910*/  IMAD.MOV.U32 R154, RZ, RZ, R78 ;  /* 0x000000ffff9a7224 */ /* 0x000fe400078e004e */
[----:B------:R-:W-:Y:S01]  /*15920*/  IMAD.MOV.U32 R153, RZ, RZ, R77 ;  /* 0x000000ffff997224 */ /* 0x000fe200078e004d */
[----:B------:R-:W2:Y:S01]  /*15930*/  LDL.LU.128 R208, [R1+0x1110] ;  /* 0x0011100001d07983 */ /* 0x000ea20000300c00 */
[----:B------:R-:W-:-:S03]  /*15940*/  IMAD.MOV.U32 R152, RZ, RZ, R76 ;  /* 0x000000ffff987224 */ /* 0x000fc600078e004c */
[----:B------:R-:W4:Y:S04]  /*15950*/  LDL.LU.128 R204, [R1+0x1100] ;  /* 0x0011000001cc7983 */ /* 0x000f280000300c00 */
[----:B------:R-:W2:Y:S04]  /*15960*/  LDL.LU.128 R200, [R1+0x10f0] ;  /* 0x0010f00001c87983 */ /* 0x000ea80000300c00 */
[----:B------:R-:W4:Y:S04]  /*15970*/  LDL.LU.128 R196, [R1+0x10e0] ;  /* 0x0010e00001c47983 */ /* 0x000f280000300c00 */
[----:B------:R-:W2:Y:S04]  /*15980*/  LDL.LU.128 R192, [R1+0x10d0] ;  /* 0x0010d00001c07983 */ /* 0x000ea80000300c00 */
[----:B------:R-:W4:Y:S04]  /*15990*/  LDL.LU.128 R188, [R1+0x10c0] ;  /* 0x0010c00001bc7983 */ /* 0x000f280000300c00 */
[----:B------:R-:W2:Y:S01]  /*159a0*/  LDL.LU.128 R184, [R1+0x10b0] ;  /* 0x0010b00001b87983 */ /* 0x000ea20000300c00 */
[----:B------:R-:W-:-:S02]  /*159b0*/  IMAD.MOV.U32 R145, RZ, RZ, R69 ;  /* 0x000000ffff917224 */ /* 0x000fc400078e0045 */
[----:B------:R-:W-:Y:S01]  /*159c0*/  IMAD.MOV.U32 R144, RZ, RZ, R68 ;  /* 0x000000ffff907224 */ /* 0x000fe200078e0044 */
[----:B------:R0:W-:Y:S01]  /*159d0*/  STL.128 [R1+0x320], R152 ;  /* 0x0003209801007387 */ /* 0x0001e20000100c00 */
[----:B------:R-:W-:Y:S02]  /*159e0*/  IMAD.MOV.U32 R143, RZ, RZ, R67 ;  /* 0x000000ffff8f7224 */ /* 0x000fe400078e0043 */
[----:B------:R-:W-:Y:S02]  /*159f0*/  IMAD.MOV.U32 R142, RZ, RZ, R66 ;  /* 0x000000ffff8e7224 */ /* 0x000fe400078e0042 */
[----:B------:R-:W-:Y:S02]  /*15a00*/  IMAD.MOV.U32 R69, RZ, RZ, R155 ;  /* 0x000000ffff457224 */ /* 0x000fe400078e009b */
[----:B------:R-:W-:Y:S02]  /*15a10*/  IMAD.MOV.U32 R68, RZ, RZ, R154 ;  /* 0x000000ffff447224 */ /* 0x000fe400078e009a */
[----:B------:R-:W-:-:S02]  /*15a20*/  IMAD.MOV.U32 R67, RZ, RZ, R153 ;  /* 0x000000ffff437224 */ /* 0x000fc400078e0099 */
[----:B------:R-:W-:Y:S02]  /*15a30*/  IMAD.MOV.U32 R66, RZ, RZ, R152 ;  /* 0x000000ffff427224 */ /* 0x000fe400078e0098 */
[----:B0-----:R-:W4:Y:S01]  /*15a40*/  LDL.LU.128 R152, [R1+0x1030] ;  /* 0x0010300001987983 */ /* 0x001f220000300c00 */
        /* <DEDUP_REMOVED lines=8> */
[----:B------:R0:W-:Y:S01]  /*15ad0*/  STL.128 [R1+0x330], R156 ;  /* 0x0003309c01007387 */ /* 0x0001e20000100c00 */
        /* <DEDUP_REMOVED lines=8> */
[----:B0-----:R-:W4:Y:S01]  /*15b60*/  LDL.LU.128 R156, [R1+0x1040] ;  /* 0x00104000019c7983 */ /* 0x001f220000300c00 */
[----:B------:R-:W-:-:S03]  /*15b70*/  IMAD.MOV.U32 R18, RZ, RZ, R151 ;  /* 0x000000ffff127224 */ /* 0x000fc600078e0097 */
[----:B------:R0:W-:Y:S01]  /*15b80*/  STL.128 [R1+0x1080], R172 ;  /* 0x001080ac01007387 */ /* 0x0001e20000100c00 */
[----:B------:R-:W-:-:S03]  /*15b90*/  IMAD.MOV.U32 R19, RZ, RZ, R150 ;  /* 0x000000ffff137224 */ /* 0x000fc600078e0096 */
[----:B------:R1:W-:Y:S01]  /*15ba0*/  STL.128 [R1+0x1070], R168 ;  /* 0x001070a801007387 */ /* 0x0003e20000100c00 */
[----:B------:R-:W-:-:S03]  /*15bb0*/  IMAD.MOV.U32 R151, RZ, RZ, R75 ;  /* 0x000000ffff977224 */ /* 0x000fc600078e004b */
[----:B---3--:R3:W-:Y:S01]  /*15bc0*/  STL.128 [R1+0x1060], R164 ;  /* 0x001060a401007387 */ /* 0x0087e20000100c00 */
[----:B------:R-:W-:-:S03]  /*15bd0*/  IMAD.MOV.U32 R150, RZ, RZ, R74 ;  /* 0x000000ffff967224 */ /* 0x000fc600078e004a */
[----:B------:R3:W-:Y:S01]  /*15be0*/  STL.128 [R1+0x1050], R160 ;  /* 0x001050a001007387 */ /* 0x0007e20000100c00 */
[----:B------:R-:W-:Y:S02]  /*15bf0*/  IMAD.MOV.U32 R141, RZ, RZ, R65 ;  /* 0x000000ffff8d7224 */ /* 0x000fe400078e0041 */
[----:B0-----:R-:W-:Y:S02]  /*15c00*/  IMAD.MOV.U32 R175, RZ, RZ, R99 ;  /* 0x000000ffffaf7224 */ /* 0x001fe400078e0063 */
[----:B------:R-:W-:Y:S02]  /*15c10*/  IMAD.MOV.U32 R174, RZ, RZ, R98 ;  /* 0x000000ffffae7224 */ /* 0x000fe400078e0062 */
[----:B------:R-:W-:Y:S02]  /*15c20*/  IMAD.MOV.U32 R173, RZ, RZ, R97 ;  /* 0x000000ffffad7224 */ /* 0x000fe400078e0061 */
[----:B------:R-:W-:Y:S02]  /*15c30*/  IMAD.MOV.U32 R172, RZ, RZ, R96 ;  /* 0x000000ffffac7224 */ /* 0x000fe400078e0060 */
[----:B-1----:R-:W-:-:S02]  /*15c40*/  IMAD.MOV.U32 R171, RZ, RZ, R95 ;  /* 0x000000ffffab7224 */ /* 0x002fc400078e005f */
[----:B------:R-:W-:Y:S02]  /*15c50*/  IMAD.MOV.U32 R170, RZ, RZ, R94 ;  /* 0x000000ffffaa7224 */ /* 0x000fe400078e005e */
[----:B------:R-:W-:Y:S02]  /*15c60*/  IMAD.MOV.U32 R169, RZ, RZ, R93 ;  /* 0x000000ffffa97224 */ /* 0x000fe400078e005d */
[----:B------:R-:W-:Y:S02]  /*15c70*/  IMAD.MOV.U32 R168, RZ, RZ, R92 ;  /* 0x000000ffffa87224 */ /* 0x000fe400078e005c */
[----:B---3--:R-:W-:Y:S02]  /*15c80*/  IMAD.MOV.U32 R167, RZ, RZ, R91 ;  /* 0x000000ffffa77224 */ /* 0x008fe400078e005b */
        /* <DEDUP_REMOVED lines=159> */
[----:B------:R4:W-:Y:S01]  /*16680*/  STL.128 [R1+0x260], R104 ;  /* 0x0002606801007387 */ /* 0x0009e20000100c00 */
[----:B------:R-:W-:Y:S02]  /*16690*/  IMAD.MOV.U32 R53, RZ, RZ, R43 ;  /* 0x000000ffff357224 */ /* 0x000fe400078e002b */
[----:B------:R-:W-:Y:S01]  /*166a0*/  IMAD.MOV.U32 R52, RZ, RZ, R42 ;  /* 0x000000ffff347224 */ /* 0x000fe200078e002a */
[----:B------:R0:W-:Y:S01]  /*166b0*/  STL.128 [R1+0x270], R108 ;  /* 0x0002706c01007387 */ /* 0x0001e20000100c00 */
[----:B------:R-:W-:Y:S02]  /*166c0*/  IMAD.MOV.U32 R51, RZ, RZ, R41 ;  /* 0x000000ffff337224 */ /* 0x000fe400078e0029 */
[----:B------:R-:W-:Y:S01]  /*166d0*/  IMAD.MOV.U32 R50, RZ, RZ, R40 ;  /* 0x000000ffff327224 */ /* 0x000fe200078e0028 */
[----:B------:R1:W-:Y:S01]  /*166e0*/  STL.128 [R1+0x280], R112 ;  /* 0x0002807001007387 */ /* 0x0003e20000100c00 */
        /* <DEDUP_REMOVED lines=28> */
[----:B------:R-:W-:Y:S02]  /*168b0*/  IMAD.MOV.U32 R30, RZ, RZ, R6 ;  /* 0x000000ffff1e7224 */ /* 0x000fe400078e0006 */
[----:B------:R-:W-:Y:S02]  /*168c0*/  IMAD.MOV.U32 R29, RZ, RZ, R4 ;  /* 0x000000ffff1d7224 */ /* 0x000fe400078e0004 */
[----:B------:R-:W-:Y:S02]  /*168d0*/  IMAD.MOV.U32 R28, RZ, RZ, R0 ;  /* 0x000000ffff1c7224 */ /* 0x000fe400078e0000 */
[----:B--2---:R-:W-:Y:S02]  /*168e0*/  IMAD.MOV.U32 R100, RZ, RZ, R184 ;  /* 0x000000ffff647224 */ /* 0x004fe400078e00b8 */
[----:B------:R-:W-:Y:S02]  /*168f0*/  IMAD.MOV.U32 R101, RZ, RZ, R185 ;  /* 0x000000ffff657224 */ /* 0x000fe400078e00b9 */
[----:B------:R-:W-:-:S02]  /*16900*/  IMAD.MOV.U32 R102, RZ, RZ, R186 ;  /* 0x000000ffff667224 */ /* 0x000fc400078e00ba */
[----:B------:R-:W-:Y:S02]  /*16910*/  IMAD.MOV.U32 R103, RZ, RZ, R187 ;  /* 0x000000ffff677224 */ /* 0x000fe400078e00bb */
[----:B----4-:R-:W-:Y:S02]  /*16920*/  IMAD.MOV.U32 R104, RZ, RZ, R188 ;  /* 0x000000ffff687224 */ /* 0x010fe400078e00bc */
[----:B------:R-:W-:Y:S02]  /*16930*/  IMAD.MOV.U32 R105, RZ, RZ, R189 ;  /* 0x000000ffff697224 */ /* 0x000fe400078e00bd */
[----:B------:R-:W-:Y:S02]  /*16940*/  IMAD.MOV.U32 R106, RZ, RZ, R190 ;  /* 0x000000ffff6a7224 */ /* 0x000fe400078e00be */
[----:B------:R-:W-:Y:S02]  /*16950*/  IMAD.MOV.U32 R107, RZ, RZ, R191 ;  /* 0x000000ffff6b7224 */ /* 0x000fe400078e00bf */
[----:B0-----:R-:W-:-:S02]  /*16960*/  IMAD.MOV.U32 R108, RZ, RZ, R234 ;  /* 0x000000ffff6c7224 */ /* 0x001fc400078e00ea */
[----:B------:R-:W-:Y:S02]  /*16970*/  IMAD.MOV.U32 R109, RZ, RZ, R193 ;  /* 0x000000ffff6d7224 */ /* 0x000fe400078e00c1 */
[----:B------:R-:W-:Y:S02]  /*16980*/  IMAD.MOV.U32 R110, RZ, RZ, R194 ;  /* 0x000000ffff6e7224 */ /* 0x000fe400078e00c2 */
[----:B------:R-:W-:Y:S02]  /*16990*/  IMAD.MOV.U32 R111, RZ, RZ, R195 ;  /* 0x000000ffff6f7224 */ /* 0x000fe400078e00c3 */
[----:B-1----:R-:W-:Y:S02]  /*169a0*/  IMAD.MOV.U32 R112, RZ, RZ, R196 ;  /* 0x000000ffff707224 */ /* 0x002fe400078e00c4 */
[----:B------:R-:W-:Y:S02]  /*169b0*/  IMAD.MOV.U32 R113, RZ, RZ, R197 ;  /* 0x000000ffff717224 */ /* 0x000fe400078e00c5 */
[----:B------:R-:W-:-:S02]  /*169c0*/  IMAD.MOV.U32 R114, RZ, RZ, R198 ;  /* 0x000000ffff727224 */ /* 0x000fc400078e00c6 */
[----:B------:R-:W-:Y:S02]  /*169d0*/  IMAD.MOV.U32 R115, RZ, RZ, R199 ;  /* 0x000000ffff737224 */ /* 0x000fe400078e00c7 */
[----:B---3--:R-:W-:Y:S02]  /*169e0*/  IMAD.MOV.U32 R116, RZ, RZ, R200 ;  /* 0x000000ffff747224 */ /* 0x008fe400078e00c8 */
        /* <DEDUP_REMOVED lines=39> */
[----:B------:R-:W-:-:S06]  /*16c60*/  WARPGROUP.ARRIVE ;  /* 0x00000000000079c5 */ /* 0x000fcc0000000000 */
[----:B------:R-:W-:Y:S01]  /*16c70*/  HGMMA.64x256x16.F32 R24, R152, gdesc[UR4].tnspB, R24, gsb0 ;  /* 0x43e0000498187df0 */ /* 0x000fe20008000818 */
[----:B------:R-:W-:Y:S01]  /*16c80*/  IMAD.MOV.U32 R183, RZ, RZ, 0x1 ;  /* 0x00000001ffb77424 */ /* 0x000fe200078e00ff */
[----:B------:R0:W-:Y:S04]  /*16c90*/  STL.128 [R1+0x340], R160 ;  /* 0x000340a001007387 */ /* 0x0001e80000100c00 */
[----:B------:R1:W-:Y:S04]  /*16ca0*/  STL.128 [R1+0x10a0], R180 ;  /* 0x0010a0b401007387 */ /* 0x0003e80000100c00 */
[----:B------:R2:W-:Y:S04]  /*16cb0*/  STL.128 [R1+0x350], R164 ;  /* 0x000350a401007387 */ /* 0x0005e80000100c00 */
[----:B------:R3:W-:Y:S04]  /*16cc0*/  STL.128 [R1+0x360], R168 ;  /* 0x000360a801007387 */ /* 0x0007e80000100c00 */
[----:B0-----:R-:W4:Y:S04]  /*16cd0*/  LDL.LU.128 R160, [R1+0x1050] ;  /* 0x0010500001a07983 */ /* 0x001f280000300c00 */
[----:B-1----:R-:W4:Y:S04]  /*16ce0*/  LDL.LU.128 R180, [R1+0x10a0] ;  /* 0x0010a00001b47983 */ /* 0x002f280000300c00 */
[----:B--2---:R-:W2:Y:S04]  /*16cf0*/  LDL.LU.128 R164, [R1+0x1060] ;  /* 0x0010600001a47983 */ /* 0x004ea80000300c00 */
[----:B---3--:R-:W3:Y:S04]  /*16d00*/  LDL.LU.128 R168, [R1+0x1070] ;  /* 0x0010700001a87983 */ /* 0x008ee80000300c00 */
[----:B------:R0:W-:Y:S04]  /*16d10*/  STL.128 [R1+0x1090], R176 ;  /* 0x001090b001007387 */ /* 0x0001e80000100c00 */
[----:B------:R1:W-:Y:S04]  /*16d20*/  STL.128 [R1+0x370], R172 ;  /* 0x000370ac01007387 */ /* 0x0003e80000100c00 */
[----:B0-----:R-:W2:Y:S04]  /*16d30*/  LDL.LU.128 R176, [R1+0x1090] ;  /* 0x0010900001b07983 */ /* 0x001ea80000300c00 */
[----:B-1----:R-:W2:Y:S04]  /*16d40*/  LDL.LU.128 R172, [R1+0x1080] ;  /* 0x0010800001ac7983 */ /* 0x002ea80000300c00 */
[----:B------:R0:W-:Y:S04]  /*16d50*/  STL [R1+0x1020], R192 ;  /* 0x001020c001007387 */ /* 0x0001e80000100800 */
[----:B------:R1:W-:Y:S01]  /*16d60*/  STL.128 [R1+0xfb0], R156 ;  /* 0x000fb09c01007387 */ /* 0x0003e20000100c00 */
[----:B0-----:R-:W-:-:S05]  /*16d70*/  IMAD.MOV.U32 R192, RZ, RZ, R234 ;  /* 0x000000ffffc07224 */ /* 0x001fca00078e00ea */
[----:B------:R0:W-:Y:S04]  /*16d80*/  STL.128 [R1+0x3a0], R192 ;  /* 0x0003a0c001007387 */ /* 0x0001e80000100c00 */
[----:B-1----:R-:W2:Y:S04]  /*16d90*/  LDL.LU.128 R156, [R1+0xfb0] ;  /* 0x000fb000019c7983 */ /* 0x002ea80000300c00 */
[----:B0-----:R-:W2:Y:S01]  /*16da0*/  LDL.LU R192, [R1+0x1020] ;  /* 0x0010200001c07983 */ /* 0x001ea20000300800 */
[----:B------:R-:W-:-:S03]  /*16db0*/  WARPGROUP.DEPBAR.LE gsb0, 0x0 ;  /* 0x00008000000079c5 */ /* 0x000fc60000010000 */
        /* <DEDUP_REMOVED lines=9> */
[----:B0-----:R-:W2:Y:S04]  /*16e50*/  LDL.LU.128 R140, [R1+0xf80] ;  /* 0x000f8000018c7983 */ /* 0x001ea80000300c00 */
[----:B-1----:R-:W2:Y:S04]  /*16e60*/  LDL.LU.128 R136, [R1+0xf70] ;  /* 0x000f700001887983 */ /* 0x002ea80000300c00 */
[----:B------:R-:W2:Y:S04]  /*16e70*/  LDL.LU.128 R132, [R1+0xf60] ;  /* 0x000f600001847983 */ /* 0x000ea80000300c00 */
[----:B------:R-:W2:Y:S04]  /*16e80*/  LDL.LU.128 R128, [R1+0xf50] ;  /* 0x000f500001807983 */ /* 0x000ea80000300c00 */
[----:B------:R-:W2:Y:S04]  /*16e90*/  LDL.LU.128 R124, [R1+0xf40] ;  /* 0x000f4000017c7983 */ /* 0x000ea80000300c00 */
[----:B------:R-:W2:Y:S04]  /*16ea0*/  LDL.LU.128 R120, [R1+0xf30] ;  /* 0x000f300001787983 */ /* 0x000ea80000300c00 */
[----:B------:R-:W2:Y:S04]  /*16eb0*/  LDL.LU.128 R116, [R1+0xf20] ;  /* 0x000f200001747983 */ /* 0x000ea80000300c00 */
[----:B------:R-:W2:Y:S04]  /*16ec0*/  LDL.LU.128 R112, [R1+0xf10] ;  /* 0x000f100001707983 */ /* 0x000ea80000300c00 */
[----:B------:R-:W2:Y:S04]  /*16ed0*/  LDL.LU.128 R108, [R1+0xf00] ;  /* 0x000f0000016c7983 */ /* 0x000ea80000300c00 */
[----:B------:R0:W-:Y:S04]  /*16ee0*/  STL.128 [R1+0xf90], R144 ;  /* 0x000f909001007387 */ /* 0x0001e80000100c00 */
[----:B0-----:R-:W2:Y:S04]  /*16ef0*/  LDL.LU.128 R144, [R1+0xf90] ;  /* 0x000f900001907983 */ /* 0x001ea80000300c00 */
[----:B----4-:R0:W-:Y:S04]  /*16f00*/  STL.128 [R1+0x1010], R180 ;  /* 0x001010b401007387 */ /* 0x0101e80000100c00 */
[----:B---3--:R1:W-:Y:S04]  /*16f10*/  STL.128 [R1+0xfe0], R168 ;  /* 0x000fe0a801007387 */ /* 0x0083e80000100c00 */
[----:B--2---:R2:W-:Y:S04]  /*16f20*/  STL.128 [R1+0xfd0], R164 ;  /* 0x000fd0a401007387 */ /* 0x0045e80000100c00 */
[----:B------:R3:W-:Y:S04]  /*16f30*/  STL.128 [R1+0xfc0], R160 ;  /* 0x000fc0a001007387 */ /* 0x0007e80000100c00 */
[----:B0-----:R-:W4:Y:S04]  /*16f40*/  LDL.LU.128 R180, [R1+0x1010] ;  /* 0x0010100001b47983 */ /* 0x001f280000300c00 */
[----:B-1----:R-:W4:Y:S04]  /*16f50*/  LDL.LU.128 R168, [R1+0xfe0] ;  /* 0x000fe00001a87983 */ /* 0x002f280000300c00 */
[----:B--2---:R-:W2:Y:S04]  /*16f60*/  LDL.LU.128 R164, [R1+0xfd0] ;  /* 0x000fd00001a47983 */ /* 0x004ea80000300c00 */
[----:B---3--:R-:W3:Y:S04]  /*16f70*/  LDL.LU.128 R160, [R1+0xfc0] ;  /* 0x000fc00001a07983 */ /* 0x008ee80000300c00 */
[----:B------:R0:W-:Y:S04]  /*16f80*/  STL.128 [R1+0xfa0], R148 ;  /* 0x000fa09401007387 */ /* 0x0001e80000100c00 */
[----:B------:R1:W-:Y:S04]  /*16f90*/  STL.128 [R1+0x1000], R176 ;  /* 0x001000b001007387 */ /* 0x0003e80000100c00 */
[----:B------:R1:W-:Y:S04]  /*16fa0*/  STL.128 [R1+0xff0], R172 ;  /* 0x000ff0ac01007387 */ /* 0x0003e80000100c00 */
[----:B0-----:R-:W3:Y:S04]  /*16fb0*/  LDL.LU.128 R148, [R1+0xfa0] ;  /* 0x000fa00001947983 */ /* 0x001ee80000300c00 */
[----:B-1----:R-:W3:Y:S04]  /*16fc0*/  LDL.LU.128 R176, [R1+0x1000] ;  /* 0x0010000001b07983 */ /* 0x002ee80000300c00 */
[----:B------:R-:W3:Y:S01]  /*16fd0*/  LDL.LU.128 R172, [R1+0xff0] ;  /* 0x000ff00001ac7983 */ /* 0x000ee20000300c00 */
[----:B------:R-:W-:-:S02]  /*16fe0*/  F2FP.F16.F32.PACK_AB R152, R20, R21 ;  /* 0x000000151498723e */ /* 0x000fc400000000ff */
[----:B------:R-:W-:Y:S01]  /*16ff0*/  F2FP.F16.F32.PACK_AB R153, R15, R17 ;  /* 0x000000110f99723e */ /* 0x000fe200000000ff */
[----:B------:R0:W-:Y:S01]  /*17000*/  STL.128 [R1+0x380], R184 ;  /* 0x000380b801007387 */ /* 0x0001e20000100c00 */
[----:B------:R-:W-:Y:S02]  /*17010*/  F2FP.F16.F32.PACK_AB R154, R156, R157 ;  /* 0x0000009d9c9a723e */ /* 0x000fe400000000ff */
[----:B------:R-:W-:Y:S01]  /*17020*/  F2FP.F16.F32.PACK_AB R155, R11, R16 ;  /* 0x000000100b9b723e */ /* 0x000fe200000000ff */
[----:B------:R1:W-:Y:S04]  /*17030*/  STL.128 [R1+0x390], R188 ;  /* 0x000390bc01007387 */ /* 0x0003e80000100c00 */
[----:B------:R-:W-:Y:S04]  /*17040*/  STL.128 [R1+0x3b0], R196 ;  /* 0x0003b0c401007387 */ /* 0x000fe80000100c00 */
[----:B------:R-:W-:Y:S04]  /*17050*/  STL.128 [R1+0x3c0], R200 ;  /* 0x0003c0c801007387 */ /* 0x000fe80000100c00 */
[----:B------:R-:W-:Y:S01]  /*17060*/  STL.128 [R1+0x3d0], R204 ;  /* 0x0003d0cc01007387 */ /* 0x000fe20000100c00 */
[----:B0-----:R-:W-:-:S02]  /*17070*/  IMAD.MOV.U32 R187, RZ, RZ, R103 ;  /* 0x000000ffffbb7224 */ /* 0x001fc400078e0067 */
[----:B------:R-:W-:Y:S01]  /*17080*/  IMAD.MOV.U32 R186, RZ, RZ, R102 ;  /* 0x000000ffffba7224 */ /* 0x000fe200078e0066 */
[----:B------:R-:W-:Y:S01]  /*17090*/  STL.128 [R1+0x3e0], R208 ;  /* 0x0003e0d001007387 */ /* 0x000fe20000100c00 */
[----:B-1----:R-:W-:Y:S02]  /*170a0*/  IMAD.MOV.U32 R191, RZ, RZ, R107 ;  /* 0x000000ffffbf7224 */ /* 0x002fe400078e006b */
[----:B------:R-:W-:Y:S01]  /*170b0*/  IMAD.MOV.U32 R190, RZ, RZ, R106 ;  /* 0x000000ffffbe7224 */ /* 0x000fe200078e006a */
[----:B------:R-:W-:Y:S01]  /*170c0*/  STL.128 [R1+0x3f0], R212 ;  /* 0x0003f0d401007387 */ /* 0x000fe20000100c00 */
[----:B------:R-:W-:Y:S02]  /*170d0*/  IMAD.MOV.U32 R189, RZ, RZ, R105 ;  /* 0x000000ffffbd7224 */ /* 0x000fe400078e0069 */
[----:B------:R-:W-:Y:S01]  /*170e0*/  IMAD.MOV.U32 R188, RZ, RZ, R104 ;  /* 0x000000ffffbc7224 */ /* 0x000fe200078e0068 */
[----:B------:R-:W-:Y:S01]  /*170f0*/  STL.128 [R1+0x400], R216 ;  /* 0x000400d801007387 */ /* 0x000fe20000100c00 */
[----:B------:R-:W-:-:S02]  /*17100*/  IMAD.MOV.U32 R185, RZ, RZ, R101 ;  /* 0x000000ffffb97224 */ /* 0x000fc400078e0065 */
[----:B------:R-:W-:Y:S01]  /*17110*/  IMAD.MOV.U32 R184, RZ, RZ, R100 ;  /* 0x000000ffffb87224 */ /* 0x000fe200078e0064 */
[----:B------:R-:W-:Y:S04]  /*17120*/  STL.128 [R1+0x410], R220 ;  /* 0x000410dc01007387 */ /* 0x000fe80000100c00 */
[----:B------:R-:W-:Y:S01]  /*17130*/  STL.128 [R1+0x420], R224 ;  /* 0x000420e001007387 */ /* 0x000fe20000100c00 */
[----:B------:R-:W-:-:S03]  /*17140*/  IMAD.MOV.U32 R234, RZ, RZ, R19 ;  /* 0x000000ffffea7224 */ /* 0x000fc600078e0013 */
[----:B------:R0:W-:Y:S04]  /*17150*/  STL.128 [R1+0xe60], R188 ;  /* 0x000e60bc01007387 */ /* 0x0001e80000100c00 */
[----:B------:R1:W-:Y:S04]  /*17160*/  STL.128 [R1+0xe50], R184 ;  /* 0x000e50b801007387 */ /* 0x0003e80000100c00 */
[----:B------:R1:W-:Y:S04]  /*17170*/  STL.128 [R1+0xdd0], R152 ;  /* 0x000dd09801007387 */ /* 0x0003e80000100c00 */
[----:B------:R1:W-:Y:S04]  /*17180*/  STL.64 [R1+0x1028], R232 ;  /* 0x001028e801007387 */ /* 0x0003e80000100a00 */
[----:B0-----:R-:W3:Y:S04]  /*17190*/  LDL.LU.128 R188, [R1+0xe60] ;  /* 0x000e600001bc7983 */ /* 0x001ee80000300c00 */
[----:B-1----:R-:W3:Y:S01]  /*171a0*/  LDL.LU.128 R184, [R1+0xe50] ;  /* 0x000e500001b87983 */ /* 0x002ee20000300c00 */
[----:B------:R-:W-:-:S02]  /*171b0*/  IMAD.MOV.U32 R155, RZ, RZ, R79 ;  /* 0x000000ffff9b7224 */ /* 0x000fc400078e004f */
[----:B------:R-:W-:Y:S02]  /*171c0*/  IMAD.MOV.U32 R154, RZ, RZ, R78 ;  /* 0x000000ffff9a7224 */ /* 0x000fe400078e004e */
[----:B------:R-:W-:Y:S02]  /*171d0*/  IMAD.MOV.U32 R153, RZ, RZ, R77 ;  /* 0x000000ffff997224 */ /* 0x000fe400078e004d */
[----:B------:R-:W-:Y:S01]  /*171e0*/  IMAD.MOV.U32 R152, RZ, RZ, R76 ;  /* 0x000000ffff987224 */ /* 0x000fe200078e004c */
[----:B------:R-:W-:Y:S01]  /*171f0*/  STL.128 [R1+0x430], R228 ;  /* 0x000430e401007387 */ /* 0x000fe20000100c00 */
[----:B------:R-:W-:Y:S02]  /*17200*/  IMAD.MOV.U32 R232, RZ, RZ, R23 ;  /* 0x000000ffffe87224 */ /* 0x000fe400078e0017 */
[----:B------:R-:W-:Y:S01]  /*17210*/  IMAD.MOV.U32 R233, RZ, RZ, R22 ;  /* 0x000000ffffe97224 */ /* 0x000fe200078e0016 */
[----:B------:R-:W-:Y:S01]  /*17220*/  STL.128 [R1+0x320], R152 ;  /* 0x0003209801007387 */ /* 0x000fe20000100c00 */
        /* <DEDUP_REMOVED lines=34> */
[----:B------:R-:W-:Y:S01]  /*17450*/  IMAD.MOV.U32 R193, RZ, RZ, R109 ;  /* 0x000000ffffc17224 */ /* 0x000fe200078e006d */
        /* <DEDUP_REMOVED lines=8> */
[----:B------:R1:W-:Y:S01]  /*174e0*/  STL.128 [R1+0xe70], R192 ;  /* 0x000e70c001007387 */ /* 0x0003e20000100c00 */
[----:B------:R-:W-:-:S03]  /*174f0*/  IMAD.MOV.U32 R19, RZ, RZ, R147 ;  /* 0x000000ffff137224 */ /* 0x000fc600078e0093 */
[----:B0-----:R-:W3:Y:S01]  /*17500*/  LDL.LU.128 R224, [R1+0xef0] ;  /* 0x000ef00001e07983 */ /* 0x001ee20000300c00 */
[----:B------:R-:W-:-:S03]  /*17510*/  IMAD.MOV.U32 R22, RZ, RZ, R146 ;  /* 0x000000ffff167224 */ /* 0x000fc600078e0092 */
[----:B-1----:R-:W3:Y:S01]  /*17520*/  LDL.LU.128 R220, [R1+0xee0] ;  /* 0x000ee00001dc7983 */ /* 0x002ee20000300c00 */
[----:B------:R-:W-:-:S03]  /*17530*/  IMAD.MOV.U32 R23, RZ, RZ, R145 ;  /* 0x000000ffff177224 */ /* 0x000fc600078e0091 */
[----:B------:R-:W3:Y:S01]  /*17540*/  LDL.LU.128 R216, [R1+0xed0] ;  /* 0x000ed00001d87983 */ /* 0x000ee20000300c00 */
[----:B------:R-:W-:-:S03]  /*17550*/  IMAD.MOV.U32 R228, RZ, RZ, R144 ;  /* 0x000000ffffe47224 */ /* 0x000fc600078e0090 */
[----:B------:R-:W3:Y:S04]  /*17560*/  LDL.LU.128 R212, [R1+0xec0] ;  /* 0x000ec00001d47983 */ /* 0x000ee80000300c00 */
[----:B------:R-:W3:Y:S04]  /*17570*/  LDL.LU.128 R208, [R1+0xeb0] ;  /* 0x000eb00001d07983 */ /* 0x000ee80000300c00 */
[----:B------:R-:W3:Y:S04]  /*17580*/  LDL.LU.128 R204, [R1+0xea0] ;  /* 0x000ea00001cc7983 */ /* 0x000ee80000300c00 */
[----:B------:R-:W3:Y:S04]  /*17590*/  LDL.LU.128 R200, [R1+0xe90] ;  /* 0x000e900001c87983 */ /* 0x000ee80000300c00 */
[----:B------:R-:W3:Y:S04]  /*175a0*/  LDL.LU.128 R196, [R1+0xe80] ;  /* 0x000e800001c47983 */ /* 0x000ee80000300c00 */
[----:B------:R-:W3:Y:S01]  /*175b0*/  LDL.LU.128 R192, [R1+0xe70] ;  /* 0x000e700001c07983 */ /* 0x000ee20000300c00 */
        /* <DEDUP_REMOVED lines=8> */
[----:B------:R-:W3:Y:S01]  /*17640*/  LDL.LU.128 R152, [R1+0xdd0] ;  /* 0x000dd00001987983 */ /* 0x000ee20000300c00 */
[----:B------:R-:W-:-:S03]  /*17650*/  IMAD.MOV.U32 R235, RZ, RZ, R18 ;  /* 0x000000ffffeb7224 */ /* 0x000fc600078e0012 */
[----:B----4-:R0:W-:Y:S01]  /*17660*/  STL.128 [R1+0xe40], R180 ;  /* 0x000e40b401007387 */ /* 0x0101e20000100c00 */
[----:B------:R-:W-:Y:S02]  /*17670*/  IMAD.MOV.U32 R157, RZ, RZ, R81 ;  /* 0x000000ffff9d7224 */ /* 0x000fe400078e0051 */
[----:B------:R-:W-:Y:S01]  /*17680*/  IMAD.MOV.U32 R156, RZ, RZ, R80 ;  /* 0x000000ffff9c7224 */ /* 0x000fe200078e0050 */
[----:B------:R-:W-:Y:S04]  /*17690*/  STL.128 [R1+0x440], R232 ;  /* 0x000440e801007387 */ /* 0x000fe80000100c00 */
[----:B------:R1:W-:Y:S04]  /*176a0*/  STL.128 [R1+0xe10], R168 ;  /* 0x000e10a801007387 */ /* 0x0003e80000100c00 */
[----:B--2---:R2:W-:Y:S04]  /*176b0*/  STL.128 [R1+0xe00], R164 ;  /* 0x000e00a401007387 */ /* 0x0045e80000100c00 */
[----:B---3--:R3:W-:Y:S04]  /*176c0*/  STL.128 [R1+0xdf0], R160 ;  /* 0x000df0a001007387 */ /* 0x0087e80000100c00 */
[----:B------:R4:W-:Y:S04]  /*176d0*/  STL.64 [R1+0xde0], R158 ;  /* 0x000de09e01007387 */ /* 0x0009e80000100a00 */
[----:B0-----:R-:W4:Y:S01]  /*176e0*/  LDL.LU.128 R180, [R1+0xe40] ;  /* 0x000e400001b47983 */ /* 0x001f220000300c00 */
[----:B-1----:R-:W-:-:S02]  /*176f0*/  IMAD.MOV.U32 R171, RZ, RZ, R95 ;  /* 0x000000ffffab7224 */ /* 0x002fc400078e005f */
[----:B------:R-:W-:Y:S01]  /*17700*/  IMAD.MOV.U32 R170, RZ, RZ, R94 ;  /* 0x000000ffffaa7224 */ /* 0x000fe200078e005e */
[----:B------:R-:W4:Y:S01]  /*17710*/  LDL.LU.64 R232, [R1+0x1028] ;  /* 0x0010280001e87983 */ /* 0x000f220000300a00 */
[----:B------:R-:W-:Y:S02]  /*17720*/  IMAD.MOV.U32 R169, RZ, RZ, R93 ;  /* 0x000000ffffa97224 */ /* 0x000fe400078e005d */
[----:B------:R-:W-:Y:S02]  /*17730*/  IMAD.MOV.U32 R168, RZ, RZ, R92 ;  /* 0x000000ffffa87224 */ /* 0x000fe400078e005c */
[----:B--2---:R-:W-:Y:S02]  /*17740*/  IMAD.MOV.U32 R167, RZ, RZ, R91 ;  /* 0x000000ffffa77224 */ /* 0x004fe400078e005b */
[----:B------:R-:W-:Y:S02]  /*17750*/  IMAD.MOV.U32 R166, RZ, RZ, R90 ;  /* 0x000000ffffa67224 */ /* 0x000fe400078e005a */
[----:B------:R-:W-:-:S02]  /*17760*/  IMAD.MOV.U32 R165, RZ, RZ, R89 ;  /* 0x000000ffffa57224 */ /* 0x000fc400078e0059 */
[----:B------:R-:W-:Y:S02]  /*17770*/  IMAD.MOV.U32 R164, RZ, RZ, R88 ;  /* 0x000000ffffa47224 */ /* 0x000fe400078e0058 */
[----:B---3--:R-:W-:Y:S02]  /*17780*/  IMAD.MOV.U32 R163, RZ, RZ, R87 ;  /* 0x000000ffffa37224 */ /* 0x008fe400078e0057 */
[----:B------:R-:W-:Y:S02]  /*17790*/  IMAD.MOV.U32 R162, RZ, RZ, R86 ;  /* 0x000000ffffa27224 */ /* 0x000fe400078e0056 */
[----:B------:R-:W-:Y:S02]  /*177a0*/  IMAD.MOV.U32 R161, RZ, RZ, R85 ;  /* 0x000000ffffa17224 */ /* 0x000fe400078e0055 */
[----:B------:R-:W-:Y:S02]  /*177b0*/  IMAD.MOV.U32 R160, RZ, RZ, R84 ;  /* 0x000000ffffa07224 */ /* 0x000fe400078e0054 */
[----:B----4-:R-:W-:-:S02]  /*177c0*/  IMAD.MOV.U32 R159, RZ, RZ, R83 ;  /* 0x000000ffff9f7224 */ /* 0x010fc400078e0053 */
[----:B------:R-:W-:Y:S02]  /*177d0*/  IMAD.MOV.U32 R158, RZ, RZ, R82 ;  /* 0x000000ffff9e7224 */ /* 0x000fe400078e0052 */
        /* <DEDUP_REMOVED lines=14> */
[----:B0-----:R-:W4:Y:S01]  /*178c0*/  LDL.LU.64 R158, [R1+0xde0] ;  /* 0x000de000019e7983 */ /* 0x001f220000300a00 */
[----:B------:R-:W-:-:S02]  /*178d0*/  IMAD.MOV.U32 R83, RZ, RZ, R167 ;  /* 0x000000ffff537224 */ /* 0x000fc400078e00a7 */
[----:B------:R-:W-:Y:S01]  /*178e0*/  IMAD.MOV.U32 R82, RZ, RZ, R166 ;  /* 0x000000ffff527224 */ /* 0x000fe200078e00a6 */
[----:B-1----:R-:W4:Y:S01]  /*178f0*/  LDL.LU.128 R160, [R1+0xdf0] ;  /* 0x000df00001a07983 */ /* 0x002f220000300c00 */
[----:B------:R-:W-:Y:S02]  /*17900*/  IMAD.MOV.U32 R81, RZ, RZ, R165 ;  /* 0x000000ffff517224 */ /* 0x000fe400078e00a5 */
[----:B------:R-:W-:Y:S02]  /*17910*/  IMAD.MOV.U32 R80, RZ, RZ, R164 ;  /* 0x000000ffff507224 */ /* 0x000fe400078e00a4 */
[----:B------:R-:W-:Y:S01]  /*17920*/  IMAD.MOV.U32 R87, RZ, RZ, R171 ;  /* 0x000000ffff577224 */ /* 0x000fe200078e00ab */
[----:B--2---:R-:W2:Y:S01]  /*17930*/  LDL.LU.128 R164, [R1+0xe00] ;  /* 0x000e000001a47983 */ /* 0x004ea20000300c00 */
[----:B------:R-:W-:Y:S02]  /*17940*/  IMAD.MOV.U32 R86, RZ, RZ, R170 ;  /* 0x000000ffff567224 */ /* 0x000fe400078e00aa */
[----:B------:R-:W-:-:S02]  /*17950*/  IMAD.MOV.U32 R85, RZ, RZ, R169 ;  /* 0x000000ffff557224 */ /* 0x000fc400078e00a9 */
[----:B------:R-:W-:Y:S02]  /*17960*/  IMAD.MOV.U32 R84, RZ, RZ, R168 ;  /* 0x000000ffff547224 */ /* 0x000fe400078e00a8 */
[----:B---3--:R-:W3:Y:S04]  /*17970*/  LDL.LU.128 R168, [R1+0xe10] ;  /* 0x000e100001a87983 */ /* 0x008ee80000300c00 */
[----:B------:R0:W-:Y:S04]  /*17980*/  STL.128 [R1+0xe30], R176 ;  /* 0x000e30b001007387 */ /* 0x0001e80000100c00 */
[----:B------:R1:W-:Y:S04]  /*17990*/  STL.128 [R1+0xe20], R172 ;  /* 0x000e20ac01007387 */ /* 0x0003e80000100c00 */
[----:B0-----:R-:W4:Y:S04]  /*179a0*/  LDL.LU.128 R176, [R1+0xe30] ;  /* 0x000e300001b07983 */ /* 0x001f280000300c00 */
[----:B-1----:R-:W4:Y:S01]  /*179b0*/  LDL.LU.128 R172, [R1+0xe20] ;  /* 0x000e200001ac7983 */ /* 0x002f220000300c00 */
        /* <DEDUP_REMOVED lines=27> */
[----:B------:R-:W-:Y:S02]  /*17b70*/  VIADD R4, R12, 0x100 ;  /* 0x000001000c047836 */ /* 0x000fe40000000000 */
        /* <DEDUP_REMOVED lines=67> */
[----:B------:R-:W-:Y:S01]  /*17fb0*/  R2UR UR6, R4 ;  /* 0x00000000040672ca */ /* 0x000fe200000e0000 */
        /* <DEDUP_REMOVED lines=60> */
[----:B------:R-:W-:Y:S01]  /*18380*/  IMAD.MOV.U32 R48, RZ, RZ, R40 ;  /* 0x000000ffff307224 */ /* 0x000fe200078e0028 */
[----:B------:R-:W-:Y:S01]  /*18390*/  R2UR UR7, R5 ;  /* 0x00000000050772ca */ /* 0x000fe200000e0000 */
        /* <DEDUP_REMOVED lines=44> */
[----:B0-----:R-:W-:Y:S02]  /*18660*/  IMAD.MOV.U32 R104, RZ, RZ, R188 ;  /* 0x000000ffff687224 */ /* 0x001fe400078e00bc */
[----:B------:R-:W-:Y:S02]  /*18670*/  IMAD.MOV.U32 R105, RZ, RZ, R189 ;  /* 0x000000ffff697224 */ /* 0x000fe400078e00bd */
[----:B------:R-:W-:Y:S02]  /*18680*/  IMAD.MOV.U32 R106, RZ, RZ, R190 ;  /* 0x000000ffff6a7224 */ /* 0x000fe400078e00be */
[----:B------:R-:W-:Y:S02]  /*18690*/  IMAD.MOV.U32 R107, RZ, RZ, R191 ;  /* 0x000000ffff6b7224 */ /* 0x000fe400078e00bf */
[----:B-1----:R-:W-:Y:S02]  /*186a0*/  IMAD.MOV.U32 R108, RZ, RZ, R229 ;  /* 0x000000ffff6c7224 */ /* 0x002fe400078e00e5 */
[----:B------:R-:W-:-:S02]  /*186b0*/  IMAD.MOV.U32 R109, RZ, RZ, R193 ;  /* 0x000000ffff6d7224 */ /* 0x000fc400078e00c1 */
[----:B------:R-:W-:Y:S02]  /*186c0*/  IMAD.MOV.U32 R110, RZ, RZ, R194 ;  /* 0x000000ffff6e7224 */ /* 0x000fe400078e00c2 */
[----:B------:R-:W-:Y:S02]  /*186d0*/  IMAD.MOV.U32 R111, RZ, RZ, R195 ;  /* 0x000000ffff6f7224 */ /* 0x000fe400078e00c3 */
[----:B--2---:R-:W-:Y:S02]  /*186e0*/  IMAD.MOV.U32 R112, RZ, RZ, R196 ;  /* 0x000000ffff707224 */ /* 0x004fe400078e00c4 */
[----:B------:R-:W-:Y:S02]  /*186f0*/  IMAD.MOV.U32 R113, RZ, RZ, R197 ;  /* 0x000000ffff717224 */ /* 0x000fe400078e00c5 */
[----:B------:R-:W-:Y:S02]  /*18700*/  IMAD.MOV.U32 R114, RZ, RZ, R198 ;  /* 0x000000ffff727224 */ /* 0x000fe400078e00c6 */
[----:B------:R-:W-:-:S02]  /*18710*/  IMAD.MOV.U32 R115, RZ, RZ, R199 ;  /* 0x000000ffff737224 */ /* 0x000fc400078e00c7 */
[----:B---3--:R-:W-:Y:S02]  /*18720*/  IMAD.MOV.U32 R116, RZ, RZ, R200 ;  /* 0x000000ffff747224 */ /* 0x008fe400078e00c8 */
[----:B------:R-:W-:Y:S02]  /*18730*/  IMAD.MOV.U32 R117, RZ, RZ, R201 ;  /* 0x000000ffff757224 */ /* 0x000fe400078e00c9 */
[----:B------:R-:W-:Y:S02]  /*18740*/  IMAD.MOV.U32 R118, RZ, RZ, R202 ;  /* 0x000000ffff767224 */ /* 0x000fe400078e00ca */
[----:B------:R-:W-:Y:S02]  /*18750*/  IMAD.MOV.U32 R119, RZ, RZ, R203 ;  /* 0x000000ffff777224 */ /* 0x000fe400078e00cb */
[----:B----4-:R-:W-:Y:S02]  /*18760*/  IMAD.MOV.U32 R120, RZ, RZ, R204 ;  /* 0x000000ffff787224 */ /* 0x010fe400078e00cc */
        /* <DEDUP_REMOVED lines=30> */
[----:B------:R-:W-:-:S06]  /*18950*/  IMAD.MOV.U32 R151, RZ, RZ, R6 ;  /* 0x000000ffff977224 */ /* 0x000fcc00078e0006 */
[----:B------:R-:W-:-:S06]  /*18960*/  WARPGROUP.ARRIVE ;  /* 0x00000000000079c5 */ /* 0x000fcc0000000000 */
[----:B------:R-:W-:Y:S01]  /*18970*/  HGMMA.64x256x16.F32 R24, R152, gdesc[UR4].tnspB, R24, gsb0 ;  /* 0x43e0000498187df0 */ /* 0x000fe20008000818 */
[----:B------:R0:W-:Y:S04]  /*18980*/  STL.128 [R1+0xdb0], R180 ;  /* 0x000db0b401007387 */ /* 0x0001e80000100c00 */
[----:B------:R1:W-:Y:S04]  /*18990*/  STL.64 [R1+0xdc8], R232 ;  /* 0x000dc8e801007387 */ /* 0x0003e80000100a00 */
[----:B------:R2:W-:Y:S01]  /*189a0*/  STL.128 [R1+0xd80], R168 ;  /* 0x000d80a801007387 */ /* 0x0005e20000100c00 */
[----:B0-----:R-:W-:-:S02]  /*189b0*/  IMAD.MOV.U32 R180, RZ, RZ, R235 ;  /* 0x000000ffffb47224 */ /* 0x001fc400078e00eb */
[----:B------:R-:W-:Y:S02]  /*189c0*/  IMAD.MOV.U32 R181, RZ, RZ, R234 ;  /* 0x000000ffffb57224 */ /* 0x000fe400078e00ea */
[----:B-1----:R-:W-:Y:S02]  /*189d0*/  IMAD.MOV.U32 R232, RZ, RZ, R18 ;  /* 0x000000ffffe87224 */ /* 0x002fe400078e0012 */
[----:B------:R-:W-:Y:S02]  /*189e0*/  IMAD.MOV.U32 R233, RZ, RZ, R14 ;  /* 0x000000ffffe97224 */ /* 0x000fe400078e000e */
[----:B------:R-:W-:Y:S01]  /*189f0*/  IMAD.MOV.U32 R234, RZ, RZ, R7 ;  /* 0x000000ffffea7224 */ /* 0x000fe200078e0007 */
[----:B------:R0:W-:Y:S01]  /*18a00*/  STL.128 [R1+0xd70], R164 ;  /* 0x000d70a401007387 */ /* 0x0001e20000100c00 */
[----:B------:R-:W-:Y:S02]  /*18a10*/  IMAD.MOV.U32 R235, RZ, RZ, R6 ;  /* 0x000000ffffeb7224 */ /* 0x000fe400078e0006 */
[----:B------:R-:W-:Y:S01]  /*18a20*/  IMAD.MOV.U32 R182, RZ, RZ, R231 ;  /* 0x000000ffffb67224 */ /* 0x000fe200078e00e7 */
[----:B------:R1:W-:Y:S01]  /*18a30*/  STL.128 [R1+0xd60], R160 ;  /* 0x000d60a001007387 */ /* 0x0003e20000100c00 */
[----:B------:R-:W-:-:S03]  /*18a40*/  IMAD.MOV.U32 R183, RZ, RZ, R230 ;  /* 0x000000ffffb77224 */ /* 0x000fc600078e00e6 */
[----:B------:R-:W-:Y:S04]  /*18a50*/  STL.64 [R1+0xd50], R158 ;  /* 0x000d509e01007387 */ /* 0x000fe80000100a00 */
[----:B------:R3:W-:Y:S04]  /*18a60*/  STL.128 [R1+0x440], R232 ;  /* 0x000440e801007387 */ /* 0x0007e80000100c00 */
[----:B--2---:R-:W2:Y:S04]  /*18a70*/  LDL.LU.128 R168, [R1+0xd80] ;  /* 0x000d800001a87983 */ /* 0x004ea80000300c00 */
[----:B0-----:R-:W4:Y:S04]  /*18a80*/  LDL.LU.128 R164, [R1+0xd70] ;  /* 0x000d700001a47983 */ /* 0x001f280000300c00 */
[----:B-1----:R-:W2:Y:S04]  /*18a90*/  LDL.LU.128 R160, [R1+0xd60] ;  /* 0x000d600001a07983 */ /* 0x002ea80000300c00 */
[----:B---3--:R-:W3:Y:S04]  /*18aa0*/  LDL.LU.64 R232, [R1+0xdc8] ;  /* 0x000dc80001e87983 */ /* 0x008ee80000300a00 */
[----:B------:R-:W2:Y:S04]  /*18ab0*/  LDL.LU.64 R158, [R1+0xd50] ;  /* 0x000d5000019e7983 */ /* 0x000ea80000300a00 */
[----:B------:R0:W-:Y:S04]  /*18ac0*/  STL [R1+0xdc0], R192 ;  /* 0x000dc0c001007387 */ /* 0x0001e80000100800 */
[----:B------:R1:W-:Y:S04]  /*18ad0*/  STL.128 [R1+0xda0], R176 ;  /* 0x000da0b001007387 */ /* 0x0003e80000100c00 */
[----:B------:R1:W-:Y:S01]  /*18ae0*/  STL.128 [R1+0xd90], R172 ;  /* 0x000d90ac01007387 */ /* 0x0003e20000100c00 */
[----:B0-----:R-:W-:-:S03]  /*18af0*/  IMAD.MOV.U32 R192, RZ, RZ, R229 ;  /* 0x000000ffffc07224 */ /* 0x001fc600078e00e5 */
[----:B------:R0:W-:Y:S04]  /*18b00*/  STL.128 [R1+0x370], R180 ;  /* 0x000370b401007387 */ /* 0x0001e80000100c00 */
[----:B-1----:R-:W2:Y:S04]  /*18b10*/  LDL.LU.128 R176, [R1+0xda0] ;  /* 0x000da00001b07983 */ /* 0x002ea80000300c00 */
[----:B------:R-:W2:Y:S04]  /*18b20*/  LDL.LU.128 R172, [R1+0xd90] ;  /* 0x000d900001ac7983 */ /* 0x000ea80000300c00 */
[----:B0-----:R-:W2:Y:S04]  /*18b30*/  LDL.LU.128 R180, [R1+0xdb0] ;  /* 0x000db00001b47983 */ /* 0x001ea80000300c00 */
[----:B------:R0:W-:Y:S04]  /*18b40*/  STL.128 [R1+0x3a0], R192 ;  /* 0x0003a0c001007387 */ /* 0x0001e80000100c00 */
[----:B0-----:R-:W2:Y:S01]  /*18b50*/  LDL.LU R192, [R1+0xdc0] ;  /* 0x000dc00001c07983 */ /* 0x001ea20000300800 */
[----:B------:R-:W-:-:S03]  /*18b60*/  WARPGROUP.DEPBAR.LE gsb0, 0x0 ;  /* 0x00008000000079c5 */ /* 0x000fc60000010000 */
[----:B------:R0:W-:Y:S04]  /*18b70*/  STL.128 [R1+0xd40], R148 ;  /* 0x000d409401007387 */ /* 0x0001e80000100c00 */
[----:B------:R1:W-:Y:S04]  /*18b80*/  STL.128 [R1+0xd30], R144 ;  /* 0x000d309001007387 */ /* 0x0003e80000100c00 */
[----:B------:R1:W-:Y:S04]  /*18b90*/  STL.128 [R1+0xd20], R140 ;  /* 0x000d208c01007387 */ /* 0x0003e80000100c00 */
[----:B0-----:R-:W2:Y:S04]  /*18ba0*/  LDL.LU.128 R148, [R1+0xd40] ;  /* 0x000d400001947983 */ /* 0x001ea80000300c00 */
        /* <DEDUP_REMOVED lines=8> */
[----:B-1----:R-:W2:Y:S04]  /*18c30*/  LDL.LU.128 R144, [R1+0xd30] ;  /* 0x000d300001907983 */ /* 0x002ea80000300c00 */
        /* <DEDUP_REMOVED lines=8> */
[----:B------:R-:W2:Y:S01]  /*18cc0*/  LDL.LU.128 R112, [R1+0xcb0] ;  /* 0x000cb00001707983 */ /* 0x000ea20000300c00 */
[----:B------:R-:W-:-:S02]  /*18cd0*/  IMAD.MOV.U32 R5, RZ, RZ, R13 ;  /* 0x000000ffff057224 */ /* 0x000fc400078e000d */
[----:B------:R-:W-:Y:S02]  /*18ce0*/  IMAD.MOV.U32 R7, RZ, RZ, R3 ;  /* 0x000000ffff077224 */ /* 0x000fe400078e0003 */
[----:B------:R-:W-:Y:S01]  /*18cf0*/  IMAD.MOV.U32 R6, RZ, RZ, R2 ;  /* 0x000000ffff067224 */ /* 0x000fe200078e0002 */
[----:B------:R-:W-:Y:S01]  /*18d00*/  R2UR UR7, R5 ;  /* 0x00000000050772ca */ /* 0x000fe200000e0000 */
[----:B------:R-:W-:Y:S02]  /*18d10*/  IMAD.MOV.U32 R5, RZ, RZ, R0 ;  /* 0x000000ffff057224 */ /* 0x000fe400078e0000 */
[----:B------:R-:W-:Y:S01]  /*18d20*/  VIADD R4, R12, 0x180 ;  /* 0x000001800c047836 */ /* 0x000fe20000000000 */
[----:B----4-:R-:W-:Y:S01]  /*18d30*/  F2FP.F16.F32.PACK_AB R152, R166, R167 ;  /* 0x000000a7a698723e */ /* 0x010fe200000000ff */
[----:B---3--:R-:W-:Y:S01]  /*18d40*/  STL.64 [R1+0xc98], R232 ;  /* 0x000c98e801007387 */ /* 0x008fe20000100a00 */
[----:B--2---:R-:W-:Y:S02]  /*18d50*/  F2FP.F16.F32.PACK_AB R153, R159, R161 ;  /* 0x000000a19f99723e */ /* 0x004fe400000000ff */
[----:B------:R-:W-:-:S02]  /*18d60*/  F2FP.F16.F32.PACK_AB R154, R168, R169 ;  /* 0x000000a9a89a723e */ /* 0x000fc400000000ff */
[----:B------:R-:W-:Y:S01]  /*18d70*/  F2FP.F16.F32.PACK_AB R155, R158, R160 ;  /* 0x000000a09e9b723e */ /* 0x000fe200000000ff */
[----:B------:R-:W-:Y:S01]  /*18d80*/  IMAD.MOV.U32 R229, RZ, RZ, R23 ;  /* 0x000000ffffe57224 */ /* 0x000fe200078e0017 */
[----:B------:R0:W-:Y:S01]  /*18d90*/  STL.128 [R1+0x380], R184 ;  /* 0x000380b801007387 */ /* 0x0001e20000100c00 */
[----:B------:R-:W-:Y:S01]  /*18da0*/  IMAD.MOV.U32 R230, RZ, RZ, R22 ;  /* 0x000000ffffe67224 */ /* 0x000fe200078e0016 */
[----:B------:R-:W-:Y:S01]  /*18db0*/  R2UR UR6, R4 ;  /* 0x00000000040672ca */ /* 0x000fe200000e0000 */
[----:B------:R-:W-:Y:S01]  /*18dc0*/  IMAD.MOV.U32 R231, RZ, RZ, R19 ;  /* 0x000000ffffe77224 */ /* 0x000fe200078e0013 */
[----:B------:R1:W-:Y:S01]  /*18dd0*/  STL.128 [R1+0x390], R188 ;  /* 0x000390bc01007387 */ /* 0x0003e20000100c00 */
[----:B------:R-:W-:-:S03]  /*18de0*/  IMAD.MOV.U32 R169, RZ, RZ, R85 ;  /* 0x000000ffffa97224 */ /* 0x000fc600078e0055 */
[----:B------:R-:W-:Y:S01]  /*18df0*/  STL.128 [R1+0xc70], R176 ;  /* 0x000c70b001007387 */ /* 0x000fe20000100c00 */
[----:B------:R-:W-:-:S03]  /*18e00*/  IMAD.MOV.U32 R168, RZ, RZ, R84 ;  /* 0x000000ffffa87224 */ /* 0x000fc600078e0054 */
[----:B------:R2:W-:Y:S01]  /*18e10*/  STL.128 [R1+0xc80], R180 ;  /* 0x000c80b401007387 */ /* 0x0005e20000100c00 */
[----:B------:R-:W-:-:S03]  /*18e20*/  IMAD.MOV.U32 R167, RZ, RZ, R83 ;  /* 0x000000ffffa77224 */ /* 0x000fc600078e0053 */
[----:B------:R3:W-:Y:S01]  /*18e30*/  STL.128 [R1+0xc60], R172 ;  /* 0x000c60ac01007387 */ /* 0x0007e20000100c00 */
[----:B0-----:R-:W-:Y:S02]  /*18e40*/  IMAD.MOV.U32 R187, RZ, RZ, R103 ;  /* 0x000000ffffbb7224 */ /* 0x001fe400078e0067 */
        /* <DEDUP_REMOVED lines=10> */
[----:B------:R-:W-:Y:S01]  /*18ef0*/  STL.128 [R1+0x3e0], R208 ;  /* 0x0003e0d001007387 */ /* 0x000fe20000100c00 */
[----:B--2---:R-:W-:Y:S02]  /*18f00*/  IMAD.MOV.U32 R183, RZ, RZ, R99 ;  /* 0x000000ffffb77224 */ /* 0x004fe400078e0063 */
        /* <DEDUP_REMOVED lines=8> */
[----:B------:R-:W-:Y:S02]  /*18f90*/  IMAD.MOV.U32 R177, RZ, RZ, R93 ;  /* 0x000000ffffb17224 */ /* 0x000fe400078e005d */
[----:B------:R-:W-:Y:S01]  /*18fa0*/  IMAD.MOV.U32 R176, RZ, RZ, R92 ;  /* 0x000000ffffb07224 */ /* 0x000fe200078e005c */
[----:B------:R-:W-:Y:S01]  /*18fb0*/  STL.128 [R1+0x420], R224 ;  /* 0x000420e001007387 */ /* 0x000fe20000100c00 */
[----:B---3--:R-:W-:Y:S02]  /*18fc0*/  IMAD.MOV.U32 R175, RZ, RZ, R91 ;  /* 0x000000ffffaf7224 */ /* 0x008fe400078e005b */
[----:B------:R-:W-:Y:S01]  /*18fd0*/  IMAD.MOV.U32 R174, RZ, RZ, R90 ;  /* 0x000000ffffae7224 */ /* 0x000fe200078e005a */
[----:B------:R0:W-:Y:S01]  /*18fe0*/  STL.64 [R1+0xc50], R170 ;  /* 0x000c50aa01007387 */ /* 0x0001e20000100a00 */
[----:B------:R-:W-:-:S02]  /*18ff0*/  IMAD.MOV.U32 R173, RZ, RZ, R89 ;  /* 0x000000ffffad7224 */ /* 0x000fc400078e0059 */
[----:B------:R-:W-:Y:S01]  /*19000*/  IMAD.MOV.U32 R172, RZ, RZ, R88 ;  /* 0x000000ffffac7224 */ /* 0x000fe200078e0058 */
[----:B------:R1:W-:Y:S01]  /*19010*/  STL.64 [R1+0xc48], R164 ;  /* 0x000c48a401007387 */ /* 0x0003e20000100a00 */
[----:B------:R-:W-:Y:S02]  /*19020*/  IMAD.MOV.U32 R166, RZ, RZ, R82 ;  /* 0x000000ffffa67224 */ /* 0x000fe400078e0052 */
[----:B------:R-:W-:Y:S01]  /*19030*/  IMAD.MOV.U32 R161, RZ, RZ, R77 ;  /* 0x000000ffffa17224 */ /* 0x000fe200078e004d */
[----:B------:R2:W-:Y:S01]  /*19040*/  STL.64 [R1+0xc40], R162 ;  /* 0x000c40a201007387 */ /* 0x0005e20000100a00 */
[----:B------:R-:W-:Y:S02]  /*19050*/  IMAD.MOV.U32 R160, RZ, RZ, R76 ;  /* 0x000000ffffa07224 */ /* 0x000fe400078e004c */
[----:B------:R-:W-:Y:S01]  /*19060*/  IMAD.MOV.U32 R159, RZ, RZ, R75 ;  /* 0x000000ffff9f7224 */ /* 0x000fe200078e004b */
[----:B------:R3:W-:Y:S01]  /*19070*/  STL.128 [R1+0xc30], R152 ;  /* 0x000c309801007387 */ /* 0x0007e20000100c00 */
[----:B0-----:R-:W-:-:S02]  /*19080*/  IMAD.MOV.U32 R171, RZ, RZ, R87 ;  /* 0x000000ffffab7224 */ /* 0x001fc400078e0057 */
[----:B------:R-:W-:Y:S02]  /*19090*/  IMAD.MOV.U32 R170, RZ, RZ, R86 ;  /* 0x000000ffffaa7224 */ /* 0x000fe400078e0056 */
[----:B-1----:R-:W-:Y:S02]  /*190a0*/  IMAD.MOV.U32 R165, RZ, RZ, R81 ;  /* 0x000000ffffa57224 */ /* 0x002fe400078e0051 */
[----:B------:R-:W-:Y:S02]  /*190b0*/  IMAD.MOV.U32 R164, RZ, RZ, R80 ;  /* 0x000000ffffa47224 */ /* 0x000fe400078e0050 */
[----:B--2---:R-:W-:Y:S02]  /*190c0*/  IMAD.MOV.U32 R163, RZ, RZ, R79 ;  /* 0x000000ffffa37224 */ /* 0x004fe400078e004f */
[----:B------:R-:W-:Y:S02]  /*190d0*/  IMAD.MOV.U32 R162, RZ, RZ, R78 ;  /* 0x000000ffffa27224 */ /* 0x000fe400078e004e */
[----:B------:R-:W-:-:S02]  /*190e0*/  IMAD.MOV.U32 R158, RZ, RZ, R74 ;  /* 0x000000ffff9e7224 */ /* 0x000fc400078e004a */
[----:B------:R-:W-:Y:S02]  /*190f0*/  IMAD.MOV.U32 R157, RZ, RZ, R73 ;  /* 0x000000ffff9d7224 */ /* 0x000fe400078e0049 */
[----:B------:R-:W-:Y:S02]  /*19100*/  IMAD.MOV.U32 R156, RZ, RZ, R72 ;  /* 0x000000ffff9c7224 */ /* 0x000fe400078e0048 */
[----:B---3--:R-:W-:Y:S02]  /*19110*/  IMAD.MOV.U32 R155, RZ, RZ, R71 ;  /* 0x000000ffff9b7224 */ /* 0x008fe400078e0047 */
[----:B------:R-:W-:Y:S02]  /*19120*/  IMAD.MOV.U32 R154, RZ, RZ, R70 ;  /* 0x000000ffff9a7224 */ /* 0x000fe400078e0046 */
[----:B------:R-:W-:Y:S02]  /*19130*/  IMAD.MOV.U32 R153, RZ, RZ, R69 ;  /* 0x000000ffff997224 */ /* 0x000fe400078e0045 */
[----:B------:R-:W-:Y:S01]  /*19140*/  IMAD.MOV.U32 R152, RZ, RZ, R68 ;  /* 0x000000ffff987224 */ /* 0x000fe200078e0044 */
        /* <DEDUP_REMOVED lines=20> */
[----:B------:R-:W-:Y:S01]  /*19290*/  STL.128 [R1+0x300], R152 ;  /* 0x0003009801007387 */ /* 0x000fe20000100c00 */
[----:B------:R-:W-:-:S02]  /*192a0*/  IMAD.MOV.U32 R0, RZ, RZ, R151 ;  /* 0x000000ffff007224 */ /* 0x000fc400078e0097 */
[----:B------:R-:W-:Y:S02]  /*192b0*/  IMAD.MOV.U32 R2, RZ, RZ, R150 ;  /* 0x000000ffff027224 */ /* 0x000fe400078e0096 */
[----:B------:R-:W-:Y:S01]  /*192c0*/  IMAD.MOV.U32 R3, RZ, RZ, R149 ;  /* 0x000000ffff037224 */ /* 0x000fe200078e0095 */
[----:B------:R0:W-:Y:S01]  /*192d0*/  STL [R1+0x65c], R0 ;  /* 0x00065c0001007387 */ /* 0x0001e20000100800 */
[----:B------:R-:W-:Y:S02]  /*192e0*/  IMAD.MOV.U32 R234, RZ, RZ, R2 ;  /* 0x000000ffffea7224 */ /* 0x000fe400078e0002 */
[----:B------:R-:W-:Y:S01]  /*192f0*/  IMAD.MOV.U32 R233, RZ, RZ, R3 ;  /* 0x000000ffffe97224 */ /* 0x000fe200078e0003 */
[----:B------:R1:W-:Y:S01]  /*19300*/  STL [R1+0x658], R2 ;  /* 0x0006580201007387 */ /* 0x0003e20000100800 */
[----:B------:R-:W-:-:S03]  /*19310*/  IMAD.MOV.U32 R235, RZ, RZ, R0 ;  /* 0x000000ffffeb7224 */ /* 0x000fc600078e0000 */
[----:B------:R2:W-:Y:S01]  /*19320*/  STL [R1+0x654], R3 ;  /* 0x0006540301007387 */ /* 0x0005e20000100800 */
[----:B0-----:R-:W-:Y:S02]  /*19330*/  IMAD.MOV.U32 R0, RZ, RZ, R27 ;  /* 0x000000ffff007224 */ /* 0x001fe400078e001b */
[----:B------:R-:W-:Y:S02]  /*19340*/  IMAD.MOV.U32 R14, RZ, RZ, R148 ;  /* 0x000000ffff0e7224 */ /* 0x000fe400078e0094 */
[----:B-1----:R-:W-:Y:S02]  /*19350*/  IMAD.MOV.U32 R2, RZ, RZ, R26 ;  /* 0x000000ffff027224 */ /* 0x002fe400078e001a */
[----:B--2---:R-:W-:Y:S02]  /*19360*/  IMAD.MOV.U32 R3, RZ, RZ, R25 ;  /* 0x000000ffff037224 */ /* 0x004fe400078e0019 */
[----:B------:R-:W-:Y:S02]  /*19370*/  IMAD.MOV.U32 R151, RZ, RZ, R67 ;  /* 0x000000ffff977224 */ /* 0x000fe400078e0043 */
[----:B------:R-:W-:-:S02]  /*19380*/  IMAD.MOV.U32 R150, RZ, RZ, R66 ;  /* 0x000000ffff967224 */ /* 0x000fc400078e0042 */
[----:B------:R-:W-:Y:S02]  /*19390*/  IMAD.MOV.U32 R149, RZ, RZ, R65 ;  /* 0x000000ffff957224 */ /* 0x000fe400078e0041 */
[----:B------:R-:W-:Y:S02]  /*193a0*/  IMAD.MOV.U32 R148, RZ, RZ, R64 ;  /* 0x000000ffff947224 */ /* 0x000fe400078e0040 */
[----:B------:R-:W-:Y:S02]  /*193b0*/  IMAD.MOV.U32 R25, RZ, RZ, R3 ;  /* 0x000000ffff197224 */ /* 0x000fe400078e0003 */
[----:B------:R-:W-:Y:S02]  /*193c0*/  IMAD.MOV.U32 R15, RZ, RZ, R147 ;  /* 0x000000ffff0f7224 */ /* 0x000fe400078e0093 */
[----:B------:R-:W-:Y:S02]  /*193d0*/  IMAD.MOV.U32 R18, RZ, RZ, R146 ;  /* 0x000000ffff127224 */ /* 0x000fe400078e0092 */
[----:B------:R-:W-:Y:S01]  /*193e0*/  IMAD.MOV.U32 R19, RZ, RZ, R145 ;  /* 0x000000ffff137224 */ /* 0x000fe200078e0091 */
[----:B------:R0:W-:Y:S01]  /*193f0*/  STL [R1+0x630], R140 ;  /* 0x0006308c01007387 */ /* 0x0001e20000100800 */
[----:B------:R-:W-:-:S02]  /*19400*/  IMAD.MOV.U32 R20, RZ, RZ, R144 ;  /* 0x000000ffff147224 */ /* 0x000fc400078e0090 */
[----:B------:R-:W-:Y:S02]  /*19410*/  IMAD.MOV.U32 R21, RZ, RZ, R143 ;  /* 0x000000ffff157224 */ /* 0x000fe400078e008f */
[----:B------:R-:W-:Y:S02]  /*19420*/  IMAD.MOV.U32 R22, RZ, RZ, R142 ;  /* 0x000000ffff167224 */ /* 0x000fe400078e008e */
[----:B------:R-:W-:Y:S01]  /*19430*/  IMAD.MOV.U32 R23, RZ, RZ, R141 ;  /* 0x000000ffff177224 */ /* 0x000fe200078e008d */
[----:B------:R1:W-:Y:S01]  /*19440*/  STL [R1+0x62c], R139 ;  /* 0x00062c8b01007387 */ /* 0x0003e20000100800 */
[----:B------:R-:W-:Y:S02]  /*19450*/  IMAD.MOV.U32 R4, RZ, RZ, R108 ;  /* 0x000000ffff047224 */ /* 0x000fe400078e006c */
[----:B------:R-:W-:Y:S01]  /*19460*/  IMAD.MOV.U32 R216, RZ, RZ, R132 ;  /* 0x000000ffffd87224 */ /* 0x000fe200078e0084 */
[----:B------:R2:W-:Y:S01]  /*19470*/  STL [R1+0x628], R138 ;  /* 0x0006288a01007387 */ /* 0x0005e20000100800 */
[----:B------:R-:W-:-:S02]  /*19480*/  IMAD.MOV.U32 R217, RZ, RZ, R133 ;  /* 0x000000ffffd97224 */ /* 0x000fc400078e0085 */
[----:B------:R-:W-:Y:S01]  /*19490*/  IMAD.MOV.U32 R212, RZ, RZ, R128 ;  /* 0x000000ffffd47224 */ /* 0x000fe200078e0080 */
[----:B------:R3:W-:Y:S01]  /*194a0*/  STL [R1+0x624], R137 ;  /* 0x0006248901007387 */ /* 0x0007e20000100800 */
        /* <DEDUP_REMOVED lines=49> */
[----:B0-----:R-:W-:Y:S01]  /*197c0*/  IMAD.MOV.U32 R140, RZ, RZ, R56 ;  /* 0x000000ffff8c7224 */ /* 0x001fe200078e0038 */
[----:B------:R0:W-:Y:S01]  /*197d0*/  STL [R1+0x5e0], R120 ;  /* 0x0005e07801007387 */ /* 0x0001e20000100800 */
[----:B-1----:R-:W-:-:S02]  /*197e0*/  IMAD.MOV.U32 R139, RZ, RZ, R55 ;  /* 0x000000ffff8b7224 */ /* 0x002fc400078e0037 */
[----:B--2---:R-:W-:Y:S01]  /*197f0*/  IMAD.MOV.U32 R138, RZ, RZ, R54 ;  /* 0x000000ffff8a7224 */ /* 0x004fe200078e0036 */
[----:B------:R1:W-:Y:S01]  /*19800*/  STL [R1+0x5dc], R119 ;  /* 0x0005dc7701007387 */ /* 0x0003e20000100800 */
[----:B---3--:R-:W-:Y:S02]  /*19810*/  IMAD.MOV.U32 R137, RZ, RZ, R53 ;  /* 0x000000ffff897224 */ /* 0x008fe400078e0035 */
[----:B----4-:R-:W-:Y:S01]  /*19820*/  IMAD.MOV.U32 R136, RZ, RZ, R52 ;  /* 0x000000ffff887224 */ /* 0x010fe200078e0034 */
        /* <DEDUP_REMOVED lines=20> */
[----:B------:R-:W-:Y:S02]  /*19970*/  IMAD.MOV.U32 R122, RZ, RZ, R38 ;  /* 0x000000ffff7a7224 */ /* 0x000fe400078e0026 */
[----:B------:R-:W-:-:S02]  /*19980*/  IMAD.MOV.U32 R121, RZ, RZ, R37 ;  /* 0x000000ffff797224 */ /* 0x000fc400078e0025 */
[----:B0-----:R-:W-:Y:S02]  /*19990*/  IMAD.MOV.U32 R120, RZ, RZ, R36 ;  /* 0x000000ffff787224 */ /* 0x001fe400078e0024 */
[----:B-1----:R-:W-:Y:S02]  /*199a0*/  IMAD.MOV.U32 R119, RZ, RZ, R35 ;  /* 0x000000ffff777224 */ /* 0x002fe400078e0023 */
[----:B--2---:R-:W-:Y:S02]  /*199b0*/  IMAD.MOV.U32 R118, RZ, RZ, R34 ;  /* 0x000000ffff767224 */ /* 0x004fe400078e0022 */
[----:B---3--:R-:W-:Y:S02]  /*199c0*/  IMAD.MOV.U32 R117, RZ, RZ, R33 ;  /* 0x000000ffff757224 */ /* 0x008fe400078e0021 */
[----:B----4-:R-:W-:Y:S02]  /*199d0*/  IMAD.MOV.U32 R116, RZ, RZ, R32 ;  /* 0x000000ffff747224 */ /* 0x010fe400078e0020 */
[----:B------:R-:W-:-:S02]  /*199e0*/  IMAD.MOV.U32 R115, RZ, RZ, R31 ;  /* 0x000000ffff737224 */ /* 0x000fc400078e001f */
[----:B------:R-:W-:Y:S02]  /*199f0*/  IMAD.MOV.U32 R114, RZ, RZ, R30 ;  /* 0x000000ffff727224 */ /* 0x000fe400078e001e */
[----:B------:R-:W-:Y:S02]  /*19a00*/  IMAD.MOV.U32 R113, RZ, RZ, R29 ;  /* 0x000000ffff717224 */ /* 0x000fe400078e001d */
[----:B------:R-:W-:Y:S02]  /*19a10*/  IMAD.MOV.U32 R112, RZ, RZ, R28 ;  /* 0x000000ffff707224 */ /* 0x000fe400078e001c */
[----:B------:R-:W-:Y:S02]  /*19a20*/  IMAD.MOV.U32 R26, RZ, RZ, R2 ;  /* 0x000000ffff1a7224 */ /* 0x000fe400078e0002 */
[----:B------:R-:W-:Y:S01]  /*19a30*/  IMAD.MOV.U32 R27, RZ, RZ, R0 ;  /* 0x000000ffff1b7224 */ /* 0x000fe200078e0000 */
[----:B------:R-:W-:Y:S01]  /*19a40*/  STL [R1+0x650], R14 ;  /* 0x0006500e01007387 */ /* 0x000fe20000100800 */
[----:B------:R-:W-:-:S03]  /*19a50*/  IMAD.MOV.U32 R193, RZ, RZ, R109 ;  /* 0x000000ffffc17224 */ /* 0x000fc600078e006d */
[----:B------:R-:W-:Y:S01]  /*19a60*/  STL [R1+0x64c], R15 ;  /* 0x00064c0f01007387 */ /* 0x000fe20000100800 */
[----:B------:R-:W-:-:S03]  /*19a70*/  IMAD.MOV.U32 R194, RZ, RZ, R110 ;  /* 0x000000ffffc27224 */ /* 0x000fc600078e006e */
        /* <DEDUP_REMOVED lines=85> */
[----:B------:R-:W-:Y:S04]  /*19fd0*/  STL [R1+0x460], R24 ;  /* 0x0004601801007387 */ /* 0x000fe80000100800 */
[----:B------:R1:W-:Y:S04]  /*19fe0*/  STL.128 [R1+0xc20], R24 ;  /* 0x000c201801007387 */ /* 0x0003e80000100c00 */
[----:B0-----:R-:W2:Y:S04]  /*19ff0*/  LDL.LU.128 R152, [R1+0xc30] ;  /* 0x000c300001987983 */ /* 0x001ea80000300c00 */
[----:B------:R-:W2:Y:S04]  /*1a000*/  LDL.LU.128 R28, [R1+0x470] ;  /* 0x00047000011c7983 */ /* 0x000ea80000300c00 */
[----:B------:R-:W2:Y:S04]  /*1a010*/  LDL.LU.128 R32, [R1+0x480] ;  /* 0x0004800001207983 */ /* 0x000ea80000300c00 */
        /* <DEDUP_REMOVED lines=29> */
[----:B------:R-:W2:Y:S01]  /*1a1f0*/  LDL.LU.128 R148, [R1+0x650] ;  /* 0x0006500001947983 */ /* 0x000ea20000300c00 */
[----:B------:R-:W-:-:S03]  /*1a200*/  IMAD.MOV.U32 R192, RZ, RZ, R4 ;  /* 0x000000ffffc07224 */ /* 0x000fc600078e0004 */
[----:B------:R-:W-:Y:S04]  /*1a210*/  STL.128 [R1+0x320], R160 ;  /* 0x000320a001007387 */ /* 0x000fe80000100c00 */
[----:B------:R0:W-:Y:S04]  /*1a220*/  STL.128 [R1+0x3a0], R192 ;  /* 0x0003a0c001007387 */ /* 0x0001e80000100c00 */
[----:B------:R1:W-:Y:S04]  /*1a230*/  STL.128 [R1+0x330], R164 ;  /* 0x000330a401007387 */ /* 0x0003e80000100c00 */
[----:B------:R3:W-:Y:S04]  /*1a240*/  STL.128 [R1+0x340], R168 ;  /* 0x000340a801007387 */ /* 0x0007e80000100c00 */
[----:B------:R4:W-:Y:S04]  /*1a250*/  STL.128 [R1+0x350], R172 ;  /* 0x000350ac01007387 */ /* 0x0009e80000100c00 */
[----:B0-----:R-:W2:Y:S04]  /*1a260*/  LDL.LU R192, [R1+0xc90] ;  /* 0x000c900001c07983 */ /* 0x001ea80000300800 */
[----:B-1----:R-:W2:Y:S04]  /*1a270*/  LDL.LU.64 R164, [R1+0xc48] ;  /* 0x000c480001a47983 */ /* 0x002ea80000300a00 */
[----:B---3--:R-:W3:Y:S04]  /*1a280*/  LDL.LU.64 R170, [R1+0xc50] ;  /* 0x000c500001aa7983 */ /* 0x008ee80000300a00 */
[----:B----4-:R-:W4:Y:S04]  /*1a290*/  LDL.LU.128 R172, [R1+0xc60] ;  /* 0x000c600001ac7983 */ /* 0x010f280000300c00 */
[----:B------:R-:W3:Y:S04]  /*1a2a0*/  LDL.LU.64 R162, [R1+0xc40] ;  /* 0x000c400001a27983 */ /* 0x000ee80000300a00 */
[----:B------:R0:W-:Y:S04]  /*1a2b0*/  STL.128 [R1+0x360], R176 ;  /* 0x000360b001007387 */ /* 0x0001e80000100c00 */
[----:B------:R1:W-:Y:S04]  /*1a2c0*/  STL.128 [R1+0x370], R180 ;  /* 0x000370b401007387 */ /* 0x0003e80000100c00 */
[----:B0-----:R-:W3:Y:S04]  /*1a2d0*/  LDL.LU.128 R176, [R1+0xc70] ;  /* 0x000c700001b07983 */ /* 0x001ee80000300c00 */
[----:B-1----:R-:W3:Y:S01]  /*1a2e0*/  LDL.LU.128 R180, [R1+0xc80] ;  /* 0x000c800001b47983 */ /* 0x002ee20000300c00 */
[----:B------:R-:W-:-:S03]  /*1a2f0*/  IMAD.MOV.U32 R232, RZ, RZ, R14 ;  /* 0x000000ffffe87224 */ /* 0x000fc600078e000e */
[----:B------:R0:W-:Y:S01]  /*1a300*/  STL.128 [R1+0x430], R228 ;  /* 0x000430e401007387 */ /* 0x0001e20000100c00 */
[----:B------:R-:W-:-:S03]  /*1a310*/  IMAD.MOV.U32 R4, RZ, RZ, R16 ;  /* 0x000000ffff047224 */ /* 0x000fc600078e0010 */
[----:B------:R-:W-:Y:S04]  /*1a320*/  STL.128 [R1+0x310], R156 ;  /* 0x0003109c01007387 */ /* 0x000fe80000100c00 */
[----:B------:R-:W-:Y:S04]  /*1a330*/  STL.128 [R1+0x380], R184 ;  /* 0x000380b801007387 */ /* 0x000fe80000100c00 */
[----:B------:R-:W-:Y:S01]  /*1a340*/  STL.128 [R1+0x390], R188 ;  /* 0x000390bc01007387 */ /* 0x000fe20000100c00 */
[----:B0-----:R-:W-:-:S03]  /*1a350*/  IMAD.MOV.U32 R228, RZ, RZ, R20 ;  /* 0x000000ffffe47224 */ /* 0x001fc600078e0014 */
[----:B------:R-:W-:Y:S01]  /*1a360*/  STL.128 [R1+0x3b0], R196 ;  /* 0x0003b0c401007387 */ /* 0x000fe20000100c00 */
[----:B------:R-:W-:Y:S02]  /*1a370*/  IMAD.MOV.U32 R229, RZ, RZ, R19 ;  /* 0x000000ffffe57224 */ /* 0x000fe400078e0013 */
[----:B------:R-:W-:Y:S02]  /*1a380*/  IMAD.MOV.U32 R230, RZ, RZ, R18 ;  /* 0x000000ffffe67224 */ /* 0x000fe400078e0012 */
[----:B------:R-:W-:Y:S01]  /*1a390*/  IMAD.MOV.U32 R231, RZ, RZ, R15 ;  /* 0x000000ffffe77224 */ /* 0x000fe200078e000f */
[----:B------:R-:W-:Y:S01]  /*1a3a0*/  STL.128 [R1+0x3d0], R204 ;  /* 0x0003d0cc01007387 */ /* 0x000fe20000100c00 */
[----:B------:R-:W-:Y:S02]  /*1a3b0*/  IMAD.MOV.U32 R225, RZ, RZ, R23 ;  /* 0x000000ffffe17224 */ /* 0x000fe400078e0017 */
[----:B------:R-:W-:Y:S01]  /*1a3c0*/  IMAD.MOV.U32 R226, RZ, RZ, R22 ;  /* 0x000000ffffe27224 */ /* 0x000fe200078e0016 */
[----:B------:R-:W-:Y:S04]  /*1a3d0*/  STL.128 [R1+0x3c0], R200 ;  /* 0x0003c0c801007387 */ /* 0x000fe80000100c00 */
[----:B------:R-:W-:Y:S04]  /*1a3e0*/  STL.128 [R1+0x430], R228 ;  /* 0x000430e401007387 */ /* 0x000fe80000100c00 */
[----:B------:R-:W-:Y:S04]  /*1a3f0*/  STL.128 [R1+0x440], R232 ;  /* 0x000440e801007387 */ /* 0x000fe80000100c00 */
[----:B------:R-:W-:Y:S04]  /*1a400*/  STL.128 [R1+0x250], R8 ;  /* 0x0002500801007387 */ /* 0x000fe80000100c00 */
[----:B------:R-:W-:Y:S01]  /*1a410*/  STL.128 [R1+0x250], R4 ;  /* 0x0002500401007387 */ /* 0x000fe20000100c00 */
[----:B--2---:R-:W-:-:S03]  /*1a420*/  WARPGROUP.ARRIVE ;  /* 0x00000000000079c5 */ /* 0x004fc60000000000 */
[----:B----4-:R0:W-:Y:S03]  /*1a430*/  STL.64 [R1+0xbb8], R174 ;  /* 0x000bb8ae01007387 */ /* 0x0101e60000100a00 */
[----:B------:R-:W-:Y:S01]  /*1a440*/  HGMMA.64x256x16.F32 R24, R152, gdesc[UR4].tnspB, R24, gsb0 ;  /* 0x43e0000498187df0 */ /* 0x000fe20008000818 */
[----:B---3--:R1:W-:Y:S04]  /*1a450*/  STL.128 [R1+0xbc0], R176 ;  /* 0x000bc0b001007387 */ /* 0x0083e80000100c00 */
[----:B------:R2:W-:Y:S04]  /*1a460*/  STL.128 [R1+0xbd0], R180 ;  /* 0x000bd0b401007387 */ /* 0x0005e80000100c00 */
[----:B0-----:R-:W3:Y:S01]  /*1a470*/  LDL.LU.64 R174, [R1+0xbb8] ;  /* 0x000bb80001ae7983 */ /* 0x001ee20000300a00 */
[----:B------:R-:W-:-:S02]  /*1a480*/  IMAD.MOV.U32 R227, RZ, RZ, R21 ;  /* 0x000000ffffe37224 */ /* 0x000fc400078e0015 */
[----:B------:R-:W-:Y:S02]  /*1a490*/  VIADD R16, R12, 0x200 ;  /* 0x000002000c107836 */ /* 0x000fe40000000000 */
[----:B------:R-:W-:Y:S01]  /*1a4a0*/  IMAD.MOV.U32 R17, RZ, RZ, R13 ;  /* 0x000000ffff117224 */ /* 0x000fe200078e000d */
[----:B------:R-:W-:Y:S04]  /*1a4b0*/  STL.128 [R1+0x3e0], R208 ;  /* 0x0003e0d001007387 */ /* 0x000fe80000100c00 */
[----:B-1----:R-:W4:Y:S04]  /*1a4c0*/  LDL.LU.128 R176, [R1+0xbc0] ;  /* 0x000bc00001b07983 */ /* 0x002f280000300c00 */
[----:B--2---:R-:W2:Y:S04]  /*1a4d0*/  LDL.LU.128 R180, [R1+0xbd0] ;  /* 0x000bd00001b47983 */ /* 0x004ea80000300c00 */
[----:B------:R-:W-:Y:S04]  /*1a4e0*/  STL.128 [R1+0x3f0], R212 ;  /* 0x0003f0d401007387 */ /* 0x000fe80000100c00 */
[----:B------:R-:W-:Y:S04]  /*1a4f0*/  STL.128 [R1+0x400], R216 ;  /* 0x000400d801007387 */ /* 0x000fe80000100c00 */
[----:B------:R-:W-:Y:S04]  /*1a500*/  STL.128 [R1+0x410], R220 ;  /* 0x000410dc01007387 */ /* 0x000fe80000100c00 */
[----:B------:R-:W3:Y:S01]  /*1a510*/  LDL.LU.64 R232, [R1+0xc98] ;  /* 0x000c980001e87983 */ /* 0x000ee20000300a00 */
[----:B------:R-:W-:-:S02]  /*1a520*/  WARPGROUP.DEPBAR.LE gsb0, 0x0 ;  /* 0x00008000000079c5 */ /* 0x000fc40000010000 */
[----:B------:R-:W-:Y:S01]  /*1a530*/  IMAD.MOV.U32 R160, RZ, RZ, R76 ;  /* 0x000000ffffa07224 */ /* 0x000fe200078e004c */
[----:B------:R-:W-:Y:S01]  /*1a540*/  STL.128 [R1+0x520], R72 ;  /* 0x0005204801007387 */ /* 0x000fe20000100c00 */
        /* <DEDUP_REMOVED lines=28> */
[----:B------:R0:W-:Y:S01]  /*1a710*/  STL.128 [R1+0x460], R24 ;  /* 0x0004601801007387 */ /* 0x0001e20000100c00 */
[----:B------:R-:W-:-:S03]  /*1a720*/  IMAD.MOV.U32 R2, RZ, RZ, R88 ;  /* 0x000000ffff027224 */ /* 0x000fc600078e0058 */
[----:B------:R-:W4:Y:S01]  /*1a730*/  LDL.LU.128 R120, [R1+0x520] ;  /* 0x0005200001787983 */ /* 0x000f220000300c00 */
[----:B------:R-:W-:Y:S02]  /*1a740*/  IMAD.MOV.U32 R3, RZ, RZ, R89 ;  /* 0x000000ffff037224 */ /* 0x000fe400078e0059 */
[----:B------:R-:W-:Y:S01]  /*1a750*/  IMAD.MOV.U32 R22, RZ, RZ, R90 ;  /* 0x000000ffff167224 */ /* 0x000fe200078e005a */
[----:B------:R-:W-:Y:S01]  /*1a760*/  STL.128 [R1+0x470], R28 ;  /* 0x0004701c01007387 */ /* 0x000fe20000100c00 */
[----:B------:R-:W-:Y:S02]  /*1a770*/  IMAD.MOV.U32 R23, RZ, RZ, R91 ;  /* 0x000000ffff177224 */ /* 0x000fe400078e005b */
        /* <DEDUP_REMOVED lines=20> */
[----:B------:R-:W-:-:S03]  /*1a8c0*/  F2FP.F16.F32.PACK_AB R152, R170, R171 ;  /* 0x000000abaa98723e */ /* 0x000fc600000000ff */
[----:B------:R-:W-:Y:S01]  /*1a8d0*/  STL.128 [R1+0x4f0], R60 ;  /* 0x0004f03c01007387 */ /* 0x000fe20000100c00 */
[----:B------:R-:W-:-:S03]  /*1a8e0*/  F2FP.F16.F32.PACK_AB R153, R163, R165 ;  /* 0x000000a5a399723e */ /* 0x000fc600000000ff */
[----:B------:R-:W-:Y:S01]  /*1a8f0*/  STL.128 [R1+0x500], R64 ;  /* 0x0005004001007387 */ /* 0x000fe20000100c00 */
[----:B------:R-:W-:-:S03]  /*1a900*/  F2FP.F16.F32.PACK_AB R154, R172, R173 ;  /* 0x000000adac9a723e */ /* 0x000fc600000000ff */
[----:B------:R-:W-:Y:S01]  /*1a910*/  STL.128 [R1+0x510], R68 ;  /* 0x0005104401007387 */ /* 0x000fe20000100c00 */
[----:B------:R-:W-:-:S03]  /*1a920*/  F2FP.F16.F32.PACK_AB R155, R162, R164 ;  /* 0x000000a4a29b723e */ /* 0x000fc600000000ff */
[----:B------:R1:W-:Y:S04]  /*1a930*/  STL.64 [R1+0x538], R78 ;  /* 0x0005384e01007387 */ /* 0x0003e80000100a00 */
[----:B------:R1:W-:Y:S04]  /*1a940*/  STL.64 [R1+0x540], R80 ;  /* 0x0005405001007387 */ /* 0x0003e80000100a00 */
[----:B------:R1:W-:Y:S04]  /*1a950*/  STL.64 [R1+0x558], R86 ;  /* 0x0005585601007387 */ /* 0x0003e80000100a00 */
[----:B0-----:R-:W2:Y:S04]  /*1a960*/  LDL.LU.128 R24, [R1+0xc20] ;  /* 0x000c200001187983 */ /* 0x001ea80000300c00 */
[----:B------:R0:W-:Y:S04]  /*1a970*/  STL.128 [R1+0xc10], R196 ;  /* 0x000c10c401007387 */ /* 0x0001e80000100c00 */
[----:B------:R0:W-:Y:S04]  /*1a980*/  STL.128 [R1+0xc00], R192 ;  /* 0x000c00c001007387 */ /* 0x0001e80000100c00 */
[----:B------:R0:W-:Y:S04]  /*1a990*/  STL.128 [R1+0xbf0], R188 ;  /* 0x000bf0bc01007387 */ /* 0x0001e80000100c00 */
[----:B------:R0:W-:Y:S04]  /*1a9a0*/  STL.128 [R1+0xbe0], R184 ;  /* 0x000be0b801007387 */ /* 0x0001e80000100c00 */
[----:B------:R0:W-:Y:S04]  /*1a9b0*/  STL.64 [R1+0xbb0], R168 ;  /* 0x000bb0a801007387 */ /* 0x0001e80000100a00 */
[----:B------:R0:W-:Y:S04]  /*1a9c0*/  STL.64 [R1+0xba8], R166 ;  /* 0x000ba8a601007387 */ /* 0x0001e80000100a00 */
[----:B------:R0:W-:Y:S04]  /*1a9d0*/  STL.64 [R1+0xba0], R160 ;  /* 0x000ba0a001007387 */ /* 0x0001e80000100a00 */
[----:B------:R0:W-:Y:S04]  /*1a9e0*/  STL.128 [R1+0xb90], R156 ;  /* 0x000b909c01007387 */ /* 0x0001e80000100c00 */
[----:B------:R-:W3:Y:S04]  /*1a9f0*/  LDL.LU.128 R72, [R1+0x460] ;  /* 0x0004600001487983 */ /* 0x000ee80000300c00 */
[----:B-1----:R-:W3:Y:S04]  /*1aa00*/  LDL.LU.128 R76, [R1+0x470] ;  /* 0x00047000014c7983 */ /* 0x002ee80000300c00 */
[----:B------:R-:W3:Y:S04]  /*1aa10*/  LDL.LU.128 R80, [R1+0x480] ;  /* 0x0004800001507983 */ /* 0x000ee80000300c00 */
        /* <DEDUP_REMOVED lines=9> */
[----:B------:R-:W3:Y:S04]  /*1aab0*/  LDL.LU R8, [R1+0x540] ;  /* 0x0005400001087983 */ /* 0x000ee80000300800 */
[----:B------:R-:W3:Y:S04]  /*1aac0*/  LDL.LU R9, [R1+0x544] ;  /* 0x0005440001097983 */ /* 0x000ee80000300800 */
[----:B------:R-:W3:Y:S04]  /*1aad0*/  LDL.LU R10, [R1+0x558] ;  /* 0x00055800010a7983 */ /* 0x000ee80000300800 */
[----:B------:R-:W3:Y:S04]  /*1aae0*/  LDL.LU R11, [R1+0x55c] ;  /* 0x00055c00010b7983 */ /* 0x000ee80000300800 */
[----:B------:R-:W3:Y:S04]  /*1aaf0*/  LDL.LU R6, [R1+0x538] ;  /* 0x0005380001067983 */ /* 0x000ee80000300800 */
[----:B------:R-:W3:Y:S04]  /*1ab00*/  LDL.LU R7, [R1+0x53c] ;  /* 0x00053c0001077983 */ /* 0x000ee80000300800 */
[----:B0-----:R-:W3:Y:S04]  /*1ab10*/  LDL.LU.128 R196, [R1+0xc10] ;  /* 0x000c100001c47983 */ /* 0x001ee80000300c00 */
[----:B------:R-:W3:Y:S04]  /*1ab20*/  LDL.LU.128 R192, [R1+0xc00] ;  /* 0x000c000001c07983 */ /* 0x000ee80000300c00 */
[----:B------:R-:W3:Y:S04]  /*1ab30*/  LDL.LU.128 R188, [R1+0xbf0] ;  /* 0x000bf00001bc7983 */ /* 0x000ee80000300c00 */
[----:B------:R-:W3:Y:S04]  /*1ab40*/  LDL.LU.128 R184, [R1+0xbe0] ;  /* 0x000be00001b87983 */ /* 0x000ee80000300c00 */
[----:B------:R-:W3:Y:S04]  /*1ab50*/  LDL.LU.64 R168, [R1+0xbb0] ;  /* 0x000bb00001a87983 */ /* 0x000ee80000300a00 */
[----:B------:R-:W3:Y:S04]  /*1ab60*/  LDL.LU.64 R166, [R1+0xba8] ;  /* 0x000ba80001a67983 */ /* 0x000ee80000300a00 */
[----:B------:R-:W3:Y:S04]  /*1ab70*/  LDL.LU.64 R160, [R1+0xba0] ;  /* 0x000ba00001a07983 */ /* 0x000ee80000300a00 */
[----:B------:R-:W3:Y:S04]  /*1ab80*/  LDL.LU.128 R156, [R1+0xb90] ;  /* 0x000b9000019c7983 */ /* 0x000ee80000300c00 */
[----:B------:R0:W-:Y:S04]  /*1ab90*/  STL.128 [R1+0xb80], R152 ;  /* 0x000b809801007387 */ /* 0x0001e80000100c00 */
[----:B0-----:R-:W3:Y:S01]  /*1aba0*/  LDL.LU.128 R152, [R1+0xb80] ;  /* 0x000b800001987983 */ /* 0x001ee20000300c00 */
[----:B------:R-:W-:Y:S01]  /*1abb0*/  R2UR UR6, R16 ;  /* 0x00000000100672ca */ /* 0x000fe200000e0000 */
[----:B------:R-:W-:Y:S01]  /*1abc0*/  IMAD.MOV.U32 R208, RZ, RZ, R124 ;  /* 0x000000ffffd07224 */ /* 0x000fe200078e007c */
[----:B------:R-:W-:Y:S01]  /*1abd0*/  R2UR UR7, R17 ;  /* 0x00000000110772ca */ /* 0x000fe200000e0000 */
[----:B------:R0:W-:Y:S01]  /*1abe0*/  STL.128 [R1+0x420], R224 ;  /* 0x000420e001007387 */ /* 0x0001e20000100c00 */
        /* <DEDUP_REMOVED lines=15> */
[----:B0-----:R-:W-:Y:S02]  /*1ace0*/  IMAD.MOV.U32 R224, RZ, RZ, R140 ;  /* 0x000000ffffe07224 */ /* 0x001fe400078e008c */
        /* <DEDUP_REMOVED lines=22> */
[----:B----4-:R-:W-:Y:S02]  /*1ae50*/  IMAD.MOV.U32 R17, RZ, RZ, R120 ;  /* 0x000000ffff117224 */ /* 0x010fe400078e0078 */
[----:B------:R-:W-:Y:S02]  /*1ae60*/  IMAD.MOV.U32 R16, RZ, RZ, R121 ;  /* 0x000000ffff107224 */ /* 0x000fe400078e0079 */
[----:B------:R-:W-:Y:S02]  /*1ae70*/  IMAD.MOV.U32 R5, RZ, RZ, R122 ;  /* 0x000000ffff057224 */ /* 0x000fe400078e007a */
[----:B------:R-:W-:Y:S01]  /*1ae80*/  IMAD.MOV.U32 R4, RZ, RZ, R123 ;  /* 0x000000ffff047224 */ /* 0x000fe200078e007b */
        /* <DEDUP_REMOVED lines=9> */
[----:B0-----:R-:W-:Y:S02]  /*1af20*/  IMAD.MOV.U32 R120, RZ, RZ, R204 ;  /* 0x000000ffff787224 */ /* 0x001fe400078e00cc */
[----:B------:R-:W-:Y:S02]  /*1af30*/  IMAD.MOV.U32 R121, RZ, RZ, R205 ;  /* 0x000000ffff797224 */ /* 0x000fe400078e00cd */
[----:B------:R-:W-:Y:S02]  /*1af40*/  IMAD.MOV.U32 R122, RZ, RZ, R206 ;  /* 0x000000ffff7a7224 */ /* 0x000fe400078e00ce */
[----:B------:R-:W-:Y:S02]  /*1af50*/  IMAD.MOV.U32 R123, RZ, RZ, R207 ;  /* 0x000000ffff7b7224 */ /* 0x000fe400078e00cf */
[----:B------:R-:W-:Y:S01]  /*1af60*/  IMAD.MOV.U32 R151, RZ, RZ, R0 ;  /* 0x000000ffff977224 */ /* 0x000fe200078e0000 */
[----:B--2---:R0:W-:Y:S04]  /*1af70*/  STL.128 [R1+0x250], R24 ;  /* 0x0002501801007387 */ /* 0x0041e80000100c00 */
[----:B---3--:R1:W-:Y:S01]  /*1af80*/  STL.128 [R1+0x250], R72 ;  /* 0x0002504801007387 */ /* 0x0083e20000100c00 */
[----:B0-----:R-:W-:-:S02]  /*1af90*/  IMAD.MOV.U32 R24, RZ, RZ, R72 ;  /* 0x000000ffff187224 */ /* 0x001fc400078e0048 */
        /* <DEDUP_REMOVED lines=58> */
[----:B-1----:R-:W-:-:S02]  /*1b340*/  IMAD.MOV.U32 R72, RZ, RZ, R17 ;  /* 0x000000ffff487224 */ /* 0x002fc400078e0011 */
[----:B------:R-:W-:Y:S02]  /*1b350*/  IMAD.MOV.U32 R73, RZ, RZ, R16 ;  /* 0x000000ffff497224 */ /* 0x000fe400078e0010 */
[----:B------:R-:W-:Y:S02]  /*1b360*/  IMAD.MOV.U32 R74, RZ, RZ, R5 ;  /* 0x000000ffff4a7224 */ /* 0x000fe400078e0005 */
[----:B------:R-:W-:Y:S02]  /*1b370*/  IMAD.MOV.U32 R75, RZ, RZ, R4 ;  /* 0x000000ffff4b7224 */ /* 0x000fe400078e0004 */
[----:B0-----:R-:W-:Y:S02]  /*1b380*/  IMAD.MOV.U32 R76, RZ, RZ, R160 ;  /* 0x000000ffff4c7224 */ /* 0x001fe400078e00a0 */
[----:B------:R-:W-:Y:S02]  /*1b390*/  IMAD.MOV.U32 R77, RZ, RZ, R161 ;  /* 0x000000ffff4d7224 */ /* 0x000fe400078e00a1 */
[----:B------:R-:W-:-:S02]  /*1b3a0*/  IMAD.MOV.U32 R78, RZ, RZ, R6 ;  /* 0x000000ffff4e7224 */ /* 0x000fc400078e0006 */
[----:B------:R-:W-:Y:S02]  /*1b3b0*/  IMAD.MOV.U32 R79, RZ, RZ, R7 ;  /* 0x000000ffff4f7224 */ /* 0x000fe400078e0007 */
[----:B--2---:R-:W-:Y:S02]  /*1b3c0*/  IMAD.MOV.U32 R80, RZ, RZ, R8 ;  /* 0x000000ffff507224 */ /* 0x004fe400078e0008 */
[----:B------:R-:W-:Y:S02]  /*1b3d0*/  IMAD.MOV.U32 R81, RZ, RZ, R9 ;  /* 0x000000ffff517224 */ /* 0x000fe400078e0009 */
[----:B------:R-:W-:Y:S02]  /*1b3e0*/  IMAD.MOV.U32 R82, RZ, RZ, R166 ;  /* 0x000000ffff527224 */ /* 0x000fe400078e00a6 */
[----:B------:R-:W-:Y:S02]  /*1b3f0*/  IMAD.MOV.U32 R83, RZ, RZ, R167 ;  /* 0x000000ffff537224 */ /* 0x000fe400078e00a7 */
[----:B---3--:R-:W-:-:S02]  /*1b400*/  IMAD.MOV.U32 R84, RZ, RZ, R168 ;  /* 0x000000ffff547224 */ /* 0x008fc400078e00a8 */
[----:B------:R-:W-:Y:S02]  /*1b410*/  IMAD.MOV.U32 R85, RZ, RZ, R169 ;  /* 0x000000ffff557224 */ /* 0x000fe400078e00a9 */
[----:B------:R-:W-:Y:S02]  /*1b420*/  IMAD.MOV.U32 R86, RZ, RZ, R10 ;  /* 0x000000ffff567224 */ /* 0x000fe400078e000a */
[----:B------:R-:W-:Y:S02]  /*1b430*/  IMAD.MOV.U32 R87, RZ, RZ, R11 ;  /* 0x000000ffff577224 */ /* 0x000fe400078e000b */
[----:B----4-:R-:W-:Y:S02]  /*1b440*/  IMAD.MOV.U32 R88, RZ, RZ, R2 ;  /* 0x000000ffff587224 */ /* 0x010fe400078e0002 */
        /* <DEDUP_REMOVED lines=34> */
[----:B------:R-:W-:-:S06]  /*1b670*/  IMAD.MOV.U32 R147, RZ, RZ, R156 ;  /* 0x000000ffff937224 */ /* 0x000fcc00078e009c */
[----:B------:R-:W-:-:S06]  /*1b680*/  WARPGROUP.ARRIVE ;  /* 0x00000000000079c5 */ /* 0x000fcc0000000000 */
[----:B------:R-:W-:Y:S01]  /*1b690*/  HGMMA.64x256x16.F32 R24, R152, gdesc[UR4].tnspB, R24, gsb0 ;  /* 0x43e0000498187df0 */ /* 0x000fe20008000818 */
[----:B------:R0:W-:Y:S01]  /*1b6a0*/  STL.128 [R1+0xb30], R176 ;  /* 0x000b30b001007387 */ /* 0x0001e20000100c00 */
[----:B------:R-:W-:-:S03]  /*1b6b0*/  IMAD.MOV.U32 R172, RZ, RZ, R2 ;  /* 0x000000ffffac7224 */ /* 0x000fc600078e0002 */
[----:B------:R1:W-:Y:S01]  /*1b6c0*/  STL [R1+0xb50], R192 ;  /* 0x000b50c001007387 */ /* 0x0003e20000100800 */
[----:B------:R-:W-:-:S03]  /*1b6d0*/  IMAD.MOV.U32 R173, RZ, RZ, R3 ;  /* 0x000000ffffad7224 */ /* 0x000fc600078e0003 */
[----:B------:R-:W-:Y:S04]  /*1b6e0*/  STL.128 [R1+0xb40], R180 ;  /* 0x000b40b401007387 */ /* 0x000fe80000100c00 */
[----:B------:R2:W-:Y:S01]  /*1b6f0*/  STL.64 [R1+0xb20], R174 ;  /* 0x000b20ae01007387 */ /* 0x0005e20000100a00 */
[----:B0-----:R-:W-:-:S03]  /*1b700*/  IMAD.MOV.U32 R176, RZ, RZ, R18 ;  /* 0x000000ffffb07224 */ /* 0x001fc600078e0012 */
[----:B------:R-:W-:Y:S01]  /*1b710*/  STL.64 [R1+0xb58], R232 ;  /* 0x000b58e801007387 */ /* 0x000fe20000100a00 */
[----:B------:R-:W-:Y:S02]  /*1b720*/  IMAD.MOV.U32 R177, RZ, RZ, R19 ;  /* 0x000000ffffb17224 */ /* 0x000fe400078e0013 */
[----:B------:R-:W-:Y:S01]  /*1b730*/  IMAD.MOV.U32 R178, RZ, RZ, R14 ;  /* 0x000000ffffb27224 */ /* 0x000fe200078e000e */
[----:B------:R-:W-:Y:S01]  /*1b740*/  STL.128 [R1+0x3b0], R196 ;  /* 0x0003b0c401007387 */ /* 0x000fe20000100c00 */
[----:B------:R-:W-:Y:S02]  /*1b750*/  IMAD.MOV.U32 R179, RZ, RZ, R235 ;  /* 0x000000ffffb37224 */ /* 0x000fe400078e00eb */
[----:B-1----:R-:W-:Y:S01]  /*1b760*/  IMAD.MOV.U32 R192, RZ, RZ, R228 ;  /* 0x000000ffffc07224 */ /* 0x002fe200078e00e4 */
[----:B------:R-:W-:Y:S01]  /*1b770*/  STL.128 [R1+0x410], R220 ;  /* 0x000410dc01007387 */ /* 0x000fe20000100c00 */
[----:B--2---:R-:W-:-:S03]  /*1b780*/  IMAD.MOV.U32 R174, RZ, RZ, R22 ;  /* 0x000000ffffae7224 */ /* 0x004fc600078e0016 */
[----:B------:R0:W-:Y:S01]  /*1b790*/  STL.128 [R1+0x360], R176 ;  /* 0x000360b001007387 */ /* 0x0001e20000100c00 */
[----:B------:R-:W-:Y:S02]  /*1b7a0*/  IMAD.MOV.U32 R175, RZ, RZ, R23 ;  /* 0x000000ffffaf7224 */ /* 0x000fe400078e0017 */
[----:B------:R-:W-:Y:S01]  /*1b7b0*/  IMAD.MOV.U32 R180, RZ, RZ, R234 ;  /* 0x000000ffffb47224 */ /* 0x000fe200078e00ea */
[----:B------:R-:W-:Y:S01]  /*1b7c0*/  STL.128 [R1+0x390], R188 ;  /* 0x000390bc01007387 */ /* 0x000fe20000100c00 */
[----:B------:R-:W-:Y:S02]  /*1b7d0*/  IMAD.MOV.U32 R181, RZ, RZ, R231 ;  /* 0x000000ffffb57224 */ /* 0x000fe400078e00e7 */
[----:B------:R-:W-:Y:S01]  /*1b7e0*/  IMAD.MOV.U32 R182, RZ, RZ, R230 ;  /* 0x000000ffffb67224 */ /* 0x000fe200078e00e6 */
[----:B------:R-:W-:Y:S01]  /*1b7f0*/  STL.128 [R1+0x380], R184 ;  /* 0x000380b801007387 */ /* 0x000fe20000100c00 */
[----:B------:R-:W-:-:S03]  /*1b800*/  IMAD.MOV.U32 R183, RZ, RZ, R229 ;  /* 0x000000ffffb77224 */ /* 0x000fc600078e00e5 */
[----:B------:R1:W-:Y:S04]  /*1b810*/  STL.128 [R1+0x3a0], R192 ;  /* 0x0003a0c001007387 */ /* 0x0003e80000100c00 */
[----:B0-----:R-:W2:Y:S04]  /*1b820*/  LDL.LU.128 R176, [R1+0xb30] ;  /* 0x000b300001b07983 */ /* 0x001ea80000300c00 */
[----:B------:R-:W-:Y:S04]  /*1b830*/  STL.128 [R1+0x350], R172 ;  /* 0x000350ac01007387 */ /* 0x000fe80000100c00 */
[----:B------:R0:W-:Y:S04]  /*1b840*/  STL.128 [R1+0x370], R180 ;  /* 0x000370b401007387 */ /* 0x0001e80000100c00 */
[----:B-1----:R-:W3:Y:S01]  /*1b850*/  LDL.LU R192, [R1+0xb50] ;  /* 0x000b500001c07983 */ /* 0x002ee20000300800 */
[----:B------:R-:W-:-:S03]  /*1b860*/  WARPGROUP.DEPBAR.LE gsb0, 0x0 ;  /* 0x00008000000079c5 */ /* 0x000fc60000010000 */
[----:B------:R1:W-:Y:S04]  /*1b870*/  STL.128 [R1+0xa80], R112 ;  /* 0x000a807001007387 */ /* 0x0003e80000100c00 */
[----:B------:R4:W-:Y:S04]  /*1b880*/  STL.128 [R1+0xa70], R108 ;  /* 0x000a706c01007387 */ /* 0x0009e80000100c00 */
[----:B0-----:R-:W3:Y:S04]  /*1b890*/  LDL.LU.128 R180, [R1+0xb40] ;  /* 0x000b400001b47983 */ /* 0x001ee80000300c00 */
[----:B------:R-:W3:Y:S04]  /*1b8a0*/  LDL.LU.64 R174, [R1+0xb20] ;  /* 0x000b200001ae7983 */ /* 0x000ee80000300a00 */
[----:B-1----:R-:W3:Y:S04]  /*1b8b0*/  LDL.LU.128 R112, [R1+0xa80] ;  /* 0x000a800001707983 */ /* 0x002ee80000300c00 */
[----:B----4-:R-:W4:Y:S01]  /*1b8c0*/  LDL.LU.128 R108, [R1+0xa70] ;  /* 0x000a7000016c7983 */ /* 0x010f220000300c00 */
[----:B------:R-:W-:-:S02]  /*1b8d0*/  IMAD.MOV.U32 R228, RZ, RZ, R159 ;  /* 0x000000ffffe47224 */ /* 0x000fc400078e009f */
[----:B------:R-:W-:Y:S01]  /*1b8e0*/  IMAD.MOV.U32 R229, RZ, RZ, R158 ;  /* 0x000000ffffe57224 */ /* 0x000fe200078e009e */
[----:B------:R-:W-:Y:S01]  /*1b8f0*/  STL [R1+0x51c], R71 ;  /* 0x00051c4701007387 */ /* 0x000fe20000100800 */
[----:B------:R-:W-:Y:S02]  /*1b900*/  IMAD.MOV.U32 R230, RZ, RZ, R157 ;  /* 0x000000ffffe67224 */ /* 0x000fe400078e009d */
[----:B------:R-:W-:Y:S01]  /*1b910*/  IMAD.MOV.U32 R231, RZ, RZ, R156 ;  /* 0x000000ffffe77224 */ /* 0x000fe200078e009c */
[----:B------:R-:W-:Y:S01]  /*1b920*/  STL [R1+0x518], R70 ;  /* 0x0005184601007387 */ /* 0x000fe20000100800 */
[----:B------:R-:W-:Y:S02]  /*1b930*/  IMAD.MOV.U32 R232, RZ, RZ, R21 ;  /* 0x000000ffffe87224 */ /* 0x000fe400078e0015 */
[----:B------:R-:W-:Y:S01]  /*1b940*/  IMAD.MOV.U32 R233, RZ, RZ, R20 ;  /* 0x000000ffffe97224 */ /* 0x000fe200078e0014 */
[----:B------:R-:W-:Y:S01]  /*1b950*/  STL [R1+0x514], R69 ;  /* 0x0005144501007387 */ /* 0x000fe20000100800 */
        /* <DEDUP_REMOVED lines=23> */
[----:B------:R-:W-:Y:S04]  /*1bad0*/  STL [R1+0x4f4], R61 ;  /* 0x0004f43d01007387 */ /* 0x000fe80000100800 */
[----:B------:R-:W-:Y:S01]  /*1bae0*/  STL [R1+0x4f0], R60 ;  /* 0x0004f03c01007387 */ /* 0x000fe20000100800 */
[----:B------:R-:W-:-:S03]  /*1baf0*/  IMAD.MOV.U32 R173, RZ, RZ, R89 ;  /* 0x000000ffffad7224 */ /* 0x000fc600078e0059 */
[----:B------:R0:W-:Y:S01]  /*1bb00*/  STL.128 [R1+0x420], R224 ;  /* 0x000420e001007387 */ /* 0x0001e20000100c00 */
[----:B------:R-:W-:-:S03]  /*1bb10*/  IMAD.MOV.U32 R172, RZ, RZ, R88 ;  /* 0x000000ffffac7224 */ /* 0x000fc600078e0058 */
[----:B------:R-:W-:Y:S04]  /*1bb20*/  STL [R1+0x4ec], R59 ;  /* 0x0004ec3b01007387 */ /* 0x000fe80000100800 */
[----:B------:R-:W-:Y:S04]  /*1bb30*/  STL [R1+0x4e8], R58 ;  /* 0x0004e83a01007387 */ /* 0x000fe80000100800 */
[----:B------:R-:W-:Y:S04]  /*1bb40*/  STL [R1+0x4e4], R57 ;  /* 0x0004e43901007387 */ /* 0x000fe80000100800 */
[----:B------:R-:W-:Y:S01]  /*1bb50*/  STL [R1+0x4e0], R56 ;  /* 0x0004e03801007387 */ /* 0x000fe20000100800 */
[----:B0-----:R-:W-:-:S02]  /*1bb60*/  IMAD.MOV.U32 R224, RZ, RZ, R99 ;  /* 0x000000ffffe07224 */ /* 0x001fc400078e0063 */
[----:B------:R-:W-:Y:S01]  /*1bb70*/  IMAD.MOV.U32 R225, RZ, RZ, R98 ;  /* 0x000000ffffe17224 */ /* 0x000fe200078e0062 */
[----:B------:R-:W4:Y:S01]  /*1bb80*/  LDL.LU.128 R104, [R1+0x4f0] ;  /* 0x0004f00001687983 */ /* 0x000f220000300c00 */
[----:B------:R-:W-:Y:S02]  /*1bb90*/  IMAD.MOV.U32 R226, RZ, RZ, R97 ;  /* 0x000000ffffe27224 */ /* 0x000fe400078e0061 */
[----:B------:R-:W-:Y:S01]  /*1bba0*/  IMAD.MOV.U32 R227, RZ, RZ, R96 ;  /* 0x000000ffffe37224 */ /* 0x000fe200078e0060 */
[----:B------:R0:W-:Y:S04]  /*1bbb0*/  STL.128 [R1+0x430], R228 ;  /* 0x000430e401007387 */ /* 0x0001e80000100c00 */
        /* <DEDUP_REMOVED lines=17> */
[----:B--2---:R-:W-:-:S03]  /*1bcd0*/  F2FP.F16.F32.PACK_AB R152, R178, R179 ;  /* 0x000000b3b298723e */ /* 0x004fc600000000ff */
[----:B------:R0:W-:Y:S04]  /*1bce0*/  STL.128 [R1+0x340], R168 ;  /* 0x000340a801007387 */ /* 0x0001e80000100c00 */
[----:B------:R-:W-:Y:S04]  /*1bcf0*/  STL [R1+0x4bc], R47 ;  /* 0x0004bc2f01007387 */ /* 0x000fe80000100800 */
[----:B------:R-:W-:Y:S04]  /*1bd00*/  STL [R1+0x4b8], R46 ;  /* 0x0004b82e01007387 */ /* 0x000fe80000100800 */
[----:B------:R-:W-:Y:S04]  /*1bd10*/  STL [R1+0x4b4], R45 ;  /* 0x0004b42d01007387 */ /* 0x000fe80000100800 */
[----:B------:R-:W-:Y:S01]  /*1bd20*/  STL [R1+0x4b0], R44 ;  /* 0x0004b02c01007387 */ /* 0x000fe20000100800 */
[----:B0-----:R-:W-:-:S02]  /*1bd30*/  IMAD.MOV.U32 R171, RZ, RZ, R87 ;  /* 0x000000ffffab7224 */ /* 0x001fc400078e0057 */
[----:B------:R-:W-:Y:S01]  /*1bd40*/  IMAD.MOV.U32 R170, RZ, RZ, R86 ;  /* 0x000000ffffaa7224 */ /* 0x000fe200078e0056 */
[----:B------:R-:W2:Y:S01]  /*1bd50*/  LDL.LU.128 R92, [R1+0x4c0] ;  /* 0x0004c000015c7983 */ /* 0x000ea20000300c00 */
[----:B------:R-:W-:Y:S02]  /*1bd60*/  IMAD.MOV.U32 R169, RZ, RZ, R85 ;  /* 0x000000ffffa97224 */ /* 0x000fe400078e0055 */
[----:B------:R-:W-:Y:S01]  /*1bd70*/  IMAD.MOV.U32 R168, RZ, RZ, R84 ;  /* 0x000000ffffa87224 */ /* 0x000fe200078e0054 */
[----:B------:R0:W-:Y:S01]  /*1bd80*/  STL.128 [R1+0x330], R164 ;  /* 0x000330a401007387 */ /* 0x0001e20000100c00 */
[----:B------:R-:W-:-:S03]  /*1bd90*/  IMAD.MOV.U32 R159, RZ, RZ, R75 ;  /* 0x000000ffff9f7224 */ /* 0x000fc600078e004b */
[----:B------:R-:W-:Y:S01]  /*1bda0*/  STL [R1+0x4ac], R43 ;  /* 0x0004ac2b01007387 */ /* 0x000fe20000100800 */
[----:B------:R-:W-:-:S03]  /*1bdb0*/  IMAD.MOV.U32 R158, RZ, RZ, R74 ;  /* 0x000000ffff9e7224 */ /* 0x000fc600078e004a */
[----:B------:R-:W-:Y:S01]  /*1bdc0*/  STL [R1+0x4a8], R42 ;  /* 0x0004a82a01007387 */ /* 0x000fe20000100800 */
[----:B------:R-:W-:-:S03]  /*1bdd0*/  IMAD.MOV.U32 R157, RZ, RZ, R73 ;  /* 0x000000ffff9d7224 */ /* 0x000fc600078e0049 */
[----:B------:R-:W-:Y:S01]  /*1bde0*/  STL [R1+0x4a4], R41 ;  /* 0x0004a42901007387 */ /* 0x000fe20000100800 */
[----:B------:R-:W-:-:S03]  /*1bdf0*/  IMAD.MOV.U32 R156, RZ, RZ, R72 ;  /* 0x000000ffff9c7224 */ /* 0x000fc600078e0048 */
[----:B------:R-:W-:Y:S01]  /*1be00*/  STL [R1+0x4a0], R40 ;  /* 0x0004a02801007387 */ /* 0x000fe20000100800 */
[----:B0-----:R-:W-:Y:S02]  /*1be10*/  IMAD.MOV.U32 R167, RZ, RZ, R83 ;  /* 0x000000ffffa77224 */ /* 0x001fe400078e0053 */
[----:B------:R-:W-:Y:S01]  /*1be20*/  IMAD.MOV.U32 R166, RZ, RZ, R82 ;  /* 0x000000ffffa67224 */ /* 0x000fe200078e0052 */
[----:B------:R-:W2:Y:S01]  /*1be30*/  LDL.LU.128 R88, [R1+0x4b0] ;  /* 0x0004b00001587983 */ /* 0x000ea20000300c00 */
[----:B------:R-:W-:Y:S02]  /*1be40*/  IMAD.MOV.U32 R165, RZ, RZ, R81 ;  /* 0x000000ffffa57224 */ /* 0x000fe400078e0051 */
[----:B------:R-:W-:Y:S01]  /*1be50*/  IMAD.MOV.U32 R164, RZ, RZ, R80 ;  /* 0x000000ffffa47224 */ /* 0x000fe200078e0050 */
        /* <DEDUP_REMOVED lines=11> */
[----:B------:R-:W-:Y:S04]  /*1bf10*/  STL [R1+0x48c], R35 ;  /* 0x00048c2301007387 */ /* 0x000fe80000100800 */
[----:B------:R-:W-:Y:S04]  /*1bf20*/  STL [R1+0x488], R34 ;  /* 0x0004882201007387 */ /* 0x000fe80000100800 */
[----:B------:R-:W-:Y:S04]  /*1bf30*/  STL [R1+0x484], R33 ;  /* 0x0004842101007387 */ /* 0x000fe80000100800 */
[----:B------:R-:W-:Y:S04]  /*1bf40*/  STL [R1+0x480], R32 ;  /* 0x0004802001007387 */ /* 0x000fe80000100800 */
[----:B------:R-:W2:Y:S04]  /*1bf50*/  LDL.LU.128 R80, [R1+0x490] ;  /* 0x0004900001507983 */ /* 0x000ea80000300c00 */
[----:B------:R-:W-:Y:S04]  /*1bf60*/  STL [R1+0x47c], R31 ;  /* 0x00047c1f01007387 */ /* 0x000fe80000100800 */
[----:B------:R-:W-:Y:S04]  /*1bf70*/  STL [R1+0x478], R30 ;  /* 0x0004781e01007387 */ /* 0x000fe80000100800 */
[----:B------:R-:W-:Y:S04]  /*1bf80*/  STL [R1+0x474], R29 ;  /* 0x0004741d01007387 */ /* 0x000fe80000100800 */
[----:B------:R-:W-:Y:S04]  /*1bf90*/  STL [R1+0x470], R28 ;  /* 0x0004701c01007387 */ /* 0x000fe80000100800 */
[----:B------:R-:W2:Y:S04]  /*1bfa0*/  LDL.LU.128 R76, [R1+0x480] ;  /* 0x00048000014c7983 */ /* 0x000ea80000300c00 */
        /* <DEDUP_REMOVED lines=9> */
[----:B------:R-:W2:Y:S04]  /*1c040*/  LDL.LU.128 R72, [R1+0x470] ;  /* 0x0004700001487983 */ /* 0x000ea80000300c00 */
[----:B0-----:R-:W2:Y:S04]  /*1c050*/  LDL.LU.128 R148, [R1+0xb10] ;  /* 0x000b100001947983 */ /* 0x001ea80000300c00 */
[----:B-1----:R-:W2:Y:S04]  /*1c060*/  LDL.LU.128 R144, [R1+0xb00] ;  /* 0x000b000001907983 */ /* 0x002ea80000300c00 */
[----:B---3--:R-:W3:Y:S04]  /*1c070*/  LDL.LU.128 R140, [R1+0xaf0] ;  /* 0x000af000018c7983 */ /* 0x008ee80000300c00 */
[----:B------:R-:W3:Y:S04]  /*1c080*/  LDL.LU.128 R136, [R1+0xae0] ;  /* 0x000ae00001887983 */ /* 0x000ee80000300c00 */
[----:B------:R-:W3:Y:S01]  /*1c090*/  LDL.LU.128 R132, [R1+0xad0] ;  /* 0x000ad00001847983 */ /* 0x000ee20000300c00 */
[----:B------:R-:W-:-:S03]  /*1c0a0*/  IMAD.MOV.U32 R199, RZ, RZ, R115 ;  /* 0x000000ffffc77224 */ /* 0x000fc600078e0073 */
[----:B----4-:R-:W4:Y:S01]  /*1c0b0*/  LDL.LU.128 R128, [R1+0xac0] ;  /* 0x000ac00001807983 */ /* 0x010f220000300c00 */
[----:B------:R-:W-:Y:S02]  /*1c0c0*/  IMAD.MOV.U32 R198, RZ, RZ, R114 ;  /* 0x000000ffffc67224 */ /* 0x000fe400078e0072 */
[----:B------:R-:W-:Y:S01]  /*1c0d0*/  IMAD.MOV.U32 R197, RZ, RZ, R113 ;  /* 0x000000ffffc57224 */ /* 0x000fe200078e0071 */
[----:B------:R-:W4:Y:S01]  /*1c0e0*/  LDL.LU.128 R124, [R1+0xab0] ;  /* 0x000ab000017c7983 */ /* 0x000f220000300c00 */
[----:B------:R-:W-:Y:S02]  /*1c0f0*/  IMAD.MOV.U32 R196, RZ, RZ, R112 ;  /* 0x000000ffffc47224 */ /* 0x000fe400078e0070 */
[----:B------:R-:W-:Y:S01]  /*1c100*/  IMAD.MOV.U32 R195, RZ, RZ, R111 ;  /* 0x000000ffffc37224 */ /* 0x000fe200078e006f */
[----:B------:R-:W3:Y:S01]  /*1c110*/  LDL.LU.128 R112, [R1+0x510] ;  /* 0x0005100001707983 */ /* 0x000ee20000300c00 */
[----:B------:R-:W-:Y:S02]  /*1c120*/  IMAD.MOV.U32 R194, RZ, RZ, R110 ;  /* 0x000000ffffc27224 */ /* 0x000fe400078e006e */
[----:B------:R-:W-:Y:S01]  /*1c130*/  IMAD.MOV.U32 R193, RZ, RZ, R109 ;  /* 0x000000ffffc17224 */ /* 0x000fe200078e006d */
[----:B------:R-:W4:Y:S01]  /*1c140*/  LDL.LU.128 R120, [R1+0xaa0] ;  /* 0x000aa00001787983 */ /* 0x000f220000300c00 */
[----:B------:R-:W-:-:S03]  /*1c150*/  IMAD.MOV.U32 R223, RZ, RZ, R108 ;  /* 0x000000ffffdf7224 */ /* 0x000fc600078e006c */
[----:B------:R-:W4:Y:S04]  /*1c160*/  LDL.LU.128 R108, [R1+0x500] ;  /* 0x00050000016c7983 */ /* 0x000f280000300c00 */
[----:B------:R-:W4:Y:S01]  /*1c170*/  LDL.LU.128 R116, [R1+0xa90] ;  /* 0x000a900001747983 */ /* 0x000f220000300c00 */
[----:B------:R-:W-:Y:S02]  /*1c180*/  F2FP.F16.F32.PACK_AB R153, R175, R177 ;  /* 0x000000b1af99723e */ /* 0x000fe400000000ff */
[----:B------:R-:W-:Y:S01]  /*1c190*/  F2FP.F16.F32.PACK_AB R154, R180, R181 ;  /* 0x000000b5b49a723e */ /* 0x000fe200000000ff */
[----:B------:R0:W-:Y:S01]  /*1c1a0*/  STL.128 [R1+0xa60], R192 ;  /* 0x000a60c001007387 */ /* 0x0001e20000100c00 */
[----:B------:R-:W-:-:S03]  /*1c1b0*/  F2FP.F16.F32.PACK_AB R155, R174, R176 ;  /* 0x000000b0ae9b723e */ /* 0x000fc600000000ff */
[----:B------:R1:W-:Y:S04]  /*1c1c0*/  STL.128 [R1+0xa50], R188 ;  /* 0x000a50bc01007387 */ /* 0x0003e80000100c00 */
[----:B------:R1:W-:Y:S04]  /*1c1d0*/  STL.128 [R1+0xa40], R184 ;  /* 0x000a40b801007387 */ /* 0x0003e80000100c00 */
[----:B------:R1:W-:Y:S04]  /*1c1e0*/  STL [R1+0xa28], R178 ;  /* 0x000a28b201007387 */ /* 0x0003e80000100800 */
[----:B------:R1:W-:Y:S04]  /*1c1f0*/  STL.64 [R1+0xa20], R172 ;  /* 0x000a20ac01007387 */ /* 0x0003e80000100a00 */
[----:B------:R1:W-:Y:S04]  /*1c200*/  STL.128 [R1+0xa10], R168 ;  /* 0x000a10a801007387 */ /* 0x0003e80000100c00 */
[----:B------:R1:W-:Y:S04]  /*1c210*/  STL.128 [R1+0xa00], R164 ;  /* 0x000a00a401007387 */ /* 0x0003e80000100c00 */
[----:B------:R1:W-:Y:S04]  /*1c220*/  STL.128 [R1+0x9f0], R160 ;  /* 0x0009f0a001007387 */ /* 0x0003e80000100c00 */
[----:B------:R1:W-:Y:S04]  /*1c230*/  STL.128 [R1+0x9e0], R156 ;  /* 0x0009e09c01007387 */ /* 0x0003e80000100c00 */
[----:B0-----:R-:W4:Y:S04]  /*1c240*/  LDL.LU.128 R192, [R1+0xa60] ;  /* 0x000a600001c07983 */ /* 0x001f280000300c00 */
[----:B-1----:R-:W4:Y:S04]  /*1c250*/  LDL.LU.128 R188, [R1+0xa50] ;  /* 0x000a500001bc7983 */ /* 0x002f280000300c00 */
[----:B------:R-:W4:Y:S04]  /*1c260*/  LDL.LU.128 R184, [R1+0xa40] ;  /* 0x000a400001b87983 */ /* 0x000f280000300c00 */
[----:B------:R-:W4:Y:S04]  /*1c270*/  LDL.LU R178, [R1+0xa28] ;  /* 0x000a280001b27983 */ /* 0x000f280000300800 */
[----:B------:R-:W4:Y:S04]  /*1c280*/  LDL.LU.64 R172, [R1+0xa20] ;  /* 0x000a200001ac7983 */ /* 0x000f280000300a00 */
[----:B------:R-:W4:Y:S04]  /*1c290*/  LDL.LU.128 R168, [R1+0xa10] ;  /* 0x000a100001a87983 */ /* 0x000f280000300c00 */
[----:B------:R-:W4:Y:S04]  /*1c2a0*/  LDL.LU.128 R164, [R1+0xa00] ;  /* 0x000a000001a47983 */ /* 0x000f280000300c00 */
[----:B------:R-:W4:Y:S04]  /*1c2b0*/  LDL.LU.128 R160, [R1+0x9f0] ;  /* 0x0009f00001a07983 */ /* 0x000f280000300c00 */
[----:B------:R-:W4:Y:S04]  /*1c2c0*/  LDL.LU.128 R156, [R1+0x9e0] ;  /* 0x0009e000019c7983 */ /* 0x000f280000300c00 */
[----:B------:R0:W-:Y:S01]  /*1c2d0*/  STL.128 [R1+0x9d0], R152 ;  /* 0x0009d09801007387 */ /* 0x0001e20000100c00 */
[----:B------:R-:W-:-:S02]  /*1c2e0*/  IMAD.MOV.U32 R59, RZ, RZ, R107 ;  /* 0x000000ffff3b7224 */ /* 0x000fc400078e006b */
[----:B------:R-:W-:Y:S02]  /*1c2f0*/  IMAD.MOV.U32 R58, RZ, RZ, R106 ;  /* 0x000000ffff3a7224 */ /* 0x000fe400078e006a */
[----:B------:R-:W-:Y:S01]  /*1c300*/  VIADD R12, R12, 0x280 ;  /* 0x000002800c0c7836 */ /* 0x000fe20000000000 */
[----:B------:R-:W-:Y:S01]  /*1c310*/  R2UR UR7, R13 ;  /* 0x000000000d0772ca */ /* 0x000fe200000e0000 */
[----:B------:R-:W-:Y:S01]  /*1c320*/  IMAD.MOV.U32 R57, RZ, RZ, R105 ;  /* 0x000000ffff397224 */ /* 0x000fe200078e0069 */
[----:B------:R-:W-:Y:S01]  /*1c330*/  STL.128 [R1+0x3c0], R200 ;  /* 0x0003c0c801007387 */ /* 0x000fe20000100c00 */
[----:B------:R-:W-:Y:S02]  /*1c340*/  IMAD.MOV.U32 R56, RZ, RZ, R104 ;  /* 0x000000ffff387224 */ /* 0x000fe400078e0068 */
[----:B------:R-:W-:Y:S01]  /*1c350*/  IMAD.MOV.U32 R55, RZ, RZ, R103 ;  /* 0x000000ffff377224 */ /* 0x000fe200078e0067 */
[----:B------:R-:W-:Y:S04]  /*1c360*/  STL.128 [R1+0x3d0], R204 ;  /* 0x0003d0cc01007387 */ /* 0x000fe80000100c00 */
[----:B0-----:R-:W4:Y:S01]  /*1c370*/  LDL.LU.128 R152, [R1+0x9d0] ;  /* 0x0009d00001987983 */ /* 0x001f220000300c00 */
[----:B------:R-:W-:-:S02]  /*1c380*/  IMAD.MOV.U32 R54, RZ, RZ, R102 ;  /* 0x000000ffff367224 */ /* 0x000fc400078e0066 */
[----:B------:R-:W-:Y:S01]  /*1c390*/  IMAD.MOV.U32 R53, RZ, RZ, R101 ;  /* 0x000000ffff357224 */ /* 0x000fe200078e0065 */
[----:B------:R-:W-:Y:S01]  /*1c3a0*/  STL.128 [R1+0x3e0], R208 ;  /* 0x0003e0d001007387 */ /* 0x000fe20000100c00 */
[----:B------:R-:W-:Y:S01]  /*1c3b0*/  IMAD.MOV.U32 R52, RZ, RZ, R100 ;  /* 0x000000ffff347224 */ /* 0x000fe200078e0064 */
[----:B------:R-:W-:Y:S01]  /*1c3c0*/  R2UR UR6, R12 ;  /* 0x000000000c0672ca */ /* 0x000fe200000e0000 */
[----:B------:R-:W-:Y:S01]  /*1c3d0*/  IMAD.MOV.U32 R0, RZ, RZ, R24 ;  /* 0x000000ffff007224 */ /* 0x000fe200078e0018 */
[----:B------:R-:W-:Y:S01]  /*1c3e0*/  STL.128 [R1+0x3f0], R212 ;  /* 0x0003f0d401007387 */ /* 0x000fe20000100c00 */
[----:B------:R-:W-:-:S03]  /*1c3f0*/  IMAD.MOV.U32 R51, RZ, RZ, R99 ;  /* 0x000000ffff337224 */ /* 0x000fc600078e0063 */
[----:B------:R-:W-:Y:S01]  /*1c400*/  STL.128 [R1+0x400], R216 ;  /* 0x000400d801007387 */ /* 0x000fe20000100c00 */
        /* <DEDUP_REMOVED lines=8> */
[----:B------:R-:W4:Y:S04]  /*1c490*/  LDL.LU.64 R232, [R1+0xb58] ;  /* 0x000b580001e87983 */ /* 0x000f280000300a00 */
[----:B------:R-:W4:Y:S01]  /*1c4a0*/  LDL.LU R22, [R1+0xb70] ;  /* 0x000b700001167983 */ /* 0x000f220000300800 */
[----:B--2---:R-:W-:-:S03]  /*1c4b0*/  IMAD.MOV.U32 R47, RZ, RZ, R95 ;  /* 0x000000ffff2f7224 */ /* 0x004fc600078e005f */
[----:B------:R-:W2:Y:S01]  /*1c4c0*/  LDL.LU R23, [R1+0xb6c] ;  /* 0x000b6c0001177983 */ /* 0x000ea20000300800 */
[----:B------:R-:W-:Y:S02]  /*1c4d0*/  IMAD.MOV.U32 R46, RZ, RZ, R94 ;  /* 0x000000ffff2e7224 */ /* 0x000fe400078e005e */
[----:B------:R-:W-:Y:S01]  /*1c4e0*/  IMAD.MOV.U32 R45, RZ, RZ, R93 ;  /* 0x000000ffff2d7224 */ /* 0x000fe200078e005d */
[----:B------:R-:W2:Y:S01]  /*1c4f0*/  LDL.LU R18, [R1+0xb68] ;  /* 0x000b680001127983 */ /* 0x000ea20000300800 */
[----:B------:R-:W-:Y:S02]  /*1c500*/  IMAD.MOV.U32 R44, RZ, RZ, R92 ;  /* 0x000000ffff2c7224 */ /* 0x000fe400078e005c */
[----:B0-----:R-:W-:Y:S01]  /*1c510*/  IMAD.MOV.U32 R96, RZ, RZ, R227 ;  /* 0x000000ffff607224 */ /* 0x001fe200078e00e3 */
[----:B------:R0:W-:Y:S01]  /*1c520*/  STL.128 [R1+0x2b0], R92 ;  /* 0x0002b05c01007387 */ /* 0x0001e20000100c00 */
[----:B------:R-:W-:Y:S02]  /*1c530*/  IMAD.MOV.U32 R97, RZ, RZ, R226 ;  /* 0x000000ffff617224 */ /* 0x000fe400078e00e2 */
[----:B------:R-:W-:Y:S01]  /*1c540*/  IMAD.MOV.U32 R98, RZ, RZ, R225 ;  /* 0x000000ffff627224 */ /* 0x000fe200078e00e1 */
[----:B------:R-:W2:Y:S01]  /*1c550*/  LDL.LU R19, [R1+0xb64] ;  /* 0x000b640001137983 */ /* 0x000ea20000300800 */
[----:B------:R-:W-:-:S03]  /*1c560*/  IMAD.MOV.U32 R99, RZ, RZ, R224 ;  /* 0x000000ffff637224 */ /* 0x000fc600078e00e0 */
[----:B------:R-:W2:Y:S04]  /*1c570*/  LDL.LU R14, [R1+0xb60] ;  /* 0x000b6000010e7983 */ /* 0x000ea80000300800 */
[----:B------:R1:W5:Y:S01]  /*1c580*/  LDL.LU R2, [R1+0xb78] ;  /* 0x000b780001027983 */ /* 0x0003620000300800 */
[----:B------:R-:W-:-:S03]  /*1c590*/  IMAD.MOV.U32 R43, RZ, RZ, R91 ;  /* 0x000000ffff2b7224 */ /* 0x000fc600078e005b */
[----:B------:R1:W5:Y:S01]  /*1c5a0*/  LDL.LU R3, [R1+0xb74] ;  /* 0x000b740001037983 */ /* 0x0003620000300800 */
[----:B------:R-:W-:Y:S02]  /*1c5b0*/  IMAD.MOV.U32 R42, RZ, RZ, R90 ;  /* 0x000000ffff2a7224 */ /* 0x000fe400078e005a */
[----:B------:R-:W-:Y:S02]  /*1c5c0*/  IMAD.MOV.U32 R41, RZ, RZ, R89 ;  /* 0x000000ffff297224 */ /* 0x000fe400078e0059 */
[----:B------:R-:W-:Y:S01]  /*1c5d0*/  IMAD.MOV.U32 R40, RZ, RZ, R88 ;  /* 0x000000ffff287224 */ /* 0x000fe200078e0058 */
[----:B------:R1:W-:Y:S01]  /*1c5e0*/  STL.128 [R1+0x2a0], R88 ;  /* 0x0002a05801007387 */ /* 0x0003e20000100c00 */
[----:B0-----:R-:W-:Y:S02]  /*1c5f0*/  IMAD.MOV.U32 R92, RZ, RZ, R231 ;  /* 0x000000ffff5c7224 */ /* 0x001fe400078e00e7 */
[----:B------:R-:W-:Y:S02]  /*1c600*/  IMAD.MOV.U32 R93, RZ, RZ, R230 ;  /* 0x000000ffff5d7224 */ /* 0x000fe400078e00e6 */
[----:B------:R-:W-:-:S02]  /*1c610*/  IMAD.MOV.U32 R94, RZ, RZ, R229 ;  /* 0x000000ffff5e7224 */ /* 0x000fc400078e00e5 */
[----:B------:R-:W-:Y:S02]  /*1c620*/  IMAD.MOV.U32 R95, RZ, RZ, R228 ;  /* 0x000000ffff5f7224 */ /* 0x000fe400078e00e4 */
[----:B------:R-:W-:Y:S02]  /*1c630*/  IMAD.MOV.U32 R39, RZ, RZ, R87 ;  /* 0x000000ffff277224 */ /* 0x000fe400078e0057 */
[----:B------:R-:W-:Y:S02]  /*1c640*/  IMAD.MOV.U32 R38, RZ, RZ, R86 ;  /* 0x000000ffff267224 */ /* 0x000fe400078e0056 */
[----:B------:R-:W-:Y:S02]  /*1c650*/  IMAD.MOV.U32 R37, RZ, RZ, R85 ;  /* 0x000000ffff257224 */ /* 0x000fe400078e0055 */
[----:B------:R-:W-:Y:S01]  /*1c660*/  IMAD.MOV.U32 R36, RZ, RZ, R84 ;  /* 0x000000ffff247224 */ /* 0x000fe200078e0054 */
[----:B------:R-:W-:Y:S01]  /*1c670*/  STL.128 [R1+0x290], R84 ;  /* 0x0002905401007387 */ /* 0x000fe20000100c00 */
[----:B-1----:R-:W-:-:S02]  /*1c680*/  IMAD.MOV.U32 R90, RZ, RZ, R235 ;  /* 0x000000ffff5a7224 */ /* 0x002fc400078e00eb */
[----:B------:R-:W-:Y:S02]  /*1c690*/  IMAD.MOV.U32 R91, RZ, RZ, R234 ;  /* 0x000000ffff5b7224 */ /* 0x000fe400078e00ea */
[----:B------:R-:W-:Y:S02]  /*1c6a0*/  IMAD.MOV.U32 R35, RZ, RZ, R83 ;  /* 0x000000ffff237224 */ /* 0x000fe400078e0053 */
[----:B------:R-:W-:Y:S02]  /*1c6b0*/  IMAD.MOV.U32 R34, RZ, RZ, R82 ;  /* 0x000000ffff227224 */ /* 0x000fe400078e0052 */
[----:B------:R-:W-:Y:S02]  /*1c6c0*/  IMAD.MOV.U32 R33, RZ, RZ, R81 ;  /* 0x000000ffff217224 */ /* 0x000fe400078e0051 */
[----:B------:R-:W-:Y:S01]  /*1c6d0*/  IMAD.MOV.U32 R32, RZ, RZ, R80 ;  /* 0x000000ffff207224 */ /* 0x000fe200078e0050 */
[----:B------:R-:W-:Y:S01]  /*1c6e0*/  STL.128 [R1+0x280], R80 ;  /* 0x0002805001007387 */ /* 0x000fe20000100c00 */
[----:B------:R-:W-:-:S02]  /*1c6f0*/  IMAD.MOV.U32 R31, RZ, RZ, R79 ;  /* 0x000000ffff1f7224 */ /* 0x000fc400078e004f */
[----:B------:R-:W-:Y:S02]  /*1c700*/  IMAD.MOV.U32 R30, RZ, RZ, R78 ;  /* 0x000000ffff1e7224 */ /* 0x000fe400078e004e */
[----:B------:R-:W-:Y:S02]  /*1c710*/  IMAD.MOV.U32 R29, RZ, RZ, R77 ;  /* 0x000000ffff1d7224 */ /* 0x000fe400078e004d */
[----:B------:R-:W-:Y:S01]  /*1c720*/  IMAD.MOV.U32 R28, RZ, RZ, R76 ;  /* 0x000000ffff1c7224 */ /* 0x000fe200078e004c */
[----:B------:R-:W-:Y:S01]  /*1c730*/  STL.128 [R1+0x270], R76 ;  /* 0x0002704c01007387 */ /* 0x000fe20000100c00 */
        /* <DEDUP_REMOVED lines=12> */
[----:B---3--:R-:W-:Y:S02]  /*1c800*/  IMAD.MOV.U32 R67, RZ, RZ, R115 ;  /* 0x000000ffff437224 */ /* 0x008fe400078e0073 */
[----:B------:R-:W-:Y:S02]  /*1c810*/  IMAD.MOV.U32 R66, RZ, RZ, R114 ;  /* 0x000000ffff427224 */ /* 0x000fe400078e0072 */
[----:B------:R-:W-:-:S02]  /*1c820*/  IMAD.MOV.U32 R65, RZ, RZ, R113 ;  /* 0x000000ffff417224 */ /* 0x000fc400078e0071 */
[----:B------:R-:W-:Y:S02]  /*1c830*/  IMAD.MOV.U32 R64, RZ, RZ, R112 ;  /* 0x000000ffff407224 */ /* 0x000fe400078e0070 */
[----:B----4-:R-:W-:Y:S02]  /*1c840*/  IMAD.MOV.U32 R63, RZ, RZ, R111 ;  /* 0x000000ffff3f7224 */ /* 0x010fe400078e006f */
        /* <DEDUP_REMOVED lines=82> */
[----:B0-----:R-:W-:Y:S02]  /*1cd70*/  IMAD.MOV.U32 R72, RZ, RZ, R156 ;  /* 0x000000ffff487224 */ /* 0x001fe400078e009c */
        /* <DEDUP_REMOVED lines=68> */
[----:B------:R-:W-:-:S06]  /*1d1c0*/  IMAD.MOV.U32 R151, RZ, RZ, R4 ;  /* 0x000000ffff977224 */ /* 0x000fcc00078e0004 */
[----:B------:R-:W-:-:S06]  /*1d1d0*/  WARPGROUP.ARRIVE ;  /* 0x00000000000079c5 */ /* 0x000fcc0000000000 */
[----:B------:R-:W-:Y:S03]  /*1d1e0*/  HGMMA.64x256x16.F32 R24, R152, gdesc[UR4].tnspB, R24, gsb0 ;  /* 0x43e0000498187df0 */ /* 0x000fe60008000818 */
[----:B------:R-:W-:Y:S02]  /*1d1f0*/  WARPGROUP.DEPBAR.LE gsb0, 0x0 ;  /* 0x00008000000079c5 */ /* 0x000fe40000010000 */
[----:B------:R0:W-:Y:S04]  /*1d200*/  STL.128 [R1+0x950], R128 ;  /* 0x0009508001007387 */ /* 0x0001e80000100c00 */
[----:B------:R1:W-:Y:S04]  /*1d210*/  STL.128 [R1+0x940], R124 ;  /* 0x0009407c01007387 */ /* 0x0003e80000100c00 */
[----:B------:R-:W-:Y:S04]  /*1d220*/  STL.128 [R1+0x930], R120 ;  /* 0x0009307801007387 */ /* 0x000fe80000100c00 */
[----:B------:R3:W-:Y:S01]  /*1d230*/  STL.128 [R1+0x920], R116 ;  /* 0x0009207401007387 */ /* 0x0007e20000100c00 */
[----:B0-----:R-:W-:-:S02]  /*1d240*/  IMAD.MOV.U32 R131, RZ, RZ, R47 ;  /* 0x000000ffff837224 */ /* 0x001fc400078e002f */
[----:B------:R-:W-:Y:S02]  /*1d250*/  IMAD.MOV.U32 R130, RZ, RZ, R46 ;  /* 0x000000ffff827224 */ /* 0x000fe400078e002e */
[----:B------:R-:W-:Y:S02]  /*1d260*/  IMAD.MOV.U32 R129, RZ, RZ, R45 ;  /* 0x000000ffff817224 */ /* 0x000fe400078e002d */
[----:B-1----:R-:W-:Y:S02]  /*1d270*/  IMAD.MOV.U32 R127, RZ, RZ, R43 ;  /* 0x000000ffff7f7224 */ /* 0x002fe400078e002b */
[----:B------:R-:W-:Y:S02]  /*1d280*/  IMAD.MOV.U32 R126, RZ, RZ, R42 ;  /* 0x000000ffff7e7224 */ /* 0x000fe400078e002a */
[----:B------:R-:W-:Y:S02]  /*1d290*/  IMAD.MOV.U32 R125, RZ, RZ, R41 ;  /* 0x000000ffff7d7224 */ /* 0x000fe400078e0029 */
[----:B---3--:R-:W-:-:S02]  /*1d2a0*/  IMAD.MOV.U32 R119, RZ, RZ, R35 ;  /* 0x000000ffff777224 */ /* 0x008fc400078e0023 */
        /* <DEDUP_REMOVED lines=9> */
[----:B------:R0:W-:Y:S04]  /*1d340*/  STL.128 [R1+0x270], R116 ;  /* 0x0002707401007387 */ /* 0x0001e80000100c00 */
[----:B------:R1:W-:Y:S04]  /*1d350*/  STL.128 [R1+0x280], R120 ;  /* 0x0002807801007387 */ /* 0x0003e80000100c00 */
[----:B------:R3:W-:Y:S04]  /*1d360*/  STL.128 [R1+0x290], R124 ;  /* 0x0002907c01007387 */ /* 0x0007e80000100c00 */
[----:B------:R4:W-:Y:S04]  /*1d370*/  STL.128 [R1+0x2a0], R128 ;  /* 0x0002a08001007387 */ /* 0x0009e80000100c00 */
[----:B0-----:R-:W2:Y:S04]  /*1d380*/  LDL.LU.128 R116, [R1+0x920] ;  /* 0x0009200001747983 */ /* 0x001ea80000300c00 */
[----:B-1----:R-:W2:Y:S04]  /*1d390*/  LDL.LU.128 R120, [R1+0x930] ;  /* 0x0009300001787983 */ /* 0x002ea80000300c00 */
[----:B---3--:R-:W3:Y:S04]  /*1d3a0*/  LDL.LU.128 R124, [R1+0x940] ;  /* 0x00094000017c7983 */ /* 0x008ee80000300c00 */
[----:B----4-:R-:W4:Y:S04]  /*1d3b0*/  LDL.LU.128 R128, [R1+0x950] ;  /* 0x0009500001807983 */ /* 0x010f280000300c00 */
[----:B------:R0:W-:Y:S04]  /*1d3c0*/  STL.128 [R1+0x8b0], R24 ;  /* 0x0008b01801007387 */ /* 0x0001e80000100c00 */
[----:B0-----:R-:W4:Y:S04]  /*1d3d0*/  LDL.LU.128 R24, [R1+0x8b0] ;  /* 0x0008b00001187983 */ /* 0x001f280000300c00 */
[----:B------:R0:W-:Y:S04]  /*1d3e0*/  STL.128 [R1+0x910], R112 ;  /* 0x0009107001007387 */ /* 0x0001e80000100c00 */
[----:B------:R1:W-:Y:S01]  /*1d3f0*/  STL.128 [R1+0x900], R108 ;  /* 0x0009006c01007387 */ /* 0x0003e20000100c00 */
[----:B------:R-:W-:-:S03]  /*1d400*/  IMAD.MOV.U32 R175, RZ, RZ, R234 ;  /* 0x000000ffffaf7224 */ /* 0x000fc600078e00ea */
[----:B------:R1:W-:Y:S01]  /*1d410*/  STL.64 [R1+0xa30], R182 ;  /* 0x000a30b601007387 */ /* 0x0003e20000100a00 */
[----:B------:R-:W-:-:S03]  /*1d420*/  IMAD.MOV.U32 R234, RZ, RZ, R5 ;  /* 0x000000ffffea7224 */ /* 0x000fc600078e0005 */
[----:B------:R1:W-:Y:S01]  /*1d430*/  STL.64 [R1+0x9c0], R232 ;  /* 0x0009c0e801007387 */ /* 0x0003e20000100a00 */
[----:B0-----:R-:W-:Y:S02]  /*1d440*/  IMAD.MOV.U32 R115, RZ, RZ, R31 ;  /* 0x000000ffff737224 */ /* 0x001fe400078e001f */
[----:B------:R-:W-:Y:S02]  /*1d450*/  IMAD.MOV.U32 R114, RZ, RZ, R30 ;  /* 0x000000ffff727224 */ /* 0x000fe400078e001e */
[----:B-1----:R-:W-:Y:S01]  /*1d460*/  IMAD.MOV.U32 R109, RZ, RZ, R178 ;  /* 0x000000ffff6d7224 */ /* 0x002fe200078e00b2 */
[----:B------:R-:W4:Y:S01]  /*1d470*/  LDL.LU.64 R182, [R1+0xa30] ;  /* 0x000a300001b67983 */ /* 0x000f220000300a00 */
        /* <DEDUP_REMOVED lines=11> */
[----:B------:R-:W4:Y:S01]  /*1d530*/  LDL.LU.128 R108, [R1+0x900] ;  /* 0x00090000016c7983 */ /* 0x000f220000300c00 */
[----:B0-----:R-:W-:Y:S02]  /*1d540*/  IMAD.MOV.U32 R135, RZ, RZ, R51 ;  /* 0x000000ffff877224 */ /* 0x001fe400078e0033 */
[----:B------:R-:W-:Y:S02]  /*1d550*/  IMAD.MOV.U32 R134, RZ, RZ, R50 ;  /* 0x000000ffff867224 */ /* 0x000fe400078e0032 */
[----:B------:R-:W-:Y:S01]  /*1d560*/  IMAD.MOV.U32 R133, RZ, RZ, R49 ;  /* 0x000000ffff857224 */ /* 0x000fe200078e0031 */
[----:B-1----:R-:W4:Y:S01]  /*1d570*/  LDL.LU.128 R112, [R1+0x910] ;  /* 0x0009100001707983 */ /* 0x002f220000300c00 */
[----:B------:R-:W-:-:S03]  /*1d580*/  IMAD.MOV.U32 R132, RZ, RZ, R48 ;  /* 0x000000ffff847224 */ /* 0x000fc600078e0030 */
[----:B------:R0:W-:Y:S04]  /*1d590*/  STL.128 [R1+0x9a0], R148 ;  /* 0x0009a09401007387 */ /* 0x0001e80000100c00 */
[----:B------:R1:W-:Y:S04]  /*1d5a0*/  STL.128 [R1+0x990], R144 ;  /* 0x0009909001007387 */ /* 0x0003e80000100c00 */
[----:B------:R-:W-:Y:S04]  /*1d5b0*/  STL.128 [R1+0x980], R140 ;  /* 0x0009808c01007387 */ /* 0x000fe80000100c00 */
[----:B------:R1:W-:Y:S04]  /*1d5c0*/  STL.128 [R1+0x970], R136 ;  /* 0x0009708801007387 */ /* 0x0003e80000100c00 */
[----:B------:R1:W-:Y:S01]  /*1d5d0*/  STL.128 [R1+0x2b0], R132 ;  /* 0x0002b08401007387 */ /* 0x0003e20000100c00 */
[----:B0-----:R-:W-:-:S02]  /*1d5e0*/  IMAD.MOV.U32 R151, RZ, RZ, R67 ;  /* 0x000000ffff977224 */ /* 0x001fc400078e0043 */
[----:B------:R-:W-:Y:S02]  /*1d5f0*/  IMAD.MOV.U32 R150, RZ, RZ, R66 ;  /* 0x000000ffff967224 */ /* 0x000fe400078e0042 */
[----:B------:R-:W-:Y:S02]  /*1d600*/  IMAD.MOV.U32 R149, RZ, RZ, R65 ;  /* 0x000000ffff957224 */ /* 0x000fe400078e0041 */
[----:B-1----:R-:W-:Y:S02]  /*1d610*/  IMAD.MOV.U32 R147, RZ, RZ, R63 ;  /* 0x000000ffff937224 */ /* 0x002fe400078e003f */
[----:B------:R-:W-:Y:S02]  /*1d620*/  IMAD.MOV.U32 R146, RZ, RZ, R62 ;  /* 0x000000ffff927224 */ /* 0x000fe400078e003e */
[----:B------:R-:W-:Y:S02]  /*1d630*/  IMAD.MOV.U32 R145, RZ, RZ, R61 ;  /* 0x000000ffff917224 */ /* 0x000fe400078e003d */
[----:B------:R-:W-:-:S02]  /*1d640*/  IMAD.MOV.U32 R139, RZ, RZ, R55 ;  /* 0x000000ffff8b7224 */ /* 0x000fc400078e0037 */
[----:B------:R-:W-:Y:S01]  /*1d650*/  IMAD.MOV.U32 R138, RZ, RZ, R54 ;  /* 0x000000ffff8a7224 */ /* 0x000fe200078e0036 */
[----:B------:R-:W4:Y:S01]  /*1d660*/  LDL.LU.128 R132, [R1+0x960] ;  /* 0x0009600001847983 */ /* 0x000f220000300c00 */
        /* <DEDUP_REMOVED lines=12> */
[----:B0-----:R-:W4:Y:S04]  /*1d730*/  LDL.LU.128 R136, [R1+0x970] ;  /* 0x0009700001887983 */ /* 0x001f280000300c00 */
[----:B-1----:R-:W4:Y:S04]  /*1d740*/  LDL.LU.128 R140, [R1+0x980] ;  /* 0x00098000018c7983 */ /* 0x002f280000300c00 */
[----:B------:R-:W4:Y:S04]  /*1d750*/  LDL.LU.128 R144, [R1+0x990] ;  /* 0x0009900001907983 */ /* 0x000f280000300c00 */
[----:B--2---:R-:W2:Y:S04]  /*1d760*/  LDL.LU.128 R148, [R1+0x9a0] ;  /* 0x0009a00001947983 */ /* 0x004ea80000300c00 */
[----:B------:R0:W-:Y:S04]  /*1d770*/  STL.64 [R1+0x8a0], R22 ;  /* 0x0008a01601007387 */ /* 0x0001e80000100a00 */
[----:B------:R1:W-:Y:S04]  /*1d780*/  STL.64 [R1+0x898], R18 ;  /* 0x0008981201007387 */ /* 0x0003e80000100a00 */
[----:B------:R1:W-:Y:S04]  /*1d790*/  STL [R1+0x890], R14 ;  /* 0x0008900e01007387 */ /* 0x0003e80000100800 */
[----:B0-----:R-:W2:Y:S04]  /*1d7a0*/  LDL.LU.64 R22, [R1+0x8a0] ;  /* 0x0008a00001167983 */ /* 0x001ea80000300a00 */
[----:B-1----:R-:W2:Y:S04]  /*1d7b0*/  LDL.LU.64 R18, [R1+0x898] ;  /* 0x0008980001127983 */ /* 0x002ea80000300a00 */
[----:B------:R-:W2:Y:S04]  /*1d7c0*/  LDL.LU R14, [R1+0x890] ;  /* 0x00089000010e7983 */ /* 0x000ea80000300800 */
[----:B------:R0:W-:Y:S04]  /*1d7d0*/  STL.128 [R1+0x8c0], R116 ;  /* 0x0008c07401007387 */ /* 0x0001e80000100c00 */
[----:B------:R1:W-:Y:S04]  /*1d7e0*/  STL.128 [R1+0x8d0], R120 ;  /* 0x0008d07801007387 */ /* 0x0003e80000100c00 */
[----:B---3--:R3:W-:Y:S04]  /*1d7f0*/  STL.128 [R1+0x8e0], R124 ;  /* 0x0008e07c01007387 */ /* 0x0087e80000100c00 */
[----:B----4-:R4:W-:Y:S04]  /*1d800*/  STL.128 [R1+0x8f0], R128 ;  /* 0x0008f08001007387 */ /* 0x0109e80000100c00 */
[----:B0-----:R-:W2:Y:S04]  /*1d810*/  LDL.LU.128 R116, [R1+0x8c0] ;  /* 0x0008c00001747983 */ /* 0x001ea80000300c00 */
[----:B-1----:R-:W2:Y:S04]  /*1d820*/  LDL.LU.128 R120, [R1+0x8d0] ;  /* 0x0008d00001787983 */ /* 0x002ea80000300c00 */
[----:B---3--:R-:W3:Y:S04]  /*1d830*/  LDL.LU.128 R124, [R1+0x8e0] ;  /* 0x0008e000017c7983 */ /* 0x008ee80000300c00 */
[----:B----4-:R-:W4:Y:S04]  /*1d840*/  LDL.LU.128 R128, [R1+0x8f0] ;  /* 0x0008f00001807983 */ /* 0x010f280000300c00 */
[----:B------:R0:W-:Y:S01]  /*1d850*/  STL.128 [R1+0x880], R24 ;  /* 0x0008801801007387 */ /* 0x0001e20000100c00 */
[----:B------:R-:W-:-:S02]  /*1d860*/  IMAD.MOV.U32 R174, RZ, RZ, R235 ;  /* 0x000000ffffae7224 */ /* 0x000fc400078e00eb */
[----:B------:R-:W-:Y:S01]  /*1d870*/  IMAD.MOV.U32 R176, RZ, RZ, R231 ;  /* 0x000000ffffb07224 */ /* 0x000fe200078e00e7 */
[----:B------:R1:W-:Y:S01]  /*1d880*/  STL [R1+0x9b8], R192 ;  /* 0x0009b8c001007387 */ /* 0x0003e20000100800 */
[----:B------:R-:W-:Y:S02]  /*1d890*/  IMAD.MOV.U32 R177, RZ, RZ, R230 ;  /* 0x000000ffffb17224 */ /* 0x000fe400078e00e6 */
[----:B------:R-:W-:Y:S02]  /*1d8a0*/  IMAD.MOV.U32 R178, RZ, RZ, R229 ;  /* 0x000000ffffb27224 */ /* 0x000fe400078e00e5 */
[----:B------:R-:W-:Y:S02]  /*1d8b0*/  IMAD.MOV.U32 R179, RZ, RZ, R228 ;  /* 0x000000ffffb37224 */ /* 0x000fe400078e00e4 */
[----:B------:R-:W-:Y:S02]  /*1d8c0*/  IMAD.MOV.U32 R180, RZ, RZ, R227 ;  /* 0x000000ffffb47224 */ /* 0x000fe400078e00e3 */
[----:B------:R-:W-:Y:S01]  /*1d8d0*/  IMAD.MOV.U32 R181, RZ, RZ, R226 ;  /* 0x000000ffffb57224 */ /* 0x000fe200078e00e2 */
[----:B------:R-:W-:Y:S04]  /*1d8e0*/  STL.128 [R1+0x320], R160 ;  /* 0x000320a001007387 */ /* 0x000fe80000100c00 */
[----:B0-----:R-:W4:Y:S01]  /*1d8f0*/  LDL.LU.128 R24, [R1+0x880] ;  /* 0x0008800001187983 */ /* 0x001f220000300c00 */
[----:B------:R-:W-:-:S02]  /*1d900*/  IMAD.MOV.U32 R235, RZ, RZ, R4 ;  /* 0x000000ffffeb7224 */ /* 0x000fc400078e0004 */
[----:B------:R-:W-:Y:S01]  /*1d910*/  IMAD.MOV.U32 R4, RZ, RZ, R0 ;  /* 0x000000ffff047224 */ /* 0x000fe200078e0000 */
[----:B------:R-:W-:Y:S01]  /*1d920*/  STL.128 [R1+0x340], R168 ;  /* 0x000340a801007387 */ /* 0x000fe20000100c00 */
[----:B-1----:R-:W-:-:S03]  /*1d930*/  IMAD.MOV.U32 R192, RZ, RZ, R223 ;  /* 0x000000ffffc07224 */ /* 0x002fc600078e00df */
[----:B------:R0:W-:Y:S01]  /*1d940*/  STL.64 [R1+0x9b0], R182 ;  /* 0x0009b0b601007387 */ /* 0x0001e20000100a00 */
[----:B------:R-:W-:Y:S02]  /*1d950*/  IMAD.MOV.U32 R223, RZ, RZ, R21 ;  /* 0x000000ffffdf7224 */ /* 0x000fe400078e0015 */
[----:B------:R-:W-:Y:S01]  /*1d960*/  IMAD.MOV.U32 R226, RZ, RZ, R16 ;  /* 0x000000ffffe27224 */ /* 0x000fe200078e0010 */
[----:B------:R1:W-:Y:S01]  /*1d970*/  STL.128 [R1+0x250], R4 ;  /* 0x0002500401007387 */ /* 0x0003e20000100c00 */
[----:B------:R-:W-:Y:S02]  /*1d980*/  IMAD.MOV.U32 R227, RZ, RZ, R15 ;  /* 0x000000ffffe37224 */ /* 0x000fe400078e000f */
[----:B------:R-:W-:Y:S01]  /*1d990*/  IMAD.MOV.U32 R228, RZ, RZ, R11 ;  /* 0x000000ffffe47224 */ /* 0x000fe200078e000b */
[----:B------:R-:W-:Y:S01]  /*1d9a0*/  STL.128 [R1+0x330], R164 ;  /* 0x000330a401007387 */ /* 0x000fe20000100c00 */
[----:B------:R-:W-:Y:S02]  /*1d9b0*/  IMAD.MOV.U32 R229, RZ, RZ, R10 ;  /* 0x000000ffffe57224 */ /* 0x000fe400078e000a */
[----:B------:R-:W-:Y:S01]  /*1d9c0*/  IMAD.MOV.U32 R230, RZ, RZ, R9 ;  /* 0x000000ffffe67224 */ /* 0x000fe200078e0009 */
[----:B------:R-:W-:Y:S01]  /*1d9d0*/  STL.128 [R1+0x310], R156 ;  /* 0x0003109c01007387 */ /* 0x000fe20000100c00 */
[----:B0-----:R-:W-:-:S02]  /*1d9e0*/  IMAD.MOV.U32 R182, RZ, RZ, R225 ;  /* 0x000000ffffb67224 */ /* 0x001fc400078e00e1 */
        /* <DEDUP_REMOVED lines=20> */
[----:B-1----:R-:W-:Y:S02]  /*1db30*/  IMAD.MOV.U32 R4, RZ, RZ, R96 ;  /* 0x000000ffff047224 */ /* 0x002fe400078e0060 */
[----:B------:R-:W-:Y:S01]  /*1db40*/  IMAD.MOV.U32 R21, RZ, RZ, R104 ;  /* 0x000000ffff157224 */ /* 0x000fe200078e0068 */
[----:B------:R-:W-:Y:S01]  /*1db50*/  STL.128 [R1+0x350], R172 ;  /* 0x000350ac01007387 */ /* 0x000fe20000100c00 */
[----:B------:R-:W-:Y:S02]  /*1db60*/  IMAD.MOV.U32 R15, RZ, RZ, R108 ;  /* 0x000000ffff0f7224 */ /* 0x000fe400078e006c */
[----:B------:R-:W-:Y:S01]  /*1db70*/  IMAD.MOV.U32 R10, RZ, RZ, R112 ;  /* 0x000000ffff0a7224 */ /* 0x000fe200078e0070 */
[----:B------:R0:W-:Y:S01]  /*1db80*/  STL.128 [R1+0x360], R176 ;  /* 0x000360b001007387 */ /* 0x0001e20000100c00 */
[----:B------:R-:W-:-:S02]  /*1db90*/  IMAD.MOV.U32 R171, RZ, RZ, R87 ;  /* 0x000000ffffab7224 */ /* 0x000fc400078e0057 */
[----:B------:R-:W-:Y:S01]  /*1dba0*/  IMAD.MOV.U32 R170, RZ, RZ, R86 ;  /* 0x000000ffffaa7224 */ /* 0x000fe200078e0056 */
[----:B------:R-:W-:Y:S01]  /*1dbb0*/  STL.128 [R1+0x400], R216 ;  /* 0x000400d801007387 */ /* 0x000fe20000100c00 */
[----:B------:R-:W-:Y:S02]  /*1dbc0*/  IMAD.MOV.U32 R169, RZ, RZ, R85 ;  /* 0x000000ffffa97224 */ /* 0x000fe400078e0055 */
[----:B------:R-:W-:Y:S01]  /*1dbd0*/  IMAD.MOV.U32 R160, RZ, RZ, R76 ;  /* 0x000000ffffa07224 */ /* 0x000fe200078e004c */
[----:B------:R-:W4:Y:S01]  /*1dbe0*/  LDL R28, [R1+0x2f0] ;  /* 0x0002f000011c7983 */ /* 0x000f220000100800 */
        /* <DEDUP_REMOVED lines=18> */
[----:B------:R-:W4:Y:S01]  /*1dd10*/  LDL R6, [R1+0x270] ;  /* 0x0002700001067983 */ /* 0x000f220000100800 */
        /* <DEDUP_REMOVED lines=11> */
[----:B------:R-:W-:Y:S02]  /*1ddd0*/  IMAD.MOV.U32 R165, RZ, RZ, R81 ;  /* 0x000000ffffa57224 */ /* 0x000fe400078e0051 */
[----:B------:R-:W-:Y:S01]  /*1dde0*/  IMAD.MOV.U32 R164, RZ, RZ, R80 ;  /* 0x000000ffffa47224 */ /* 0x000fe200078e0050 */
[----:B------:R0:W-:Y:S01]  /*1ddf0*/  STL.128 [R1+0x370], R180 ;  /* 0x000370b401007387 */ /* 0x0001e20000100c00 */
        /* <DEDUP_REMOVED lines=8> */
[----:B0-----:R-:W4:Y:S01]  /*1de80*/  LDL.LU.64 R182, [R1+0x9b0] ;  /* 0x0009b00001b67983 */ /* 0x001f220000300a00 */
        /* <DEDUP_REMOVED lines=16> */
[----:B--2---:R-:W-:Y:S01]  /*1df90*/  STL.64 [R1+0x870], R22 ;  /* 0x0008701601007387 */ /* 0x004fe20000100a00 */
        /* <DEDUP_REMOVED lines=8> */
[----:B------:R0:W5:Y:S01]  /*1e020*/  LDL.LU.64 R232, [R1+0x9c0] ;  /* 0x0009c00001e87983 */ /* 0x0001620000300a00 */
[----:B------:R-:W-:-:S02]  /*1e030*/  IMAD.MOV.U32 R82, RZ, RZ, R102 ;  /* 0x000000ffff527224 */ /* 0x000fc400078e0066 */
[----:B------:R-:W-:Y:S01]  /*1e040*/  IMAD.MOV.U32 R153, RZ, RZ, R9 ;  /* 0x000000ffff997224 */ /* 0x000fe200078e0009 */
[----:B------:R-:W-:Y:S01]  /*1e050*/  STL.128 [R1+0x310], R156 ;  /* 0x0003109c01007387 */ /* 0x000fe20000100c00 */
[----:B------:R-:W-:Y:S02]  /*1e060*/  IMAD.MOV.U32 R154, RZ, RZ, R8 ;  /* 0x000000ffff9a7224 */ /* 0x000fe400078e0008 */
[----:B------:R-:W-:Y:S01]  /*1e070*/  IMAD.MOV.U32 R155, RZ, RZ, R0 ;  /* 0x000000ffff9b7224 */ /* 0x000fe200078e0000 */
[----:B------:R-:W-:Y:S04]  /*1e080*/  STL.128 [R1+0x330], R164 ;  /* 0x000330a401007387 */ /* 0x000fe80000100c00 */
[----:B------:R-:W-:Y:S04]  /*1e090*/  STL.128 [R1+0x350], R172 ;  /* 0x000350ac01007387 */ /* 0x000fe80000100c00 */
[----:B------:R-:W-:Y:S04]  /*1e0a0*/  STL.128 [R1+0x360], R176 ;  /* 0x000360b001007387 */ /* 0x000fe80000100c00 */
[----:B------:R1:W-:Y:S04]  /*1e0b0*/  STL.128 [R1+0x370], R76 ;  /* 0x0003704c01007387 */ /* 0x0003e80000100c00 */
[----:B------:R2:W-:Y:S04]  /*1e0c0*/  STL.128 [R1+0x380], R80 ;  /* 0x0003805001007387 */ /* 0x0005e80000100c00 */
[----:B------:R0:W-:Y:S04]  /*1e0d0*/  STL.128 [R1+0x390], R84 ;  /* 0x0003905401007387 */ /* 0x0001e80000100c00 */
[----:B------:R0:W-:Y:S04]  /*1e0e0*/  STL.128 [R1+0x3a0], R88 ;  /* 0x0003a05801007387 */ /* 0x0001e80000100c00 */
[----:B------:R0:W-:Y:S04]  /*1e0f0*/  STL.128 [R1+0x3b0], R92 ;  /* 0x0003b05c01007387 */ /* 0x0001e80000100c00 */
[----:B------:R0:W-:Y:S04]  /*1e100*/  STL.128 [R1+0x400], R112 ;  /* 0x0004007001007387 */ /* 0x0001e80000100c00 */
[----:B-1----:R-:W4:Y:S04]  /*1e110*/  LDL R78, [R1+0x264] ;  /* 0x00026400014e7983 */ /* 0x002f280000100800 */
[----:B--2---:R-:W2:Y:S04]  /*1e120*/  LDL R80, [R1+0x268] ;  /* 0x0002680001507983 */ /* 0x004ea80000100800 */
[----:B------:R-:W2:Y:S04]  /*1e130*/  LDL R82, [R1+0x26c] ;  /* 0x00026c0001527983 */ /* 0x000ea80000100800 */
[----:B0-----:R-:W2:Y:S04]  /*1e140*/  LDL R84, [R1+0x274] ;  /* 0x0002740001547983 */ /* 0x001ea80000100800 */
        /* <DEDUP_REMOVED lines=8> */
[----:B------:R-:W2:Y:S01]  /*1e1d0*/  LDL R132, [R1+0x2f4] ;  /* 0x0002f40001847983 */ /* 0x000ea20000100800 */
[----:B------:R-:W-:-:S03]  /*1e1e0*/  IMAD.MOV.U32 R4, RZ, RZ, R116 ;  /* 0x000000ffff047224 */ /* 0x000fc600078e0074 */
[----:B------:R-:W2:Y:S01]  /*1e1f0*/  LDL R134, [R1+0x2f8] ;  /* 0x0002f80001867983 */ /* 0x000ea20000100800 */
[----:B------:R-:W-:-:S03]  /*1e200*/  IMAD.MOV.U32 R21, RZ, RZ, R123 ;  /* 0x000000ffff157224 */ /* 0x000fc600078e007b */
[----:B------:R-:W2:Y:S01]  /*1e210*/  LDL R116, [R1+0x2c8] ;  /* 0x0002c80001747983 */ /* 0x000ea20000100800 */
[----:B---3--:R-:W-:-:S03]  /*1e220*/  IMAD.MOV.U32 R15, RZ, RZ, R127 ;  /* 0x000000ffff0f7224 */ /* 0x008fc600078e007f */
[----:B------:R-:W3:Y:S01]  /*1e230*/  LDL R32, [R1+0x310] ;  /* 0x0003100001207983 */ /* 0x000ee20000100800 */
[----:B------:R-:W-:Y:S02]  /*1e240*/  IMAD.MOV.U32 R16, RZ, RZ, R126 ;  /* 0x000000ffff107224 */ /* 0x000fe400078e007e */
[----:B----4-:R-:W-:Y:S01]  /*1e250*/  IMAD.MOV.U32 R10, RZ, RZ, R131 ;  /* 0x000000ffff0a7224 */ /* 0x010fe200078e0083 */
[----:B------:R-:W4:Y:S01]  /*1e260*/  LDL R126, [R1+0x2e4] ;  /* 0x0002e400017e7983 */ /* 0x000f220000100800 */
[----:B------:R-:W-:Y:S02]  /*1e270*/  IMAD.MOV.U32 R11, RZ, RZ, R130 ;  /* 0x000000ffff0b7224 */ /* 0x000fe400078e0082 */
[----:B------:R-:W-:Y:S01]  /*1e280*/  IMAD.MOV.U32 R12, RZ, RZ, R129 ;  /* 0x000000ffff0c7224 */ /* 0x000fe200078e0081 */
[----:B------:R-:W3:Y:S01]  /*1e290*/  LDL R130, [R1+0x2ec] ;  /* 0x0002ec0001827983 */ /* 0x000ee20000100800 */
[----:B------:R-:W-:Y:S02]  /*1e2a0*/  IMAD.MOV.U32 R17, RZ, RZ, R125 ;  /* 0x000000ffff117224 */ /* 0x000fe400078e007d */
[----:B------:R-:W-:Y:S01]  /*1e2b0*/  IMAD.MOV.U32 R20, RZ, RZ, R124 ;  /* 0x000000ffff147224 */ /* 0x000fe200078e007c */
[----:B------:R-:W3:Y:S01]  /*1e2c0*/  LDL R34, [R1+0x320] ;  /* 0x0003200001227983 */ /* 0x000ee20000100800 */
[----:B------:R-:W-:-:S02]  /*1e2d0*/  IMAD.MOV.U32 R13, RZ, RZ, R128 ;  /* 0x000000ffff0d7224 */ /* 0x000fc400078e0080 */
[----:B------:R-:W-:Y:S01]  /*1e2e0*/  IMAD.MOV.U32 R96, RZ, RZ, R4 ;  /* 0x000000ffff607224 */ /* 0x000fe200078e0004 */
        /* <DEDUP_REMOVED lines=9> */
[----:B------:R-:W3:Y:S01]  /*1e380*/  LDL R156, [R1+0x334] ;  /* 0x00033400019c7983 */ /* 0x000ee20000100800 */
        /* <DEDUP_REMOVED lines=29> */
[----:B------:R0:W5:Y:S01]  /*1e560*/  LDL.LU R192, [R1+0x9b8] ;  /* 0x0009b80001c07983 */ /* 0x0001620000300800 */
        /* <DEDUP_REMOVED lines=26> */
[----:B------:R1:W-:Y:S04]  /*1e710*/  STL.128 [R1+0x3c0], R96 ;  /* 0x0003c06001007387 */ /* 0x0003e80000100c00 */
[----:B------:R0:W-:Y:S04]  /*1e720*/  STL.128 [R1+0x3d0], R100 ;  /* 0x0003d06401007387 */ /* 0x0001e80000100c00 */
[----:B------:R0:W-:Y:S04]  /*1e730*/  STL.128 [R1+0x3e0], R104 ;  /* 0x0003e06801007387 */ /* 0x0001e80000100c00 */
[----:B------:R0:W-:Y:S04]  /*1e740*/  STL.128 [R1+0x3f0], R108 ;  /* 0x0003f06c01007387 */ /* 0x0001e80000100c00 */
[----:B------:R-:W-:Y:S04]  /*1e750*/  STL.128 [R1+0x410], R140 ;  /* 0x0004108c01007387 */ /* 0x000fe80000100c00 */
[----:B------:R-:W-:Y:S04]  /*1e760*/  STL.128 [R1+0x420], R144 ;  /* 0x0004209001007387 */ /* 0x000fe80000100c00 */
[----:B------:R-:W-:Y:S04]  /*1e770*/  STL.128 [R1+0x430], R148 ;  /* 0x0004309401007387 */ /* 0x000fe80000100c00 */
[----:B------:R-:W-:Y:S04]  /*1e780*/  STL.128 [R1+0x440], R152 ;  /* 0x0004409801007387 */ /* 0x000fe80000100c00 */
[----:B------:R0:W-:Y:S04]  /*1e790*/  STL.128 [R1+0x250], R24 ;  /* 0x0002501801007387 */ /* 0x0001e80000100c00 */
[----:B------:R-:W2:Y:S04]  /*1e7a0*/  LDL R0, [R1+0x250] ;  /* 0x0002500001007983 */ /* 0x000ea80000100800 */
[----:B------:R-:W4:Y:S04]  /*1e7b0*/  LDL R72, [R1+0x254] ;  /* 0x0002540001487983 */ /* 0x000f280000100800 */
[----:B------:R-:W3:Y:S04]  /*1e7c0*/  LDL R74, [R1+0x258] ;  /* 0x00025800014a7983 */ /* 0x000ee80000100800 */
[----:B------:R-:W3:Y:S04]  /*1e7d0*/  LDL R76, [R1+0x25c] ;  /* 0x00025c00014c7983 */ /* 0x000ee80000100800 */
[----:B------:R-:W3:Y:S04]  /*1e7e0*/  LDL R4, [R1+0x260] ;  /* 0x0002600001047983 */ /* 0x000ee80000100800 */
[----:B------:R-:W3:Y:S04]  /*1e7f0*/  LDL R10, [R1+0x290] ;  /* 0x00029000010a7983 */ /* 0x000ee80000100800 */
[----:B-1----:R-:W3:Y:S04]  /*1e800*/  LDL R96, [R1+0x294] ;  /* 0x0002940001607983 */ /* 0x002ee80000100800 */
[----:B------:R-:W3:Y:S04]  /*1e810*/  LDL R98, [R1+0x298] ;  /* 0x0002980001627983 */ /* 0x000ee80000100800 */
[----:B0-----:R-:W3:Y:S04]  /*1e820*/  LDL R100, [R1+0x29c] ;  /* 0x00029c0001647983 */ /* 0x001ee80000100800 */
[----:B------:R-:W3:Y:S04]  /*1e830*/  LDL R12, [R1+0x2a0] ;  /* 0x0002a000010c7983 */ /* 0x000ee80000100800 */
        /* <DEDUP_REMOVED lines=76> */
[----:B------:R0:W5:Y:S04]  /*1ed00*/  LDL.LU.64 R22, [R1+0x870] ;  /* 0x0008700001167983 */ /* 0x0001680000300a00 */
[----:B------:R0:W5:Y:S04]  /*1ed10*/  LDL.LU.64 R18, [R1+0x868] ;  /* 0x0008680001127983 */ /* 0x0001680000300a00 */
[----:B------:R0:W5:Y:S04]  /*1ed20*/  LDL.LU R14, [R1+0x864] ;  /* 0x00086400010e7983 */ /* 0x0001680000300800 */
[----:B------:R0:W-:Y:S04]  /*1ed30*/  STL [R1+0x88], R183 ;  /* 0x000088b701007387 */ /* 0x0001e80000100800 */
[----:B------:R0:W-:Y:S04]  /*1ed40*/  STL [R1+0x88], R183 ;  /* 0x000088b701007387 */ /* 0x0001e80000100800 */
[----:B------:R0:W-:Y:S04]  /*1ed50*/  STL [R1+0x88], R183 ;  /* 0x000088b701007387 */ /* 0x0001e80000100800 */
[----:B------:R0:W-:Y:S04]  /*1ed60*/  STL [R1+0x88], R183 ;  /* 0x000088b701007387 */ /* 0x0001e80000100800 */
[----:B------:R0:W-:Y:S04]  /*1ed70*/  STL [R1+0x88], R183 ;  /* 0x000088b701007387 */ /* 0x0001e80000100800 */
[----:B------:R0:W-:Y:S04]  /*1ed80*/  STL [R1+0x88], R183 ;  /* 0x000088b701007387 */ /* 0x0001e80000100800 */
[----:B--2---:R0:W-:Y:S04]  /*1ed90*/  STL [R1+0x250], R0 ;  /* 0x0002500001007387 */ /* 0x0041e80000100800 */
        /* <DEDUP_REMOVED lines=127> */
[----:B------:R-:W-:Y:S04]  /*1f590*/  BSSY B0, `(.L_x_2105) ;  /* 0x0000008000007945 */ /* 0x000fe80003800000 */
[----:B------:R-:W-:Y:S05]  /*1f5a0*/  @P0 BRA `(.L_x_2106) ;  /* 0x0000000000180947 */ /* 0x000fea0003800000 */
[----:B0-----:R-:W2:Y:S04]  /*1f5b0*/  LDL.64 R4, [R1+0x68] ;  /* 0x0000680001047983 */ /* 0x001ea80000100a00 */
[----:B-----5:R-:W3:Y:S01]  /*1f5c0*/  LD.E R0, desc[UR44][R2.64] ;  /* 0x0000002c02007980 */ /* 0x020ee2000c101900 */
[----:B--2---:R-:W-:-:S05]  /*1f5d0*/  MOV R5, R4 ;  /* 0x0000000400057202 */ /* 0x004fca0000000f00 */
[----:B---3--:R-:W-:-:S05]  /*1f5e0*/  IMAD R0, R0, 0x8, R5 ;  /* 0x0000000800007824 */ /* 0x008fca00078e0205 */
[----:B------:R-:W-:-:S04]  /*1f5f0*/  PRMT R0, RZ, 0x654, R0 ;  /* 0x00000654ff007816 */ /* 0x000fc80000000000 */
[----:B------:R1:W-:Y:S03]  /*1f600*/  SYNCS.ARRIVE.TRANS64.RED.A1T0 RZ, [R0+URZ], RZ ;  /* 0x000000ff00ff79a7 */ /* 0x0003e6000810043f */
.L_x_2106:
[----:B------:R-:W-:Y:S05]  /*1f610*/  BSYNC B0 ;  /* 0x0000000000007941 */ /* 0x000fea0003800000 */
.L_x_2105:
[----:B------:R-:W-:Y:S05]  /*1f620*/  @P1 BRA `(.L_x_2107) ;  /* 0xfffffe9800341947 */ /* 0x000fea000383ffff */
[----:B01---5:R-:W-:-:S07]  /*1f630*/  IMAD.MOV.U32 R0, RZ, RZ, R14 ;  /* 0x000000ffff007224 */ /* 0x023fce00078e000e */
.L_x_2090:
[----:B------:R-:W-:-:S13]  /*1f640*/  ISETP.GE.AND P1, PT, R0, R192, PT ;  /* 0x000000c00000720c */ /* 0x000fda0003f26270 */
[----:B------:R-:W-:Y:S05]  /*1f650*/  @!P1 BRA `(.L_x_2108) ;  /* 0x000000a800c49947 */ /* 0x000fea0003800000 */
[----:B------:R0:W5:Y:S02]  /*1f660*/  LDL.64 R14, [R1+0x170] ;  /* 0x00017000010e7983 */ /* 0x0001640000100a00 */
.L_x_2135:
[----:B01---5:R-:W2:Y:S04]  /*1f670*/  LD.E R2, desc[UR44][R14.64] ;  /* 0x0000002c0e027980 */ /* 0x023ea8000c101900 */
[----:B------:R-:W3:Y:S01]  /*1f680*/  LD.E R3, desc[UR44][R14.64+0x8] ;  /* 0x0000082c0e037980 */ /* 0x000ee2000c101900 */
        /* <DEDUP_REMOVED lines=10> */
[----:B------:R-:W2:Y:S04]  /*1f730*/  LDL.64 R20, [R1+0x188] ;  /* 0x0001880001147983 */ /* 0x000ea80000100a00 */
[----:B--2---:R-:W2:Y:S01]  /*1f740*/  LD.E R3, desc[UR44][R20.64+0x1c] ;  /* 0x00001c2c14037980 */ /* 0x004ea2000c101900 */
[----:B------:R-:W-:Y:S05]  /*1f750*/  YIELD ;  /* 0x0000000000007946 */ /* 0x000fea0003800000 */
[----:B------:R-:W-:Y:S01]  /*1f760*/  BSSY B0, `(.L_x_2109) ;  /* 0x0000006000007945 */ /* 0x000fe20003800000 */
[----:B---3--:R-:W-:Y:S01]  /*1f770*/  @!P1 IMAD.MOV.U32 R2, RZ, RZ, RZ ;  /* 0x000000ffff029224 */ /* 0x008fe200078e00ff */
[----:B--2---:R-:W-:-:S04]  /*1f780*/  LOP3.LUT R3, R3, 0x1, RZ, 0xfc, !PT ;  /* 0x0000000103037812 */ /* 0x004fc800078efcff */
[----:B------:R-:W-:-:S13]  /*1f790*/  ISETP.NE.AND P2, PT, R3, 0x3, PT ;  /* 0x000000030300780c */ /* 0x000fda0003f45270 */
[----:B-1----:R-:W-:Y:S05]  /*1f7a0*/  @!P2 BRA `(.L_x_2110) ;  /* 0x000000000004a947 */ /* 0x002fea0003800000 */
[----:B------:R-:W-:Y:S01]  /*1f7b0*/  BPT.TRAP 0x1 ;  /* 0x000000040000795c */ /* 0x000fe20000300000 */
.L_x_2110:
[----:B------:R-:W-:Y:S05]  /*1f7c0*/  BSYNC B0 ;  /* 0x0000000000007941 */ /* 0x000fea0003800000 */
.L_x_2109:
[----:B------:R-:W2:Y:S01]  /*1f7d0*/  LD.E.64 R4, desc[UR44][R20.64+0x8] ;  /* 0x0000082c14047980 */ /* 0x000ea2000c101b00 */
[----:B-----5:R-:W-:Y:S02]  /*1f7e0*/  SHF.L.U32 R7, R7, 0x1f, RZ ;  /* 0x0000001f07077819 */ /* 0x020fe400000006ff */
[----:B--2---:R-:W-:-:S05]  /*1f7f0*/  MOV R5, R4 ;  /* 0x0000000400057202 */ /* 0x004fca0000000f00 */
[----:B------:R-:W-:-:S04]  /*1f800*/  IMAD R2, R2, 0x8, R5 ;  /* 0x0000000802027824 */ /* 0x000fc800078e0205 */
[----:B------:R1:W2:Y:S01]  /*1f810*/  SYNCS.PHASECHK.TRANS64.TRYWAIT P1, [R2+URZ], R7 ;  /* 0x00000007020075a7 */ /* 0x0002a2000802017f */
[----:B------:R-:W3:Y:S04]  /*1f820*/  LD.E R3, desc[UR44][R20.64+0x1c] ;  /* 0x00001c2c14037980 */ /* 0x000ee8000c101900 */
[----:B------:R1:W5:Y:S04]  /*1f830*/  LD.E R4, desc[UR44][R14.64] ;  /* 0x0000002c0e047980 */ /* 0x000368000c101900 */
[----:B------:R1:W5:Y:S01]  /*1f840*/  LD.E R5, desc[UR44][R14.64+0x4] ;  /* 0x0000042c0e057980 */ /* 0x000362000c101900 */
[----:B------:R-:W-:Y:S01]  /*1f850*/  BSSY B0, `(.L_x_2111) ;  /* 0x0000005000007945 */ /* 0x000fe20003800000 */
[----:B---3--:R-:W-:-:S04]  /*1f860*/  LOP3.LUT R3, R3, 0x1, RZ, 0xfc, !PT ;  /* 0x0000000103037812 */ /* 0x008fc800078efcff */
[----:B------:R-:W-:-:S13]  /*1f870*/  ISETP.NE.AND P2, PT, R3, 0x3, PT ;  /* 0x000000030300780c */ /* 0x000fda0003f45270 */
[----:B-12---:R-:W-:Y:S05]  /*1f880*/  @!P2 BRA `(.L_x_2112) ;  /* 0x000000000004a947 */ /* 0x006fea0003800000 */
[----:B------:R-:W-:Y:S01]  /*1f890*/  BPT.TRAP 0x1 ;  /* 0x000000040000795c */ /* 0x000fe20000300000 */
.L_x_2112:
[----:B------:R-:W-:Y:S05]  /*1f8a0*/  BSYNC B0 ;  /* 0x0000000000007941 */ /* 0x000fea0003800000 */
.L_x_2111:
[----:B------:R-:W-:Y:S04]  /*1f8b0*/  BSSY B0, `(.L_x_2113) ;  /* 0x0000008000007945 */ /* 0x000fe80003800000 */
[----:B------:R-:W-:Y:S05]  /*1f8c0*/  @P1 BRA `(.L_x_2114) ;  /* 0x0000000000181947 */ /* 0x000fea0003800000 */
[----:B------:R-:W2:Y:S01]  /*1f8d0*/  LD.E.64 R2, desc[UR44][R20.64+0x8] ;  /* 0x0000082c14027980 */ /* 0x000ea2000c101b00 */
[----:B-----5:R-:W-:Y:S02]  /*1f8e0*/  SHF.L.U32 R5, R5, 0x1f, RZ ;  /* 0x0000001f05057819 */ /* 0x020fe400000006ff */
[----:B--2---:R-:W-:-:S05]  /*1f8f0*/  MOV R3, R2 ;  /* 0x0000000200037202 */ /* 0x004fca0000000f00 */
[----:B------:R-:W-:-:S04]  /*1f900*/  IMAD R4, R4, 0x8, R3 ;  /* 0x0000000804047824 */ /* 0x000fc800078e0203 */
[----:B------:R-:W1:Y:S02]  /*1f910*/  SYNCS.PHASECHK.TRANS64.TRYWAIT P1, [R4+URZ], R5 ;  /* 0x00000005040075a7 */ /* 0x000e64000802017f */
[----:B-1----:R-:W-:Y:S05]  /*1f920*/  @!P1 BRA `(.L_x_2115) ;  /* 0x0000013000b89947 */ /* 0x002fea0003800000 */
.L_x_2114:
[----:B------:R-:W-:Y:S05]  /*1f930*/  BSYNC B0 ;  /* 0x0000000000007941 */ /* 0x000fea0003800000 */
.L_x_2113:
[----:B-1---5:R-:W2:Y:S04]  /*1f940*/  LD.E R5, desc[UR44][R14.64] ;  /* 0x0000002c0e057980 */ /* 0x022ea8000c101900 */
[----:B------:R-:W2:Y:S01]  /*1f950*/  LDL.64 R8, [R1+0xa0] ;  /* 0x0000a00001087983 */ /* 0x000ea20000100a00 */
[----:B------:R-:W-:Y:S05]  /*1f960*/  WARPSYNC.ALL ;  /* 0x0000000000007948 */ /* 0x000fea0003800000 */
[----:B------:R-:W3:Y:S04]  /*1f970*/  LDL.64 R2, [R1+0x98] ;  /* 0x0000980001027983 */ /* 0x000ee80000100a00 */
[----:B------:R-:W4:Y:S04]  /*1f980*/  LDL.64 R6, [R1+0x98] ;  /* 0x0000980001067983 */ /* 0x000f280000100a00 */
[----:B------:R-:W4:Y:S01]  /*1f990*/  LDL.64 R10, [R1+0x98] ;  /* 0x00009800010a7983 */ /* 0x000f220000100a00 */
[----:B--2---:R-:W-:-:S03]  /*1f9a0*/  IMAD R4, R5, 0x300, R8 ;  /* 0x0000030005047824 */ /* 0x004fc600078e0208 */
[----:B------:R-:W2:Y:S01]  /*1f9b0*/  LDL.64 R12, [R1+0x98] ;  /* 0x00009800010c7983 */ /* 0x000ea20000100a00 */
[----:B------:R-:W-:Y:S01]  /*1f9c0*/  IMAD.MOV.U32 R5, RZ, RZ, R9 ;  /* 0x000000ffff057224 */ /* 0x000fe200078e0009 */
[C---:B------:R-:W-:Y:S01]  /*1f9d0*/  R2UR UR6, R4.reuse ;  /* 0x00000000040672ca */ /* 0x040fe200000e0000 */
[----:B------:R-:W-:Y:S01]  /*1f9e0*/  WARPGROUP.ARRIVE ;  /* 0x00000000000079c5 */ /* 0x000fe20000000000 */
[----:B------:R-:W2:Y:S02]  /*1f9f0*/  LDL R16, [R1+0x54] ;  /* 0x0000540001107983 */ /* 0x000ea40000100800 */
[----:B------:R-:W-:Y:S01]  /*1fa00*/  R2UR UR7, R5 ;  /* 0x00000000050772ca */ /* 0x000fe200000e0000 */
[----:B------:R-:W-:Y:S01]  /*1fa10*/  VIADD R8, R4, 0x2 ;  /* 0x0000000204087836 */ /* 0x000fe20000000000 */
[----:B------:R1:W-:Y:S01]  /*1fa20*/  STL [R1+0x80], RZ ;  /* 0x000080ff01007387 */ /* 0x0003e20000100800 */
[----:B---3--:R-:W-:Y:S02]  /*1fa30*/  R2UR UR4, R2 ;  /* 0x00000000020472ca */ /* 0x008fe400000e0000 */
[----:B------:R-:W-:-:S13]  /*1fa40*/  R2UR UR5, R3 ;  /* 0x00000000030572ca */ /* 0x000fda00000e0000 */
[----:B------:R-:W-:Y:S01]  /*1fa50*/  HGMMA.64x96x16.F32 R24, gdesc[UR4], RZ, !UPT, gsb0 ;  /* 0x01600000041879f0 */ /* 0x000fe2000c0008ff */
[----:B----4-:R-:W-:Y:S02]  /*1fa60*/  VIADD R6, R6, 0x2 ;  /* 0x0000000206067836 */ /* 0x010fe40000000000 */
[----:B------:R-:W-:Y:S01]  /*1fa70*/  IMAD.MOV.U32 R2, RZ, RZ, 0x1 ;  /* 0x00000001ff027424 */ /* 0x000fe200078e00ff */
[----:B------:R-:W-:Y:S02]  /*1fa80*/  R2UR UR6, R8 ;  /* 0x00000000080672ca */ /* 0x000fe400000e0000 */
[----:B------:R-:W-:Y:S02]  /*1fa90*/  R2UR UR7, R9 ;  /* 0x00000000090772ca */ /* 0x000fe400000e0000 */
[----:B------:R-:W-:Y:S02]  /*1faa0*/  R2UR UR4, R6 ;  /* 0x00000000060472ca */ /* 0x000fe400000e0000 */
[----:B------:R-:W-:Y:S01]  /*1fab0*/  R2UR UR5, R7 ;  /* 0x00000000070572ca */ /* 0x000fe200000e0000 */
[----:B------:R1:W-:Y:S04]  /*1fac0*/  STL [R1+0x80], R2 ;  /* 0x0000800201007387 */ /* 0x0003e80000100800 */
[----:B------:R1:W-:Y:S04]  /*1fad0*/  STL [R1+0x80], R2 ;  /* 0x0000800201007387 */ /* 0x0003e80000100800 */
[----:B------:R1:W-:Y:S04]  /*1fae0*/  STL [R1+0x80], R2 ;  /* 0x0000800201007387 */ /* 0x0003e80000100800 */
[----:B------:R1:W-:Y:S01]  /*1faf0*/  STL [R1+0x80], R2 ;  /* 0x0000800201007387 */ /* 0x0003e20000100800 */
[----:B------:R-:W-:-:S03]  /*1fb00*/  WARPGROUP.DEPBAR.LE gsb0, 0x0 ;  /* 0x00008000000079c5 */ /* 0x000fc60000010000 */
[----:B------:R1:W5:Y:S04]  /*1fb10*/  LD.E R3, desc[UR44][R14.64] ;  /* 0x0000002c0e037980 */ /* 0x000368000c101900 */
[----:B------:R1:W5:Y:S01]  /*1fb20*/  LD.E R5, desc[UR44][R14.64+0x4] ;  /* 0x0000042c0e057980 */ /* 0x000362000c101900 */
[----:B------:R-:W-:-:S06]  /*1fb30*/  WARPGROUP.ARRIVE ;  /* 0x00000000000079c5 */ /* 0x000fcc0000000000 */
        /* <DEDUP_REMOVED lines=12> */
[----:B--2---:R-:W-:Y:S02]  /*1fc00*/  VIADD R12, R12, 0x6 ;  /* 0x000000060c0c7836 */ /* 0x004fe40000000000 */
[----:B------:R-:W-:Y:S01]  /*1fc10*/  IMAD.MOV.U32 R7, RZ, RZ, R9 ;  /* 0x000000ffff077224 */ /* 0x000fe200078e0009 */
[----:B------:R-:W-:Y:S02]  /*1fc20*/  R2UR UR6, R6 ;  /* 0x00000000060672ca */ /* 0x000fe400000e0000 */
[----:B------:R-:W-:Y:S02]  /*1fc30*/  R2UR UR4, R12 ;  /* 0x000000000c0472ca */ /* 0x000fe400000e0000 */
[----:B------:R-:W-:Y:S02]  /*1fc40*/  R2UR UR7, R7 ;  /* 0x00000000070772ca */ /* 0x000fe400000e0000 */
[----:B------:R-:W-:-:S02]  /*1fc50*/  R2UR UR5, R13 ;  /* 0x000000000d0572ca */ /* 0x000fc400000e0000 */
[----:B------:R-:W-:Y:S01]  /*1fc60*/  LOP3.LUT R16, R16, 0x1, RZ, 0xfc, !PT ;  /* 0x0000000110107812 */ /* 0x000fe200078efcff */
[----:B------:R-:W-:Y:S02]  /*1fc70*/  WARPGROUP.DEPBAR.LE gsb0, 0x0 ;  /* 0x00008000000079c5 */ /* 0x000fe40000010000 */
[----:B------:R-:W-:-:S08]  /*1fc80*/  WARPGROUP.ARRIVE ;  /* 0x00000000000079c5 */ /* 0x000fd00000000000 */
[----:B------:R-:W-:Y:S01]  /*1fc90*/  HGMMA.64x96x16.F32 R24, gdesc[UR4], R24, gsb0 ;  /* 0x01600000041879f0 */ /* 0x000fe20008000818 */
[----:B------:R-:W-:Y:S01]  /*1fca0*/  ISETP.NE.AND P2, PT, R16, 0x3, PT ;  /* 0x000000031000780c */ /* 0x000fe20003f45270 */
[----:B------:R-:W-:Y:S01]  /*1fcb0*/  BSSY B0, `(.L_x_2116) ;  /* 0x0000004000007945 */ /* 0x000fe20003800000 */
[----:B------:R-:W-:-:S11]  /*1fcc0*/  WARPGROUP.DEPBAR.LE gsb0, 0x0 ;  /* 0x00008000000079c5 */ /* 0x000fd60000010000 */
[----:B-1----:R-:W-:Y:S05]  /*1fcd0*/  @!P2 BRA `(.L_x_2117) ;  /* 0x000000000004a947 */ /* 0x002fea0003800000 */
[----:B------:R-:W-:Y:S01]  /*1fce0*/  BPT.TRAP 0x1 ;  /* 0x000000040000795c */ /* 0x000fe20000300000 */
.L_x_2117:
[----:B------:R-:W-:Y:S05]  /*1fcf0*/  BSYNC B0 ;  /* 0x0000000000007941 */ /* 0x000fea0003800000 */
.L_x_2116:
        /* <DEDUP_REMOVED lines=10> */
.L_x_2119:
[----:B------:R-:W-:Y:S05]  /*1fda0*/  BSYNC B0 ;  /* 0x0000000000007941 */ /* 0x000fea0003800000 */
.L_x_2118:
[----:B------:R-:W-:Y:S04]  /*1fdb0*/  BSSY B0, `(.L_x_2120) ;  /* 0x0000006000007945 */ /* 0x000fe80003800000 */
[----:B--2---:R-:W-:Y:S05]  /*1fdc0*/  @P1 BRA `(.L_x_2121) ;  /* 0x0000000000101947 */ /* 0x004fea0003800000 */
[----:B-----5:R-:W-:Y:S01]  /*1fdd0*/  IMAD R4, R4, 0x8, R6 ;  /* 0x0000000804047824 */ /* 0x020fe200078e0206 */
[----:B------:R-:W-:-:S04]  /*1fde0*/  SHF.L.U32 R5, R5, 0x1f, RZ ;  /* 0x0000001f05057819 */ /* 0x000fc800000006ff */
[----:B------:R-:W2:Y:S02]  /*1fdf0*/  SYNCS.PHASECHK.TRANS64.TRYWAIT P1, [R4+URZ], R5 ;  /* 0x00000005040075a7 */ /* 0x000ea4000802017f */
[----:B--2---:R-:W-:Y:S05]  /*1fe00*/  @!P1 BRA `(.L_x_2122) ;  /* 0x0000012c00949947 */ /* 0x004fea0003800000 */
.L_x_2121:
[----:B------:R-:W-:Y:S05]  /*1fe10*/  BSYNC B0 ;  /* 0x0000000000007941 */ /* 0x000fea0003800000 */
.L_x_2120:
        /* <DEDUP_REMOVED lines=9> */
[----:B---3--:R-:W-:Y:S01]  /*1feb0*/  IMAD R6, R17, 0xc00, R6 ;  /* 0x00000c0011067824 */ /* 0x008fe200078e0206 */
[----:B------:R-:W-:Y:S01]  /*1fec0*/  R2UR UR7, R7 ;  /* 0x00000000070772ca */ /* 0x000fe200000e0000 */
[----:B------:R-:W3:Y:S01]  /*1fed0*/  LDL.64 R16, [R1+0x110] ;  /* 0x0001100001107983 */ /* 0x000ee20000100a00 */
[----:B----4-:R-:W-:-:S02]  /*1fee0*/  ISETP.NE.U32.AND P1, PT, R3, RZ, PT ;  /* 0x000000ff0300720c */ /* 0x010fc40003f25070 */
[----:B------:R-:W-:Y:S02]  /*1fef0*/  R2UR UR6, R6 ;  /* 0x00000000060672ca */ /* 0x000fe400000e0000 */
[----:B--2---:R-:W-:Y:S02]  /*1ff00*/  R2UR UR4, R4 ;  /* 0x00000000040472ca */ /* 0x004fe400000e0000 */
[----:B------:R-:W-:-:S07]  /*1ff10*/  R2UR UR5, R5 ;  /* 0x00000000050572ca */ /* 0x000fce00000e0000 */
[----:B------:R-:W-:-:S06]  /*1ff20*/  VOTEU.ANY UP0, P1 ;  /* 0x00000000003f7886 */ /* 0x000fcc0000800100 */
        /* <DEDUP_REMOVED lines=139> */
[----:B----4-:R-:W-:-:S02]  /*207e0*/  VIADD R10, R10, 0xc04 ;  /* 0x00000c040a0a7836 */ /* 0x010fc40000000000 */
        /* <DEDUP_REMOVED lines=40> */
[----:B------:R-:W2:Y:S04]  /*20a70*/  @!P0 LD.E.64 R4, desc[UR44][R20.64+0x30] ;  /* 0x0000302c14048980 */ /* 0x000ea8000c101b00 */
[----:B------:R-:W3:Y:S01]  /*20a80*/  @!P0 LD.E R3, desc[UR44][R14.64] ;  /* 0x0000002c0e038980 */ /* 0x000ee2000c101900 */
[----:B--2---:R-:W-:-:S05]  /*20a90*/  @!P0 MOV R4, R4 ;  /* 0x0000000400048202 */ /* 0x004fca0000000f00 */
[----:B---3--:R-:W-:-:S05]  /*20aa0*/  @!P0 IMAD R3, R3, 0x8, R4 ;  /* 0x0000000803038824 */ /* 0x008fca00078e0204 */
[----:B------:R-:W-:-:S04]  /*20ab0*/  @!P0 PRMT R3, RZ, 0x654, R3 ;  /* 0x00000654ff038816 */ /* 0x000fc80000000003 */
[----:B------:R2:W-:Y:S01]  /*20ac0*/  @!P0 SYNCS.ARRIVE.TRANS64.RED.A1T0 RZ, [R3+URZ], RZ ;  /* 0x000000ff03ff89a7 */ /* 0x0005e2000810043f */
[----:B------:R-:W3:Y:S04]  /*20ad0*/  LDL R73, [R1+0x70] ;  /* 0x0000700001497983 */ /* 0x000ee80000100800 */
[----:B------:R-:W4:Y:S04]  /*20ae0*/  LDL.64 R74, [R1+0x160] ;  /* 0x00016000014a7983 */ /* 0x000f280000100a00 */
[----:B--2---:R-:W2:Y:S04]  /*20af0*/  LDL R3, [R1+0x13c] ;  /* 0x00013c0001037983 */ /* 0x004ea80000100800 */
[----:B------:R-:W4:Y:S04]  /*20b00*/  LDL R76, [R1+0x168] ;  /* 0x00016800014c7983 */ /* 0x000f280000100800 */
[----:B------:R-:W4:Y:S04]  /*20b10*/  LDL.128 R4, [R1+0x150] ;  /* 0x0001500001047983 */ /* 0x000f280000100c00 */
[----:B------:R-:W4:Y:S01]  /*20b20*/  LDL.128 R8, [R1+0x140] ;  /* 0x0001400001087983 */ /* 0x000f220000100c00 */
[----:B------:R-:W-:Y:S01]  /*20b30*/  BSSY B0, `(.L_x_2123) ;  /* 0x0000040000007945 */ /* 0x000fe20003800000 */
[----:B--2---:R-:W-:-:S04]  /*20b40*/  SHF.R.S32.HI R12, RZ, 0x1f, R3 ;  /* 0x0000001fff0c7819 */ /* 0x004fc80000011403 */
[----:B------:R-:W-:-:S04]  /*20b50*/  LEA.HI R13, R12, R3, RZ, 0x7 ;  /* 0x000000030c0d7211 */ /* 0x000fc800078f38ff */
[----:B------:R-:W-:-:S05]  /*20b60*/  LOP3.LUT R16, R13, 0xffffff80, RZ, 0xc0, !PT ;  /* 0xffffff800d107812 */ /* 0x000fca00078ec0ff */
[----:B------:R-:W-:-:S05]  /*20b70*/  IMAD.IADD R16, R3, 0x1, -R16 ;  /* 0x0000000103107824 */ /* 0x000fca00078e0a10 */
[----:B------:R-:W-:Y:S02]  /*20b80*/  SHF.R.S32.HI R17, RZ, 0x1f, R16 ;  /* 0x0000001fff117819 */ /* 0x000fe40000011410 */
[----:B------:R-:W-:Y:S02]  /*20b90*/  LEA.HI R12, R12, R3, RZ, 0x2 ;  /* 0x000000030c0c7211 */ /* 0x000fe400078f10ff */
[----:B------:R-:W-:Y:S02]  /*20ba0*/  LEA.HI R20, R17, R16, RZ, 0x2 ;  /* 0x0000001011147211 */ /* 0x000fe400078f10ff */
[----:B------:R-:W-:Y:S02]  /*20bb0*/  LOP3.LUT R80, R12, 0xfffffffc, RZ, 0xc0, !PT ;  /* 0xfffffffc0c507812 */ /* 0x000fe400078ec0ff */
[--C-:B------:R-:W-:Y:S02]  /*20bc0*/  SHF.R.S32.HI R21, RZ, 0x2, R20.reuse ;  /* 0x00000002ff157819 */ /* 0x100fe40000011414 */
[----:B------:R-:W-:-:S02]  /*20bd0*/  SHF.R.S32.HI R72, RZ, 0x1f, R20 ;  /* 0x0000001fff487819 */ /* 0x000fc40000011414 */
[----:B------:R-:W-:Y:S02]  /*20be0*/  SHF.R.S32.HI R78, RZ, 0x7, R13 ;  /* 0x00000007ff4e7819 */ /* 0x000fe4000001140d */
[----:B------:R-:W-:Y:S02]  /*20bf0*/  LEA.HI R72, R72, R21, RZ, 0x3 ;  /* 0x0000001548487211 */ /* 0x000fe400078f18ff */
        /* <DEDUP_REMOVED lines=8> */
[----:B---3--:R-:W-:Y:S01]  /*20c80*/  IMAD R73, R73, 0x8, R12 ;  /* 0x0000000849497824 */ /* 0x008fe200078e020c */
[----:B----4-:R-:W-:Y:S01]  /*20c90*/  ISETP.NE.AND P1, PT, R74, 0x1, PT ;  /* 0x000000014a00780c */ /* 0x010fe20003f25270 */
[----:B------:R-:W-:Y:S01]  /*20ca0*/  IMAD.IADD R13, R78, 0x1, -R13 ;  /* 0x000000014e0d7824 */ /* 0x000fe200078e0a0d */
[----:B------:R-:W-:Y:S01]  /*20cb0*/  LOP3.LUT R3, R3, 0x1ffffffe, RZ, 0xc0, !PT ;  /* 0x1ffffffe03037812 */ /* 0x000fe200078ec0ff */
[----:B------:R-:W-:-:S04]  /*20cc0*/  IMAD.U32 R72, R73, 0x10, R72 ;  /* 0x0000001049487824 */ /* 0x000fc800078e0048 */
[----:B------:R-:W-:Y:S02]  /*20cd0*/  IMAD.IADD R3, R80, 0x1, -R3 ;  /* 0x0000000150037824 */ /* 0x000fe400078e0a03 */
[----:B------:R-:W-:-:S04]  /*20ce0*/  IMAD R72, R13, 0x40, R72 ;  /* 0x000000400d487824 */ /* 0x000fc800078e0248 */
[----:B------:R-:W-:-:S04]  /*20cf0*/  IMAD R72, R3, 0x8, R72 ;  /* 0x0000000803487824 */ /* 0x000fc800078e0248 */
[----:B------:R-:W-:-:S05]  /*20d00*/  @P1 IMAD.HI.U32 R75, R72, R75, RZ ;  /* 0x0000004b484b1227 */ /* 0x000fca00078e00ff */
[----:B------:R-:W-:Y:S01]  /*20d10*/  @P1 SHF.R.U32.HI R72, RZ, R76, R75 ;  /* 0x0000004cff481219 */ /* 0x000fe2000001164b */
[----:B------:R-:W-:Y:S01]  /*20d20*/  IMAD.MOV.U32 R13, RZ, RZ, -0x60 ;  /* 0xffffffa0ff0d7424 */ /* 0x000fe200078e00ff */
[----:B------:R-:W-:-:S03]  /*20d30*/  LOP3.LUT R3, R20, 0x7ffffffc, RZ, 0xc0, !PT ;  /* 0x7ffffffc14037812 */ /* 0x000fc600078ec0ff */
[----:B------:R-:W2:Y:S01]  /*20d40*/  SHFL.IDX PT, R21, R72, RZ, 0x1c1f ;  /* 0x001c1fff48157589 */ /* 0x000ea200000e0000 */
[----:B------:R-:W-:Y:S02]  /*20d50*/  IMAD R12, R0, R13, 0x1 ;  /* 0x00000001000c7424 */ /* 0x000fe400078e020d */
[----:B------:R-:W-:Y:S01]  /*20d60*/  IMAD.IADD R3, R16, 0x1, -R3 ;  /* 0x0000000110037824 */ /* 0x000fe200078e0a03 */
[----:B------:R-:W-:-:S03]  /*20d70*/  ISETP.GE.AND P2, PT, R5, 0x1, PT ;  /* 0x000000010500780c */ /* 0x000fc60003f46270 */
[----:B------:R-:W-:Y:S01]  /*20d80*/  IMAD R3, R3, -0x2, R12 ;  /* 0xfffffffe03037824 */ /* 0x000fe200078e020c */
[----:B------:R-:W-:-:S04]  /*20d90*/  LOP3.LUT R13, RZ, R10, RZ, 0x33, !PT ;  /* 0x0000000aff0d7212 */ /* 0x000fc800078e33ff */
[----:B------:R-:W-:Y:S01]  /*20da0*/  IADD3 R12, -R8, R3, R9 ;  /* 0x00000003080c7210 */ /* 0x000fe20007ffe109 */
[----:B------:R-:W-:-:S04]  /*20db0*/  IMAD R17, R0, -0x60, R4 ;  /* 0xffffffa000117824 */ /* 0x000fc800078e0204 */
[C---:B------:R-:W-:Y:S02]  /*20dc0*/  IMAD.IADD R16, R12.reuse, 0x1, R11 ;  /* 0x000000010c107824 */ /* 0x040fe400078e020b */
[----:B------:R-:W-:Y:S02]  /*20dd0*/  IMAD.IADD R13, R12, 0x1, R13 ;  /* 0x000000010c0d7824 */ /* 0x000fe400078e020d */
[----:B------:R-:W-:Y:S02]  /*20de0*/  VIADD R20, R3, 0xffffffff ;  /* 0xffffffff03147836 */ /* 0x000fe40000000000 */
[--C-:B--2---:R-:W-:Y:S02]  /*20df0*/  IMAD.IADD R4, R16, 0x1, R21.reuse ;  /* 0x0000000110047824 */ /* 0x104fe400078e0215 */
[----:B------:R-:W-:Y:S01]  /*20e00*/  IMAD.IADD R3, R13, 0x1, R21 ;  /* 0x000000010d037824 */ /* 0x000fe200078e0215 */
[----:B-1----:R-:W-:Y:S06]  /*20e10*/  @!P2 BRA `(.L_x_2124) ;  /* 0x000000000044a947 */ /* 0x002fec0003800000 */
        /* <DEDUP_REMOVED lines=10> */
.L_x_2126:
[----:B------:R-:W-:-:S13]  /*20ec0*/  ISETP.NE.AND P1, PT, R5, 0x1, PT ;  /* 0x000000010500780c */ /* 0x000fda0003f25270 */
[----:B------:R-:W-:-:S05]  /*20ed0*/  @P1 IMAD.HI.U32 R12, R10, R6, RZ ;  /* 0x000000060a0c1227 */ /* 0x000fca00078e00ff */
[----:B------:R-:W-:-:S07]  /*20ee0*/  @P1 SHF.R.U32.HI R10, RZ, R7, R12 ;  /* 0x00000007ff0a1219 */ /* 0x000fce000001160c */
.L_x_2127:
[----:B------:R-:W-:Y:S05]  /*20ef0*/  BSYNC B1 ;  /* 0x0000000000017941 */ /* 0x000fea0003800000 */
.L_x_2125:
[----:B------:R-:W-:-:S05]  /*20f00*/  IMAD R10, R10, R5, R20 ;  /* 0x000000050a0a7224 */ /* 0x000fca00078e0214 */
[----:B------:R-:W-:Y:S02]  /*20f10*/  VIMNMX R3, R3, R10, !PT ;  /* 0x0000000a03037248 */ /* 0x000fe40007fe0100 */
[----:B------:R-:W-:-:S07]  /*20f20*/  VIADDMNMX R4, R10, R5, R4, PT ;  /* 0x000000050a047246 */ /* 0x000fce0003800104 */
.L_x_2124:
[----:B------:R-:W-:Y:S05]  /*20f30*/  BSYNC B0 ;  /* 0x0000000000007941 */ /* 0x000fea0003800000 */
.L_x_2123:
[C---:B------:R-:W-:Y:S01]  /*20f40*/  ISETP.GE.AND P1, PT, R17.reuse, 0x2, PT ;  /* 0x000000021100780c */ /* 0x040fe20003f26270 */
[----:B------:R-:W1:Y:S01]  /*20f50*/  SHFL.IDX PT, R72, R72, 0x1, 0x1c1f ;  /* 0x003c1f0048487f89 */ /* 0x000e6200000e0000 */
[----:B------:R-:W-:Y:S01]  /*20f60*/  ISETP.GE.AND P5, PT, R17, 0xa, PT ;  /* 0x0000000a1100780c */ /* 0x000fe20003fa6270 */
        /* <DEDUP_REMOVED lines=12> */
[--C-:B-1----:R-:W-:Y:S01]  /*21030*/  IMAD.IADD R10, R16, 0x1, R72.reuse ;  /* 0x00000001100a7824 */ /* 0x102fe200078e0248 */
[----:B------:R-:W-:Y:S01]  /*21040*/  ISETP.GT.AND P3, PT, R3, 0x10, !P5 ;  /* 0x000000100300780c */ /* 0x000fe20006f64270 */
[----:B------:R-:W-:Y:S01]  /*21050*/  IMAD.IADD R11, R13, 0x1, R72 ;  /* 0x000000010d0b7824 */ /* 0x000fe200078e0248 */
        /* <DEDUP_REMOVED lines=16> */
[C---:B------:R-:W-:Y:S02]  /*21160*/  ISETP.LT.OR P3, PT, R4.reuse, 0x1a, P3 ;  /* 0x0000001a0400780c */ /* 0x040fe40001f61670 */
        /* <DEDUP_REMOVED lines=81> */
[----:B------:R-:W-:-:S04]  /*21680*/  ISETP.GT.AND P6, PT, R3, 0x59, !P6 ;  /* 0x000000590300780c */ /* 0x000fc800077c4270 */
[----:B------:R-:W-:-:S04]  /*21690*/  ISETP.LT.OR P6, PT, R4, 0x5a, P6 ;  /* 0x0000005a0400780c */ /* 0x000fc800037c1670 */
        /* <DEDUP_REMOVED lines=13> */
.L_x_2131:
[----:B------:R-:W-:-:S13]  /*21770*/  ISETP.NE.AND P6, PT, R5, 0x1, PT ;  /* 0x000000010500780c */ /* 0x000fda0003fc5270 */
[----:B------:R-:W-:-:S05]  /*21780*/  @P6 IMAD.HI.U32 R6, R8, R6, RZ ;  /* 0x0000000608066227 */ /* 0x000fca00078e00ff */
[----:B------:R-:W-:-:S07]  /*21790*/  @P6 SHF.R.U32.HI R8, RZ, R7, R6 ;  /* 0x00000007ff086219 */ /* 0x000fce0000011606 */
.L_x_2132:
[----:B------:R-:W-:Y:S05]  /*217a0*/  BSYNC B1 ;  /* 0x0000000000017941 */ /* 0x000fea0003800000 */
.L_x_2130:
[----:B------:R-:W-:-:S05]  /*217b0*/  IMAD R8, R8, R5, R20 ;  /* 0x0000000508087224 */ /* 0x000fca00078e0214 */
[----:B------:R-:W-:Y:S02]  /*217c0*/  VIADDMNMX R10, R8, R5, R10, PT ;  /* 0x00000005080a7246 */ /* 0x000fe4000380010a */
[----:B------:R-:W-:-:S07]  /*217d0*/  VIMNMX R11, R11, R8, !PT ;  /* 0x000000080b0b7248 */ /* 0x000fce0007fe0100 */
.L_x_2129:
[----:B------:R-:W-:Y:S05]  /*217e0*/  BSYNC B0 ;  /* 0x0000000000007941 */ /* 0x000fea0003800000 */
.L_x_2128:
[C---:B------:R-:W-:Y:S01]  /*217f0*/  ISETP.GT.AND P1, PT, R11.reuse, 0x1, !P1 ;  /* 0x000000010b00780c */ /* 0x040fe20004f24270 */
[----:B------:R-:W2:Y:S03]  /*21800*/  LDL R22, [R1+0x240] ;  /* 0x0002400001167983 */ /* 0x000ea60000100800 */
[----:B------:R-:W-:Y:S01]  /*21810*/  ISETP.LT.OR P1, PT, R10, 0x2, P1 ;  /* 0x000000020a00780c */ /* 0x000fe20000f21670 */
[----:B------:R-:W3:Y:S01]  /*21820*/  LDL R61, [R1+0x860] ;  /* 0x00086000013d7983 */ /* 0x000ee20000100800 */
[----:B------:R-:W-:Y:S02]  /*21830*/  ISETP.GT.AND P2, PT, R11, 0x8, !P2 ;  /* 0x000000080b00780c */ /* 0x000fe40005744270 */
[----:B------:R-:W-:Y:S02]  /*21840*/  FSEL R27, R27, -INF , !P1 ;  /* 0xff8000001b1b7808 */ /* 0x000fe40004800000 */
[----:B------:R-:W-:-:S02]  /*21850*/  ISETP.NE.AND P1, PT, R21, RZ, PT ;  /* 0x000000ff1500720c */ /* 0x000fc40003f25270 */
[----:B------:R-:W-:Y:S02]  /*21860*/  ISETP.LT.OR P2, PT, R10, 0x9, P2 ;  /* 0x000000090a00780c */ /* 0x000fe40001741670 */
[----:B------:R-:W-:Y:S02]  /*21870*/  ISETP.GT.AND P1, PT, R11, 0x9, !P1 ;  /* 0x000000090b00780c */ /* 0x000fe40004f24270 */
[----:B------:R-:W-:Y:S02]  /*21880*/  FSEL R30, R30, -INF , !P2 ;  /* 0xff8000001e1e7808 */ /* 0x000fe40005000000 */
[----:B------:R-:W-:Y:S02]  /*21890*/  ISETP.LT.OR P1, PT, R10, 0xa, P1 ;  /* 0x0000000a0a00780c */ /* 0x000fe40000f21670 */
[----:B------:R-:W-:Y:S02]  /*218a0*/  ISETP.NE.AND P2, PT, R33, RZ, PT ;  /* 0x000000ff2100720c */ /* 0x000fe40003f45270 */
[----:B------:R-:W-:-:S02]  /*218b0*/  FSEL R31, R31, -INF , !P1 ;  /* 0xff8000001f1f7808 */ /* 0x000fc40004800000 */
[----:B------:R-:W-:Y:S02]  /*218c0*/  ISETP.NE.AND P1, PT, R25, RZ, PT ;  /* 0x000000ff1900720c */ /* 0x000fe40003f25270 */
[----:B------:R-:W4:Y:S01]  /*218d0*/  LDL.64 R24, [R1+0x220] ;  /* 0x0002200001187983 */ /* 0x000f220000100a00 */
[----:B------:R-:W-:Y:S02]  /*218e0*/  ISETP.NE.AND P6, PT, R73, RZ, PT ;  /* 0x000000ff4900720c */ /* 0x000fe40003fc5270 */
[----:B------:R-:W-:-:S04]  /*218f0*/  ISETP.GT.AND P1, PT, R11, 0x10, !P1 ;  /* 0x000000100b00780c */ /* 0x000fc80004f24270 */
[----:B------:R-:W-:-:S04]  /*21900*/  ISETP.LT.OR P1, PT, R10, 0x11, P1 ;  /* 0x000000110a00780c */ /* 0x000fc80000f21670 */
[----:B------:R-:W-:Y:S02]  /*21910*/  FSEL R34, R34, -INF , !P1 ;  /* 0xff80000022227808 */ /* 0x000fe40004800000 */
[----:B------:R-:W-:-:S04]  /*21920*/  ISETP.NE.AND P1, PT, R29, RZ, PT ;  /* 0x000000ff1d00720c */ /* 0x000fc80003f25270 */
[----:B------:R-:W-:-:S04]  /*21930*/  ISETP.GT.AND P1, PT, R11, 0x11, !P1 ;  /* 0x000000110b00780c */ /* 0x000fc80004f24270 */
[----:B------:R-:W-:-:S04]  /*21940*/  ISETP.LT.OR P1, PT, R10, 0x12, P1 ;  /* 0x000000120a00780c */ /* 0x000fc80000f21670 */
[----:B------:R-:W-:Y:S02]  /*21950*/  FSEL R35, R35, -INF , !P1 ;  /* 0xff80000023237808 */ /* 0x000fe40004800000 */
[----:B------:R-:W-:Y:S02]  /*21960*/  ISETP.GT.AND P1, PT, R11, 0x18, !P2 ;  /* 0x000000180b00780c */ /* 0x000fe40005724270 */
[----:B------:R-:W-:Y:S02]  /*21970*/  ISETP.NE.AND P2, PT, R83, RZ, PT ;  /* 0x000000ff5300720c */ /* 0x000fe40003f45270 */
[----:B------:R-:W-:-:S04]  /*21980*/  ISETP.LT.OR P1, PT, R10, 0x19, P1 ;  /* 0x000000190a00780c */ /* 0x000fc80000f21670 */
[----:B------:R-:W-:Y:S02]  /*21990*/  FSEL R38, R38, -INF , !P1 ;  /* 0xff80000026267808 */ /* 0x000fe40004800000 */
[----:B------:R-:W-:Y:S02]  /*219a0*/  ISETP.GT.AND P1, PT, R11, 0x19, !P6 ;  /* 0x000000190b00780c */ /* 0x000fe40007724270 */
[----:B------:R-:W-:Y:S02]  /*219b0*/  ISETP.NE.AND P6, PT, R12, RZ, PT ;  /* 0x000000ff0c00720c */ /* 0x000fe40003fc5270 */
[----:B------:R-:W-:-:S04]  /*219c0*/  ISETP.LT.OR P1, PT, R10, 0x1a, P1 ;  /* 0x0000001a0a00780c */ /* 0x000fc80000f21670 */
[----:B------:R-:W-:Y:S02]  /*219d0*/  FSEL R39, R39, -INF , !P1 ;  /* 0xff80000027277808 */ /* 0x000fe40004800000 */
[----:B------:R-:W-:-:S04]  /*219e0*/  ISETP.NE.AND P1, PT, R37, RZ, PT ;  /* 0x000000ff2500720c */ /* 0x000fc80003f25270 */
[----:B------:R-:W-:-:S04]  /*219f0*/  ISETP.GT.AND P1, PT, R11, 0x20, !P1 ;  /* 0x000000200b00780c */ /* 0x000fc80004f24270 */
        /* <DEDUP_REMOVED lines=38> */
[----:B------:R-:W-:Y:S02]  /*21c60*/  ISETP.GT.AND P1, PT, R11, RZ, !P6 ;  /* 0x000000ff0b00720c */ /* 0x000fe40007724270 */
[----:B----4-:R-:W-:Y:S02]  /*21c70*/  FMNMX.FTZ R3, R28, R24, !PT ;  /* 0x000000181c037209 */ /* 0x010fe40007810000 */
[----:B------:R-:W-:Y:S02]  /*21c80*/  ISETP.LT.OR P1, PT, R10, 0x1, P1 ;  /* 0x000000010a00780c */ /* 0x000fe40000f21670 */
[----:B------:R-:W-:Y:S02]  /*21c90*/  FMNMX.FTZ R3, R74, R3, !PT ;  /* 0x000000034a037209 */ /* 0x000fe40007810000 */
[----:B------:R-:W-:-:S02]  /*21ca0*/  FSEL R26, R26, -INF , !P1 ;  /* 0xff8000001a1a7808 */ /* 0x000fc40004800000 */
[----:B------:R-:W-:Y:S02]  /*21cb0*/  FMNMX.FTZ R3, R76, R3, !PT ;  /* 0x000000034c037209 */ /* 0x000fe40007810000 */
[----:B------:R-:W-:Y:S02]  /*21cc0*/  ISETP.NE.AND P1, PT, R57, RZ, PT ;  /* 0x000000ff3900720c */ /* 0x000fe40003f25270 */
[----:B------:R-:W-:Y:S02]  /*21cd0*/  FMNMX.FTZ R3, R78, R3, !PT ;  /* 0x000000034e037209 */ /* 0x000fe40007810000 */
[C---:B------:R-:W-:Y:S02]  /*21ce0*/  ISETP.GT.AND P2, PT, R11.reuse, 0x49, !P2 ;  /* 0x000000490b00780c */ /* 0x040fe40005744270 */
[----:B------:R-:W-:Y:S02]  /*21cf0*/  FMNMX.FTZ R3, R32, R3, !PT ;  /* 0x0000000320037209 */ /* 0x000fe40007810000 */
[----:B------:R-:W-:-:S02]  /*21d00*/  ISETP.GT.AND P3, PT, R11, 0x50, !P3 ;  /* 0x000000500b00780c */ /* 0x000fc40005f64270 */
[----:B------:R-:W-:Y:S02]  /*21d10*/  FMNMX.FTZ R3, R178, R3, !PT ;  /* 0x00000003b2037209 */ /* 0x000fe40007810000 */
[----:B------:R-:W-:Y:S02]  /*21d20*/  ISETP.GT.AND P4, PT, R11, 0x51, !P4 ;  /* 0x000000510b00780c */ /* 0x000fe40006784270 */
[----:B------:R-:W-:Y:S02]  /*21d30*/  FMNMX.FTZ R3, R36, R3, !PT ;  /* 0x0000000324037209 */ /* 0x000fe40007810000 */
[----:B------:R-:W-:Y:S02]  /*21d40*/  ISETP.NE.AND P6, PT, R17, RZ, PT ;  /* 0x000000ff1100720c */ /* 0x000fe40003fc5270 */
[----:B------:R-:W-:-:S04]  /*21d50*/  FMNMX.FTZ R3, R176, R3, !PT ;  /* 0x00000003b0037209 */ /* 0x000fc80007810000 */
        /* <DEDUP_REMOVED lines=26> */
[----:B------:R-:W-:-:S03]  /*21f00*/  FMNMX.FTZ R6, R46, R3, !PT ;  /* 0x000000032e067209 */ /* 0x000fc60007810000 */
[----:B------:R-:W1:Y:S01]  /*21f10*/  SHFL.BFLY PT, R5, R4, 0x2, 0x1f ;  /* 0x0c401f0004057f89 */ /* 0x000e6200000e0000 */
[----:B------:R-:W-:-:S04]  /*21f20*/  FMNMX.FTZ R3, R47, R6, !PT ;  /* 0x000000062f037209 */ /* 0x000fc80007810000 */
[----:B------:R-:W-:-:S04]  /*21f30*/  FMNMX.FTZ R6, R50, R3, !PT ;  /* 0x0000000332067209 */ /* 0x000fc80007810000 */
[----:B------:R-:W-:-:S04]  /*21f40*/  FMNMX.FTZ R3, R51, R6, !PT ;  /* 0x0000000633037209 */ /* 0x000fc80007810000 */
[----:B------:R-:W-:Y:S02]  /*21f50*/  FMNMX.FTZ R6, R54, R3, !PT ;  /* 0x0000000336067209 */ /* 0x000fe40007810000 */
[----:B------:R-:W-:Y:S02]  /*21f60*/  ISETP.GT.AND P1, PT, R11, 0x48, !P1 ;  /* 0x000000480b00780c */ /* 0x000fe40004f24270 */
[----:B------:R-:W-:Y:S02]  /*21f70*/  FMNMX.FTZ R3, R55, R6, !PT ;  /* 0x0000000637037209 */ /* 0x000fe40007810000 */
[----:B------:R-:W-:Y:S02]  /*21f80*/  ISETP.LT.OR P1, PT, R10, 0x49, P1 ;  /* 0x000000490a00780c */ /* 0x000fe40000f21670 */
[----:B------:R-:W-:Y:S02]  /*21f90*/  FMNMX.FTZ R6, R58, R3, !PT ;  /* 0x000000033a067209 */ /* 0x000fe40007810000 */
[----:B-1----:R-:W-:-:S02]  /*21fa0*/  FMNMX.FTZ R8, R4, R5, !PT ;  /* 0x0000000504087209 */ /* 0x002fc40007810000 */
[----:B------:R-:W-:Y:S02]  /*21fb0*/  ISETP.LT.OR P2, PT, R10, 0x4a, P2 ;  /* 0x0000004a0a00780c */ /* 0x000fe40001741670 */
[----:B------:R-:W-:Y:S01]  /*21fc0*/  FSEL R62, R62, -INF , !P1 ;  /* 0xff8000003e3e7808 */ /* 0x000fe20004800000 */
[----:B------:R-:W1:Y:S01]  /*21fd0*/  SHFL.BFLY PT, R7, R8, 0x1, 0x1f ;  /* 0x0c201f0008077f89 */ /* 0x000e6200000e0000 */
[----:B------:R-:W-:Y:S02]  /*21fe0*/  FMNMX.FTZ R3, R59, R6, !PT ;  /* 0x000000063b037209 */ /* 0x000fe40007810000 */
[----:B------:R-:W-:Y:S02]  /*21ff0*/  ISETP.LT.OR P3, PT, R10, 0x51, P3 ;  /* 0x000000510a00780c */ /* 0x000fe40001f61670 */
[----:B------:R-:W-:Y:S02]  /*22000*/  FSEL R63, R63, -INF , !P2 ;  /* 0xff8000003f3f7808 */ /* 0x000fe40005000000 */
[----:B------:R-:W-:-:S02]  /*22010*/  FMNMX.FTZ R6, R62, R3, !PT ;  /* 0x000000033e067209 */ /* 0x000fc40007810000 */
[----:B------:R-:W-:Y:S02]  /*22020*/  ISETP.GT.AND P5, PT, R11, 0x58, !P5 ;  /* 0x000000580b00780c */ /* 0x000fe40006fa4270 */
[----:B------:R-:W-:Y:S02]  /*22030*/  ISETP.LT.OR P4, PT, R10, 0x52, P4 ;  /* 0x000000520a00780c */ /* 0x000fe40002781670 */
[----:B------:R-:W-:Y:S02]  /*22040*/  FSEL R66, R66, -INF , !P3 ;  /* 0xff80000042427808 */ /* 0x000fe40005800000 */
[----:B------:R-:W-:Y:S02]  /*22050*/  FMNMX.FTZ R3, R63, R6, !PT ;  /* 0x000000063f037209 */ /* 0x000fe40007810000 */
[----:B------:R-:W-:Y:S02]  /*22060*/  ISETP.GT.AND P1, PT, R11, 0x59, !P6 ;  /* 0x000000590b00780c */ /* 0x000fe40007724270 */
[----:B------:R-:W-:-:S02]  /*22070*/  ISETP.LT.OR P5, PT, R10, 0x59, P5 ;  /* 0x000000590a00780c */ /* 0x000fc40002fa1670 */
[----:B------:R-:W-:Y:S02]  /*22080*/  FSEL R67, R67, -INF , !P4 ;  /* 0xff80000043437808 */ /* 0x000fe40006000000 */
[----:B------:R-:W-:Y:S02]  /*22090*/  FMNMX.FTZ R6, R66, R3, !PT ;  /* 0x0000000342067209 */ /* 0x000fe40007810000 */
[----:B------:R-:W-:Y:S02]  /*220a0*/  ISETP.LT.OR P1, PT, R10, 0x5a, P1 ;  /* 0x0000005a0a00780c */ /* 0x000fe40000f21670 */
[----:B------:R-:W-:Y:S02]  /*220b0*/  FSEL R70, R70, -INF , !P5 ;  /* 0xff80000046467808 */ /* 0x000fe40006800000 */
[----:B------:R-:W-:Y:S02]  /*220c0*/  FMNMX.FTZ R3, R67, R6, !PT ;  /* 0x0000000643037209 */ /* 0x000fe40007810000 */
[----:B------:R-:W-:-:S02]  /*220d0*/  FSEL R71, R71, -INF , !P1 ;  /* 0xff80000047477808 */ /* 0x000fc40004800000 */
[----:B------:R-:W-:Y:S02]  /*220e0*/  FMNMX.FTZ R6, R70, R3, !PT ;  /* 0x0000000346067209 */ /* 0x000fe40007810000 */
[----:B-1----:R-:W-:Y:S02]  /*220f0*/  FMNMX.FTZ R8, R8, R7, !PT ;  /* 0x0000000708087209 */ /* 0x002fe40007810000 */
[----:B------:R-:W-:Y:S02]  /*22100*/  FMNMX.FTZ R5, R71, R6, !PT ;  /* 0x0000000647057209 */ /* 0x000fe40007810000 */
[----:B------:R-:W4:Y:S04]  /*22110*/  LDL.64 R6, [R1+0x230] ;  /* 0x0002300001067983 */ /* 0x000f280000100a00 */
[----:B------:R-:W-:Y:S04]  /*22120*/  STL.64 [R1+0x220], R4 ;  /* 0x0002200401007387 */ /* 0x000fe80000100a00 */
[----:B------:R1:W-:Y:S04]  /*22130*/  STL [R1+0x220], R8 ;  /* 0x0002200801007387 */ /* 0x0003e80000100800 */
[----:B------:R-:W2:Y:S04]  /*22140*/  LDL R12, [R1+0x220] ;  /* 0x00022000010c7983 */ /* 0x000ea80000100800 */
[----:B------:R-:W5:Y:S01]  /*22150*/  LDL R11, [R1+0x224] ;  /* 0x00022400010b7983 */ /* 0x000f620000100800 */
[----:B--2---:R-:W-:Y:S01]  /*22160*/  FMUL.FTZ R3, R22, R12 ;  /* 0x0000000c16037220 */ /* 0x004fe20000410000 */
[----:B------:R-:W-:-:S04]  /*22170*/  FSETP.NEU.FTZ.AND P1, PT, R12, -INF , PT ;  /* 0xff8000000c00780b */ /* 0x000fc80003f3d000 */
[----:B------:R-:W-:-:S05]  /*22180*/  FSEL R9, R3, RZ, P1 ;  /* 0x000000ff03097208 */ /* 0x000fca0000800000 */
[----:B-1----:R-:W-:-:S04]  /*22190*/  FFMA.FTZ R8, R78, R22, -R9 ;  /* 0x000000164e087223 */ /* 0x002fc80000010809 */
[----:B------:R5:W-:Y:S02]  /*221a0*/  MUFU.EX2 R154, R8 ;  /* 0x00000008009a7308 */ /* 0x000be40000000800 */
[----:B-----5:R-:W1:Y:S02]  /*221b0*/  SHFL.BFLY PT, R8, R11, 0x2, 0x1f ;  /* 0x0c401f000b087f89 */ /* 0x020e6400000e0000 */
[----:B-1----:R-:W-:-:S05]  /*221c0*/  FMNMX.FTZ R8, R8, R11, !PT ;  /* 0x0000000b08087209 */ /* 0x002fca0007810000 */
[----:B------:R-:W1:Y:S01]  /*221d0*/  SHFL.BFLY PT, R11, R8, 0x1, 0x1f ;  /* 0x0c201f00080b7f89 */ /* 0x000e6200000e0000 */
[-CC-:B------:R-:W-:Y:S01]  /*221e0*/  FFMA.FTZ R10, R74, R22.reuse, -R9.reuse ;  /* 0x000000164a0a7223 */ /* 0x180fe20000010809 */
[----:B------:R-:W-:Y:S01]  /*221f0*/  FSEL R13, R12, RZ, P1 ;  /* 0x000000ff0c0d7208 */ /* 0x000fe20000800000 */
[-CC-:B------:R-:W-:Y:S01]  /*22200*/  FFMA.FTZ R3, R28, R22.reuse, -R9.reuse ;  /* 0x000000161c037223 */ /* 0x180fe20000010809 */
        /* <DEDUP_REMOVED lines=15> */
[----:B-1----:R-:W-:Y:S01]  /*22300*/  FMNMX.FTZ R8, R8, R11, !PT ;  /* 0x0000000b08087209 */ /* 0x002fe20007810000 */
[-CC-:B------:R-:W-:Y:S01]  /*22310*/  FFMA.FTZ R157, R60, R22.reuse, -R9.reuse ;  /* 0x000000163c9d7223 */ /* 0x180fe20000010809 */
[----:B------:R-:W-:-:S02]  /*22320*/  FFMA.FTZ R158, R158, R22, -R9 ;  /* 0x000000169e9e7223 */ /* 0x000fc40000010809 */
[----:B------:R-:W-:Y:S01]  /*22330*/  FSETP.NEU.FTZ.AND P1, PT, R8, -INF , PT ;  /* 0xff8000000800780b */ /* 0x000fe20003f3d000 */
[-CC-:B------:R-:W-:Y:S01]  /*22340*/  FFMA.FTZ R16, R64, R22.reuse, -R9.reuse ;  /* 0x0000001640107223 */ /* 0x180fe20000010809 */
[-CC-:B------:R-:W-:Y:S01]  /*22350*/  FFMA.FTZ R17, R86, R22.reuse, -R9.reuse ;  /* 0x0000001656117223 */ /* 0x180fe20000010809 */
[-CC-:B------:R-:W-:Y:S01]  /*22360*/  FFMA.FTZ R20, R68, R22.reuse, -R9.reuse ;  /* 0x0000001644147223 */ /* 0x180fe20000010809 */
[-C--:B------:R-:W-:Y:S01]  /*22370*/  FFMA.FTZ R21, R88, R22.reuse, -R9 ;  /* 0x0000001658157223 */ /* 0x080fe20000010809 */
[----:B------:R1:W-:Y:S01]  /*22380*/  MUFU.EX2 R4, R10 ;  /* 0x0000000a00047308 */ /* 0x0003e20000000800 */
[----:B------:R-:W-:Y:S01]  /*22390*/  FMUL.FTZ R9, R8, R22 ;  /* 0x0000001608097220 */ /* 0x000fe20000410000 */
[----:B------:R-:W-:Y:S01]  /*223a0*/  FADD.FTZ R13, R24, -R13 ;  /* 0x8000000d180d7221 */ /* 0x000fe20000010000 */
[----:B-1----:R-:W-:-:S03]  /*223b0*/  FSEL R10, R8, RZ, P1 ;  /* 0x000000ff080a7208 */ /* 0x002fc60000800000 */
[----:B------:R-:W-:Y:S02]  /*223c0*/  FSEL R9, R9, RZ, P1 ;  /* 0x000000ff09097208 */ /* 0x000fe40000800000 */
[----:B------:R-:W-:Y:S01]  /*223d0*/  FADD.FTZ R25, R25, -R10 ;  /* 0x8000000a19197221 */ /* 0x000fe20000010000 */
[-C--:B------:R-:W-:Y:S02]  /*223e0*/  FMUL.FTZ R13, R13, R22.reuse ;  /* 0x000000160d0d7220 */ /* 0x080fe40000410000 */
[-CC-:B------:R-:W-:Y:S01]  /*223f0*/  FFMA.FTZ R194, R26, R22.reuse, -R9.reuse ;  /* 0x000000161ac27223 */ /* 0x180fe20000010809 */
[----:B------:R-:W-:Y:S01]  /*22400*/  FMUL.FTZ R24, R22, R25 ;  /* 0x0000001916187220 */ /* 0x000fe20000410000 */
[-CC-:B------:R-:W-:Y:S01]  /*22410*/  FFMA.FTZ R153, R27, R22.reuse, -R9.reuse ;  /* 0x000000161b997223 */ /* 0x180fe20000010809 */
[----:B------:R-:W-:Y:S01]  /*22420*/  MUFU.EX2 R3, R3 ;  /* 0x0000000300037308 */ /* 0x000fe20000000800 */
[----:B------:R-:W-:-:S07]  /*22430*/  FFMA.FTZ R155, R30, R22, -R9 ;  /* 0x000000161e9b7223 */ /* 0x000fce0000010809 */
[----:B------:R-:W4:Y:S01]  /*22440*/  MUFU.EX2 R13, R13 ;  /* 0x0000000d000d7308 */ /* 0x000f220000000800 */
[----:B------:R-:W-:-:S07]  /*22450*/  FFMA.FTZ R196, R31, R22, -R9 ;  /* 0x000000161fc47223 */ /* 0x000fce0000010809 */
[----:B------:R-:W-:Y:S08]  /*22460*/  MUFU.EX2 R194, R194 ;  /* 0x000000c200c27308 */ /* 0x000ff00000000800 */
[----:B------:R-:W1:Y:S01]  /*22470*/  MUFU.EX2 R24, R24 ;  /* 0x0000001800187308 */ /* 0x000e620000000800 */
[----:B------:R-:W-:-:S07]  /*22480*/  FFMA.FTZ R184, R34, R22, -R9 ;  /* 0x0000001622b87223 */ /* 0x000fce0000010809 */
[----:B------:R-:W2:Y:S01]  /*22490*/  MUFU.EX2 R153, R153 ;  /* 0x0000009900997308 */ /* 0x000ea20000000800 */
[----:B------:R-:W-:-:S07]  /*224a0*/  FFMA.FTZ R187, R35, R22, -R9 ;  /* 0x0000001623bb7223 */ /* 0x000fce0000010809 */
[----:B------:R-:W5:Y:S08]  /*224b0*/  MUFU.EX2 R5, R5 ;  /* 0x0000000500057308 */ /* 0x000f700000000800 */
[----:B------:R-:W0:Y:S01]  /*224c0*/  MUFU.EX2 R155, R155 ;  /* 0x0000009b009b7308 */ /* 0x000e220000000800 */
[----:B----4-:R-:W-:Y:S01]  /*224d0*/  FFMA.FTZ R11, R13, R6, R3 ;  /* 0x000000060d0b7223 */ /* 0x010fe20000010003 */
[----:B-1----:R-:W-:-:S06]  /*224e0*/  FFMA.FTZ R6, R7, R24, R194 ;  /* 0x0000001807067223 */ /* 0x002fcc00000100c2 */
[----:B------:R-:W1:Y:S01]  /*224f0*/  MUFU.EX2 R196, R196 ;  /* 0x000000c400c47308 */ /* 0x000e620000000800 */
[----:B------:R-:W-:Y:S01]  /*22500*/  FFMA.FTZ R188, R38, R22, -R9 ;  /* 0x0000001626bc7223 */ /* 0x000fe20000010809 */
[----:B------:R-:W-:-:S06]  /*22510*/  FADD.FTZ R10, R4, R11 ;  /* 0x0000000b040a7221 */ /* 0x000fcc0000010000 */
[----:B------:R-:W4:Y:S01]  /*22520*/  MUFU.EX2 R177, R177 ;  /* 0x000000b100b17308 */ /* 0x000f220000000800 */
[----:B--2---:R-:W-:Y:S01]  /*22530*/  FADD.FTZ R6, R153, R6 ;  /* 0x0000000699067221 */ /* 0x004fe20000010000 */
[----:B------:R-:W-:-:S06]  /*22540*/  FFMA.FTZ R191, R39, R22, -R9 ;  /* 0x0000001627bf7223 */ /* 0x000fcc0000010809 */
[----:B------:R-:W2:Y:S01]  /*22550*/  MUFU.EX2 R184, R184 ;  /* 0x000000b800b87308 */ /* 0x000ea20000000800 */
[----:B-----5:R-:W-:Y:S01]  /*22560*/  FADD.FTZ R7, R5, R10 ;  /* 0x0000000a05077221 */ /* 0x020fe20000010000 */
[----:B0-----:R-:W-:-:S06]  /*22570*/  FADD.FTZ R11, R155, R6 ;  /* 0x000000069b0b7221 */ /* 0x001fcc0000010000 */
[----:B------:R-:W0:Y:S01]  /*22580*/  MUFU.EX2 R178, R178 ;  /* 0x000000b200b27308 */ /* 0x000e220000000800 */
[----:B------:R-:W-:-:S07]  /*22590*/  FFMA.FTZ R180, R42, R22, -R9 ;  /* 0x000000162ab47223 */ /* 0x000fce0000010809 */
[----:B------:R-:W5:Y:S01]  /*225a0*/  MUFU.EX2 R187, R187 ;  /* 0x000000bb00bb7308 */ /* 0x000f620000000800 */
[----:B------:R-:W-:Y:S01]  /*225b0*/  FADD.FTZ R6, R154, R7 ;  /* 0x000000079a067221 */ /* 0x000fe20000010000 */
[----:B-1----:R-:W-:-:S06]  /*225c0*/  FADD.FTZ R11, R196, R11 ;  /* 0x0000000bc40b7221 */ /* 0x002fcc0000010000 */
[----:B------:R-:W1:Y:S01]  /*225d0*/  MUFU.EX2 R175, R175 ;  /* 0x000000af00af7308 */ /* 0x000e620000000800 */
[----:B------:R-:W-:-:S07]  /*225e0*/  FFMA.FTZ R183, R43, R22, -R9 ;  /* 0x000000162bb77223 */ /* 0x000fce0000010809 */
[----:B------:R-:W3:Y:S01]  /*225f0*/  MUFU.EX2 R188, R188 ;  /* 0x000000bc00bc7308 */ /* 0x000ee20000000800 */
[----:B----4-:R-:W-:Y:S01]  /*22600*/  FADD.FTZ R7, R177, R6 ;  /* 0x00000006b1077221 */ /* 0x010fe20000010000 */
[----:B--2---:R-:W-:-:S06]  /*22610*/  FADD.FTZ R6, R184, R11 ;  /* 0x0000000bb8067221 */ /* 0x004fcc0000010000 */
[----:B------:R-:W2:Y:S01]  /*22620*/  MUFU.EX2 R176, R176 ;  /* 0x000000b000b07308 */ /* 0x000ea20000000800 */
[----:B------:R-:W-:-:S07]  /*22630*/  FFMA.FTZ R185, R46, R22, -R9 ;  /* 0x000000162eb97223 */ /* 0x000fce0000010809 */
[----:B------:R-:W4:Y:S01]  /*22640*/  MUFU.EX2 R191, R191 ;  /* 0x000000bf00bf7308 */ /* 0x000f220000000800 */
[----:B0-----:R-:W-:Y:S01]  /*22650*/  FADD.FTZ R10, R178, R7 ;  /* 0x00000007b20a7221 */ /* 0x001fe20000010000 */
[----:B-----5:R-:W-:-:S06]  /*22660*/  FADD.FTZ R7, R187, R6 ;  /* 0x00000006bb077221 */ /* 0x020fcc0000010000 */
[----:B------:R-:W0:Y:S01]  /*22670*/  MUFU.EX2 R173, R173 ;  /* 0x000000ad00ad7308 */ /* 0x000e220000000800 */
[----:B------:R-:W-:-:S07]  /*22680*/  FFMA.FTZ R190, R47, R22, -R9 ;  /* 0x000000162fbe7223 */ /* 0x000fce0000010809 */
[----:B------:R-:W5:Y:S01]  /*22690*/  MUFU.EX2 R180, R180 ;  /* 0x000000b400b47308 */ /* 0x000f620000000800 */
[----:B-1----:R-:W-:Y:S01]  /*226a0*/  FADD.FTZ R11, R175, R10 ;  /* 0x0000000aaf0b7221 */ /* 0x002fe20000010000 */
[----:B---3--:R-:W-:-:S06]  /*226b0*/  FADD.FTZ R6, R188, R7 ;  /* 0x00000007bc067221 */ /* 0x008fcc0000010000 */
[----:B------:R-:W1:Y:S01]  /*226c0*/  MUFU.EX2 R174, R174 ;  /* 0x000000ae00ae7308 */ /* 0x000e620000000800 */
[----:B------:R-:W-:-:S07]  /*226d0*/  FFMA.FTZ R179, R50, R22, -R9 ;  /* 0x0000001632b37223 */ /* 0x000fce0000010809 */
[----:B------:R-:W3:Y:S01]  /*226e0*/  MUFU.EX2 R183, R183 ;  /* 0x000000b700b77308 */ /* 0x000ee20000000800 */
[----:B--2---:R-:W-:Y:S01]  /*226f0*/  FADD.FTZ R10, R176, R11 ;  /* 0x0000000bb00a7221 */ /* 0x004fe20000010000 */
[----:B----4-:R-:W-:-:S06]  /*22700*/  FADD.FTZ R7, R191, R6 ;  /* 0x00000006bf077221 */ /* 0x010fcc0000010000 */
        /* <DEDUP_REMOVED lines=55> */
[----:B------:R-:W1:Y:S08]  /*22a80*/  MUFU.EX2 R17, R17 ;  /* 0x0000001100117308 */ /* 0x000e700000000800 */
[----:B------:R-:W3:Y:S01]  /*22a90*/  MUFU.EX2 R162, R162 ;  /* 0x000000a200a27308 */ /* 0x000ee20000000800 */
[----:B--2---:R-:W-:Y:S01]  /*22aa0*/  FADD.FTZ R7, R158, R7 ;  /* 0x000000079e077221 */ /* 0x004fe20000010000 */
[----:B----4-:R-:W-:-:S06]  /*22ab0*/  FADD.FTZ R6, R168, R9 ;  /* 0x00000009a8067221 */ /* 0x010fcc0000010000 */
[----:B------:R-:W2:Y:S08]  /*22ac0*/  MUFU.EX2 R20, R20 ;  /* 0x0000001400147308 */ /* 0x000eb00000000800 */
[----:B------:R-:W4:Y:S01]  /*22ad0*/  MUFU.EX2 R160, R160 ;  /* 0x000000a000a07308 */ /* 0x000f220000000800 */
[----:B0-----:R-:W-:Y:S01]  /*22ae0*/  FADD.FTZ R10, R16, R7 ;  /* 0x00000007100a7221 */ /* 0x001fe20000010000 */
[----:B-----5:R-:W-:-:S06]  /*22af0*/  FADD.FTZ R7, R163, R6 ;  /* 0x00000006a3077221 */ /* 0x020fcc0000010000 */
[----:B------:R-:W0:Y:S08]  /*22b00*/  MUFU.EX2 R21, R21 ;  /* 0x0000001500157308 */ /* 0x000e300000000800 */
[----:B------:R-:W5:Y:S01]  /*22b10*/  MUFU.EX2 R159, R159 ;  /* 0x0000009f009f7308 */ /* 0x000f620000000800 */
[----:B-1----:R-:W-:Y:S01]  /*22b20*/  FADD.FTZ R9, R17, R10 ;  /* 0x0000000a11097221 */ /* 0x002fe20000010000 */
[----:B---3--:R-:W-:-:S03]  /*22b30*/  FADD.FTZ R7, R162, R7 ;  /* 0x00000007a2077221 */ /* 0x008fc60000010000 */
[----:B--2---:R-:W-:Y:S01]  /*22b40*/  FADD.FTZ R6, R20, R9 ;  /* 0x0000000914067221 */ /* 0x004fe20000010000 */
[----:B----4-:R-:W-:-:S03]  /*22b50*/  FADD.FTZ R10, R160, R7 ;  /* 0x00000007a00a7221 */ /* 0x010fc60000010000 */
[----:B0-----:R-:W-:Y:S01]  /*22b60*/  FADD.FTZ R6, R21, R6 ;  /* 0x0000000615067221 */ /* 0x001fe20000010000 */
[----:B------:R0:W-:Y:S01]  /*22b70*/  STL [R1+0x224], R8 ;  /* 0x0002240801007387 */ /* 0x0001e20000100800 */
[----:B-----5:R-:W-:-:S05]  /*22b80*/  FADD.FTZ R7, R159, R10 ;  /* 0x0000000a9f077221 */ /* 0x020fca0000010000 */
[----:B------:R1:W-:Y:S04]  /*22b90*/  STL.64 [R1+0x230], R6 ;  /* 0x0002300601007387 */ /* 0x0003e80000100a00 */
[----:B------:R-:W2:Y:S01]  /*22ba0*/  LD.E R9, desc[UR44][R18.64+0x250] ;  /* 0x0002502c12097980 */ /* 0x000ea2000c101900 */
[----:B------:R-:W-:Y:S01]  /*22bb0*/  LOP3.LUT R22, R61, 0x4, RZ, 0xfc, !PT ;  /* 0x000000043d167812 */ /* 0x000fe200078efcff */
[----:B--2---:R-:W-:-:S05]  /*22bc0*/  FMUL.FTZ R9, R13, R9 ;  /* 0x000000090d097220 */ /* 0x004fca0000410000 */
[----:B------:R2:W-:Y:S04]  /*22bd0*/  ST.E desc[UR44][R18.64+0x250], R9 ;  /* 0x0002500912007985 */ /* 0x0005e8000c10192c */
[----:B------:R-:W3:Y:S02]  /*22be0*/  LD.E R10, desc[UR44][R22.64] ;  /* 0x0000002c160a7980 */ /* 0x000ee4000c101900 */
[----:B---3--:R-:W-:-:S05]  /*22bf0*/  FMUL.FTZ R11, R13, R10 ;  /* 0x0000000a0d0b7220 */ /* 0x008fca0000410000 */
[----:B------:R3:W-:Y:S04]  /*22c00*/  ST.E desc[UR44][R22.64], R11 ;  /* 0x0000000b16007985 */ /* 0x0007e8000c10192c */
[----:B------:R-:W4:Y:S04]  /*22c10*/  LD.E R12, desc[UR44][R18.64+0x444] ;  /* 0x0004442c120c7980 */ /* 0x000f28000c101900 */
[----:B------:R-:W5:Y:S04]  /*22c20*/  LD.E R10, desc[UR44][R18.64+0x260] ;  /* 0x0002602c120a7980 */ /* 0x000f68000c101900 */
[----:B0-----:R-:W2:Y:S04]  /*22c30*/  LD.E R8, desc[UR44][R18.64+0x264] ;  /* 0x0002642c12087980 */ /* 0x001ea8000c101900 */
[----:B-1----:R-:W3:Y:S04]  /*22c40*/  LD.E R6, desc[UR44][R18.64+0x270] ;  /* 0x0002702c12067980 */ /* 0x002ee8000c101900 */
[----:B------:R-:W3:Y:S04]  /*22c50*/  LD.E R26, desc[UR44][R18.64+0x274] ;  /* 0x0002742c121a7980 */ /* 0x000ee8000c101900 */
        /* <DEDUP_REMOVED lines=56> */
[----:B------:R-:W3:Y:S01]  /*22fe0*/  LD.E R140, desc[UR44][R18.64+0x440] ;  /* 0x0004402c128c7980 */ /* 0x000ee2000c101900 */
[C---:B----4-:R-:W-:Y:S01]  /*22ff0*/  FMUL.FTZ R33, R13.reuse, R12 ;  /* 0x0000000c0d217220 */ /* 0x050fe20000410000 */
[C---:B-----5:R-:W-:Y:S01]  /*23000*/  FMUL.FTZ R7, R13.reuse, R10 ;  /* 0x0000000a0d077220 */ /* 0x060fe20000410000 */
[----:B--2---:R-:W-:-:S03]  /*23010*/  FMUL.FTZ R9, R13, R8 ;  /* 0x000000080d097220 */ /* 0x004fc60000410000 */
[----:B------:R-:W-:Y:S01]  /*23020*/  ST.E desc[UR44][R18.64+0x444], R33 ;  /* 0x0004442112007985 */ /* 0x000fe2000c10192c */
[----:B---3--:R-:W-:-:S03]  /*23030*/  FMUL.FTZ R11, R13, R6 ;  /* 0x000000060d0b7220 */ /* 0x008fc60000410000 */
[----:B------:R0:W-:Y:S01]  /*23040*/  ST.E desc[UR44][R18.64+0x260], R7 ;  /* 0x0002600712007985 */ /* 0x0001e2000c10192c */
[----:B------:R-:W-:-:S03]  /*23050*/  FMUL.FTZ R25, R13, R26 ;  /* 0x0000001a0d197220 */ /* 0x000fc60000410000 */
[----:B------:R1:W-:Y:S01]  /*23060*/  ST.E desc[UR44][R18.64+0x264], R9 ;  /* 0x0002640912007985 */ /* 0x0003e2000c10192c */
[C---:B------:R-:W-:Y:S01]  /*23070*/  FMUL.FTZ R27, R13.reuse, R28 ;  /* 0x0000001c0d1b7220 */ /* 0x040fe20000410000 */
[C---:B------:R-:W-:Y:S01]  /*23080*/  FMUL.FTZ R29, R13.reuse, R30 ;  /* 0x0000001e0d1d7220 */ /* 0x040fe20000410000 */
[C---:B------:R-:W-:Y:S01]  /*23090*/  FMUL.FTZ R31, R13.reuse, R32 ;  /* 0x000000200d1f7220 */ /* 0x040fe20000410000 */
[C---:B0-----:R-:W-:Y:S01]  /*230a0*/  FMUL.FTZ R7, R13.reuse, R34 ;  /* 0x000000220d077220 */ /* 0x041fe20000410000 */
[C---:B-1----:R-:W-:Y:S01]  /*230b0*/  FMUL.FTZ R9, R13.reuse, R36 ;  /* 0x000000240d097220 */ /* 0x042fe20000410000 */
[C---:B------:R-:W-:Y:S01]  /*230c0*/  FMUL.FTZ R33, R13.reuse, R38 ;  /* 0x000000260d217220 */ /* 0x040fe20000410000 */
[----:B------:R0:W-:Y:S01]  /*230d0*/  ST.E desc[UR44][R18.64+0x270], R11 ;  /* 0x0002700b12007985 */ /* 0x0001e2000c10192c */
[----:B------:R-:W-:-:S03]  /*230e0*/  FMUL.FTZ R35, R13, R40 ;  /* 0x000000280d237220 */ /* 0x000fc60000410000 */
[----:B------:R1:W-:Y:S01]  /*230f0*/  ST.E desc[UR44][R18.64+0x274], R25 ;  /* 0x0002741912007985 */ /* 0x0003e2000c10192c */
[----:B------:R-:W-:-:S03]  /*23100*/  FMUL.FTZ R37, R13, R42 ;  /* 0x0000002a0d257220 */ /* 0x000fc60000410000 */
[----:B------:R2:W-:Y:S04]  /*23110*/  ST.E desc[UR44][R18.64+0x280], R27 ;  /* 0x0002801b12007985 */ /* 0x0005e8000c10192c */
[----:B------:R3:W-:Y:S01]  /*23120*/  ST.E desc[UR44][R18.64+0x284], R29 ;  /* 0x0002841d12007985 */ /* 0x0007e2000c10192c */
[----:B0-----:R-:W-:-:S03]  /*23130*/  FMUL.FTZ R11, R13, R44 ;  /* 0x0000002c0d0b7220 */ /* 0x001fc60000410000 */
[----:B------:R0:W-:Y:S01]  /*23140*/  ST.E desc[UR44][R18.64+0x290], R31 ;  /* 0x0002901f12007985 */ /* 0x0001e2000c10192c */
[----:B-1----:R-:W-:-:S03]  /*23150*/  FMUL.FTZ R25, R13, R46 ;  /* 0x0000002e0d197220 */ /* 0x002fc60000410000 */
[----:B------:R1:W-:Y:S01]  /*23160*/  ST.E desc[UR44][R18.64+0x294], R7 ;  /* 0x0002940712007985 */ /* 0x0003e2000c10192c */
[----:B--2---:R-:W-:-:S03]  /*23170*/  FMUL.FTZ R27, R13, R48 ;  /* 0x000000300d1b7220 */ /* 0x004fc60000410000 */
[----:B------:R2:W-:Y:S01]  /*23180*/  ST.E desc[UR44][R18.64+0x2a0], R9 ;  /* 0x0002a00912007985 */ /* 0x0005e2000c10192c */
[----:B---3--:R-:W-:-:S03]  /*23190*/  FMUL.FTZ R29, R13, R50 ;  /* 0x000000320d1d7220 */ /* 0x008fc60000410000 */
[----:B------:R3:W-:Y:S01]  /*231a0*/  ST.E desc[UR44][R18.64+0x2a4], R33 ;  /* 0x0002a42112007985 */ /* 0x0007e2000c10192c */
[C---:B0-----:R-:W-:Y:S01]  /*231b0*/  FMUL.FTZ R31, R13.reuse, R52 ;  /* 0x000000340d1f7220 */ /* 0x041fe20000410000 */
[C---:B-1----:R-:W-:Y:S01]  /*231c0*/  FMUL.FTZ R7, R13.reuse, R54 ;  /* 0x000000360d077220 */ /* 0x042fe20000410000 */
[C---:B--2---:R-:W-:Y:S01]  /*231d0*/  FMUL.FTZ R9, R13.reuse, R56 ;  /* 0x000000380d097220 */ /* 0x044fe20000410000 */
[C---:B---3--:R-:W-:Y:S01]  /*231e0*/  FMUL.FTZ R33, R13.reuse, R58 ;  /* 0x0000003a0d217220 */ /* 0x048fe20000410000 */
[----:B------:R0:W-:Y:S04]  /*231f0*/  ST.E desc[UR44][R18.64+0x2b0], R35 ;  /* 0x0002b02312007985 */ /* 0x0001e8000c10192c */
[----:B------:R1:W-:Y:S04]  /*23200*/  ST.E desc[UR44][R18.64+0x2b4], R37 ;  /* 0x0002b42512007985 */ /* 0x0003e8000c10192c */
        /* <DEDUP_REMOVED lines=10> */
[----:B0-----:R-:W-:-:S03]  /*232b0*/  FMUL.FTZ R27, R13, R68 ;  /* 0x000000440d1b7220 */ /* 0x001fc60000410000 */
[----:B------:R0:W-:Y:S01]  /*232c0*/  ST.E desc[UR44][R18.64+0x2f0], R9 ;  /* 0x0002f00912007985 */ /* 0x0001e2000c10192c */
[----:B-1----:R-:W-:-:S03]  /*232d0*/  FMUL.FTZ R29, R13, R70 ;  /* 0x000000460d1d7220 */ /* 0x002fc60000410000 */
[----:B------:R1:W-:Y:S01]  /*232e0*/  ST.E desc[UR44][R18.64+0x2f4], R33 ;  /* 0x0002f42112007985 */ /* 0x0003e2000c10192c */
[C---:B--2---:R-:W-:Y:S01]  /*232f0*/  FMUL.FTZ R31, R13.reuse, R72 ;  /* 0x000000480d1f7220 */ /* 0x044fe20000410000 */
[C---:B---3--:R-:W-:Y:S01]  /*23300*/  FMUL.FTZ R7, R13.reuse, R74 ;  /* 0x0000004a0d077220 */ /* 0x048fe20000410000 */
[C---:B0-----:R-:W-:Y:S01]  /*23310*/  FMUL.FTZ R9, R13.reuse, R76 ;  /* 0x0000004c0d097220 */ /* 0x041fe20000410000 */
[C---:B-1----:R-:W-:Y:S01]  /*23320*/  FMUL.FTZ R33, R13.reuse, R78 ;  /* 0x0000004e0d217220 */ /* 0x042fe20000410000 */
        /* <DEDUP_REMOVED lines=60> */
[----:B------:R-:W-:Y:S01]  /*236f0*/  FMUL.FTZ R13, R13, R140 ;  /* 0x0000008c0d0d7220 */ /* 0x000fe20000410000 */
[----:B------:R-:W-:-:S04]  /*23700*/  LOP3.LUT R12, R61, 0x8, RZ, 0xfc, !PT ;  /* 0x000000083d0c7812 */ /* 0x000fc800078efcff */
[----:B------:R0:W-:Y:S04]  /*23710*/  ST.E desc[UR44][R18.64+0x440], R13 ;  /* 0x0004400d12007985 */ /* 0x0001e8000c10192c */
[----:B------:R-:W-:Y:S04]  /*23720*/  ST.E desc[UR44][R18.64+0x3f0], R35 ;  /* 0x0003f02312007985 */ /* 0x000fe8000c10192c */
[----:B------:R-:W-:Y:S01]  /*23730*/  ST.E desc[UR44][R18.64+0x3f4], R37 ;  /* 0x0003f42512007985 */ /* 0x000fe2000c10192c */
[----:B0-----:R-:W-:-:S03]  /*23740*/  IMAD.MOV.U32 R13, RZ, RZ, R23 ;  /* 0x000000ffff0d7224 */ /* 0x001fc600078e0017 */
[----:B------:R0:W-:Y:S04]  /*23750*/  ST.E desc[UR44][R18.64+0x400], R11 ;  /* 0x0004000b12007985 */ /* 0x0001e8000c10192c */
[----:B------:R1:W-:Y:S04]  /*23760*/  ST.E desc[UR44][R18.64+0x404], R25 ;  /* 0x0004041912007985 */ /* 0x0003e8000c10192c */
[----:B------:R2:W-:Y:S04]  /*23770*/  ST.E desc[UR44][R18.64+0x410], R27 ;  /* 0x0004101b12007985 */ /* 0x0005e8000c10192c */
[----:B------:R-:W-:Y:S04]  /*23780*/  ST.E desc[UR44][R18.64+0x414], R29 ;  /* 0x0004141d12007985 */ /* 0x000fe8000c10192c */
[----:B------:R-:W-:Y:S04]  /*23790*/  ST.E desc[UR44][R18.64+0x420], R31 ;  /* 0x0004201f12007985 */ /* 0x000fe8000c10192c */
[----:B------:R3:W-:Y:S04]  /*237a0*/  ST.E desc[UR44][R18.64+0x424], R7 ;  /* 0x0004240712007985 */ /* 0x0007e8000c10192c */
[----:B------:R4:W-:Y:S04]  /*237b0*/  ST.E desc[UR44][R18.64+0x430], R9 ;  /* 0x0004300912007985 */ /* 0x0009e8000c10192c */
[----:B------:R5:W-:Y:S04]  /*237c0*/  ST.E desc[UR44][R18.64+0x434], R33 ;  /* 0x0004342112007985 */ /* 0x000be8000c10192c */
[----:B0-----:R-:W1:Y:S01]  /*237d0*/  LD.E R11, desc[UR44][R12.64] ;  /* 0x0000002c0c0b7980 */ /* 0x001e62000c101900 */
[----:B------:R-:W-:Y:S01]  /*237e0*/  LOP3.LUT R10, R61, 0xc, RZ, 0xfc, !PT ;  /* 0x0000000c3d0a7812 */ /* 0x000fe200078efcff */
[----:B-1----:R-:W-:Y:S01]  /*237f0*/  FMUL.FTZ R25, R24, R11 ;  /* 0x0000000b18197220 */ /* 0x002fe20000410000 */
[----:B------:R-:W-:-:S04]  /*23800*/  IMAD.MOV.U32 R11, RZ, RZ, R23 ;  /* 0x000000ffff0b7224 */ /* 0x000fc800078e0017 */
[----:B------:R0:W-:Y:S04]  /*23810*/  ST.E desc[UR44][R12.64], R25 ;  /* 0x000000190c007985 */ /* 0x0001e8000c10192c */
[----:B--2---:R-:W2:Y:S02]  /*23820*/  LD.E R27, desc[UR44][R10.64] ;  /* 0x0000002c0a1b7980 */ /* 0x004ea4000c101900 */
[----:B--2---:R-:W-:-:S05]  /*23830*/  FMUL.FTZ R27, R24, R27 ;  /* 0x0000001b181b7220 */ /* 0x004fca0000410000 */
[----:B------:R1:W-:Y:S04]  /*23840*/  ST.E desc[UR44][R10.64], R27 ;  /* 0x0000001b0a007985 */ /* 0x0003e8000c10192c */
[----:B------:R-:W2:Y:S04]  /*23850*/  LD.E R143, desc[UR44][R18.64+0x44c] ;  /* 0x00044c2c128f7980 */ /* 0x000ea8000c101900 */
[----:B---3--:R-:W3:Y:S04]  /*23860*/  LD.E R7, desc[UR44][R18.64+0x268] ;  /* 0x0002682c12077980 */ /* 0x008ee8000c101900 */
[----:B----4-:R-:W4:Y:S04]  /*23870*/  LD.E R9, desc[UR44][R18.64+0x26c] ;  /* 0x00026c2c12097980 */ /* 0x010f28000c101900 */
[----:B------:R-:W4:Y:S04]  /*23880*/  LD.E R29, desc[UR44][R18.64+0x278] ;  /* 0x0002782c121d7980 */ /* 0x000f28000c101900 */
[----:B------:R-:W4:Y:S04]  /*23890*/  LD.E R31, desc[UR44][R18.64+0x27c] ;  /* 0x00027c2c121f7980 */ /* 0x000f28000c101900 */
[----:B-----5:R-:W5:Y:S04]  /*238a0*/  LD.E R33, desc[UR44][R18.64+0x288] ;  /* 0x0002882c12217980 */ /* 0x020f68000c101900 */
[----:B------:R-:W5:Y:S04]  /*238b0*/  LD.E R35, desc[UR44][R18.64+0x28c] ;  /* 0x00028c2c12237980 */ /* 0x000f68000c101900 */
[----:B0-----:R-:W5:Y:S04]  /*238c0*/  LD.E R25, desc[UR44][R18.64+0x298] ;  /* 0x0002982c12197980 */ /* 0x001f68000c101900 */
[----:B------:R-:W5:Y:S04]  /*238d0*/  LD.E R37, desc[UR44][R18.64+0x29c] ;  /* 0x00029c2c12257980 */ /* 0x000f68000c101900 */
[----:B------:R-:W5:Y:S04]  /*238e0*/  LD.E R39, desc[UR44][R18.64+0x2a8] ;  /* 0x0002a82c12277980 */ /* 0x000f68000c101900 */
[----:B-1----:R-:W5:Y:S04]  /*238f0*/  LD.E R27, desc[UR44][R18.64+0x2ac] ;  /* 0x0002ac2c121b7980 */ /* 0x002f68000c101900 */
[----:B------:R-:W5:Y:S04]  /*23900*/  LD.E R41, desc[UR44][R18.64+0x2b8] ;  /* 0x0002b82c12297980 */ /* 0x000f68000c101900 */
        /* <DEDUP_REMOVED lines=49> */
[----:B------:R-:W5:Y:S01]  /*23c20*/  LD.E R141, desc[UR44][R18.64+0x448] ;  /* 0x0004482c128d7980 */ /* 0x000f62000c101900 */
[C---:B--2---:R-:W-:Y:S01]  /*23c30*/  FMUL.FTZ R143, R24.reuse, R143 ;  /* 0x0000008f188f7220 */ /* 0x044fe20000410000 */
[C---:B---3--:R-:W-:Y:S01]  /*23c40*/  FMUL.FTZ R7, R24.reuse, R7 ;  /* 0x0000000718077220 */ /* 0x048fe20000410000 */
[C---:B----4-:R-:W-:Y:S01]  /*23c50*/  FMUL.FTZ R9, R24.reuse, R9 ;  /* 0x0000000918097220 */ /* 0x050fe20000410000 */
[C---:B------:R-:W-:Y:S01]  /*23c60*/  FMUL.FTZ R29, R24.reuse, R29 ;  /* 0x0000001d181d7220 */ /* 0x040fe20000410000 */
[C---:B------:R-:W-:Y:S01]  /*23c70*/  FMUL.FTZ R31, R24.reuse, R31 ;  /* 0x0000001f181f7220 */ /* 0x040fe20000410000 */
[C---:B-----5:R-:W-:Y:S01]  /*23c80*/  FMUL.FTZ R33, R24.reuse, R33 ;  /* 0x0000002118217220 */ /* 0x060fe20000410000 */
        /* <DEDUP_REMOVED lines=56> */
[----:B------:R-:W-:Y:S04]  /*24010*/  ST.E desc[UR44][R18.64+0x44c], R143 ;  /* 0x00044c8f12007985 */ /* 0x000fe8000c10192c */
[----:B------:R-:W-:Y:S04]  /*24020*/  ST.E desc[UR44][R18.64+0x268], R7 ;  /* 0x0002680712007985 */ /* 0x000fe8000c10192c */
[----:B------:R-:W-:Y:S04]  /*24030*/  ST.E desc[UR44][R18.64+0x26c], R9 ;  /* 0x00026c0912007985 */ /* 0x000fe8000c10192c */
[----:B------:R-:W-:Y:S04]  /*24040*/  ST.E desc[UR44][R18.64+0x278], R29 ;  /* 0x0002781d12007985 */ /* 0x000fe8000c10192c */
[----:B------:R-:W-:Y:S04]  /*24050*/  ST.E desc[UR44][R18.64+0x27c], R31 ;  /* 0x00027c1f12007985 */ /* 0x000fe8000c10192c */
[----:B------:R-:W-:Y:S04]  /*24060*/  ST.E desc[UR44][R18.64+0x288], R33 ;  /* 0x0002882112007985 */ /* 0x000fe8000c10192c */
[----:B------:R-:W-:Y:S04]  /*24070*/  ST.E desc[UR44][R18.64+0x28c], R35 ;  /* 0x00028c2312007985 */ /* 0x000fe8000c10192c */
[----:B------:R0:W-:Y:S04]  /*24080*/  ST.E desc[UR44][R18.64+0x298], R25 ;  /* 0x0002981912007985 */ /* 0x0001e8000c10192c */
[----:B------:R-:W-:Y:S04]  /*24090*/  ST.E desc[UR44][R18.64+0x29c], R37 ;  /* 0x00029c2512007985 */ /* 0x000fe8000c10192c */
[----:B------:R-:W-:Y:S04]  /*240a0*/  ST.E desc[UR44][R18.64+0x2a8], R39 ;  /* 0x0002a82712007985 */ /* 0x000fe8000c10192c */
[----:B------:R1:W-:Y:S04]  /*240b0*/  ST.E desc[UR44][R18.64+0x2ac], R27 ;  /* 0x0002ac1b12007985 */ /* 0x0003e8000c10192c */
[----:B------:R-:W-:Y:S04]  /*240c0*/  ST.E desc[UR44][R18.64+0x2b8], R41 ;  /* 0x0002b82912007985 */ /* 0x000fe8000c10192c */
        /* <DEDUP_REMOVED lines=49> */
[----:B------:R-:W-:Y:S01]  /*243e0*/  ST.E desc[UR44][R18.64+0x448], R141 ;  /* 0x0004488d12007985 */ /* 0x000fe2000c10192c */
[----:B------:R2:W-:Y:S06]  /*243f0*/  BAR.SYNC.DEFER_BLOCKING R237, 0x100 ;  /* 0x000400ed0000751d */ /* 0x0005ec0000010000 */
[----:B0-----:R-:W3:Y:S04]  /*24400*/  LD.E R25, desc[UR44][R18.64+0x250] ;  /* 0x0002502c12197980 */ /* 0x001ee8000c101900 */
[----:B------:R-:W4:Y:S04]  /*24410*/  LD.E R9, desc[UR44][R14.64] ;  /* 0x0000002c0e097980 */ /* 0x000f28000c101900 */
[----:B------:R-:W4:Y:S04]  /*24420*/  LD.E.64 R6, desc[UR44][R18.64+0xa8] ;  /* 0x0000a82c12067980 */ /* 0x000f28000c101b00 */
[----:B---3--:R0:W-:Y:S04]  /*24430*/  ST.E desc[UR44][R18.64+0x250], R25 ;  /* 0x0002501912007985 */ /* 0x0081e8000c10192c */
[----:B-1----:R-:W3:Y:S04]  /*24440*/  LD.E R27, desc[UR44][R22.64] ;  /* 0x0000002c161b7980 */ /* 0x002ee8000c101900 */
[----:B---3--:R1:W-:Y:S04]  /*24450*/  ST.E desc[UR44][R22.64], R27 ;  /* 0x0000001b16007985 */ /* 0x0083e8000c10192c */
[----:B------:R-:W3:Y:S04]  /*24460*/  LD.E R29, desc[UR44][R12.64] ;  /* 0x0000002c0c1d7980 */ /* 0x000ee8000c101900 */
[----:B---3--:R3:W-:Y:S04]  /*24470*/  ST.E desc[UR44][R12.64], R29 ;  /* 0x0000001d0c007985 */ /* 0x0087e8000c10192c */
[----:B------:R-:W5:Y:S04]  /*24480*/  LD.E R31, desc[UR44][R10.64] ;  /* 0x0000002c0a1f7980 */ /* 0x000f68000c101900 */
[----:B-----5:R5:W-:Y:S04]  /*24490*/  ST.E desc[UR44][R10.64], R31 ;  /* 0x0000001f0a007985 */ /* 0x020be8000c10192c */
[----:B------:R-:W2:Y:S04]  /*244a0*/  LD.E R33, desc[UR44][R18.64+0x260] ;  /* 0x0002602c12217980 */ /* 0x000ea8000c101900 */
[----:B------:R-:W4:Y:S04]  /*244b0*/  LD.E R35, desc[UR44][R18.64+0x264] ;  /* 0x0002642c12237980 */ /* 0x000f28000c101900 */
[----:B------:R-:W4:Y:S04]  /*244c0*/  LD.E R37, desc[UR44][R18.64+0x268] ;  /* 0x0002682c12257980 */ /* 0x000f28000c101900 */
[----:B0-----:R-:W4:Y:S04]  /*244d0*/  LD.E R25, desc[UR44][R18.64+0x26c] ;  /* 0x00026c2c12197980 */ /* 0x001f28000c101900 */
[----:B------:R-:W4:Y:S04]  /*244e0*/  LD.E R39, desc[UR44][R18.64+0x270] ;  /* 0x0002702c12277980 */ /* 0x000f28000c101900 */
[----:B------:R-:W4:Y:S04]  /*244f0*/  LD.E R41, desc[UR44][R18.64+0x274] ;  /* 0x0002742c12297980 */ /* 0x000f28000c101900 */
[----:B-1----:R-:W4:Y:S04]  /*24500*/  LD.E R27, desc[UR44][R18.64+0x278] ;  /* 0x0002782c121b7980 */ /* 0x002f28000c101900 */
[----:B------:R-:W4:Y:S04]  /*24510*/  LD.E R43, desc[UR44][R18.64+0x27c] ;  /* 0x00027c2c122b7980 */ /* 0x000f28000c101900 */
[----:B---3--:R-:W3:Y:S04]  /*24520*/  LD.E R29, desc[UR44][R18.64+0x280] ;  /* 0x0002802c121d7980 */ /* 0x008ee8000c101900 */
[----:B------:R-:W3:Y:S04]  /*24530*/  LD.E R45, desc[UR44][R18.64+0x284] ;  /* 0x0002842c122d7980 */ /* 0x000ee8000c101900 */
[----:B-----5:R-:W5:Y:S04]  /*24540*/  LD.E R31, desc[UR44][R18.64+0x288] ;  /* 0x0002882c121f7980 */ /* 0x020f68000c101900 */
        /* <DEDUP_REMOVED lines=113> */
[----:B--2---:R-:W-:Y:S04]  /*24c60*/  ST.E desc[UR44][R18.64+0x260], R33 ;  /* 0x0002602112007985 */ /* 0x004fe8000c10192c */
[----:B----4-:R-:W-:Y:S04]  /*24c70*/  ST.E desc[UR44][R18.64+0x264], R35 ;  /* 0x0002642312007985 */ /* 0x010fe8000c10192c */
[----:B------:R-:W-:Y:S04]  /*24c80*/  ST.E desc[UR44][R18.64+0x268], R37 ;  /* 0x0002682512007985 */ /* 0x000fe8000c10192c */
[----:B------:R-:W-:Y:S04]  /*24c90*/  ST.E desc[UR44][R18.64+0x26c], R25 ;  /* 0x00026c1912007985 */ /* 0x000fe8000c10192c */
[----:B------:R-:W-:Y:S04]  /*24ca0*/  ST.E desc[UR44][R18.64+0x270], R39 ;  /* 0x0002702712007985 */ /* 0x000fe8000c10192c */
[----:B------:R-:W-:Y:S04]  /*24cb0*/  ST.E desc[UR44][R18.64+0x274], R41 ;  /* 0x0002742912007985 */ /* 0x000fe8000c10192c */
[----:B------:R-:W-:Y:S04]  /*24cc0*/  ST.E desc[UR44][R18.64+0x278], R27 ;  /* 0x0002781b12007985 */ /* 0x000fe8000c10192c */
[----:B------:R-:W-:Y:S04]  /*24cd0*/  ST.E desc[UR44][R18.64+0x27c], R43 ;  /* 0x00027c2b12007985 */ /* 0x000fe8000c10192c */
[----:B---3--:R-:W-:Y:S04]  /*24ce0*/  ST.E desc[UR44][R18.64+0x280], R29 ;  /* 0x0002801d12007985 */ /* 0x008fe8000c10192c */
[----:B------:R-:W-:Y:S04]  /*24cf0*/  ST.E desc[UR44][R18.64+0x284], R45 ;  /* 0x0002842d12007985 */ /* 0x000fe8000c10192c */
[----:B-----5:R-:W-:Y:S04]  /*24d00*/  ST.E desc[UR44][R18.64+0x288], R31 ;  /* 0x0002881f12007985 */ /* 0x020fe8000c10192c */
        /* <DEDUP_REMOVED lines=75> */
[----:B------:R1:W-:Y:S04]  /*251c0*/  ST.E desc[UR44][R18.64+0x3b8], R24 ;  /* 0x0003b81812007985 */ /* 0x0003e8000c10192c */
[----:B------:R-:W-:Y:S04]  /*251d0*/  ST.E desc[UR44][R18.64+0x3bc], R26 ;  /* 0x0003bc1a12007985 */ /* 0x000fe8000c10192c */
[----:B------:R2:W-:Y:S04]  /*251e0*/  ST.E desc[UR44][R18.64+0x3c0], R28 ;  /* 0x0003c01c12007985 */ /* 0x0005e8000c10192c */
        /* <DEDUP_REMOVED lines=35> */
[----:B0-----:R-:W5:Y:S04]  /*25420*/  LDL R8, [R1+0x88] ;  /* 0x0000880001087983 */ /* 0x001f680000100800 */
[----:B-1----:R-:W5:Y:S04]  /*25430*/  LD.E R24, desc[UR44][R18.64+0x250] ;  /* 0x0002502c12187980 */ /* 0x002f68000c101900 */
[----:B--2---:R-:W2:Y:S04]  /*25440*/  LD.E R28, desc[UR44][R18.64+0x260] ;  /* 0x0002602c121c7980 */ /* 0x004ea8000c101900 */
[----:B------:R-:W2:Y:S04]  /*25450*/  LD.E R29, desc[UR44][R18.64+0x264] ;  /* 0x0002642c121d7980 */ /* 0x000ea8000c101900 */
[----:B---3--:R-:W2:Y:S04]  /*25460*/  LD.E R30, desc[UR44][R18.64+0x268] ;  /* 0x0002682c121e7980 */ /* 0x008ea8000c101900 */
[----:B------:R-:W2:Y:S04]  /*25470*/  LD.E R31, desc[UR44][R18.64+0x26c] ;  /* 0x00026c2c121f7980 */ /* 0x000ea8000c101900 */
[----:B----4-:R-:W2:Y:S04]  /*25480*/  LD.E R32, desc[UR44][R18.64+0x270] ;  /* 0x0002702c12207980 */ /* 0x010ea8000c101900 */
[----:B------:R-:W2:Y:S04]  /*25490*/  LD.E R33, desc[UR44][R18.64+0x274] ;  /* 0x0002742c12217980 */ /* 0x000ea8000c101900 */
[----:B-----5:R-:W2:Y:S04]  /*254a0*/  LD.E R34, desc[UR44][R18.64+0x278] ;  /* 0x0002782c12227980 */ /* 0x020ea8000c101900 */
[----:B------:R-:W2:Y:S04]  /*254b0*/  LD.E R35, desc[UR44][R18.64+0x27c] ;  /* 0x00027c2c12237980 */ /* 0x000ea8000c101900 */
        /* <DEDUP_REMOVED lines=118> */
[----:B------:R-:W2:Y:S01]  /*25c20*/  LD.E R151, desc[UR44][R18.64+0x44c] ;  /* 0x00044c2c12977980 */ /* 0x000ea2000c101900 */
[----:B------:R-:W-:Y:S01]  /*25c30*/  IMAD R6, R9, 0xc00, R6 ;  /* 0x00000c0009067824 */ /* 0x000fe200078e0206 */
[----:B------:R-:W-:-:S02]  /*25c40*/  ISETP.NE.U32.AND P1, PT, R8, RZ, PT ;  /* 0x000000ff0800720c */ /* 0x000fc40003f25070 */
[----:B------:R-:W-:Y:S02]  /*25c50*/  R2UR UR7, R7 ;  /* 0x00000000070772ca */ /* 0x000fe400000e0000 */
[----:B------:R-:W-:Y:S02]  /*25c60*/  R2UR UR6, R6 ;  /* 0x00000000060672ca */ /* 0x000fe400000e0000 */
[----:B------:R-:W-:Y:S02]  /*25c70*/  F2FP.F16.F32.PACK_AB R152, R4, R3 ;  /* 0x000000030498723e */ /* 0x000fe400000000ff */
[----:B------:R-:W-:Y:S02]  /*25c80*/  F2FP.F16.F32.PACK_AB R154, R154, R5 ;  /* 0x000000059a9a723e */ /* 0x000fe400000000ff */
[----:B------:R-:W-:Y:S02]  /*25c90*/  F2FP.F16.F32.PACK_AB R153, R153, R194 ;  /* 0x000000c29999723e */ /* 0x000fe400000000ff */
[----:B------:R-:W-:Y:S01]  /*25ca0*/  F2FP.F16.F32.PACK_AB R155, R196, R155 ;  /* 0x0000009bc49b723e */ /* 0x000fe200000000ff */
[----:B------:R-:W-:Y:S01]  /*25cb0*/  VOTEU.ANY UP0, P1 ;  /* 0x00000000003f7886 */ /* 0x000fe20000800100 */
[----:B------:R-:W-:-:S02]  /*25cc0*/  VIADD R4, R6, 0x80 ;  /* 0x0000008006047836 */ /* 0x000fc40000000000 */
[----:B------:R-:W-:Y:S01]  /*25cd0*/  IMAD.MOV.U32 R5, RZ, RZ, R7 ;  /* 0x000000ffff057224 */ /* 0x000fe200078e0007 */
[----:B--2---:R-:W-:-:S06]  /*25ce0*/  WARPGROUP.ARRIVE ;  /* 0x00000000000079c5 */ /* 0x004fcc0000000000 */
[----:B------:R-:W-:Y:S01]  /*25cf0*/  HGMMA.64x256x16.F32 R24, R152, gdesc[UR4].tnspB, R24, UP0, gsb0 ;  /* 0x43e0000498187df0 */ /* 0x000fe2000b800818 */
[----:B------:R-:W-:Y:S02]  /*25d00*/  R2UR UR6, R4 ;  /* 0x00000000040672ca */ /* 0x000fe400000e0000 */
[----:B------:R-:W-:Y:S01]  /*25d10*/  R2UR UR7, R5 ;  /* 0x00000000050772ca */ /* 0x000fe200000e0000 */
[----:B------:R-:W-:Y:S02]  /*25d20*/  VIADD R4, R6, 0x100 ;  /* 0x0000010006047836 */ /* 0x000fe40000000000 */
[----:B------:R-:W-:Y:S01]  /*25d30*/  IMAD.MOV.U32 R5, RZ, RZ, R7 ;  /* 0x000000ffff057224 */ /* 0x000fe200078e0007 */
[----:B------:R-:W-:Y:S02]  /*25d40*/  WARPGROUP.DEPBAR.LE gsb0, 0x0 ;  /* 0x00008000000079c5 */ /* 0x000fe40000010000 */
[----:B------:R-:W-:Y:S01]  /*25d50*/  ST.E desc[UR44][R18.64+0x250], R24 ;  /* 0x0002501812007985 */ /* 0x000fe2000c10192c */
[----:B------:R-:W-:-:S02]  /*25d60*/  F2FP.F16.F32.PACK_AB R152, R178, R177 ;  /* 0x000000b1b298723e */ /* 0x000fc400000000ff */
[----:B------:R-:W-:Y:S01]  /*25d70*/  F2FP.F16.F32.PACK_AB R154, R176, R175 ;  /* 0x000000afb09a723e */ /* 0x000fe200000000ff */
[----:B------:R-:W-:Y:S01]  /*25d80*/  ST.E desc[UR44][R22.64], R25 ;  /* 0x0000001916007985 */ /* 0x000fe2000c10192c */
[----:B------:R-:W-:Y:S02]  /*25d90*/  F2FP.F16.F32.PACK_AB R153, R187, R184 ;  /* 0x000000b8bb99723e */ /* 0x000fe400000000ff */
[----:B------:R-:W-:Y:S01]  /*25da0*/  F2FP.F16.F32.PACK_AB R155, R191, R188 ;  /* 0x000000bcbf9b723e */ /* 0x000fe200000000ff */
        /* <DEDUP_REMOVED lines=125> */
[----:B------:R0:W-:Y:S02]  /*26580*/  ST.E desc[UR44][R18.64+0x44c], R151 ;  /* 0x00044c9712007985 */ /* 0x0001e4000c10192c */
[----:B0-----:R-:W-:-:S06]  /*26590*/  WARPGROUP.ARRIVE ;  /* 0x00000000000079c5 */ /* 0x001fcc0000000000 */
[----:B------:R-:W-:Y:S01]  /*265a0*/  HGMMA.64x256x16.F32 R24, R152, gdesc[UR4].tnspB, R24, gsb0 ;  /* 0x43e0000498187df0 */ /* 0x000fe20008000818 */
[----:B------:R-:W-:Y:S01]  /*265b0*/  R2UR UR6, R4 ;  /* 0x00000000040672ca */ /* 0x000fe200000e0000 */
[----:B------:R-:W-:Y:S01]  /*265c0*/  STL [R1+0x88], R2 ;  /* 0x0000880201007387 */ /* 0x000fe20000100800 */
        /* <DEDUP_REMOVED lines=281> */
[----:B------:R-:W-:Y:S01]  /*27760*/  VIADD R6, R6, 0x280 ;  /* 0x0000028006067836 */ /* 0x000fe20000000000 */
[----:B------:R-:W-:Y:S01]  /*27770*/  F2FP.F16.F32.PACK_AB R159, R159, R160 ;  /* 0x000000a09f9f723e */ /* 0x000fe200000000ff */
[----:B------:R-:W-:Y:S02]  /*27780*/  WARPGROUP.DEPBAR.LE gsb0, 0x0 ;  /* 0x00008000000079c5 */ /* 0x000fe40000010000 */
[----:B------:R-:W-:Y:S01]  /*27790*/  ST.E desc[UR44][R18.64+0x250], R24 ;  /* 0x0002501812007985 */ /* 0x000fe2000c10192c */
[----:B------:R-:W-:Y:S02]  /*277a0*/  F2FP.F16.F32.PACK_AB R152, R161, R156 ;  /* 0x0000009ca198723e */ /* 0x000fe400000000ff */
[----:B------:R-:W-:Y:S01]  /*277b0*/  F2FP.F16.F32.PACK_AB R154, R158, R157 ;  /* 0x0000009d9e9a723e */ /* 0x000fe200000000ff */
[----:B------:R-:W-:Y:S01]  /*277c0*/  ST.E desc[UR44][R22.64], R25 ;  /* 0x0000001916007985 */ /* 0x000fe2000c10192c */
[----:B------:R-:W-:-:S02]  /*277d0*/  F2FP.F16.F32.PACK_AB R153, R181, R170 ;  /* 0x000000aab599723e */ /* 0x000fc400000000ff */
        /* <DEDUP_REMOVED lines=131> */
[----:B------:R-:W-:Y:S02]  /*28010*/  R2UR UR7, R7 ;  /* 0x00000000070772ca */ /* 0x000fe400000e0000 */
[----:B------:R-:W-:Y:S02]  /*28020*/  F2FP.F16.F32.PACK_AB R156, R17, R16 ;  /* 0x00000010119c723e */ /* 0x000fe400000000ff */
[----:B------:R-:W-:Y:S02]  /*28030*/  F2FP.F16.F32.PACK_AB R158, R21, R20 ;  /* 0x00000014159e723e */ /* 0x000fe400000000ff */
[----:B------:R-:W-:Y:S01]  /*28040*/  F2FP.F16.F32.PACK_AB R157, R162, R163 ;  /* 0x000000a3a29d723e */ /* 0x000fe200000000ff */
[----:B------:R-:W-:-:S02]  /*28050*/  WARPGROUP.DEPBAR.LE gsb0, 0x0 ;  /* 0x00008000000079c5 */ /* 0x000fc40000010000 */
        /* <DEDUP_REMOVED lines=130> */
[----:B------:R-:W-:Y:S02]  /*28880*/  STL [R1+0x88], R2 ;  /* 0x0000880201007387 */ /* 0x000fe40000100800 */
[----:B------:R-:W-:Y:S02]  /*28890*/  WARPGROUP.DEPBAR.LE gsb0, 0x0 ;  /* 0x00008000000079c5 */ /* 0x000fe40000010000 */
        /* <DEDUP_REMOVED lines=128> */
[----:B------:R-:W-:Y:S04]  /*290a0*/  STL [R1+0x88], R2 ;  /* 0x0000880201007387 */ /* 0x000fe80000100800 */
[----:B------:R-:W2:Y:S04]  /*290b0*/  LD.E R3, desc[UR44][R18.64+0x250] ;  /* 0x0002502c12037980 */ /* 0x000ea8000c101900 */
[----:B--2---:R0:W-:Y:S04]  /*290c0*/  ST.E desc[UR44][R18.64+0x250], R3 ;  /* 0x0002500312007985 */ /* 0x0041e8000c10192c */
[----:B------:R-:W2:Y:S04]  /*290d0*/  LD.E R5, desc[UR44][R22.64] ;  /* 0x0000002c16057980 */ /* 0x000ea8000c101900 */
[----:B--2---:R1:W-:Y:S04]  /*290e0*/  ST.E desc[UR44][R22.64], R5 ;  /* 0x0000000516007985 */ /* 0x0043e8000c10192c */
[----:B------:R-:W2:Y:S04]  /*290f0*/  LD.E R4, desc[UR44][R12.64] ;  /* 0x0000002c0c047980 */ /* 0x000ea8000c101900 */
[----:B--2---:R2:W-:Y:S04]  /*29100*/  ST.E desc[UR44][R12.64], R4 ;  /* 0x000000040c007985 */ /* 0x0045e8000c10192c */
[----:B------:R-:W3:Y:S04]  /*29110*/  LD.E R6, desc[UR44][R10.64] ;  /* 0x0000002c0a067980 */ /* 0x000ee8000c101900 */
[----:B---3--:R3:W-:Y:S04]  /*29120*/  ST.E desc[UR44][R10.64], R6 ;  /* 0x000000060a007985 */ /* 0x0087e8000c10192c */
[----:B------:R-:W4:Y:S04]  /*29130*/  LD.E R7, desc[UR44][R18.64+0x260] ;  /* 0x0002602c12077980 */ /* 0x000f28000c101900 */
[----:B------:R-:W5:Y:S04]  /*29140*/  LD.E R9, desc[UR44][R18.64+0x264] ;  /* 0x0002642c12097980 */ /* 0x000f68000c101900 */
[----:B------:R-:W5:Y:S04]  /*29150*/  LD.E R17, desc[UR44][R18.64+0x268] ;  /* 0x0002682c12117980 */ /* 0x000f68000c101900 */
[----:B------:R-:W5:Y:S04]  /*29160*/  LD.E R21, desc[UR44][R18.64+0x26c] ;  /* 0x00026c2c12157980 */ /* 0x000f68000c101900 */
[----:B0-----:R-:W5:Y:S04]  /*29170*/  LD.E R3, desc[UR44][R18.64+0x270] ;  /* 0x0002702c12037980 */ /* 0x001f68000c101900 */
[----:B------:R-:W5:Y:S04]  /*29180*/  LD.E R25, desc[UR44][R18.64+0x274] ;  /* 0x0002742c12197980 */ /* 0x000f68000c101900 */
[----:B-1----:R-:W5:Y:S04]  /*29190*/  LD.E R5, desc[UR44][R18.64+0x278] ;  /* 0x0002782c12057980 */ /* 0x002f68000c101900 */
[----:B------:R-:W5:Y:S04]  /*291a0*/  LD.E R27, desc[UR44][R18.64+0x27c] ;  /* 0x00027c2c121b7980 */ /* 0x000f68000c101900 */
[----:B--2---:R-:W2:Y:S04]  /*291b0*/  LD.E R13, desc[UR44][R18.64+0x280] ;  /* 0x0002802c120d7980 */ /* 0x004ea8000c101900 */
[----:B------:R-:W2:Y:S04]  /*291c0*/  LD.E R29, desc[UR44][R18.64+0x284] ;  /* 0x0002842c121d7980 */ /* 0x000ea8000c101900 */
[----:B---3--:R-:W3:Y:S04]  /*291d0*/  LD.E R11, desc[UR44][R18.64+0x288] ;  /* 0x0002882c120b7980 */ /* 0x008ee8000c101900 */
        /* <DEDUP_REMOVED lines=113> */
[----:B----4-:R0:W-:Y:S04]  /*298f0*/  ST.E desc[UR44][R18.64+0x260], R7 ;  /* 0x0002600712007985 */ /* 0x0101e8000c10192c */
[----:B-----5:R0:W-:Y:S04]  /*29900*/  ST.E desc[UR44][R18.64+0x264], R9 ;  /* 0x0002640912007985 */ /* 0x0201e8000c10192c */
[----:B------:R0:W-:Y:S04]  /*29910*/  ST.E desc[UR44][R18.64+0x268], R17 ;  /* 0x0002681112007985 */ /* 0x0001e8000c10192c */
[----:B------:R0:W-:Y:S04]  /*29920*/  ST.E desc[UR44][R18.64+0x26c], R21 ;  /* 0x00026c1512007985 */ /* 0x0001e8000c10192c */
[----:B------:R0:W-:Y:S04]  /*29930*/  ST.E desc[UR44][R18.64+0x270], R3 ;  /* 0x0002700312007985 */ /* 0x0001e8000c10192c */
[----:B------:R0:W-:Y:S04]  /*29940*/  ST.E desc[UR44][R18.64+0x274], R25 ;  /* 0x0002741912007985 */ /* 0x0001e8000c10192c */
[----:B------:R0:W-:Y:S04]  /*29950*/  ST.E desc[UR44][R18.64+0x278], R5 ;  /* 0x0002780512007985 */ /* 0x0001e8000c10192c */
[----:B------:R0:W-:Y:S04]  /*29960*/  ST.E desc[UR44][R18.64+0x27c], R27 ;  /* 0x00027c1b12007985 */ /* 0x0001e8000c10192c */
[----:B--2---:R0:W-:Y:S04]  /*29970*/  ST.E desc[UR44][R18.64+0x280], R13 ;  /* 0x0002800d12007985 */ /* 0x0041e8000c10192c */
[----:B------:R0:W-:Y:S04]  /*29980*/  ST.E desc[UR44][R18.64+0x284], R29 ;  /* 0x0002841d12007985 */ /* 0x0001e8000c10192c */
[----:B---3--:R0:W-:Y:S04]  /*29990*/  ST.E desc[UR44][R18.64+0x288], R11 ;  /* 0x0002880b12007985 */ /* 0x0081e8000c10192c */
        /* <DEDUP_REMOVED lines=112> */
[----:B------:R0:W-:Y:S01]  /*2a0a0*/  ST.E desc[UR44][R18.64+0x44c], R28 ;  /* 0x00044c1c12007985 */ /* 0x0001e2000c10192c */
[----:B------:R-:W-:Y:S04]  /*2a0b0*/  BSSY B0, `(.L_x_2133) ;  /* 0x0000008000007945 */ /* 0x000fe80003800000 */
[----:B------:R-:W-:Y:S05]  /*2a0c0*/  @P0 BRA `(.L_x_2134) ;  /* 0x0000000000180947 */ /* 0x000fea0003800000 */
[----:B0-----:R-:W2:Y:S04]  /*2a0d0*/  LDL.64 R4, [R1+0x68] ;  /* 0x0000680001047983 */ /* 0x001ea80000100a00 */
[----:B------:R-:W3:Y:S01]  /*2a0e0*/  LD.E R2, desc[UR44][R14.64] ;  /* 0x0000002c0e027980 */ /* 0x000ee2000c101900 */
[----:B--2---:R-:W-:-:S05]  /*2a0f0*/  MOV R3, R4 ;  /* 0x0000000400037202 */ /* 0x004fca0000000f00 */
[----:B---3--:R-:W-:-:S05]  /*2a100*/  IMAD R2, R2, 0x8, R3 ;  /* 0x0000000802027824 */ /* 0x008fca00078e0203 */
[----:B------:R-:W-:-:S04]  /*2a110*/  PRMT R2, RZ, 0x654, R2 ;  /* 0x00000654ff027816 */ /* 0x000fc80000000002 */
[----:B------:R1:W-:Y:S03]  /*2a120*/  SYNCS.ARRIVE.TRANS64.RED.A1T0 RZ, [R2+URZ], RZ ;  /* 0x000000ff02ff79a7 */ /* 0x0003e6000810043f */
.L_x_2134:
[----:B------:R-:W-:Y:S05]  /*2a130*/  BSYNC B0 ;  /* 0x0000000000007941 */ /* 0x000fea0003800000 */
.L_x_2133:
[C---:B------:R-:W-:Y:S01]  /*2a140*/  ISETP.GT.AND P1, PT, R0.reuse, R192, PT ;  /* 0x000000c00000720c */ /* 0x040fe20003f24270 */
[----:B------:R-:W-:-:S12]  /*2a150*/  VIADD R0, R0, 0xffffffff ;  /* 0xffffffff00007836 */ /* 0x000fd80000000000 */
[----:B------:R-:W-:Y:S05]  /*2a160*/  @P1 BRA `(.L_x_2135) ;  /* 0xffffff5400401947 */ /* 0x000fea000383ffff */
.L_x_2108:
[----:B------:R-:W-:Y:S05]  /*2a170*/  WARPSYNC.ALL ;  /* 0x0000000000007948 */ /* 0x000fea0003800000 */
[----:B0-----:R-:W2:Y:S04]  /*2a180*/  LDL R5, [R1+0x230] ;  /* 0x0002300001057983 */ /* 0x001ea80000100800 */
[----:B------:R-:W3:Y:S04]  /*2a190*/  LDL R6, [R1+0x234] ;  /* 0x0002340001067983 */ /* 0x000ee80000100800 */
[----:B------:R-:W4:Y:S04]  /*2a1a0*/  LDL R62, [R1+0x210] ;  /* 0x00021000013e7983 */ /* 0x000f280000100800 */
[----:B------:R-:W5:Y:S04]  /*2a1b0*/  LDL.64 R12, [R1+0x3b8] ;  /* 0x0003b800010c7983 */ /* 0x000f680000100a00 */
        /* <DEDUP_REMOVED lines=60> */
[----:B------:R-:W5:Y:S04]  /*2a580*/  LDL R61, [R1+0x218] ;  /* 0x00021800013d7983 */ /* 0x000f680000100800 */
[----:B--2---:R-:W0:Y:S02]  /*2a590*/  SHFL.BFLY PT, R0, R5, 0x2, 0x1f ;  /* 0x0c401f0005007f89 */ /* 0x004e2400000e0000 */
[----:B0-----:R-:W-:-:S05]  /*2a5a0*/  FADD.FTZ R0, R5, R0 ;  /* 0x0000000005007221 */ /* 0x001fca0000010000 */
[----:B------:R-:W1:Y:S02]  /*2a5b0*/  SHFL.BFLY PT, R3, R0, 0x1, 0x1f ;  /* 0x0c201f0000037f89 */ /* 0x000e6400000e0000 */
[----:B-1----:R-:W-:Y:S01]  /*2a5c0*/  FADD.FTZ R2, R0, R3 ;  /* 0x0000000300027221 */ /* 0x002fe20000010000 */
[----:B----4-:R-:W-:Y:S01]  /*2a5d0*/  VIADD R62, R62, 0x1 ;  /* 0x000000013e3e7836 */ /* 0x010fe20000000000 */
[----:B------:R-:W2:Y:S04]  /*2a5e0*/  LDL R0, [R1+0x21c] ;  /* 0x00021c0001007983 */ /* 0x000ea80000100800 */
[----:B------:R-:W-:Y:S04]  /*2a5f0*/  STL [R1+0x230], R2 ;  /* 0x0002300201007387 */ /* 0x000fe80000100800 */
[----:B------:R-:W4:Y:S04]  /*2a600*/  LDL R81, [R1+0x230] ;  /* 0x0002300001517983 */ /* 0x000f280000100800 */
[----:B---3--:R-:W0:Y:S02]  /*2a610*/  SHFL.BFLY PT, R3, R6, 0x2, 0x1f ;  /* 0x0c401f0006037f89 */ /* 0x008e2400000e0000 */
[----:B0-----:R-:W-:Y:S01]  /*2a620*/  FADD.FTZ R3, R3, R6 ;  /* 0x0000000603037221 */ /* 0x001fe20000010000 */
[----:B------:R-:W-:Y:S01]  /*2a630*/  ISETP.NE.AND P2, PT, R62, 0x2, PT ;  /* 0x000000023e00780c */ /* 0x000fe20003f45270 */
[----:B------:R-:W3:Y:S04]  /*2a640*/  LDL.64 R6, [R1+0x448] ;  /* 0x0004480001067983 */ /* 0x000ee80000100a00 */
[----:B------:R-:W0:Y:S08]  /*2a650*/  SHFL.BFLY PT, R4, R3, 0x1, 0x1f ;  /* 0x0c201f0003047f89 */ /* 0x000e3000000e0000 */
[----:B------:R-:W5:Y:S01]  /*2a660*/  @!P2 LDL R60, [R1+0x214] ;  /* 0x00021400013ca983 */ /* 0x000f620000100800 */
[----:B0-----:R-:W-:-:S03]  /*2a670*/  FADD.FTZ R72, R3, R4 ;  /* 0x0000000403487221 */ /* 0x001fc60000010000 */
[----:B------:R-:W3:Y:S02]  /*2a680*/  LDL.64 R4, [R1+0x418] ;  /* 0x0004180001047983 */ /* 0x000ee40000100a00 */
[----:B------:R-:W-:Y:S02]  /*2a690*/  FSETP.NE.FTZ.AND P1, PT, R72, RZ, PT ;  /* 0x000000ff4800720b */ /* 0x000fe40003f35000 */
[----:B------:R-:W3:Y:S11]  /*2a6a0*/  LDL.64 R2, [R1+0x438] ;  /* 0x0004380001027983 */ /* 0x000ef60000100a00 */
[----:B------:R-:W3:Y:S04]  /*2a6b0*/  @P1 LDL R77, [R1+0x240] ;  /* 0x00024000014d1983 */ /* 0x000ee80000100800 */
[----:B------:R-:W3:Y:S01]  /*2a6c0*/  @P1 LDL R79, [R1+0x224] ;  /* 0x00022400014f1983 */ /* 0x000ee20000100800 */
[----:B------:R-:W-:-:S02]  /*2a6d0*/  IMAD.MOV.U32 R74, RZ, RZ, -0x800000 ;  /* 0xff800000ff4a7424 */ /* 0x000fc400078e00ff */
[----:B------:R-:W-:Y:S01]  /*2a6e0*/  IMAD.MOV.U32 R73, RZ, RZ, RZ ;  /* 0x000000ffff497224 */ /* 0x000fe200078e00ff */
[----:B------:R0:W-:Y:S08]  /*2a6f0*/  BAR.ARV R236, 0x100 ;  /* 0x000400ec0000751d */ /* 0x0001f00000002000 */
[----:B------:R-:W-:Y:S06]  /*2a700*/  BAR.ARV 0x8, 0x180 ;  /* 0x0206000000007b1d */ /* 0x000fec0000002000 */
[----:B----4-:R-:W-:-:S13]  /*2a710*/  FSETP.NE.FTZ.AND P0, PT, R81, RZ, PT ;  /* 0x000000ff5100720b */ /* 0x010fda0003f15000 */
[----:B------:R-:W4:Y:S04]  /*2a720*/  @P0 LDL R63, [R1+0x240] ;  /* 0x00024000013f0983 */ /* 0x000f280000100800 */
[----:B------:R-:W3:Y:S01]  /*2a730*/  @P0 LDL R76, [R1+0x220] ;  /* 0x00022000014c0983 */ /* 0x000ee20000100800 */
[----:B------:R-:W1:Y:S02]  /*2a740*/  @P0 MUFU.LG2 R75, R81 ;  /* 0x00000051004b0308 */ /* 0x000e640000000c00 */
[----:B-1----:R-:W-:-:S06]  /*2a750*/  @P0 FMUL.FTZ R78, R75, 0.69314718246459960938 ;  /* 0x3f3172184b4e0820 */ /* 0x002fcc0000410000 */
[----:B------:R-:W1:Y:S08]  /*2a760*/  @P1 MUFU.LG2 R80, R72 ;  /* 0x0000004800501308 */ /* 0x000e700000000c00 */
[----:B------:R-:W0:Y:S01]  /*2a770*/  @P0 MUFU.RCP R73, R81 ;  /* 0x0000005100490308 */ /* 0x000e220000001000 */
[----:B-----5:R-:W-:Y:S01]  /*2a780*/  @!P2 LOP3.LUT R60, R60, 0x1, RZ, 0x3c, !PT ;  /* 0x000000013c3ca812 */ /* 0x020fe200078e3cff */
[----:B--2---:R-:W-:-:S02]  /*2a790*/  VIADD R0, R0, 0x1 ;  /* 0x0000000100007836 */ /* 0x004fc40000000000 */
[----:B-1----:R-:W-:Y:S01]  /*2a7a0*/  @P1 FMUL.FTZ R75, R80, 0.69314718246459960938 ;  /* 0x3f317218504b1820 */ /* 0x002fe20000410000 */
[----:B------:R-:W-:Y:S01]  /*2a7b0*/  STL [R1+0x234], R72 ;  /* 0x0002344801007387 */ /* 0x000fe20000100800 */
        /* <DEDUP_REMOVED lines=64> */
[----:B------:R-:W-:Y:S04]  /*2abc0*/  STL [R1+0x210], R62 ;  /* 0x0002103e01007387 */ /* 0x000fe80000100800 */
        /* <DEDUP_REMOVED lines=32> */
[----:B------:R-:W-:Y:S04]  /*2add0*/  @!P2 STL [R1+0x214], R60 ;  /* 0x0002143c0100a387 */ /* 0x000fe80000100800 */
[----:B------:R-:W-:Y:S04]  /*2ade0*/  STL [R1+0x21c], R0 ;  /* 0x00021c0001007387 */ /* 0x000fe80000100800 */
[----:B------:R-:W-:Y:S01]  /*2adf0*/  @!P2 STL [R1+0x210], RZ ;  /* 0x000210ff0100a387 */ /* 0x000fe20000100800 */
[----:B----4-:R-:W-:-:S04]  /*2ae00*/  @P0 FMUL.FTZ R63, R63, 0.69314718246459960938 ;  /* 0x3f3172183f3f0820 */ /* 0x010fc80000410000 */
[----:B---3--:R-:W-:Y:S01]  /*2ae10*/  @P0 FFMA.FTZ R74, R63, R76, R78 ;  /* 0x0000004c3f4a0223 */ /* 0x008fe2000001004e */
[----:B------:R-:W-:-:S06]  /*2ae20*/  IMAD.MOV.U32 R63, RZ, RZ, RZ ;  /* 0x000000ffff3f7224 */ /* 0x000fcc00078e00ff */
[----:B------:R-:W0:Y:S01]  /*2ae30*/  @P1 MUFU.RCP R63, R72 ;  /* 0x00000048003f1308 */ /* 0x000e220000001000 */
[----:B------:R-:W-:Y:S01]  /*2ae40*/  @P1 FMUL.FTZ R78, R77, 0.69314718246459960938 ;  /* 0x3f3172184d4e1820 */ /* 0x000fe20000410000 */
[----:B------:R-:W-:-:S03]  /*2ae50*/  IMAD.MOV.U32 R76, RZ, RZ, -0x800000 ;  /* 0xff800000ff4c7424 */ /* 0x000fc600078e00ff */
[----:B------:R-:W-:Y:S01]  /*2ae60*/  @P1 FFMA.FTZ R76, R78, R79, R75 ;  /* 0x0000004f4e4c1223 */ /* 0x000fe2000001004b */
[----:B------:R-:W-:Y:S01]  /*2ae70*/  STL [R1+0x230], R74 ;  /* 0x0002304a01007387 */ /* 0x000fe20000100800 */
[-C--:B0-----:R-:W-:Y:S01]  /*2ae80*/  FMUL.FTZ R13, R13, R63.reuse ;  /* 0x0000003f0d0d7220 */ /* 0x081fe20000410000 */
[-C--:B------:R-:W-:Y:S01]  /*2ae90*/  FMUL.FTZ R12, R12, R63.reuse ;  /* 0x0000003f0c0c7220 */ /* 0x080fe20000410000 */
[-C--:B------:R-:W-:Y:S01]  /*2aea0*/  FMUL.FTZ R69, R69, R63.reuse ;  /* 0x0000003f45457220 */ /* 0x080fe20000410000 */
[-C--:B------:R-:W-:Y:S01]  /*2aeb0*/  FMUL.FTZ R68, R68, R63.reuse ;  /* 0x0000003f44447220 */ /* 0x080fe20000410000 */
[-C--:B------:R-:W-:Y:S01]  /*2aec0*/  FMUL.FTZ R67, R67, R63.reuse ;  /* 0x0000003f43437220 */ /* 0x080fe20000410000 */
[-C--:B------:R-:W-:Y:S01]  /*2aed0*/  FMUL.FTZ R66, R66, R63.reuse ;  /* 0x0000003f42427220 */ /* 0x080fe20000410000 */
[----:B------:R0:W-:Y:S01]  /*2aee0*/  STL.64 [R1+0x3b8], R12 ;  /* 0x0003b80c01007387 */ /* 0x0001e20000100a00 */
        /* <DEDUP_REMOVED lines=58> */
[----:B0-----:R-:W-:Y:S01]  /*2b290*/  VIADD R12, R61, 0x1 ;  /* 0x000000013d0c7836 */ /* 0x001fe20000000000 */
[----:B------:R0:W-:Y:S04]  /*2b2a0*/  STL [R1+0x234], R76 ;  /* 0x0002344c01007387 */ /* 0x0001e80000100800 */
[----:B------:R0:W-:Y:S04]  /*2b2b0*/  STL.64 [R1+0x258], R68 ;  /* 0x0002584401007387 */ /* 0x0001e80000100a00 */
        /* <DEDUP_REMOVED lines=30> */
[----:B------:R0:W-:Y:S01]  /*2b4a0*/  STL [R1+0x218], R12 ;  /* 0x0002180c01007387 */ /* 0x0001e20000100800 */
[----:B------:R-:W-:-:S13]  /*2b4b0*/  PLOP3.LUT P0, PT, PT, PT, PT, 0x8, 0x0 ;  /* 0x000000000000781c */ /* 0x000fda0003f0e170 */
.L_x_2047:
[----:B------:R-:W-:Y:S05]  /*2b4c0*/  @P0 BRA `(.L_x_2136) ;  /* 0x0000002400340947 */ /* 0x000fea0003800000 */
[----:B------:R-:W1:Y:S01]  /*2b4d0*/  S2R R0, SR_TID.X ;  /* 0x0000000000007919 */ /* 0x000e620000002100 */
[----:B------:R-:W2:Y:S01]  /*2b4e0*/  S2UR UR5, SR_CgaCtaId ;  /* 0x00000000000579c3 */ /* 0x000ea20000008800 */
[----:B------:R-:W-:Y:S01]  /*2b4f0*/  UMOV UR4, 0x400 ;  /* 0x0000040000047882 */ /* 0x000fe20000000000 */
[----:B------:R-:W-:Y:S01]  /*2b500*/  ULDC UR6, c[0x0][0xb88] ;  /* 0x0002e20000067ab9 */ /* 0x000fe20000000800 */
[----:B0-----:R-:W0:Y:S05]  /*2b510*/  S2R R12, SR_CTAID.X ;  /* 0x00000000000c7919 */ /* 0x001e2a0000002500 */
[----:B------:R-:W3:Y:S01]  /*2b520*/  LDC R23, c[0x0][0xce8] ;  /* 0x00033a00ff177b82 */ /* 0x000ee20000000800 */
[----:B--2---:R-:W-:-:S04]  /*2b530*/  ULEA UR4, UR5, UR4, 0x18 ;  /* 0x0000000405047291 */ /* 0x004fc8000f8ec03f */
[----:B------:R-:W-:Y:S01]  /*2b540*/  UIADD3 UR4, UR4, 0x32420, URZ ;  /* 0x0003242004047890 */ /* 0x000fe2000fffe03f */
[----:B-1----:R-:W-:-:S03]  /*2b550*/  VIADD R3, R0, 0xffffff80 ;  /* 0xffffff8000037836 */ /* 0x002fc60000000000 */
[----:B------:R-:W-:Y:S01]  /*2b560*/  UPRMT UR4, URZ, 0x654, UR4 ;  /* 0x000006543f047896 */ /* 0x000fe20008000004 */
[----:B------:R-:W-:Y:S01]  /*2b570*/  BAR.SYNC.DEFER_BLOCKING 0x1, 0x100 ;  /* 0x0044000000007b1d */ /* 0x000fe20000010000 */
[----:B---3--:R-:W-:Y:S01]  /*2b580*/  IMAD R18, R23, UR6, RZ ;  /* 0x0000000617127c24 */ /* 0x008fe2000f8e02ff */
[----:B------:R-:W-:-:S04]  /*2b590*/  SHF.R.S32.HI R2, RZ, 0x1f, R3 ;  /* 0x0000001fff027819 */ /* 0x000fc80000011403 */
[----:B------:R-:W-:-:S04]  /*2b5a0*/  LEA.HI R0, R2, R3, RZ, 0x7 ;  /* 0x0000000302007211 */ /* 0x000fc800078f38ff */
[----:B------:R-:W-:-:S05]  /*2b5b0*/  LOP3.LUT R4, R0, 0xffffff80, RZ, 0xc0, !PT ;  /* 0xffffff8000047812 */ /* 0x000fca00078ec0ff */
[----:B------:R-:W-:-:S05]  /*2b5c0*/  IMAD.IADD R19, R3, 0x1, -R4 ;  /* 0x0000000103137824 */ /* 0x000fca00078e0a04 */
[----:B------:R-:W-:Y:S02]  /*2b5d0*/  SHF.R.S32.HI R4, RZ, 0x1f, R19 ;  /* 0x0000001fff047819 */ /* 0x000fe40000011413 */
[----:B------:R-:W-:Y:S01]  /*2b5e0*/  LOP3.LUT P0, RZ, R19, 0x3, RZ, 0xc0, !PT ;  /* 0x0000000313ff7812 */ /* 0x000fe2000780c0ff */
[----:B------:R-:W-:Y:S01]  /*2b5f0*/  SYNCS.ARRIVE.TRANS64.RED.A1T0 RZ, [UR4], RZ ;  /* 0x000000ffffff79a7 */ /* 0x000fe20008100404 */
[CC--:B------:R-:W-:Y:S01]  /*2b600*/  LEA.HI R27, R4.reuse, R19.reuse, RZ, 0x2 ;  /* 0x00000013041b7211 */ /* 0x0c0fe200078f10ff */
[----:B------:R-:W-:Y:S01]  /*2b610*/  ULDC.64 UR4, c[0x0][0xcd0] ;  /* 0x0003340000047ab9 */ /* 0x000fe20000000a00 */
[----:B------:R-:W-:Y:S02]  /*2b620*/  LEA.HI R4, R4, R19, RZ, 0x5 ;  /* 0x0000001304047211 */ /* 0x000fe400078f28ff */
[--C-:B------:R-:W-:Y:S02]  /*2b630*/  SHF.R.S32.HI R6, RZ, 0x2, R27.reuse ;  /* 0x00000002ff067819 */ /* 0x100fe4000001141b */
[----:B------:R-:W-:-:S02]  /*2b640*/  SHF.R.S32.HI R5, RZ, 0x1f, R27 ;  /* 0x0000001fff057819 */ /* 0x000fc4000001141b */
[----:B------:R-:W-:Y:S02]  /*2b650*/  SHF.R.S32.HI R4, RZ, 0x5, R4 ;  /* 0x00000005ff047819 */ /* 0x000fe40000011404 */
[----:B------:R-:W-:Y:S02]  /*2b660*/  LEA.HI R7, R5, R6, RZ, 0x3 ;  /* 0x0000000605077211 */ /* 0x000fe400078f18ff */
[----:B------:R-:W-:Y:S02]  /*2b670*/  SHF.R.S32.HI R5, RZ, 0x7, R0 ;  /* 0x00000007ff057819 */ /* 0x000fe40000011400 */
[----:B------:R-:W-:Y:S02]  /*2b680*/  LOP3.LUT R7, R7, 0xfffffff8, RZ, 0xc0, !PT ;  /* 0xfffffff807077812 */ /* 0x000fe400078ec0ff */
[----:B------:R-:W-:-:S03]  /*2b690*/  LEA.HI R0, R0, R5, RZ, 0x1 ;  /* 0x0000000500007211 */ /* 0x000fc600078f08ff */
[----:B------:R-:W-:Y:S01]  /*2b6a0*/  IMAD.IADD R7, R6, 0x1, -R7 ;  /* 0x0000000106077824 */ /* 0x000fe200078e0a07 */
[----:B------:R-:W-:-:S05]  /*2b6b0*/  LOP3.LUT R0, R0, 0x3fffffe, RZ, 0xc0, !PT ;  /* 0x03fffffe00007812 */ /* 0x000fca00078ec0ff */
[----:B------:R-:W-:Y:S02]  /*2b6c0*/  IMAD.IADD R0, R5, 0x1, -R0 ;  /* 0x0000000105007824 */ /* 0x000fe400078e0a00 */
[----:B------:R-:W-:Y:S01]  /*2b6d0*/  IMAD R5, R4, 0x10, R7 ;  /* 0x0000001004057824 */ /* 0x000fe200078e0207 */
[----:B------:R-:W-:Y:S01]  /*2b6e0*/  ISETP.NE.AND P2, PT, R23, 0x1, PT ;  /* 0x000000011700780c */ /* 0x000fe20003f45270 */
[----:B------:R-:W1:Y:S02]  /*2b6f0*/  LDC.64 R6, c[0x0][0xcd8] ;  /* 0x00033600ff067b82 */ /* 0x000e640000000a00 */
[----:B------:R-:W-:-:S04]  /*2b700*/  IMAD R5, R0, 0x40, R5 ;  /* 0x0000004000057824 */ /* 0x000fc800078e0205 */
[----:B0-----:R-:W-:-:S05]  /*2b710*/  IMAD R13, R12, 0x80, R5 ;  /* 0x000000800c0d7824 */ /* 0x001fca00078e0205 */
[----:B------:R-:W-:Y:S01]  /*2b720*/  ISETP.GE.OR P1, PT, R13, R18, P0 ;  /* 0x000000120d00720c */ /* 0x000fe20000726670 */
[----:B------:R-:W0:-:S12]  /*2b730*/  @P2 LDC R4, c[0x0][0xcf0] ;  /* 0x00033c00ff042b82 */ /* 0x000e180000000800 */
[----:B------:R-:W2:Y:S01]  /*2b740*/  @!P1 LDL R15, [R1+0x230] ;  /* 0x00023000010f9983 */ /* 0x000ea20000100800 */
[----:B------:R-:W-:Y:S01]  /*2b750*/  LEA.HI R0, R2, R3, RZ, 0x2 ;  /* 0x0000000302007211 */ /* 0x000fe200078f10ff */
[----:B------:R-:W-:Y:S01]  /*2b760*/  IMAD.WIDE.U32 R10, R232, UR4, RZ ;  /* 0x00000004e80a7c25 */ /* 0x000fe2000f8e00ff */
[----:B------:R-:W-:Y:S02]  /*2b770*/  SHF.R.S32.HI R8, RZ, 0x1f, R232 ;  /* 0x0000001fff087819 */ /* 0x000fe400000114e8 */
[----:B------:R-:W-:Y:S01]  /*2b780*/  LOP3.LUT R0, R0, 0xfffffffc, RZ, 0xc0, !PT ;  /* 0xfffffffc00007812 */ /* 0x000fe200078ec0ff */
[----:B------:R-:W-:Y:S01]  /*2b790*/  VIADD R21, R13, 0x8 ;  /* 0x000000080d157836 */ /* 0x000fe20000000000 */
[----:B------:R-:W-:Y:S01]  /*2b7a0*/  SHF.R.S32.HI R14, RZ, 0x1f, R233 ;  /* 0x0000001fff0e7819 */ /* 0x000fe200000114e9 */
[----:B------:R-:W-:Y:S02]  /*2b7b0*/  IMAD R17, R8, UR4, RZ ;  /* 0x0000000408117c24 */ /* 0x000fe4000f8e02ff */
[----:B------:R-:W-:Y:S01]  /*2b7c0*/  IMAD.IADD R0, R3, 0x1, -R0 ;  /* 0x0000000103007824 */ /* 0x000fe200078e0a00 */
[----:B------:R-:W-:Y:S01]  /*2b7d0*/  ISETP.GE.OR P0, PT, R21, R18, P0 ;  /* 0x000000121500720c */ /* 0x000fe20000706670 */
[----:B------:R-:W3:Y:S01]  /*2b7e0*/  @P2 LDC R3, c[0x0][0xcec] ;  /* 0x00033b00ff032b82 */ /* 0x000ee20000000800 */
[----:B------:R-:W-:Y:S01]  /*2b7f0*/  IMAD R17, R232, UR5, R17 ;  /* 0x00000005e8117c24 */ /* 0x000fe2000f8e0211 */
[----:B------:R-:W-:Y:S01]  /*2b800*/  ULDC.64 UR4, c[0x0][0xce0] ;  /* 0x0003380000047ab9 */ /* 0x000fe20000000a00 */
[----:B------:R-:W-:-:S02]  /*2b810*/  LEA.HI R2, R0, R0, RZ, 0x1 ;  /* 0x0000000000027211 */ /* 0x000fc400078f08ff */
[----:B------:R-:W-:Y:S02]  /*2b820*/  IMAD.IADD R11, R11, 0x1, R17 ;  /* 0x000000010b0b7824 */ /* 0x000fe400078e0211 */
[----:B------:R-:W-:Y:S01]  /*2b830*/  LOP3.LUT R9, R2, 0x1ffffffe, RZ, 0xc0, !PT ;  /* 0x1ffffffe02097812 */ /* 0x000fe200078ec0ff */
[----:B-1----:R-:W-:-:S04]  /*2b840*/  IMAD R2, R6, UR37, RZ ;  /* 0x0000002506027c24 */ /* 0x002fc8000f8e02ff */
[----:B------:R-:W-:Y:S02]  /*2b850*/  IMAD.IADD R0, R0, 0x1, -R9 ;  /* 0x0000000100007824 */ /* 0x000fe400078e0a09 */
[----:B------:R-:W-:Y:S02]  /*2b860*/  IMAD R9, R7, UR36, R2 ;  /* 0x0000002407097c24 */ /* 0x000fe4000f8e0202 */
[----:B------:R-:W-:Y:S02]  /*2b870*/  IMAD R0, R0, 0x8, R5 ;  /* 0x0000000800007824 */ /* 0x000fe400078e0205 */
[----:B------:R-:W-:-:S04]  /*2b880*/  IMAD.WIDE.U32 R6, R6, UR36, R10 ;  /* 0x0000002406067c25 */ /* 0x000fc8000f8e000a */
[----:B------:R-:W-:Y:S02]  /*2b890*/  IMAD R12, R12, 0x80, R0 ;  /* 0x000000800c0c7824 */ /* 0x000fe400078e0200 */
[----:B------:R-:W-:Y:S02]  /*2b8a0*/  IMAD.IADD R7, R7, 0x1, R9 ;  /* 0x0000000107077824 */ /* 0x000fe400078e0209 */
[----:B---3--:R-:W-:-:S04]  /*2b8b0*/  @P2 IMAD.HI.U32 R3, R12, R3, RZ ;  /* 0x000000030c032227 */ /* 0x008fc800078e00ff */
[----:B------:R-:W-:Y:S01]  /*2b8c0*/  IMAD.MOV.U32 R5, RZ, RZ, R12 ;  /* 0x000000ffff057224 */ /* 0x000fe200078e000c */
[----:B0-----:R-:W-:Y:S01]  /*2b8d0*/  @P2 SHF.R.U32.HI R5, RZ, R4, R3 ;  /* 0x00000004ff052219 */ /* 0x001fe20000011603 */
[----:B------:R-:W-:Y:S02]  /*2b8e0*/  IMAD R0, R14, UR4, RZ ;  /* 0x000000040e007c24 */ /* 0x000fe4000f8e02ff */
[----:B------:R-:W-:Y:S01]  /*2b8f0*/  IMAD.WIDE.U32 R2, R233, UR4, R6 ;  /* 0x00000004e9027c25 */ /* 0x000fe2000f8e0006 */
[----:B------:R-:W-:-:S03]  /*2b900*/  SHF.R.S32.HI R9, RZ, 0x1f, R5 ;  /* 0x0000001fff097819 */ /* 0x000fc60000011405 */
[----:B------:R-:W-:Y:S01]  /*2b910*/  IMAD.MOV R4, RZ, RZ, -R5 ;  /* 0x000000ffff047224 */ /* 0x000fe200078e0a05 */
[----:B------:R-:W-:-:S03]  /*2b920*/  IADD3 R2, P3, R5, R2, RZ ;  /* 0x0000000205027210 */ /* 0x000fc60007f7e0ff */
[----:B------:R-:W-:Y:S02]  /*2b930*/  IMAD R7, R23, R4, R12 ;  /* 0x0000000417077224 */ /* 0x000fe400078e020c */
[----:B------:R-:W-:Y:S01]  /*2b940*/  IMAD R4, R233, UR5, R0 ;  /* 0x00000005e9047c24 */ /* 0x000fe2000f8e0200 */
[----:B------:R-:W-:Y:S02]  /*2b950*/  ULDC.64 UR4, c[0x0][0xcc8] ;  /* 0x0003320000047ab9 */ /* 0x000fe40000000a00 */
[----:B------:R-:W-:Y:S02]  /*2b960*/  SHF.R.S32.HI R0, RZ, 0x1f, R7 ;  /* 0x0000001fff007819 */ /* 0x000fe40000011407 */
[----:B------:R-:W-:Y:S02]  /*2b970*/  IADD3.X R3, R9, R3, R4, P3, !PT ;  /* 0x0000000309037210 */ /* 0x000fe40001ffe404 */
[----:B------:R-:W0:Y:S01]  /*2b980*/  LDC.64 R4, c[0x0][0xc40] ;  /* 0x00031000ff047b82 */ /* 0x000e220000000a00 */
[----:B------:R-:W-:-:S02]  /*2b990*/  IMAD R0, R0, UR4, RZ ;  /* 0x0000000400007c24 */ /* 0x000fc4000f8e02ff */
[----:B------:R-:W-:-:S04]  /*2b9a0*/  IMAD.WIDE.U32 R2, R7, UR4, R2 ;  /* 0x0000000407027c25 */ /* 0x000fc8000f8e0002 */
[----:B------:R-:W-:Y:S01]  /*2b9b0*/  IMAD R7, R7, UR5, R0 ;  /* 0x0000000507077c24 */ /* 0x000fe2000f8e0200 */
[----:B------:R-:W-:Y:S01]  /*2b9c0*/  ULDC.64 UR4, c[0x0][0xca8] ;  /* 0x00032a0000047ab9 */ /* 0x000fe20000000a00 */
[----:B------:R-:W1:Y:S01]  /*2b9d0*/  @P2 LDC R9, c[0x0][0xcf0] ;  /* 0x00033c00ff092b82 */ /* 0x000e620000000800 */
[----:B------:R-:W-:Y:S01]  /*2b9e0*/  LEA R24, P3, R2, UR4, 0x2 ;  /* 0x0000000402187c11 */ /* 0x000fe2000f8610ff */
[----:B------:R-:W-:-:S04]  /*2b9f0*/  IMAD.IADD R3, R3, 0x1, R7 ;  /* 0x0000000103037824 */ /* 0x000fc800078e0207 */
[----:B------:R-:W-:Y:S01]  /*2ba00*/  SHFL.IDX PT, R10, R24, RZ, 0x1c1f ;  /* 0x001c1fff180a7589 */ /* 0x000fe200000e0000 */
[----:B------:R-:W-:Y:S01]  /*2ba10*/  LEA.HI.X R26, R2, UR5, R3, 0x2, P3 ;  /* 0x00000005021a7c11 */ /* 0x000fe200098f1403 */
[----:B------:R-:W-:-:S04]  /*2ba20*/  ULDC.64 UR4, c[0x0][0xc38] ;  /* 0x00030e0000047ab9 */ /* 0x000fc80000000a00 */
[----:B------:R-:W2:Y:S01]  /*2ba30*/  SHFL.IDX PT, R11, R26, RZ, 0x1c1f ;  /* 0x001c1fff1a0b7589 */ /* 0x000ea200000e0000 */
[----:B------:R-:W-:Y:S02]  /*2ba40*/  IMAD R3, R8, UR4, RZ ;  /* 0x0000000408037c24 */ /* 0x000fe4000f8e02ff */
[----:B------:R-:W3:Y:S01]  /*2ba50*/  @P2 LDC R8, c[0x0][0xcec] ;  /* 0x00033b00ff082b82 */ /* 0x000ee20000000800 */
[----:B--2---:R-:W-:Y:S04]  /*2ba60*/  @!P1 ST.E desc[UR44][R10.64], R15 ;  /* 0x0000000f0a009985 */ /* 0x004fe8000c10192c */
[----:B------:R-:W2:Y:S01]  /*2ba70*/  @!P0 LDL R25, [R1+0x234] ;  /* 0x0002340001198983 */ /* 0x000ea20000100800 */
[C---:B------:R-:W-:Y:S01]  /*2ba80*/  IMAD R3, R232.reuse, UR5, R3 ;  /* 0x00000005e8037c24 */ /* 0x040fe2000f8e0203 */
[----:B------:R-:W-:Y:S01]  /*2ba90*/  BSSY B0, `(.L_x_2137) ;  /* 0x0000109000007945 */ /* 0x000fe20003800000 */
[----:B------:R-:W-:Y:S01]  /*2baa0*/  IMAD.WIDE.U32 R6, R232, UR4, RZ ;  /* 0x00000004e8067c25 */ /* 0x000fe2000f8e00ff */
[----:B------:R-:W-:-:S03]  /*2bab0*/  ULDC.64 UR4, c[0x0][0xc48] ;  /* 0x0003120000047ab9 */ /* 0x000fc60000000a00 */
[----:B------:R-:W-:Y:S02]  /*2bac0*/  IMAD.IADD R3, R7, 0x1, R3 ;  /* 0x0000000107037824 */ /* 0x000fe400078e0203 */
[C---:B0-----:R-:W-:Y:S02]  /*2bad0*/  IMAD R0, R4.reuse, UR37, RZ ;  /* 0x0000002504007c24 */ /* 0x041fe4000f8e02ff */
[----:B------:R-:W-:Y:S02]  /*2bae0*/  IMAD.MOV.U32 R2, RZ, RZ, R6 ;  /* 0x000000ffff027224 */ /* 0x000fe400078e0006 */
[----:B------:R-:W-:Y:S02]  /*2baf0*/  IMAD R5, R5, UR36, R0 ;  /* 0x0000002405057c24 */ /* 0x000fe4000f8e0200 */
[----:B------:R-:W-:-:S04]  /*2bb00*/  IMAD.WIDE.U32 R2, R4, UR36, R2 ;  /* 0x0000002404027c25 */ /* 0x000fc8000f8e0002 */
[----:B---3--:R-:W-:-:S04]  /*2bb10*/  @P2 IMAD.HI.U32 R8, R12, R8, RZ ;  /* 0x000000080c082227 */ /* 0x008fc800078e00ff */
[----:B------:R-:W-:Y:S02]  /*2bb20*/  IMAD.IADD R3, R3, 0x1, R5 ;  /* 0x0000000103037824 */ /* 0x000fe400078e0205 */
[----:B------:R-:W-:Y:S01]  /*2bb30*/  IMAD.MOV.U32 R5, RZ, RZ, R12 ;  /* 0x000000ffff057224 */ /* 0x000fe200078e000c */
[----:B-1----:R-:W-:Y:S01]  /*2bb40*/  @P2 SHF.R.U32.HI R5, RZ, R9, R8 ;  /* 0x00000009ff052219 */ /* 0x002fe20000011608 */
[----:B------:R-:W-:Y:S02]  /*2bb50*/  IMAD R0, R14, UR4, RZ ;  /* 0x000000040e007c24 */ /* 0x000fe4000f8e02ff */
[----:B------:R-:W-:-:S04]  /*2bb60*/  IMAD.WIDE.U32 R2, R233, UR4, R2 ;  /* 0x00000004e9027c25 */ /* 0x000fc8000f8e0002 */
[----:B------:R-:W-:Y:S01]  /*2bb70*/  IMAD R7, R233, UR5, R0 ;  /* 0x00000005e9077c24 */ /* 0x000fe2000f8e0200 */
[--C-:B------:R-:W-:Y:S01]  /*2bb80*/  SHF.R.S32.HI R0, RZ, 0x1f, R5.reuse ;  /* 0x0000001fff007819 */ /* 0x100fe20000011405 */
[----:B------:R-:W-:Y:S01]  /*2bb90*/  IMAD.MOV R4, RZ, RZ, -R5 ;  /* 0x000000ffff047224 */ /* 0x000fe200078e0a05 */
[----:B------:R-:W-:Y:S01]  /*2bba0*/  ULDC.64 UR4, c[0x0][0xc30] ;  /* 0x00030c0000047ab9 */ /* 0x000fe20000000a00 */
[----:B------:R-:W-:Y:S02]  /*2bbb0*/  IMAD.IADD R3, R3, 0x1, R7 ;  /* 0x0000000103037824 */ /* 0x000fe400078e0207 */
[----:B------:R-:W-:Y:S02]  /*2bbc0*/  IMAD R0, R0, UR4, RZ ;  /* 0x0000000400007c24 */ /* 0x000fe4000f8e02ff */
[----:B------:R-:W-:Y:S02]  /*2bbd0*/  IMAD R23, R23, R4, R12 ;  /* 0x0000000417177224 */ /* 0x000fe400078e020c */
[----:B------:R-:W-:-:S02]  /*2bbe0*/  IMAD R7, R5, UR5, R0 ;  /* 0x0000000505077c24 */ /* 0x000fc4000f8e0200 */
[----:B------:R-:W-:Y:S01]  /*2bbf0*/  IMAD.WIDE.U32 R2, R5, UR4, R2 ;  /* 0x0000000405027c25 */ /* 0x000fe2000f8e0002 */
[----:B------:R-:W-:Y:S01]  /*2bc00*/  SHF.R.S32.HI R0, RZ, 0x1f, R23 ;  /* 0x0000001fff007819 */ /* 0x000fe20000011417 */
[----:B------:R-:W-:Y:S02]  /*2bc10*/  ULDC.64 UR4, c[0x0][0xc28] ;  /* 0x00030a0000047ab9 */ /* 0x000fe40000000a00 */
[----:B------:R-:W-:Y:S02]  /*2bc20*/  IMAD.IADD R3, R3, 0x1, R7 ;  /* 0x0000000103037824 */ /* 0x000fe400078e0207 */
[----:B------:R-:W-:-:S04]  /*2bc30*/  IMAD R0, R0, UR4, RZ ;  /* 0x0000000400007c24 */ /* 0x000fc8000f8e02ff */
[----:B------:R-:W-:Y:S01]  /*2bc40*/  IMAD R5, R23, UR5, R0 ;  /* 0x0000000517057c24 */ /* 0x000fe2000f8e0200 */
[----:B------:R-:W-:Y:S01]  /*2bc50*/  LOP3.LUT R0, R27, 0x7ffffffc, RZ, 0xc0, !PT ;  /* 0x7ffffffc1b007812 */ /* 0x000fe200078ec0ff */
[----:B------:R-:W-:Y:S01]  /*2bc60*/  IMAD.WIDE.U32 R22, R23, UR4, R2 ;  /* 0x0000000417167c25 */ /* 0x000fe2000f8e0002 */
[----:B------:R-:W-:Y:S01]  /*2bc70*/  ULDC.64 UR4, c[0x0][0xc00] ;  /* 0x0003000000047ab9 */ /* 0x000fe20000000a00 */
[----:B------:R-:W-:Y:S02]  /*2bc80*/  SHFL.IDX PT, R2, R24, 0x1, 0x1c1f ;  /* 0x003c1f0018027f89 */ /* 0x000fe400000e0000 */
[----:B------:R-:W-:Y:S01]  /*2bc90*/  IMAD.IADD R3, R23, 0x1, R5 ;  /* 0x0000000117037824 */ /* 0x000fe200078e0205 */
[----:B------:R-:W-:Y:S01]  /*2bca0*/  LEA R20, P1, R22, UR4, 0x2 ;  /* 0x0000000416147c11 */ /* 0x000fe2000f8210ff */
[----:B------:R-:W-:-:S03]  /*2bcb0*/  IMAD.IADD R19, R19, 0x1, -R0 ;  /* 0x0000000113137824 */ /* 0x000fc600078e0a00 */
[----:B------:R-:W-:Y:S01]  /*2bcc0*/  LEA.HI.X R22, R22, UR5, R3, 0x2, P1 ;  /* 0x0000000516167c11 */ /* 0x000fe200088f1403 */
[----:B------:R-:W-:Y:S01]  /*2bcd0*/  SHFL.IDX PT, R16, R20, RZ, 0x1c1f ;  /* 0x001c1fff14107589 */ /* 0x000fe200000e0000 */
[----:B------:R-:W-:Y:S01]  /*2bce0*/  ISETP.GE.AND P1, PT, R13, R18, PT ;  /* 0x000000120d00720c */ /* 0x000fe20003f26270 */
[----:B------:R-:W-:Y:S02]  /*2bcf0*/  IMAD.SHL.U32 R19, R19, 0x2, RZ ;  /* 0x0000000213137824 */ /* 0x000fe400078e00ff */
[----:B------:R-:W2:Y:S04]  /*2bd00*/  SHFL.IDX PT, R3, R26, 0x1, 0x1c1f ;  /* 0x003c1f001a037f89 */ /* 0x000ea800000e0000 */
[----:B------:R0:W1:Y:S04]  /*2bd10*/  SHFL.IDX PT, R17, R22, RZ, 0x1c1f ;  /* 0x001c1fff16117589 */ /* 0x00006800000e0000 */
[----:B--2---:R0:W-:Y:S02]  /*2bd20*/  @!P0 ST.E desc[UR44][R2.64], R25 ;  /* 0x0000001902008985 */ /* 0x0041e4000c10192c */
[----:B-1----:R-:W-:Y:S05]  /*2bd30*/  @P1 BRA `(.L_x_2138) ;  /* 0x0000000c00781947 */ /* 0x002fea0003800000 */
[----:B------:R-:W-:Y:S02]  /*2bd40*/  ULDC UR4, c[0x0][0xbc8] ;  /* 0x0002f20000047ab9 */ /* 0x000fe40000000800 */
[----:B------:R-:W-:-:S13]  /*2bd50*/  ISETP.GE.AND P0, PT, R19, UR4, PT ;  /* 0x0000000413007c0c */ /* 0x000fda000bf06270 */
[----:B------:R-:W2:Y:S01]  /*2bd60*/  @!P0 LDL.64 R12, [R1+0x250] ;  /* 0x00025000010c8983 */ /* 0x000ea20000100a00 */
[C---:B------:R-:W-:Y:S02]  /*2bd70*/  VIADD R0, R19.reuse, 0x8 ;  /* 0x0000000813007836 */ /* 0x040fe40000000000 */
[----:B0-----:R-:W-:-:S03]  /*2bd80*/  @!P0 IMAD.WIDE R2, R19, 0x4, R16 ;  /* 0x0000000413028825 */ /* 0x001fc600078e0210 */
[C---:B------:R-:W-:Y:S01]  /*2bd90*/  ISETP.GE.AND P1, PT, R0.reuse, UR4, PT ;  /* 0x0000000400007c0c */ /* 0x040fe2000bf26270 */
[----:B------:R-:W-:Y:S01]  /*2bda0*/  VIADD R8, R19, 0x10 ;  /* 0x0000001013087836 */ /* 0x000fe20000000000 */
[----:B--2---:R0:W-:Y:S11]  /*2bdb0*/  @!P0 ST.E.64 desc[UR44][R2.64], R12 ;  /* 0x0000000c02008985 */ /* 0x0041f6000c101b2c */
[----:B------:R-:W2:Y:S01]  /*2bdc0*/  @!P1 LDL.64 R6, [R1+0x260] ;  /* 0x0002600001069983 */ /* 0x000ea20000100a00 */
[----:B------:R-:W-:-:S02]  /*2bdd0*/  @!P1 LEA.HI R0, R0, R0, RZ, 0x1 ;  /* 0x0000000000009211 */ /* 0x000fc400078f08ff */
[----:B------:R-:W-:Y:S02]  /*2bde0*/  ISETP.GE.AND P0, PT, R8, UR4, PT ;  /* 0x0000000408007c0c */ /* 0x000fe4000bf06270 */
[----:B------:R-:W-:-:S05]  /*2bdf0*/  @!P1 LOP3.LUT R0, R0, 0xfffffffe, RZ, 0xc0, !PT ;  /* 0xfffffffe00009812 */ /* 0x000fca00078ec0ff */
[----:B------:R-:W-:-:S04]  /*2be00*/  @!P1 IMAD.WIDE R4, R0, 0x4, R16 ;  /* 0x0000000400049825 */ /* 0x000fc800078e0210 */
[----:B------:R-:W-:Y:S01]  /*2be10*/  VIADD R0, R19, 0x18 ;  /* 0x0000001813007836 */ /* 0x000fe20000000000 */
[----:B--2---:R1:W-:Y:S04]  /*2be20*/  @!P1 ST.E.64 desc[UR44][R4.64], R6 ;  /* 0x0000000604009985 */ /* 0x0043e8000c101b2c */
[----:B------:R-:W2:Y:S01]  /*2be30*/  @!P0 LDL.64 R10, [R1+0x270] ;  /* 0x00027000010a8983 */ /* 0x000ea20000100a00 */
[----:B------:R-:W-:Y:S02]  /*2be40*/  @!P0 LEA.HI R8, R8, R8, RZ, 0x1 ;  /* 0x0000000808088211 */ /* 0x000fe400078f08ff */
[----:B------:R-:W-:Y:S02]  /*2be50*/  ISETP.GE.AND P1, PT, R0, UR4, PT ;  /* 0x0000000400007c0c */ /* 0x000fe4000bf26270 */
[----:B------:R-:W-:-:S05]  /*2be60*/  @!P0 LOP3.LUT R8, R8, 0xfffffffe, RZ, 0xc0, !PT ;  /* 0xfffffffe08088812 */ /* 0x000fca00078ec0ff */
[----:B------:R-:W-:-:S04]  /*2be70*/  @!P0 IMAD.WIDE R8, R8, 0x4, R16 ;  /* 0x0000000408088825 */ /* 0x000fc800078e0210 */
[----:B------:R-:W-:Y:S01]  /*2be80*/  VIADD R14, R19, 0x20 ;  /* 0x00000020130e7836 */ /* 0x000fe20000000000 */
[----:B--2---:R2:W-:Y:S04]  /*2be90*/  @!P0 ST.E.64 desc[UR44][R8.64], R10 ;  /* 0x0000000a08008985 */ /* 0x0045e8000c101b2c */
[----:B0-----:R-:W3:Y:S01]  /*2bea0*/  @!P1 LDL.64 R12, [R1+0x280] ;  /* 0x00028000010c9983 */ /* 0x001ee20000100a00 */
[----:B------:R-:W-:Y:S02]  /*2beb0*/  @!P1 LEA.HI R0, R0, R0, RZ, 0x1 ;  /* 0x0000000000009211 */ /* 0x000fe400078f08ff */
[----:B------:R-:W-:Y:S02]  /*2bec0*/  ISETP.GE.AND P0, PT, R14, UR4, PT ;  /* 0x000000040e007c0c */ /* 0x000fe4000bf06270 */
[----:B------:R-:W-:-:S05]  /*2bed0*/  @!P1 LOP3.LUT R0, R0, 0xfffffffe, RZ, 0xc0, !PT ;  /* 0xfffffffe00009812 */ /* 0x000fca00078ec0ff */
[----:B------:R-:W-:-:S04]  /*2bee0*/  @!P1 IMAD.WIDE R2, R0, 0x4, R16 ;  /* 0x0000000400029825 */ /* 0x000fc800078e0210 */
[----:B------:R-:W-:Y:S01]  /*2bef0*/  VIADD R0, R19, 0x28 ;  /* 0x0000002813007836 */ /* 0x000fe20000000000 */
[----:B---3--:R0:W-:Y:S04]  /*2bf00*/  @!P1 ST.E.64 desc[UR44][R2.64], R12 ;  /* 0x0000000c02009985 */ /* 0x0081e8000c101b2c */
[----:B-1----:R-:W3:Y:S01]  /*2bf10*/  @!P0 LDL.64 R4, [R1+0x290] ;  /* 0x0002900001048983 */ /* 0x002ee20000100a00 */
[----:B------:R-:W-:Y:S02]  /*2bf20*/  @!P0 LEA.HI R14, R14, R14, RZ, 0x1 ;  /* 0x0000000e0e0e8211 */ /* 0x000fe400078f08ff */
[----:B------:R-:W-:Y:S02]  /*2bf30*/  ISETP.GE.AND P1, PT, R0, UR4, PT ;  /* 0x0000000400007c0c */ /* 0x000fe4000bf26270 */
[----:B------:R-:W-:-:S05]  /*2bf40*/  @!P0 LOP3.LUT R14, R14, 0xfffffffe, RZ, 0xc0, !PT ;  /* 0xfffffffe0e0e8812 */ /* 0x000fca00078ec0ff */
[----:B------:R-:W-:-:S04]  /*2bf50*/  @!P0 IMAD.WIDE R14, R14, 0x4, R16 ;  /* 0x000000040e0e8825 */ /* 0x000fc800078e0210 */
[----:B--2---:R-:W-:Y:S01]  /*2bf60*/  VIADD R8, R19, 0x30 ;  /* 0x0000003013087836 */ /* 0x004fe20000000000 */
[----:B---3--:R1:W-:Y:S04]  /*2bf70*/  @!P0 ST.E.64 desc[UR44][R14.64], R4 ;  /* 0x000000040e008985 */ /* 0x0083e8000c101b2c */
[----:B------:R-:W2:Y:S01]  /*2bf80*/  @!P1 LDL.64 R6, [R1+0x2a0] ;  /* 0x0002a00001069983 */ /* 0x000ea20000100a00 */
[----:B------:R-:W-:Y:S02]  /*2bf90*/  @!P1 LEA.HI R0, R0, R0, RZ, 0x1 ;  /* 0x0000000000009211 */ /* 0x000fe400078f08ff */
[----:B------:R-:W-:Y:S02]  /*2bfa0*/  ISETP.GE.AND P0, PT, R8, UR4, PT ;  /* 0x0000000408007c0c */ /* 0x000fe4000bf06270 */
[----:B------:R-:W-:-:S05]  /*2bfb0*/  @!P1 LOP3.LUT R0, R0, 0xfffffffe, RZ, 0xc0, !PT ;  /* 0xfffffffe00009812 */ /* 0x000fca00078ec0ff */
[----:B0-----:R-:W-:-:S04]  /*2bfc0*/  @!P1 IMAD.WIDE R2, R0, 0x4, R16 ;  /* 0x0000000400029825 */ /* 0x001fc800078e0210 */
        /* <DEDUP_REMOVED lines=9> */
[----:B-1----:R-:W3:Y:S01]  /*2c060*/  @!P1 LDL.64 R4, [R1+0x2c0] ;  /* 0x0002c00001049983 */ /* 0x002ee20000100a00 */
[----:B------:R-:W-:Y:S02]  /*2c070*/  @!P1 LEA.HI R0, R0, R0, RZ, 0x1 ;  /* 0x0000000000009211 */ /* 0x000fe400078f08ff */
[----:B------:R-:W-:Y:S02]  /*2c080*/  ISETP.GE.AND P0, PT, R12, UR4, PT ;  /* 0x000000040c007c0c */ /* 0x000fe4000bf06270 */
[----:B------:R-:W-:-:S05]  /*2c090*/  @!P1 LOP3.LUT R0, R0, 0xfffffffe, RZ, 0xc0, !PT ;  /* 0xfffffffe00009812 */ /* 0x000fca00078ec0ff */
[----:B0-----:R-:W-:-:S04]  /*2c0a0*/  @!P1 IMAD.WIDE R2, R0, 0x4, R16 ;  /* 0x0000000400029825 */ /* 0x001fc800078e0210 */
[----:B------:R-:W-:Y:S01]  /*2c0b0*/  VIADD R0, R19, 0x48 ;  /* 0x0000004813007836 */ /* 0x000fe20000000000 */
[----:B---3--:R0:W-:Y:S04]  /*2c0c0*/  @!P1 ST.E.64 desc[UR44][R2.64], R4 ;  /* 0x0000000402009985 */ /* 0x0081e8000c101b2c */
[----:B------:R-:W3:Y:S01]  /*2c0d0*/  @!P0 LDL.64 R6, [R1+0x2d0] ;  /* 0x0002d00001068983 */ /* 0x000ee20000100a00 */
        /* <DEDUP_REMOVED lines=18> */
[----:B-1----:R-:W-:Y:S01]  /*2c200*/  VIADD R12, R19, 0x60 ;  /* 0x00000060130c7836 */ /* 0x002fe20000000000 */
[----:B--2---:R1:W-:Y:S04]  /*2c210*/  @!P0 ST.E.64 desc[UR44][R10.64], R4 ;  /* 0x000000040a008985 */ /* 0x0043e8000c101b2c */
        /* <DEDUP_REMOVED lines=94> */
[----:B-1----:R-:W-:-:S05]  /*2c800*/  @!P0 LOP3.LUT R5, R12, 0xfffffffe, RZ, 0xc0, !PT ;  /* 0xfffffffe0c058812 */ /* 0x002fca00078ec0ff */
[----:B------:R-:W-:-:S04]  /*2c810*/  @!P0 IMAD.WIDE R4, R5, 0x4, R16 ;  /* 0x0000000405048825 */ /* 0x000fc800078e0210 */
[----:B------:R-:W-:Y:S01]  /*2c820*/  VIADD R12, R19, 0xd0 ;  /* 0x000000d0130c7836 */ /* 0x000fe20000000000 */
[----:B--2---:R1:W-:Y:S04]  /*2c830*/  @!P0 ST.E.64 desc[UR44][R4.64], R8 ;  /* 0x0000000804008985 */ /* 0x0043e8000c101b2c */
[----:B------:R-:W2:Y:S01]  /*2c840*/  @!P1 LDL.64 R10, [R1+0x3e0] ;  /* 0x0003e000010a9983 */ /* 0x000ea20000100a00 */
[----:B------:R-:W-:Y:S02]  /*2c850*/  @!P1 LEA.HI R0, R0, R0, RZ, 0x1 ;  /* 0x0000000000009211 */ /* 0x000fe400078f08ff */
[----:B------:R-:W-:Y:S02]  /*2c860*/  ISETP.GE.AND P0, PT, R12, UR4, PT ;  /* 0x000000040c007c0c */ /* 0x000fe4000bf06270 */
[----:B0-----:R-:W-:-:S05]  /*2c870*/  @!P1 LOP3.LUT R3, R0, 0xfffffffe, RZ, 0xc0, !PT ;  /* 0xfffffffe00039812 */ /* 0x001fca00078ec0ff */
[----:B------:R-:W-:-:S04]  /*2c880*/  @!P1 IMAD.WIDE R2, R3, 0x4, R16 ;  /* 0x0000000403029825 */ /* 0x000fc800078e0210 */
        /* <DEDUP_REMOVED lines=30> */
[----:B------:R-:W3:Y:S01]  /*2ca70*/  @!P0 LDL.64 R8, [R1+0x430] ;  /* 0x0004300001088983 */ /* 0x000ee20000100a00 */
[----:B------:R-:W-:Y:S02]  /*2ca80*/  @!P0 LEA.HI R12, R12, R12, RZ, 0x1 ;  /* 0x0000000c0c0c8211 */ /* 0x000fe400078f08ff */
[----:B------:R-:W-:Y:S02]  /*2ca90*/  ISETP.GE.AND P1, PT, R0, UR4, PT ;  /* 0x0000000400007c0c */ /* 0x000fe4000bf26270 */
[----:B-1----:R-:W-:-:S05]  /*2caa0*/  @!P0 LOP3.LUT R5, R12, 0xfffffffe, RZ, 0xc0, !PT ;  /* 0xfffffffe0c058812 */ /* 0x002fca00078ec0ff */
[----:B------:R-:W-:-:S05]  /*2cab0*/  @!P0 IMAD.WIDE R4, R5, 0x4, R16 ;  /* 0x0000000405048825 */ /* 0x000fca00078e0210 */
[----:B---3--:R2:W-:Y:S04]  /*2cac0*/  @!P0 ST.E.64 desc[UR44][R4.64], R8 ;  /* 0x0000000804008985 */ /* 0x0085e8000c101b2c */
[----:B------:R-:W3:Y:S01]  /*2cad0*/  @!P1 LDL.64 R12, [R1+0x440] ;  /* 0x00044000010c9983 */ /* 0x000ee20000100a00 */
[----:B------:R-:W-:-:S04]  /*2cae0*/  @!P1 LEA.HI R0, R0, R0, RZ, 0x1 ;  /* 0x0000000000009211 */ /* 0x000fc800078f08ff */
[----:B------:R-:W-:-:S05]  /*2caf0*/  @!P1 LOP3.LUT R11, R0, 0xfffffffe, RZ, 0xc0, !PT ;  /* 0xfffffffe000b9812 */ /* 0x000fca00078ec0ff */
[----:B------:R-:W-:-:S05]  /*2cb00*/  @!P1 IMAD.WIDE R16, R11, 0x4, R16 ;  /* 0x000000040b109825 */ /* 0x000fca00078e0210 */
[----:B---3--:R2:W-:Y:S02]  /*2cb10*/  @!P1 ST.E.64 desc[UR44][R16.64], R12 ;  /* 0x0000000c10009985 */ /* 0x0085e4000c101b2c */
.L_x_2138:
[----:B------:R-:W-:Y:S05]  /*2cb20*/  BSYNC B0 ;  /* 0x0000000000007941 */ /* 0x000fea0003800000 */
.L_x_2137:
[----:B------:R-:W-:Y:S01]  /*2cb30*/  ISETP.GE.AND P0, PT, R21, R18, PT ;  /* 0x000000121500720c */ /* 0x000fe20003f06270 */
[----:B------:R1:W3:Y:S04]  /*2cb40*/  SHFL.IDX PT, R15, R22, 0x1, 0x1c1f ;  /* 0x003c1f00160f7f89 */ /* 0x0002e800000e0000 */
[----:B------:R1:W4:Y:S08]  /*2cb50*/  SHFL.IDX PT, R14, R20, 0x1, 0x1c1f ;  /* 0x003c1f00140e7f89 */ /* 0x00033000000e0000 */
[----:B-1----:R-:W-:Y:S05]  /*2cb60*/  @P0 BRA `(.L_x_2039) ;  /* 0x0000005c00a80947 */ /* 0x002fea0003800000 */
[----:B--2---:R-:W1:Y:S02]  /*2cb70*/  LDC R17, c[0x0][0xbc8] ;  /* 0x0002f200ff117b82 */ /* 0x004e640000000800 */
[----:B-1----:R-:W-:-:S13]  /*2cb80*/  ISETP.GE.AND P0, PT, R19, R17, PT ;  /* 0x000000111300720c */ /* 0x002fda0003f06270 */
[----:B------:R-:W2:Y:S01]  /*2cb90*/  @!P0 LDL.64 R12, [R1+0x258] ;  /* 0x00025800010c8983 */ /* 0x000ea20000100a00 */
[C---:B------:R-:W-:Y:S02]  /*2cba0*/  VIADD R0, R19.reuse, 0x8 ;  /* 0x0000000813007836 */ /* 0x040fe40000000000 */
[----:B0--34-:R-:W-:-:S03]  /*2cbb0*/  @!P0 IMAD.WIDE R2, R19, 0x4, R14 ;  /* 0x0000000413028825 */ /* 0x019fc600078e020e */
[C---:B------:R-:W-:Y:S01]  /*2cbc0*/  ISETP.GE.AND P1, PT, R0.reuse, R17, PT ;  /* 0x000000110000720c */ /* 0x040fe20003f26270 */
[----:B------:R-:W-:Y:S01]  /*2cbd0*/  VIADD R10, R19, 0x10 ;  /* 0x00000010130a7836 */ /* 0x000fe20000000000 */
[----:B--2---:R0:W-:Y:S11]  /*2cbe0*/  @!P0 ST.E.64 desc[UR44][R2.64], R12 ;  /* 0x0000000c02008985 */ /* 0x0041f6000c101b2c */
[----:B------:R-:W2:Y:S01]  /*2cbf0*/  @!P1 LDL.64 R6, [R1+0x268] ;  /* 0x0002680001069983 */ /* 0x000ea20000100a00 */
[----:B------:R-:W-:-:S02]  /*2cc00*/  @!P1 LEA.HI R0, R0, R0, RZ, 0x1 ;  /* 0x0000000000009211 */ /* 0x000fc400078f08ff */
[----:B------:R-:W-:Y:S02]  /*2cc10*/  ISETP.GE.AND P0, PT, R10, R17, PT ;  /* 0x000000110a00720c */ /* 0x000fe40003f06270 */
[----:B------:R-:W-:-:S05]  /*2cc20*/  @!P1 LOP3.LUT R0, R0, 0xfffffffe, RZ, 0xc0, !PT ;  /* 0xfffffffe00009812 */ /* 0x000fca00078ec0ff */
[----:B------:R-:W-:-:S04]  /*2cc30*/  @!P1 IMAD.WIDE R4, R0, 0x4, R14 ;  /* 0x0000000400049825 */ /* 0x000fc800078e020e */
[----:B------:R-:W-:Y:S01]  /*2cc40*/  VIADD R0, R19, 0x18 ;  /* 0x0000001813007836 */ /* 0x000fe20000000000 */
[----:B--2---:R1:W-:Y:S04]  /*2cc50*/  @!P1 ST.E.64 desc[UR44][R4.64], R6 ;  /* 0x0000000604009985 */ /* 0x0043e8000c101b2c */
[----:B------:R-:W2:Y:S01]  /*2cc60*/  @!P0 LDL.64 R8, [R1+0x278] ;  /* 0x0002780001088983 */ /* 0x000ea20000100a00 */
[----:B------:R-:W-:Y:S02]  /*2cc70*/  @!P0 LEA.HI R10, R10, R10, RZ, 0x1 ;  /* 0x0000000a0a0a8211 */ /* 0x000fe400078f08ff */
[----:B------:R-:W-:Y:S02]  /*2cc80*/  ISETP.GE.AND P1, PT, R0, R17, PT ;  /* 0x000000110000720c */ /* 0x000fe40003f26270 */
[----:B0-----:R-:W-:-:S05]  /*2cc90*/  @!P0 LOP3.LUT R2, R10, 0xfffffffe, RZ, 0xc0, !PT ;  /* 0xfffffffe0a028812 */ /* 0x001fca00078ec0ff */
[----:B------:R-:W-:-:S04]  /*2cca0*/  @!P0 IMAD.WIDE R2, R2, 0x4, R14 ;  /* 0x0000000402028825 */ /* 0x000fc800078e020e */
[----:B------:R-:W-:Y:S01]  /*2ccb0*/  VIADD R12, R19, 0x20 ;  /* 0x00000020130c7836 */ /* 0x000fe20000000000 */
[----:B--2---:R0:W-:Y:S04]  /*2ccc0*/  @!P0 ST.E.64 desc[UR44][R2.64], R8 ;  /* 0x0000000802008985 */ /* 0x0041e8000c101b2c */
[----:B------:R-:W2:Y:S01]  /*2ccd0*/  @!P1 LDL.64 R10, [R1+0x288] ;  /* 0x00028800010a9983 */ /* 0x000ea20000100a00 */
[----:B------:R-:W-:Y:S02]  /*2cce0*/  @!P1 LEA.HI R0, R0, R0, RZ, 0x1 ;  /* 0x0000000000009211 */ /* 0x000fe400078f08ff */
[----:B------:R-:W-:Y:S02]  /*2ccf0*/  ISETP.GE.AND P0, PT, R12, R17, PT ;  /* 0x000000110c00720c */ /* 0x000fe40003f06270 */
[----:B------:R-:W-:-:S05]  /*2cd00*/  @!P1 LOP3.LUT R0, R0, 0xfffffffe, RZ, 0xc0, !PT ;  /* 0xfffffffe00009812 */ /* 0x000fca00078ec0ff */
[----:B-1----:R-:W-:-:S04]  /*2cd10*/  @!P1 IMAD.WIDE R4, R0, 0x4, R14 ;  /* 0x0000000400049825 */ /* 0x002fc800078e020e */
        /* <DEDUP_REMOVED lines=110> */
[----:B-1----:R-:W-:-:S05]  /*2d400*/  @!P1 LOP3.LUT R5, R0, 0xfffffffe, RZ, 0xc0, !PT ;  /* 0xfffffffe00059812 */ /* 0x002fca00078ec0ff */
        /* <DEDUP_REMOVED lines=63> */
[----:B------:R-:W-:-:S06]  /*2d800*/  @!P0 IMAD.WIDE R2, R3, 0x4, R14 ;  /* 0x0000000403028825 */ /* 0x000fcc00078e020e */
[----:B------:R-:W-:Y:S01]  /*2d810*/  @!P1 LEA.HI R0, R0, R0, RZ, 0x1 ;  /* 0x0000000000009211 */ /* 0x000fe200078f08ff */
[----:B--2---:R0:W-:Y:S04]  /*2d820*/  @!P0 ST.E.64 desc[UR44][R2.64], R6 ;  /* 0x0000000602008985 */ /* 0x0041e8000c101b2c */
[----:B------:R-:W2:Y:S01]  /*2d830*/  @!P1 LDL.64 R8, [R1+0x428] ;  /* 0x0004280001089983 */ /* 0x000ea20000100a00 */
[----:B------:R-:W-:Y:S01]  /*2d840*/  @!P1 LOP3.LUT R13, R0, 0xfffffffe, RZ, 0xc0, !PT ;  /* 0xfffffffe000d9812 */ /* 0x000fe200078ec0ff */
[C---:B------:R-:W-:Y:S01]  /*2d850*/  VIADD R0, R19.reuse, 0xf0 ;  /* 0x000000f013007836 */ /* 0x040fe20000000000 */
[----:B------:R-:W-:Y:S01]  /*2d860*/  BSSY B0, `(.L_x_2139) ;  /* 0x000000c000007945 */ /* 0x000fe20003800000 */
[----:B------:R-:W-:Y:S02]  /*2d870*/  VIADD R19, R19, 0xf8 ;  /* 0x000000f813137836 */ /* 0x000fe40000000000 */
[----:B-1----:R-:W-:Y:S01]  /*2d880*/  @!P1 IMAD.WIDE R4, R13, 0x4, R14 ;  /* 0x000000040d049825 */ /* 0x002fe200078e020e */
[----:B------:R-:W-:-:S04]  /*2d890*/  ISETP.GE.AND P0, PT, R0, R17, PT ;  /* 0x000000110000720c */ /* 0x000fc80003f06270 */
[----:B--2---:R0:W-:Y:S01]  /*2d8a0*/  @!P1 ST.E.64 desc[UR44][R4.64], R8 ;  /* 0x0000000804009985 */ /* 0x0041e2000c101b2c */
[----:B------:R-:W-:-:S08]  /*2d8b0*/  ISETP.GE.AND P1, PT, R19, R17, PT ;  /* 0x000000111300720c */ /* 0x000fd00003f26270 */
[----:B------:R-:W-:Y:S05]  /*2d8c0*/  @P0 BRA `(.L_x_2140) ;  /* 0x0000000000140947 */ /* 0x000fea0003800000 */
[----:B0-----:R-:W2:Y:S01]  /*2d8d0*/  LDL.64 R4, [R1+0x438] ;  /* 0x0004380001047983 */ /* 0x001ea20000100a00 */
[----:B------:R-:W-:-:S04]  /*2d8e0*/  LEA.HI R0, R0, R0, RZ, 0x1 ;  /* 0x0000000000007211 */ /* 0x000fc800078f08ff */
[----:B------:R-:W-:-:S05]  /*2d8f0*/  LOP3.LUT R3, R0, 0xfffffffe, RZ, 0xc0, !PT ;  /* 0xfffffffe00037812 */ /* 0x000fca00078ec0ff */
[----:B------:R-:W-:-:S05]  /*2d900*/  IMAD.WIDE R2, R3, 0x4, R14 ;  /* 0x0000000403027825 */ /* 0x000fca00078e020e */
[----:B--2---:R1:W-:Y:S02]  /*2d910*/  ST.E.64 desc[UR44][R2.64], R4 ;  /* 0x0000000402007985 */ /* 0x0043e4000c101b2c */
.L_x_2140:
[----:B------:R-:W-:Y:S05]  /*2d920*/  BSYNC B0 ;  /* 0x0000000000007941 */ /* 0x000fea0003800000 */
.L_x_2139:
[----:B------:R-:W-:Y:S05]  /*2d930*/  @P1 BRA `(.L_x_2039) ;  /* 0x0000005000341947 */ /* 0x000fea0003800000 */
[----:B01----:R-:W2:Y:S01]  /*2d940*/  LDL.64 R4, [R1+0x448] ;  /* 0x0004480001047983 */ /* 0x003ea20000100a00 */
[----:B------:R-:W-:-:S04]  /*2d950*/  LEA.HI R19, R19, R19, RZ, 0x1 ;  /* 0x0000001313137211 */ /* 0x000fc800078f08ff */
[----:B------:R-:W-:-:S05]  /*2d960*/  LOP3.LUT R3, R19, 0xfffffffe, RZ, 0xc0, !PT ;  /* 0xfffffffe13037812 */ /* 0x000fca00078ec0ff */
[----:B------:R-:W-:-:S05]  /*2d970*/  IMAD.WIDE R2, R3, 0x4, R14 ;  /* 0x0000000403027825 */ /* 0x000fca00078e020e */
[----:B--2---:R0:W-:Y:S01]  /*2d980*/  ST.E.64 desc[UR44][R2.64], R4 ;  /* 0x0000000402007985 */ /* 0x0041e2000c101b2c */
[----:B------:R-:W-:Y:S05]  /*2d990*/  BRA `(.L_x_2039) ;  /* 0x00000050001c7947 */ /* 0x000fea0003800000 */
.L_x_2136:
[----:B------:R-:W1:Y:S02]  /*2d9a0*/  S2R R0, SR_TID.X ;  /* 0x0000000000007919 */ /* 0x000e640000002100 */
[----:B-1----:R-:W-:-:S05]  /*2d9b0*/  VIADD R0, R0, 0xffffff80 ;  /* 0xffffff8000007836 */ /* 0x002fca0000000000 */
[----:B------:R-:W-:-:S13]  /*2d9c0*/  ISETP.GT.AND P0, PT, R0, 0x7f, PT ;  /* 0x0000007f0000780c */ /* 0x000fda0003f04270 */
[----:B------:R-:W-:Y:S05]  /*2d9d0*/  @P0 BRA `(.L_x_2039) ;  /* 0x00000050000c0947 */ /* 0x000fea0003800000 */
[----:B0-----:R-:W0:Y:S01]  /*2d9e0*/  S2R R3, SR_CTAID.X ;  /* 0x0000000000037919 */ /* 0x001e220000002500 */
[----:B------:R-:W1:Y:S01]  /*2d9f0*/  LDC R6, c[0x0][0xce8] ;  /* 0x00033a00ff067b82 */ /* 0x000e620000000800 */
[----:B------:R-:W-:Y:S02]  /*2da00*/  ULDC UR4, c[0x0][0xb88] ;  /* 0x0002e20000047ab9 */ /* 0x000fe40000000800 */
[----:B-1----:R-:W-:Y:S02]  /*2da10*/  IMAD R5, R6, UR4, RZ ;  /* 0x0000000406057c24 */ /* 0x002fe4000f8e02ff */
[----:B0-----:R-:W-:-:S05]  /*2da20*/  IMAD R0, R3, 0x80, R0 ;  /* 0x0000008003007824 */ /* 0x001fca00078e0200 */
[----:B------:R-:W-:-:S13]  /*2da30*/  ISETP.GE.AND P0, PT, R0, R5, PT ;  /* 0x000000050000720c */ /* 0x000fda0003f06270 */
[----:B------:R-:W-:Y:S05]  /*2da40*/  @P0 BRA `(.L_x_2039) ;  /* 0x0000004c00f00947 */ /* 0x000fea0003800000 */
[----:B------:R-:W-:Y:S01]  /*2da50*/  ISETP.NE.AND P0, PT, R6, 0x1, PT ;  /* 0x000000010600780c */ /* 0x000fe20003f05270 */
[----:B------:R-:W0:Y:S01]  /*2da60*/  LDC.64 R12, c[0x0][0xcd8] ;  /* 0x00033600ff0c7b82 */ /* 0x000e220000000a00 */
[----:B------:R-:W-:Y:S01]  /*2da70*/  SHF.R.S32.HI R3, RZ, 0x1f, R232 ;  /* 0x0000001fff037819 */ /* 0x000fe200000114e8 */
[----:B------:R-:W-:Y:S01]  /*2da80*/  ULDC.64 UR4, c[0x0][0xcd0] ;  /* 0x0003340000047ab9 */ /* 0x000fe20000000a00 */
[----:B------:R-:W-:-:S03]  /*2da90*/  IMAD.MOV.U32 R5, RZ, RZ, R0 ;  /* 0x000000ffff057224 */ /* 0x000fc600078e0000 */
[----:B------:R-:W-:-:S04]  /*2daa0*/  IMAD R3, R3, UR4, RZ ;  /* 0x0000000403037c24 */ /* 0x000fc8000f8e02ff */
[C---:B------:R-:W-:Y:S02]  /*2dab0*/  IMAD R7, R232.reuse, UR5, R3 ;  /* 0x00000005e8077c24 */ /* 0x040fe4000f8e0203 */
[----:B------:R-:W1:Y:S01]  /*2dac0*/  @P0 LDC R9, c[0x0][0xcec] ;  /* 0x00033b00ff090b82 */ /* 0x000e620000000800 */
[----:B------:R-:W-:Y:S01]  /*2dad0*/  IMAD.WIDE.U32 R2, R232, UR4, RZ ;  /* 0x00000004e8027c25 */ /* 0x000fe2000f8e00ff */
[----:B------:R-:W-:-:S03]  /*2dae0*/  ULDC.64 UR4, c[0x0][0xce0] ;  /* 0x0003380000047ab9 */ /* 0x000fc60000000a00 */
[----:B------:R-:W-:-:S03]  /*2daf0*/  IMAD.IADD R3, R3, 0x1, R7 ;  /* 0x0000000103037824 */ /* 0x000fc600078e0207 */
[----:B------:R-:W2:Y:S01]  /*2db00*/  @P0 LDC R11, c[0x0][0xcf0] ;  /* 0x00033c00ff0b0b82 */ /* 0x000ea20000000800 */
[C---:B0-----:R-:W-:Y:S02]  /*2db10*/  IMAD R8, R12.reuse, UR37, RZ ;  /* 0x000000250c087c24 */ /* 0x041fe4000f8e02ff */
[----:B------:R-:W-:-:S04]  /*2db20*/  IMAD.WIDE.U32 R2, R12, UR36, R2 ;  /* 0x000000240c027c25 */ /* 0x000fc8000f8e0002 */
[----:B------:R-:W-:-:S04]  /*2db30*/  IMAD R13, R13, UR36, R8 ;  /* 0x000000240d0d7c24 */ /* 0x000fc8000f8e0208 */
[----:B------:R-:W-:Y:S02]  /*2db40*/  IMAD.IADD R3, R13, 0x1, R3 ;  /* 0x000000010d037824 */ /* 0x000fe400078e0203 */
[----:B-1----:R-:W-:-:S04]  /*2db50*/  @P0 IMAD.HI.U32 R4, R0, R9, RZ ;  /* 0x0000000900040227 */ /* 0x002fc800078e00ff */
[----:B------:R-:W-:Y:S01]  /*2db60*/  IMAD.WIDE.U32 R2, R233, UR4, R2 ;  /* 0x00000004e9027c25 */ /* 0x000fe2000f8e0002 */
[----:B--2---:R-:W-:Y:S02]  /*2db70*/  @P0 SHF.R.U32.HI R5, RZ, R11, R4 ;  /* 0x0000000bff050219 */ /* 0x004fe40000011604 */
[----:B------:R-:W-:Y:S02]  /*2db80*/  SHF.R.S32.HI R4, RZ, 0x1f, R233 ;  /* 0x0000001fff047819 */ /* 0x000fe400000114e9 */
[--C-:B------:R-:W-:Y:S01]  /*2db90*/  SHF.R.S32.HI R9, RZ, 0x1f, R5.reuse ;  /* 0x0000001fff097819 */ /* 0x100fe20000011405 */
[----:B------:R-:W-:Y:S01]  /*2dba0*/  IMAD.MOV R7, RZ, RZ, -R5 ;  /* 0x000000ffff077224 */ /* 0x000fe200078e0a05 */
[----:B------:R-:W-:Y:S01]  /*2dbb0*/  IADD3 R2, P0, R5, R2, RZ ;  /* 0x0000000205027210 */ /* 0x000fe20007f1e0ff */
[----:B------:R-:W-:Y:S02]  /*2dbc0*/  IMAD R4, R4, UR4, RZ ;  /* 0x0000000404047c24 */ /* 0x000fe4000f8e02ff */
[----:B------:R-:W-:-:S02]  /*2dbd0*/  IMAD R7, R6, R7, R0 ;  /* 0x0000000706077224 */ /* 0x000fc400078e0200 */
[----:B------:R-:W-:Y:S01]  /*2dbe0*/  IMAD R4, R233, UR5, R4 ;  /* 0x00000005e9047c24 */ /* 0x000fe2000f8e0204 */
[----:B------:R-:W-:Y:S02]  /*2dbf0*/  ULDC.64 UR4, c[0x0][0xcc8] ;  /* 0x0003320000047ab9 */ /* 0x000fe40000000a00 */
[----:B------:R-:W-:Y:S02]  /*2dc00*/  SHF.R.S32.HI R0, RZ, 0x1f, R7 ;  /* 0x0000001fff007819 */ /* 0x000fe40000011407 */
[----:B------:R-:W-:-:S03]  /*2dc10*/  IADD3.X R3, R9, R3, R4, P0, !PT ;  /* 0x0000000309037210 */ /* 0x000fc600007fe404 */
[----:B------:R-:W-:Y:S02]  /*2dc20*/  IMAD R0, R0, UR4, RZ ;  /* 0x0000000400007c24 */ /* 0x000fe4000f8e02ff */
[----:B------:R-:W-:-:S04]  /*2dc30*/  IMAD.WIDE.U32 R2, R7, UR4, R2 ;  /* 0x0000000407027c25 */ /* 0x000fc8000f8e0002 */
[----:B------:R-:W-:Y:S01]  /*2dc40*/  IMAD R5, R7, UR5, R0 ;  /* 0x0000000507057c24 */ /* 0x000fe2000f8e0200 */
[----:B------:R-:W-:Y:S02]  /*2dc50*/  ULDC.64 UR4, c[0x0][0xca8] ;  /* 0x00032a0000047ab9 */ /* 0x000fe40000000a00 */
[----:B------:R-:W-:Y:S01]  /*2dc60*/  LEA R4, P0, R2, UR4, 0x2 ;  /* 0x0000000402047c11 */ /* 0x000fe2000f8010ff */
[----:B------:R-:W-:-:S05]  /*2dc70*/  IMAD.IADD R3, R3, 0x1, R5 ;  /* 0x0000000103037824 */ /* 0x000fca00078e0205 */
[----:B------:R-:W-:Y:S01]  /*2dc80*/  LEA.HI.X R5, R2, UR5, R3, 0x2, P0 ;  /* 0x0000000502057c11 */ /* 0x000fe200080f1403 */
[----:B------:R-:W-:-:S05]  /*2dc90*/  IMAD.MOV.U32 R3, RZ, RZ, -0x800000 ;  /* 0xff800000ff037424 */ /* 0x000fca00078e00ff */
[----:B------:R0:W-:Y:S01]  /*2dca0*/  STG.E desc[UR44][R4.64], R3 ;  /* 0x0000000304007986 */ /* 0x0001e2000c10192c */
[----:B------:R-:W-:Y:S05]  /*2dcb0*/  BRA `(.L_x_2039) ;  /* 0x0000004c00547947 */ /* 0x000fea0003800000 */
.L_x_2037:
[----:B------:R-:W-:-:S08]  /*2dcc0*/  NOP ;  /* 0x0000000000007918 */ /* 0x000fd00000000000 */
[----:B-1----:R-:W0:-:S00]  /*2dcd0*/  USETMAXREG.DEALLOC.CTAPOOL 0x18 ;  /* 0x00000018000079c8 */ /* 0x002e0000080e0500 */
        /* <DEDUP_REMOVED lines=16> */
.L_x_2141:
[----:B------:R-:W-:Y:S01]  /*2dde0*/  ULDC UR7, c[0x0][0xd50] ;  /* 0x0003540000077ab9 */ /* 0x000fe20000000800 */
[----:B------:R-:W-:Y:S01]  /*2ddf0*/  UMOV UR36, UR6 ;  /* 0x0000000600247c82 */ /* 0x000fe20008000000 */
[----:B------:R-:W-:-:S11]  /*2de00*/  UISETP.NE.AND UP0, UPT, UR7, 0x1, UPT ;  /* 0x000000010700788c */ /* 0x000fd6000bf05270 */
[----:B------:R-:W-:Y:S01]  /*2de10*/  @UP0 ULDC UR4, c[0x0][0xd54] ;  /* 0x0003550000040ab9 */ /* 0x000fe20000000800 */
[----:B------:R-:W-:Y:S01]  /*2de20*/  @UP0 ULDC UR8, c[0x0][0xd58] ;  /* 0x0003560000080ab9 */ /* 0x000fe20000000800 */
[----:B------:R-:W-:-:S04]  /*2de30*/  UIMAD.WIDE.U32 UR4, UR6, UR4, URZ ;  /* 0x00000004060472a5 */ /* 0x000fc8000f8e003f */
[----:B------:R-:W-:-:S12]  /*2de40*/  @UP0 USHF.R.U32.HI UR36, URZ, UR8, UR5 ;  /* 0x000000083f240299 */ /* 0x000fd80008011605 */
.L_x_2142:
        /* <DEDUP_REMOVED lines=45> */
.L_x_2145:
[----:B------:R-:W-:-:S11]  /*2e120*/  UISETP.NE.AND UP0, UPT, UR5, 0x1, UPT ;  /* 0x000000010500788c */ /* 0x000fd6000bf05270 */
[----:B------:R-:W-:Y:S02]  /*2e130*/  @UP0 ULDC.64 UR14, c[0x0][0xae0] ;  /* 0x0002b800000e0ab9 */ /* 0x000fe40000000a00 */
[----:B------:R-:W-:-:S04]  /*2e140*/  UIMAD.WIDE.U32 UR6, UR8, UR14, URZ ;  /* 0x0000000e080672a5 */ /* 0x000fc8000f8e003f */
[----:B------:R-:W-:-:S12]  /*2e150*/  @UP0 USHF.R.U32.HI UR8, URZ, UR15, UR7 ;  /* 0x0000000f3f080299 */ /* 0x000fd80008011607 */
.L_x_2146:
[----:B------:R-:W-:-:S04]  /*2e160*/  UIMAD UR8, UR8, UR5, UR5 ;  /* 0x00000005080872a4 */ /* 0x000fc8000f8e0205 */
[----:B------:R-:W-:-:S04]  /*2e170*/  UISETP.LT.AND UP0, UPT, UR4, UR8, UPT ;  /* 0x000000080400728c */ /* 0x000fc8000bf01270 */
[----:B------:R-:W-:-:S12]  /*2e180*/  USEL UR4, UR4, UR8, UP0 ;  /* 0x0000000804047287 */ /* 0x000fd80008000000 */
.L_x_2144:
        /* <DEDUP_REMOVED lines=16> */
[----:B------:R-:W-:Y:S02]  /*2e290*/  UMOV UR4, UR6 ;  /* 0x0000000600047c82 */ /* 0x000fe40008000000 */
        /* <DEDUP_REMOVED lines=10> */
.L_x_2148:
[----:B------:R-:W-:-:S11]  /*2e340*/  UISETP.NE.AND UP0, UPT, UR5, 0x1, UPT ;  /* 0x000000010500788c */ /* 0x000fd6000bf05270 */
[----:B------:R-:W-:Y:S02]  /*2e350*/  @UP0 ULDC.64 UR10, c[0x0][0xae0] ;  /* 0x0002b800000a0ab9 */ /* 0x000fe40000000a00 */
[----:B------:R-:W-:-:S04]  /*2e360*/  UIMAD.WIDE.U32 UR6, UR4, UR10, URZ ;  /* 0x0000000a040672a5 */ /* 0x000fc8000f8e003f */
[----:B------:R-:W-:-:S12]  /*2e370*/  @UP0 USHF.R.U32.HI UR4, URZ, UR11, UR7 ;  /* 0x0000000b3f040299 */ /* 0x000fd80008011607 */
.L_x_2149:
[----:B------:R-:W-:-:S04]  /*2e380*/  UIMAD UR4, UR4, UR5, URZ ;  /* 0x00000005040472a4 */ /* 0x000fc8000f8e023f */
[----:B------:R-:W-:-:S04]  /*2e390*/  UISETP.LT.AND UP0, UPT, UR8, UR4, UPT ;  /* 0x000000040800728c */ /* 0x000fc8000bf01270 */
[----:B------:R-:W-:-:S12]  /*2e3a0*/  USEL UR8, UR8, UR4, !UP0 ;  /* 0x0000000408087287 */ /* 0x000fd8000c000000 */
.L_x_2147:
[----:B------:R-:W-:Y:S01]  /*2e3b0*/  UIMAD.WIDE UR4, UR8, 0x2aaaaaab, URZ ;  /* 0x2aaaaaab080478a5 */ /* 0x000fe2000f8e023f */
[----:B------:R0:W-:Y:S03]  /*2e3c0*/  STL [R1+0x480], RZ ;  /* 0x000480ff01007387 */ /* 0x0001e60000100800 */
[----:B------:R-:W-:-:S04]  /*2e3d0*/  USHF.R.U32.HI UR4, URZ, 0x1f, UR5 ;  /* 0x0000001f3f047899 */ /* 0x000fc80008011605 */
[----:B------:R-:W-:Y:S02]  /*2e3e0*/  ULEA.HI.SX32 UR4, UR5, UR4, 0x1c ;  /* 0x0000000405047291 */ /* 0x000fe4000f8fe23f */
[----:B------:R-:W-:Y:S02]  /*2e3f0*/  USHF.R.U32.HI UR5, URZ, 0x10, UR40 ;  /* 0x000000103f057899 */ /* 0x000fe40008011628 */
[----:B------:R-:W-:Y:S02]  /*2e400*/  ULOP3.LUT UR40, UR40, 0xffff, URZ, 0xc0, !UPT ;  /* 0x0000ffff28287892 */ /* 0x000fe4000f8ec03f */
[----:B------:R-:W-:Y:S01]  /*2e410*/  VIMNMX R7, RZ, UR4, !PT ;  /* 0x00000004ff077c48 */ /* 0x000fe2000ffe0100 */
[----:B------:R-:W-:-:S03]  /*2e420*/  UISETP.NE.AND UP0, UPT, UR5, URZ, UPT ;  /* 0x0000003f0500728c */ /* 0x000fc6000bf05270 */
[----:B------:R-:W-:Y:S01]  /*2e430*/  ISETP.LT.AND P0, PT, R7, UR9, PT ;  /* 0x0000000907007c0c */ /* 0x000fe2000bf01270 */
[----:B------:R0:W-:Y:S07]  /*2e440*/  STL [R1+0x47c], R7 ;  /* 0x00047c0701007387 */ /* 0x0001ee0000100800 */
[----:B------:R-:W-:-:S05]  /*2e450*/  @!UP0 ULDC UR5, c[0x0][0xae8] ;  /* 0x0002ba0000058ab9 */ /* 0x000fca0000000800 */
[----:B0-----:R-:W-:Y:S05]  /*2e460*/  @!P0 BRA `(.L_x_2150) ;  /* 0x0000000000708947 */ /* 0x001fea0003800000 */
[----:B------:R-:W-:Y:S01]  /*2e470*/  IMAD.U32 R6, RZ, RZ, UR5 ;  /* 0x00000005ff067e24 */ /* 0x000fe2000f8e00ff */
[----:B------:R-:W-:Y:S01]  /*2e480*/  UIADD3 UR4, UR5, -0x1, UR9 ;  /* 0xffffffff05047890 */ /* 0x000fe2000fffe009 */
[----:B------:R-:W-:-:S03]  /*2e490*/  IMAD.MOV.U32 R2, RZ, RZ, RZ ;  /* 0x000000ffff027224 */ /* 0x000fc600078e00ff */
[-C--:B------:R-:W-:Y:S02]  /*2e4a0*/  IABS R0, R6.reuse ;  /* 0x0000000600007213 */ /* 0x080fe40000000000 */
[----:B------:R-:W-:Y:S02]  /*2e4b0*/  IABS R6, R6 ;  /* 0x0000000600067213 */ /* 0x000fe40000000000 */
[----:B------:R-:W0:Y:S08]  /*2e4c0*/  I2F.RP R4, R0 ;  /* 0x0000000000047306 */ /* 0x000e300000209400 */
[----:B0-----:R-:W0:Y:S02]  /*2e4d0*/  MUFU.RCP R4, R4 ;  /* 0x0000000400047308 */ /* 0x001e240000001000 */
[----:B0-----:R-:W-:-:S06]  /*2e4e0*/  VIADD R3, R4, 0xffffffe ;  /* 0x0ffffffe04037836 */ /* 0x001fcc0000000000 */
[----:B------:R-:W0:Y:S02]  /*2e4f0*/  F2I.FTZ.U32.TRUNC.NTZ R3, R3 ;  /* 0x0000000300037305 */ /* 0x000e24000021f000 */
[----:B0-----:R-:W-:-:S04]  /*2e500*/  IMAD.MOV R5, RZ, RZ, -R3 ;  /* 0x000000ffff057224 */ /* 0x001fc800078e0a03 */
[----:B------:R-:W-:-:S04]  /*2e510*/  IMAD R5, R5, R0, RZ ;  /* 0x0000000005057224 */ /* 0x000fc800078e02ff */
[----:B------:R-:W-:Y:S01]  /*2e520*/  IMAD.HI.U32 R5, R3, R5, R2 ;  /* 0x0000000503057227 */ /* 0x000fe200078e0002 */
[----:B------:R-:W-:-:S03]  /*2e530*/  IADD3 R2, -R7, UR4, RZ ;  /* 0x0000000407027c10 */ /* 0x000fc6000fffe1ff */
[----:B------:R-:W-:Y:S01]  /*2e540*/  IMAD.MOV R3, RZ, RZ, -R6 ;  /* 0x000000ffff037224 */ /* 0x000fe200078e0a06 */
[----:B------:R-:W-:Y:S02]  /*2e550*/  IABS R4, R2 ;  /* 0x0000000200047213 */ /* 0x000fe40000000000 */
[----:B------:R-:W-:-:S03]  /*2e560*/  LOP3.LUT R2, R2, UR5, RZ, 0x3c, !PT ;  /* 0x0000000502027c12 */ /* 0x000fc6000f8e3cff */
[----:B------:R-:W-:Y:S01]  /*2e570*/  IMAD.HI.U32 R5, R5, R4, RZ ;  /* 0x0000000405057227 */ /* 0x000fe200078e00ff */
[----:B------:R-:W-:-:S03]  /*2e580*/  ISETP.GE.AND P2, PT, R2, RZ, PT ;  /* 0x000000ff0200720c */ /* 0x000fc60003f46270 */
[----:B------:R-:W-:-:S05]  /*2e590*/  IMAD R3, R5, R3, R4 ;  /* 0x0000000305037224 */ /* 0x000fca00078e0204 */
[----:B------:R-:W-:-:S13]  /*2e5a0*/  ISETP.GT.U32.AND P1, PT, R0, R3, PT ;  /* 0x000000030000720c */ /* 0x000fda0003f24070 */
[----:B------:R-:W-:Y:S02]  /*2e5b0*/  @!P1 IMAD.IADD R3, R3, 0x1, -R0 ;  /* 0x0000000103039824 */ /* 0x000fe400078e0a00 */
[----:B------:R-:W-:Y:S01]  /*2e5c0*/  @!P1 VIADD R5, R5, 0x1 ;  /* 0x0000000105059836 */ /* 0x000fe20000000000 */
[----:B------:R-:W-:Y:S02]  /*2e5d0*/  ISETP.NE.AND P1, PT, RZ, UR5, PT ;  /* 0x00000005ff007c0c */ /* 0x000fe4000bf25270 */
[----:B------:R-:W-:-:S13]  /*2e5e0*/  ISETP.GE.U32.AND P0, PT, R3, R0, PT ;  /* 0x000000000300720c */ /* 0x000fda0003f06070 */
[----:B------:R-:W-:-:S04]  /*2e5f0*/  @P0 VIADD R5, R5, 0x1 ;  /* 0x0000000105050836 */ /* 0x000fc80000000000 */
[----:B------:R-:W-:Y:S01]  /*2e600*/  @!P2 IMAD.MOV R5, RZ, RZ, -R5 ;  /* 0x000000ffff05a224 */ /* 0x000fe200078e0a05 */
[----:B------:R-:W-:-:S05]  /*2e610*/  @!P1 LOP3.LUT R5, RZ, UR5, RZ, 0x33, !PT ;  /* 0x00000005ff059c12 */ /* 0x000fca000f8e33ff */
[----:B------:R0:W-:Y:S02]  /*2e620*/  STL [R1+0x480], R5 ;  /* 0x0004800501007387 */ /* 0x0001e40000100800 */
.L_x_2150:
[----:B------:R-:W2:Y:S01]  /*2e630*/  LDL R2, [R1+0x480] ;  /* 0x0004800001027983 */ /* 0x000ea20000100800 */
[----:B------:R-:W-:Y:S02]  /*2e640*/  IMAD.MOV.U32 R6, RZ, RZ, RZ ;  /* 0x000000ffff067224 */ /* 0x000fe400078e00ff */
[----:B--2---:R-:W-:Y:S02]  /*2e650*/  IMAD R0, R2, UR40, R7 ;  /* 0x0000002802007c24 */ /* 0x004fe4000f8e0207 */
[----:B------:R-:W-:-:S03]  /*2e660*/  IMAD.MOV.U32 R7, RZ, RZ, 0x1 ;  /* 0x00000001ff077424 */ /* 0x000fc600078e00ff */
[----:B------:R-:W-:Y:S01]  /*2e670*/  VIADDMNMX R19, R0, R2, UR9, PT ;  /* 0x0000000900137e46 */ /* 0x000fe2000b800102 */
[----:B------:R1:W-:Y:S03]  /*2e680*/  STL [R1+0x478], R0 ;  /* 0x0004780001007387 */ /* 0x0003e60000100800 */
[----:B------:R-:W-:Y:S01]  /*2e690*/  ISETP.GT.AND P0, PT, R19, R0, PT ;  /* 0x000000001300720c */ /* 0x000fe20003f04270 */
[----:B------:R2:W-:Y:S01]  /*2e6a0*/  STL [R1+0x4a4], R19 ;  /* 0x0004a41301007387 */ /* 0x0005e20000100800 */
[----:B-1----:R-:W-:-:S11]  /*2e6b0*/  IMAD.MOV.U32 R0, RZ, RZ, 0x1 ;  /* 0x00000001ff007424 */ /* 0x002fd600078e00ff */
[----:B--2---:R-:W-:Y:S05]  /*2e6c0*/  @!P0 BRA `(.L_x_2143) ;  /* 0x0000004000108947 */ /* 0x004fea0003800000 */
[----:B------:R-:W1:Y:S01]  /*2e6d0*/  S2UR UR4, SR_CgaCtaId ;  /* 0x00000000000479c3 */ /* 0x000e620000008800 */
[----:B------:R-:W-:Y:S02]  /*2e6e0*/  UMOV UR38, 0x400 ;  /* 0x0000040000267882 */ /* 0x000fe40000000000 */
[----:B-1----:R-:W-:-:S04]  /*2e6f0*/  ULEA UR38, UR4, UR38, 0x18 ;  /* 0x0000002604267291 */ /* 0x002fc8000f8ec03f */
        /* <DEDUP_REMOVED lines=10> */
[----:B0-----:R-:W-:Y:S02]  /*2e7a0*/  IMAD.U32 R5, RZ, RZ, UR7 ;  /* 0x00000007ff057e24 */ /* 0x001fe4000f8e00ff */
        /* <DEDUP_REMOVED lines=9> */
.L_x_2151:
        /* <DEDUP_REMOVED lines=8> */
[----:B------:R1:W2:Y:S01]  /*2e8c0*/  LDC.64 R2, c[0x4][R16] ;  /* 0x0100000010027b82 */ /* 0x0002a20000000a00 */
[----:B------:R-:W-:Y:S02]  /*2e8d0*/  IMAD.U32 R4, RZ, RZ, UR6 ;  /* 0x00000006ff047e24 */ /* 0x000fe4000f8e00ff */
[----:B0-----:R-:W-:Y:S02]  /*2e8e0*/  IMAD.U32 R5, RZ, RZ, UR7 ;  /* 0x00000007ff057e24 */ /* 0x001fe4000f8e00ff */
[----:B------:R-:W-:Y:S02]  /*2e8f0*/  IMAD.U32 R6, RZ, RZ, UR8 ;  /* 0x00000008ff067e24 */ /* 0x000fe4000f8e00ff */
[----:B------:R-:W-:-:S02]  /*2e900*/  IMAD.U32 R7, RZ, RZ, UR9 ;  /* 0x00000009ff077e24 */ /* 0x000fc4000f8e00ff */
[----:B------:R-:W-:Y:S02]  /*2e910*/  IMAD.U32 R10, RZ, RZ, UR4 ;  /* 0x00000004ff0a7e24 */ /* 0x000fe4000f8e00ff */
[----:B------:R-:W-:Y:S02]  /*2e920*/  IMAD.U32 R11, RZ, RZ, UR5 ;  /* 0x00000005ff0b7e24 */ /* 0x000fe4000f8e00ff */
[----:B------:R-:W-:Y:S02]  /*2e930*/  IMAD.MOV.U32 R8, RZ, RZ, 0x70 ;  /* 0x00000070ff087424 */ /* 0x000fe400078e00ff */
[----:B------:R-:W-:Y:S02]  /*2e940*/  IMAD.MOV.U32 R12, RZ, RZ, 0x1 ;  /* 0x00000001ff0c7424 */ /* 0x000fe400078e00ff */
[----:B-1----:R-:W-:-:S07]  /*2e950*/  IMAD.MOV.U32 R13, RZ, RZ, RZ ;  /* 0x000000ffff0d7224 */ /* 0x002fce00078e00ff */
[----:B------:R-:W-:-:S07]  /*2e960*/  LEPC R20, `(.L_x_2153) ;  /* 0x000000001014794e */ /* 0x000fce0000000000 */
[----:B--2---:R-:W-:Y:S05]  /*2e970*/  CALL.ABS.NOINC R2 ;  /* 0x0000000002007343 */ /* 0x004fea0003c00000 */
.L_x_2153:
        /* <DEDUP_REMOVED lines=15> */
.L_x_2152:
[----:B------:R-:W1:Y:S02]  /*2ea70*/  LDC.64 R2, c[0x0][0xaf0] ;  /* 0x0002bc00ff027b82 */ /* 0x000e640000000a00 */
[----:B-1----:R-:W-:-:S04]  /*2ea80*/  ISETP.NE.U32.AND P0, PT, R2, RZ, PT ;  /* 0x000000ff0200720c */ /* 0x002fc80003f05070 */
[----:B------:R-:W-:-:S13]  /*2ea90*/  ISETP.NE.AND.EX P0, PT, R3, RZ, PT, P0 ;  /* 0x000000ff0300720c */ /* 0x000fda0003f05300 */
[----:B------:R-:W1:Y:S02]  /*2eaa0*/  @P0 LDC.64 R2, c[0x0][0xaf0] ;  /* 0x0002bc00ff020b82 */ /* 0x000e640000000a00 */
[----:B-1----:R-:W-:-:S05]  /*2eab0*/  @P0 IMAD.WIDE R2, R18, 0x4, R2 ;  /* 0x0000000412020825 */ /* 0x002fca00078e0202 */
[----:B------:R1:W2:Y:S01]  /*2eac0*/  @P0 LDG.E R18, desc[UR44][R2.64] ;  /* 0x0000002c02120981 */ /* 0x0002a2000c1e1900 */
[----:B------:R-:W-:Y:S01]  /*2ead0*/  UMOV UR4, 0xffffffff ;  /* 0xffffffff00047882 */ /* 0x000fe20000000000 */
[----:B------:R-:W-:Y:S01]  /*2eae0*/  LOP3.LUT R17, R17, 0xfffffffe, RZ, 0xc0, !PT ;  /* 0xfffffffe11117812 */ /* 0x000fe200078ec0ff */
[----:B------:R-:W-:Y:S01]  /*2eaf0*/  VIADD R0, R19, 0xffffffff ;  /* 0xffffffff13007836 */ /* 0x000fe20000000000 */
[----:B------:R-:W3:Y:S01]  /*2eb00*/  S2R R16, SR_TID.X ;  /* 0x0000000000107919 */ /* 0x000ee20000002100 */
[----:B-1----:R-:W1:Y:S02]  /*2eb10*/  LDC.64 R2, c[0x0][0x418] ;  /* 0x00010600ff027b82 */ /* 0x002e640000000a00 */
[----:B-1----:R-:W-:Y:S02]  /*2eb20*/  ISETP.NE.U32.AND P0, PT, R2, RZ, PT ;  /* 0x000000ff0200720c */ /* 0x002fe40003f05070 */
[----:B---3--:R-:W-:Y:S02]  /*2eb30*/  SHF.R.U32.HI R4, RZ, 0x5, R16 ;  /* 0x00000005ff047819 */ /* 0x008fe40000011610 */
[----:B------:R-:W-:-:S02]  /*2eb40*/  ISETP.NE.AND.EX P1, PT, R3, RZ, PT, P0 ;  /* 0x000000ff0300720c */ /* 0x000fc40003f25300 */
[----:B------:R-:W-:-:S11]  /*2eb50*/  LOP3.LUT R4, R4, 0x3, RZ, 0xc0, !PT ;  /* 0x0000000304047812 */ /* 0x000fd600078ec0ff */
[----:B------:R-:W-:Y:S02]  /*2eb60*/  @P1 LOP3.LUT R17, R17, 0x1, RZ, 0xfc, !PT ;  /* 0x0000000111111812 */ /* 0x000fe400078efcff */
[----:B--2---:R-:W-:Y:S02]  /*2eb70*/  SHF.R.S32.HI R19, RZ, 0x1f, R18 ;  /* 0x0000001fff137819 */ /* 0x004fe40000011412 */
[----:B------:R-:W-:Y:S01]  /*2eb80*/  SEL R16, R18, RZ, !P1 ;  /* 0x000000ff12107207 */ /* 0x000fe20004800000 */
[----:B------:R-:W-:Y:S06]  /*2eb90*/  BRA.DIV UR4, `(.L_x_2154) ;  /* 0x0000004204447947 */ /* 0x000fec000b800000 */
[----:B------:R1:W2:Y:S02]  /*2eba0*/  SHFL.IDX PT, R14, R4, RZ, 0x1f ;  /* 0x00001fff040e7589 */ /* 0x0002a400000e0000 */
.L_x_2238:
[----:B------:R3:W-:Y:S01]  /*2ebb0*/  STL [R1+0x470], R0 ;  /* 0x0004700001007387 */ /* 0x0007e20000100800 */
[----:B--2---:R-:W-:Y:S02]  /*2ebc0*/  ISETP.NE.AND P0, PT, R14, RZ, PT ;  /* 0x000000ff0e00720c */ /* 0x004fe40003f05270 */
[----:B------:R-:W-:Y:S02]  /*2ebd0*/  PLOP3.LUT P2, PT, PT, PT, PT, 0x8, 0x0 ;  /* 0x000000000000781c */ /* 0x000fe40003f4e170 */
[----:B------:R-:W-:-:S11]  /*2ebe0*/  LOP3.LUT R17, R17, 0xfffffffd, RZ, 0xc0, !PT ;  /* 0xfffffffd11117812 */ /* 0x000fd600078ec0ff */
[----:B------:R-:W-:Y:S01]  /*2ebf0*/  @P2 LOP3.LUT R17, R17, 0x2, RZ, 0xfc, !PT ;  /* 0x0000000211112812 */ /* 0x000fe200078efcff */
[----:B---3--:R-:W-:Y:S06]  /*2ec00*/  @P0 BRA `(.L_x_2155) ;  /* 0x0000000000e40947 */ /* 0x008fec0003800000 */
[----:B------:R-:W-:-:S03]  /*2ec10*/  UMOV UR4, 0xffffffff ;  /* 0xffffffff00047882 */ /* 0x000fc60000000000 */
[----:B------:R-:W-:Y:S05]  /*2ec20*/  BRA.DIV UR4, `(.L_x_2156) ;  /* 0x0000004204407947 */ /* 0x000fea000b800000 */
[----:B------:R-:W-:-:S13]  /*2ec30*/  ELECT P6, URZ, PT ;  /* 0x00000000003f782f */ /* 0x000fda00038c0000 */
.L_x_2241:
[----:B------:R-:W-:Y:S05]  /*2ec40*/  @!P6 BRA `(.L_x_2155) ;  /* 0x0000000000d4e947 */ /* 0x000fea0003800000 */
[----:B------:R-:W-:Y:S01]  /*2ec50*/  IMAD.MOV.U32 R16, RZ, RZ, R18 ;  /* 0x000000ffff107224 */ /* 0x000fe200078e0012 */
[----:B------:R-:W-:Y:S06]  /*2ec60*/  @!P1 BRA `(.L_x_2157) ;  /* 0x00000000004c9947 */ /* 0x000fec0003800000 */
[----:B------:R-:W2:Y:S01]  /*2ec70*/  LDC R6, c[0x0][0x43c] ;  /* 0x00010f00ff067b82 */ /* 0x000ea20000000800 */
[----:B------:R-:W-:Y:S01]  /*2ec80*/  IMAD.MOV.U32 R7, RZ, RZ, R0 ;  /* 0x000000ffff077224 */ /* 0x000fe200078e0000 */
[----:B------:R-:W-:Y:S01]  /*2ec90*/  ULDC.64 UR4, c[0x0][0x428] ;  /* 0x00010a0000047ab9 */ /* 0x000fe20000000a00 */
[----:B--2---:R-:W-:-:S13]  /*2eca0*/  ISETP.NE.AND P0, PT, R6, 0x1, PT ;  /* 0x000000010600780c */ /* 0x004fda0003f05270 */
[----:B01----:R-:W0:Y:S02]  /*2ecb0*/  @P0 LDC.64 R4, c[0x0][0x440] ;  /* 0x00011000ff040b82 */ /* 0x003e240000000a00 */
[----:B0-----:R-:W-:-:S04]  /*2ecc0*/  @P0 IMAD.HI.U32 R0, R7, R4, RZ ;  /* 0x0000000407000227 */ /* 0x001fc800078e00ff */
[----:B------:R-:W-:Y:S01]  /*2ecd0*/  IMAD.MOV.U32 R4, RZ, RZ, R7 ;  /* 0x000000ffff047224 */ /* 0x000fe200078e0007 */
[----:B------:R-:W-:-:S05]  /*2ece0*/  @P0 SHF.R.U32.HI R4, RZ, R5, R0 ;  /* 0x00000005ff040219 */ /* 0x000fca0000011600 */
[----:B------:R-:W-:-:S04]  /*2ecf0*/  IMAD.MOV R5, RZ, RZ, -R4 ;  /* 0x000000ffff057224 */ /* 0x000fc800078e0a04 */
[----:B------:R-:W-:Y:S01]  /*2ed00*/  IMAD R7, R6, R5, R7 ;  /* 0x0000000506077224 */ /* 0x000fe200078e0207 */
[----:B------:R-:W-:-:S04]  /*2ed10*/  SHF.R.S32.HI R5, RZ, 0x1f, R4 ;  /* 0x0000001fff057819 */ /* 0x000fc80000011404 */
[----:B------:R0:W-:Y:S01]  /*2ed20*/  STL [R1+0x470], R7 ;  /* 0x0004700701007387 */ /* 0x0001e20000100800 */
[----:B------:R-:W-:-:S03]  /*2ed30*/  IMAD.WIDE.U32 R4, R18, UR4, R4 ;  /* 0x0000000412047c25 */ /* 0x000fc6000f8e0004 */
[----:B------:R-:W-:Y:S01]  /*2ed40*/  LEA R2, P0, R4, R2, 0x2 ;  /* 0x0000000204027211 */ /* 0x000fe200078010ff */
[----:B0-----:R-:W-:-:S04]  /*2ed50*/  IMAD R7, R19, UR4, RZ ;  /* 0x0000000413077c24 */ /* 0x001fc8000f8e02ff */
[----:B------:R-:W-:-:S04]  /*2ed60*/  IMAD R7, R18, UR5, R7 ;  /* 0x0000000512077c24 */ /* 0x000fc8000f8e0207 */
[----:B------:R-:W-:-:S05]  /*2ed70*/  IMAD.IADD R0, R5, 0x1, R7 ;  /* 0x0000000105007824 */ /* 0x000fca00078e0207 */
[----:B------:R-:W-:-:S05]  /*2ed80*/  LEA.HI.X R3, R4, R3, R0, 0x2, P0 ;  /* 0x0000000304037211 */ /* 0x000fca00000f1400 */
[----:B------:R2:W5:Y:S02]  /*2ed90*/  LDG.E R16, desc[UR44][R2.64] ;  /* 0x0000002c02107981 */ /* 0x000564000c1e1900 */
.L_x_2157:
[----:B------:R-:W-:Y:S01]  /*2eda0*/  IMAD.MOV.U32 R0, RZ, RZ, 0x1 ;  /* 0x00000001ff007424 */ /* 0x000fe200078e00ff */
[----:B------:R-:W2:Y:S04]  /*2edb0*/  S2R R8, SR_TID.X ;  /* 0x0000000000087919 */ /* 0x000ea80000002100 */
[----:B------:R-:W-:-:S04]  /*2edc0*/  SHF.L.U32 R0, R0, 0x1f, RZ ;  /* 0x0000001f00007819 */ /* 0x000fc800000006ff */
[----:B------:R-:W3:Y:S01]  /*2edd0*/  SYNCS.PHASECHK.TRANS64.TRYWAIT P0, [UR38+0x32440], R0 ;  /* 0x03244000ff0075a7 */ /* 0x000ee20008000166 */
[----:B--2---:R-:W-:-:S04]  /*2ede0*/  LOP3.LUT R2, R8, 0x7f, RZ, 0xc0, !PT ;  /* 0x0000007f08027812 */ /* 0x004fc800078ec0ff */
[----:B------:R-:W-:Y:S01]  /*2edf0*/  ISETP.NE.AND P1, PT, R2, RZ, PT ;  /* 0x000000ff0200720c */ /* 0x000fe20003f25270 */
[----:B---3--:R-:W-:-:S12]  /*2ee00*/  @!P0 BRA `(.L_x_2158) ;  /* 0x0000003c00e88947 */ /* 0x008fd80003800000 */
.L_x_2242:
[----:B------:R-:W-:Y:S05]  /*2ee10*/  @P1 BRA `(.L_x_2159) ;  /* 0x0000000000181947 */ /* 0x000fea0003800000 */
[----:B------:R-:W3:Y:S01]  /*2ee20*/  S2R R2, SR_TID.X ;  /* 0x0000000000027919 */ /* 0x000ee20000002100 */
[----:B--2---:R-:W-:-:S04]  /*2ee30*/  IMAD.MOV.U32 R0, RZ, RZ, 0x3000 ;  /* 0x00003000ff007424 */ /* 0x004fc800078e00ff */
[----:B------:R4:W-:Y:S01]  /*2ee40*/  SYNCS.ARRIVE.TRANS64 RZ, [UR38+0x32430], R0 ;  /* 0x03243000ffff79a7 */ /* 0x0009e20008000026 */
[----:B---3--:R-:W-:-:S13]  /*2ee50*/  LOP3.LUT P0, RZ, R2, 0x1f, RZ, 0xc0, !PT ;  /* 0x0000001f02ff7812 */ /* 0x008fda000780c0ff */
[----:B----4-:R-:W-:Y:S05]  /*2ee60*/  @!P0 BRA `(.L_x_2159) ;  /* 0x0000000000048947 */ /* 0x010fea0003800000 */
[----:B------:R-:W-:Y:S01]  /*2ee70*/  BPT.TRAP 0x1 ;  /* 0x000000040000795c */ /* 0x000fe20000300000 */
.L_x_2159:
[----:B--2---:R-:W2:Y:S01]  /*2ee80*/  LDL R0, [R1+0x470] ;  /* 0x0004700001007983 */ /* 0x004ea20000100800 */
        /* <DEDUP_REMOVED lines=16> */
[----:B--2---:R-:W-:Y:S01]  /*2ef90*/  NOP ;  /* 0x0000000000007918 */ /* 0x004fe20000000000 */
.L_x_2155:
[----:B------:R-:W-:Y:S05]  /*2efa0*/  WARPSYNC.ALL ;  /* 0x0000000000007948 */ /* 0x000fea0003800000 */
[----:B------:R-:W-:Y:S01]  /*2efb0*/  UIADD3 UR4, UR38, 0x18400, URZ ;  /* 0x0001840026047890 */ /* 0x000fe2000fffe03f */
[----:B------:R-:W-:Y:S01]  /*2efc0*/  BAR.SYNC.DEFER_BLOCKING 0x8, 0x180 ;  /* 0x0206000000007b1d */ /* 0x000fe20000010000 */
[----:B------:R-:W-:Y:S02]  /*2efd0*/  USHF.R.S32.HI UR43, URZ, 0x1f, UR36 ;  /* 0x0000001f3f2b7899 */ /* 0x000fe40008011424 */
[----:B------:R-:W-:-:S06]  /*2efe0*/  ULOP3.LUT UP0, URZ, UR4, 0x3ff, URZ, 0xc0, !UPT ;  /* 0x000003ff043f7892 */ /* 0x000fcc000f80c03f */
[----:B------:R-:W-:-:S13]  /*2eff0*/  PLOP3.LUT P0, PT, PT, PT, UP0, 0x80, 0x0 ;  /* 0x000000000000781c */ /* 0x000fda0003f0f008 */
[----:B------:R-:W-:Y:S05]  /*2f000*/  @!P0 BRA `(.L_x_2160) ;  /* 0x0000000000408947 */ /* 0x000fea0003800000 */
[----:B------:R-:W-:Y:S01]  /*2f010*/  MOV R2, 0x0 ;  /* 0x0000000000027802 */ /* 0x000fe20000000f00 */
[----:B------:R-:W-:Y:S01]  /*2f020*/  ULDC.64 UR6, c[0x4][0x98] ;  /* 0x0100260000067ab9 */ /* 0x000fe20000000a00 */
[----:B------:R-:W-:Y:S01]  /*2f030*/  ULDC.64 UR8, c[0x4][0xa0] ;  /* 0x0100280000087ab9 */ /* 0x000fe20000000a00 */
[----:B------:R-:W-:Y:S01]  /*2f040*/  ULDC.64 UR4, c[0x4][0x20] ;  /* 0x0100080000047ab9 */ /* 0x000fe20000000a00 */
[----:B-1----:R-:W-:Y:S02]  /*2f050*/  IMAD.U32 R4, RZ, RZ, UR6 ;  /* 0x00000006ff047e24 */ /* 0x002fe4000f8e00ff */
        /* <DEDUP_REMOVED lines=11> */
.L_x_2160:
[----:B------:R-:W2:Y:S01]  /*2f110*/  LDC R7, c[0x0][0x448] ;  /* 0x00011200ff077b82 */ /* 0x000ea20000000800 */
[----:B------:R-:W3:Y:S01]  /*2f120*/  S2R R9, SR_TID.X ;  /* 0x0000000000097919 */ /* 0x000ee20000002100 */
[----:B------:R-:W-:Y:S02]  /*2f130*/  ULDC.64 UR8, c[0x0][0x2d8] ;  /* 0x0000b60000087ab9 */ /* 0x000fe40000000a00 */
[----:B------:R-:W-:Y:S01]  /*2f140*/  UIMAD UR6, UR43, UR8, URZ ;  /* 0x000000082b0672a4 */ /* 0x000fe2000f8e023f */
[----:B-1----:R-:W1:Y:S01]  /*2f150*/  S2R R4, SR_CTAID.Z ;  /* 0x0000000000047919 */ /* 0x002e620000002700 */
[----:B------:R-:W-:Y:S02]  /*2f160*/  UIMAD.WIDE.U32 UR4, UR36, UR8, URZ ;  /* 0x00000008240472a5 */ /* 0x000fe4000f8e003f */
[----:B------:R-:W-:Y:S01]  /*2f170*/  UIMAD UR6, UR36, UR9, UR6 ;  /* 0x00000009240672a4 */ /* 0x000fe2000f8e0206 */
[----:B------:R-:W4:Y:S03]  /*2f180*/  S2R R10, SR_CTAID.Z ;  /* 0x00000000000a7919 */ /* 0x000f260000002700 */
[----:B------:R-:W-:Y:S01]  /*2f190*/  UIADD3 UR5, UR5, UR6, URZ ;  /* 0x0000000605057290 */ /* 0x000fe2000fffe03f */
[----:B--2---:R-:W-:-:S02]  /*2f1a0*/  ISETP.NE.AND P0, PT, R7, 0x1, PT ;  /* 0x000000010700780c */ /* 0x004fc40003f05270 */
[C---:B---3--:R-:W-:Y:S01]  /*2f1b0*/  LOP3.LUT R8, R9.reuse, 0x7f, RZ, 0xc0, !PT ;  /* 0x0000007f09087812 */ /* 0x048fe200078ec0ff */
[----:B------:R-:W-:-:S10]  /*2f1c0*/  IMAD.SHL.U32 R3, R9, 0x10, RZ ;  /* 0x0000001009037824 */ /* 0x000fd400078e00ff */
[----:B------:R-:W2:Y:S01]  /*2f1d0*/  @P0 LDC R0, c[0x0][0x44c] ;  /* 0x00011300ff000b82 */ /* 0x000ea20000000800 */
[----:B------:R-:W-:Y:S02]  /*2f1e0*/  SHF.R.U32.HI R6, RZ, 0x3, R8 ;  /* 0x00000003ff067819 */ /* 0x000fe40000011608 */
[----:B-1----:R-:W-:Y:S02]  /*2f1f0*/  SHF.R.S32.HI R4, RZ, 0x1f, R4 ;  /* 0x0000001fff047819 */ /* 0x002fe40000011404 */
[----:B------:R-:W-:-:S03]  /*2f200*/  LOP3.LUT R3, R6, 0x70, R3, 0xf8, !PT ;  /* 0x0000007006037812 */ /* 0x000fc600078ef803 */
[----:B------:R-:W1:Y:S02]  /*2f210*/  @P0 LDC R2, c[0x0][0x450] ;  /* 0x00011400ff020b82 */ /* 0x000e640000000800 */
[----:B0-----:R-:W-:-:S04]  /*2f220*/  VIADD R5, R3, UR39 ;  /* 0x0000002703057c36 */ /* 0x001fc80008000000 */
[----:B--2---:R-:W-:-:S04]  /*2f230*/  @P0 IMAD.HI.U32 R3, R5, R0, RZ ;  /* 0x0000000005030227 */ /* 0x004fc800078e00ff */
[----:B------:R-:W-:Y:S01]  /*2f240*/  IMAD.MOV.U32 R0, RZ, RZ, R5 ;  /* 0x000000ffff007224 */ /* 0x000fe200078e0005 */
[----:B-1----:R-:W-:Y:S02]  /*2f250*/  @P0 SHF.R.U32.HI R0, RZ, R2, R3 ;  /* 0x00000002ff000219 */ /* 0x002fe40000011603 */
[----:B------:R-:W0:Y:S02]  /*2f260*/  LDC.64 R2, c[0x0][0x2e0] ;  /* 0x0000b800ff027b82 */ /* 0x000e240000000a00 */
[----:B0-----:R-:W-:-:S04]  /*2f270*/  IMAD R4, R4, R2, RZ ;  /* 0x0000000204047224 */ /* 0x001fc800078e02ff */
[C---:B----4-:R-:W-:Y:S02]  /*2f280*/  IMAD R4, R10.reuse, R3, R4 ;  /* 0x000000030a047224 */ /* 0x050fe400078e0204 */
        /* <DEDUP_REMOVED lines=8> */
[----:B------:R-:W-:Y:S02]  /*2f310*/  IMAD.MOV R0, RZ, RZ, -R0 ;  /* 0x000000ffff007224 */ /* 0x000fe400078e0a00 */
[----:B------:R-:W-:Y:S02]  /*2f320*/  IMAD.IADD R3, R3, 0x1, R4 ;  /* 0x0000000103037824 */ /* 0x000fe400078e0204 */
[----:B------:R-:W-:-:S04]  /*2f330*/  IMAD R0, R7, R0, R5 ;  /* 0x0000000007007224 */ /* 0x000fc800078e0205 */
[----:B------:R-:W-:Y:S01]  /*2f340*/  IMAD.WIDE.U32 R2, R0, UR4, R2 ;  /* 0x0000000400027c25 */ /* 0x000fe2000f8e0002 */
[----:B------:R-:W-:-:S05]  /*2f350*/  SHF.R.S32.HI R4, RZ, 0x1f, R0 ;  /* 0x0000001fff047819 */ /* 0x000fca0000011400 */
[----:B------:R-:W-:-:S04]  /*2f360*/  IMAD R4, R4, UR4, RZ ;  /* 0x0000000404047c24 */ /* 0x000fc8000f8e02ff */
        /* <DEDUP_REMOVED lines=21> */
[----:B------:R-:W2:Y:S02]  /*2f4c0*/  SHFL.IDX PT, R6, R0, 0x1, 0x181f ;  /* 0x00381f0000067f89 */ /* 0x000ea400000e0000 */
[----:B------:R-:W-:-:S02]  /*2f4d0*/  ISETP.GE.AND P1, PT, R11, R2, PT ;  /* 0x000000020b00720c */ /* 0x000fc40003f26270 */
[----:B------:R-:W3:Y:S01]  /*2f4e0*/  SHFL.IDX PT, R8, R3, 0x1, 0x181f ;  /* 0x00381f0003087f89 */ /* 0x000ee200000e0000 */
[----:B------:R-:W-:-:S03]  /*2f4f0*/  ISETP.GE.AND P2, PT, R12, R2, PT ;  /* 0x000000020c00720c */ /* 0x000fc60003f46270 */
[----:B------:R4:W-:Y:S04]  /*2f500*/  STL [R1+0x484], R12 ;  /* 0x0004840c01007387 */ /* 0x0009e80000100800 */
[----:B------:R-:W-:Y:S03]  /*2f510*/  STL [R1+0x464], R11 ;  /* 0x0004640b01007387 */ /* 0x000fe60000100800 */
[----:B------:R-:W-:Y:S02]  /*2f520*/  @!P1 LEA R7, R9, UR38, 0x1 ;  /* 0x0000002609079c11 */ /* 0x000fe4000f8e08ff */
[----:B0-----:R-:W-:Y:S01]  /*2f530*/  @!P1 LEA R5, P3, R10, R5, 0x1 ;  /* 0x000000050a059211 */ /* 0x001fe200078608ff */
[----:B----4-:R-:W-:-:S04]  /*2f540*/  VIADD R12, R11, 0x20 ;  /* 0x000000200b0c7836 */ /* 0x010fc80000000000 */
[----:B-1----:R-:W-:Y:S01]  /*2f550*/  @!P1 IMAD.X R4, RZ, RZ, R4, P3 ;  /* 0x000000ffff049224 */ /* 0x002fe200018e0604 */
[----:B------:R-:W-:Y:S04]  /*2f560*/  STL [R1+0x490], R12 ;  /* 0x0004900c01007387 */ /* 0x000fe80000100800 */
[----:B------:R-:W-:-:S04]  /*2f570*/  @!P1 LOP3.LUT R5, R5, R4, RZ, 0x3c, !PT ;  /* 0x0000000405059212 */ /* 0x000fc800078e3cff */
[----:B------:R-:W-:-:S04]  /*2f580*/  @!P1 LOP3.LUT R4, R5, R4, RZ, 0x3c, !PT ;  /* 0x0000000405049212 */ /* 0x000fc800078e3cff */
[----:B------:R-:W-:-:S05]  /*2f590*/  @!P1 LOP3.LUT R5, R5, R4, RZ, 0x3c, !PT ;  /* 0x0000000405059212 */ /* 0x000fca00078e3cff */
[----:B------:R2:W-:Y:S02]  /*2f5a0*/  @!P1 LDGSTS.E.BYPASS.LTC128B.128 [R7+0x18400], desc[UR44][R4.64], !P0 ;  /* 0x1840000004079fae */ /* 0x0005e4000c101d6c */
[----:B--2---:R-:W-:Y:S01]  /*2f5b0*/  @!P2 LEA R4, P1, R10, R6, 0x1 ;  /* 0x000000060a04a211 */ /* 0x004fe200078208ff */
[----:B------:R-:W-:Y:S01]  /*2f5c0*/  VIADD R7, R11, 0x30 ;  /* 0x000000300b077836 */ /* 0x000fe20000000000 */
[----:B------:R-:W-:-:S03]  /*2f5d0*/  @!P2 LEA R6, R9, UR38, 0x1 ;  /* 0x000000260906ac11 */ /* 0x000fc6000f8e08ff */
[----:B---3--:R-:W-:Y:S01]  /*2f5e0*/  @!P2 IMAD.X R5, RZ, RZ, R8, P1 ;  /* 0x000000ffff05a224 */ /* 0x008fe200008e0608 */
[----:B------:R-:W-:Y:S01]  /*2f5f0*/  ISETP.GE.AND P1, PT, R12, R2, PT ;  /* 0x000000020c00720c */ /* 0x000fe20003f26270 */
[----:B------:R-:W-:Y:S04]  /*2f600*/  STL [R1+0x494], R7 ;  /* 0x0004940701007387 */ /* 0x000fe80000100800 */
[----:B------:R0:W-:Y:S04]  /*2f610*/  @!P2 LDGSTS.E.BYPASS.LTC128B.128 [R6+0x18c00], desc[UR44][R4.64], !P0 ;  /* 0x18c000000406afae */ /* 0x0001e8000c101d6c */
[----:B0-----:R-:W0:Y:S04]  /*2f620*/  SHFL.IDX PT, R5, R0, 0x2, 0x181f ;  /* 0x00581f0000057f89 */ /* 0x001e2800000e0000 */
[----:B------:R-:W-:Y:S01]  /*2f630*/  @!P1 LEA R6, R9, UR38, 0x1 ;  /* 0x0000002609069c11 */ /* 0x000fe2000f8e08ff */
[----:B------:R-:W1:Y:S01]  /*2f640*/  SHFL.IDX PT, R4, R3, 0x2, 0x181f ;  /* 0x00581f0003047f89 */ /* 0x000e6200000e0000 */
[----:B0-----:R-:W-:-:S05]  /*2f650*/  @!P1 LEA R5, P2, R10, R5, 0x1 ;  /* 0x000000050a059211 */ /* 0x001fca00078408ff */
[----:B-1----:R-:W-:-:S05]  /*2f660*/  @!P1 IMAD.X R4, RZ, RZ, R4, P2 ;  /* 0x000000ffff049224 */ /* 0x002fca00010e0604 */
        /* <DEDUP_REMOVED lines=19> */
[----:B0-----:R-:W0:Y:S04]  /*2f7a0*/  SHFL.IDX PT, R4, R0, 0x4, 0x181f ;  /* 0x00981f0000047f89 */ /* 0x001e2800000e0000 */
[----:B------:R-:W1:Y:S01]  /*2f7b0*/  SHFL.IDX PT, R6, R3, 0x4, 0x181f ;  /* 0x00981f0003067f89 */ /* 0x000e6200000e0000 */
[----:B0-----:R-:W-:-:S05]  /*2f7c0*/  @!P1 LEA R5, P2, R10, R4, 0x1 ;  /* 0x000000040a059211 */ /* 0x001fca00078408ff */
[----:B-1----:R-:W-:Y:S01]  /*2f7d0*/  @!P1 IMAD.X R4, RZ, RZ, R6, P2 ;  /* 0x000000ffff049224 */ /* 0x002fe200010e0606 */
[----:B------:R-:W-:-:S04]  /*2f7e0*/  @!P1 LEA R6, R9, UR38, 0x1 ;  /* 0x0000002609069c11 */ /* 0x000fc8000f8e08ff */
        /* <DEDUP_REMOVED lines=16> */
[----:B------:R-:W-:-:S03]  /*2f8f0*/  ISETP.GE.AND P1, PT, R7, R2, PT ;  /* 0x000000020700720c */ /* 0x000fc60003f26270 */
[----:B0-----:R-:W0:Y:S04]  /*2f900*/  SHFL.IDX PT, R4, R0, 0x6, 0x181f ;  /* 0x00d81f0000047f89 */ /* 0x001e2800000e0000 */
[----:B------:R-:W1:Y:S04]  /*2f910*/  SHFL.IDX PT, R6, R3, 0x6, 0x181f ;  /* 0x00d81f0003067f89 */ /* 0x000e6800000e0000 */
[----:B------:R-:W2:Y:S04]  /*2f920*/  SHFL.IDX PT, R3, R3, 0x7, 0x181f ;  /* 0x00f81f0003037f89 */ /* 0x000ea800000e0000 */
[----:B------:R-:W3:Y:S01]  /*2f930*/  SHFL.IDX PT, R0, R0, 0x7, 0x181f ;  /* 0x00f81f0000007f89 */ /* 0x000ee200000e0000 */
[----:B0-----:R-:W-:-:S05]  /*2f940*/  @!P1 LEA R5, P2, R10, R4, 0x1 ;  /* 0x000000040a059211 */ /* 0x001fca00078408ff */
[----:B-1----:R-:W-:Y:S01]  /*2f950*/  @!P1 IMAD.X R4, RZ, RZ, R6, P2 ;  /* 0x000000ffff049224 */ /* 0x002fe200010e0606 */
[----:B------:R-:W-:-:S04]  /*2f960*/  @!P1 LEA R6, R9, UR38, 0x1 ;  /* 0x0000002609069c11 */ /* 0x000fc8000f8e08ff */
[----:B------:R-:W-:-:S04]  /*2f970*/  @!P1 LOP3.LUT R5, R5, R4, RZ, 0x3c, !PT ;  /* 0x0000000405059212 */ /* 0x000fc800078e3cff */
[----:B------:R-:W-:-:S04]  /*2f980*/  @!P1 LOP3.LUT R4, R5, R4, RZ, 0x3c, !PT ;  /* 0x0000000405049212 */ /* 0x000fc800078e3cff */
[----:B------:R-:W-:-:S05]  /*2f990*/  @!P1 LOP3.LUT R5, R5, R4, RZ, 0x3c, !PT ;  /* 0x0000000405059212 */ /* 0x000fca00078e3cff */
[----:B--23--:R1:W-:Y:S02]  /*2f9a0*/  @!P1 LDGSTS.E.BYPASS.LTC128B.128 [R6+0x1b400], desc[UR44][R4.64], !P0 ;  /* 0x1b40000004069fae */ /* 0x00c3e4000c101d6c */
.L_x_2259:
[----:B01----:R-:W2:Y:S02]  /*2f9b0*/  LDL R4, [R1+0x464] ;  /* 0x0004640001047983 */ /* 0x003ea40000100800 */
        /* <DEDUP_REMOVED lines=13> */
[----:B-1----:R-:W1:Y:S01]  /*2fa90*/  LDC.64 R2, c[0x0][0x3d8] ;  /* 0x0000f600ff027b82 */ /* 0x002e620000000a00 */
[----:B------:R-:W-:Y:S01]  /*2faa0*/  NOP ;  /* 0x0000000000007918 */ /* 0x000fe20000000000 */
[C---:B-1----:R-:W-:Y:S01]  /*2fab0*/  IMAD R0, R2.reuse, UR43, RZ ;  /* 0x0000002b02007c24 */ /* 0x042fe2000f8e02ff */
[----:B------:R-:W-:Y:S01]  /*2fac0*/  UIADD3 UR4, UR38, 0x22400, URZ ;  /* 0x0002240026047890 */ /* 0x000fe2000fffe03f */
[----:B0-----:R-:W-:Y:S01]  /*2fad0*/  IMAD.WIDE.U32 R4, R2, UR36, RZ ;  /* 0x0000002402047c25 */ /* 0x001fe2000f8e00ff */
        /* <DEDUP_REMOVED lines=12> */
[----:B0-----:R-:W-:Y:S02]  /*2fba0*/  IMAD.U32 R4, RZ, RZ, UR6 ;  /* 0x00000006ff047e24 */ /* 0x001fe4000f8e00ff */
        /* <DEDUP_REMOVED lines=11> */
.L_x_2162:
[----:B0-----:R-:W2:Y:S01]  /*2fc60*/  LDL.LU.64 R4, [R1+0x4a8] ;  /* 0x0004a80001047983 */ /* 0x001ea20000300a00 */
[----:B------:R-:W0:Y:S01]  /*2fc70*/  LDC R6, c[0x0][0x448] ;  /* 0x00011200ff067b82 */ /* 0x000e220000000800 */
[----:B------:R-:W-:Y:S02]  /*2fc80*/  ULDC.64 UR4, c[0x0][0x3e0] ;  /* 0x0000f80000047ab9 */ /* 0x000fe40000000a00 */
[----:B------:R-:W2:Y:S01]  /*2fc90*/  LDL.LU.64 R2, [R1+0x488] ;  /* 0x0004880001027983 */ /* 0x000ea20000300a00 */
[----:B------:R-:W1:Y:S01]  /*2fca0*/  S2R R0, SR_CTAID.Z ;  /* 0x0000000000007919 */ /* 0x000e620000002700 */
[----:B0-----:R-:W-:Y:S02]  /*2fcb0*/  ISETP.NE.AND P0, PT, R6, 0x1, PT ;  /* 0x000000010600780c */ /* 0x001fe40003f05270 */
[----:B-1----:R-:W-:-:S05]  /*2fcc0*/  SHF.R.S32.HI R0, RZ, 0x1f, R0 ;  /* 0x0000001fff007819 */ /* 0x002fca0000011400 */
[----:B------:R-:W-:Y:S01]  /*2fcd0*/  IMAD R0, R0, UR4, RZ ;  /* 0x0000000400007c24 */ /* 0x000fe2000f8e02ff */
[----:B------:R-:W0:Y:S02]  /*2fce0*/  S2R R8, SR_TID.X ;  /* 0x0000000000087919 */ /* 0x000e240000002100 */
[----:B0-----:R-:W-:-:S05]  /*2fcf0*/  IMAD.SHL.U32 R10, R8, 0x8, RZ ;  /* 0x00000008080a7824 */ /* 0x001fca00078e00ff */
[----:B------:R-:W-:Y:S01]  /*2fd00*/  LOP3.LUT R10, R10, 0x38, RZ, 0xc0, !PT ;  /* 0x000000380a0a7812 */ /* 0x000fe200078ec0ff */
[----:B--2---:R-:W-:Y:S02]  /*2fd10*/  IMAD.MOV.U32 R2, RZ, RZ, R4 ;  /* 0x000000ffff027224 */ /* 0x004fe400078e0004 */
[----:B------:R-:W0:Y:S01]  /*2fd20*/  S2R R4, SR_CTAID.Z ;  /* 0x0000000000047919 */ /* 0x000e220000002700 */
[----:B------:R-:W1:Y:S01]  /*2fd30*/  S2R R5, SR_TID.X ;  /* 0x0000000000057919 */ /* 0x000e620000002100 */
[C---:B0-----:R-:W-:Y:S02]  /*2fd40*/  IMAD R0, R4.reuse, UR5, R0 ;  /* 0x0000000504007c24 */ /* 0x041fe4000f8e0200 */
[----:B------:R-:W-:Y:S01]  /*2fd50*/  IMAD.WIDE.U32 R2, R4, UR4, R2 ;  /* 0x0000000404027c25 */ /* 0x000fe2000f8e0002 */
[----:B------:R-:W-:-:S03]  /*2fd60*/  ULDC.64 UR4, c[0x0][0x3d0] ;  /* 0x0000f40000047ab9 */ /* 0x000fc60000000a00 */
[----:B------:R-:W-:Y:S02]  /*2fd70*/  IMAD.IADD R3, R3, 0x1, R0 ;  /* 0x0000000103037824 */ /* 0x000fe400078e0200 */
[----:B------:R-:W0:Y:S01]  /*2fd80*/  @P0 LDC R0, c[0x0][0x44c] ;  /* 0x00011300ff000b82 */ /* 0x000e220000000800 */
[C---:B-1----:R-:W-:Y:S01]  /*2fd90*/  LOP3.LUT R4, R5.reuse, 0x7f, RZ, 0xc0, !PT ;  /* 0x0000007f05047812 */ /* 0x042fe200078ec0ff */
[----:B------:R-:W-:-:S06]  /*2fda0*/  IMAD.SHL.U32 R15, R5, 0x10, RZ ;  /* 0x00000010050f7824 */ /* 0x000fcc00078e00ff */
[----:B------:R-:W1:Y:S01]  /*2fdb0*/  @P0 LDC R5, c[0x0][0x450] ;  /* 0x00011400ff050b82 */ /* 0x000e620000000800 */
[----:B------:R-:W-:-:S04]  /*2fdc0*/  SHF.R.U32.HI R7, RZ, 0x3, R4 ;  /* 0x00000003ff077819 */ /* 0x000fc80000011604 */
[----:B------:R-:W-:-:S05]  /*2fdd0*/  LOP3.LUT R7, R7, 0x70, R15, 0xf8, !PT ;  /* 0x0000007007077812 */ /* 0x000fca00078ef80f */
[----:B------:R-:W-:-:S04]  /*2fde0*/  VIADD R7, R7, UR39 ;  /* 0x0000002707077c36 */ /* 0x000fc80008000000 */
[----:B0-----:R-:W-:-:S04]  /*2fdf0*/  @P0 IMAD.HI.U32 R0, R7, R0, RZ ;  /* 0x0000000007000227 */ /* 0x001fc800078e00ff */
[----:B------:R-:W-:Y:S01]  /*2fe00*/  IMAD.MOV.U32 R4, RZ, RZ, R7 ;  /* 0x000000ffff047224 */ /* 0x000fe200078e0007 */
[----:B-1----:R-:W-:-:S04]  /*2fe10*/  @P0 SHF.R.U32.HI R4, RZ, R5, R0 ;  /* 0x00000005ff040219 */ /* 0x002fc80000011600 */
[--C-:B------:R-:W-:Y:S01]  /*2fe20*/  SHF.R.S32.HI R5, RZ, 0x1f, R4.reuse ;  /* 0x0000001fff057819 */ /* 0x100fe20000011404 */
[----:B------:R-:W-:-:S04]  /*2fe30*/  IMAD.MOV R0, RZ, RZ, -R4 ;  /* 0x000000ffff007224 */ /* 0x000fc800078e0a04 */
[----:B------:R-:W-:Y:S02]  /*2fe40*/  IMAD R5, R5, UR4, RZ ;  /* 0x0000000405057c24 */ /* 0x000fe4000f8e02ff */
[----:B------:R-:W-:-:S04]  /*2fe50*/  IMAD.WIDE.U32 R2, R4, UR4, R2 ;  /* 0x0000000404027c25 */ /* 0x000fc8000f8e0002 */
[----:B------:R-:W-:Y:S02]  /*2fe60*/  IMAD R0, R6, R0, R7 ;  /* 0x0000000006007224 */ /* 0x000fe400078e0207 */
        /* <DEDUP_REMOVED lines=10> */
[----:B------:R-:W-:-:S04]  /*2ff10*/  ULDC UR4, c[0x0][0x3b8] ;  /* 0x0000ee0000047ab9 */ /* 0x000fc80000000800 */
[----:B------:R-:W-:Y:S02]  /*2ff20*/  LEA.HI.X R4, R2, UR5, R0, 0x1, P0 ;  /* 0x0000000502047c11 */ /* 0x000fe400080f0c00 */
[----:B------:R-:W-:-:S04]  /*2ff30*/  LOP3.LUT R0, R10, 0x40, RZ, 0xfc, !PT ;  /* 0x000000400a007812 */ /* 0x000fc800078efcff */
[----:B------:R-:W-:Y:S02]  /*2ff40*/  ISETP.GE.AND P0, PT, R0, UR4, PT ;  /* 0x0000000400007c0c */ /* 0x000fe4000bf06270 */
[----:B------:R-:W-:-:S04]  /*2ff50*/  LOP3.LUT R0, R10, 0x80, RZ, 0xfc, !PT ;  /* 0x000000800a007812 */ /* 0x000fc800078efcff */
[----:B------:R-:W-:Y:S02]  /*2ff60*/  ISETP.GE.AND P1, PT, R0, UR4, PT ;  /* 0x0000000400007c0c */ /* 0x000fe4000bf26270 */
[C---:B------:R-:W-:Y:S02]  /*2ff70*/  LOP3.LUT R0, R10.reuse, 0xc0, RZ, 0xfc, !PT ;  /* 0x000000c00a007812 */ /* 0x040fe400078efcff */
[----:B------:R-:W-:Y:S02]  /*2ff80*/  ISETP.GE.AND P3, PT, R10, UR4, PT ;  /* 0x000000040a007c0c */ /* 0x000fe4000bf66270 */
[----:B------:R-:W-:Y:S01]  /*2ff90*/  ISETP.GE.AND P2, PT, R0, UR4, PT ;  /* 0x0000000400007c0c */ /* 0x000fe2000bf46270 */
[----:B------:R-:W-:-:S03]  /*2ffa0*/  UMOV UR4, 0xffffffff ;  /* 0xffffffff00047882 */ /* 0x000fc60000000000 */
[----:B------:R-:W-:Y:S09]  /*2ffb0*/  BRA.DIV UR4, `(.L_x_2163) ;  /* 0x0000003a04707947 */ /* 0x000ff2000b800000 */
[----:B------:R-:W2:Y:S01]  /*2ffc0*/  LDL.LU R3, [R1+0x484] ;  /* 0x0004840001037983 */ /* 0x000ea20000300800 */
[----:B------:R-:W-:-:S03]  /*2ffd0*/  ULDC UR4, c[0x0][0x288] ;  /* 0x0000a20000047ab9 */ /* 0x000fc60000000800 */
[----:B------:R-:W3:Y:S04]  /*2ffe0*/  LDL.LU R7, [R1+0x464] ;  /* 0x0004640001077983 */ /* 0x000ee80000300800 */
[----:B------:R-:W4:Y:S04]  /*2fff0*/  LDL.LU R15, [R1+0x490] ;  /* 0x00049000010f7983 */ /* 0x000f280000300800 */
[----:B------:R-:W5:Y:S01]  /*30000*/  LDL.LU R13, [R1+0x494] ;  /* 0x00049400010d7983 */ /* 0x000f620000300800 */
[----:B------:R-:W0:Y:S01]  /*30010*/  S2R R2, SR_TID.X ;  /* 0x0000000000027919 */ /* 0x000e220000002100 */
[----:B------:R-:W-:-:S02]  /*30020*/  IMAD R0, R6, UR4, RZ ;  /* 0x0000000406007c24 */ /* 0x000fc4000f8e02ff */
[----:B------:R-:W5:Y:S01]  /*30030*/  LDL.LU R14, [R1+0x498] ;  /* 0x00049800010e7983 */ /* 0x000f620000300800 */
[----:B0-----:R-:W-:-:S05]  /*30040*/  IMAD.SHL.U32 R11, R2, 0x8, RZ ;  /* 0x00000008020b7824 */ /* 0x001fca00078e00ff */
[----:B------:R-:W-:-:S04]  /*30050*/  LOP3.LUT R11, R11, 0x1f8, RZ, 0xc0, !PT ;  /* 0x000001f80b0b7812 */ /* 0x000fc800078ec0ff */
[----:B------:R-:W-:Y:S01]  /*30060*/  LOP3.LUT R11, R11, 0x38, R2, 0x78, !PT ;  /* 0x000000380b0b7812 */ /* 0x000fe200078e7802 */
[----:B------:R-:W-:Y:S01]  /*30070*/  SHFL.IDX PT, R6, R4, 0x1, 0x181f ;  /* 0x00381f0004067f89 */ /* 0x000fe200000e0000 */
[----:B--2---:R-:W-:-:S03]  /*30080*/  ISETP.GE.AND P4, PT, R3, R0, PT ;  /* 0x000000000300720c */ /* 0x004fc60003f86270 */
[----:B------:R-:W0:Y:S01]  /*30090*/  SHFL.IDX PT, R3, R5, RZ, 0x181f ;  /* 0x00181fff05037589 */ /* 0x000e2200000e0000 */
[----:B---3--:R-:W-:Y:S02]  /*300a0*/  ISETP.GE.AND P5, PT, R7, R0, PT ;  /* 0x000000000700720c */ /* 0x008fe40003fa6270 */
[----:B------:R-:W-:Y:S02]  /*300b0*/  LOP3.LUT R7, R2, 0x7f, RZ, 0xc0, !PT ;  /* 0x0000007f02077812 */ /* 0x000fe400078ec0ff */
[----:B------:R-:W1:Y:S03]  /*300c0*/  SHFL.IDX PT, R2, R4, RZ, 0x181f ;  /* 0x00181fff04027589 */ /* 0x000e6600000e0000 */
[----:B------:R-:W-:-:S06]  /*300d0*/  IMAD.SHL.U32 R12, R7, 0x8, RZ ;  /* 0x00000008070c7824 */ /* 0x000fcc00078e00ff */
[----:B0-----:R-:W-:-:S05]  /*300e0*/  @!P5 LEA R3, P6, R10, R3, 0x1 ;  /* 0x000000030a03d211 */ /* 0x001fca00078c08ff */
[----:B-1----:R-:W-:Y:S01]  /*300f0*/  @!P5 IMAD.X R2, RZ, RZ, R2, P6 ;  /* 0x000000ffff02d224 */ /* 0x002fe200030e0602 */
[----:B------:R-:W-:-:S04]  /*30100*/  LOP3.LUT R11, R11, 0x200, R12, 0xf8, !PT ;  /* 0x000002000b0b7812 */ /* 0x000fc800078ef80c */
[----:B------:R-:W-:-:S04]  /*30110*/  @!P5 LOP3.LUT R3, R3, R2, RZ, 0x3c, !PT ;  /* 0x000000020303d212 */ /* 0x000fc800078e3cff */
[----:B------:R-:W-:Y:S02]  /*30120*/  @!P5 LOP3.LUT R2, R3, R2, RZ, 0x3c, !PT ;  /* 0x000000020302d212 */ /* 0x000fe400078e3cff */
        /* <DEDUP_REMOVED lines=19> */
[----:B0-----:R-:W-:-:S05]  /*30260*/  @!P4 LEA R2, P6, R10, R2, 0x1 ;  /* 0x000000020a02c211 */ /* 0x001fca00078c08ff */
[----:B-1----:R-:W-:-:S05]  /*30270*/  @!P4 IMAD.X R3, RZ, RZ, R6, P6 ;  /* 0x000000ffff03c224 */ /* 0x002fca00030e0606 */
[----:B------:R-:W-:Y:S04]  /*30280*/  @!P4 LDGSTS.E.BYPASS.LTC128B.128 [R9+0x23400], desc[UR44][R2.64], !P3 ;  /* 0x234000000209cfae */ /* 0x000fe8000d901d6c */
[----:B------:R-:W-:Y:S04]  /*30290*/  @!P4 LDGSTS.E.BYPASS.LTC128B.128 [R9+0x27400], desc[UR44][R2.64+0x80], !P0 ;  /* 0x274000800209cfae */ /* 0x000fe8000c101d6c */
[----:B------:R-:W-:Y:S04]  /*302a0*/  @!P4 LDGSTS.E.BYPASS.LTC128B.128 [R9+0x2b400], desc[UR44][R2.64+0x100], !P1 ;  /* 0x2b4001000209cfae */ /* 0x000fe8000c901d6c */
[----:B------:R0:W-:Y:S01]  /*302b0*/  @!P4 LDGSTS.E.BYPASS.LTC128B.128 [R9+0x2f400], desc[UR44][R2.64+0x180], !P2 ;  /* 0x2f4001800209cfae */ /* 0x0001e2000d101d6c */
[----:B-----5:R-:W-:-:S03]  /*302c0*/  ISETP.GE.AND P4, PT, R13, R0, PT ;  /* 0x000000000d00720c */ /* 0x020fc60003f86270 */
[----:B------:R-:W3:Y:S04]  /*302d0*/  LDL.LU R13, [R1+0x4a0] ;  /* 0x0004a000010d7983 */ /* 0x000ee80000300800 */
        /* <DEDUP_REMOVED lines=11> */
[----:B------:R-:W-:-:S13]  /*30390*/  ISETP.GE.AND P4, PT, R14, R0, PT ;  /* 0x000000000e00720c */ /* 0x000fda0003f86270 */
[----:B------:R-:W-:Y:S02]  /*303a0*/  @!P4 LEA R9, R11, UR38, 0x1 ;  /* 0x000000260b09cc11 */ /* 0x000fe4000f8e08ff */
        /* <DEDUP_REMOVED lines=8> */
[----:B------:R-:W-:Y:S01]  /*30430*/  SHFL.IDX PT, R14, R5, 0x7, 0x181f ;  /* 0x00f81f00050e7f89 */ /* 0x000fe200000e0000 */
[----:B--2---:R-:W-:-:S13]  /*30440*/  ISETP.GE.AND P4, PT, R15, R0, PT ;  /* 0x000000000f00720c */ /* 0x004fda0003f86270 */
[----:B0-----:R-:W-:Y:S02]  /*30450*/  @!P4 LEA R2, P6, R10, R2, 0x1 ;  /* 0x000000020a02c211 */ /* 0x001fe400078c08ff */
[----:B------:R-:W-:-:S03]  /*30460*/  @!P4 LEA R7, R11, UR38, 0x1 ;  /* 0x000000260b07cc11 */ /* 0x000fc6000f8e08ff */
[----:B------:R-:W-:-:S05]  /*30470*/  @!P4 IMAD.X R3, RZ, RZ, R6, P6 ;  /* 0x000000ffff03c224 */ /* 0x000fca00030e0606 */
[----:B------:R-:W-:Y:S04]  /*30480*/  @!P4 LDGSTS.E.BYPASS.LTC128B.128 [R7+0x24c00], desc[UR44][R2.64], !P3 ;  /* 0x24c000000207cfae */ /* 0x000fe8000d901d6c */
[----:B------:R-:W-:Y:S04]  /*30490*/  @!P4 LDGSTS.E.BYPASS.LTC128B.128 [R7+0x28c00], desc[UR44][R2.64+0x80], !P0 ;  /* 0x28c000800207cfae */ /* 0x000fe8000c101d6c */
[----:B------:R-:W-:Y:S04]  /*304a0*/  @!P4 LDGSTS.E.BYPASS.LTC128B.128 [R7+0x2cc00], desc[UR44][R2.64+0x100], !P1 ;  /* 0x2cc001000207cfae */ /* 0x000fe8000c901d6c */
[----:B------:R0:W-:Y:S04]  /*304b0*/  @!P4 LDGSTS.E.BYPASS.LTC128B.128 [R7+0x30c00], desc[UR44][R2.64+0x180], !P2 ;  /* 0x30c001800207cfae */ /* 0x0001e8000d101d6c */
[----:B------:R-:W-:Y:S04]  /*304c0*/  SHFL.IDX PT, R6, R4, 0x6, 0x181f ;  /* 0x00d81f0004067f89 */ /* 0x000fe800000e0000 */
[----:B0-----:R-:W0:Y:S01]  /*304d0*/  SHFL.IDX PT, R2, R5, 0x6, 0x181f ;  /* 0x00d81f0005027f89 */ /* 0x001e2200000e0000 */
[----:B---3--:R-:W-:-:S13]  /*304e0*/  ISETP.GE.AND P4, PT, R13, R0, PT ;  /* 0x000000000d00720c */ /* 0x008fda0003f86270 */
[----:B0-----:R-:W-:Y:S02]  /*304f0*/  @!P4 LEA R2, P6, R10, R2, 0x1 ;  /* 0x000000020a02c211 */ /* 0x001fe400078c08ff */
[----:B------:R-:W-:-:S03]  /*30500*/  @!P4 LEA R9, R11, UR38, 0x1 ;  /* 0x000000260b09cc11 */ /* 0x000fc6000f8e08ff */
[----:B------:R-:W-:Y:S02]  /*30510*/  @!P4 IMAD.X R3, RZ, RZ, R6, P6 ;  /* 0x000000ffff03c224 */ /* 0x000fe400030e0606 */
[----:B------:R0:W1:Y:S04]  /*30520*/  SHFL.IDX PT, R6, R4, 0x7, 0x181f ;  /* 0x00f81f0004067f89 */ /* 0x00006800000e0000 */
[----:B------:R0:W-:Y:S04]  /*30530*/  @!P4 LDGSTS.E.BYPASS.LTC128B.128 [R9+0x25400], desc[UR44][R2.64], !P3 ;  /* 0x254000000209cfae */ /* 0x0001e8000d901d6c */
[----:B------:R0:W-:Y:S04]  /*30540*/  @!P4 LDGSTS.E.BYPASS.LTC128B.128 [R9+0x29400], desc[UR44][R2.64+0x80], !P0 ;  /* 0x294000800209cfae */ /* 0x0001e8000c101d6c */
[----:B------:R0:W-:Y:S04]  /*30550*/  @!P4 LDGSTS.E.BYPASS.LTC128B.128 [R9+0x2d400], desc[UR44][R2.64+0x100], !P1 ;  /* 0x2d4001000209cfae */ /* 0x0001e8000c901d6c */
[----:B------:R0:W-:Y:S02]  /*30560*/  @!P4 LDGSTS.E.BYPASS.LTC128B.128 [R9+0x31400], desc[UR44][R2.64+0x180], !P2 ;  /* 0x314001800209cfae */ /* 0x0001e4000d101d6c */
.L_x_2277:
[----:B0-----:R-:W2:Y:S01]  /*30570*/  LDL.LU R2, [R1+0x4b0] ;  /* 0x0004b00001027983 */ /* 0x001ea20000300800 */
[----:B------:R-:W-:Y:S01]  /*30580*/  BSSY B0, `(.L_x_2164) ;  /* 0x0000014000007945 */ /* 0x000fe20003800000 */
[----:B--2---:R-:W-:-:S13]  /*30590*/  ISETP.GE.AND P4, PT, R2, R0, PT ;  /* 0x000000000200720c */ /* 0x004fda0003f86270 */
[----:B------:R-:W-:Y:S05]  /*305a0*/  @P4 BRA `(.L_x_2165) ;  /* 0x0000000000444947 */ /* 0x000fea0003800000 */
[----:B------:R-:W0:Y:S01]  /*305b0*/  S2R R2, SR_TID.X ;  /* 0x0000000000027919 */ /* 0x000e220000002100 */
[----:B------:R-:W-:-:S05]  /*305c0*/  LOP3.LUT R8, R8, 0x7f, RZ, 0xc0, !PT ;  /* 0x0000007f08087812 */ /* 0x000fca00078ec0ff */
[----:B------:R-:W-:Y:S02]  /*305d0*/  IMAD.SHL.U32 R4, R8, 0x8, RZ ;  /* 0x0000000808047824 */ /* 0x000fe400078e00ff */
[----:B0-----:R-:W-:-:S05]  /*305e0*/  IMAD.SHL.U32 R8, R2, 0x8, RZ ;  /* 0x0000000802087824 */ /* 0x001fca00078e00ff */
[----:B------:R-:W-:-:S04]  /*305f0*/  LOP3.LUT R8, R8, 0x1f8, RZ, 0xc0, !PT ;  /* 0x000001f808087812 */ /* 0x000fc800078ec0ff */
[----:B------:R-:W-:Y:S02]  /*30600*/  LOP3.LUT R8, R8, 0x38, R2, 0x78, !PT ;  /* 0x0000003808087812 */ /* 0x000fe400078e7802 */
[----:B------:R-:W-:Y:S02]  /*30610*/  LEA R2, P4, R10, R14, 0x1 ;  /* 0x0000000e0a027211 */ /* 0x000fe400078808ff */
[----:B------:R-:W-:-:S03]  /*30620*/  LOP3.LUT R8, R8, 0x200, R4, 0xf8, !PT ;  /* 0x0000020008087812 */ /* 0x000fc600078ef804 */
[----:B-1----:R-:W-:Y:S01]  /*30630*/  IMAD.X R3, RZ, RZ, R6, P4 ;  /* 0x000000ffff037224 */ /* 0x002fe200020e0606 */
        /* <DEDUP_REMOVED lines=8> */
.L_x_2165:
[----:B------:R-:W-:Y:S05]  /*306c0*/  BSYNC B0 ;  /* 0x0000000000007941 */ /* 0x000fea0003800000 */
.L_x_2164:
[----:B------:R-:W-:Y:S01]  /*306d0*/  NOP ;  /* 0x0000000000007918 */ /* 0x000fe20000000000 */
[----:B------:R-:W-:Y:S01]  /*306e0*/  SYNCS.ARRIVE.TRANS64.RED.A0T1 RZ, [UR38+0x32410], RZ ;  /* 0x032410ffffff79a7 */ /* 0x000fe20008200426 */
[----:B0-----:R-:W-:Y:S01]  /*306f0*/  IMAD.MOV.U32 R2, RZ, RZ, 0x1 ;  /* 0x00000001ff027424 */ /* 0x001fe200078e00ff */
[----:B------:R-:W-:Y:S04]  /*30700*/  ARRIVES.LDGSTSBAR.64.TRANSCNT [UR38+0x32410] ;  /* 0x03241000ff0079b0 */ /* 0x000fe80008000aa6 */
[----:B------:R-:W-:Y:S01]  /*30710*/  SHF.L.U32 R2, R2, 0x1f, RZ ;  /* 0x0000001f02027819 */ /* 0x000fe200000006ff */
[----:B------:R-:W-:Y:S01]  /*30720*/  NOP ;  /* 0x0000000000007918 */ /* 0x000fe20000000000 */
[----:B------:R-:W-:Y:S02]  /*30730*/  SYNCS.ARRIVE.TRANS64.A1T0 RZ, [UR38+0x32410], RZ ;  /* 0x032410ffffff79a7 */ /* 0x000fe40008100026 */
[----:B------:R-:W0:Y:S02]  /*30740*/  SYNCS.PHASECHK.TRANS64.TRYWAIT P0, [UR38+0x32420], R2 ;  /* 0x03242002ff0075a7 */ /* 0x000e240008000166 */
[----:B0-----:R-:W-:Y:S05]  /*30750*/  @!P0 BRA `(.L_x_2166) ;  /* 0x0000003c00e48947 */ /* 0x001fea0003800000 */
.L_x_2278:
[----:B------:R-:W-:Y:S01]  /*30760*/  LOP3.LUT P0, RZ, R17, 0x2, RZ, 0xc0, !PT ;  /* 0x0000000211ff7812 */ /* 0x000fe2000780c0ff */
[----:B------:R-:W-:Y:S01]  /*30770*/  BSSY B0, `(.L_x_2167) ;  /* 0x000004b000007945 */ /* 0x000fe20003800000 */
[----:B------:R-:W-:-:S11]  /*30780*/  IMAD.MOV.U32 R0, RZ, RZ, 0x1 ;  /* 0x00000001ff007424 */ /* 0x000fd600078e00ff */
[----:B------:R-:W-:Y:S05]  /*30790*/  @!P0 BRA `(.L_x_2168) ;  /* 0x0000000400208947 */ /* 0x000fea0003800000 */
[----:B------:R-:W2:Y:S01]  /*307a0*/  SYNCS.PHASECHK.TRANS64.TRYWAIT P0, [UR38+0x32460], R2 ;  /* 0x03246002ff0075a7 */ /* 0x000ea20008000166 */
[----:B0-----:R-:W0:Y:S02]  /*307b0*/  S2R R3, SR_TID.X ;  /* 0x0000000000037919 */ /* 0x001e240000002100 */
[----:B0-----:R-:W-:-:S04]  /*307c0*/  LOP3.LUT R3, R3, 0x7f, RZ, 0xc0, !PT ;  /* 0x0000007f03037812 */ /* 0x001fc800078ec0ff */
[----:B------:R-:W-:Y:S01]  /*307d0*/  ISETP.NE.AND P1, PT, R3, RZ, PT ;  /* 0x000000ff0300720c */ /* 0x000fe20003f25270 */
[----:B--2---:R-:W-:-:S12]  /*307e0*/  @!P0 BRA `(.L_x_2169) ;  /* 0x0000003c00d88947 */ /* 0x004fd80003800000 */
.L_x_2279:
[----:B------:R-:W-:Y:S04]  /*307f0*/  BSSY B1, `(.L_x_2170) ;  /* 0x0000008000017945 */ /* 0x000fe80003800000 */
[----:B------:R-:W-:Y:S05]  /*30800*/  @P1 BRA `(.L_x_2171) ;  /* 0x0000000000181947 */ /* 0x000fea0003800000 */
[----:B0-----:R-:W0:Y:S01]  /*30810*/  S2R R3, SR_TID.X ;  /* 0x0000000000037919 */ /* 0x001e220000002100 */
[----:B------:R-:W-:-:S04]  /*30820*/  IMAD.MOV.U32 R2, RZ, RZ, 0xc000 ;  /* 0x0000c000ff027424 */ /* 0x000fc800078e00ff */
[----:B------:R2:W-:Y:S01]  /*30830*/  SYNCS.ARRIVE.TRANS64 RZ, [UR38+0x32450], R2 ;  /* 0x03245002ffff79a7 */ /* 0x0005e20008000026 */
[----:B0-----:R-:W-:-:S13]  /*30840*/  LOP3.LUT P0, RZ, R3, 0x1f, RZ, 0xc0, !PT ;  /* 0x0000001f03ff7812 */ /* 0x001fda000780c0ff */
[----:B--2---:R-:W-:Y:S05]  /*30850*/  @!P0 BRA `(.L_x_2171) ;  /* 0x0000000000048947 */ /* 0x004fea0003800000 */
[----:B------:R-:W-:Y:S01]  /*30860*/  BPT.TRAP 0x1 ;  /* 0x000000040000795c */ /* 0x000fe20000300000 */
.L_x_2171:
[----:B------:R-:W-:Y:S05]  /*30870*/  BSYNC B1 ;  /* 0x0000000000017941 */ /* 0x000fea0003800000 */
.L_x_2170:
[----:B0-----:R-:W2:Y:S01]  /*30880*/  LDL.LU R2, [R1+0x470] ;  /* 0x0004700001027983 */ /* 0x001ea20000300800 */
        /* <DEDUP_REMOVED lines=10> */
.L_x_2172:
        /* <DEDUP_REMOVED lines=13> */
.L_x_2173:
        /* <DEDUP_REMOVED lines=13> */
.L_x_2174:
        /* <DEDUP_REMOVED lines=13> */
.L_x_2175:
[----:B------:R-:W-:-:S13]  /*30ba0*/  @P0 ELECT P1, URZ, PT ;  /* 0x00000000003f082f */ /* 0x000fda0003820000 */
[----:B------:R-:W-:Y:S01]  /*30bb0*/  @P1 R2UR UR13, R16 ;  /* 0x00000000100d12ca */ /* 0x000fe200000e0000 */
[----:B------:R-:W-:Y:S01]  /*30bc0*/  UMOV UR12, UR36 ;  /* 0x00000024000c7c82 */ /* 0x000fe20008000000 */
[----:B------:R-:W-:Y:S02]  /*30bd0*/  @P1 R2UR UR11, R2 ;  /* 0x00000000020b12ca */ /* 0x000fe400000e0000 */
[----:B------:R-:W-:Y:S02]  /*30be0*/  @P1 PLOP3.LUT P0, PT, P1, PT, PT, 0x8, 0x0 ;  /* 0x000000000000181c */ /* 0x000fe40000f0e170 */
[----:B------:R-:W-:-:S09]  /*30bf0*/  PLOP3.LUT P1, PT, PT, PT, PT, 0x8, 0x0 ;  /* 0x000000000000781c */ /* 0x000fd20003f2e170 */
[----:B------:R2:W-:Y:S02]  /*30c00*/  UTMALDG.4D [UR8], [UR4], desc[UR6] ;  /* 0x00000608040075b4 */ /* 0x0005e40008019000 */
[----:B--2---:R-:W-:Y:S05]  /*30c10*/  @P0 BRA.U.ANY `(.L_x_2175) ;  /* 0xfffffffd00e00947 */ /* 0x004fea000393ffff */
.L_x_2168:
[----:B------:R-:W-:Y:S05]  /*30c20*/  BSYNC B0 ;  /* 0x0000000000007941 */ /* 0x000fea0003800000 */
.L_x_2167:
[----:B------:R-:W2:Y:S04]  /*30c30*/  LDL.LU R4, [R1+0x4a4] ;  /* 0x0004a40001047983 */ /* 0x000ea80000300800 */
[----:B0-----:R-:W3:Y:S01]  /*30c40*/  LDL R3, [R1+0x478] ;  /* 0x0004780001037983 */ /* 0x001ee20000100800 */
[----:B------:R-:W-:Y:S02]  /*30c50*/  IMAD.MOV.U32 R7, RZ, RZ, RZ ;  /* 0x000000ffff077224 */ /* 0x000fe400078e00ff */
[----:B-1----:R-:W-:Y:S02]  /*30c60*/  IMAD.MOV.U32 R6, RZ, RZ, 0x1 ;  /* 0x00000001ff067424 */ /* 0x002fe400078e00ff */
[----:B--2---:R-:W-:-:S05]  /*30c70*/  VIADD R8, R4, 0xfffffffe ;  /* 0xfffffffe04087836 */ /* 0x004fca0000000000 */
[----:B---3--:R-:W-:-:S13]  /*30c80*/  ISETP.GE.AND P0, PT, R8, R3, PT ;  /* 0x000000030800720c */ /* 0x008fda0003f06270 */
[----:B------:R-:W-:Y:S05]  /*30c90*/  @!P0 BRA `(.L_x_2143) ;  /* 0x00000018009c8947 */ /* 0x000fea0003800000 */
[----:B------:R-:W2:Y:S04]  /*30ca0*/  LDL.LU R5, [R1+0x480] ;  /* 0x0004800001057983 */ /* 0x000ea80000300800 */
[----:B------:R-:W3:Y:S01]  /*30cb0*/  LDL.LU R4, [R1+0x47c] ;  /* 0x00047c0001047983 */ /* 0x000ee20000300800 */
[----:B------:R-:W-:Y:S01]  /*30cc0*/  UIADD3 UR4, UR40, 0x1, URZ ;  /* 0x0000000128047890 */ /* 0x000fe2000fffe03f */
[----:B------:R-:W-:Y:S01]  /*30cd0*/  LOP3.LUT R3, RZ, R3, RZ, 0x33, !PT ;  /* 0x00000003ff037212 */ /* 0x000fe200078e33ff */
[----:B------:R-:W-:-:S04]  /*30ce0*/  IMAD.MOV.U32 R6, RZ, RZ, 0x1 ;  /* 0x00000001ff067424 */ /* 0x000fc800078e00ff */
[----:B--2---:R-:W-:Y:S01]  /*30cf0*/  IMAD R0, R5, UR4, RZ ;  /* 0x0000000405007c24 */ /* 0x004fe2000f8e02ff */
[----:B------:R-:W-:-:S04]  /*30d00*/  ULOP3.LUT UR4, URZ, UR41, URZ, 0x33, !UPT ;  /* 0x000000293f047292 */ /* 0x000fc8000f8e333f */
[----:B------:R-:W-:-:S04]  /*30d10*/  LOP3.LUT R0, RZ, R0, RZ, 0x33, !PT ;  /* 0x00000000ff007212 */ /* 0x000fc800078e33ff */
[----:B---3--:R-:W-:Y:S01]  /*30d20*/  VIADDMNMX R0, R0, -R4, UR4, !PT ;  /* 0x0000000400007e46 */ /* 0x008fe2000f800904 */
[----:B------:R-:W-:Y:S01]  /*30d30*/  ULOP3.LUT UR4, URZ, UR42, URZ, 0x33, !UPT ;  /* 0x0000002a3f047292 */ /* 0x000fe2000f8e333f */
[----:B------:R-:W0:Y:S05]  /*30d40*/  S2R R4, SR_TID.X ;  /* 0x0000000000047919 */ /* 0x000e2a0000002100 */
[----:B------:R-:W-:-:S04]  /*30d50*/  VIMNMX R0, R0, UR4, !PT ;  /* 0x0000000400007c48 */ /* 0x000fc8000ffe0100 */
[----:B------:R-:W-:-:S05]  /*30d60*/  VIADDMNMX R3, R0, 0x2, R3, !PT ;  /* 0x0000000200037846 */ /* 0x000fca0007800103 */
[----:B------:R-:W-:-:S05]  /*30d70*/  VIADD R5, R3, 0xfffffffe ;  /* 0xfffffffe03057836 */ /* 0x000fca0000000000 */
[-C--:B------:R-:W-:Y:S02]  /*30d80*/  ISETP.NE.AND P0, PT, R5, R0.reuse, PT ;  /* 0x000000000500720c */ /* 0x080fe40003f05270 */
[----:B------:R-:W-:-:S05]  /*30d90*/  LOP3.LUT R0, RZ, R0, RZ, 0x33, !PT ;  /* 0x00000000ff007212 */ /* 0x000fca00078e33ff */
[----:B------:R-:W-:Y:S02]  /*30da0*/  IMAD.IADD R2, R3, 0x1, R0 ;  /* 0x0000000103027824 */ /* 0x000fe400078e0200 */
[----:B------:R-:W-:-:S03]  /*30db0*/  IMAD.MOV.U32 R0, RZ, RZ, 0x1 ;  /* 0x00000001ff007424 */ /* 0x000fc600078e00ff */
[----:B------:R-:W-:Y:S02]  /*30dc0*/  LOP3.LUT R11, R2, 0x1, RZ, 0xc0, !PT ;  /* 0x00000001020b7812 */ /* 0x000fe400078ec0ff */
[----:B0-----:R-:W-:Y:S01]  /*30dd0*/  LOP3.LUT R10, R4, 0x1f, RZ, 0xc0, !PT ;  /* 0x0000001f040a7812 */ /* 0x001fe200078ec0ff */
[----:B------:R-:W-:Y:S06]  /*30de0*/  @!P0 BRA `(.L_x_2176) ;  /* 0x0000001000348947 */ /* 0x000fec0003800000 */
[----:B------:R-:W-:Y:S01]  /*30df0*/  BSSY B0, `(.L_x_2176) ;  /* 0x000010c000007945 */ /* 0x000fe20003800000 */
[----:B------:R-:W-:Y:S02]  /*30e00*/  IMAD.IADD R9, R2, 0x1, -R11 ;  /* 0x0000000102097824 */ /* 0x000fe400078e0a0b */
[----:B------:R-:W-:-:S07]  /*30e10*/  IMAD.MOV.U32 R0, RZ, RZ, 0x1 ;  /* 0x00000001ff007424 */ /* 0x000fce00078e00ff */
.L_x_2209:
        /* <DEDUP_REMOVED lines=27> */
.L_x_2179:
[----:B------:R-:W1:Y:S01]  /*30fd0*/  S2R R2, SR_TID.X ;  /* 0x0000000000027919 */ /* 0x000e620000002100 */
[----:B------:R-:W-:Y:S01]  /*30fe0*/  BSSY B2, `(.L_x_2180) ;  /* 0x0000006000027945 */ /* 0x000fe20003800000 */
[----:B-1----:R-:W-:Y:S02]  /*30ff0*/  LOP3.LUT R3, R2, 0x7f, RZ, 0xc0, !PT ;  /* 0x0000007f02037812 */ /* 0x002fe400078ec0ff */
[----:B------:R-:W-:Y:S02]  /*31000*/  SHF.L.U32 R2, R0, 0x1f, RZ ;  /* 0x0000001f00027819 */ /* 0x000fe400000006ff */
[----:B------:R-:W-:Y:S02]  /*31010*/  ISETP.NE.AND P2, PT, R3, RZ, PT ;  /* 0x000000ff0300720c */ /* 0x000fe40003f45270 */
[----:B------:R-:W1:Y:S02]  /*31020*/  SYNCS.PHASECHK.TRANS64.TRYWAIT P0, [UR38+0x32448], R2 ;  /* 0x03244802ff0075a7 */ /* 0x000e640008000166 */
[----:B-1----:R-:W-:Y:S09]  /*31030*/  @!P0 BRA `(.L_x_2181) ;  /* 0x0000003400dc8947 */ /* 0x002ff20003800000 */
.L_x_2280:
[----:B------:R-:W-:Y:S05]  /*31040*/  BSYNC B2 ;  /* 0x0000000000027941 */ /* 0x000fea0003800000 */
.L_x_2180:
[----:B------:R-:W-:Y:S04]  /*31050*/  BSSY B2, `(.L_x_2182) ;  /* 0x0000007000027945 */ /* 0x000fe80003800000 */
[----:B------:R-:W-:Y:S05]  /*31060*/  @P2 BRA `(.L_x_2183) ;  /* 0x0000000000142947 */ /* 0x000fea0003800000 */
[----:B------:R-:W-:Y:S01]  /*31070*/  ISETP.NE.AND P0, PT, R10, RZ, PT ;  /* 0x000000ff0a00720c */ /* 0x000fe20003f05270 */
[----:B-1----:R-:W-:-:S04]  /*31080*/  IMAD.MOV.U32 R3, RZ, RZ, 0x3000 ;  /* 0x00003000ff037424 */ /* 0x002fc800078e00ff */
[----:B------:R2:W-:Y:S08]  /*31090*/  SYNCS.ARRIVE.TRANS64 RZ, [UR38+0x32438], R3 ;  /* 0x03243803ffff79a7 */ /* 0x0005f00008000026 */
[----:B--2---:R-:W-:Y:S05]  /*310a0*/  @!P0 BRA `(.L_x_2183) ;  /* 0x0000000000048947 */ /* 0x004fea0003800000 */
[----:B------:R-:W-:Y:S01]  /*310b0*/  BPT.TRAP 0x1 ;  /* 0x000000040000795c */ /* 0x000fe20000300000 */
.L_x_2183:
[----:B------:R-:W-:Y:S05]  /*310c0*/  BSYNC B2 ;  /* 0x0000000000027941 */ /* 0x000fea0003800000 */
.L_x_2182:
        /* <DEDUP_REMOVED lines=11> */
.L_x_2184:
        /* <DEDUP_REMOVED lines=10> */
.L_x_2281:
[----:B------:R-:W-:Y:S05]  /*31220*/  BSYNC B2 ;  /* 0x0000000000027941 */ /* 0x000fea0003800000 */
.L_x_2185:
        /* <DEDUP_REMOVED lines=9> */
.L_x_2188:
[----:B------:R-:W-:Y:S05]  /*312c0*/  BSYNC B2 ;  /* 0x0000000000027941 */ /* 0x000fea0003800000 */
.L_x_2187:
        /* <DEDUP_REMOVED lines=9> */
.L_x_2189:
        /* <DEDUP_REMOVED lines=13> */
.L_x_2190:
        /* <DEDUP_REMOVED lines=13> */
.L_x_2191:
        /* <DEDUP_REMOVED lines=13> */
.L_x_2192:
        /* <DEDUP_REMOVED lines=8> */
.L_x_2178:
[----:B------:R-:W-:Y:S05]  /*31650*/  BSYNC B1 ;  /* 0x0000000000017941 */ /* 0x000fea0003800000 */
.L_x_2177:
        /* <DEDUP_REMOVED lines=8> */
[----:B------:R-:W-:Y:S01]  /*316e0*/  ULDC.64 UR4, c[0x0][0x428] ;  /* 0x00010a0000047ab9 */ /* 0x000fe20000000a00 */
        /* <DEDUP_REMOVED lines=8> */
[----:B------:R-:W-:-:S04]  /*31770*/  IMAD R5, R19, UR4, RZ ;  /* 0x0000000413057c24 */ /* 0x000fc8000f8e02ff */
[C---:B------:R-:W-:Y:S02]  /*31780*/  IMAD R5, R18.reuse, UR5, R5 ;  /* 0x0000000512057c24 */ /* 0x040fe4000f8e0205 */
[----:B------:R-:W-:Y:S01]  /*31790*/  IMAD.WIDE.U32 R2, R18, UR4, R2 ;  /* 0x0000000412027c25 */ /* 0x000fe2000f8e0002 */
[----:B------:R-:W-:-:S03]  /*317a0*/  ULDC.64 UR4, c[0x0][0x418] ;  /* 0x0001060000047ab9 */ /* 0x000fc60000000a00 */
[----:B------:R-:W-:Y:S01]  /*317b0*/  IMAD.IADD R3, R5, 0x1, R3 ;  /* 0x0000000105037824 */ /* 0x000fe200078e0203 */
[----:B------:R-:W-:-:S04]  /*317c0*/  LEA R4, P0, R2, UR4, 0x2 ;  /* 0x0000000402047c11 */ /* 0x000fc8000f8010ff */
[----:B------:R-:W-:-:S05]  /*317d0*/  LEA.HI.X R5, R2, UR5, R3, 0x2, P0 ;  /* 0x0000000502057c11 */ /* 0x000fca00080f1403 */
[----:B------:R0:W5:Y:S04]  /*317e0*/  LDG.E R16, desc[UR44][R4.64] ;  /* 0x0000002c04107981 */ /* 0x000168000c1e1900 */
.L_x_2195:
[----:B------:R-:W1:Y:S01]  /*317f0*/  S2R R2, SR_TID.X ;  /* 0x0000000000027919 */ /* 0x000e620000002100 */
[----:B------:R-:W-:Y:S01]  /*31800*/  BSSY B2, `(.L_x_2196) ;  /* 0x0000006000027945 */ /* 0x000fe20003800000 */
[----:B-1----:R-:W-:Y:S02]  /*31810*/  LOP3.LUT R3, R2, 0x7f, RZ, 0xc0, !PT ;  /* 0x0000007f02037812 */ /* 0x002fe400078ec0ff */
[----:B------:R-:W-:Y:S02]  /*31820*/  SHF.L.U32 R2, R0, 0x1f, RZ ;  /* 0x0000001f00027819 */ /* 0x000fe400000006ff */
[----:B------:R-:W-:Y:S02]  /*31830*/  ISETP.NE.AND P2, PT, R3, RZ, PT ;  /* 0x000000ff0300720c */ /* 0x000fe40003f45270 */
[----:B------:R-:W1:Y:S02]  /*31840*/  SYNCS.PHASECHK.TRANS64.TRYWAIT P0, [UR38+0x32440], R2 ;  /* 0x03244002ff0075a7 */ /* 0x000e640008000166 */
[----:B-1----:R-:W-:Y:S09]  /*31850*/  @!P0 BRA `(.L_x_2197) ;  /* 0x0000003000048947 */ /* 0x002ff20003800000 */
.L_x_2282:
[----:B------:R-:W-:Y:S05]  /*31860*/  BSYNC B2 ;  /* 0x0000000000027941 */ /* 0x000fea0003800000 */
.L_x_2196:
[----:B------:R-:W-:Y:S04]  /*31870*/  BSSY B2, `(.L_x_2198) ;  /* 0x0000007000027945 */ /* 0x000fe80003800000 */
[----:B------:R-:W-:Y:S05]  /*31880*/  @P2 BRA `(.L_x_2199) ;  /* 0x0000000000142947 */ /* 0x000fea0003800000 */
[----:B------:R-:W-:Y:S01]  /*31890*/  ISETP.NE.AND P0, PT, R10, RZ, PT ;  /* 0x000000ff0a00720c */ /* 0x000fe20003f05270 */
[----:B-1----:R-:W-:-:S04]  /*318a0*/  IMAD.MOV.U32 R3, RZ, RZ, 0x3000 ;  /* 0x00003000ff037424 */ /* 0x002fc800078e00ff */
[----:B------:R2:W-:Y:S08]  /*318b0*/  SYNCS.ARRIVE.TRANS64 RZ, [UR38+0x32430], R3 ;  /* 0x03243003ffff79a7 */ /* 0x0005f00008000026 */
[----:B--2---:R-:W-:Y:S05]  /*318c0*/  @!P0 BRA `(.L_x_2199) ;  /* 0x0000000000048947 */ /* 0x004fea0003800000 */
[----:B------:R-:W-:Y:S01]  /*318d0*/  BPT.TRAP 0x1 ;  /* 0x000000040000795c */ /* 0x000fe20000300000 */
.L_x_2199:
[----:B------:R-:W-:Y:S05]  /*318e0*/  BSYNC B2 ;  /* 0x0000000000027941 */ /* 0x000fea0003800000 */
.L_x_2198:
        /* <DEDUP_REMOVED lines=11> */
.L_x_2200:
        /* <DEDUP_REMOVED lines=11> */
.L_x_2283:
[----:B------:R-:W-:Y:S05]  /*31a50*/  BSYNC B2 ;  /* 0x0000000000027941 */ /* 0x000fea0003800000 */
.L_x_2201:
        /* <DEDUP_REMOVED lines=9> */
.L_x_2204:
[----:B------:R-:W-:Y:S05]  /*31af0*/  BSYNC B2 ;  /* 0x0000000000027941 */ /* 0x000fea0003800000 */
.L_x_2203:
        /* <DEDUP_REMOVED lines=9> */
.L_x_2205:
        /* <DEDUP_REMOVED lines=13> */
.L_x_2206:
        /* <DEDUP_REMOVED lines=13> */
.L_x_2207:
        /* <DEDUP_REMOVED lines=13> */
.L_x_2208:
        /* <DEDUP_REMOVED lines=8> */
.L_x_2194:
[----:B------:R-:W-:Y:S05]  /*31e80*/  BSYNC B1 ;  /* 0x0000000000017941 */ /* 0x000fea0003800000 */
.L_x_2193:
[----:B------:R-:W-:Y:S01]  /*31e90*/  VIADD R8, R8, 0xfffffffe ;  /* 0xfffffffe08087836 */ /* 0x000fe20000000000 */
[----:B------:R-:W-:Y:S06]  /*31ea0*/  @P1 BRA `(.L_x_2209) ;  /* 0xffffffec00dc1947 */ /* 0x000fec000383ffff */
[----:B------:R-:W-:Y:S05]  /*31eb0*/  BSYNC B0 ;  /* 0x0000000000007941 */ /* 0x000fea0003800000 */
.L_x_2176:
        /* <DEDUP_REMOVED lines=25> */
.L_x_2212:
[----:B------:R-:W1:Y:S01]  /*32050*/  S2R R2, SR_TID.X ;  /* 0x0000000000027919 */ /* 0x000e620000002100 */
[----:B------:R-:W-:Y:S01]  /*32060*/  BSSY B1, `(.L_x_2213) ;  /* 0x0000006000017945 */ /* 0x000fe20003800000 */
[----:B-1----:R-:W-:Y:S02]  /*32070*/  LOP3.LUT R3, R2, 0x7f, RZ, 0xc0, !PT ;  /* 0x0000007f02037812 */ /* 0x002fe400078ec0ff */
[----:B------:R-:W-:Y:S02]  /*32080*/  SHF.L.U32 R2, R0, 0x1f, RZ ;  /* 0x0000001f00027819 */ /* 0x000fe400000006ff */
[----:B------:R-:W-:Y:S02]  /*32090*/  ISETP.NE.AND P1, PT, R3, RZ, PT ;  /* 0x000000ff0300720c */ /* 0x000fe40003f25270 */
[----:B------:R-:W1:Y:S02]  /*320a0*/  SYNCS.PHASECHK.TRANS64.TRYWAIT P0, [UR38+0x32448], R2 ;  /* 0x03244802ff0075a7 */ /* 0x000e640008000166 */
[----:B-1----:R-:W-:Y:S09]  /*320b0*/  @!P0 BRA `(.L_x_2214) ;  /* 0x00000028001c8947 */ /* 0x002ff20003800000 */
.L_x_2284:
[----:B------:R-:W-:Y:S05]  /*320c0*/  BSYNC B1 ;  /* 0x0000000000017941 */ /* 0x000fea0003800000 */
.L_x_2213:
[----:B------:R-:W-:Y:S04]  /*320d0*/  BSSY B1, `(.L_x_2215) ;  /* 0x0000007000017945 */ /* 0x000fe80003800000 */
[----:B------:R-:W-:Y:S05]  /*320e0*/  @P1 BRA `(.L_x_2216) ;  /* 0x0000000000141947 */ /* 0x000fea0003800000 */
[----:B------:R-:W-:Y:S01]  /*320f0*/  ISETP.NE.AND P0, PT, R10, RZ, PT ;  /* 0x000000ff0a00720c */ /* 0x000fe20003f05270 */
[----:B-1----:R-:W-:-:S04]  /*32100*/  IMAD.MOV.U32 R3, RZ, RZ, 0x3000 ;  /* 0x00003000ff037424 */ /* 0x002fc800078e00ff */
[----:B------:R2:W-:Y:S08]  /*32110*/  SYNCS.ARRIVE.TRANS64 RZ, [UR38+0x32438], R3 ;  /* 0x03243803ffff79a7 */ /* 0x0005f00008000026 */
[----:B--2---:R-:W-:Y:S05]  /*32120*/  @!P0 BRA `(.L_x_2216) ;  /* 0x0000000000048947 */ /* 0x004fea0003800000 */
[----:B------:R-:W-:Y:S01]  /*32130*/  BPT.TRAP 0x1 ;  /* 0x000000040000795c */ /* 0x000fe20000300000 */
.L_x_2216:
[----:B------:R-:W-:Y:S05]  /*32140*/  BSYNC B1 ;  /* 0x0000000000017941 */ /* 0x000fea0003800000 */
.L_x_2215:
        /* <DEDUP_REMOVED lines=11> */
.L_x_2217:
        /* <DEDUP_REMOVED lines=11> */
.L_x_2285:
[----:B------:R-:W-:Y:S05]  /*322b0*/  BSYNC B1 ;  /* 0x0000000000017941 */ /* 0x000fea0003800000 */
.L_x_2218:
        /* <DEDUP_REMOVED lines=9> */
.L_x_2221:
[----:B------:R-:W-:Y:S05]  /*32350*/  BSYNC B1 ;  /* 0x0000000000017941 */ /* 0x000fea0003800000 */
.L_x_2220:
        /* <DEDUP_REMOVED lines=9> */
.L_x_2222:
        /* <DEDUP_REMOVED lines=13> */
.L_x_2223:
        /* <DEDUP_REMOVED lines=13> */
.L_x_2224:
        /* <DEDUP_REMOVED lines=13> */
.L_x_2225:
        /* <DEDUP_REMOVED lines=8> */
.L_x_2211:
[----:B------:R-:W-:Y:S05]  /*326e0*/  BSYNC B0 ;  /* 0x0000000000007941 */ /* 0x000fea0003800000 */
.L_x_2210:
[----:B------:R-:W-:Y:S02]  /*326f0*/  LOP3.LUT R0, R0, 0x1, RZ, 0x3c, !PT ;  /* 0x0000000100007812 */ /* 0x000fe400078e3cff */
[----:B------:R-:W-:-:S07]  /*32700*/  CS2R R6, SRZ ;  /* 0x0000000000067805 */ /* 0x000fce000001ff00 */
.L_x_2143:
[----:B------:R-:W1:Y:S01]  /*32710*/  S2R R3, SR_CgaCtaId ;  /* 0x0000000000037919 */ /* 0x000e620000008800 */
[----:B------:R-:W-:Y:S02]  /*32720*/  MOV R2, 0x400 ;  /* 0x0000040000027802 */ /* 0x000fe40000000f00 */
[----:B------:R-:W-:Y:S02]  /*32730*/  SHF.L.U32 R7, R7, 0x1f, RZ ;  /* 0x0000001f07077819 */ /* 0x000fe400000006ff */
[----:B-1----:R-:W-:-:S04]  /*32740*/  LEA R2, R3, R2, 0x18 ;  /* 0x0000000203027211 */ /* 0x002fc800078ec0ff */
[----:B------:R-:W1:Y:S02]  /*32750*/  SYNCS.PHASECHK.TRANS64.TRYWAIT P0, [R2+URZ+0x32420], R7 ;  /* 0x03242007020075a7 */ /* 0x000e64000800017f */
[----:B-1----:R-:W-:Y:S05]  /*32760*/  @!P0 BRA `(.L_x_2226) ;  /* 0x0000002000a08947 */ /* 0x002fea0003800000 */
.L_x_2286:
[----:B------:R-:W-:-:S03]  /*32770*/  UMOV UR4, 0xffffffff ;  /* 0xffffffff00047882 */ /* 0x000fc60000000000 */
[----:B------:R-:W-:Y:S05]  /*32780*/  BRA.DIV UR4, `(.L_x_2227) ;  /* 0x0000002204ac7947 */ /* 0x000fea000b800000 */
[----:B------:R-:W2:Y:S02]  /*32790*/  S2R R3, SR_TID.X ;  /* 0x0000000000037919 */ /* 0x000ea40000002100 */
[----:B--2---:R-:W-:-:S04]  /*327a0*/  SHF.R.U32.HI R3, RZ, 0x5, R3 ;  /* 0x00000005ff037819 */ /* 0x004fc80000011603 */
[----:B------:R-:W-:-:S05]  /*327b0*/  LOP3.LUT R3, R3, 0x3, RZ, 0xc0, !PT ;  /* 0x0000000303037812 */ /* 0x000fca00078ec0ff */
[----:B------:R2:W3:Y:S02]  /*327c0*/  SHFL.IDX PT, R14, R3, RZ, 0x1f ;  /* 0x00001fff030e7589 */ /* 0x0004e400000e0000 */
.L_x_2289:
[----:B---3--:R-:W-:-:S13]  /*327d0*/  ISETP.NE.AND P0, PT, R14, RZ, PT ;  /* 0x000000ff0e00720c */ /* 0x008fda0003f05270 */
[----:B------:R-:W-:Y:S05]  /*327e0*/  @P0 BRA `(.L_x_2039) ;  /* 0x0000000000880947 */ /* 0x000fea0003800000 */
[----:B------:R-:W-:-:S03]  /*327f0*/  UMOV UR4, 0xffffffff ;  /* 0xffffffff00047882 */ /* 0x000fc60000000000 */
[----:B------:R-:W-:Y:S05]  /*32800*/  BRA.DIV UR4, `(.L_x_2228) ;  /* 0x0000002204c07947 */ /* 0x000fea000b800000 */
[----:B------:R-:W-:-:S13]  /*32810*/  ELECT P6, URZ, PT ;  /* 0x00000000003f782f */ /* 0x000fda00038c0000 */
.L_x_2292:
[----:B------:R-:W-:Y:S05]  /*32820*/  @!P6 BRA `(.L_x_2039) ;  /* 0x000000000078e947 */ /* 0x000fea0003800000 */
[----:B--2---:R-:W2:Y:S02]  /*32830*/  LDL.LU R3, [R1+0x474] ;  /* 0x0004740001037983 */ /* 0x004ea40000300800 */
[----:B--2---:R-:W-:-:S04]  /*32840*/  LOP3.LUT R3, R3, 0x2, RZ, 0xfc, !PT ;  /* 0x0000000203037812 */ /* 0x004fc800078efcff */
[----:B------:R-:W-:-:S13]  /*32850*/  ISETP.NE.AND P2, PT, R3, 0x3, PT ;  /* 0x000000030300780c */ /* 0x000fda0003f45270 */
[----:B------:R-:W-:Y:S05]  /*32860*/  @!P2 BRA `(.L_x_2229) ;  /* 0x000000000004a947 */ /* 0x000fea0003800000 */
[----:B------:R-:W-:Y:S01]  /*32870*/  BPT.TRAP 0x1 ;  /* 0x000000040000795c */ /* 0x000fe20000300000 */
.L_x_2229:
[----:B------:R-:W-:Y:S01]  /*32880*/  VIADD R3, R2, 0x32440 ;  /* 0x0003244002037836 */ /* 0x000fe20000000000 */
[----:B-1----:R-:W-:Y:S01]  /*32890*/  SHF.L.U32 R7, R0, 0x1f, RZ ;  /* 0x0000001f00077819 */ /* 0x002fe200000006ff */
[C---:B------:R-:W-:Y:S02]  /*328a0*/  VIADD R4, R6.reuse, 0x1 ;  /* 0x0000000106047836 */ /* 0x040fe40000000000 */
[----:B------:R-:W-:-:S03]  /*328b0*/  IMAD R8, R6, 0x8, R3 ;  /* 0x0000000806087824 */ /* 0x000fc600078e0203 */
[C---:B------:R-:W-:Y:S01]  /*328c0*/  ISETP.NE.AND P1, PT, R4.reuse, 0x2, PT ;  /* 0x000000020400780c */ /* 0x040fe20003f25270 */
[----:B------:R-:W1:Y:S03]  /*328d0*/  SYNCS.PHASECHK.TRANS64.TRYWAIT P0, [R8+URZ], R7 ;  /* 0x00000007080075a7 */ /* 0x000e66000800017f */
[----:B0-----:R-:W-:Y:S02]  /*328e0*/  SEL R5, RZ, 0x1, P1 ;  /* 0x00000001ff057807 */ /* 0x001fe40000800000 */
[----:B------:R-:W-:Y:S02]  /*328f0*/  SEL R4, R4, RZ, P1 ;  /* 0x000000ff04047207 */ /* 0x000fe40000800000 */
[----:B------:R-:W-:-:S03]  /*32900*/  LOP3.LUT R0, R0, R5, RZ, 0x3c, !PT ;  /* 0x0000000500007212 */ /* 0x000fc600078e3cff */
[----:B------:R-:W-:Y:S01]  /*32910*/  IMAD R3, R4, 0x8, R3 ;  /* 0x0000000804037824 */ /* 0x000fe200078e0203 */
[----:B------:R-:W-:Y:S01]  /*32920*/  SHF.L.U32 R0, R0, 0x1f, RZ ;  /* 0x0000001f00007819 */ /* 0x000fe200000006ff */
[----:B-1----:R-:W-:Y:S06]  /*32930*/  @!P0 BRA `(.L_x_2230) ;  /* 0x0000002000948947 */ /* 0x002fec0003800000 */
.L_x_2293:
[----:B------:R-:W1:Y:S02]  /*32940*/  SYNCS.PHASECHK.TRANS64.TRYWAIT P0, [R3+URZ], R0 ;  /* 0x00000000030075a7 */ /* 0x000e64000800017f */
[----:B-1----:R-:W-:Y:S05]  /*32950*/  @!P0 BRA `(.L_x_2231) ;  /* 0x0000002000a08947 */ /* 0x002fea0003800000 */
.L_x_2294:
[----:B------:R-:W-:Y:S05]  /*32960*/  @!P2 BRA `(.L_x_2232) ;  /* 0x000000000004a947 */ /* 0x000fea0003800000 */
[----:B------:R-:W-:Y:S01]  /*32970*/  BPT.TRAP 0x1 ;  /* 0x000000040000795c */ /* 0x000fe20000300000 */
.L_x_2232:
[----:B-1----:R-:W-:-:S04]  /*32980*/  VIADD R3, R2, 0x32460 ;  /* 0x0003246002037836 */ /* 0x002fc80000000000 */
[----:B------:R-:W-:-:S04]  /*32990*/  IMAD R6, R6, 0x8, R3 ;  /* 0x0000000806067824 */ /* 0x000fc800078e0203 */
[----:B------:R-:W1:Y:S02]  /*329a0*/  SYNCS.PHASECHK.TRANS64.TRYWAIT P0, [R6+URZ], R7 ;  /* 0x00000007060075a7 */ /* 0x000e64000800017f */
[----:B-1----:R-:W-:Y:S05]  /*329b0*/  @!P0 BRA `(.L_x_2233) ;  /* 0x00000020009c8947 */ /* 0x002fea0003800000 */
.L_x_2295:
[----:B------:R-:W-:-:S07]  /*329c0*/  IMAD R3, R4, 0x8, R3 ;  /* 0x0000000804037824 */ /* 0x000fce00078e0203 */
.L_x_2234:
[----:B--2---:R2:W3:Y:S02]  /*329d0*/  SYNCS.PHASECHK.TRANS64.TRYWAIT P0, [R3+URZ], R0 ;  /* 0x00000000030075a7 */ /* 0x0044e4000800017f */
[----:B---3--:R-:W-:Y:S05]  /*329e0*/  @!P0 NANOSLEEP.SYNCS 0x989680 ;  /* 0x009896800000895d */ /* 0x008fea0003900000 */
[----:B------:R-:W3:Y:S02]  /*329f0*/  @!P0 SYNCS.PHASECHK.TRANS64 P0, [R3+URZ], R0 ;  /* 0x00000000030085a7 */ /* 0x000ee4000800007f */
[----:B---3--:R-:W-:Y:S05]  /*32a00*/  @!P0 BRA `(.L_x_2234) ;  /* 0xfffffffc00f08947 */ /* 0x008fea000383ffff */
.L_x_2039:
[----:B------:R-:W-:Y:S05]  /*32a10*/  BSYNC B6 ;  /* 0x0000000000067941 */ /* 0x000fea0003800000 */
.L_x_2036:
[----:B------:R-:W-:Y:S05]  /*32a20*/  EXIT ;  /* 0x000000000000794d */ /* 0x000fea0003800000 */
.L_x_2050:
[----:B0-----:R0:W1:Y:S02]  /*32a30*/  SYNCS.PHASECHK.TRANS64.TRYWAIT P0, [R72+URZ+0x32400], R15 ;  /* 0x0324000f480075a7 */ /* 0x001064000800017f */
[----:B-1----:R-:W-:Y:S05]  /*32a40*/  @!P0 NANOSLEEP.SYNCS 0x989680 ;  /* 0x009896800000895d */ /* 0x002fea0003900000 */
[----:B------:R-:W1:Y:S02]  /*32a50*/  @!P0 SYNCS.PHASECHK.TRANS64 P0, [R72+URZ+0x32400], R15 ;  /* 0x0324000f480085a7 */ /* 0x000e64000800007f */
[----:B-1----:R-:W-:Y:S05]  /*32a60*/  @!P0 BRA `(.L_x_2050) ;  /* 0xfffffffc00f08947 */ /* 0x002fea000383ffff */
[----:B------:R-:W-:Y:S05]  /*32a70*/  BRA `(.L_x_2235) ;  /* 0xfffffcf400d87947 */ /* 0x000fea000383ffff */
.L_x_2057:
[----:B--2---:R2:W3:Y:S02]  /*32a80*/  SYNCS.PHASECHK.TRANS64.TRYWAIT P0, [R8+URZ], R9 ;  /* 0x00000009080075a7 */ /* 0x0044e4000800017f */
[----:B---3--:R-:W-:Y:S05]  /*32a90*/  @!P0 NANOSLEEP.SYNCS 0x989680 ;  /* 0x009896800000895d */ /* 0x008fea0003900000 */
[----:B------:R-:W3:Y:S02]  /*32aa0*/  @!P0 SYNCS.PHASECHK.TRANS64 P0, [R8+URZ], R9 ;  /* 0x00000009080085a7 */ /* 0x000ee4000800007f */
[----:B---3--:R-:W-:Y:S05]  /*32ab0*/  @!P0 BRA `(.L_x_2057) ;  /* 0xfffffffc00f08947 */ /* 0x008fea000383ffff */
[----:B------:R-:W-:Y:S05]  /*32ac0*/  BRA `(.L_x_2056) ;  /* 0xfffffcf800ec7947 */ /* 0x000fea000383ffff */
.L_x_2059:
[----:B0-----:R0:W1:Y:S02]  /*32ad0*/  SYNCS.PHASECHK.TRANS64.TRYWAIT P0, [R72+URZ+0x32410], R9 ;  /* 0x03241009480075a7 */ /* 0x001064000800017f */
[----:B-1----:R-:W-:Y:S05]  /*32ae0*/  @!P0 NANOSLEEP.SYNCS 0x989680 ;  /* 0x009896800000895d */ /* 0x002fea0003900000 */
[----:B------:R-:W1:Y:S02]  /*32af0*/  @!P0 SYNCS.PHASECHK.TRANS64 P0, [R72+URZ+0x32410], R9 ;  /* 0x03241009480085a7 */ /* 0x000e64000800007f */
[----:B-1----:R-:W-:Y:S05]  /*32b00*/  @!P0 BRA `(.L_x_2059) ;  /* 0xfffffffc00f08947 */ /* 0x002fea000383ffff */
[----:B------:R-:W-:Y:S05]  /*32b10*/  BRA `(.L_x_2236) ;  /* 0xfffffcfc00c47947 */ /* 0x000fea000383ffff */
.L_x_2066:
[----:B-1----:R1:W2:Y:S02]  /*32b20*/  SYNCS.PHASECHK.TRANS64.TRYWAIT P0, [R8+URZ], R9 ;  /* 0x00000009080075a7 */ /* 0x0022a4000800017f */
[----:B--2---:R-:W-:Y:S05]  /*32b30*/  @!P0 NANOSLEEP.SYNCS 0x989680 ;  /* 0x009896800000895d */ /* 0x004fea0003900000 */
[----:B------:R-:W2:Y:S02]  /*32b40*/  @!P0 SYNCS.PHASECHK.TRANS64 P0, [R8+URZ], R9 ;  /* 0x00000009080085a7 */ /* 0x000ea4000800007f */
[----:B--2---:R-:W-:Y:S05]  /*32b50*/  @!P0 BRA `(.L_x_2066) ;  /* 0xfffffffc00f08947 */ /* 0x004fea000383ffff */
[----:B------:R-:W-:Y:S05]  /*32b60*/  BRA `(.L_x_2065) ;  /* 0xfffffd0000087947 */ /* 0x000fea000383ffff */
.L_x_2097:
[----:B-1----:R1:W2:Y:S02]  /*32b70*/  SYNCS.PHASECHK.TRANS64.TRYWAIT P2, [R0+URZ], R5 ;  /* 0x00000005000075a7 */ /* 0x0022a4000804017f */
[----:B--2---:R-:W-:Y:S05]  /*32b80*/  @!P2 NANOSLEEP.SYNCS 0x989680 ;  /* 0x009896800000a95d */ /* 0x004fea0003900000 */
[----:B------:R-:W2:Y:S02]  /*32b90*/  @!P2 SYNCS.PHASECHK.TRANS64 P2, [R0+URZ], R5 ;  /* 0x000000050000a5a7 */ /* 0x000ea4000804007f */
[----:B--2---:R-:W-:Y:S05]  /*32ba0*/  @!P2 BRA `(.L_x_2097) ;  /* 0xfffffffc00f0a947 */ /* 0x004fea000383ffff */
[----:B------:R-:W-:Y:S05]  /*32bb0*/  BRA `(.L_x_2096) ;  /* 0xfffffd6400747947 */ /* 0x000fea000383ffff */
.L_x_2104:
[----:B--2---:R2:W3:Y:S02]  /*32bc0*/  SYNCS.PHASECHK.TRANS64.TRYWAIT P2, [R4+URZ], R5 ;  /* 0x00000005040075a7 */ /* 0x0044e4000804017f */
[----:B---3--:R-:W-:Y:S05]  /*32bd0*/  @!P2 NANOSLEEP.SYNCS 0x989680 ;  /* 0x009896800000a95d */ /* 0x008fea0003900000 */
[----:B------:R-:W3:Y:S02]  /*32be0*/  @!P2 SYNCS.PHASECHK.TRANS64 P2, [R4+URZ], R5 ;  /* 0x000000050400a5a7 */ /* 0x000ee4000804007f */
[----:B---3--:R-:W-:Y:S05]  /*32bf0*/  @!P2 BRA `(.L_x_2104) ;  /* 0xfffffffc00f0a947 */ /* 0x008fea000383ffff */
[----:B------:R-:W-:Y:S05]  /*32c00*/  BRA `(.L_x_2103) ;  /* 0xfffffd6800987947 */ /* 0x000fea000383ffff */
.L_x_2115:
[----:B-1----:R1:W2:Y:S02]  /*32c10*/  SYNCS.PHASECHK.TRANS64.TRYWAIT P1, [R4+URZ], R5 ;  /* 0x00000005040075a7 */ /* 0x0022a4000802017f */
[----:B--2---:R-:W-:Y:S05]  /*32c20*/  @!P1 NANOSLEEP.SYNCS 0x989680 ;  /* 0x009896800000995d */ /* 0x004fea0003900000 */
[----:B------:R-:W2:Y:S02]  /*32c30*/  @!P1 SYNCS.PHASECHK.TRANS64 P1, [R4+URZ], R5 ;  /* 0x00000005040095a7 */ /* 0x000ea4000802007f */
[----:B--2---:R-:W-:Y:S05]  /*32c40*/  @!P1 BRA `(.L_x_2115) ;  /* 0xfffffffc00f09947 */ /* 0x004fea000383ffff */
[----:B------:R-:W-:Y:S05]  /*32c50*/  BRA `(.L_x_2114) ;  /* 0xfffffecc00347947 */ /* 0x000fea000383ffff */
.L_x_2122:
[----:B--2---:R2:W3:Y:S02]  /*32c60*/  SYNCS.PHASECHK.TRANS64.TRYWAIT P1, [R4+URZ], R5 ;  /* 0x00000005040075a7 */ /* 0x0044e4000802017f */
[----:B---3--:R-:W-:Y:S05]  /*32c70*/  @!P1 NANOSLEEP.SYNCS 0x989680 ;  /* 0x009896800000995d */ /* 0x008fea0003900000 */
[----:B------:R-:W3:Y:S02]  /*32c80*/  @!P1 SYNCS.PHASECHK.TRANS64 P1, [R4+URZ], R5 ;  /* 0x00000005040095a7 */ /* 0x000ee4000802007f */
[----:B---3--:R-:W-:Y:S05]  /*32c90*/  @!P1 BRA `(.L_x_2122) ;  /* 0xfffffffc00f09947 */ /* 0x008fea000383ffff */
[----:B------:R-:W-:Y:S05]  /*32ca0*/  BRA `(.L_x_2121) ;  /* 0xfffffed000587947 */ /* 0x000fea000383ffff */
.L_x_2154:
[----:B------:R-:W-:Y:S02]  /*32cb0*/  IMAD.MOV.U32 R13, RZ, RZ, R4 ;  /* 0x000000ffff0d7224 */ /* 0x000fe400078e0004 */
[----:B------:R-:W-:Y:S02]  /*32cc0*/  IMAD.MOV.U32 R12, RZ, RZ, RZ ;  /* 0x000000ffff0c7224 */ /* 0x000fe400078e00ff */
[----:B------:R-:W-:Y:S02]  /*32cd0*/  IMAD.MOV.U32 R11, RZ, RZ, 0x1f ;  /* 0x0000001fff0b7424 */ /* 0x000fe400078e00ff */
[----:B------:R-:W-:-:S07]  /*32ce0*/  IMAD.MOV.U32 R15, RZ, RZ, -0x1 ;  /* 0xffffffffff0f7424 */ /* 0x000fce00078e00ff */
[----:B0-----:R-:W-:Y:S05]  /*32cf0*/  WARPSYNC.COLLECTIVE R15, `(.L_x_2237) ;  /* 0x000000000f087348 */ /* 0x001fea0003c00000 */
[----:B------:R1:W2:Y:S02]  /*32d00*/  SHFL.IDX P6, R14, R13, R12, R11 ;  /* 0x0000000c0d0e7389 */ /* 0x0002a400000c000b */
[----:B012---:R-:W-:Y:S01]  /*32d10*/  ENDCOLLECTIVE ;  /* 0x000000000000791b */ /* 0x007fe20003800000 */
.L_x_2237:
[----:B------:R-:W-:Y:S05]  /*32d20*/  BRA `(.L_x_2238) ;  /* 0xffffffbc00a07947 */ /* 0x000fea000383ffff */
.L_x_2156:
[----:B------:R-:W-:Y:S01]  /*32d30*/  BSSY B0, `(.L_x_2239) ;  /* 0x0000006000007945 */ /* 0x000fe20003800000 */
[----:B------:R-:W-:-:S07]  /*32d40*/  IMAD.MOV.U32 R15, RZ, RZ, -0x1 ;  /* 0xffffffffff0f7424 */ /* 0x000fce00078e00ff */
[----:B01----:R-:W-:Y:S05]  /*32d50*/  WARPSYNC.COLLECTIVE R15, `(.L_x_2240) ;  /* 0x000000000f0c7348 */ /* 0x003fea0003c00000 */
[----:B------:R-:W-:Y:S02]  /*32d60*/  ELECT P6, UR62, PT ;  /* 0x00000000003e782f */ /* 0x000fe400038c0000 */
[----:B------:R-:W-:Y:S01]  /*32d70*/  MOV R14, UR62 ;  /* 0x0000003e000e7c02 */ /* 0x000fe20008000f00 */
[----:B01----:R-:W-:Y:S10]  /*32d80*/  ENDCOLLECTIVE ;  /* 0x000000000000791b */ /* 0x003ff40003800000 */
.L_x_2240:
[----:B------:R-:W-:Y:S05]  /*32d90*/  BSYNC B0 ;  /* 0x0000000000007941 */ /* 0x000fea0003800000 */
.L_x_2239:
[----:B------:R-:W-:Y:S05]  /*32da0*/  BRA `(.L_x_2241) ;  /* 0xffffffbc00a47947 */ /* 0x000fea000383ffff */
.L_x_2158:
[----:B--2---:R-:W-:-:S04]  /*32db0*/  IMAD.U32 R3, RZ, RZ, UR38 ;  /* 0x00000026ff037e24 */ /* 0x004fc8000f8e00ff */
[----:B------:R2:W3:Y:S03]  /*32dc0*/  SYNCS.PHASECHK.TRANS64.TRYWAIT P0, [R3+URZ+0x32440], R0 ;  /* 0x03244000030075a7 */ /* 0x0004e6000800017f */
[----:B---3--:R-:W-:Y:S05]  /*32dd0*/  @!P0 NANOSLEEP.SYNCS 0x989680 ;  /* 0x009896800000895d */ /* 0x008fea0003900000 */
[----:B------:R-:W3:Y:S02]  /*32de0*/  @!P0 SYNCS.PHASECHK.TRANS64 P0, [R3+URZ+0x32440], R0 ;  /* 0x03244000030085a7 */ /* 0x000ee4000800007f */
[----:B---3--:R-:W-:Y:S05]  /*32df0*/  @!P0 BRA `(.L_x_2158) ;  /* 0xfffffffc00ec8947 */ /* 0x008fea000383ffff */
[----:B------:R-:W-:Y:S05]  /*32e00*/  BRA `(.L_x_2242) ;  /* 0xffffffc000007947 */ /* 0x000fea000383ffff */
.L_x_2161:
[----:B------:R-:W-:Y:S01]  /*32e10*/  IMAD.MOV.U32 R13, RZ, RZ, R3 ;  /* 0x000000ffff0d7224 */ /* 0x000fe200078e0003 */
[----:B------:R0:W-:Y:S01]  /*32e20*/  STL [R1+0x864], R16 ;  /* 0x0008641001007387 */ /* 0x0001e20000100800 */
[----:B------:R-:W-:Y:S02]  /*32e30*/  IMAD.MOV.U32 R12, RZ, RZ, RZ ;  /* 0x000000ffff0c7224 */ /* 0x000fe400078e00ff */
[----:B------:R-:W-:Y:S02]  /*32e40*/  IMAD.MOV.U32 R11, RZ, RZ, 0x181f ;  /* 0x0000181fff0b7424 */ /* 0x000fe400078e00ff */
[----:B------:R-:W-:-:S07]  /*32e50*/  IMAD.MOV.U32 R15, RZ, RZ, -0x1 ;  /* 0xffffffffff0f7424 */ /* 0x000fce00078e00ff */
[----:B0-----:R-:W-:Y:S05]  /*32e60*/  WARPSYNC.COLLECTIVE R15, `(.L_x_2243) ;  /* 0x000000000f087348 */ /* 0x001fea0003c00000 */
[----:B------:R1:W2:Y:S02]  /*32e70*/  SHFL.IDX P6, R14, R13, R12, R11 ;  /* 0x0000000c0d0e7389 */ /* 0x0002a400000c000b */
[----:B012---:R-:W-:Y:S01]  /*32e80*/  ENDCOLLECTIVE ;  /* 0x000000000000791b */ /* 0x007fe20003800000 */
.L_x_2243:
[----:B------:R-:W-:-:S05]  /*32e90*/  VIADD R16, R6, UR39 ;  /* 0x0000002706107c36 */ /* 0x000fca0008000000 */
[----:B------:R0:W-:Y:S01]  /*32ea0*/  STL [R1+0x464], R16 ;  /* 0x0004641001007387 */ /* 0x0001e20000100800 */
[----:B------:R-:W-:Y:S02]  /*32eb0*/  IMAD.MOV.U32 R13, RZ, RZ, R0 ;  /* 0x000000ffff0d7224 */ /* 0x000fe400078e0000 */
[----:B------:R-:W-:-:S07]  /*32ec0*/  IMAD.MOV.U32 R4, RZ, RZ, R14 ;  /* 0x000000ffff047224 */ /* 0x000fce00078e000e */
[----:B0-----:R-:W-:Y:S05]  /*32ed0*/  WARPSYNC.COLLECTIVE R15, `(.L_x_2244) ;  /* 0x000000000f087348 */ /* 0x001fea0003c00000 */
[----:B------:R1:W2:Y:S02]  /*32ee0*/  SHFL.IDX P6, R14, R13, R12, R11 ;  /* 0x0000000c0d0e7389 */ /* 0x0002a400000c000b */
[----:B012---:R-:W-:Y:S01]  /*32ef0*/  ENDCOLLECTIVE ;  /* 0x000000000000791b */ /* 0x007fe20003800000 */
.L_x_2244:
[----:B------:R-:W-:Y:S02]  /*32f00*/  ULDC UR4, c[0x0][0x288] ;  /* 0x0000a20000047ab9 */ /* 0x000fe40000000800 */
[----:B------:R-:W-:-:S05]  /*32f10*/  IMAD R2, R7, UR4, RZ ;  /* 0x0000000407027c24 */ /* 0x000fca000f8e02ff */
[----:B------:R-:W-:Y:S01]  /*32f20*/  ISETP.GE.AND P1, PT, R16, R2, PT ;  /* 0x000000021000720c */ /* 0x000fe20003f26270 */
[----:B------:R-:W-:Y:S02]  /*32f30*/  IMAD.MOV.U32 R13, RZ, RZ, R3 ;  /* 0x000000ffff0d7224 */ /* 0x000fe400078e0003 */
[----:B------:R-:W-:-:S10]  /*32f40*/  IMAD.MOV.U32 R12, RZ, RZ, 0x1 ;  /* 0x00000001ff0c7424 */ /* 0x000fd400078e00ff */
[----:B------:R-:W-:Y:S01]  /*32f50*/  @!P1 LEA R7, R9, UR38, 0x1 ;  /* 0x0000002609079c11 */ /* 0x000fe2000f8e08ff */
[----:B------:R-:W-:-:S07]  /*32f60*/  IMAD.MOV.U32 R5, RZ, RZ, R14 ;  /* 0x000000ffff057224 */ /* 0x000fce00078e000e */
[----:B------:R-:W-:Y:S05]  /*32f70*/  WARPSYNC.COLLECTIVE R15, `(.L_x_2245) ;  /* 0x000000000f087348 */ /* 0x000fea0003c00000 */
[----:B------:R0:W1:Y:S02]  /*32f80*/  SHFL.IDX P6, R14, R13, R12, R11 ;  /* 0x0000000c0d0e7389 */ /* 0x00006400000c000b */
[----:B01----:R-:W-:Y:S01]  /*32f90*/  ENDCOLLECTIVE ;  /* 0x000000000000791b */ /* 0x003fe20003800000 */
.L_x_2245:
        /* <DEDUP_REMOVED lines=10> */
.L_x_2246:
[----:B------:R-:W-:Y:S01]  /*33040*/  @!PT LDS RZ, [RZ] ;  /* 0x00000000fffff984 */ /* 0x000fe20000000800 */
[----:B------:R-:W-:Y:S01]  /*33050*/  @!PT LDS RZ, [RZ] ;  /* 0x00000000fffff984 */ /* 0x000fe20000000800 */
[----:B------:R-:W-:Y:S01]  /*33060*/  @!PT LDS RZ, [RZ] ;  /* 0x00000000fffff984 */ /* 0x000fe20000000800 */
[----:B------:R0:W-:Y:S01]  /*33070*/  @!P1 LDGSTS.E.BYPASS.LTC128B.128 [R7+0x18400], desc[UR44][R4.64], !P0 ;  /* 0x1840000004079fae */ /* 0x0001e2000c101d6c */
[----:B------:R-:W-:Y:S02]  /*33080*/  IMAD.MOV.U32 R13, RZ, RZ, R3 ;  /* 0x000000ffff0d7224 */ /* 0x000fe400078e0003 */
[C---:B0-----:R-:W-:Y:S02]  /*33090*/  VIADD R5, R16.reuse, 0x10 ;  /* 0x0000001010057836 */ /* 0x041fe40000000000 */
[----:B------:R-:W-:Y:S02]  /*330a0*/  IMAD.MOV.U32 R12, RZ, RZ, 0x2 ;  /* 0x00000002ff0c7424 */ /* 0x000fe400078e00ff */
[----:B------:R-:W-:Y:S01]  /*330b0*/  VIADD R7, R16, 0x20 ;  /* 0x0000002010077836 */ /* 0x000fe20000000000 */
[----:B------:R-:W-:Y:S01]  /*330c0*/  ISETP.GE.AND P2, PT, R5, R2, PT ;  /* 0x000000020500720c */ /* 0x000fe20003f46270 */
[----:B------:R0:W-:Y:S01]  /*330d0*/  STL [R1+0x484], R5 ;  /* 0x0004840501007387 */ /* 0x0001e20000100800 */
[----:B------:R-:W-:-:S11]  /*330e0*/  IMAD.MOV.U32 R6, RZ, RZ, R14 ;  /* 0x000000ffff067224 */ /* 0x000fd600078e000e */
[----:B0-----:R-:W-:Y:S05]  /*330f0*/  WARPSYNC.COLLECTIVE R15, `(.L_x_2247) ;  /* 0x000000000f087348 */ /* 0x001fea0003c00000 */
[----:B------:R1:W2:Y:S02]  /*33100*/  SHFL.IDX P6, R14, R13, R12, R11 ;  /* 0x0000000c0d0e7389 */ /* 0x0002a400000c000b */
[----:B012---:R-:W-:Y:S01]  /*33110*/  ENDCOLLECTIVE ;  /* 0x000000000000791b */ /* 0x007fe20003800000 */
.L_x_2247:
[----:B------:R0:W-:Y:S01]  /*33120*/  STL [R1+0x490], R7 ;  /* 0x0004900701007387 */ /* 0x0001e20000100800 */
[----:B------:R-:W-:Y:S02]  /*33130*/  @!P2 LEA R4, P1, R10, R6, 0x1 ;  /* 0x000000060a04a211 */ /* 0x000fe400078208ff */
[----:B------:R-:W-:-:S03]  /*33140*/  @!P2 LEA R6, R9, UR38, 0x1 ;  /* 0x000000260906ac11 */ /* 0x000fc6000f8e08ff */
[----:B------:R-:W-:Y:S01]  /*33150*/  @!P2 IMAD.X R5, RZ, RZ, R8, P1 ;  /* 0x000000ffff05a224 */ /* 0x000fe200008e0608 */
[----:B------:R-:W-:Y:S01]  /*33160*/  ISETP.GE.AND P1, PT, R7, R2, PT ;  /* 0x000000020700720c */ /* 0x000fe20003f26270 */
[----:B------:R-:W-:Y:S02]  /*33170*/  IMAD.MOV.U32 R13, RZ, RZ, R0 ;  /* 0x000000ffff0d7224 */ /* 0x000fe400078e0000 */
[----:B0-----:R-:W-:Y:S01]  /*33180*/  VIADD R7, R16, 0x30 ;  /* 0x0000003010077836 */ /* 0x001fe20000000000 */
[----:B------:R-:W-:Y:S01]  /*33190*/  @!PT LDS RZ, [RZ] ;  /* 0x00000000fffff984 */ /* 0x000fe20000000800 */
[----:B------:R-:W-:Y:S01]  /*331a0*/  @!PT LDS RZ, [RZ] ;  /* 0x00000000fffff984 */ /* 0x000fe20000000800 */
[----:B------:R-:W-:Y:S01]  /*331b0*/  @!PT LDS RZ, [RZ] ;  /* 0x00000000fffff984 */ /* 0x000fe20000000800 */
[----:B------:R0:W-:Y:S04]  /*331c0*/  @!P2 LDGSTS.E.BYPASS.LTC128B.128 [R6+0x18c00], desc[UR44][R4.64], !P0 ;  /* 0x18c000000406afae */ /* 0x0001e8000c101d6c */
[----:B------:R1:W-:Y:S01]  /*331d0*/  STL [R1+0x494], R7 ;  /* 0x0004940701007387 */ /* 0x0003e20000100800 */
[----:B0-----:R-:W-:-:S04]  /*331e0*/  IMAD.MOV.U32 R4, RZ, RZ, R14 ;  /* 0x000000ffff047224 */ /* 0x001fc800078e000e */
[----:B------:R-:W-:-:S07]  /*331f0*/  @!P1 LEA R6, R9, UR38, 0x1 ;  /* 0x0000002609069c11 */ /* 0x000fce000f8e08ff */
[----:B-1----:R-:W-:Y:S05]  /*33200*/  WARPSYNC.COLLECTIVE R15, `(.L_x_2248) ;  /* 0x000000000f087348 */ /* 0x002fea0003c00000 */
[----:B------:R0:W2:Y:S02]  /*33210*/  SHFL.IDX P6, R14, R13, R12, R11 ;  /* 0x0000000c0d0e7389 */ /* 0x0000a400000c000b */
[----:B012---:R-:W-:Y:S01]  /*33220*/  ENDCOLLECTIVE ;  /* 0x000000000000791b */ /* 0x007fe20003800000 */
.L_x_2248:
[----:B------:R-:W-:Y:S02]  /*33230*/  IMAD.MOV.U32 R13, RZ, RZ, R3 ;  /* 0x000000ffff0d7224 */ /* 0x000fe400078e0003 */
[----:B------:R-:W-:Y:S02]  /*33240*/  IMAD.MOV.U32 R12, RZ, RZ, 0x3 ;  /* 0x00000003ff0c7424 */ /* 0x000fe400078e00ff */
[----:B------:R-:W-:-:S07]  /*33250*/  IMAD.MOV.U32 R5, RZ, RZ, R14 ;  /* 0x000000ffff057224 */ /* 0x000fce00078e000e */
[----:B------:R-:W-:Y:S05]  /*33260*/  WARPSYNC.COLLECTIVE R15, `(.L_x_2249) ;  /* 0x000000000f087348 */ /* 0x000fea0003c00000 */
[----:B------:R0:W1:Y:S02]  /*33270*/  SHFL.IDX P6, R14, R13, R12, R11 ;  /* 0x0000000c0d0e7389 */ /* 0x00006400000c000b */
[----:B01----:R-:W-:Y:S01]  /*33280*/  ENDCOLLECTIVE ;  /* 0x000000000000791b */ /* 0x003fe20003800000 */
.L_x_2249:
        /* <DEDUP_REMOVED lines=11> */
[----:B------:R-:W-:-:S05]  /*33340*/  VIADD R7, R16, 0x40 ;  /* 0x0000004010077836 */ /* 0x000fca0000000000 */
[----:B------:R1:W-:Y:S01]  /*33350*/  STL [R1+0x498], R7 ;  /* 0x0004980701007387 */ /* 0x0003e20000100800 */
[----:B0-----:R-:W-:-:S07]  /*33360*/  IMAD.MOV.U32 R4, RZ, RZ, R14 ;  /* 0x000000ffff047224 */ /* 0x001fce00078e000e */
[----:B-1----:R-:W-:Y:S05]  /*33370*/  WARPSYNC.COLLECTIVE R15, `(.L_x_2250) ;  /* 0x000000000f087348 */ /* 0x002fea0003c00000 */
[----:B------:R0:W2:Y:S02]  /*33380*/  SHFL.IDX P6, R14, R13, R12, R11 ;  /* 0x0000000c0d0e7389 */ /* 0x0000a400000c000b */
[----:B012---:R-:W-:Y:S01]  /*33390*/  ENDCOLLECTIVE ;  /* 0x000000000000791b */ /* 0x007fe20003800000 */
.L_x_2250:
[----:B------:R-:W-:Y:S01]  /*333a0*/  @!P1 LEA R6, R9, UR38, 0x1 ;  /* 0x0000002609069c11 */ /* 0x000fe2000f8e08ff */
[----:B------:R-:W-:Y:S02]  /*333b0*/  IMAD.MOV.U32 R13, RZ, RZ, R3 ;  /* 0x000000ffff0d7224 */ /* 0x000fe400078e0003 */
[----:B------:R-:W-:Y:S02]  /*333c0*/  IMAD.MOV.U32 R12, RZ, RZ, 0x4 ;  /* 0x00000004ff0c7424 */ /* 0x000fe400078e00ff */
[----:B------:R-:W-:-:S07]  /*333d0*/  IMAD.MOV.U32 R5, RZ, RZ, R14 ;  /* 0x000000ffff057224 */ /* 0x000fce00078e000e */
[----:B------:R-:W-:Y:S05]  /*333e0*/  WARPSYNC.COLLECTIVE R15, `(.L_x_2251) ;  /* 0x000000000f087348 */ /* 0x000fea0003c00000 */
[----:B------:R0:W1:Y:S02]  /*333f0*/  SHFL.IDX P6, R14, R13, R12, R11 ;  /* 0x0000000c0d0e7389 */ /* 0x00006400000c000b */
[----:B01----:R-:W-:Y:S01]  /*33400*/  ENDCOLLECTIVE ;  /* 0x000000000000791b */ /* 0x003fe20003800000 */
.L_x_2251:
        /* <DEDUP_REMOVED lines=17> */
.L_x_2252:
[----:B------:R-:W-:Y:S02]  /*33520*/  IMAD.MOV.U32 R13, RZ, RZ, R3 ;  /* 0x000000ffff0d7224 */ /* 0x000fe400078e0003 */
[----:B------:R-:W-:Y:S02]  /*33530*/  IMAD.MOV.U32 R12, RZ, RZ, 0x5 ;  /* 0x00000005ff0c7424 */ /* 0x000fe400078e00ff */
[----:B------:R-:W-:-:S07]  /*33540*/  IMAD.MOV.U32 R4, RZ, RZ, R14 ;  /* 0x000000ffff047224 */ /* 0x000fce00078e000e */
[----:B------:R-:W-:Y:S05]  /*33550*/  WARPSYNC.COLLECTIVE R15, `(.L_x_2253) ;  /* 0x000000000f087348 */ /* 0x000fea0003c00000 */
[----:B------:R0:W1:Y:S02]  /*33560*/  SHFL.IDX P6, R14, R13, R12, R11 ;  /* 0x0000000c0d0e7389 */ /* 0x00006400000c000b */
[----:B01----:R-:W-:Y:S01]  /*33570*/  ENDCOLLECTIVE ;  /* 0x000000000000791b */ /* 0x003fe20003800000 */
.L_x_2253:
[----:B------:R-:W-:-:S05]  /*33580*/  @!P1 LEA R5, P2, R10, R4, 0x1 ;  /* 0x000000040a059211 */ /* 0x000fca00078408ff */
[----:B------:R-:W-:Y:S01]  /*33590*/  @!P1 IMAD.X R4, RZ, RZ, R6, P2 ;  /* 0x000000ffff049224 */ /* 0x000fe200010e0606 */
[----:B------:R-:W-:-:S04]  /*335a0*/  @!P1 LEA R6, R9, UR38, 0x1 ;  /* 0x0000002609069c11 */ /* 0x000fc8000f8e08ff */
        /* <DEDUP_REMOVED lines=9> */
[----:B------:R-:W-:Y:S02]  /*33640*/  VIADD R7, R16, 0x60 ;  /* 0x0000006010077836 */ /* 0x000fe40000000000 */
[----:B------:R1:W5:Y:S02]  /*33650*/  LDL.LU R16, [R1+0x864] ;  /* 0x0008640001107983 */ /* 0x0003640000300800 */
[----:B01----:R-:W-:-:S08]  /*33660*/  IMAD.MOV.U32 R6, RZ, RZ, R14 ;  /* 0x000000ffff067224 */ /* 0x003fd000078e000e */
[----:B-----5:R-:W-:Y:S05]  /*33670*/  WARPSYNC.COLLECTIVE R15, `(.L_x_2254) ;  /* 0x000000000f087348 */ /* 0x020fea0003c00000 */
[----:B------:R0:W1:Y:S02]  /*33680*/  SHFL.IDX P6, R14, R13, R12, R11 ;  /* 0x0000000c0d0e7389 */ /* 0x00006400000c000b */
[----:B01---5:R-:W-:Y:S01]  /*33690*/  ENDCOLLECTIVE ;  /* 0x000000000000791b */ /* 0x023fe20003800000 */
.L_x_2254:
[----:B------:R-:W-:Y:S02]  /*336a0*/  IMAD.MOV.U32 R13, RZ, RZ, R3 ;  /* 0x000000ffff0d7224 */ /* 0x000fe400078e0003 */
[----:B------:R-:W-:Y:S02]  /*336b0*/  IMAD.MOV.U32 R12, RZ, RZ, 0x6 ;  /* 0x00000006ff0c7424 */ /* 0x000fe400078e00ff */
[----:B------:R-:W-:-:S07]  /*336c0*/  IMAD.MOV.U32 R4, RZ, RZ, R14 ;  /* 0x000000ffff047224 */ /* 0x000fce00078e000e */
[----:B------:R-:W-:Y:S05]  /*336d0*/  WARPSYNC.COLLECTIVE R15, `(.L_x_2255) ;  /* 0x000000000f087348 */ /* 0x000fea0003c00000 */
[----:B------:R0:W1:Y:S02]  /*336e0*/  SHFL.IDX P6, R14, R13, R12, R11 ;  /* 0x0000000c0d0e7389 */ /* 0x00006400000c000b */
[----:B01----:R-:W-:Y:S01]  /*336f0*/  ENDCOLLECTIVE ;  /* 0x000000000000791b */ /* 0x003fe20003800000 */
.L_x_2255:
        /* <DEDUP_REMOVED lines=15> */
.L_x_2256:
[----:B------:R-:W-:Y:S01]  /*337f0*/  ISETP.GE.AND P1, PT, R7, R2, PT ;  /* 0x000000020700720c */ /* 0x000fe20003f26270 */
[----:B------:R-:W-:Y:S02]  /*33800*/  IMAD.MOV.U32 R13, RZ, RZ, R3 ;  /* 0x000000ffff0d7224 */ /* 0x000fe400078e0003 */
[----:B------:R-:W-:Y:S02]  /*33810*/  IMAD.MOV.U32 R12, RZ, RZ, 0x7 ;  /* 0x00000007ff0c7424 */ /* 0x000fe400078e00ff */
[----:B------:R-:W-:-:S08]  /*33820*/  IMAD.MOV.U32 R4, RZ, RZ, R14 ;  /* 0x000000ffff047224 */ /* 0x000fd000078e000e */
[----:B------:R-:W-:Y:S05]  /*33830*/  WARPSYNC.COLLECTIVE R15, `(.L_x_2257) ;  /* 0x000000000f087348 */ /* 0x000fea0003c00000 */
[----:B------:R0:W1:Y:S02]  /*33840*/  SHFL.IDX P6, R14, R13, R12, R11 ;  /* 0x0000000c0d0e7389 */ /* 0x00006400000c000b */
[----:B01----:R-:W-:Y:S01]  /*33850*/  ENDCOLLECTIVE ;  /* 0x000000000000791b */ /* 0x003fe20003800000 */
.L_x_2257:
[----:B------:R-:W-:-:S05]  /*33860*/  @!P1 LEA R5, P2, R10, R4, 0x1 ;  /* 0x000000040a059211 */ /* 0x000fca00078408ff */
[----:B------:R-:W-:-:S05]  /*33870*/  @!P1 IMAD.X R4, RZ, RZ, R6, P2 ;  /* 0x000000ffff049224 */ /* 0x000fca00010e0606 */
[----:B------:R-:W-:Y:S01]  /*33880*/  @!P1 LOP3.LUT R5, R5, R4, RZ, 0x3c, !PT ;  /* 0x0000000405059212 */ /* 0x000fe200078e3cff */
[----:B------:R-:W-:-:S03]  /*33890*/  IMAD.MOV.U32 R13, RZ, RZ, R0 ;  /* 0x000000ffff0d7224 */ /* 0x000fc600078e0000 */
[----:B------:R-:W-:Y:S02]  /*338a0*/  @!P1 LOP3.LUT R4, R5, R4, RZ, 0x3c, !PT ;  /* 0x0000000405049212 */ /* 0x000fe400078e3cff */
[----:B------:R-:W-:Y:S02]  /*338b0*/  @!P1 LEA R6, R9, UR38, 0x1 ;  /* 0x0000002609069c11 */ /* 0x000fe4000f8e08ff */
[----:B------:R-:W-:Y:S01]  /*338c0*/  @!P1 LOP3.LUT R5, R5, R4, RZ, 0x3c, !PT ;  /* 0x0000000405059212 */ /* 0x000fe200078e3cff */
[----:B------:R-:W-:-:S07]  /*338d0*/  IMAD.MOV.U32 R3, RZ, RZ, R14 ;  /* 0x000000ffff037224 */ /* 0x000fce00078e000e */
[----:B------:R-:W-:Y:S05]  /*338e0*/  WARPSYNC.COLLECTIVE R15, `(.L_x_2258) ;  /* 0x000000000f087348 */ /* 0x000fea0003c00000 */
[----:B------:R0:W1:Y:S02]  /*338f0*/  SHFL.IDX P6, R14, R13, R12, R11 ;  /* 0x0000000c0d0e7389 */ /* 0x00006400000c000b */
[----:B01----:R-:W-:Y:S01]  /*33900*/  ENDCOLLECTIVE ;  /* 0x000000000000791b */ /* 0x003fe20003800000 */
.L_x_2258:
[----:B------:R0:W-:Y:S04]  /*33910*/  STL [R1+0x4a0], R7 ;  /* 0x0004a00701007387 */ /* 0x0001e80000100800 */
[----:B------:R-:W-:Y:S01]  /*33920*/  @!PT LDS RZ, [RZ] ;  /* 0x00000000fffff984 */ /* 0x000fe20000000800 */
[----:B------:R-:W-:Y:S01]  /*33930*/  @!PT LDS RZ, [RZ] ;  /* 0x00000000fffff984 */ /* 0x000fe20000000800 */
[----:B------:R-:W-:Y:S01]  /*33940*/  @!PT LDS RZ, [RZ] ;  /* 0x00000000fffff984 */ /* 0x000fe20000000800 */
[----:B------:R0:W-:Y:S01]  /*33950*/  @!P1 LDGSTS.E.BYPASS.LTC128B.128 [R6+0x1b400], desc[UR44][R4.64], !P0 ;  /* 0x1b40000004069fae */ /* 0x0001e2000c101d6c */
[----:B------:R-:W-:Y:S01]  /*33960*/  IMAD.MOV.U32 R0, RZ, RZ, R14 ;  /* 0x000000ffff007224 */ /* 0x000fe200078e000e */
[----:B------:R-:W-:Y:S06]  /*33970*/  BRA `(.L_x_2259) ;  /* 0xffffffc0000c7947 */ /* 0x000fec000383ffff */
.L_x_2163:
[----:B------:R-:W-:Y:S01]  /*33980*/  BSSY B0, `(.L_x_2260) ;  /* 0x0000008000007945 */ /* 0x000fe20003800000 */
[----:B------:R-:W-:Y:S02]  /*33990*/  IMAD.MOV.U32 R13, RZ, RZ, R4 ;  /* 0x000000ffff0d7224 */ /* 0x000fe400078e0004 */
[----:B------:R-:W-:Y:S02]  /*339a0*/  IMAD.MOV.U32 R12, RZ, RZ, RZ ;  /* 0x000000ffff0c7224 */ /* 0x000fe400078e00ff */
[----:B------:R-:W-:Y:S02]  /*339b0*/  IMAD.MOV.U32 R11, RZ, RZ, 0x181f ;  /* 0x0000181fff0b7424 */ /* 0x000fe400078e00ff */
[----:B------:R-:W-:-:S07]  /*339c0*/  IMAD.MOV.U32 R15, RZ, RZ, -0x1 ;  /* 0xffffffffff0f7424 */ /* 0x000fce00078e00ff */
[----:B------:R-:W-:Y:S05]  /*339d0*/  WARPSYNC.COLLECTIVE R15, `(.L_x_2261) ;  /* 0x000000000f087348 */ /* 0x000fea0003c00000 */
[----:B------:R0:W1:Y:S02]  /*339e0*/  SHFL.IDX P6, R14, R13, R12, R11 ;  /* 0x0000000c0d0e7389 */ /* 0x00006400000c000b */
[----:B01----:R-:W-:Y:S01]  /*339f0*/  ENDCOLLECTIVE ;  /* 0x000000000000791b */ /* 0x003fe20003800000 */
.L_x_2261:
[----:B------:R-:W-:Y:S05]  /*33a00*/  BSYNC B0 ;  /* 0x0000000000007941 */ /* 0x000fea0003800000 */
.L_x_2260:
[----:B------:R-:W0:Y:S01]  /*33a10*/  S2R R7, SR_TID.X ;  /* 0x0000000000077919 */ /* 0x000e220000002100 */
[----:B------:R-:W1:Y:S01]  /*33a20*/  S2R R3, SR_TID.X ;  /* 0x0000000000037919 */ /* 0x000e620000002100 */
[----:B------:R-:W-:Y:S02]  /*33a30*/  IMAD.MOV.U32 R13, RZ, RZ, R5 ;  /* 0x000000ffff0d7224 */ /* 0x000fe400078e0005 */
[----:B------:R-:W-:Y:S02]  /*33a40*/  IMAD.MOV.U32 R12, RZ, RZ, RZ ;  /* 0x000000ffff0c7224 */ /* 0x000fe400078e00ff */
[----:B------:R-:W-:Y:S02]  /*33a50*/  IMAD.MOV.U32 R11, RZ, RZ, 0x181f ;  /* 0x0000181fff0b7424 */ /* 0x000fe400078e00ff */
[----:B------:R-:W-:Y:S02]  /*33a60*/  IMAD.MOV.U32 R15, RZ, RZ, -0x1 ;  /* 0xffffffffff0f7424 */ /* 0x000fe400078e00ff */
[----:B------:R-:W-:-:S07]  /*33a70*/  IMAD.MOV.U32 R2, RZ, RZ, R14 ;  /* 0x000000ffff027224 */ /* 0x000fce00078e000e */
[----:B01----:R-:W-:Y:S05]  /*33a80*/  WARPSYNC.COLLECTIVE R15, `(.L_x_2262) ;  /* 0x000000000f087348 */ /* 0x003fea0003c00000 */
[----:B------:R2:W3:Y:S02]  /*33a90*/  SHFL.IDX P6, R14, R13, R12, R11 ;  /* 0x0000000c0d0e7389 */ /* 0x0004e400000c000b */
[----:B0123--:R-:W-:Y:S01]  /*33aa0*/  ENDCOLLECTIVE ;  /* 0x000000000000791b */ /* 0x00ffe20003800000 */
.L_x_2262:
[----:B------:R-:W-:Y:S01]  /*33ab0*/  ULDC UR4, c[0x0][0x288] ;  /* 0x0000a20000047ab9 */ /* 0x000fe20000000800 */
[----:B------:R-:W2:Y:S01]  /*33ac0*/  LDL.LU R13, [R1+0x490] ;  /* 0x00049000010d7983 */ /* 0x000ea20000300800 */
[----:B------:R-:W-:-:S03]  /*33ad0*/  LOP3.LUT R7, R7, 0x7f, RZ, 0xc0, !PT ;  /* 0x0000007f07077812 */ /* 0x000fc600078ec0ff */
[----:B------:R-:W3:Y:S02]  /*33ae0*/  LDL.LU R12, [R1+0x494] ;  /* 0x00049400010c7983 */ /* 0x000ee40000300800 */
[----:B------:R-:W-:Y:S02]  /*33af0*/  IMAD.SHL.U32 R9, R7, 0x8, RZ ;  /* 0x0000000807097824 */ /* 0x000fe400078e00ff */
[----:B------:R-:W4:Y:S01]  /*33b00*/  LDL.LU R11, [R1+0x498] ;  /* 0x00049800010b7983 */ /* 0x000f220000300800 */
[----:B------:R-:W-:-:S03]  /*33b10*/  IMAD.SHL.U32 R7, R3, 0x8, RZ ;  /* 0x0000000803077824 */ /* 0x000fc600078e00ff */
[----:B------:R-:W4:Y:S02]  /*33b20*/  LDL.LU R15, [R1+0x49c] ;  /* 0x00049c00010f7983 */ /* 0x000f240000300800 */
[----:B------:R-:W-:-:S04]  /*33b30*/  LOP3.LUT R7, R7, 0x1f8, RZ, 0xc0, !PT ;  /* 0x000001f807077812 */ /* 0x000fc800078ec0ff */
[----:B------:R-:W-:Y:S01]  /*33b40*/  LOP3.LUT R7, R7, 0x38, R3, 0x78, !PT ;  /* 0x0000003807077812 */ /* 0x000fe200078e7803 */
[----:B------:R-:W-:Y:S02]  /*33b50*/  IMAD.MOV.U32 R3, RZ, RZ, R14 ;  /* 0x000000ffff037224 */ /* 0x000fe400078e000e */
[----:B------:R-:W3:Y:S01]  /*33b60*/  LDL.LU R14, [R1+0x484] ;  /* 0x00048400010e7983 */ /* 0x000ee20000300800 */
[----:B------:R-:W-:Y:S01]  /*33b70*/  IMAD R0, R6, UR4, RZ ;  /* 0x0000000406007c24 */ /* 0x000fe2000f8e02ff */
[----:B------:R-:W-:Y:S02]  /*33b80*/  LOP3.LUT R7, R7, 0x200, R9, 0xf8, !PT ;  /* 0x0000020007077812 */ /* 0x000fe400078ef809 */
[----:B------:R-:W4:Y:S04]  /*33b90*/  LDL.LU R6, [R1+0x464] ;  /* 0x0004640001067983 */ /* 0x000f280000300800 */
[----:B------:R0:W5:Y:S01]  /*33ba0*/  LDL.LU R9, [R1+0x4a0] ;  /* 0x0004a00001097983 */ /* 0x0001620000300800 */
[----:B------:R-:W-:-:S02]  /*33bb0*/  LOP3.LUT R17, R17, 0xffffffbf, RZ, 0xc0, !PT ;  /* 0xffffffbf11117812 */ /* 0x000fc400078ec0ff */
[-C--:B--2---:R-:W-:Y:S02]  /*33bc0*/  ISETP.GE.AND P5, PT, R13, R0.reuse, PT ;  /* 0x000000000d00720c */ /* 0x084fe40003fa6270 */
[----:B---3--:R-:W-:-:S13]  /*33bd0*/  ISETP.GE.AND P6, PT, R14, R0, PT ;  /* 0x000000000e00720c */ /* 0x008fda0003fc6270 */
[----:B------:R-:W-:Y:S02]  /*33be0*/  @P6 LOP3.LUT R17, R17, 0x40, RZ, 0xfc, !PT ;  /* 0x0000004011116812 */ /* 0x000fe400078efcff */
[----:B------:R-:W-:Y:S02]  /*33bf0*/  ISETP.GE.AND P6, PT, R12, R0, PT ;  /* 0x000000000c00720c */ /* 0x000fe40003fc6270 */
[----:B------:R-:W-:-:S04]  /*33c00*/  LOP3.LUT R17, R17, 0xffffffdf, RZ, 0xc0, !PT ;  /* 0xffffffdf11117812 */ /* 0x000fc800078ec0ff */
[----:B------:R-:W-:Y:S02]  /*33c10*/  @P5 LOP3.LUT R17, R17, 0x20, RZ, 0xfc, !PT ;  /* 0x0000002011115812 */ /* 0x000fe400078efcff */
[----:B----4-:R-:W-:Y:S02]  /*33c20*/  ISETP.GE.AND P5, PT, R11, R0, PT ;  /* 0x000000000b00720c */ /* 0x010fe40003fa6270 */
[----:B------:R-:W-:-:S04]  /*33c30*/  LOP3.LUT R17, R17, 0xffffffef, RZ, 0xc0, !PT ;  /* 0xffffffef11117812 */ /* 0x000fc800078ec0ff */
[----:B------:R-:W-:-:S04]  /*33c40*/  @P6 LOP3.LUT R17, R17, 0x10, RZ, 0xfc, !PT ;  /* 0x0000001011116812 */ /* 0x000fc800078efcff */
[----:B------:R-:W-:Y:S02]  /*33c50*/  LOP3.LUT R17, R17, 0xfffffff7, RZ, 0xc0, !PT ;  /* 0xfffffff711117812 */ /* 0x000fe400078ec0ff */
[-C--:B------:R-:W-:Y:S02]  /*33c60*/  ISETP.GE.AND P6, PT, R15, R0.reuse, PT ;  /* 0x000000000f00720c */ /* 0x080fe40003fc6270 */
[----:B------:R-:W-:Y:S02]  /*33c70*/  ISETP.GE.AND P4, PT, R6, R0, PT ;  /* 0x000000000600720c */ /* 0x000fe40003f86270 */
[----:B------:R-:W-:-:S04]  /*33c80*/  @P5 LOP3.LUT R17, R17, 0x8, RZ, 0xfc, !PT ;  /* 0x0000000811115812 */ /* 0x000fc800078efcff */
[----:B------:R-:W-:-:S04]  /*33c90*/  LOP3.LUT R17, R17, 0xffdfffff, RZ, 0xc0, !PT ;  /* 0xffdfffff11117812 */ /* 0x000fc800078ec0ff */
[----:B------:R-:W-:-:S04]  /*33ca0*/  LOP3.LUT R17, R17, 0xfffffffb, RZ, 0xc0, !PT ;  /* 0xfffffffb11117812 */ /* 0x000fc800078ec0ff */
[----:B------:R-:W-:Y:S02]  /*33cb0*/  @P6 LOP3.LUT R17, R17, 0x4, RZ, 0xfc, !PT ;  /* 0x0000000411116812 */ /* 0x000fe400078efcff */
[----:B------:R-:W-:Y:S01]  /*33cc0*/  @!P4 LEA R3, P6, R10, R3, 0x1 ;  /* 0x000000030a03c211 */ /* 0x000fe200078c08ff */
[----:B------:R-:W-:Y:S02]  /*33cd0*/  IMAD.MOV.U32 R13, RZ, RZ, R4 ;  /* 0x000000ffff0d7224 */ /* 0x000fe400078e0004 */
[----:B------:R-:W-:Y:S02]  /*33ce0*/  IMAD.MOV.U32 R12, RZ, RZ, 0x1 ;  /* 0x00000001ff0c7424 */ /* 0x000fe400078e00ff */
[----:B------:R-:W-:Y:S02]  /*33cf0*/  IMAD.MOV.U32 R11, RZ, RZ, 0x181f ;  /* 0x0000181fff0b7424 */ /* 0x000fe400078e00ff */
[----:B------:R-:W-:Y:S02]  /*33d00*/  IMAD.MOV.U32 R15, RZ, RZ, -0x1 ;  /* 0xffffffffff0f7424 */ /* 0x000fe400078e00ff */
[----:B0-----:R-:W-:-:S07]  /*33d10*/  @!P4 IMAD.X R2, RZ, RZ, R2, P6 ;  /* 0x000000ffff02c224 */ /* 0x001fce00030e0602 */
[----:B-----5:R-:W-:Y:S05]  /*33d20*/  WARPSYNC.COLLECTIVE R15, `(.L_x_2263) ;  /* 0x000000000f087348 */ /* 0x020fea0003c00000 */
[----:B------:R0:W1:Y:S02]  /*33d30*/  SHFL.IDX P6, R14, R13, R12, R11 ;  /* 0x0000000c0d0e7389 */ /* 0x00006400000c000b */
[----:B01---5:R-:W-:Y:S01]  /*33d40*/  ENDCOLLECTIVE ;  /* 0x000000000000791b */ /* 0x023fe20003800000 */
.L_x_2263:
[----:B------:R-:W-:Y:S02]  /*33d50*/  ISETP.GE.AND P5, PT, R9, R0, PT ;  /* 0x000000000900720c */ /* 0x000fe40003fa6270 */
[----:B------:R-:W-:Y:S01]  /*33d60*/  @!P4 LOP3.LUT R3, R3, R2, RZ, 0x3c, !PT ;  /* 0x000000020303c212 */ /* 0x000fe200078e3cff */
[----:B------:R-:W-:-:S03]  /*33d70*/  IMAD.MOV.U32 R13, RZ, RZ, R5 ;  /* 0x000000ffff0d7224 */ /* 0x000fc600078e0005 */
[----:B------:R-:W-:Y:S01]  /*33d80*/  @!P4 LOP3.LUT R2, R3, R2, RZ, 0x3c, !PT ;  /* 0x000000020302c212 */ /* 0x000fe200078e3cff */
[----:B------:R-:W-:-:S07]  /*33d90*/  IMAD.MOV.U32 R6, RZ, RZ, R14 ;  /* 0x000000ffff067224 */ /* 0x000fce00078e000e */
[----:B------:R-:W-:Y:S05]  /*33da0*/  WARPSYNC.COLLECTIVE R15, `(.L_x_2264) ;  /* 0x000000000f087348 */ /* 0x000fea0003c00000 */
[----:B------:R0:W1:Y:S02]  /*33db0*/  SHFL.IDX P6, R14, R13, R12, R11 ;  /* 0x0000000c0d0e7389 */ /* 0x00006400000c000b */
[----:B01----:R-:W-:Y:S01]  /*33dc0*/  ENDCOLLECTIVE ;  /* 0x000000000000791b */ /* 0x003fe20003800000 */
.L_x_2264:
[----:B------:R-:W-:Y:S02]  /*33dd0*/  @!P4 LEA R9, R7, UR38, 0x1 ;  /* 0x000000260709cc11 */ /* 0x000fe4000f8e08ff */
[----:B------:R-:W-:Y:S02]  /*33de0*/  @!P4 LOP3.LUT R3, R3, R2, RZ, 0x3c, !PT ;  /* 0x000000020303c212 */ /* 0x000fe400078e3cff */
[----:B------:R-:W-:-:S03]  /*33df0*/  @P5 LOP3.LUT R17, R17, 0x200000, RZ, 0xfc, !PT ;  /* 0x0020000011115812 */ /* 0x000fc600078efcff */
[----:B------:R-:W-:Y:S01]  /*33e00*/  @!PT LDS RZ, [RZ] ;  /* 0x00000000fffff984 */ /* 0x000fe20000000800 */
[----:B------:R-:W-:Y:S01]  /*33e10*/  @!PT LDS RZ, [RZ] ;  /* 0x00000000fffff984 */ /* 0x000fe20000000800 */
[----:B------:R-:W-:Y:S01]  /*33e20*/  @!PT LDS RZ, [RZ] ;  /* 0x00000000fffff984 */ /* 0x000fe20000000800 */
[----:B------:R-:W-:Y:S04]  /*33e30*/  @!P4 LDGSTS.E.BYPASS.LTC128B.128 [R9+0x22400], desc[UR44][R2.64], !P3 ;  /* 0x224000000209cfae */ /* 0x000fe8000d901d6c */
[----:B------:R-:W-:Y:S04]  /*33e40*/  @!P4 LDGSTS.E.BYPASS.LTC128B.128 [R9+0x26400], desc[UR44][R2.64+0x80], !P0 ;  /* 0x264000800209cfae */ /* 0x000fe8000c101d6c */
[----:B------:R-:W-:Y:S04]  /*33e50*/  @!P4 LDGSTS.E.BYPASS.LTC128B.128 [R9+0x2a400], desc[UR44][R2.64+0x100], !P1 ;  /* 0x2a4001000209cfae */ /* 0x000fe8000c901d6c */
[----:B------:R0:W-:Y:S01]  /*33e60*/  @!P4 LDGSTS.E.BYPASS.LTC128B.128 [R9+0x2e400], desc[UR44][R2.64+0x180], !P2 ;  /* 0x2e4001800209cfae */ /* 0x0001e2000d101d6c */
[----:B------:R-:W-:Y:S01]  /*33e70*/  LOP3.LUT P4, RZ, R17, 0x40, RZ, 0xc0, !PT ;  /* 0x0000004011ff7812 */ /* 0x000fe2000788c0ff */
[----:B0-----:R-:W-:-:S12]  /*33e80*/  IMAD.MOV.U32 R2, RZ, RZ, R14 ;  /* 0x000000ffff027224 */ /* 0x001fd800078e000e */
[----:B------:R-:W-:Y:S01]  /*33e90*/  @!P4 LEA R2, P6, R10, R2, 0x1 ;  /* 0x000000020a02c211 */ /* 0x000fe200078c08ff */
[----:B------:R-:W-:Y:S02]  /*33ea0*/  IMAD.MOV.U32 R13, RZ, RZ, R4 ;  /* 0x000000ffff0d7224 */ /* 0x000fe400078e0004 */
[----:B------:R-:W-:Y:S02]  /*33eb0*/  IMAD.MOV.U32 R12, RZ, RZ, 0x2 ;  /* 0x00000002ff0c7424 */ /* 0x000fe400078e00ff */
[----:B------:R-:W-:-:S08]  /*33ec0*/  @!P4 IMAD.X R3, RZ, RZ, R6, P6 ;  /* 0x000000ffff03c224 */ /* 0x000fd000030e0606 */
[----:B------:R-:W-:Y:S05]  /*33ed0*/  WARPSYNC.COLLECTIVE R15, `(.L_x_2265) ;  /* 0x000000000f087348 */ /* 0x000fea0003c00000 */
[----:B------:R0:W1:Y:S02]  /*33ee0*/  SHFL.IDX P6, R14, R13, R12, R11 ;  /* 0x0000000c0d0e7389 */ /* 0x00006400000c000b */
[----:B01----:R-:W-:Y:S01]  /*33ef0*/  ENDCOLLECTIVE ;  /* 0x000000000000791b */ /* 0x003fe20003800000 */
.L_x_2265:
[----:B------:R-:W-:Y:S02]  /*33f00*/  IMAD.MOV.U32 R13, RZ, RZ, R5 ;  /* 0x000000ffff0d7224 */ /* 0x000fe400078e0005 */
[----:B------:R-:W-:-:S07]  /*33f10*/  IMAD.MOV.U32 R6, RZ, RZ, R14 ;  /* 0x000000ffff067224 */ /* 0x000fce00078e000e */
[----:B------:R-:W-:Y:S05]  /*33f20*/  WARPSYNC.COLLECTIVE R15, `(.L_x_2266) ;  /* 0x000000000f087348 */ /* 0x000fea0003c00000 */
[----:B------:R0:W1:Y:S02]  /*33f30*/  SHFL.IDX P6, R14, R13, R12, R11 ;  /* 0x0000000c0d0e7389 */ /* 0x00006400000c000b */
[----:B01----:R-:W-:Y:S01]  /*33f40*/  ENDCOLLECTIVE ;  /* 0x000000000000791b */ /* 0x003fe20003800000 */
.L_x_2266:
[----:B------:R-:W-:Y:S01]  /*33f50*/  IMAD.MOV.U32 R9, RZ, RZ, R7 ;  /* 0x000000ffff097224 */ /* 0x000fe200078e0007 */
[----:B------:R-:W-:-:S04]  /*33f60*/  LOP3.LUT P5, RZ, R17, 0x20, RZ, 0xc0, !PT ;  /* 0x0000002011ff7812 */ /* 0x000fc800078ac0ff */
[----:B------:R-:W-:-:S05]  /*33f70*/  @!P4 LEA R7, R9, UR38, 0x1 ;  /* 0x000000260907cc11 */ /* 0x000fca000f8e08ff */
[----:B------:R-:W-:Y:S01]  /*33f80*/  @!PT LDS RZ, [RZ] ;  /* 0x00000000fffff984 */ /* 0x000fe20000000800 */
[----:B------:R-:W-:Y:S01]  /*33f90*/  @!PT LDS RZ, [RZ] ;  /* 0x00000000fffff984 */ /* 0x000fe20000000800 */
[----:B------:R-:W-:Y:S01]  /*33fa0*/  @!PT LDS RZ, [RZ] ;  /* 0x00000000fffff984 */ /* 0x000fe20000000800 */
[----:B------:R-:W-:Y:S04]  /*33fb0*/  @!P4 LDGSTS.E.BYPASS.LTC128B.128 [R7+0x22c00], desc[UR44][R2.64], !P3 ;  /* 0x22c000000207cfae */ /* 0x000fe8000d901d6c */
[----:B------:R-:W-:Y:S04]  /*33fc0*/  @!P4 LDGSTS.E.BYPASS.LTC128B.128 [R7+0x26c00], desc[UR44][R2.64+0x80], !P0 ;  /* 0x26c000800207cfae */ /* 0x000fe8000c101d6c */
[----:B------:R-:W-:Y:S04]  /*33fd0*/  @!P4 LDGSTS.E.BYPASS.LTC128B.128 [R7+0x2ac00], desc[UR44][R2.64+0x100], !P1 ;  /* 0x2ac001000207cfae */ /* 0x000fe8000c901d6c */
[----:B------:R0:W-:Y:S02]  /*33fe0*/  @!P4 LDGSTS.E.BYPASS.LTC128B.128 [R7+0x2ec00], desc[UR44][R2.64+0x180], !P2 ;  /* 0x2ec001800207cfae */ /* 0x0001e4000d101d6c */
[----:B0-----:R-:W-:-:S05]  /*33ff0*/  IMAD.MOV.U32 R2, RZ, RZ, R14 ;  /* 0x000000ffff027224 */ /* 0x001fca00078e000e */
[----:B------:R-:W-:Y:S01]  /*34000*/  @!P5 LEA R2, P6, R10, R2, 0x1 ;  /* 0x000000020a02d211 */ /* 0x000fe200078c08ff */
[----:B------:R-:W-:Y:S02]  /*34010*/  IMAD.MOV.U32 R13, RZ, RZ, R4 ;  /* 0x000000ffff0d7224 */ /* 0x000fe400078e0004 */
[----:B------:R-:W-:Y:S02]  /*34020*/  IMAD.MOV.U32 R12, RZ, RZ, 0x3 ;  /* 0x00000003ff0c7424 */ /* 0x000fe400078e00ff */
[----:B------:R-:W-:-:S08]  /*34030*/  @!P5 IMAD.X R3, RZ, RZ, R6, P6 ;  /* 0x000000ffff03d224 */ /* 0x000fd000030e0606 */
[----:B------:R-:W-:Y:S05]  /*34040*/  WARPSYNC.COLLECTIVE R15, `(.L_x_2267) ;  /* 0x000000000f087348 */ /* 0x000fea0003c00000 */
[----:B------:R0:W1:Y:S02]  /*34050*/  SHFL.IDX P6, R14, R13, R12, R11 ;  /* 0x0000000c0d0e7389 */ /* 0x00006400000c000b */
[----:B01----:R-:W-:Y:S01]  /*34060*/  ENDCOLLECTIVE ;  /* 0x000000000000791b */ /* 0x003fe20003800000 */
.L_x_2267:
[----:B------:R-:W-:Y:S02]  /*34070*/  IMAD.MOV.U32 R13, RZ, RZ, R5 ;  /* 0x000000ffff0d7224 */ /* 0x000fe400078e0005 */
[----:B------:R-:W-:-:S07]  /*34080*/  IMAD.MOV.U32 R6, RZ, RZ, R14 ;  /* 0x000000ffff067224 */ /* 0x000fce00078e000e */
[----:B------:R-:W-:Y:S05]  /*34090*/  WARPSYNC.COLLECTIVE R15, `(.L_x_2268) ;  /* 0x000000000f087348 */ /* 0x000fea0003c00000 */
[----:B------:R0:W1:Y:S02]  /*340a0*/  SHFL.IDX P6, R14, R13, R12, R11 ;  /* 0x0000000c0d0e7389 */ /* 0x00006400000c000b */
[----:B01----:R-:W-:Y:S01]  /*340b0*/  ENDCOLLECTIVE ;  /* 0x000000000000791b */ /* 0x003fe20003800000 */
.L_x_2268:
        /* <DEDUP_REMOVED lines=18> */
.L_x_2269:
[----:B------:R-:W-:Y:S02]  /*341e0*/  IMAD.MOV.U32 R13, RZ, RZ, R5 ;  /* 0x000000ffff0d7224 */ /* 0x000fe400078e0005 */
[----:B------:R-:W-:-:S07]  /*341f0*/  IMAD.MOV.U32 R6, RZ, RZ, R14 ;  /* 0x000000ffff067224 */ /* 0x000fce00078e000e */
[----:B------:R-:W-:Y:S05]  /*34200*/  WARPSYNC.COLLECTIVE R15, `(.L_x_2270) ;  /* 0x000000000f087348 */ /* 0x000fea0003c00000 */
[----:B------:R0:W1:Y:S02]  /*34210*/  SHFL.IDX P6, R14, R13, R12, R11 ;  /* 0x0000000c0d0e7389 */ /* 0x00006400000c000b */
[----:B01----:R-:W-:Y:S01]  /*34220*/  ENDCOLLECTIVE ;  /* 0x000000000000791b */ /* 0x003fe20003800000 */
.L_x_2270:
        /* <DEDUP_REMOVED lines=11> */
[----:B------:R-:W-:-:S05]  /*342e0*/  @!P5 LEA R2, P6, R10, R2, 0x1 ;  /* 0x000000020a02d211 */ /* 0x000fca00078c08ff */
[----:B------:R-:W-:Y:S01]  /*342f0*/  @!P5 IMAD.X R3, RZ, RZ, R6, P6 ;  /* 0x000000ffff03d224 */ /* 0x000fe200030e0606 */
[----:B------:R-:W-:Y:S01]  /*34300*/  LOP3.LUT P6, RZ, R17, 0x8, RZ, 0xc0, !PT ;  /* 0x0000000811ff7812 */ /* 0x000fe200078cc0ff */
[----:B------:R-:W-:Y:S02]  /*34310*/  IMAD.MOV.U32 R7, RZ, RZ, R9 ;  /* 0x000000ffff077224 */ /* 0x000fe400078e0009 */
[----:B------:R-:W-:Y:S02]  /*34320*/  IMAD.MOV.U32 R13, RZ, RZ, R4 ;  /* 0x000000ffff0d7224 */ /* 0x000fe400078e0004 */
[----:B------:R-:W-:-:S08]  /*34330*/  IMAD.MOV.U32 R12, RZ, RZ, 0x5 ;  /* 0x00000005ff0c7424 */ /* 0x000fd000078e00ff */
[----:B------:R-:W-:-:S05]  /*34340*/  @!P6 LEA R9, R7, UR38, 0x1 ;  /* 0x000000260709ec11 */ /* 0x000fca000f8e08ff */
[----:B------:R0:W-:Y:S04]  /*34350*/  @!P6 LDGSTS.E.BYPASS.LTC128B.128 [R9+0x24400], desc[UR44][R2.64], !P3 ;  /* 0x244000000209efae */ /* 0x0001e8000d901d6c */
[----:B------:R0:W-:Y:S04]  /*34360*/  @!P6 LDGSTS.E.BYPASS.LTC128B.128 [R9+0x28400], desc[UR44][R2.64+0x80], !P0 ;  /* 0x284000800209efae */ /* 0x0001e8000c101d6c */
[----:B------:R0:W-:Y:S04]  /*34370*/  @!P6 LDGSTS.E.BYPASS.LTC128B.128 [R9+0x2c400], desc[UR44][R2.64+0x100], !P1 ;  /* 0x2c4001000209efae */ /* 0x0001e8000c901d6c */
[----:B------:R0:W-:Y:S02]  /*34380*/  @!P6 LDGSTS.E.BYPASS.LTC128B.128 [R9+0x30400], desc[UR44][R2.64+0x180], !P2 ;  /* 0x304001800209efae */ /* 0x0001e4000d101d6c */
[----:B0-----:R-:W-:Y:S05]  /*34390*/  WARPSYNC.COLLECTIVE R15, `(.L_x_2271) ;  /* 0x000000000f087348 */ /* 0x001fea0003c00000 */
[----:B------:R1:W2:Y:S02]  /*343a0*/  SHFL.IDX P6, R14, R13, R12, R11 ;  /* 0x0000000c0d0e7389 */ /* 0x0002a400000c000b */
[----:B012---:R-:W-:Y:S01]  /*343b0*/  ENDCOLLECTIVE ;  /* 0x000000000000791b */ /* 0x007fe20003800000 */
.L_x_2271:
[----:B------:R-:W-:Y:S02]  /*343c0*/  IMAD.MOV.U32 R13, RZ, RZ, R5 ;  /* 0x000000ffff0d7224 */ /* 0x000fe400078e0005 */
[----:B------:R-:W-:-:S07]  /*343d0*/  IMAD.MOV.U32 R6, RZ, RZ, R14 ;  /* 0x000000ffff067224 */ /* 0x000fce00078e000e */
[----:B------:R-:W-:Y:S05]  /*343e0*/  WARPSYNC.COLLECTIVE R15, `(.L_x_2272) ;  /* 0x000000000f087348 */ /* 0x000fea0003c00000 */
[----:B------:R0:W1:Y:S02]  /*343f0*/  SHFL.IDX P6, R14, R13, R12, R11 ;  /* 0x0000000c0d0e7389 */ /* 0x00006400000c000b */
[----:B01----:R-:W-:Y:S01]  /*34400*/  ENDCOLLECTIVE ;  /* 0x000000000000791b */ /* 0x003fe20003800000 */
.L_x_2272:
[----:B------:R-:W-:Y:S01]  /*34410*/  LOP3.LUT P4, RZ, R17, 0x4, RZ, 0xc0, !PT ;  /* 0x0000000411ff7812 */ /* 0x000fe2000788c0ff */
[----:B------:R-:W-:-:S12]  /*34420*/  IMAD.MOV.U32 R2, RZ, RZ, R14 ;  /* 0x000000ffff027224 */ /* 0x000fd800078e000e */
[----:B------:R-:W-:Y:S01]  /*34430*/  @!P4 LEA R2, P6, R10, R2, 0x1 ;  /* 0x000000020a02c211 */ /* 0x000fe200078c08ff */
[----:B------:R-:W-:Y:S02]  /*34440*/  IMAD.MOV.U32 R13, RZ, RZ, R4 ;  /* 0x000000ffff0d7224 */ /* 0x000fe400078e0004 */
[----:B------:R-:W-:Y:S02]  /*34450*/  IMAD.MOV.U32 R12, RZ, RZ, 0x6 ;  /* 0x00000006ff0c7424 */ /* 0x000fe400078e00ff */
[----:B------:R-:W-:-:S08]  /*34460*/  @!P4 IMAD.X R3, RZ, RZ, R6, P6 ;  /* 0x000000ffff03c224 */ /* 0x000fd000030e0606 */
[----:B------:R-:W-:Y:S05]  /*34470*/  WARPSYNC.COLLECTIVE R15, `(.L_x_2273) ;  /* 0x000000000f087348 */ /* 0x000fea0003c00000 */
[----:B------:R0:W1:Y:S02]  /*34480*/  SHFL.IDX P6, R14, R13, R12, R11 ;  /* 0x0000000c0d0e7389 */ /* 0x00006400000c000b */
[----:B01----:R-:W-:Y:S01]  /*34490*/  ENDCOLLECTIVE ;  /* 0x000000000000791b */ /* 0x003fe20003800000 */
.L_x_2273:
[----:B------:R-:W-:Y:S02]  /*344a0*/  IMAD.MOV.U32 R13, RZ, RZ, R5 ;  /* 0x000000ffff0d7224 */ /* 0x000fe400078e0005 */
[----:B------:R-:W-:-:S07]  /*344b0*/  IMAD.MOV.U32 R6, RZ, RZ, R14 ;  /* 0x000000ffff067224 */ /* 0x000fce00078e000e */
[----:B------:R-:W-:Y:S05]  /*344c0*/  WARPSYNC.COLLECTIVE R15, `(.L_x_2274) ;  /* 0x000000000f087348 */ /* 0x000fea0003c00000 */
[----:B------:R0:W1:Y:S02]  /*344d0*/  SHFL.IDX P6, R14, R13, R12, R11 ;  /* 0x0000000c0d0e7389 */ /* 0x00006400000c000b */
[----:B01----:R-:W-:Y:S01]  /*344e0*/  ENDCOLLECTIVE ;  /* 0x000000000000791b */ /* 0x003fe20003800000 */
.L_x_2274:
        /* <DEDUP_REMOVED lines=18> */
.L_x_2275:
[----:B------:R-:W-:-:S05]  /*34610*/  @!P5 LEA R9, R9, UR38, 0x1 ;  /* 0x000000260909dc11 */ /* 0x000fca000f8e08ff */
[----:B------:R-:W-:Y:S01]  /*34620*/  @!PT LDS RZ, [RZ] ;  /* 0x00000000fffff984 */ /* 0x000fe20000000800 */
[----:B------:R-:W-:Y:S01]  /*34630*/  @!PT LDS RZ, [RZ] ;  /* 0x00000000fffff984 */ /* 0x000fe20000000800 */
[----:B------:R-:W-:Y:S01]  /*34640*/  @!PT LDS RZ, [RZ] ;  /* 0x00000000fffff984 */ /* 0x000fe20000000800 */
[----:B------:R0:W-:Y:S04]  /*34650*/  @!P5 LDGSTS.E.BYPASS.LTC128B.128 [R9+0x25400], desc[UR44][R2.64], !P3 ;  /* 0x254000000209dfae */ /* 0x0001e8000d901d6c */
[----:B------:R0:W-:Y:S01]  /*34660*/  @!P5 LDGSTS.E.BYPASS.LTC128B.128 [R9+0x29400], desc[UR44][R2.64+0x80], !P0 ;  /* 0x294000800209dfae */ /* 0x0001e2000c101d6c */
[----:B------:R-:W-:-:S03]  /*34670*/  IMAD.MOV.U32 R13, RZ, RZ, R5 ;  /* 0x000000ffff0d7224 */ /* 0x000fc600078e0005 */
[----:B------:R0:W-:Y:S04]  /*34680*/  @!P5 LDGSTS.E.BYPASS.LTC128B.128 [R9+0x2d400], desc[UR44][R2.64+0x100], !P1 ;  /* 0x2d4001000209dfae */ /* 0x0001e8000c901d6c */
[----:B------:R0:W-:Y:S01]  /*34690*/  @!P5 LDGSTS.E.BYPASS.LTC128B.128 [R9+0x31400], desc[UR44][R2.64+0x180], !P2 ;  /* 0x314001800209dfae */ /* 0x0001e2000d101d6c */
[----:B------:R-:W-:-:S07]  /*346a0*/  IMAD.MOV.U32 R6, RZ, RZ, R14 ;  /* 0x000000ffff067224 */ /* 0x000fce00078e000e */
[----:B0-----:R-:W-:Y:S05]  /*346b0*/  WARPSYNC.COLLECTIVE R15, `(.L_x_2276) ;  /* 0x000000000f087348 */ /* 0x001fea0003c00000 */
[----:B------:R1:W2:Y:S02]  /*346c0*/  SHFL.IDX P6, R14, R13, R12, R11 ;  /* 0x0000000c0d0e7389 */ /* 0x0002a400000c000b */
[----:B012---:R-:W-:Y:S01]  /*346d0*/  ENDCOLLECTIVE ;  /* 0x000000000000791b */ /* 0x007fe20003800000 */
.L_x_2276:
[----:B------:R-:W-:Y:S05]  /*346e0*/  BRA `(.L_x_2277) ;  /* 0xffffffbc00a07947 */ /* 0x000fea000383ffff */
.L_x_2166:
[----:B0-----:R-:W-:-:S04]  /*346f0*/  IMAD.U32 R3, RZ, RZ, UR38 ;  /* 0x00000026ff037e24 */ /* 0x001fc8000f8e00ff */
[----:B------:R0:W2:Y:S03]  /*34700*/  SYNCS.PHASECHK.TRANS64.TRYWAIT P0, [R3+URZ+0x32420], R2 ;  /* 0x03242002030075a7 */ /* 0x0000a6000800017f */
[----:B--2---:R-:W-:Y:S05]  /*34710*/  @!P0 NANOSLEEP.SYNCS 0x989680 ;  /* 0x009896800000895d */ /* 0x004fea0003900000 */
[----:B------:R-:W2:Y:S02]  /*34720*/  @!P0 SYNCS.PHASECHK.TRANS64 P0, [R3+URZ+0x32420], R2 ;  /* 0x03242002030085a7 */ /* 0x000ea4000800007f */
[----:B--2---:R-:W-:Y:S05]  /*34730*/  @!P0 BRA `(.L_x_2166) ;  /* 0xfffffffc00ec8947 */ /* 0x004fea000383ffff */
[----:B------:R-:W-:Y:S05]  /*34740*/  BRA `(.L_x_2278) ;  /* 0xffffffc000047947 */ /* 0x000fea000383ffff */
.L_x_2169:
[----:B0-----:R-:W-:-:S04]  /*34750*/  IMAD.U32 R3, RZ, RZ, UR38 ;  /* 0x00000026ff037e24 */ /* 0x001fc8000f8e00ff */
[----:B------:R0:W2:Y:S03]  /*34760*/  SYNCS.PHASECHK.TRANS64.TRYWAIT P0, [R3+URZ+0x32460], R2 ;  /* 0x03246002030075a7 */ /* 0x0000a6000800017f */
[----:B--2---:R-:W-:Y:S05]  /*34770*/  @!P0 NANOSLEEP.SYNCS 0x989680 ;  /* 0x009896800000895d */ /* 0x004fea0003900000 */
[----:B------:R-:W2:Y:S02]  /*34780*/  @!P0 SYNCS.PHASECHK.TRANS64 P0, [R3+URZ+0x32460], R2 ;  /* 0x03246002030085a7 */ /* 0x000ea4000800007f */
[----:B--2---:R-:W-:Y:S05]  /*34790*/  @!P0 BRA `(.L_x_2169) ;  /* 0xfffffffc00ec8947 */ /* 0x004fea000383ffff */
[----:B------:R-:W-:Y:S05]  /*347a0*/  BRA `(.L_x_2279) ;  /* 0xffffffc000107947 */ /* 0x000fea000383ffff */
.L_x_2181:
[----:B-1----:R-:W-:-:S04]  /*347b0*/  IMAD.U32 R3, RZ, RZ, UR38 ;  /* 0x00000026ff037e24 */ /* 0x002fc8000f8e00ff */
[----:B------:R1:W2:Y:S03]  /*347c0*/  SYNCS.PHASECHK.TRANS64.TRYWAIT P0, [R3+URZ+0x32448], R2 ;  /* 0x03244802030075a7 */ /* 0x0002a6000800017f */
[----:B--2---:R-:W-:Y:S05]  /*347d0*/  @!P0 NANOSLEEP.SYNCS 0x989680 ;  /* 0x009896800000895d */ /* 0x004fea0003900000 */
[----:B------:R-:W2:Y:S02]  /*347e0*/  @!P0 SYNCS.PHASECHK.TRANS64 P0, [R3+URZ+0x32448], R2 ;  /* 0x03244802030085a7 */ /* 0x000ea4000800007f */
[----:B--2---:R-:W-:Y:S05]  /*347f0*/  @!P0 BRA `(.L_x_2181) ;  /* 0xfffffffc00ec8947 */ /* 0x004fea000383ffff */
[----:B------:R-:W-:Y:S05]  /*34800*/  BRA `(.L_x_2280) ;  /* 0xffffffc8000c7947 */ /* 0x000fea000383ffff */
.L_x_2186:
[----:B01----:R-:W-:-:S04]  /*34810*/  IMAD.U32 R3, RZ, RZ, UR38 ;  /* 0x00000026ff037e24 */ /* 0x003fc8000f8e00ff */
[----:B------:R0:W1:Y:S03]  /*34820*/  SYNCS.PHASECHK.TRANS64.TRYWAIT P0, [R3+URZ+0x32468], R2 ;  /* 0x03246802030075a7 */ /* 0x000066000800017f */
[----:B-1----:R-:W-:Y:S05]  /*34830*/  @!P0 NANOSLEEP.SYNCS 0x989680 ;  /* 0x009896800000895d */ /* 0x002fea0003900000 */
[----:B------:R-:W1:Y:S02]  /*34840*/  @!P0 SYNCS.PHASECHK.TRANS64 P0, [R3+URZ+0x32468], R2 ;  /* 0x03246802030085a7 */ /* 0x000e64000800007f */
[----:B-1----:R-:W-:Y:S05]  /*34850*/  @!P0 BRA `(.L_x_2186) ;  /* 0xfffffffc00ec8947 */ /* 0x002fea000383ffff */
[----:B------:R-:W-:Y:S05]  /*34860*/  BRA `(.L_x_2281) ;  /* 0xffffffc8006c7947 */ /* 0x000fea000383ffff */
.L_x_2197:
[----:B-1----:R-:W-:-:S04]  /*34870*/  IMAD.U32 R3, RZ, RZ, UR38 ;  /* 0x00000026ff037e24 */ /* 0x002fc8000f8e00ff */
[----:B------:R1:W2:Y:S03]  /*34880*/  SYNCS.PHASECHK.TRANS64.TRYWAIT P0, [R3+URZ+0x32440], R2 ;  /* 0x03244002030075a7 */ /* 0x0002a6000800017f */
[----:B--2---:R-:W-:Y:S05]  /*34890*/  @!P0 NANOSLEEP.SYNCS 0x989680 ;  /* 0x009896800000895d */ /* 0x004fea0003900000 */
[----:B------:R-:W2:Y:S02]  /*348a0*/  @!P0 SYNCS.PHASECHK.TRANS64 P0, [R3+URZ+0x32440], R2 ;  /* 0x03244002030085a7 */ /* 0x000ea4000800007f */
[----:B--2---:R-:W-:Y:S05]  /*348b0*/  @!P0 BRA `(.L_x_2197) ;  /* 0xfffffffc00ec8947 */ /* 0x004fea000383ffff */
[----:B------:R-:W-:Y:S05]  /*348c0*/  BRA `(.L_x_2282) ;  /* 0xffffffcc00e47947 */ /* 0x000fea000383ffff */
.L_x_2202:
[----:B01----:R-:W-:-:S04]  /*348d0*/  IMAD.U32 R3, RZ, RZ, UR38 ;  /* 0x00000026ff037e24 */ /* 0x003fc8000f8e00ff */
[----:B------:R0:W1:Y:S03]  /*348e0*/  SYNCS.PHASECHK.TRANS64.TRYWAIT P0, [R3+URZ+0x32460], R2 ;  /* 0x03246002030075a7 */ /* 0x000066000800017f */
[----:B-1----:R-:W-:Y:S05]  /*348f0*/  @!P0 NANOSLEEP.SYNCS 0x989680 ;  /* 0x009896800000895d */ /* 0x002fea0003900000 */
[----:B------:R-:W1:Y:S02]  /*34900*/  @!P0 SYNCS.PHASECHK.TRANS64 P0, [R3+URZ+0x32460], R2 ;  /* 0x03246002030085a7 */ /* 0x000e64000800007f */
[----:B-1----:R-:W-:Y:S05]  /*34910*/  @!P0 BRA `(.L_x_2202) ;  /* 0xfffffffc00ec8947 */ /* 0x002fea000383ffff */
[----:B------:R-:W-:Y:S05]  /*34920*/  BRA `(.L_x_2283) ;  /* 0xffffffd000487947 */ /* 0x000fea000383ffff */
.L_x_2214:
[----:B-1----:R-:W-:-:S04]  /*34930*/  IMAD.U32 R3, RZ, RZ, UR38 ;  /* 0x00000026ff037e24 */ /* 0x002fc8000f8e00ff */
[----:B------:R1:W2:Y:S03]  /*34940*/  SYNCS.PHASECHK.TRANS64.TRYWAIT P0, [R3+URZ+0x32448], R2 ;  /* 0x03244802030075a7 */ /* 0x0002a6000800017f */
[----:B--2---:R-:W-:Y:S05]  /*34950*/  @!P0 NANOSLEEP.SYNCS 0x989680 ;  /* 0x009896800000895d */ /* 0x004fea0003900000 */
[----:B------:R-:W2:Y:S02]  /*34960*/  @!P0 SYNCS.PHASECHK.TRANS64 P0, [R3+URZ+0x32448], R2 ;  /* 0x03244802030085a7 */ /* 0x000ea4000800007f */
[----:B--2---:R-:W-:Y:S05]  /*34970*/  @!P0 BRA `(.L_x_2214) ;  /* 0xfffffffc00ec8947 */ /* 0x004fea000383ffff */
[----:B------:R-:W-:Y:S05]  /*34980*/  BRA `(.L_x_2284) ;  /* 0xffffffd400cc7947 */ /* 0x000fea000383ffff */
.L_x_2219:
[----:B-1----:R-:W-:-:S04]  /*34990*/  IMAD.U32 R3, RZ, RZ, UR38 ;  /* 0x00000026ff037e24 */ /* 0x002fc8000f8e00ff */
[----:B------:R1:W2:Y:S03]  /*349a0*/  SYNCS.PHASECHK.TRANS64.TRYWAIT P0, [R3+URZ+0x32468], R2 ;  /* 0x03246802030075a7 */ /* 0x0002a6000800017f */
[----:B--2---:R-:W-:Y:S05]  /*349b0*/  @!P0 NANOSLEEP.SYNCS 0x989680 ;  /* 0x009896800000895d */ /* 0x004fea0003900000 */
[----:B------:R-:W2:Y:S02]  /*349c0*/  @!P0 SYNCS.PHASECHK.TRANS64 P0, [R3+URZ+0x32468], R2 ;  /* 0x03246802030085a7 */ /* 0x000ea4000800007f */
[----:B--2---:R-:W-:Y:S05]  /*349d0*/  @!P0 BRA `(.L_x_2219) ;  /* 0xfffffffc00ec8947 */ /* 0x004fea000383ffff */
[----:B------:R-:W-:Y:S05]  /*349e0*/  BRA `(.L_x_2285) ;  /* 0xffffffd800307947 */ /* 0x000fea000383ffff */
.L_x_2226:
[----:B-1----:R1:W2:Y:S02]  /*349f0*/  SYNCS.PHASECHK.TRANS64.TRYWAIT P0, [R2+URZ+0x32420], R7 ;  /* 0x03242007020075a7 */ /* 0x0022a4000800017f */
[----:B--2---:R-:W-:Y:S05]  /*34a00*/  @!P0 NANOSLEEP.SYNCS 0x989680 ;  /* 0x009896800000895d */ /* 0x004fea0003900000 */
[----:B------:R-:W2:Y:S02]  /*34a10*/  @!P0 SYNCS.PHASECHK.TRANS64 P0, [R2+URZ+0x32420], R7 ;  /* 0x03242007020085a7 */ /* 0x000ea4000800007f */
[----:B--2---:R-:W-:Y:S05]  /*34a20*/  @!P0 BRA `(.L_x_2226) ;  /* 0xfffffffc00f08947 */ /* 0x004fea000383ffff */
[----:B------:R-:W-:Y:S05]  /*34a30*/  BRA `(.L_x_2286) ;  /* 0xffffffdc004c7947 */ /* 0x000fea000383ffff */
.L_x_2227:
        /* <DEDUP_REMOVED lines=11> */
.L_x_2288:
[----:B------:R-:W-:Y:S05]  /*34af0*/  BSYNC B0 ;  /* 0x0000000000007941 */ /* 0x000fea0003800000 */
.L_x_2287:
[----:B------:R-:W-:Y:S05]  /*34b00*/  BRA `(.L_x_2289) ;  /* 0xffffffdc00307947 */ /* 0x000fea000383ffff */
.L_x_2228:
[----:B------:R-:W-:Y:S01]  /*34b10*/  BSSY B0, `(.L_x_2290) ;  /* 0x0000006000007945 */ /* 0x000fe20003800000 */
[----:B------:R-:W-:-:S07]  /*34b20*/  IMAD.MOV.U32 R15, RZ, RZ, -0x1 ;  /* 0xffffffffff0f7424 */ /* 0x000fce00078e00ff */
[----:B012---:R-:W-:Y:S05]  /*34b30*/  WARPSYNC.COLLECTIVE R15, `(.L_x_2291) ;  /* 0x000000000f0c7348 */ /* 0x007fea0003c00000 */
[----:B------:R-:W-:Y:S02]  /*34b40*/  ELECT P6, UR62, PT ;  /* 0x00000000003e782f */ /* 0x000fe400038c0000 */
[----:B------:R-:W-:Y:S01]  /*34b50*/  MOV R14, UR62 ;  /* 0x0000003e000e7c02 */ /* 0x000fe20008000f00 */
[----:B012---:R-:W-:Y:S10]  /*34b60*/  ENDCOLLECTIVE ;  /* 0x000000000000791b */ /* 0x007ff40003800000 */
.L_x_2291:
[----:B------:R-:W-:Y:S05]  /*34b70*/  BSYNC B0 ;  /* 0x0000000000007941 */ /* 0x000fea0003800000 */
.L_x_2290:
[----:B------:R-:W-:Y:S05]  /*34b80*/  BRA `(.L_x_2292) ;  /* 0xffffffdc00247947 */ /* 0x000fea000383ffff */
.L_x_2230:
[----:B0-----:R0:W1:Y:S02]  /*34b90*/  SYNCS.PHASECHK.TRANS64.TRYWAIT P0, [R8+URZ], R7 ;  /* 0x00000007080075a7 */ /* 0x001064000800017f */
[----:B-1----:R-:W-:Y:S05]  /*34ba0*/  @!P0 NANOSLEEP.SYNCS 0x989680 ;  /* 0x009896800000895d */ /* 0x002fea0003900000 */
[----:B------:R-:W1:Y:S02]  /*34bb0*/  @!P0 SYNCS.PHASECHK.TRANS64 P0, [R8+URZ], R7 ;  /* 0x00000007080085a7 */ /* 0x000e64000800007f */
[----:B-1----:R-:W-:Y:S05]  /*34bc0*/  @!P0 BRA `(.L_x_2230) ;  /* 0xfffffffc00f08947 */ /* 0x002fea000383ffff */
[----:B------:R-:W-:Y:S05]  /*34bd0*/  BRA `(.L_x_2293) ;  /* 0xffffffdc00587947 */ /* 0x000fea000383ffff */
.L_x_2231:
[----:B-1----:R1:W2:Y:S02]  /*34be0*/  SYNCS.PHASECHK.TRANS64.TRYWAIT P0, [R3+URZ], R0 ;  /* 0x00000000030075a7 */ /* 0x0022a4000800017f */
[----:B--2---:R-:W-:Y:S05]  /*34bf0*/  @!P0 NANOSLEEP.SYNCS 0x989680 ;  /* 0x009896800000895d */ /* 0x004fea0003900000 */
[----:B------:R-:W2:Y:S02]  /*34c00*/  @!P0 SYNCS.PHASECHK.TRANS64 P0, [R3+URZ], R0 ;  /* 0x00000000030085a7 */ /* 0x000ea4000800007f */
[----:B--2---:R-:W-:Y:S05]  /*34c10*/  @!P0 BRA `(.L_x_2231) ;  /* 0xfffffffc00f08947 */ /* 0x004fea000383ffff */
[----:B------:R-:W-:Y:S05]  /*34c20*/  BRA `(.L_x_2294) ;  /* 0xffffffdc004c7947 */ /* 0x000fea000383ffff */
.L_x_2233:
[----:B-1----:R1:W2:Y:S02]  /*34c30*/  SYNCS.PHASECHK.TRANS64.TRYWAIT P0, [R6+URZ], R7 ;  /* 0x00000007060075a7 */ /* 0x0022a4000800017f */
[----:B--2---:R-:W-:Y:S05]  /*34c40*/  @!P0 NANOSLEEP.SYNCS 0x989680 ;  /* 0x009896800000895d */ /* 0x004fea0003900000 */
[----:B------:R-:W2:Y:S02]  /*34c50*/  @!P0 SYNCS.PHASECHK.TRANS64 P0, [R6+URZ], R7 ;  /* 0x00000007060085a7 */ /* 0x000ea4000800007f */
[----:B--2---:R-:W-:Y:S05]  /*34c60*/  @!P0 BRA `(.L_x_2233) ;  /* 0xfffffffc00f08947 */ /* 0x004fea000383ffff */
[----:B------:R-:W-:Y:S05]  /*34c70*/  BRA `(.L_x_2295) ;  /* 0xffffffdc00507947 */ /* 0x000fea000383ffff */
        .type           $_ZN7cutlass13device_kernelIN5flash11enable_sm90INS1_16FlashAttnFwdSm90INS1_25CollectiveMainloopFwdSm90ILi2EN4cute5tupleIJNS5_1CILi1EEES8_S8_EEENS6_IJNS7_ILi128EEENS7_ILi96EEENS7_ILi64EEEEEELi256ENS_6half_tEfNS_4arch4Sm90ELb0ELb1ELb0ELb0ELb0ELb0ELb1ELb1ELb0ELb1ELb1ELb0EEENS1_21CollectiveEpilogueFwdINS6_IJSA_NS7_ILi256EEESB_EEES9_SE_SG_Li256ELb0ELb1ELb1ELb0EEENS1_19SingleTileSchedulerILb0ELb1ELb1ELi128EEEEEEEEEvNT_6ParamsE$_ZZN5flash25CollectiveMainloopFwdSm90ILi2EN4cute5tupleIJNS1_1CILi1EEES4_S4_EEENS2_IJNS3_ILi128EEENS3_ILi96EEENS3_ILi64EEEEEELi256EN7cutlass6half_tEfNSA_4arch4Sm90ELb0ELb1ELb0ELb0ELb0ELb0ELb1ELb1ELb0ELb1ELb1ELb0EE3mmaINS_16FlashAttnFwdSm90ISE_NS_21CollectiveEpilogueFwdINS2_IJS6_NS3_ILi256EEES7_EEES5_SB_SD_Li256ELb0ELb1ELb1ELb0EEENS_19SingleTileSchedulerILb0ELb1ELb1ELi128EEEE13SharedStorageENS1_6TensorINS1_11ArrayEngineIfLm128EEENS1_6LayoutINS2_IJNS2_IJNS3_ILi2EEEST_NS3_ILi32EEEEEES4_S4_EEENS2_IJNS2_IJS4_ST_NS3_ILi4EEEEEENS3_ILi0EEESZ_EEEEEEENS_7SoftmaxILi2ELi0EEEEEbRKNSE_6ParamsENSA_25PipelineTmaAsyncNoClusterILi2ENSA_16PipelineTmaAsyncILi2EEEEES1B_RNSA_13PipelineStateILj2EEERT0_RT1_iRiRKNS_16SeqlenInfoQKNewKILb0ELb0EEENS2_IJiiiiEEERT_ENKUliT_T0_T1_E_clIZSF_ISO_S12_S14_EbS17_S1B_S1B_S1E_S1G_S1I_iS1J_S1N_S1O_S1Q_EUlRS1R_iE1_NS3_ILb0EEENS3_ILb1EEEEEDaiS1R_S1S_S1T_,@function
        .size           $_ZN7cutlass13device_kernelIN5flash11enable_sm90INS1_16FlashAttnFwdSm90INS1_25CollectiveMainloopFwdSm90ILi2EN4cute5tupleIJNS5_1CILi1EEES8_S8_EEENS6_IJNS7_ILi128EEENS7_ILi96EEENS7_ILi64EEEEEELi256ENS_6half_tEfNS_4arch4Sm90ELb0ELb1ELb0ELb0ELb0ELb0ELb1ELb1ELb0ELb1ELb1ELb0EEENS1_21CollectiveEpilogueFwdINS6_IJSA_NS7_ILi256EEESB_EEES9_SE_SG_Li256ELb0ELb1ELb1ELb0EEENS1_19SingleTileSchedulerILb0ELb1ELb1ELi128EEEEEEEEEvNT_6ParamsE$_ZZN5flash25CollectiveMainloopFwdSm90ILi2EN4cute5tupleIJNS1_1CILi1EEES4_S4_EEENS2_IJNS3_ILi128EEENS3_ILi96EEENS3_ILi64EEEEEELi256EN7cutlass6half_tEfNSA_4arch4Sm90ELb0ELb1ELb0ELb0ELb0ELb0ELb1ELb1ELb0ELb1ELb1ELb0EE3mmaINS_16FlashAttnFwdSm90ISE_NS_21CollectiveEpilogueFwdINS2_IJS6_NS3_ILi256EEES7_EEES5_SB_SD_Li256ELb0ELb1ELb1ELb0EEENS_19SingleTileSchedulerILb0ELb1ELb1ELi128EEEE13SharedStorageENS1_6TensorINS1_11ArrayEngineIfLm128EEENS1_6LayoutINS2_IJNS2_IJNS3_ILi2EEEST_NS3_ILi32EEEEEES4_S4_EEENS2_IJNS2_IJS4_ST_NS3_ILi4EEEEEENS3_ILi0EEESZ_EEEEEEENS_7SoftmaxILi2ELi0EEEEEbRKNSE_6ParamsENSA_25PipelineTmaAsyncNoClusterILi2ENSA_16PipelineTmaAsyncILi2EEEEES1B_RNSA_13PipelineStateILj2EEERT0_RT1_iRiRKNS_16SeqlenInfoQKNewKILb0ELb0EEENS2_IJiiiiEEERT_ENKUliT_T0_T1_E_clIZSF_ISO_S12_S14_EbS17_S1B_S1B_S1E_S1G_S1I_iS1J_S1N_S1O_S1Q_EUlRS1R_iE1_NS3_ILb0EEENS3_ILb1EEEEEDaiS1R_S1S_S1T_,(.L_x_6135 - $_ZN7cutlass13device_kernelIN5flash11enable_sm90INS1_16FlashAttnFwdSm90INS1_25CollectiveMainloopFwdSm90ILi2EN4cute5tupleIJNS5_1CILi1EEES8_S8_EEENS6_IJNS7_ILi128EEENS7_ILi96EEENS7_ILi64EEEEEELi256ENS_6half_tEfNS_4arch4Sm90ELb0ELb1ELb0ELb0ELb0ELb0ELb1ELb1ELb0ELb1ELb1ELb0EEENS1_21CollectiveEpilogueFwdINS6_IJSA_NS7_ILi256EEESB_EEES9_SE_SG_Li256ELb0ELb1ELb1ELb0EEENS1_19SingleTileSchedulerILb0ELb1ELb1ELi128EEEEEEEEEvNT_6ParamsE$_ZZN5flash25CollectiveMainloopFwdSm90ILi2EN4cute5tupleIJNS1_1CILi1EEES4_S4_EEENS2_IJNS3_ILi128EEENS3_ILi96EEENS3_ILi64EEEEEELi256EN7cutlass6half_tEfNSA_4arch4Sm90ELb0ELb1ELb0ELb0ELb0ELb0ELb1ELb1ELb0ELb1ELb1ELb0EE3mmaINS_16FlashAttnFwdSm90ISE_NS_21CollectiveEpilogueFwdINS2_IJS6_NS3_ILi256EEES7_EEES5_SB_SD_Li256ELb0ELb1ELb1ELb0EEENS_19SingleTileSchedulerILb0ELb1ELb1ELi128EEEE13SharedStorageENS1_6TensorINS1_11ArrayEngineIfLm128EEENS1_6LayoutINS2_IJNS2_IJNS3_ILi2EEEST_NS3_ILi32EEEEEES4_S4_EEENS2_IJNS2_IJS4_ST_NS3_ILi4EEEEEENS3_ILi0EEESZ_EEEEEEENS_7SoftmaxILi2ELi0EEEEEbRKNSE_6ParamsENSA_25PipelineTmaAsyncNoClusterILi2ENSA_16PipelineTmaAsyncILi2EEEEES1B_RNSA_13PipelineStateILj2EEERT0_RT1_iRiRKNS_16SeqlenInfoQKNewKILb0ELb0EEENS2_IJiiiiEEERT_ENKUliT_T0_T1_E_clIZSF_ISO_S12_S14_EbS17_S1B_S1B_S1E_S1G_S1I_iS1J_S1N_S1O_S1Q_EUlRS1R_iE1_NS3_ILb0EEENS3_ILb1EEEEEDaiS1R_S1S_S1T_)
$_ZN7cutlass13device_kernelIN5flash11enable_sm90INS1_16FlashAttnFwdSm90INS1_25CollectiveMainloopFwdSm90ILi2EN4cute5tupleIJNS5_1CILi1EEES8_S8_EEENS6_IJNS7_ILi128EEENS7_ILi96EEENS7_ILi64EEEEEELi256ENS_6half_tEfNS_4arch4Sm90ELb0ELb1ELb0ELb0ELb0ELb0ELb1ELb1ELb0ELb1ELb1ELb0EEENS1_21CollectiveEpilogueFwdINS6_IJSA_NS7_ILi256EEESB_EEES9_SE_SG_Li256ELb0ELb1ELb1ELb0EEENS1_19SingleTileSchedulerILb0ELb1ELb1ELi128EEEEEEEEEvNT_6ParamsE$_ZZN5flash25CollectiveMainloopFwdSm90ILi2EN4cute5tupleIJNS1_1CILi1EEES4_S4_EEENS2_IJNS3_ILi128EEENS3_ILi96EEENS3_ILi64EEEEEELi256EN7cutlass6half_tEfNSA_4arch4Sm90ELb0ELb1ELb0ELb0ELb0ELb0ELb1ELb1ELb0ELb1ELb1ELb0EE3mmaINS_16FlashAttnFwdSm90ISE_NS_21CollectiveEpilogueFwdINS2_IJS6_NS3_ILi256EEES7_EEES5_SB_SD_Li256ELb0ELb1ELb1ELb0EEENS_19SingleTileSchedulerILb0ELb1ELb1ELi128EEEE13SharedStorageENS1_6TensorINS1_11ArrayEngineIfLm128EEENS1_6LayoutINS2_IJNS2_IJNS3_ILi2EEEST_NS3_ILi32EEEEEES4_S4_EEENS2_IJNS2_IJS4_ST_NS3_ILi4EEEEEENS3_ILi0EEESZ_EEEEEEENS_7SoftmaxILi2ELi0EEEEEbRKNSE_6ParamsENSA_25PipelineTmaAsyncNoClusterILi2ENSA_16PipelineTmaAsyncILi2EEEEES1B_RNSA_13PipelineStateILj2EEERT0_RT1_iRiRKNS_16SeqlenInfoQKNewKILb0ELb0EEENS2_IJiiiiEEERT_ENKUliT_T0_T1_E_clIZSF_ISO_S12_S14_EbS17_S1B_S1B_S1E_S1G_S1I_iS1J_S1N_S1O_S1Q_EUlRS1R_iE1_NS3_ILb0EEENS3_ILb1EEEEEDaiS1R_S1S_S1T_:
[----:B------:R-:W-:Y:S05]  /*34c80*/  YIELD ;  /* 0x0000000000007946 */ /* 0x000fea0003800000 */
[----:B------:R-:W-:Y:S02]  /*34c90*/  ULDC UR4, c[0x0][0x20] ;  /* 0x0000080000047ab9 */ /* 0x000fe40000000800 */
[----:B------:R-:W-:-:S05]  /*34ca0*/  VIADD R164, R155, -UR4 ;  /* 0x800000049ba47c36 */ /* 0x000fca0008000000 */
[----:B------:R-:W2:Y:S01]  /*34cb0*/  LDL.64 R2, [R164] ;  /* 0x00000000a4027983 */ /* 0x000ea20000100a00 */
[----:B------:R-:W0:Y:S02]  /*34cc0*/  LDC.64 R4, c[0x0][0x208] ;  /* 0x00008200ff047b82 */ /* 0x000e240000000a00 */
[----:B0-----:R-:W-:Y:S02]  /*34cd0*/  R2UR UR4, R4 ;  /* 0x00000000040472ca */ /* 0x001fe400000e0000 */
[----:B------:R-:W-:-:S13]  /*34ce0*/  R2UR UR5, R5 ;  /* 0x00000000050572ca */ /* 0x000fda00000e0000 */
[----:B--2---:R-:W2:Y:S01]  /*34cf0*/  LD.E R6, desc[UR4][R2.64] ;  /* 0x0000000402067980 */ /* 0x004ea2000c101900 */
[----:B------:R-:W-:Y:S02]  /*34d00*/  R2UR UR4, R4 ;  /* 0x00000000040472ca */ /* 0x000fe400000e0000 */
[----:B------:R-:W-:Y:S01]  /*34d10*/  R2UR UR5, R5 ;  /* 0x00000000050572ca */ /* 0x000fe200000e0000 */
[----:B--2---:R-:W-:-:S12]  /*34d20*/  VIADD R11, R6, 0x1 ;  /* 0x00000001060b7836 */ /* 0x004fd80000000000 */
[----:B------:R-:W2:Y:S01]  /*34d30*/  LD.E R6, desc[UR4][R2.64+0x8] ;  /* 0x0000080402067980 */ /* 0x000ea2000c101900 */
[----:B------:R-:W-:-:S13]  /*34d40*/  ISETP.NE.AND P1, PT, R11, 0x2, PT ;  /* 0x000000020b00780c */ /* 0x000fda0003f25270 */
[----:B------:R-:W-:Y:S02]  /*34d50*/  @!P1 R2UR UR6, R4 ;  /* 0x00000000040692ca */ /* 0x000fe400000e0000 */
[----:B------:R-:W-:-:S13]  /*34d60*/  @!P1 R2UR UR7, R5 ;  /* 0x00000000050792ca */ /* 0x000fda00000e0000 */
[----:B------:R-:W3:Y:S01]  /*34d70*/  @!P1 LD.E R7, desc[UR6][R2.64+0x4] ;  /* 0x0000040602079980 */ /* 0x000ee2000c101900 */
[C---:B------:R-:W-:Y:S02]  /*34d80*/  R2UR UR4, R4.reuse ;  /* 0x00000000040472ca */ /* 0x040fe400000e0000 */
[C---:B------:R-:W-:Y:S02]  /*34d90*/  R2UR UR5, R5.reuse ;  /* 0x00000000050572ca */ /* 0x040fe400000e0000 */
[C---:B------:R-:W-:Y:S02]  /*34da0*/  R2UR UR6, R4.reuse ;  /* 0x00000000040672ca */ /* 0x040fe400000e0000 */
[C---:B------:R-:W-:Y:S02]  /*34db0*/  R2UR UR7, R5.reuse ;  /* 0x00000000050772ca */ /* 0x040fe400000e0000 */
[----:B------:R-:W-:Y:S02]  /*34dc0*/  @!P1 R2UR UR8, R4 ;  /* 0x00000000040892ca */ /* 0x000fe400000e0000 */
[----:B------:R-:W-:-:S02]  /*34dd0*/  @!P1 R2UR UR9, R5 ;  /* 0x00000000050992ca */ /* 0x000fc400000e0000 */
[----:B------:R-:W-:Y:S02]  /*34de0*/  @!P1 R2UR UR10, R4 ;  /* 0x00000000040a92ca */ /* 0x000fe400000e0000 */
[----:B------:R-:W-:Y:S01]  /*34df0*/  @!P1 R2UR UR11, R5 ;  /* 0x00000000050b92ca */ /* 0x000fe200000e0000 */
[----:B------:R-:W-:Y:S08]  /*34e00*/  ST.E desc[UR4][R2.64], R11 ;  /* 0x0000000b02007985 */ /* 0x000ff0000c101904 */
[----:B------:R-:W-:Y:S01]  /*34e10*/  @!P1 ST.E desc[UR8][R2.64], RZ ;  /* 0x000000ff02009985 */ /* 0x000fe2000c101908 */
[----:B--2---:R-:W-:-:S05]  /*34e20*/  VIADD R13, R6, 0x1 ;  /* 0x00000001060d7836 */ /* 0x004fca0000000000 */
[----:B------:R-:W-:Y:S01]  /*34e30*/  ST.E desc[UR6][R2.64+0x8], R13 ;  /* 0x0000080d02007985 */ /* 0x000fe2000c101906 */
[----:B---3--:R-:W-:-:S05]  /*34e40*/  @!P1 LOP3.LUT R15, R7, 0x1, RZ, 0x3c, !PT ;  /* 0x00000001070f9812 */ /* 0x008fca00078e3cff */
[----:B------:R0:W-:Y:S04]  /*34e50*/  @!P1 ST.E desc[UR10][R2.64+0x4], R15 ;  /* 0x0000040f02009985 */ /* 0x0001e8000c10190a */
[----:B------:R-:W2:Y:S01]  /*34e60*/  LDL.64 R8, [R164+0x18] ;  /* 0x00001800a4087983 */ /* 0x000ea20000100a00 */
[----:B------:R-:W-:Y:S02]  /*34e70*/  R2UR UR4, R4 ;  /* 0x00000000040472ca */ /* 0x000fe400000e0000 */
[----:B------:R-:W-:Y:S01]  /*34e80*/  R2UR UR5, R5 ;  /* 0x00000000050572ca */ /* 0x000fe200000e0000 */
[----:B------:R-:W3:-:S12]  /*34e90*/  LDL.64 R6, [R164] ;  /* 0x00000000a4067983 */ /* 0x000ed80000100a00 */
[----:B--2---:R-:W2:Y:S01]  /*34ea0*/  LD.E R10, desc[UR4][R8.64+0x1c] ;  /* 0x00001c04080a7980 */ /* 0x004ea2000c101900 */
[C---:B------:R-:W-:Y:S02]  /*34eb0*/  R2UR UR4, R4.reuse ;  /* 0x00000000040472ca */ /* 0x040fe400000e0000 */
[C---:B------:R-:W-:Y:S02]  /*34ec0*/  R2UR UR5, R5.reuse ;  /* 0x00000000050572ca */ /* 0x040fe400000e0000 */
[----:B------:R-:W-:Y:S02]  /*34ed0*/  R2UR UR6, R4 ;  /* 0x00000000040672ca */ /* 0x000fe400000e0000 */
[----:B------:R-:W-:Y:S01]  /*34ee0*/  R2UR UR7, R5 ;  /* 0x00000000050772ca */ /* 0x000fe200000e0000 */
[----:B------:R-:W-:Y:S01]  /*34ef0*/  BSSY B3, `(.L_x_2296) ;  /* 0x0000009000037945 */ /* 0x000fe20003800000 */
[----:B0-----:R-:W-:Y:S02]  /*34f00*/  IMAD.MOV.U32 R2, RZ, RZ, R153 ;  /* 0x000000ffff027224 */ /* 0x001fe400078e0099 */
[----:B------:R-:W-:-:S05]  /*34f10*/  IMAD.MOV.U32 R3, RZ, RZ, R152 ;  /* 0x000000ffff037224 */ /* 0x000fca00078e0098 */
[----:B---3--:R0:W5:Y:S04]  /*34f20*/  LD.E R12, desc[UR4][R6.64] ;  /* 0x00000004060c7980 */ /* 0x008168000c101900 */
[----:B------:R0:W5:Y:S01]  /*34f30*/  LD.E R14, desc[UR6][R6.64+0x4] ;  /* 0x00000406060e7980 */ /* 0x000162000c101900 */
[----:B--2---:R-:W-:-:S04]  /*34f40*/  LOP3.LUT R10, R10, 0x1, RZ, 0xfc, !PT ;  /* 0x000000010a0a7812 */ /* 0x004fc800078efcff */
[----:B------:R-:W-:-:S13]  /*34f50*/  ISETP.NE.AND P1, PT, R10, 0x3, PT ;  /* 0x000000030a00780c */ /* 0x000fda0003f25270 */
[----:B0-----:R-:W-:Y:S05]  /*34f60*/  @!P1 BRA `(.L_x_2297) ;  /* 0x0000000000049947 */ /* 0x001fea0003800000 */
[----:B------:R-:W-:Y:S01]  /*34f70*/  BPT.TRAP 0x1 ;  /* 0x000000040000795c */ /* 0x000fe20000300000 */
.L_x_2297:
[----:B------:R-:W-:Y:S05]  /*34f80*/  BSYNC B3 ;  /* 0x0000000000037941 */ /* 0x000fea0003800000 */
.L_x_2296:
[----:B------:R-:W-:Y:S02]  /*34f90*/  R2UR UR4, R4 ;  /* 0x00000000040472ca */ /* 0x000fe400000e0000 */
[----:B------:R-:W-:-:S13]  /*34fa0*/  R2UR UR5, R5 ;  /* 0x00000000050572ca */ /* 0x000fda00000e0000 */
[----:B------:R-:W2:Y:S01]  /*34fb0*/  LD.E.64 R10, desc[UR4][R8.64+0x8] ;  /* 0x00000804080a7980 */ /* 0x000ea2000c101b00 */
[----:B-----5:R-:W-:Y:S02]  /*34fc0*/  SHF.L.U32 R15, R14, 0x1f, RZ ;  /* 0x0000001f0e0f7819 */ /* 0x020fe400000006ff */
[----:B--2---:R-:W-:-:S05]  /*34fd0*/  MOV R11, R10 ;  /* 0x0000000a000b7202 */ /* 0x004fca0000000f00 */
[----:B------:R-:W-:-:S04]  /*34fe0*/  IMAD R12, R12, 0x8, R11 ;  /* 0x000000080c0c7824 */ /* 0x000fc800078e020b */
[----:B------:R0:W1:Y:S01]  /*34ff0*/  SYNCS.PHASECHK.TRANS64.TRYWAIT P1, [R12+URZ], R15 ;  /* 0x0000000f0c0075a7 */ /* 0x000062000802017f */
[----:B------:R-:W2:Y:S01]  /*35000*/  LD.E R13, desc[UR4][R8.64+0x1c] ;  /* 0x00001c04080d7980 */ /* 0x000ea2000c101900 */
[----:B------:R-:W-:Y:S02]  /*35010*/  R2UR UR6, R4 ;  /* 0x00000000040672ca */ /* 0x000fe400000e0000 */
[----:B------:R-:W-:Y:S01]  /*35020*/  R2UR UR7, R5 ;  /* 0x00000000050772ca */ /* 0x000fe200000e0000 */
[----:B------:R0:W5:Y:S01]  /*35030*/  LD.E R10, desc[UR4][R6.64] ;  /* 0x00000004060a7980 */ /* 0x000162000c101900 */
[----:B------:R-:W-:Y:S11]  /*35040*/  BSSY B3, `(.L_x_2298) ;  /* 0x0000006000037945 */ /* 0x000ff60003800000 */
[----:B------:R0:W5:Y:S01]  /*35050*/  LD.E R11, desc[UR6][R6.64+0x4] ;  /* 0x00000406060b7980 */ /* 0x000162000c101900 */
[----:B--2---:R-:W-:-:S04]  /*35060*/  LOP3.LUT R13, R13, 0x1, RZ, 0xfc, !PT ;  /* 0x000000010d0d7812 */ /* 0x004fc800078efcff */
[----:B------:R-:W-:-:S13]  /*35070*/  ISETP.NE.AND P2, PT, R13, 0x3, PT ;  /* 0x000000030d00780c */ /* 0x000fda0003f45270 */
[----:B01----:R-:W-:Y:S05]  /*35080*/  @!P2 BRA `(.L_x_2299) ;  /* 0x000000000004a947 */ /* 0x003fea0003800000 */
[----:B------:R-:W-:Y:S01]  /*35090*/  BPT.TRAP 0x1 ;  /* 0x000000040000795c */ /* 0x000fe20000300000 */
.L_x_2299:
[----:B------:R-:W-:Y:S05]  /*350a0*/  BSYNC B3 ;  /* 0x0000000000037941 */ /* 0x000fea0003800000 */
.L_x_2298:
[----:B------:R-:W-:Y:S04]  /*350b0*/  BSSY B3, `(.L_x_2300) ;  /* 0x000000a000037945 */ /* 0x000fe80003800000 */
[----:B------:R-:W-:Y:S05]  /*350c0*/  @P1 BRA `(.L_x_2301) ;  /* 0x0000000000201947 */ /* 0x000fea0003800000 */
[----:B------:R-:W-:Y:S02]  /*350d0*/  R2UR UR4, R4 ;  /* 0x00000000040472ca */ /* 0x000fe400000e0000 */
[----:B------:R-:W-:-:S13]  /*350e0*/  R2UR UR5, R5 ;  /* 0x00000000050572ca */ /* 0x000fda00000e0000 */
[----:B------:R-:W2:Y:S01]  /*350f0*/  LD.E.64 R8, desc[UR4][R8.64+0x8] ;  /* 0x0000080408087980 */ /* 0x000ea2000c101b00 */
[----:B-----5:R-:W-:Y:S02]  /*35100*/  SHF.L.U32 R11, R11, 0x1f, RZ ;  /* 0x0000001f0b0b7819 */ /* 0x020fe400000006ff */
[----:B--2---:R-:W-:-:S05]  /*35110*/  MOV R7, R8 ;  /* 0x0000000800077202 */ /* 0x004fca0000000f00 */
[----:B------:R-:W-:-:S04]  /*35120*/  IMAD R10, R10, 0x8, R7 ;  /* 0x000000080a0a7824 */ /* 0x000fc800078e0207 */
[----:B------:R-:W0:Y:S02]  /*35130*/  SYNCS.PHASECHK.TRANS64.TRYWAIT P1, [R10+URZ], R11 ;  /* 0x0000000b0a0075a7 */ /* 0x000e24000802017f */
[----:B0-----:R-:W-:Y:S05]  /*35140*/  @!P1 BRA `(.L_x_2302) ;  /* 0x000001b000249947 */ /* 0x001fea0003800000 */
.L_x_2301:
[----:B------:R-:W-:Y:S05]  /*35150*/  BSYNC B3 ;  /* 0x0000000000037941 */ /* 0x000fea0003800000 */
.L_x_2300:
[----:B0----5:R-:W2:Y:S04]  /*35160*/  LDL.64 R10, [R164] ;  /* 0x00000000a40a7983 */ /* 0x021ea80000100a00 */
[----:B------:R-:W3:Y:S01]  /*35170*/  LDL.64 R8, [R164+0x28] ;  /* 0x00002800a4087983 */ /* 0x000ee20000100a00 */
[C---:B------:R-:W-:Y:S02]  /*35180*/  R2UR UR6, R4.reuse ;  /* 0x00000000040672ca */ /* 0x040fe400000e0000 */
[C---:B------:R-:W-:Y:S01]  /*35190*/  R2UR UR7, R5.reuse ;  /* 0x00000000050772ca */ /* 0x040fe200000e0000 */
[----:B------:R-:W4:Y:S01]  /*351a0*/  LDL.64 R6, [R164+0x20] ;  /* 0x00002000a4067983 */ /* 0x000f220000100a00 */
[C---:B------:R-:W-:Y:S02]  /*351b0*/  R2UR UR4, R4.reuse ;  /* 0x00000000040472ca */ /* 0x040fe400000e0000 */
[----:B------:R-:W-:Y:S01]  /*351c0*/  R2UR UR5, R5 ;  /* 0x00000000050572ca */ /* 0x000fe200000e0000 */
[----:B------:R-:W4:Y:S08]  /*351d0*/  LDL.64 R12, [R164+0x8] ;  /* 0x00000800a40c7983 */ /* 0x000f300000100a00 */
[----:B--2---:R-:W2:Y:S04]  /*351e0*/  LD.E R11, desc[UR6][R10.64] ;  /* 0x000000060a0b7980 */ /* 0x004ea8000c101900 */
[----:B---3--:R-:W2:Y:S01]  /*351f0*/  LD.E.64 R14, desc[UR4][R8.64] ;  /* 0x00000004080e7980 */ /* 0x008ea2000c101b00 */
[----:B------:R-:W-:Y:S05]  /*35200*/  WARPSYNC.ALL ;  /* 0x0000000000007948 */ /* 0x000fea0003800000 */
[----:B------:R-:W-:-:S02]  /*35210*/  R2UR UR4, R4 ;  /* 0x00000000040472ca */ /* 0x000fc400000e0000 */
[C---:B------:R-:W-:Y:S02]  /*35220*/  R2UR UR5, R5.reuse ;  /* 0x00000000050572ca */ /* 0x040fe400000e0000 */
[----:B------:R-:W-:Y:S02]  /*35230*/  R2UR UR6, R4 ;  /* 0x00000000040672ca */ /* 0x000fe400000e0000 */
[----:B------:R-:W-:-:S09]  /*35240*/  R2UR UR7, R5 ;  /* 0x00000000050772ca */ /* 0x000fd200000e0000 */
[----:B----4-:R0:W-:Y:S04]  /*35250*/  ST.E desc[UR4][R12.64], RZ ;  /* 0x000000ff0c007985 */ /* 0x0101e8000c101904 */
[----:B------:R-:W3:Y:S01]  /*35260*/  LD.E.64 R8, desc[UR6][R6.64] ;  /* 0x0000000606087980 */ /* 0x000ee2000c101b00 */
[----:B--2---:R-:W-:Y:S01]  /*35270*/  IMAD R10, R11, 0x300, R14 ;  /* 0x000003000b0a7824 */ /* 0x004fe200078e020e */
[----:B------:R-:W-:Y:S01]  /*35280*/  WARPGROUP.ARRIVE ;  /* 0x00000000000079c5 */ /* 0x000fe20000000000 */
[----:B------:R-:W-:Y:S01]  /*35290*/  IMAD.MOV.U32 R11, RZ, RZ, R15 ;  /* 0x000000ffff0b7224 */ /* 0x000fe200078e000f */
[----:B------:R-:W-:Y:S01]  /*352a0*/  R2UR UR8, R4 ;  /* 0x00000000040872ca */ /* 0x000fe200000e0000 */
[----:B------:R-:W-:Y:S01]  /*352b0*/  IMAD.MOV.U32 R191, RZ, RZ, 0x1 ;  /* 0x00000001ffbf7424 */ /* 0x000fe200078e00ff */
[----:B------:R-:W-:-:S02]  /*352c0*/  R2UR UR6, R10 ;  /* 0x000000000a0672ca */ /* 0x000fc400000e0000 */
[----:B------:R-:W-:Y:S02]  /*352d0*/  R2UR UR7, R11 ;  /* 0x000000000b0772ca */ /* 0x000fe400000e0000 */
[C---:B------:R-:W-:Y:S02]  /*352e0*/  R2UR UR9, R5.reuse ;  /* 0x00000000050972ca */ /* 0x040fe400000e0000 */
[----:B------:R-:W-:Y:S02]  /*352f0*/  R2UR UR10, R4 ;  /* 0x00000000040a72ca */ /* 0x000fe400000e0000 */
[----:B------:R-:W-:Y:S02]  /*35300*/  R2UR UR11, R5 ;  /* 0x00000000050b72ca */ /* 0x000fe400000e0000 */
[----:B---3--:R-:W-:Y:S02]  /*35310*/  R2UR UR4, R8 ;  /* 0x00000000080472ca */ /* 0x008fe400000e0000 */
[----:B------:R-:W-:-:S13]  /*35320*/  R2UR UR5, R9 ;  /* 0x00000000090572ca */ /* 0x000fda00000e0000 */
[----:B------:R-:W-:Y:S03]  /*35330*/  HGMMA.64x96x16.F32 R24, gdesc[UR4], RZ, !UPT, gsb0 ;  /* 0x01600000041879f0 */ /* 0x000fe6000c0008ff */
[----:B------:R-:W-:Y:S02]  /*35340*/  WARPGROUP.DEPBAR.LE gsb0, 0x0 ;  /* 0x00008000000079c5 */ /* 0x000fe40000010000 */
[----:B------:R0:W-:Y:S04]  /*35350*/  ST.E desc[UR8][R12.64], R191 ;  /* 0x000000bf0c007985 */ /* 0x0001e8000c101908 */
[----:B------:R-:W2:Y:S01]  /*35360*/  LD.E.64 R8, desc[UR10][R6.64] ;  /* 0x0000000a06087980 */ /* 0x000ea2000c101b00 */
[----:B------:R-:W-:Y:S01]  /*35370*/  VIADD R14, R10, 0x2 ;  /* 0x000000020a0e7836 */ /* 0x000fe20000000000 */
[----:B------:R-:W-:Y:S01]  /*35380*/  R2UR UR7, R15 ;  /* 0x000000000f0772ca */ /* 0x000fe200000e0000 */
[----:B------:R-:W-:Y:S01]  /*35390*/  WARPGROUP.ARRIVE ;  /* 0x00000000000079c5 */ /* 0x000fe20000000000 */
[----:B------:R-:W-:-:S02]  /*353a0*/  R2UR UR8, R4 ;  /* 0x00000000040872ca */ /* 0x000fc400000e0000 */
[----:B------:R-:W-:Y:S02]  /*353b0*/  R2UR UR6, R14 ;  /* 0x000000000e0672ca */ /* 0x000fe400000e0000 */
[C---:B------:R-:W-:Y:S02]  /*353c0*/  R2UR UR9, R5.reuse ;  /* 0x00000000050972ca */ /* 0x040fe400000e0000 */
[----:B------:R-:W-:Y:S02]  /*353d0*/  R2UR UR10, R4 ;  /* 0x00000000040a72ca */ /* 0x000fe400000e0000 */
[----:B------:R-:W-:Y:S01]  /*353e0*/  R2UR UR11, R5 ;  /* 0x00000000050b72ca */ /* 0x000fe200000e0000 */
[----:B--2---:R-:W-:Y:S01]  /*353f0*/  VIADD R8, R8, 0x2 ;  /* 0x0000000208087836 */ /* 0x004fe20000000000 */
[----:B------:R-:W-:-:S04]  /*35400*/  R2UR UR5, R9 ;  /* 0x00000000090572ca */ /* 0x000fc800000e0000 */
[----:B------:R-:W-:-:S13]  /*35410*/  R2UR UR4, R8 ;  /* 0x00000000080472ca */ /* 0x000fda00000e0000 */
[----:B------:R-:W-:Y:S03]  /*35420*/  HGMMA.64x96x16.F32 R24, gdesc[UR4], R24, gsb0 ;  /* 0x01600000041879f0 */ /* 0x000fe60008000818 */
        /* <DEDUP_REMOVED lines=19> */
[----:B------:R-:W-:Y:S01]  /*35560*/  WARPGROUP.ARRIVE ;  /* 0x00000000000079c5 */ /* 0x000fe20000000000 */
[----:B------:R-:W-:Y:S01]  /*35570*/  IMAD.MOV.U32 R11, RZ, RZ, R15 ;  /* 0x000000ffff0b7224 */ /* 0x000fe200078e000f */
[----:B------:R-:W-:-:S02]  /*35580*/  R2UR UR8, R4 ;  /* 0x00000000040872ca */ /* 0x000fc400000e0000 */
[----:B------:R-:W-:Y:S02]  /*35590*/  R2UR UR6, R10 ;  /* 0x000000000a0672ca */ /* 0x000fe400000e0000 */
        /* <DEDUP_REMOVED lines=8> */
[----:B------:R-:W2:Y:S01]  /*35620*/  LDL.64 R8, [R164+0x40] ;  /* 0x00004000a4087983 */ /* 0x000ea20000100a00 */
[----:B------:R-:W-:-:S02]  /*35630*/  R2UR UR4, R4 ;  /* 0x00000000040472ca */ /* 0x000fc400000e0000 */
[----:B------:R-:W-:Y:S01]  /*35640*/  R2UR UR5, R5 ;  /* 0x00000000050572ca */ /* 0x000fe200000e0000 */
[----:B------:R-:W3:-:S12]  /*35650*/  LDL.64 R6, [R164] ;  /* 0x00000000a4067983 */ /* 0x000ed80000100a00 */
[----:B--2---:R-:W2:Y:S01]  /*35660*/  LD.E R10, desc[UR4][R8.64+0x1c] ;  /* 0x00001c04080a7980 */ /* 0x004ea2000c101900 */
[C---:B------:R-:W-:Y:S02]  /*35670*/  R2UR UR4, R4.reuse ;  /* 0x00000000040472ca */ /* 0x040fe400000e0000 */
[C---:B------:R-:W-:Y:S02]  /*35680*/  R2UR UR5, R5.reuse ;  /* 0x00000000050572ca */ /* 0x040fe400000e0000 */
[----:B------:R-:W-:Y:S02]  /*35690*/  R2UR UR6, R4 ;  /* 0x00000000040672ca */ /* 0x000fe400000e0000 */
[----:B------:R-:W-:Y:S01]  /*356a0*/  R2UR UR7, R5 ;  /* 0x00000000050772ca */ /* 0x000fe200000e0000 */
[----:B------:R-:W-:Y:S08]  /*356b0*/  BSSY B3, `(.L_x_2303) ;  /* 0x0000007000037945 */ /* 0x000ff00003800000 */
[----:B---3--:R0:W5:Y:S04]  /*356c0*/  LD.E R14, desc[UR4][R6.64] ;  /* 0x00000004060e7980 */ /* 0x008168000c101900 */
[----:B------:R0:W5:Y:S01]  /*356d0*/  LD.E R15, desc[UR6][R6.64+0x4] ;  /* 0x00000406060f7980 */ /* 0x000162000c101900 */
[----:B--2---:R-:W-:-:S04]  /*356e0*/  LOP3.LUT R10, R10, 0x1, RZ, 0xfc, !PT ;  /* 0x000000010a0a7812 */ /* 0x004fc800078efcff */
[----:B------:R-:W-:-:S13]  /*356f0*/  ISETP.NE.AND P1, PT, R10, 0x3, PT ;  /* 0x000000030a00780c */ /* 0x000fda0003f25270 */
[----:B0-----:R-:W-:Y:S05]  /*35700*/  @!P1 BRA `(.L_x_2304) ;  /* 0x0000000000049947 */ /* 0x001fea0003800000 */
[----:B------:R-:W-:Y:S01]  /*35710*/  BPT.TRAP 0x1 ;  /* 0x000000040000795c */ /* 0x000fe20000300000 */
.L_x_2304:
[----:B------:R-:W-:Y:S05]  /*35720*/  BSYNC B3 ;  /* 0x0000000000037941 */ /* 0x000fea0003800000 */
.L_x_2303:
        /* <DEDUP_REMOVED lines=17> */
.L_x_2306:
[----:B------:R-:W-:Y:S05]  /*35840*/  BSYNC B3 ;  /* 0x0000000000037941 */ /* 0x000fea0003800000 */
.L_x_2305:
        /* <DEDUP_REMOVED lines=10> */
.L_x_2308:
[----:B------:R-:W-:Y:S05]  /*358f0*/  BSYNC B3 ;  /* 0x0000000000037941 */ /* 0x000fea0003800000 */
.L_x_2307:
[----:B------:R-:W2:Y:S04]  /*35900*/  LDL.64 R12, [R164] ;  /* 0x00000000a40c7983 */ /* 0x000ea80000100a00 */
[----:B0----5:R-:W3:Y:S04]  /*35910*/  LDL.64 R10, [R164+0x58] ;  /* 0x00005800a40a7983 */ /* 0x021ee80000100a00 */
[----:B------:R-:W4:Y:S04]  /*35920*/  LDL.64 R6, [R164+0x48] ;  /* 0x00004800a4067983 */ /* 0x000f280000100a00 */
[----:B------:R-:W4:Y:S01]  /*35930*/  LDL.64 R8, [R164+0x50] ;  /* 0x00005000a4087983 */ /* 0x000f220000100a00 */
[----:B------:R-:W-:-:S02]  /*35940*/  R2UR UR6, R4 ;  /* 0x00000000040672ca */ /* 0x000fc400000e0000 */
[C---:B------:R-:W-:Y:S01]  /*35950*/  R2UR UR7, R5.reuse ;  /* 0x00000000050772ca */ /* 0x040fe200000e0000 */
[----:B------:R-:W4:Y:S01]  /*35960*/  LDL R21, [R1+0x460] ;  /* 0x0004600001157983 */ /* 0x000f220000100800 */
[----:B------:R-:W-:Y:S02]  /*35970*/  R2UR UR4, R4 ;  /* 0x00000000040472ca */ /* 0x000fe400000e0000 */
[----:B------:R-:W-:-:S09]  /*35980*/  R2UR UR5, R5 ;  /* 0x00000000050572ca */ /* 0x000fd200000e0000 */
[----:B--2---:R-:W2:Y:S04]  /*35990*/  LD.E R17, desc[UR6][R12.64] ;  /* 0x000000060c117980 */ /* 0x004ea8000c101900 */
[----:B---3--:R-:W2:Y:S01]  /*359a0*/  LD.E.64 R12, desc[UR4][R10.64] ;  /* 0x000000040a0c7980 */ /* 0x008ea2000c101b00 */
[----:B------:R-:W-:Y:S05]  /*359b0*/  WARPSYNC.ALL ;  /* 0x0000000000007948 */ /* 0x000fea0003800000 */
[----:B------:R-:W-:-:S02]  /*359c0*/  R2UR UR6, R4 ;  /* 0x00000000040672ca */ /* 0x000fc400000e0000 */
[C---:B------:R-:W-:Y:S02]  /*359d0*/  R2UR UR7, R5.reuse ;  /* 0x00000000050772ca */ /* 0x040fe400000e0000 */
[----:B------:R-:W-:Y:S02]  /*359e0*/  R2UR UR4, R4 ;  /* 0x00000000040472ca */ /* 0x000fe400000e0000 */
[----:B------:R-:W-:-:S09]  /*359f0*/  R2UR UR5, R5 ;  /* 0x00000000050572ca */ /* 0x000fd200000e0000 */
[----:B----4-:R-:W3:Y:S04]  /*35a00*/  LD.E R20, desc[UR6][R6.64] ;  /* 0x0000000606147980 */ /* 0x010ee8000c101900 */
[----:B------:R-:W4:Y:S01]  /*35a10*/  LD.E.64 R14, desc[UR4][R8.64] ;  /* 0x00000004080e7980 */ /* 0x000f22000c101b00 */
[----:B------:R-:W-:Y:S01]  /*35a20*/  WARPGROUP.ARRIVE ;  /* 0x00000000000079c5 */ /* 0x000fe20000000000 */
[C---:B------:R-:W-:Y:S02]  /*35a30*/  R2UR UR8, R4.reuse ;  /* 0x00000000040872ca */ /* 0x040fe400000e0000 */
[----:B------:R-:W-:Y:S02]  /*35a40*/  R2UR UR9, R5 ;  /* 0x00000000050972ca */ /* 0x000fe400000e0000 */
[----:B------:R-:W-:-:S02]  /*35a50*/  R2UR UR10, R4 ;  /* 0x00000000040a72ca */ /* 0x000fc400000e0000 */
[----:B------:R-:W-:Y:S01]  /*35a60*/  R2UR UR11, R5 ;  /* 0x00000000050b72ca */ /* 0x000fe200000e0000 */
[----:B--2---:R-:W-:Y:S02]  /*35a70*/  IMAD R16, R17, 0xc00, R12 ;  /* 0x00000c0011107824 */ /* 0x004fe400078e020c */
[----:B------:R-:W-:-:S03]  /*35a80*/  IMAD.MOV.U32 R17, RZ, RZ, R13 ;  /* 0x000000ffff117224 */ /* 0x000fc600078e000d */
[----:B------:R-:W-:Y:S02]  /*35a90*/  R2UR UR6, R16 ;  /* 0x00000000100672ca */ /* 0x000fe400000e0000 */
[----:B------:R-:W-:Y:S02]  /*35aa0*/  R2UR UR7, R17 ;  /* 0x00000000110772ca */ /* 0x000fe400000e0000 */
[----:B---3--:R-:W-:Y:S02]  /*35ab0*/  ISETP.NE.U32.AND P1, PT, R20, RZ, PT ;  /* 0x000000ff1400720c */ /* 0x008fe40003f25070 */
[----:B----4-:R-:W-:Y:S02]  /*35ac0*/  R2UR UR4, R14 ;  /* 0x000000000e0472ca */ /* 0x010fe400000e0000 */
[----:B------:R-:W-:-:S09]  /*35ad0*/  R2UR UR5, R15 ;  /* 0x000000000f0572ca */ /* 0x000fd200000e0000 */
[----:B------:R-:W-:-:S05]  /*35ae0*/  VOTEU.ANY UP0, P1 ;  /* 0x00000000003f7886 */ /* 0x000fca0000800100 */
[----:B------:R-:W-:Y:S03]  /*35af0*/  HGMMA.64x96x16.F32 R24, gdesc[UR4], R24, UP0, gsb0 ;  /* 0x01600000041879f0 */ /* 0x000fe6000b800818 */
[----:B------:R-:W-:Y:S02]  /*35b00*/  WARPGROUP.DEPBAR.LE gsb0, 0x0 ;  /* 0x00008000000079c5 */ /* 0x000fe40000010000 */
[----:B------:R-:W-:Y:S04]  /*35b10*/  ST.E desc[UR8][R6.64], R191 ;  /* 0x000000bf06007985 */ /* 0x000fe8000c101908 */
[----:B------:R-:W2:Y:S01]  /*35b20*/  LD.E.64 R10, desc[UR10][R8.64] ;  /* 0x0000000a080a7980 */ /* 0x000ea2000c101b00 */
[----:B------:R-:W-:Y:S01]  /*35b30*/  VIADD R12, R16, 0x2 ;  /* 0x00000002100c7836 */ /* 0x000fe20000000000 */
[----:B------:R-:W-:-:S04]  /*35b40*/  R2UR UR7, R13 ;  /* 0x000000000d0772ca */ /* 0x000fc800000e0000 */
[----:B------:R-:W-:Y:S01]  /*35b50*/  R2UR UR6, R12 ;  /* 0x000000000c0672ca */ /* 0x000fe200000e0000 */
[----:B------:R-:W-:Y:S01]  /*35b60*/  WARPGROUP.ARRIVE ;  /* 0x00000000000079c5 */ /* 0x000fe20000000000 */
[C---:B------:R-:W-:Y:S02]  /*35b70*/  R2UR UR8, R4.reuse ;  /* 0x00000000040872ca */ /* 0x040fe400000e0000 */
        /* <DEDUP_REMOVED lines=208> */
[----:B------:R-:W-:-:S06]  /*36880*/  WARPGROUP.ARRIVE ;  /* 0x00000000000079c5 */ /* 0x000fcc0000000000 */
[----:B------:R-:W0:Y:S01]  /*36890*/  S2R R193, SR_TID.X ;  /* 0x0000000000c17919 */ /* 0x000e220000002100 */
[----:B------:R-:W-:Y:S02]  /*368a0*/  R2UR UR8, R4 ;  /* 0x00000000040872ca */ /* 0x000fe400000e0000 */
[----:B------:R-:W-:Y:S02]  /*368b0*/  R2UR UR9, R5 ;  /* 0x00000000050972ca */ /* 0x000fe400000e0000 */
[----:B0-----:R-:W-:Y:S01]  /*368c0*/  LOP3.LUT P2, RZ, R193, 0x7f, RZ, 0xc0, !PT ;  /* 0x0000007fc1ff7812 */ /* 0x001fe2000784c0ff */
[----:B--2---:R-:W-:Y:S01]  /*368d0*/  VIADD R10, R10, 0xc06 ;  /* 0x00000c060a0a7836 */ /* 0x004fe20000000000 */
[----:B------:R-:W-:-:S04]  /*368e0*/  R2UR UR5, R11 ;  /* 0x000000000b0572ca */ /* 0x000fc800000e0000 */
[----:B------:R-:W-:-:S13]  /*368f0*/  R2UR UR4, R10 ;  /* 0x000000000a0472ca */ /* 0x000fda00000e0000 */
[----:B------:R-:W-:Y:S03]  /*36900*/  HGMMA.64x96x16.F32 R24, gdesc[UR4], R24, gsb0 ;  /* 0x01600000041879f0 */ /* 0x000fe60008000818 */
[----:B------:R-:W-:Y:S02]  /*36910*/  WARPGROUP.DEPBAR.LE gsb0, 0x0 ;  /* 0x00008000000079c5 */ /* 0x000fe40000010000 */
[----:B------:R0:W-:Y:S04]  /*36920*/  ST.E desc[UR8][R6.64], R191 ;  /* 0x000000bf06007985 */ /* 0x0001e8000c101908 */
[----:B------:R-:W2:Y:S04]  /*36930*/  @!P2 LDL.64 R8, [R164+0x18] ;  /* 0x00001800a408a983 */ /* 0x000ea80000100a00 */
[----:B------:R-:W3:Y:S01]  /*36940*/  @!P2 LDL.64 R10, [R164] ;  /* 0x00000000a40aa983 */ /* 0x000ee20000100a00 */
[----:B------:R-:W-:-:S02]  /*36950*/  @!P2 R2UR UR4, R4 ;  /* 0x000000000404a2ca */ /* 0x000fc400000e0000 */
[C---:B------:R-:W-:Y:S02]  /*36960*/  @!P2 R2UR UR5, R5.reuse ;  /* 0x000000000505a2ca */ /* 0x040fe400000e0000 */
[----:B------:R-:W-:Y:S02]  /*36970*/  SHF.R.U32.HI R12, RZ, 0x7, R193 ;  /* 0x00000007ff0c7819 */ /* 0x000fe400000116c1 */
[----:B------:R-:W-:Y:S02]  /*36980*/  @!P2 R2UR UR6, R4 ;  /* 0x000000000406a2ca */ /* 0x000fe400000e0000 */
[----:B------:R-:W-:Y:S02]  /*36990*/  @!P2 R2UR UR7, R5 ;  /* 0x000000000507a2ca */ /* 0x000fe400000e0000 */
[----:B------:R-:W-:-:S05]  /*369a0*/  IADD3 R12, -R12, 0xb, RZ ;  /* 0x0000000b0c0c7810 */ /* 0x000fca0007ffe1ff */
[----:B------:R1:W-:Y:S06]  /*369b0*/  BAR.ARV R12, 0x100 ;  /* 0x0004000c0000751d */ /* 0x0003ec0000002000 */
[----:B--2---:R-:W0:Y:S04]  /*369c0*/  @!P2 LD.E.64 R8, desc[UR4][R8.64+0x30] ;  /* 0x000030040808a980 */ /* 0x004e28000c101b00 */
[----:B---3--:R-:W2:Y:S01]  /*369d0*/  @!P2 LD.E R10, desc[UR6][R10.64] ;  /* 0x000000060a0aa980 */ /* 0x008ea2000c101900 */
[----:B------:R-:W-:-:S02]  /*369e0*/  R2UR UR4, R4 ;  /* 0x00000000040472ca */ /* 0x000fc400000e0000 */
[----:B------:R-:W-:Y:S02]  /*369f0*/  R2UR UR5, R5 ;  /* 0x00000000050572ca */ /* 0x000fe400000e0000 */
[----:B0-----:R-:W-:-:S05]  /*36a00*/  @!P2 MOV R7, R8 ;  /* 0x000000080007a202 */ /* 0x001fca0000000f00 */
[----:B--2---:R-:W-:-:S05]  /*36a10*/  @!P2 IMAD R6, R10, 0x8, R7 ;  /* 0x000000080a06a824 */ /* 0x004fca00078e0207 */
[----:B------:R-:W-:-:S04]  /*36a20*/  @!P2 PRMT R6, RZ, 0x654, R6 ;  /* 0x00000654ff06a816 */ /* 0x000fc80000000006 */
[----:B------:R0:W-:Y:S02]  /*36a30*/  @!P2 SYNCS.ARRIVE.TRANS64.RED.A1T0 RZ, [R6+URZ], RZ ;  /* 0x000000ff06ffa9a7 */ /* 0x0001e4000810043f */
[----:B0-----:R-:W2:Y:S01]  /*36a40*/  LD.E R6, desc[UR4][R2.64+0x24] ;  /* 0x0000240402067980 */ /* 0x001ea2000c101900 */
[----:B------:R-:W-:Y:S02]  /*36a50*/  R2UR UR4, R4 ;  /* 0x00000000040472ca */ /* 0x000fe400000e0000 */
[----:B------:R-:W-:-:S13]  /*36a60*/  R2UR UR5, R5 ;  /* 0x00000000050572ca */ /* 0x000fda00000e0000 */
[----:B------:R-:W3:Y:S01]  /*36a70*/  LD.E R13, desc[UR4][R2.64] ;  /* 0x00000004020d7980 */ /* 0x000ee2000c101900 */
[C---:B------:R-:W-:Y:S02]  /*36a80*/  R2UR UR4, R4.reuse ;  /* 0x00000000040472ca */ /* 0x040fe400000e0000 */
[C---:B------:R-:W-:Y:S01]  /*36a90*/  R2UR UR5, R5.reuse ;  /* 0x00000000050572ca */ /* 0x040fe200000e0000 */
[----:B------:R-:W-:Y:S01]  /*36aa0*/  IMAD.MOV.U32 R7, RZ, RZ, R22 ;  /* 0x000000ffff077224 */ /* 0x000fe200078e0016 */
[C---:B------:R-:W-:Y:S02]  /*36ab0*/  R2UR UR14, R4.reuse ;  /* 0x00000000040e72ca */ /* 0x040fe400000e0000 */
[C---:B------:R-:W-:Y:S02]  /*36ac0*/  R2UR UR15, R5.reuse ;  /* 0x00000000050f72ca */ /* 0x040fe400000e0000 */
[----:B------:R-:W-:Y:S02]  /*36ad0*/  R2UR UR10, R4 ;  /* 0x00000000040a72ca */ /* 0x000fe400000e0000 */
[----:B------:R-:W-:-:S02]  /*36ae0*/  R2UR UR11, R5 ;  /* 0x00000000050b72ca */ /* 0x000fc400000e0000 */
[C---:B------:R-:W-:Y:S02]  /*36af0*/  R2UR UR8, R4.reuse ;  /* 0x00000000040872ca */ /* 0x040fe400000e0000 */
[----:B------:R-:W-:Y:S02]  /*36b00*/  R2UR UR9, R5 ;  /* 0x00000000050972ca */ /* 0x000fe400000e0000 */
[----:B------:R-:W-:-:S03]  /*36b10*/  R2UR UR12, R4 ;  /* 0x00000000040c72ca */ /* 0x000fc600000e0000 */
[----:B------:R-:W4:Y:S01]  /*36b20*/  LD.E R76, desc[UR14][R2.64+0x18] ;  /* 0x0000180e024c7980 */ /* 0x000f22000c101900 */
[----:B------:R-:W-:-:S03]  /*36b30*/  R2UR UR13, R5 ;  /* 0x00000000050d72ca */ /* 0x000fc600000e0000 */
[----:B------:R-:W4:Y:S04]  /*36b40*/  LD.E R73, desc[UR10][R2.64+0xc] ;  /* 0x00000c0a02497980 */ /* 0x000f28000c101900 */
[----:B------:R-:W4:Y:S06]  /*36b50*/  LD.E R74, desc[UR8][R2.64+0x10] ;  /* 0x00001008024a7980 */ /* 0x000f2c000c101900 */
[----:B------:R-:W4:Y:S01]  /*36b60*/  LD.E R75, desc[UR12][R2.64+0x14] ;  /* 0x0000140c024b7980 */ /* 0x000f22000c101900 */
[----:B--2---:R-:W-:Y:S01]  /*36b70*/  ISETP.NE.AND P1, PT, R6, 0x1, PT ;  /* 0x000000010600780c */ /* 0x004fe20003f25270 */
[----:B------:R-:W-:-:S05]  /*36b80*/  IMAD.MOV.U32 R6, RZ, RZ, R21 ;  /* 0x000000ffff067224 */ /* 0x000fca00078e0015 */
[----:B------:R3:W2:Y:S07]  /*36b90*/  LD.E R14, desc[UR4][R6.64] ;  /* 0x00000004060e7980 */ /* 0x0006ae000c101900 */
[C---:B------:R-:W-:Y:S02]  /*36ba0*/  @P1 R2UR UR4, R4.reuse ;  /* 0x00000000040412ca */ /* 0x040fe400000e0000 */
[----:B------:R-:W-:Y:S02]  /*36bb0*/  @P1 R2UR UR5, R5 ;  /* 0x00000000050512ca */ /* 0x000fe400000e0000 */
[----:B------:R-:W-:-:S02]  /*36bc0*/  @P1 R2UR UR6, R4 ;  /* 0x00000000040612ca */ /* 0x000fc400000e0000 */
[----:B------:R-:W-:-:S09]  /*36bd0*/  @P1 R2UR UR7, R5 ;  /* 0x00000000050712ca */ /* 0x000fd200000e0000 */
[----:B------:R-:W2:Y:S04]  /*36be0*/  @P1 LD.E R20, desc[UR4][R2.64+0x28] ;  /* 0x0000280402141980 */ /* 0x000ea8000c101900 */
[----:B------:R-:W2:Y:S01]  /*36bf0*/  @P1 LD.E R17, desc[UR6][R2.64+0x2c] ;  /* 0x00002c0602111980 */ /* 0x000ea2000c101900 */
[C---:B------:R-:W-:Y:S02]  /*36c00*/  R2UR UR4, R4.reuse ;  /* 0x00000000040472ca */ /* 0x040fe400000e0000 */
[C---:B------:R-:W-:Y:S02]  /*36c10*/  R2UR UR5, R5.reuse ;  /* 0x00000000050572ca */ /* 0x040fe400000e0000 */
[----:B------:R-:W-:Y:S02]  /*36c20*/  R2UR UR6, R4 ;  /* 0x00000000040672ca */ /* 0x000fe400000e0000 */
[----:B------:R-:W-:-:S09]  /*36c30*/  R2UR UR7, R5 ;  /* 0x00000000050772ca */ /* 0x000fd200000e0000 */
[----:B------:R-:W2:Y:S04]  /*36c40*/  LD.E R21, desc[UR4][R2.64+0x8] ;  /* 0x0000080402157980 */ /* 0x000ea8000c101900 */
[----:B------:R-:W2:Y:S01]  /*36c50*/  LD.E R72, desc[UR6][R2.64+0x4] ;  /* 0x0000040602487980 */ /* 0x000ea2000c101900 */
[----:B---3--:R-:W-:-:S04]  /*36c60*/  SHF.R.S32.HI R6, RZ, 0x1f, R13 ;  /* 0x0000001fff067819 */ /* 0x008fc8000001140d */
[----:B------:R-:W-:-:S04]  /*36c70*/  LEA.HI R7, R6, R13, RZ, 0x7 ;  /* 0x0000000d06077211 */ /* 0x000fc800078f38ff */
[----:B------:R-:W-:-:S05]  /*36c80*/  LOP3.LUT R8, R7, 0xffffff80, RZ, 0xc0, !PT ;  /* 0xffffff8007087812 */ /* 0x000fca00078ec0ff */
[----:B------:R-:W-:-:S05]  /*36c90*/  IMAD.IADD R8, R13, 0x1, -R8 ;  /* 0x000000010d087824 */ /* 0x000fca00078e0a08 */
[----:B------:R-:W-:Y:S02]  /*36ca0*/  SHF.R.S32.HI R9, RZ, 0x1f, R8 ;  /* 0x0000001fff097819 */ /* 0x000fe40000011408 */
[----:B------:R-:W-:Y:S02]  /*36cb0*/  LEA.HI R15, R6, R13, RZ, 0x2 ;  /* 0x0000000d060f7211 */ /* 0x000fe400078f10ff */
[CC--:B------:R-:W-:Y:S02]  /*36cc0*/  LEA.HI R10, R9.reuse, R8.reuse, RZ, 0x2 ;  /* 0x00000008090a7211 */ /* 0x0c0fe400078f10ff */
[----:B------:R-:W-:Y:S02]  /*36cd0*/  LEA.HI R9, R9, R8, RZ, 0x5 ;  /* 0x0000000809097211 */ /* 0x000fe400078f28ff */
[--C-:B------:R-:W-:Y:S02]  /*36ce0*/  SHF.R.S32.HI R11, RZ, 0x2, R10.reuse ;  /* 0x00000002ff0b7819 */ /* 0x100fe4000001140a */
[----:B-1----:R-:W-:-:S02]  /*36cf0*/  SHF.R.S32.HI R12, RZ, 0x1f, R10 ;  /* 0x0000001fff0c7819 */ /* 0x002fc4000001140a */
[----:B------:R-:W-:Y:S02]  /*36d00*/  LOP3.LUT R16, R15, 0xfffffffc, RZ, 0xc0, !PT ;  /* 0xfffffffc0f107812 */ /* 0x000fe400078ec0ff */
[----:B------:R-:W-:Y:S02]  /*36d10*/  SHF.R.S32.HI R6, RZ, 0x7, R7 ;  /* 0x00000007ff067819 */ /* 0x000fe40000011407 */
[----:B------:R-:W-:Y:S01]  /*36d20*/  LEA.HI R12, R12, R11, RZ, 0x3 ;  /* 0x0000000b0c0c7211 */ /* 0x000fe200078f18ff */
[----:B------:R-:W-:Y:S01]  /*36d30*/  IMAD.IADD R16, R13, 0x1, -R16 ;  /* 0x000000010d107824 */ /* 0x000fe200078e0a10 */
[----:B------:R-:W-:Y:S02]  /*36d40*/  SHF.R.S32.HI R9, RZ, 0x5, R9 ;  /* 0x00000005ff097819 */ /* 0x000fe40000011409 */
[----:B------:R-:W-:Y:S02]  /*36d50*/  LEA.HI R7, R7, R6, RZ, 0x1 ;  /* 0x0000000607077211 */ /* 0x000fe400078f08ff */
[----:B------:R-:W-:-:S02]  /*36d60*/  LOP3.LUT R12, R12, 0xfffffff8, RZ, 0xc0, !PT ;  /* 0xfffffff80c0c7812 */ /* 0x000fc400078ec0ff */
[----:B------:R-:W-:-:S03]  /*36d70*/  LOP3.LUT R7, R7, 0x3fffffe, RZ, 0xc0, !PT ;  /* 0x03fffffe07077812 */ /* 0x000fc600078ec0ff */
[----:B------:R-:W-:Y:S02]  /*36d80*/  IMAD.IADD R12, R11, 0x1, -R12 ;  /* 0x000000010b0c7824 */ /* 0x000fe400078e0a0c */
[----:B------:R-:W-:Y:S01]  /*36d90*/  IMAD.IADD R7, R6, 0x1, -R7 ;  /* 0x0000000106077824 */ /* 0x000fe200078e0a07 */
[----:B----4-:R-:W-:Y:S01]  /*36da0*/  ISETP.GE.AND P2, PT, R76, 0x1, PT ;  /* 0x000000014c00780c */ /* 0x010fe20003f46270 */
[----:B------:R-:W-:Y:S01]  /*36db0*/  BSSY B3, `(.L_x_2310) ;  /* 0x000003a000037945 */ /* 0x000fe20003800000 */
[----:B------:R-:W-:Y:S02]  /*36dc0*/  IMAD R75, R0, -0x60, R75 ;  /* 0xffffffa0004b7824 */ /* 0x000fe400078e024b */
[----:B--2---:R-:W-:Y:S01]  /*36dd0*/  IMAD R13, R14, 0x8, R9 ;  /* 0x000000080e0d7824 */ /* 0x004fe200078e0209 */
[----:B------:R-:W-:-:S03]  /*36de0*/  LEA.HI R9, R16, R16, RZ, 0x1 ;  /* 0x0000001010097211 */ /* 0x000fc600078f08ff */
[----:B------:R-:W-:Y:S01]  /*36df0*/  IMAD.U32 R12, R13, 0x10, R12 ;  /* 0x000000100d0c7824 */ /* 0x000fe200078e000c */
[----:B------:R-:W-:-:S03]  /*36e00*/  LOP3.LUT R9, R9, 0x1ffffffe, RZ, 0xc0, !PT ;  /* 0x1ffffffe09097812 */ /* 0x000fc600078ec0ff */
[----:B------:R-:W-:Y:S02]  /*36e10*/  IMAD R12, R7, 0x40, R12 ;  /* 0x00000040070c7824 */ /* 0x000fe400078e020c */
[----:B------:R-:W-:-:S04]  /*36e20*/  IMAD.IADD R9, R16, 0x1, -R9 ;  /* 0x0000000110097824 */ /* 0x000fc800078e0a09 */
[----:B------:R-:W-:-:S04]  /*36e30*/  IMAD R9, R9, 0x8, R12 ;  /* 0x0000000809097824 */ /* 0x000fc800078e020c */
[----:B------:R-:W-:-:S05]  /*36e40*/  @P1 IMAD.HI.U32 R20, R9, R20, RZ ;  /* 0x0000001409141227 */ /* 0x000fca00078e00ff */
[----:B------:R-:W-:Y:S01]  /*36e50*/  @P1 SHF.R.U32.HI R9, RZ, R17, R20 ;  /* 0x00000011ff091219 */ /* 0x000fe20000011614 */
[----:B------:R-:W-:Y:S01]  /*36e60*/  IMAD.MOV.U32 R13, RZ, RZ, -0x60 ;  /* 0xffffffa0ff0d7424 */ /* 0x000fe200078e00ff */
[----:B------:R-:W-:-:S03]  /*36e70*/  LOP3.LUT R7, R10, 0x7ffffffc, RZ, 0xc0, !PT ;  /* 0x7ffffffc0a077812 */ /* 0x000fc600078ec0ff */
[----:B------:R-:W0:Y:S01]  /*36e80*/  SHFL.IDX PT, R11, R9, RZ, 0x1c1f ;  /* 0x001c1fff090b7589 */ /* 0x000e2200000e0000 */
[----:B------:R-:W-:Y:S02]  /*36e90*/  IMAD R6, R0, R13, 0x1 ;  /* 0x0000000100067424 */ /* 0x000fe400078e020d */
[----:B------:R-:W-:-:S04]  /*36ea0*/  IMAD.IADD R7, R8, 0x1, -R7 ;  /* 0x0000000108077824 */ /* 0x000fc800078e0a07 */
[----:B------:R-:W-:Y:S01]  /*36eb0*/  IMAD R6, R7, -0x2, R6 ;  /* 0xfffffffe07067824 */ /* 0x000fe200078e0206 */
[----:B------:R-:W-:-:S04]  /*36ec0*/  LOP3.LUT R8, RZ, R73, RZ, 0x33, !PT ;  /* 0x00000049ff087212 */ /* 0x000fc800078e33ff */
[----:B------:R-:W-:Y:S01]  /*36ed0*/  IADD3 R7, -R72, R6, R21 ;  /* 0x0000000648077210 */ /* 0x000fe20007ffe115 */
[----:B------:R-:W-:-:S04]  /*36ee0*/  VIADD R12, R6, 0xffffffff ;  /* 0xffffffff060c7836 */ /* 0x000fc80000000000 */
[C---:B------:R-:W-:Y:S02]  /*36ef0*/  IMAD.IADD R74, R7.reuse, 0x1, R74 ;  /* 0x00000001074a7824 */ /* 0x040fe400078e024a */
[----:B------:R-:W-:Y:S02]  /*36f00*/  IMAD.IADD R10, R7, 0x1, R8 ;  /* 0x00000001070a7824 */ /* 0x000fe400078e0208 */
[--C-:B0-----:R-:W-:Y:S02]  /*36f10*/  IMAD.IADD R7, R74, 0x1, R11.reuse ;  /* 0x000000014a077824 */ /* 0x101fe400078e020b */
[----:B------:R-:W-:Y:S01]  /*36f20*/  IMAD.IADD R6, R10, 0x1, R11 ;  /* 0x000000010a067824 */ /* 0x000fe200078e020b */
[----:B------:R-:W-:Y:S06]  /*36f30*/  @!P2 BRA `(.L_x_2311) ;  /* 0x000000000084a947 */ /* 0x000fec0003800000 */
[----:B------:R-:W-:Y:S01]  /*36f40*/  IADD3 R11, -R72, R21, R11 ;  /* 0x00000015480b7210 */ /* 0x000fe20007ffe10b */
[----:B------:R-:W-:Y:S03]  /*36f50*/  BSSY B4, `(.L_x_2312) ;  /* 0x000001c000047945 */ /* 0x000fe60003800000 */
[----:B------:R-:W-:-:S13]  /*36f60*/  ISETP.GT.AND P1, PT, R11, -0x1, PT ;  /* 0xffffffff0b00780c */ /* 0x000fda0003f24270 */
[----:B------:R-:W-:Y:S05]  /*36f70*/  @P1 BRA `(.L_x_2313) ;  /* 0x00000000003c1947 */ /* 0x000fea0003800000 */
[----:B------:R-:W-:Y:S01]  /*36f80*/  ISETP.NE.AND P1, PT, R76, 0x1, PT ;  /* 0x000000014c00780c */ /* 0x000fe20003f25270 */
[----:B------:R-:W-:Y:S01]  /*36f90*/  BSSY B5, `(.L_x_2314) ;  /* 0x000000b000057945 */ /* 0x000fe20003800000 */
[----:B------:R-:W-:-:S11]  /*36fa0*/  LOP3.LUT R11, RZ, R11, RZ, 0x33, !PT ;  /* 0x0000000bff0b7212 */ /* 0x000fd600078e33ff */
[----:B------:R-:W-:Y:S05]  /*36fb0*/  @!P1 BRA `(.L_x_2315) ;  /* 0x0000000000209947 */ /* 0x000fea0003800000 */
[C---:B------:R-:W-:Y:S02]  /*36fc0*/  R2UR UR4, R4.reuse ;  /* 0x00000000040472ca */ /* 0x040fe400000e0000 */
[C---:B------:R-:W-:Y:S02]  /*36fd0*/  R2UR UR5, R5.reuse ;  /* 0x00000000050572ca */ /* 0x040fe400000e0000 */
[----:B------:R-:W-:Y:S02]  /*36fe0*/  R2UR UR6, R4 ;  /* 0x00000000040672ca */ /* 0x000fe400000e0000 */
[----:B------:R-:W-:-:S09]  /*36ff0*/  R2UR UR7, R5 ;  /* 0x00000000050772ca */ /* 0x000fd200000e0000 */
[----:B------:R-:W2:Y:S04]  /*37000*/  LD.E R8, desc[UR4][R2.64+0x1c] ;  /* 0x00001c0402087980 */ /* 0x000ea8000c101900 */
[----:B------:R-:W3:Y:S01]  /*37010*/  LD.E R13, desc[UR6][R2.64+0x20] ;  /* 0x00002006020d7980 */ /* 0x000ee2000c101900 */
[----:B--2---:R-:W-:-:S05]  /*37020*/  IMAD.HI.U32 R8, R11, R8, RZ ;  /* 0x000000080b087227 */ /* 0x004fca00078e00ff */
[----:B---3--:R-:W-:-:S07]  /*37030*/  SHF.R.U32.HI R11, RZ, R13, R8 ;  /* 0x0000000dff0b7219 */ /* 0x008fce0000011608 */
.L_x_2315:
[----:B------:R-:W-:Y:S05]  /*37040*/  BSYNC B5 ;  /* 0x0000000000057941 */ /* 0x000fea0003800000 */
.L_x_2314:
[----:B------:R-:W-:Y:S01]  /*37050*/  LOP3.LUT R11, RZ, R11, RZ, 0x33, !PT ;  /* 0x0000000bff0b7212 */ /* 0x000fe200078e33ff */
[----:B------:R-:W-:Y:S06]  /*37060*/  BRA `(.L_x_2316) ;  /* 0x0000000000287947 */ /* 0x000fec0003800000 */
.L_x_2313:
[----:B------:R-:W-:-:S13]  /*37070*/  ISETP.NE.AND P1, PT, R76, 0x1, PT ;  /* 0x000000014c00780c */ /* 0x000fda0003f25270 */
        /* <DEDUP_REMOVED lines=9> */
.L_x_2316:
[----:B------:R-:W-:Y:S05]  /*37110*/  BSYNC B4 ;  /* 0x0000000000047941 */ /* 0x000fea0003800000 */
.L_x_2312:
[----:B------:R-:W-:-:S05]  /*37120*/  IMAD R11, R76, R11, R12 ;  /* 0x0000000b4c0b7224 */ /* 0x000fca00078e020c */
[----:B------:R-:W-:Y:S02]  /*37130*/  VIMNMX R6, R6, R11, !PT ;  /* 0x0000000b06067248 */ /* 0x000fe40007fe0100 */
[----:B------:R-:W-:-:S07]  /*37140*/  VIADDMNMX R7, R11, R76, R7, PT ;  /* 0x0000004c0b077246 */ /* 0x000fce0003800107 */
.L_x_2311:
[----:B------:R-:W-:Y:S05]  /*37150*/  BSYNC B3 ;  /* 0x0000000000037941 */ /* 0x000fea0003800000 */
.L_x_2310:
[C---:B------:R-:W-:Y:S01]  /*37160*/  ISETP.GE.AND P2, PT, R75.reuse, 0x9, PT ;  /* 0x000000094b00780c */ /* 0x040fe20003f46270 */
[----:B------:R-:W0:Y:S01]  /*37170*/  SHFL.IDX PT, R9, R9, 0x1, 0x1c1f ;  /* 0x003c1f0009097f89 */ /* 0x000e2200000e0000 */
[----:B------:R-:W-:Y:S01]  /*37180*/  ISETP.GE.AND P1, PT, R75, 0x2, PT ;  /* 0x000000024b00780c */ /* 0x000fe20003f26270 */
[----:B------:R-:W-:Y:S01]  /*37190*/  BSSY B3, `(.L_x_2317) ;  /* 0x0000097000037945 */ /* 0x000fe20003800000 */
[C---:B------:R-:W-:Y:S02]  /*371a0*/  ISETP.GT.AND P3, PT, R6.reuse, 0x8, !P2 ;  /* 0x000000080600780c */ /* 0x040fe40005764270 */
[----:B------:R-:W-:Y:S02]  /*371b0*/  ISETP.GT.AND P4, PT, R6, 0x1, !P1 ;  /* 0x000000010600780c */ /* 0x000fe40004f84270 */
[----:B------:R-:W-:Y:S02]  /*371c0*/  ISETP.LT.OR P3, PT, R7, 0x9, P3 ;  /* 0x000000090700780c */ /* 0x000fe40001f61670 */
[----:B------:R-:W-:-:S02]  /*371d0*/  ISETP.GE.AND P5, PT, R75, 0xa, PT ;  /* 0x0000000a4b00780c */ /* 0x000fc40003fa6270 */
[----:B------:R-:W-:Y:S02]  /*371e0*/  FSEL R28, R28, -INF , !P3 ;  /* 0xff8000001c1c7808 */ /* 0x000fe40005800000 */
[----:B------:R-:W-:Y:S02]  /*371f0*/  ISETP.LT.OR P4, PT, R7, 0x2, P4 ;  /* 0x000000020700780c */ /* 0x000fe40002781670 */
[----:B------:R-:W-:Y:S02]  /*37200*/  ISETP.GT.AND P3, PT, R6, 0x9, !P5 ;  /* 0x000000090600780c */ /* 0x000fe40006f64270 */
[----:B------:R-:W-:Y:S02]  /*37210*/  FSEL R25, R25, -INF , !P4 ;  /* 0xff80000019197808 */ /* 0x000fe40006000000 */
[----:B------:R-:W-:Y:S02]  /*37220*/  ISETP.LT.OR P3, PT, R7, 0xa, P3 ;  /* 0x0000000a0700780c */ /* 0x000fe40001f61670 */
[----:B------:R-:W-:-:S02]  /*37230*/  ISETP.GE.AND P4, PT, R75, 0x11, PT ;  /* 0x000000114b00780c */ /* 0x000fc40003f86270 */
[----:B------:R-:W-:Y:S01]  /*37240*/  FSEL R29, R29, -INF , !P3 ;  /* 0xff8000001d1d7808 */ /* 0x000fe20005800000 */
[--C-:B0-----:R-:W-:Y:S01]  /*37250*/  IMAD.IADD R11, R74, 0x1, R9.reuse ;  /* 0x000000014a0b7824 */ /* 0x101fe200078e0209 */
[----:B------:R-:W-:Y:S01]  /*37260*/  ISETP.GT.AND P3, PT, R6, 0x10, !P4 ;  /* 0x000000100600780c */ /* 0x000fe20006764270 */
[----:B------:R-:W-:Y:S01]  /*37270*/  IMAD.IADD R8, R10, 0x1, R9 ;  /* 0x000000010a087824 */ /* 0x000fe200078e0209 */
[----:B------:R-:W-:Y:S02]  /*37280*/  P2R R15, PR, RZ, 0x10 ;  /* 0x00000010ff0f7803 */ /* 0x000fe40000000000 */
[----:B------:R-:W-:Y:S02]  /*37290*/  ISETP.LT.OR P3, PT, R7, 0x11, P3 ;  /* 0x000000110700780c */ /* 0x000fe40001f61670 */
[----:B------:R-:W-:Y:S02]  /*372a0*/  ISETP.GE.AND P4, PT, R75, 0x12, PT ;  /* 0x000000124b00780c */ /* 0x000fe40003f86270 */
[----:B------:R-:W-:-:S02]  /*372b0*/  FSEL R32, R32, -INF , !P3 ;  /* 0xff80000020207808 */ /* 0x000fc40005800000 */
[C---:B------:R-:W-:Y:S02]  /*372c0*/  ISETP.GT.AND P3, PT, R6.reuse, 0x11, !P4 ;  /* 0x000000110600780c */ /* 0x040fe40006764270 */
        /* <DEDUP_REMOVED lines=114> */
.L_x_2322:
[----:B------:R-:W-:Y:S05]  /*379f0*/  BSYNC B5 ;  /* 0x0000000000057941 */ /* 0x000fea0003800000 */
.L_x_2321:
[----:B------:R-:W-:Y:S01]  /*37a00*/  LOP3.LUT R21, RZ, R21, RZ, 0x33, !PT ;  /* 0x00000015ff157212 */ /* 0x000fe200078e33ff */
[----:B------:R-:W-:Y:S06]  /*37a10*/  BRA `(.L_x_2323) ;  /* 0x0000000000287947 */ /* 0x000fec0003800000 */
.L_x_2320:
        /* <DEDUP_REMOVED lines=10> */
.L_x_2323:
[----:B------:R-:W-:Y:S05]  /*37ac0*/  BSYNC B4 ;  /* 0x0000000000047941 */ /* 0x000fea0003800000 */
.L_x_2319:
[----:B------:R-:W-:-:S05]  /*37ad0*/  IMAD R21, R76, R21, R12 ;  /* 0x000000154c157224 */ /* 0x000fca00078e020c */
[----:B------:R-:W-:Y:S02]  /*37ae0*/  VIADDMNMX R11, R21, R76, R11, PT ;  /* 0x0000004c150b7246 */ /* 0x000fe4000380010b */
[----:B------:R-:W-:-:S07]  /*37af0*/  VIMNMX R8, R8, R21, !PT ;  /* 0x0000001508087248 */ /* 0x000fce0007fe0100 */
.L_x_2318:
[----:B------:R-:W-:Y:S05]  /*37b00*/  BSYNC B3 ;  /* 0x0000000000037941 */ /* 0x000fea0003800000 */
.L_x_2317:
[----:B------:R-:W2:Y:S01]  /*37b10*/  LDL.64 R6, [R164+0x70] ;  /* 0x00007000a4067983 */ /* 0x000ea20000100a00 */
[----:B------:R-:W-:Y:S02]  /*37b20*/  R2UR UR4, R4 ;  /* 0x00000000040472ca */ /* 0x000fe400000e0000 */
[----:B------:R-:W-:Y:S02]  /*37b30*/  R2UR UR5, R5 ;  /* 0x00000000050572ca */ /* 0x000fe400000e0000 */
[C---:B------:R-:W-:Y:S02]  /*37b40*/  ISETP.GT.AND P1, PT, R8.reuse, 0x1, !P1 ;  /* 0x000000010800780c */ /* 0x040fe40004f24270 */
[----:B------:R-:W-:Y:S02]  /*37b50*/  ISETP.GT.AND P2, PT, R8, 0x8, !P2 ;  /* 0x000000080800780c */ /* 0x000fe40005744270 */
[C---:B------:R-:W-:Y:S02]  /*37b60*/  ISETP.LT.OR P1, PT, R11.reuse, 0x2, P1 ;  /* 0x000000020b00780c */ /* 0x040fe40000f21670 */
[----:B------:R-:W-:-:S02]  /*37b70*/  ISETP.LT.OR P2, PT, R11, 0x9, P2 ;  /* 0x000000090b00780c */ /* 0x000fc40001741670 */
[----:B------:R-:W-:Y:S02]  /*37b80*/  FSEL R27, R27, -INF , !P1 ;  /* 0xff8000001b1b7808 */ /* 0x000fe40004800000 */
[----:B------:R-:W-:Y:S02]  /*37b90*/  ISETP.NE.AND P1, PT, R14, RZ, PT ;  /* 0x000000ff0e00720c */ /* 0x000fe40003f25270 */
[----:B------:R-:W-:Y:S02]  /*37ba0*/  FSEL R30, R30, -INF , !P2 ;  /* 0xff8000001e1e7808 */ /* 0x000fe40005000000 */
[----:B------:R-:W-:Y:S02]  /*37bb0*/  ISETP.GT.AND P1, PT, R8, 0x9, !P1 ;  /* 0x000000090800780c */ /* 0x000fe40004f24270 */
[----:B------:R-:W-:Y:S02]  /*37bc0*/  ISETP.NE.AND P2, PT, R20, RZ, PT ;  /* 0x000000ff1400720c */ /* 0x000fe40003f45270 */
[----:B------:R-:W-:-:S02]  /*37bd0*/  ISETP.LT.OR P1, PT, R11, 0xa, P1 ;  /* 0x0000000a0b00780c */ /* 0x000fc40000f21670 */
[----:B------:R-:W-:Y:S02]  /*37be0*/  ISETP.NE.AND P6, PT, R73, RZ, PT ;  /* 0x000000ff4900720c */ /* 0x000fe40003fc5270 */
        /* <DEDUP_REMOVED lines=62> */
[----:B------:R-:W-:Y:S02]  /*37fd0*/  ISETP.NE.AND P6, PT, R24, RZ, PT ;  /* 0x000000ff1800720c */ /* 0x000fe40003fc5270 */
[----:B------:R-:W-:-:S04]  /*37fe0*/  ISETP.LT.OR P1, PT, R11, 0x1, P1 ;  /* 0x000000010b00780c */ /* 0x000fc80000f21670 */
[----:B------:R-:W-:Y:S01]  /*37ff0*/  FSEL R26, R26, -INF , !P1 ;  /* 0xff8000001a1a7808 */ /* 0x000fe20004800000 */
[----:B--2---:R-:W2:Y:S01]  /*38000*/  LD.E.64 R2, desc[UR4][R6.64] ;  /* 0x0000000406027980 */ /* 0x004ea2000c101b00 */
[C---:B------:R-:W-:Y:S02]  /*38010*/  ISETP.GT.AND P1, PT, R8.reuse, 0x49, !P2 ;  /* 0x000000490800780c */ /* 0x040fe40005724270 */
[C---:B------:R-:W-:Y:S01]  /*38020*/  ISETP.GT.AND P3, PT, R8.reuse, 0x50, !P3 ;  /* 0x000000500800780c */ /* 0x040fe20005f64270 */
[----:B------:R-:W3:Y:S01]  /*38030*/  LD.E R15, desc[UR4][R6.64+0x10] ;  /* 0x00001004060f7980 */ /* 0x000ee2000c101900 */
[C---:B------:R-:W-:Y:S02]  /*38040*/  ISETP.GT.AND P4, PT, R8.reuse, 0x51, !P4 ;  /* 0x000000510800780c */ /* 0x040fe40006784270 */
[C---:B------:R-:W-:Y:S02]  /*38050*/  ISETP.GT.AND P5, PT, R8.reuse, 0x58, !P5 ;  /* 0x000000580800780c */ /* 0x040fe40006fa4270 */
[----:B------:R-:W-:-:S02]  /*38060*/  ISETP.GT.AND P2, PT, R8, 0x59, !P6 ;  /* 0x000000590800780c */ /* 0x000fc40007744270 */
[C---:B------:R-:W-:Y:S02]  /*38070*/  ISETP.LT.OR P1, PT, R11.reuse, 0x4a, P1 ;  /* 0x0000004a0b00780c */ /* 0x040fe40000f21670 */
[----:B------:R-:W-:Y:S02]  /*38080*/  ISETP.LT.OR P3, PT, R11, 0x51, P3 ;  /* 0x000000510b00780c */ /* 0x000fe40001f61670 */
[----:B------:R-:W-:Y:S02]  /*38090*/  FSEL R63, R63, -INF , !P1 ;  /* 0xff8000003f3f7808 */ /* 0x000fe40004800000 */
[C---:B------:R-:W-:Y:S02]  /*380a0*/  ISETP.LT.OR P4, PT, R11.reuse, 0x52, P4 ;  /* 0x000000520b00780c */ /* 0x040fe40002781670 */
[----:B------:R-:W-:Y:S02]  /*380b0*/  FSEL R66, R66, -INF , !P3 ;  /* 0xff80000042427808 */ /* 0x000fe40005800000 */
[----:B------:R-:W-:-:S02]  /*380c0*/  ISETP.LT.OR P5, PT, R11, 0x59, P5 ;  /* 0x000000590b00780c */ /* 0x000fc40002fa1670 */
[----:B------:R-:W-:Y:S02]  /*380d0*/  FSEL R67, R67, -INF , !P4 ;  /* 0xff80000043437808 */ /* 0x000fe40006000000 */
[----:B------:R-:W-:Y:S02]  /*380e0*/  ISETP.LT.OR P2, PT, R11, 0x5a, P2 ;  /* 0x0000005a0b00780c */ /* 0x000fe40001741670 */
[----:B------:R-:W-:Y:S02]  /*380f0*/  FSEL R70, R70, -INF , !P5 ;  /* 0xff80000046467808 */ /* 0x000fe40006800000 */
[----:B------:R-:W-:Y:S02]  /*38100*/  R2UR UR6, R4 ;  /* 0x00000000040672ca */ /* 0x000fe400000e0000 */
[----:B------:R-:W-:Y:S02]  /*38110*/  R2UR UR7, R5 ;  /* 0x00000000050772ca */ /* 0x000fe400000e0000 */
[----:B------:R-:W-:-:S11]  /*38120*/  FSEL R71, R71, -INF , !P2 ;  /* 0xff80000047477808 */ /* 0x000fd60005000000 */
[----:B------:R-:W4:Y:S01]  /*38130*/  LD.E R14, desc[UR6][R6.64+0x14] ;  /* 0x00001406060e7980 */ /* 0x000f22000c101900 */
[----:B--2---:R-:W-:Y:S02]  /*38140*/  FMNMX.FTZ R10, R156, R2, !PT ;  /* 0x000000029c0a7209 */ /* 0x004fe40007810000 */
        /* <DEDUP_REMOVED lines=46> */
[----:B------:R-:W-:-:S03]  /*38430*/  FMNMX.FTZ R9, R71, R10, !PT ;  /* 0x0000000a47097209 */ /* 0x000fc60007810000 */
[----:B------:R-:W0:Y:S04]  /*38440*/  SHFL.BFLY PT, R11, R8, 0x2, 0x1f ;  /* 0x0c401f00080b7f89 */ /* 0x000e2800000e0000 */
[----:B------:R-:W-:Y:S04]  /*38450*/  ST.E.64 desc[UR4][R6.64], R8 ;  /* 0x0000000806007985 */ /* 0x000fe8000c101b04 */
[----:B------:R-:W2:Y:S01]  /*38460*/  LD.E R17, desc[UR6][R6.64+0x4] ;  /* 0x0000040606117980 */ /* 0x000ea2000c101900 */
[----:B0-----:R-:W-:-:S05]  /*38470*/  FMNMX.FTZ R11, R8, R11, !PT ;  /* 0x0000000b080b7209 */ /* 0x001fca0007810000 */
[----:B------:R-:W0:Y:S02]  /*38480*/  SHFL.BFLY PT, R10, R11, 0x1, 0x1f ;  /* 0x0c201f000b0a7f89 */ /* 0x000e2400000e0000 */
[----:B0-----:R-:W-:Y:S02]  /*38490*/  FMNMX.FTZ R13, R11, R10, !PT ;  /* 0x0000000a0b0d7209 */ /* 0x001fe40007810000 */
[----:B------:R-:W5:Y:S04]  /*384a0*/  LD.E R10, desc[UR4][R6.64+0x20] ;  /* 0x00002004060a7980 */ /* 0x000f68000c101900 */
[----:B------:R-:W-:Y:S04]  /*384b0*/  ST.E desc[UR4][R6.64], R13 ;  /* 0x0000000d06007985 */ /* 0x000fe8000c101904 */
[----:B------:R-:W3:Y:S01]  /*384c0*/  LD.E R12, desc[UR6][R6.64] ;  /* 0x00000006060c7980 */ /* 0x000ee2000c101900 */
[----:B------:R-:W-:-:S02]  /*384d0*/  R2UR UR8, R4 ;  /* 0x00000000040872ca */ /* 0x000fc400000e0000 */
[----:B------:R-:W-:Y:S01]  /*384e0*/  R2UR UR9, R5 ;  /* 0x00000000050972ca */ /* 0x000fe200000e0000 */
[----:B--2---:R-:W0:Y:S02]  /*384f0*/  SHFL.BFLY PT, R8, R17, 0x2, 0x1f ;  /* 0x0c401f0011087f89 */ /* 0x004e2400000e0000 */
[----:B0-----:R-:W-:-:S05]  /*38500*/  FMNMX.FTZ R9, R8, R17, !PT ;  /* 0x0000001108097209 */ /* 0x001fca0007810000 */
[----:B------:R-:W0:Y:S02]  /*38510*/  SHFL.BFLY PT, R8, R9, 0x1, 0x1f ;  /* 0x0c201f0009087f89 */ /* 0x000e2400000e0000 */
[----:B0-----:R-:W-:Y:S02]  /*38520*/  FMNMX.FTZ R11, R9, R8, !PT ;  /* 0x00000008090b7209 */ /* 0x001fe40007810000 */
[C---:B---3--:R-:W-:Y:S02]  /*38530*/  FSETP.NEU.FTZ.AND P1, PT, R12.reuse, -INF , PT ;  /* 0xff8000000c00780b */ /* 0x048fe40003f3d000 */
[C---:B------:R-:W-:Y:S02]  /*38540*/  FSETP.NEU.FTZ.AND P2, PT, R11.reuse, -INF , PT ;  /* 0xff8000000b00780b */ /* 0x040fe40003f5d000 */
[----:B------:R-:W-:Y:S02]  /*38550*/  FSEL R13, R12, RZ, P1 ;  /* 0x000000ff0c0d7208 */ /* 0x000fe40000800000 */
[----:B------:R-:W-:-:S03]  /*38560*/  FSEL R8, R11, RZ, P2 ;  /* 0x000000ff0b087208 */ /* 0x000fc60001000000 */
[----:B------:R-:W-:Y:S02]  /*38570*/  FADD.FTZ R13, R2, -R13 ;  /* 0x8000000d020d7221 */ /* 0x000fe40000010000 */
[----:B------:R-:W-:Y:S02]  /*38580*/  FADD.FTZ R3, R3, -R8 ;  /* 0x8000000803037221 */ /* 0x000fe40000010000 */
[----:B-----5:R-:W-:Y:S02]  /*38590*/  FMUL.FTZ R8, R13, R10 ;  /* 0x0000000a0d087220 */ /* 0x020fe40000410000 */
[----:B------:R-:W-:-:S04]  /*385a0*/  FMUL.FTZ R10, R10, R3 ;  /* 0x000000030a0a7220 */ /* 0x000fc80000410000 */
[----:B------:R-:W0:Y:S08]  /*385b0*/  MUFU.EX2 R8, R8 ;  /* 0x0000000800087308 */ /* 0x000e300000000800 */
[----:B------:R-:W4:Y:S01]  /*385c0*/  MUFU.EX2 R9, R10 ;  /* 0x0000000a00097308 */ /* 0x000f220000000800 */
[----:B------:R-:W-:Y:S01]  /*385d0*/  ST.E desc[UR4][R6.64+0x4], R11 ;  /* 0x0000040b06007985 */ /* 0x000fe2000c101904 */
[----:B0-----:R-:W-:Y:S01]  /*385e0*/  FMUL.FTZ R15, R8, R15 ;  /* 0x0000000f080f7220 */ /* 0x001fe20000410000 */
[----:B----4-:R-:W-:-:S04]  /*385f0*/  FMUL.FTZ R13, R9, R14 ;  /* 0x0000000e090d7220 */ /* 0x010fc80000410000 */
[----:B------:R-:W-:Y:S04]  /*38600*/  ST.E desc[UR6][R6.64+0x10], R15 ;  /* 0x0000100f06007985 */ /* 0x000fe8000c101906 */
[----:B------:R0:W-:Y:S04]  /*38610*/  ST.E desc[UR8][R6.64+0x14], R13 ;  /* 0x0000140d06007985 */ /* 0x0001e8000c101908 */
[----:B------:R-:W2:Y:S04]  /*38620*/  LDL.64 R2, [R164+0x70] ;  /* 0x00007000a4027983 */ /* 0x000ea80000100a00 */
[----:B--2---:R-:W0:Y:S04]  /*38630*/  LD.E R12, desc[UR6][R2.64+0x20] ;  /* 0x00002006020c7980 */ /* 0x004e28000c101900 */
[----:B------:R-:W0:Y:S04]  /*38640*/  LD.E R10, desc[UR4][R2.64] ;  /* 0x00000004020a7980 */ /* 0x000e28000c101900 */
[----:B------:R-:W2:Y:S04]  /*38650*/  LD.E R17, desc[UR8][R2.64+0x4] ;  /* 0x0000040802117980 */ /* 0x000ea8000c101900 */
[----:B------:R-:W3:Y:S04]  /*38660*/  LD.E R73, desc[UR4][R2.64+0x10] ;  /* 0x0000100402497980 */ /* 0x000ee8000c101900 */
[----:B------:R-:W4:Y:S01]  /*38670*/  LD.E R24, desc[UR6][R2.64+0x14] ;  /* 0x0000140602187980 */ /* 0x000f22000c101900 */
[C---:B0-----:R-:W-:Y:S01]  /*38680*/  FMUL.FTZ R6, R10.reuse, R12 ;  /* 0x0000000c0a067220 */ /* 0x041fe20000410000 */
[----:B------:R-:W-:-:S02]  /*38690*/  FSETP.NEU.FTZ.AND P1, PT, R10, -INF , PT ;  /* 0xff8000000a00780b */ /* 0x000fc40003f3d000 */
[----:B--2---:R-:W-:Y:S01]  /*386a0*/  FSETP.NEU.FTZ.AND P2, PT, R17, -INF , PT ;  /* 0xff8000001100780b */ /* 0x004fe20003f5d000 */
[----:B------:R-:W-:Y:S01]  /*386b0*/  FMUL.FTZ R17, R12, R17 ;  /* 0x000000110c117220 */ /* 0x000fe20000410000 */
[----:B------:R-:W-:-:S04]  /*386c0*/  FSEL R7, R6, RZ, P1 ;  /* 0x000000ff06077208 */ /* 0x000fc80000800000 */
[----:B------:R-:W-:Y:S01]  /*386d0*/  FSEL R11, R17, RZ, P2 ;  /* 0x000000ff110b7208 */ /* 0x000fe20001000000 */
[-CC-:B------:R-:W-:Y:S01]  /*386e0*/  FFMA.FTZ R156, R156, R12.reuse, -R7.reuse ;  /* 0x0000000c9c9c7223 */ /* 0x180fe20000010807 */
[----:B------:R-:W-:-:S03]  /*386f0*/  FFMA.FTZ R157, R25, R12, -R7 ;  /* 0x0000000c199d7223 */ /* 0x000fc60000010807 */
[-CC-:B------:R-:W-:Y:S01]  /*38700*/  FFMA.FTZ R195, R26, R12.reuse, -R11.reuse ;  /* 0x0000000c1ac37223 */ /* 0x180fe2000001080b */
[-C--:B------:R-:W-:Y:S01]  /*38710*/  FFMA.FTZ R196, R27, R12.reuse, -R11 ;  /* 0x0000000c1bc47223 */ /* 0x080fe2000001080b */
[----:B------:R-:W3:Y:S01]  /*38720*/  MUFU.EX2 R156, R156 ;  /* 0x0000009c009c7308 */ /* 0x000ee20000000800 */
[-C--:B------:R-:W-:Y:S01]  /*38730*/  FFMA.FTZ R158, R28, R12.reuse, -R7 ;  /* 0x0000000c1c9e7223 */ /* 0x080fe20000010807 */
[-C--:B------:R-:W-:Y:S01]  /*38740*/  FFMA.FTZ R197, R30, R12.reuse, -R11 ;  /* 0x0000000c1ec57223 */ /* 0x080fe2000001080b */
[----:B------:R-:W-:-:S05]  /*38750*/  FFMA.FTZ R159, R29, R12, -R7 ;  /* 0x0000000c1d9f7223 */ /* 0x000fca0000010807 */
[----:B------:R-:W4:Y:S01]  /*38760*/  MUFU.EX2 R195, R195 ;  /* 0x000000c300c37308 */ /* 0x000f220000000800 */
[-C--:B------:R-:W-:Y:S01]  /*38770*/  FFMA.FTZ R198, R31, R12.reuse, -R11 ;  /* 0x0000000c1fc67223 */ /* 0x080fe2000001080b */
[----:B------:R-:W-:-:S06]  /*38780*/  FFMA.FTZ R154, R32, R12, -R7 ;  /* 0x0000000c209a7223 */ /* 0x000fcc0000010807 */
[----:B------:R-:W0:Y:S01]  /*38790*/  MUFU.EX2 R157, R157 ;  /* 0x0000009d009d7308 */ /* 0x000e220000000800 */
[----:B------:R-:W-:-:S07]  /*387a0*/  FFMA.FTZ R14, R34, R12, -R11 ;  /* 0x0000000c220e7223 */ /* 0x000fce000001080b */
[----:B------:R-:W1:Y:S01]  /*387b0*/  MUFU.EX2 R196, R196 ;  /* 0x000000c400c47308 */ /* 0x000e620000000800 */
[----:B------:R-:W-:-:S07]  /*387c0*/  FFMA.FTZ R21, R33, R12, -R7 ;  /* 0x0000000c21157223 */ /* 0x000fce0000010807 */
[----:B------:R-:W2:Y:S01]  /*387d0*/  MUFU.EX2 R158, R158 ;  /* 0x0000009e009e7308 */ /* 0x000ea20000000800 */
[----:B------:R-:W-:-:S07]  /*387e0*/  FFMA.FTZ R13, R35, R12, -R11 ;  /* 0x0000000c230d7223 */ /* 0x000fce000001080b */
[----:B------:R-:W5:Y:S01]  /*387f0*/  MUFU.EX2 R197, R197 ;  /* 0x000000c500c57308 */ /* 0x000f620000000800 */
[-CC-:B------:R-:W-:Y:S01]  /*38800*/  FFMA.FTZ R20, R36, R12.reuse, -R7.reuse ;  /* 0x0000000c24147223 */ /* 0x180fe20000010807 */
[-CC-:B------:R-:W-:Y:S01]  /*38810*/  FFMA.FTZ R17, R37, R12.reuse, -R7.reuse ;  /* 0x0000000c25117223 */ /* 0x180fe20000010807 */
[----:B------:R-:W-:-:S05]  /*38820*/  FFMA.FTZ R166, R40, R12, -R7 ;  /* 0x0000000c28a67223 */ /* 0x000fca0000010807 */
[----:B------:R-:W5:Y:S01]  /*38830*/  MUFU.EX2 R159, R159 ;  /* 0x0000009f009f7308 */ /* 0x000f620000000800 */
[-CC-:B------:R-:W-:Y:S01]  /*38840*/  FFMA.FTZ R165, R41, R12.reuse, -R7.reuse ;  /* 0x0000000c29a57223 */ /* 0x180fe20000010807 */
[-CC-:B------:R-:W-:Y:S01]  /*38850*/  FFMA.FTZ R168, R44, R12.reuse, -R7.reuse ;  /* 0x0000000c2ca87223 */ /* 0x180fe20000010807 */
[-CC-:B------:R-:W-:Y:S01]  /*38860*/  FFMA.FTZ R167, R45, R12.reuse, -R7.reuse ;  /* 0x0000000c2da77223 */ /* 0x180fe20000010807 */
[----:B------:R-:W-:-:S04]  /*38870*/  FFMA.FTZ R174, R48, R12, -R7 ;  /* 0x0000000c30ae7223 */ /* 0x000fc80000010807 */
[----:B------:R-:W5:Y:S01]  /*38880*/  MUFU.EX2 R198, R198 ;  /* 0x000000c600c67308 */ /* 0x000f620000000800 */
[-CC-:B------:R-:W-:Y:S01]  /*38890*/  FFMA.FTZ R173, R49, R12.reuse, -R7.reuse ;  /* 0x0000000c31ad7223 */ /* 0x180fe20000010807 */
[-CC-:B------:R-:W-:Y:S01]  /*388a0*/  FFMA.FTZ R175, R52, R12.reuse, -R7.reuse ;  /* 0x0000000c34af7223 */ /* 0x180fe20000010807 */
[-CC-:B------:R-:W-:Y:S01]  /*388b0*/  FFMA.FTZ R172, R53, R12.reuse, -R7.reuse ;  /* 0x0000000c35ac7223 */ /* 0x180fe20000010807 */
[-CC-:B------:R-:W-:Y:S01]  /*388c0*/  FFMA.FTZ R182, R56, R12.reuse, -R7.reuse ;  /* 0x0000000c38b67223 */ /* 0x180fe20000010807 */
[-CC-:B------:R-:W-:Y:S01]  /*388d0*/  FFMA.FTZ R181, R57, R12.reuse, -R7.reuse ;  /* 0x0000000c39b57223 */ /* 0x180fe20000010807 */
[-CC-:B------:R-:W-:Y:S01]  /*388e0*/  FFMA.FTZ R183, R60, R12.reuse, -R7.reuse ;  /* 0x0000000c3cb77223 */ /* 0x180fe20000010807 */
[-CC-:B------:R-:W-:Y:S01]  /*388f0*/  FFMA.FTZ R180, R61, R12.reuse, -R7.reuse ;  /* 0x0000000c3db47223 */ /* 0x180fe20000010807 */
[----:B------:R-:W5:Y:S01]  /*38900*/  MUFU.EX2 R154, R154 ;  /* 0x0000009a009a7308 */ /* 0x000f620000000800 */
[-CC-:B------:R-:W-:Y:S01]  /*38910*/  FFMA.FTZ R189, R64, R12.reuse, -R7.reuse ;  /* 0x0000000c40bd7223 */ /* 0x180fe20000010807 */
[-CC-:B------:R-:W-:Y:S01]  /*38920*/  FFMA.FTZ R188, R65, R12.reuse, -R7.reuse ;  /* 0x0000000c41bc7223 */ /* 0x180fe20000010807 */
[-CC-:B------:R-:W-:Y:S01]  /*38930*/  FFMA.FTZ R187, R68, R12.reuse, -R7.reuse ;  /* 0x0000000c44bb7223 */ /* 0x180fe20000010807 */
[----:B------:R-:W-:Y:S01]  /*38940*/  FFMA.FTZ R186, R69, R12, -R7 ;  /* 0x0000000c45ba7223 */ /* 0x000fe20000010807 */
[----:B---3--:R-:W-:Y:S01]  /*38950*/  FADD.FTZ R6, R156, R73 ;  /* 0x000000499c067221 */ /* 0x008fe20000010000 */
[----:B----4-:R-:W-:-:S02]  /*38960*/  FADD.FTZ R7, R195, R24 ;  /* 0x00000018c3077221 */ /* 0x010fc40000010000 */
[----:B------:R-:W3:Y:S01]  /*38970*/  MUFU.EX2 R14, R14 ;  /* 0x0000000e000e7308 */ /* 0x000ee20000000800 */
        /* <DEDUP_REMOVED lines=17> */
[----:B------:R-:W-:Y:S01]  /*38a90*/  FFMA.FTZ R160, R71, R12, -R11 ;  /* 0x0000000c47a07223 */ /* 0x000fe2000001080b */
[----:B------:R-:W4:Y:S01]  /*38aa0*/  MUFU.EX2 R21, R21 ;  /* 0x0000001500157308 */ /* 0x000f220000000800 */
[----:B0-----:R-:W-:Y:S01]  /*38ab0*/  FADD.FTZ R11, R157, R6 ;  /* 0x000000069d0b7221 */ /* 0x001fe20000010000 */
[----:B-1----:R-:W-:-:S06]  /*38ac0*/  FADD.FTZ R6, R196, R7 ;  /* 0x00000007c4067221 */ /* 0x002fcc0000010000 */
[----:B------:R-:W0:Y:S01]  /*38ad0*/  MUFU.EX2 R13, R13 ;  /* 0x0000000d000d7308 */ /* 0x000e220000000800 */
[----:B--2---:R-:W-:Y:S01]  /*38ae0*/  FADD.FTZ R24, R158, R11 ;  /* 0x0000000b9e187221 */ /* 0x004fe20000010000 */
[----:B-----5:R-:W-:-:S06]  /*38af0*/  FADD.FTZ R7, R197, R6 ;  /* 0x00000006c5077221 */ /* 0x020fcc0000010000 */
[----:B------:R-:W1:Y:S01]  /*38b00*/  MUFU.EX2 R20, R20 ;  /* 0x0000001400147308 */ /* 0x000e620000000800 */
[----:B------:R-:W-:Y:S01]  /*38b10*/  FADD.FTZ R25, R159, R24 ;  /* 0x000000189f197221 */ /* 0x000fe20000010000 */
[----:B------:R-:W-:-:S06]  /*38b20*/  FADD.FTZ R7, R198, R7 ;  /* 0x00000007c6077221 */ /* 0x000fcc0000010000 */
[----:B------:R-:W2:Y:S01]  /*38b30*/  MUFU.EX2 R12, R38 ;  /* 0x00000026000c7308 */ /* 0x000ea20000000800 */
[----:B------:R-:W-:Y:S01]  /*38b40*/  FADD.FTZ R6, R154, R25 ;  /* 0x000000199a067221 */ /* 0x000fe20000010000 */
[----:B---3--:R-:W-:-:S06]  /*38b50*/  FADD.FTZ R24, R14, R7 ;  /* 0x000000070e187221 */ /* 0x008fcc0000010000 */
[----:B------:R-:W3:Y:S08]  /*38b60*/  MUFU.EX2 R17, R17 ;  /* 0x0000001100117308 */ /* 0x000ef00000000800 */
[----:B------:R-:W5:Y:S01]  /*38b70*/  MUFU.EX2 R11, R39 ;  /* 0x00000027000b7308 */ /* 0x000f620000000800 */
[----:B----4-:R-:W-:Y:S01]  /*38b80*/  FADD.FTZ R7, R21, R6 ;  /* 0x0000000615077221 */ /* 0x010fe20000010000 */
[----:B0-----:R-:W-:-:S06]  /*38b90*/  FADD.FTZ R25, R13, R24 ;  /* 0x000000180d197221 */ /* 0x001fcc0000010000 */
[----:B------:R-:W0:Y:S08]  /*38ba0*/  MUFU.EX2 R166, R166 ;  /* 0x000000a600a67308 */ /* 0x000e300000000800 */
[----:B------:R-:W4:Y:S01]  /*38bb0*/  MUFU.EX2 R10, R10 ;  /* 0x0000000a000a7308 */ /* 0x000f220000000800 */
[----:B-1----:R-:W-:Y:S01]  /*38bc0*/  FADD.FTZ R6, R20, R7 ;  /* 0x0000000714067221 */ /* 0x002fe20000010000 */
[----:B--2---:R-:W-:-:S06]  /*38bd0*/  FADD.FTZ R24, R12, R25 ;  /* 0x000000190c187221 */ /* 0x004fcc0000010000 */
[----:B------:R-:W1:Y:S08]  /*38be0*/  MUFU.EX2 R165, R165 ;  /* 0x000000a500a57308 */ /* 0x000e700000000800 */
[----:B------:R-:W2:Y:S01]  /*38bf0*/  MUFU.EX2 R169, R169 ;  /* 0x000000a900a97308 */ /* 0x000ea20000000800 */
[----:B---3--:R-:W-:Y:S01]  /*38c00*/  FADD.FTZ R7, R17, R6 ;  /* 0x0000000611077221 */ /* 0x008fe20000010000 */
[----:B-----5:R-:W-:-:S06]  /*38c10*/  FADD.FTZ R25, R11, R24 ;  /* 0x000000180b197221 */ /* 0x020fcc0000010000 */
[----:B------:R-:W3:Y:S08]  /*38c20*/  MUFU.EX2 R168, R168 ;  /* 0x000000a800a87308 */ /* 0x000ef00000000800 */
[----:B------:R-:W5:Y:S01]  /*38c30*/  MUFU.EX2 R171, R171 ;  /* 0x000000ab00ab7308 */ /* 0x000f620000000800 */
[----:B0-----:R-:W-:Y:S01]  /*38c40*/  FADD.FTZ R6, R166, R7 ;  /* 0x00000007a6067221 */ /* 0x001fe20000010000 */
[----:B----4-:R-:W-:-:S06]  /*38c50*/  FADD.FTZ R24, R10, R25 ;  /* 0x000000190a187221 */ /* 0x010fcc0000010000 */
        /* <DEDUP_REMOVED lines=51> */
[----:B--2---:R-:W-:-:S03]  /*38f90*/  FADD.FTZ R24, R162, R25 ;  /* 0x00000019a2187221 */ /* 0x004fc60000010000 */
[----:B---3--:R-:W-:Y:S01]  /*38fa0*/  FADD.FTZ R7, R187, R6 ;  /* 0x00000006bb077221 */ /* 0x008fe20000010000 */
[----:B-----5:R-:W-:-:S03]  /*38fb0*/  FADD.FTZ R25, R161, R24 ;  /* 0x00000018a1197221 */ /* 0x020fc60000010000 */
[----:B0-----:R-:W-:Y:S01]  /*38fc0*/  FADD.FTZ R27, R186, R7 ;  /* 0x00000007ba1b7221 */ /* 0x001fe20000010000 */
[----:B----4-:R-:W-:-:S04]  /*38fd0*/  FADD.FTZ R25, R160, R25 ;  /* 0x00000019a0197221 */ /* 0x010fc80000010000 */
[----:B------:R-:W-:Y:S04]  /*38fe0*/  ST.E desc[UR4][R2.64+0x10], R27 ;  /* 0x0000101b02007985 */ /* 0x000fe8000c101904 */
[----:B------:R0:W-:Y:S04]  /*38ff0*/  ST.E desc[UR6][R2.64+0x14], R25 ;  /* 0x0000141902007985 */ /* 0x0001e8000c101906 */
[----:B------:R-:W0:Y:S01]  /*39000*/  LDL.64 R6, [R164+0x80] ;  /* 0x00008000a4067983 */ /* 0x000e220000100a00 */
[----:B------:R-:W-:Y:S02]  /*39010*/  R2UR UR12, R4 ;  /* 0x00000000040c72ca */ /* 0x000fe400000e0000 */
[----:B------:R-:W-:-:S02]  /*39020*/  R2UR UR13, R5 ;  /* 0x00000000050d72ca */ /* 0x000fc400000e0000 */
[----:B------:R-:W-:Y:S02]  /*39030*/  R2UR UR10, R4 ;  /* 0x00000000040a72ca */ /* 0x000fe400000e0000 */
[----:B------:R-:W-:-:S09]  /*39040*/  R2UR UR11, R5 ;  /* 0x00000000050b72ca */ /* 0x000fd200000e0000 */
[----:B0-----:R-:W2:Y:S04]  /*39050*/  LD.E R25, desc[UR12][R6.64+0x20] ;  /* 0x0000200c06197980 */ /* 0x001ea8000c101900 */
[----:B------:R-:W3:Y:S04]  /*39060*/  LD.E R3, desc[UR10][R6.64+0x14] ;  /* 0x0000140a06037980 */ /* 0x000ee8000c101900 */
[----:B------:R-:W4:Y:S01]  /*39070*/  LD.E R27, desc[UR8][R6.64+0x10] ;  /* 0x00001008061b7980 */ /* 0x000f22000c101900 */
[C---:B------:R-:W-:Y:S02]  /*39080*/  R2UR UR18, R4.reuse ;  /* 0x00000000041272ca */ /* 0x040fe400000e0000 */
[----:B------:R-:W-:Y:S01]  /*39090*/  R2UR UR19, R5 ;  /* 0x00000000051372ca */ /* 0x000fe200000e0000 */
[----:B------:R-:W5:Y:S01]  /*390a0*/  LD.E R2, desc[UR6][R6.64+0x8] ;  /* 0x0000080606027980 */ /* 0x000f62000c101900 */
[----:B------:R-:W-:-:S02]  /*390b0*/  R2UR UR14, R4 ;  /* 0x00000000040e72ca */ /* 0x000fc400000e0000 */
[C---:B------:R-:W-:Y:S01]  /*390c0*/  R2UR UR15, R5.reuse ;  /* 0x00000000050f72ca */ /* 0x040fe200000e0000 */
[----:B------:R-:W5:Y:S01]  /*390d0*/  LD.E R29, desc[UR4][R6.64] ;  /* 0x00000004061d7980 */ /* 0x000f62000c101900 */
[----:B------:R-:W-:Y:S02]  /*390e0*/  R2UR UR16, R4 ;  /* 0x00000000041072ca */ /* 0x000fe400000e0000 */
[----:B------:R-:W-:Y:S01]  /*390f0*/  R2UR UR17, R5 ;  /* 0x00000000051172ca */ /* 0x000fe200000e0000 */
        /* <DEDUP_REMOVED lines=38> */
[----:B--2---:R-:W-:-:S05]  /*39360*/  FMUL.FTZ R25, R8, R25 ;  /* 0x0000001908197220 */ /* 0x004fca0000410000 */
[----:B------:R0:W-:Y:S04]  /*39370*/  ST.E desc[UR12][R6.64+0x20], R25 ;  /* 0x0000201906007985 */ /* 0x0001e8000c10190c */
[----:B0-----:R-:W2:Y:S01]  /*39380*/  LD.E R25, desc[UR6][R6.64+0x154] ;  /* 0x0001540606197980 */ /* 0x001ea2000c101900 */
[C---:B---3--:R-:W-:Y:S01]  /*39390*/  FMUL.FTZ R3, R8.reuse, R3 ;  /* 0x0000000308037220 */ /* 0x048fe20000410000 */
[----:B----4-:R-:W-:-:S04]  /*393a0*/  FMUL.FTZ R27, R8, R27 ;  /* 0x0000001b081b7220 */ /* 0x010fc80000410000 */
[----:B------:R0:W-:Y:S04]  /*393b0*/  ST.E desc[UR10][R6.64+0x14], R3 ;  /* 0x0000140306007985 */ /* 0x0001e8000c10190a */
[----:B------:R1:W-:Y:S04]  /*393c0*/  ST.E desc[UR8][R6.64+0x10], R27 ;  /* 0x0000101b06007985 */ /* 0x0003e8000c101908 */
[----:B0-----:R-:W3:Y:S04]  /*393d0*/  LD.E R3, desc[UR18][R6.64+0x150] ;  /* 0x0001501206037980 */ /* 0x001ee8000c101900 */
[----:B-1----:R-:W4:Y:S01]  /*393e0*/  LD.E R27, desc[UR6][R6.64+0x160] ;  /* 0x00016006061b7980 */ /* 0x002f22000c101900 */
        /* <DEDUP_REMOVED lines=55> */
[----:B------:R5:W-:Y:S02]  /*39760*/  ST.E desc[UR4][R6.64+0x1e4], R25 ;  /* 0x0001e41906007985 */ /* 0x000be4000c101904 */
[----:B-----5:R-:W-:Y:S02]  /*39770*/  FMUL.FTZ R25, R9, R2 ;  /* 0x0000000209197220 */ /* 0x020fe40000410000 */
[----:B------:R-:W2:Y:S01]  /*39780*/  LD.E R2, desc[UR6][R6.64+0xc] ;  /* 0x00000c0606027980 */ /* 0x000ea2000c101900 */
[C---:B---3--:R-:W-:Y:S01]  /*39790*/  FMUL.FTZ R3, R8.reuse, R3 ;  /* 0x0000000308037220 */ /* 0x048fe20000410000 */
[----:B----4-:R-:W-:-:S04]  /*397a0*/  FMUL.FTZ R27, R8, R27 ;  /* 0x0000001b081b7220 */ /* 0x010fc80000410000 */
[----:B------:R0:W-:Y:S04]  /*397b0*/  ST.E desc[UR4][R6.64+0x1e0], R3 ;  /* 0x0001e00306007985 */ /* 0x0001e8000c101904 */
[----:B------:R2:W-:Y:S04]  /*397c0*/  ST.E desc[UR4][R6.64+0x1f0], R27 ;  /* 0x0001f01b06007985 */ /* 0x0005e8000c101904 */
[----:B0-----:R-:W3:Y:S01]  /*397d0*/  LD.E R3, desc[UR6][R6.64+0x1f4] ;  /* 0x0001f40606037980 */ /* 0x001ee2000c101900 */
[----:B--2---:R-:W-:-:S03]  /*397e0*/  FMUL.FTZ R27, R9, R2 ;  /* 0x00000002091b7220 */ /* 0x004fc60000410000 */
[----:B------:R-:W2:Y:S01]  /*397f0*/  LD.E R2, desc[UR6][R6.64+0x18] ;  /* 0x0000180606027980 */ /* 0x000ea2000c101900 */
[----:B---3--:R-:W-:-:S05]  /*39800*/  FMUL.FTZ R3, R8, R3 ;  /* 0x0000000308037220 */ /* 0x008fca0000410000 */
[----:B------:R2:W-:Y:S02]  /*39810*/  ST.E desc[UR4][R6.64+0x1f4], R3 ;  /* 0x0001f40306007985 */ /* 0x0005e4000c101904 */
[C---:B--2---:R-:W-:Y:S02]  /*39820*/  FMUL.FTZ R3, R9.reuse, R2 ;  /* 0x0000000209037220 */ /* 0x044fe40000410000 */
[----:B------:R-:W2:Y:S04]  /*39830*/  LD.E R2, desc[UR6][R6.64+0x1c] ;  /* 0x00001c0606027980 */ /* 0x000ea8000c101900 */
[----:B------:R2:W-:Y:S02]  /*39840*/  ST.E desc[UR4][R6.64+0x8], R25 ;  /* 0x0000081906007985 */ /* 0x0005e4000c101904 */
[----:B--2---:R-:W-:-:S02]  /*39850*/  FMUL.FTZ R25, R9, R2 ;  /* 0x0000000209197220 */ /* 0x004fc40000410000 */
[----:B------:R-:W2:Y:S04]  /*39860*/  LD.E R2, desc[UR6][R6.64+0x28] ;  /* 0x0000280606027980 */ /* 0x000ea8000c101900 */
        /* <DEDUP_REMOVED lines=44> */
[----:B------:R-:W2:Y:S01]  /*39b30*/  LD.E R2, desc[UR6][R6.64+0x9c] ;  /* 0x00009c0606027980 */ /* 0x000ea2000c101900 */
        /* <DEDUP_REMOVED lines=80> */
[----:B------:R1:W-:Y:S01]  /*3a040*/  ST.E desc[UR4][R6.64+0x98], R25 ;  /* 0x0000981906007985 */ /* 0x0003e2000c101904 */
[----:B--2---:R-:W-:-:S05]  /*3a050*/  FMUL.FTZ R27, R9, R2 ;  /* 0x00000002091b7220 */ /* 0x004fca0000410000 */
[----:B------:R2:W-:Y:S04]  /*3a060*/  ST.E desc[UR4][R6.64+0x9c], R27 ;  /* 0x00009c1b06007985 */ /* 0x0005e8000c101904 */
[----:B------:R-:W0:Y:S02]  /*3a070*/  LD.E R2, desc[UR6][R6.64+0xa8] ;  /* 0x0000a80606027980 */ /* 0x000e24000c101900 */
[----:B0-----:R-:W-:-:S05]  /*3a080*/  FMUL.FTZ R3, R9, R2 ;  /* 0x0000000209037220 */ /* 0x001fca0000410000 */
[----:B------:R0:W-:Y:S04]  /*3a090*/  ST.E desc[UR4][R6.64+0xa8], R3 ;  /* 0x0000a80306007985 */ /* 0x0001e8000c101904 */
[----:B------:R-:W1:Y:S02]  /*3a0a0*/  LD.E R2, desc[UR6][R6.64+0xac] ;  /* 0x0000ac0606027980 */ /* 0x000e64000c101900 */
[----:B-1----:R-:W-:-:S05]  /*3a0b0*/  FMUL.FTZ R25, R9, R2 ;  /* 0x0000000209197220 */ /* 0x002fca0000410000 */
[----:B------:R1:W-:Y:S04]  /*3a0c0*/  ST.E desc[UR4][R6.64+0xac], R25 ;  /* 0x0000ac1906007985 */ /* 0x0003e8000c101904 */
[----:B------:R-:W2:Y:S02]  /*3a0d0*/  LD.E R2, desc[UR6][R6.64+0xb8] ;  /* 0x0000b80606027980 */ /* 0x000ea4000c101900 */
        /* <DEDUP_REMOVED lines=115> */
[----:B------:R-:W-:Y:S04]  /*3a810*/  ST.E desc[UR4][R6.64+0x1e8], R25 ;  /* 0x0001e81906007985 */ /* 0x000fe8000c101904 */
[----:B------:R-:W2:Y:S02]  /*3a820*/  LD.E R2, desc[UR6][R6.64+0x1ec] ;  /* 0x0001ec0606027980 */ /* 0x000ea4000c101900 */
[----:B--2---:R-:W-:-:S05]  /*3a830*/  FMUL.FTZ R27, R9, R2 ;  /* 0x00000002091b7220 */ /* 0x004fca0000410000 */
[----:B------:R1:W-:Y:S04]  /*3a840*/  ST.E desc[UR4][R6.64+0x1ec], R27 ;  /* 0x0001ec1b06007985 */ /* 0x0003e8000c101904 */
[----:B------:R-:W2:Y:S02]  /*3a850*/  LD.E R2, desc[UR6][R6.64+0x1f8] ;  /* 0x0001f80606027980 */ /* 0x000ea4000c101900 */
[----:B--2---:R-:W-:-:S05]  /*3a860*/  FMUL.FTZ R29, R9, R2 ;  /* 0x00000002091d7220 */ /* 0x004fca0000410000 */
[----:B------:R-:W-:Y:S04]  /*3a870*/  ST.E desc[UR4][R6.64+0x1f8], R29 ;  /* 0x0001f81d06007985 */ /* 0x000fe8000c101904 */
[----:B------:R-:W2:Y:S01]  /*3a880*/  LD.E R2, desc[UR6][R6.64+0x1fc] ;  /* 0x0001fc0606027980 */ /* 0x000ea2000c101900 */
[----:B------:R-:W-:Y:S01]  /*3a890*/  LEA.HI R28, R193, 0x8, RZ, 0x19 ;  /* 0x00000008c11c7811 */ /* 0x000fe200078fc8ff */
[----:B--2---:R-:W-:-:S05]  /*3a8a0*/  FMUL.FTZ R9, R9, R2 ;  /* 0x0000000209097220 */ /* 0x004fca0000410000 */
[----:B------:R2:W-:Y:S04]  /*3a8b0*/  ST.E desc[UR4][R6.64+0x1fc], R9 ;  /* 0x0001fc0906007985 */ /* 0x0005e8000c101904 */
[----:B0-----:R-:W3:Y:S01]  /*3a8c0*/  LDL.64 R2, [R164+0x80] ;  /* 0x00008000a4027983 */ /* 0x001ee20000100a00 */
[----:B------:R0:W-:Y:S06]  /*3a8d0*/  BAR.SYNC.DEFER_BLOCKING R28, 0x100 ;  /* 0x0004001c0000751d */ /* 0x0001ec0000010000 */
[----:B-1----:R-:W4:Y:S04]  /*3a8e0*/  LDL.64 R26, [R164] ;  /* 0x00000000a41a7983 */ /* 0x002f280000100a00 */
[----:B------:R-:W5:Y:S04]  /*3a8f0*/  LDL.64 R24, [R164+0x98] ;  /* 0x00009800a4187983 */ /* 0x000f680000100a00 */
[----:B--2---:R-:W2:Y:S04]  /*3a900*/  LDL.64 R8, [R164+0x88] ;  /* 0x00008800a4087983 */ /* 0x004ea80000100a00 */
[----:B---3--:R-:W3:Y:S04]  /*3a910*/  LD.E R29, desc[UR4][R2.64] ;  /* 0x00000004021d7980 */ /* 0x008ee8000c101900 */
[----:B----4-:R-:W4:Y:S04]  /*3a920*/  LD.E R199, desc[UR6][R26.64] ;  /* 0x000000061ac77980 */ /* 0x010f28000c101900 */
[----:B-----5:R-:W4:Y:S04]  /*3a930*/  LD.E.64 R6, desc[UR4][R24.64] ;  /* 0x0000000418067980 */ /* 0x020f28000c101b00 */
[----:B---3--:R1:W-:Y:S04]  /*3a940*/  ST.E desc[UR8][R2.64], R29 ;  /* 0x0000001d02007985 */ /* 0x0083e8000c101908 */
[----:B------:R-:W3:Y:S04]  /*3a950*/  LD.E R31, desc[UR10][R2.64+0x4] ;  /* 0x0000040a021f7980 */ /* 0x000ee8000c101900 */
[----:B---3--:R3:W-:Y:S04]  /*3a960*/  ST.E desc[UR4][R2.64+0x4], R31 ;  /* 0x0000041f02007985 */ /* 0x0087e8000c101904 */
[----:B------:R-:W5:Y:S04]  /*3a970*/  LD.E R33, desc[UR6][R2.64+0x8] ;  /* 0x0000080602217980 */ /* 0x000f68000c101900 */
[----:B-----5:R-:W-:Y:S04]  /*3a980*/  ST.E desc[UR4][R2.64+0x8], R33 ;  /* 0x0000082102007985 */ /* 0x020fe8000c101904 */
[----:B------:R-:W5:Y:S04]  /*3a990*/  LD.E R27, desc[UR6][R2.64+0xc] ;  /* 0x00000c06021b7980 */ /* 0x000f68000c101900 */
[----:B-----5:R5:W-:Y:S04]  /*3a9a0*/  ST.E desc[UR4][R2.64+0xc], R27 ;  /* 0x00000c1b02007985 */ /* 0x020be8000c101904 */
[----:B------:R-:W2:Y:S04]  /*3a9b0*/  LD.E R25, desc[UR6][R2.64+0x10] ;  /* 0x0000100602197980 */ /* 0x000ea8000c101900 */
[----:B--2---:R2:W-:Y:S04]  /*3a9c0*/  ST.E desc[UR4][R2.64+0x10], R25 ;  /* 0x0000101902007985 */ /* 0x0045e8000c101904 */
[----:B-1----:R-:W4:Y:S04]  /*3a9d0*/  LD.E R29, desc[UR6][R2.64+0x14] ;  /* 0x00001406021d7980 */ /* 0x002f28000c101900 */
[----:B----4-:R1:W-:Y:S04]  /*3a9e0*/  ST.E desc[UR4][R2.64+0x14], R29 ;  /* 0x0000141d02007985 */ /* 0x0103e8000c101904 */
[----:B---3--:R-:W3:Y:S04]  /*3a9f0*/  LD.E R31, desc[UR6][R2.64+0x18] ;  /* 0x00001806021f7980 */ /* 0x008ee8000c101900 */
[----:B---3--:R3:W-:Y:S04]  /*3aa00*/  ST.E desc[UR4][R2.64+0x18], R31 ;  /* 0x0000181f02007985 */ /* 0x0087e8000c101904 */
[----:B-----5:R-:W4:Y:S04]  /*3aa10*/  LD.E R27, desc[UR6][R2.64+0x1c] ;  /* 0x00001c06021b7980 */ /* 0x020f28000c101900 */
[----:B----4-:R4:W-:Y:S04]  /*3aa20*/  ST.E desc[UR4][R2.64+0x1c], R27 ;  /* 0x00001c1b02007985 */ /* 0x0109e8000c101904 */
[----:B--2---:R-:W2:Y:S04]  /*3aa30*/  LD.E R25, desc[UR6][R2.64+0x20] ;  /* 0x0000200602197980 */ /* 0x004ea8000c101900 */
[----:B--2---:R2:W-:Y:S04]  /*3aa40*/  ST.E desc[UR4][R2.64+0x20], R25 ;  /* 0x0000201902007985 */ /* 0x0045e8000c101904 */
[----:B-1----:R-:W5:Y:S04]  /*3aa50*/  LD.E R29, desc[UR6][R2.64+0x24] ;  /* 0x00002406021d7980 */ /* 0x002f68000c101900 */
[----:B-----5:R1:W-:Y:S04]  /*3aa60*/  ST.E desc[UR4][R2.64+0x24], R29 ;  /* 0x0000241d02007985 */ /* 0x0203e8000c101904 */
[----:B---3--:R-:W3:Y:S04]  /*3aa70*/  LD.E R31, desc[UR6][R2.64+0x28] ;  /* 0x00002806021f7980 */ /* 0x008ee8000c101900 */
[----:B---3--:R3:W-:Y:S04]  /*3aa80*/  ST.E desc[UR4][R2.64+0x28], R31 ;  /* 0x0000281f02007985 */ /* 0x0087e8000c101904 */
[----:B----4-:R-:W4:Y:S04]  /*3aa90*/  LD.E R27, desc[UR6][R2.64+0x2c] ;  /* 0x00002c06021b7980 */ /* 0x010f28000c101900 */
        /* <DEDUP_REMOVED lines=228> */
[----:B-----5:R-:W-:Y:S04]  /*3b8e0*/  ST.E desc[UR4][R2.64+0x1f4], R29 ;  /* 0x0001f41d02007985 */ /* 0x020fe8000c101904 */
[----:B---3--:R-:W3:Y:S04]  /*3b8f0*/  LD.E R31, desc[UR6][R2.64+0x1f8] ;  /* 0x0001f806021f7980 */ /* 0x008ee8000c101900 */
[----:B---3--:R-:W-:Y:S04]  /*3b900*/  ST.E desc[UR4][R2.64+0x1f8], R31 ;  /* 0x0001f81f02007985 */ /* 0x008fe8000c101904 */
[----:B----4-:R-:W3:Y:S01]  /*3b910*/  LD.E R27, desc[UR6][R2.64+0x1fc] ;  /* 0x0001fc06021b7980 */ /* 0x010ee2000c101900 */
[----:B------:R-:W-:-:S02]  /*3b920*/  R2UR UR20, R4 ;  /* 0x00000000041472ca */ /* 0x000fc400000e0000 */
[C---:B------:R-:W-:Y:S02]  /*3b930*/  R2UR UR21, R5.reuse ;  /* 0x00000000051572ca */ /* 0x040fe400000e0000 */
[C---:B------:R-:W-:Y:S02]  /*3b940*/  R2UR UR22, R4.reuse ;  /* 0x00000000041672ca */ /* 0x040fe400000e0000 */
[C---:B------:R-:W-:Y:S02]  /*3b950*/  R2UR UR23, R5.reuse ;  /* 0x00000000051772ca */ /* 0x040fe400000e0000 */
[C---:B------:R-:W-:Y:S02]  /*3b960*/  R2UR UR24, R4.reuse ;  /* 0x00000000041872ca */ /* 0x040fe400000e0000 */
[----:B------:R-:W-:Y:S02]  /*3b970*/  R2UR UR25, R5 ;  /* 0x00000000051972ca */ /* 0x000fe400000e0000 */
        /* <DEDUP_REMOVED lines=31> */
[----:B------:R-:W-:Y:S01]  /*3bb70*/  R2UR UR61, R5 ;  /* 0x00000000053d72ca */ /* 0x000fe200000e0000 */
[----:B---3--:R1:W-:Y:S04]  /*3bb80*/  ST.E desc[UR4][R2.64+0x1fc], R27 ;  /* 0x0001fc1b02007985 */ /* 0x0083e8000c101904 */
[----:B------:R-:W3:Y:S04]  /*3bb90*/  LD.E R200, desc[UR14][R8.64] ;  /* 0x0000000e08c87980 */ /* 0x000ee8000c101900 */
[----:B------:R-:W4:Y:S04]  /*3bba0*/  LD.E R24, desc[UR16][R2.64] ;  /* 0x0000001002187980 */ /* 0x000f28000c101900 */
[----:B--2---:R-:W4:Y:S04]  /*3bbb0*/  LD.E R25, desc[UR18][R2.64+0x4] ;  /* 0x0000041202197980 */ /* 0x004f28000c101900 */
[----:B------:R-:W4:Y:S04]  /*3bbc0*/  LD.E R26, desc[UR20][R2.64+0x8] ;  /* 0x00000814021a7980 */ /* 0x000f28000c101900 */
[----:B-1----:R-:W4:Y:S04]  /*3bbd0*/  LD.E R27, desc[UR22][R2.64+0xc] ;  /* 0x00000c16021b7980 */ /* 0x002f28000c101900 */
[----:B0-----:R-:W4:Y:S04]  /*3bbe0*/  LD.E R28, desc[UR24][R2.64+0x10] ;  /* 0x00001018021c7980 */ /* 0x001f28000c101900 */
[----:B------:R-:W4:Y:S04]  /*3bbf0*/  LD.E R29, desc[UR26][R2.64+0x14] ;  /* 0x0000141a021d7980 */ /* 0x000f28000c101900 */
        /* <DEDUP_REMOVED lines=121> */
[----:B------:R-:W4:Y:S01]  /*3c390*/  LD.E R151, desc[UR58][R2.64+0x1fc] ;  /* 0x0001fc3a02977980 */ /* 0x000f22000c101900 */
[----:B------:R-:W-:Y:S01]  /*3c3a0*/  IMAD R6, R199, 0xc00, R6 ;  /* 0x00000c00c7067824 */ /* 0x000fe200078e0206 */
[----:B---3--:R-:W-:-:S02]  /*3c3b0*/  ISETP.NE.U32.AND P1, PT, R200, RZ, PT ;  /* 0x000000ffc800720c */ /* 0x008fc40003f25070 */
[----:B------:R-:W-:Y:S02]  /*3c3c0*/  R2UR UR7, R7 ;  /* 0x00000000070772ca */ /* 0x000fe400000e0000 */
[----:B------:R-:W-:Y:S02]  /*3c3d0*/  R2UR UR6, R6 ;  /* 0x00000000060672ca */ /* 0x000fe400000e0000 */
[----:B------:R-:W-:Y:S02]  /*3c3e0*/  F2FP.F16.F32.PACK_AB R156, R157, R156 ;  /* 0x0000009c9d9c723e */ /* 0x000fe400000000ff */
[----:B------:R-:W-:Y:S02]  /*3c3f0*/  F2FP.F16.F32.PACK_AB R158, R159, R158 ;  /* 0x0000009e9f9e723e */ /* 0x000fe400000000ff */
[----:B------:R-:W-:Y:S02]  /*3c400*/  F2FP.F16.F32.PACK_AB R157, R196, R195 ;  /* 0x000000c3c49d723e */ /* 0x000fe400000000ff */
[----:B------:R-:W-:Y:S01]  /*3c410*/  F2FP.F16.F32.PACK_AB R159, R198, R197 ;  /* 0x000000c5c69f723e */ /* 0x000fe200000000ff */
[----:B------:R-:W-:Y:S01]  /*3c420*/  VOTEU.ANY UP0, P1 ;  /* 0x00000000003f7886 */ /* 0x000fe20000800100 */
        /* <DEDUP_REMOVED lines=20> */
[----:B----4-:R-:W-:-:S06]  /*3c570*/  WARPGROUP.ARRIVE ;  /* 0x00000000000079c5 */ /* 0x010fcc0000000000 */
[----:B------:R-:W-:Y:S01]  /*3c580*/  HGMMA.64x256x16.F32 R24, R156, gdesc[UR4].tnspB, R24, UP0, gsb0 ;  /* 0x43e000049c187df0 */ /* 0x000fe2000b800818 */
        /* <DEDUP_REMOVED lines=18> */
[C---:B------:R-:W-:Y:S01]  /*3c6b0*/  R2UR UR46, R4.reuse ;  /* 0x00000000042e72ca */ /* 0x040fe200000e0000 */
[----:B------:R-:W-:Y:S02]  /*3c6c0*/  WARPGROUP.DEPBAR.LE gsb0, 0x0 ;  /* 0x00008000000079c5 */ /* 0x000fe40000010000 */
[----:B------:R0:W-:Y:S01]  /*3c6d0*/  ST.E desc[UR4][R2.64], R24 ;  /* 0x0000001802007985 */ /* 0x0001e2000c101904 */
[C---:B------:R-:W-:Y:S02]  /*3c6e0*/  R2UR UR4, R4.reuse ;  /* 0x00000000040472ca */ /* 0x040fe400000e0000 */
[C---:B------:R-:W-:Y:S01]  /*3c6f0*/  R2UR UR5, R5.reuse ;  /* 0x00000000050572ca */ /* 0x040fe200000e0000 */
[----:B------:R1:W-:Y:S01]  /*3c700*/  ST.E desc[UR6][R2.64+0x4], R25 ;  /* 0x0000041902007985 */ /* 0x0003e2000c101906 */
[C---:B------:R-:W-:Y:S02]  /*3c710*/  R2UR UR6, R4.reuse ;  /* 0x00000000040672ca */ /* 0x040fe400000e0000 */
[----:B------:R-:W-:Y:S01]  /*3c720*/  R2UR UR7, R5 ;  /* 0x00000000050772ca */ /* 0x000fe200000e0000 */
[----:B------:R2:W-:Y:S01]  /*3c730*/  ST.E desc[UR8][R2.64+0x8], R26 ;  /* 0x0000081a02007985 */ /* 0x0005e2000c101908 */
[----:B------:R-:W-:-:S02]  /*3c740*/  R2UR UR8, R4 ;  /* 0x00000000040872ca */ /* 0x000fc400000e0000 */
[C---:B------:R-:W-:Y:S01]  /*3c750*/  R2UR UR9, R5.reuse ;  /* 0x00000000050972ca */ /* 0x040fe200000e0000 */
        /* <DEDUP_REMOVED lines=29> */
[----:B------:R-:W-:Y:S01]  /*3c930*/  R2UR UR7, R5 ;  /* 0x00000000050772ca */ /* 0x000fe200000e0000 */
[----:B------:R5:W-:Y:S04]  /*3c940*/  ST.E desc[UR8][R2.64+0x34], R37 ;  /* 0x0000342502007985 */ /* 0x000be8000c101908 */
[----:B------:R5:W-:Y:S04]  /*3c950*/  ST.E desc[UR10][R2.64+0x38], R38 ;  /* 0x0000382602007985 */ /* 0x000be8000c10190a */
[----:B------:R5:W-:Y:S04]  /*3c960*/  ST.E desc[UR12][R2.64+0x3c], R39 ;  /* 0x00003c2702007985 */ /* 0x000be8000c10190c */
[----:B------:R5:W-:Y:S04]  /*3c970*/  ST.E desc[UR14][R2.64+0x40], R40 ;  /* 0x0000402802007985 */ /* 0x000be8000c10190e */
[----:B------:R5:W-:Y:S04]  /*3c980*/  ST.E desc[UR16][R2.64+0x44], R41 ;  /* 0x0000442902007985 */ /* 0x000be8000c101910 */
[----:B------:R5:W-:Y:S01]  /*3c990*/  ST.E desc[UR18][R2.64+0x48], R42 ;  /* 0x0000482a02007985 */ /* 0x000be2000c101912 */
[----:B------:R-:W-:-:S03]  /*3c9a0*/  R2UR UR8, R4 ;  /* 0x00000000040872ca */ /* 0x000fc600000e0000 */
[----:B------:R5:W-:Y:S01]  /*3c9b0*/  ST.E desc[UR20][R2.64+0x4c], R43 ;  /* 0x00004c2b02007985 */ /* 0x000be2000c101914 */
[----:B------:R-:W-:-:S03]  /*3c9c0*/  R2UR UR9, R5 ;  /* 0x00000000050972ca */ /* 0x000fc600000e0000 */
[----:B------:R5:W-:Y:S04]  /*3c9d0*/  ST.E desc[UR22][R2.64+0x50], R44 ;  /* 0x0000502c02007985 */ /* 0x000be8000c101916 */
[----:B------:R5:W-:Y:S04]  /*3c9e0*/  ST.E desc[UR24][R2.64+0x54], R45 ;  /* 0x0000542d02007985 */ /* 0x000be8000c101918 */
[----:B------:R5:W-:Y:S01]  /*3c9f0*/  ST.E desc[UR4][R2.64+0x58], R46 ;  /* 0x0000582e02007985 */ /* 0x000be2000c101904 */
[C---:B------:R-:W-:Y:S02]  /*3ca00*/  R2UR UR4, R4.reuse ;  /* 0x00000000040472ca */ /* 0x040fe400000e0000 */
[----:B------:R-:W-:Y:S01]  /*3ca10*/  R2UR UR5, R5 ;  /* 0x00000000050572ca */ /* 0x000fe200000e0000 */
[----:B------:R5:W-:Y:S01]  /*3ca20*/  ST.E desc[UR6][R2.64+0x5c], R47 ;  /* 0x00005c2f02007985 */ /* 0x000be2000c101906 */
        /* <DEDUP_REMOVED lines=14> */
[----:B------:R5:W-:Y:S01]  /*3cb10*/  ST.E desc[UR8][R2.64+0x60], R48 ;  /* 0x0000603002007985 */ /* 0x000be2000c101908 */
[C---:B------:R-:W-:Y:S02]  /*3cb20*/  R2UR UR22, R4.reuse ;  /* 0x00000000041672ca */ /* 0x040fe400000e0000 */
[C---:B------:R-:W-:Y:S01]  /*3cb30*/  R2UR UR23, R5.reuse ;  /* 0x00000000051772ca */ /* 0x040fe200000e0000 */
[----:B------:R5:W-:Y:S01]  /*3cb40*/  ST.E desc[UR4][R2.64+0x64], R49 ;  /* 0x0000643102007985 */ /* 0x000be2000c101904 */
[C---:B------:R-:W-:Y:S02]  /*3cb50*/  R2UR UR24, R4.reuse ;  /* 0x00000000041872ca */ /* 0x040fe400000e0000 */
[----:B------:R-:W-:Y:S02]  /*3cb60*/  R2UR UR25, R5 ;  /* 0x00000000051972ca */ /* 0x000fe400000e0000 */
[----:B------:R-:W-:-:S02]  /*3cb70*/  R2UR UR8, R4 ;  /* 0x00000000040872ca */ /* 0x000fc400000e0000 */
[C---:B------:R-:W-:Y:S02]  /*3cb80*/  R2UR UR9, R5.reuse ;  /* 0x00000000050972ca */ /* 0x040fe400000e0000 */
[C---:B------:R-:W-:Y:S02]  /*3cb90*/  R2UR UR4, R4.reuse ;  /* 0x00000000040472ca */ /* 0x040fe400000e0000 */
[----:B------:R-:W-:Y:S01]  /*3cba0*/  R2UR UR5, R5 ;  /* 0x00000000050572ca */ /* 0x000fe200000e0000 */
        /* <DEDUP_REMOVED lines=8> */
[----:B------:R5:W-:Y:S04]  /*3cc30*/  ST.E desc[UR20][R2.64+0x80], R56 ;  /* 0x0000803802007985 */ /* 0x000be8000c101914 */
[----:B------:R5:W-:Y:S04]  /*3cc40*/  ST.E desc[UR22][R2.64+0x84], R57 ;  /* 0x0000843902007985 */ /* 0x000be8000c101916 */
[----:B------:R5:W-:Y:S01]  /*3cc50*/  ST.E desc[UR24][R2.64+0x88], R58 ;  /* 0x0000883a02007985 */ /* 0x000be2000c101918 */
[----:B------:R-:W-:-:S03]  /*3cc60*/  R2UR UR10, R4 ;  /* 0x00000000040a72ca */ /* 0x000fc600000e0000 */
[----:B------:R5:W-:Y:S01]  /*3cc70*/  ST.E desc[UR8][R2.64+0x8c], R59 ;  /* 0x00008c3b02007985 */ /* 0x000be2000c101908 */
[C---:B------:R-:W-:Y:S02]  /*3cc80*/  R2UR UR8, R4.reuse ;  /* 0x00000000040872ca */ /* 0x040fe400000e0000 */
[C---:B------:R-:W-:Y:S01]  /*3cc90*/  R2UR UR9, R5.reuse ;  /* 0x00000000050972ca */ /* 0x040fe200000e0000 */
[----:B------:R5:W-:Y:S01]  /*3cca0*/  ST.E desc[UR4][R2.64+0x90], R60 ;  /* 0x0000903c02007985 */ /* 0x000be2000c101904 */
        /* <DEDUP_REMOVED lines=259> */
[----:B------:R5:W-:Y:S01]  /*3dce0*/  ST.E desc[UR16][R2.64+0x1e4], R145 ;  /* 0x0001e49102007985 */ /* 0x000be2000c101910 */
[----:B------:R-:W-:-:S03]  /*3dcf0*/  R2UR UR8, R4 ;  /* 0x00000000040872ca */ /* 0x000fc600000e0000 */
[----:B------:R5:W-:Y:S01]  /*3dd00*/  ST.E desc[UR18][R2.64+0x1e8], R146 ;  /* 0x0001e89202007985 */ /* 0x000be2000c101912 */
[----:B------:R-:W-:-:S03]  /*3dd10*/  R2UR UR9, R5 ;  /* 0x00000000050972ca */ /* 0x000fc600000e0000 */
[----:B------:R5:W-:Y:S01]  /*3dd20*/  ST.E desc[UR20][R2.64+0x1ec], R147 ;  /* 0x0001ec9302007985 */ /* 0x000be2000c101914 */
[C---:B------:R-:W-:Y:S02]  /*3dd30*/  R2UR UR14, R4.reuse ;  /* 0x00000000040e72ca */ /* 0x040fe400000e0000 */
[C---:B------:R-:W-:Y:S01]  /*3dd40*/  R2UR UR15, R5.reuse ;  /* 0x00000000050f72ca */ /* 0x040fe200000e0000 */
[----:B------:R5:W-:Y:S01]  /*3dd50*/  ST.E desc[UR22][R2.64+0x1f0], R148 ;  /* 0x0001f09402007985 */ /* 0x000be2000c101916 */
[C---:B------:R-:W-:Y:S02]  /*3dd60*/  R2UR UR16, R4.reuse ;  /* 0x00000000041072ca */ /* 0x040fe400000e0000 */
[C---:B------:R-:W-:Y:S01]  /*3dd70*/  R2UR UR17, R5.reuse ;  /* 0x00000000051172ca */ /* 0x040fe200000e0000 */
[----:B------:R5:W-:Y:S01]  /*3dd80*/  ST.E desc[UR24][R2.64+0x1f4], R149 ;  /* 0x0001f49502007985 */ /* 0x000be2000c101918 */
        /* <DEDUP_REMOVED lines=21> */
[----:B------:R5:W-:Y:S01]  /*3dee0*/  ST.E desc[UR6][R2.64+0x1f8], R150 ;  /* 0x0001f89602007985 */ /* 0x000be2000c101906 */
[----:B------:R-:W-:-:S03]  /*3def0*/  R2UR UR60, R4 ;  /* 0x00000000043c72ca */ /* 0x000fc600000e0000 */
[----:B------:R5:W-:Y:S01]  /*3df00*/  ST.E desc[UR8][R2.64+0x1fc], R151 ;  /* 0x0001fc9702007985 */ /* 0x000be2000c101908 */
[----:B------:R-:W-:-:S03]  /*3df10*/  R2UR UR61, R5 ;  /* 0x00000000053d72ca */ /* 0x000fc600000e0000 */
[----:B------:R-:W-:Y:S01]  /*3df20*/  ST.E desc[UR14][R8.64], R191 ;  /* 0x000000bf08007985 */ /* 0x000fe2000c10190e */
[C---:B------:R-:W-:Y:S02]  /*3df30*/  R2UR UR4, R4.reuse ;  /* 0x00000000040472ca */ /* 0x040fe400000e0000 */
[C---:B------:R-:W-:Y:S01]  /*3df40*/  R2UR UR5, R5.reuse ;  /* 0x00000000050572ca */ /* 0x040fe200000e0000 */
[----:B0-----:R-:W5:Y:S01]  /*3df50*/  LD.E R24, desc[UR16][R2.64] ;  /* 0x0000001002187980 */ /* 0x001f62000c101900 */
[C---:B------:R-:W-:Y:S02]  /*3df60*/  R2UR UR6, R4.reuse ;  /* 0x00000000040672ca */ /* 0x040fe400000e0000 */
[C---:B------:R-:W-:Y:S01]  /*3df70*/  R2UR UR7, R5.reuse ;  /* 0x00000000050772ca */ /* 0x040fe200000e0000 */
[----:B-1----:R-:W5:Y:S01]  /*3df80*/  LD.E R25, desc[UR18][R2.64+0x4] ;  /* 0x0000041202197980 */ /* 0x002f62000c101900 */
[C---:B------:R-:W-:Y:S02]  /*3df90*/  R2UR UR8, R4.reuse ;  /* 0x00000000040872ca */ /* 0x040fe400000e0000 */
[----:B------:R-:W-:Y:S01]  /*3dfa0*/  R2UR UR9, R5 ;  /* 0x00000000050972ca */ /* 0x000fe200000e0000 */
[----:B--2---:R-:W2:Y:S01]  /*3dfb0*/  LD.E R26, desc[UR20][R2.64+0x8] ;  /* 0x00000814021a7980 */ /* 0x004ea2000c101900 */
[----:B------:R-:W-:-:S02]  /*3dfc0*/  R2UR UR10, R4 ;  /* 0x00000000040a72ca */ /* 0x000fc400000e0000 */
[C---:B------:R-:W-:Y:S01]  /*3dfd0*/  R2UR UR11, R5.reuse ;  /* 0x00000000050b72ca */ /* 0x040fe200000e0000 */
[----:B---3--:R-:W2:Y:S01]  /*3dfe0*/  LD.E R27, desc[UR22][R2.64+0xc] ;  /* 0x00000c16021b7980 */ /* 0x008ea2000c101900 */
[C---:B------:R-:W-:Y:S02]  /*3dff0*/  R2UR UR12, R4.reuse ;  /* 0x00000000040c72ca */ /* 0x040fe400000e0000 */
[C---:B------:R-:W-:Y:S01]  /*3e000*/  R2UR UR13, R5.reuse ;  /* 0x00000000050d72ca */ /* 0x040fe200000e0000 */
[----:B----4-:R-:W2:Y:S01]  /*3e010*/  LD.E R28, desc[UR24][R2.64+0x10] ;  /* 0x00001018021c7980 */ /* 0x010ea2000c101900 */
[C---:B------:R-:W-:Y:S02]  /*3e020*/  R2UR UR14, R4.reuse ;  /* 0x00000000040e72ca */ /* 0x040fe400000e0000 */
[----:B------:R-:W-:Y:S01]  /*3e030*/  R2UR UR15, R5 ;  /* 0x00000000050f72ca */ /* 0x000fe200000e0000 */
[----:B-----5:R-:W2:Y:S01]  /*3e040*/  LD.E R29, desc[UR26][R2.64+0x14] ;  /* 0x0000141a021d7980 */ /* 0x020ea2000c101900 */
[----:B------:R-:W-:-:S02]  /*3e050*/  R2UR UR16, R4 ;  /* 0x00000000041072ca */ /* 0x000fc400000e0000 */
[C---:B------:R-:W-:Y:S01]  /*3e060*/  R2UR UR17, R5.reuse ;  /* 0x00000000051172ca */ /* 0x040fe200000e0000 */
[----:B------:R-:W2:Y:S01]  /*3e070*/  LD.E R30, desc[UR28][R2.64+0x18] ;  /* 0x0000181c021e7980 */ /* 0x000ea2000c101900 */
[C---:B------:R-:W-:Y:S02]  /*3e080*/  R2UR UR18, R4.reuse ;  /* 0x00000000041272ca */ /* 0x040fe400000e0000 */
[C---:B------:R-:W-:Y:S01]  /*3e090*/  R2UR UR19, R5.reuse ;  /* 0x00000000051372ca */ /* 0x040fe200000e0000 */
[----:B------:R-:W2:Y:S01]  /*3e0a0*/  LD.E R31, desc[UR30][R2.64+0x1c] ;  /* 0x00001c1e021f7980 */ /* 0x000ea2000c101900 */
[C---:B------:R-:W-:Y:S02]  /*3e0b0*/  R2UR UR20, R4.reuse ;  /* 0x00000000041472ca */ /* 0x040fe400000e0000 */
[----:B------:R-:W-:Y:S01]  /*3e0c0*/  R2UR UR21, R5 ;  /* 0x00000000051572ca */ /* 0x000fe200000e0000 */
[----:B------:R-:W2:Y:S01]  /*3e0d0*/  LD.E R32, desc[UR32][R2.64+0x20] ;  /* 0x0000202002207980 */ /* 0x000ea2000c101900 */
        /* <DEDUP_REMOVED lines=291> */
[----:B------:R-:W-:Y:S02]  /*3f310*/  R2UR UR58, R4 ;  /* 0x00000000043a72ca */ /* 0x000fe400000e0000 */
[----:B------:R-:W-:Y:S01]  /*3f320*/  R2UR UR59, R5 ;  /* 0x00000000053b72ca */ /* 0x000fe200000e0000 */
        /* <DEDUP_REMOVED lines=22> */
[----:B------:R-:W-:-:S02]  /*3f490*/  VIADD R156, R6, 0x80 ;  /* 0x00000080069c7836 */ /* 0x000fc40000000000 */
[----:B------:R-:W-:-:S03]  /*3f4a0*/  IMAD.MOV.U32 R157, RZ, RZ, R7 ;  /* 0x000000ffff9d7224 */ /* 0x000fc600078e0007 */
[----:B------:R-:W-:Y:S02]  /*3f4b0*/  R2UR UR6, R156 ;  /* 0x000000009c0672ca */ /* 0x000fe400000e0000 */
[----:B------:R-:W-:Y:S02]  /*3f4c0*/  R2UR UR7, R157 ;  /* 0x000000009d0772ca */ /* 0x000fe400000e0000 */
[----:B------:R-:W-:Y:S02]  /*3f4d0*/  F2FP.F16.F32.PACK_AB R156, R21, R154 ;  /* 0x0000009a159c723e */ /* 0x000fe400000000ff */
[----:B------:R-:W-:Y:S02]  /*3f4e0*/  F2FP.F16.F32.PACK_AB R158, R17, R20 ;  /* 0x00000014119e723e */ /* 0x000fe400000000ff */
[----:B------:R-:W-:Y:S02]  /*3f4f0*/  F2FP.F16.F32.PACK_AB R157, R13, R14 ;  /* 0x0000000e0d9d723e */ /* 0x000fe400000000ff */
[----:B------:R-:W-:-:S02]  /*3f500*/  F2FP.F16.F32.PACK_AB R159, R11, R12 ;  /* 0x0000000c0b9f723e */ /* 0x000fc400000000ff */
        /* <DEDUP_REMOVED lines=18> */
[----:B------:R-:W-:Y:S02]  /*3f630*/  R2UR UR24, R4 ;  /* 0x00000000041872ca */ /* 0x000fe400000e0000 */
[----:B------:R-:W-:Y:S01]  /*3f640*/  R2UR UR25, R5 ;  /* 0x00000000051972ca */ /* 0x000fe200000e0000 */
[----:B--2---:R-:W-:-:S06]  /*3f650*/  WARPGROUP.ARRIVE ;  /* 0x00000000000079c5 */ /* 0x004fcc0000000000 */
[----:B------:R-:W-:Y:S01]  /*3f660*/  HGMMA.64x256x16.F32 R24, R156, gdesc[UR4].tnspB, R24, gsb0 ;  /* 0x43e000049c187df0 */ /* 0x000fe20008000818 */
        /* <DEDUP_REMOVED lines=2359> */
[C---:B------:R-:W-:Y:S01]  /*489e0*/  R2UR UR39, R5.reuse ;  /* 0x00000000052772ca */ /* 0x040fe200000e0000 */
[----:B------:R-:W-:Y:S02]  /*489f0*/  WARPGROUP.DEPBAR.LE gsb0, 0x0 ;  /* 0x00008000000079c5 */ /* 0x000fe40000010000 */
        /* <DEDUP_REMOVED lines=348> */
[----:B------:R5:W-:Y:S04]  /*49fc0*/  ST.E desc[UR26][R2.64+0x1e0], R144 ;  /* 0x0001e09002007985 */ /* 0x000be8000c10191a */
[----:B------:R5:W-:Y:S04]  /*49fd0*/  ST.E desc[UR28][R2.64+0x1e4], R145 ;  /* 0x0001e49102007985 */ /* 0x000be8000c10191c */
[----:B------:R-:W-:Y:S01]  /*49fe0*/  ST.E desc[UR6][R2.64+0x1ec], R147 ;  /* 0x0001ec9302007985 */ /* 0x000fe2000c101906 */
[----:B------:R-:W-:-:S03]  /*49ff0*/  R2UR UR4, R4 ;  /* 0x00000000040472ca */ /* 0x000fc600000e0000 */
[----:B------:R-:W-:Y:S01]  /*4a000*/  ST.E desc[UR8][R2.64+0x1f0], R148 ;  /* 0x0001f09402007985 */ /* 0x000fe2000c101908 */
[----:B------:R-:W-:-:S03]  /*4a010*/  R2UR UR5, R5 ;  /* 0x00000000050572ca */ /* 0x000fc600000e0000 */
[----:B------:R-:W-:Y:S01]  /*4a020*/  ST.E desc[UR10][R2.64+0x1f4], R149 ;  /* 0x0001f49502007985 */ /* 0x000fe2000c10190a */
[----:B------:R-:W-:-:S03]  /*4a030*/  R2UR UR16, R4 ;  /* 0x00000000041072ca */ /* 0x000fc600000e0000 */
[----:B------:R-:W-:Y:S01]  /*4a040*/  ST.E desc[UR12][R2.64+0x1f8], R150 ;  /* 0x0001f89602007985 */ /* 0x000fe2000c10190c */
[----:B------:R-:W-:-:S03]  /*4a050*/  R2UR UR17, R5 ;  /* 0x00000000051172ca */ /* 0x000fc600000e0000 */
[----:B------:R-:W-:Y:S01]  /*4a060*/  ST.E desc[UR14][R2.64+0x1fc], R151 ;  /* 0x0001fc9702007985 */ /* 0x000fe2000c10190e */
        /* <DEDUP_REMOVED lines=31> */
[----:B------:R-:W-:Y:S01]  /*4a260*/  R2UR UR59, R5 ;  /* 0x00000000053b72ca */ /* 0x000fe200000e0000 */
        /* <DEDUP_REMOVED lines=322> */
[----:B------:R-:W-:Y:S01]  /*4b690*/  R2UR UR58, R4 ;  /* 0x00000000043a72ca */ /* 0x000fe200000e0000 */
[----:B------:R-:W2:Y:S01]  /*4b6a0*/  LD.E R130, desc[UR12][R2.64+0x1a8] ;  /* 0x0001a80c02827980 */ /* 0x000ea2000c101900 */
[----:B------:R-:W-:-:S03]  /*4b6b0*/  R2UR UR59, R5 ;  /* 0x00000000053b72ca */ /* 0x000fc600000e0000 */
        /* <DEDUP_REMOVED lines=21> */
[----:B------:R-:W-:Y:S01]  /*4b810*/  VIADD R6, R6, 0x280 ;  /* 0x0000028006067836 */ /* 0x000fe20000000000 */
[----:B------:R-:W-:-:S02]  /*4b820*/  R2UR UR7, R7 ;  /* 0x00000000070772ca */ /* 0x000fc400000e0000 */
[----:B------:R-:W-:Y:S02]  /*4b830*/  F2FP.F16.F32.PACK_AB R186, R186, R187 ;  /* 0x000000bbbaba723e */ /* 0x000fe400000000ff */
[----:B------:R-:W-:Y:S02]  /*4b840*/  R2UR UR6, R6 ;  /* 0x00000000060672ca */ /* 0x000fe400000e0000 */
[----:B------:R-:W-:Y:S02]  /*4b850*/  F2FP.F16.F32.PACK_AB R184, R188, R189 ;  /* 0x000000bdbcb8723e */ /* 0x000fe400000000ff */
[----:B------:R-:W-:Y:S02]  /*4b860*/  F2FP.F16.F32.PACK_AB R185, R162, R163 ;  /* 0x000000a3a2b9723e */ /* 0x000fe400000000ff */
[----:B------:R-:W-:Y:S02]  /*4b870*/  F2FP.F16.F32.PACK_AB R187, R160, R161 ;  /* 0x000000a1a0bb723e */ /* 0x000fe400000000ff */
        /* <DEDUP_REMOVED lines=27> */
[----:B------:R-:W-:Y:S01]  /*4ba30*/  R2UR UR29, R5 ;  /* 0x00000000051d72ca */ /* 0x000fe200000e0000 */
[----:B------:R-:W-:-:S02]  /*4ba40*/  WARPGROUP.DEPBAR.LE gsb0, 0x0 ;  /* 0x00008000000079c5 */ /* 0x000fc40000010000 */
[----:B------:R-:W-:Y:S01]  /*4ba50*/  ST.E desc[UR4][R2.64], R24 ;  /* 0x0000001802007985 */ /* 0x000fe2000c101904 */
[C---:B------:R-:W-:Y:S02]  /*4ba60*/  R2UR UR4, R4.reuse ;  /* 0x00000000040472ca */ /* 0x040fe400000e0000 */
[C---:B------:R-:W-:Y:S01]  /*4ba70*/  R2UR UR5, R5.reuse ;  /* 0x00000000050572ca */ /* 0x040fe200000e0000 */
[----:B------:R-:W-:Y:S01]  /*4ba80*/  ST.E desc[UR6][R2.64+0x4], R25 ;  /* 0x0000041902007985 */ /* 0x000fe2000c101906 */
[C---:B------:R-:W-:Y:S02]  /*4ba90*/  R2UR UR6, R4.reuse ;  /* 0x00000000040672ca */ /* 0x040fe400000e0000 */
[----:B------:R-:W-:Y:S01]  /*4baa0*/  R2UR UR7, R5 ;  /* 0x00000000050772ca */ /* 0x000fe200000e0000 */
[----:B------:R-:W-:Y:S04]  /*4bab0*/  ST.E desc[UR8][R2.64+0x8], R26 ;  /* 0x0000081a02007985 */ /* 0x000fe8000c101908 */
[----:B------:R-:W-:Y:S04]  /*4bac0*/  ST.E desc[UR10][R2.64+0xc], R27 ;  /* 0x00000c1b02007985 */ /* 0x000fe8000c10190a */
[----:B------:R-:W-:Y:S01]  /*4bad0*/  ST.E desc[UR12][R2.64+0x10], R28 ;  /* 0x0000101c02007985 */ /* 0x000fe2000c10190c */
[----:B------:R-:W-:-:S03]  /*4bae0*/  R2UR UR8, R4 ;  /* 0x00000000040872ca */ /* 0x000fc600000e0000 */
[----:B------:R-:W-:Y:S01]  /*4baf0*/  ST.E desc[UR14][R2.64+0x14], R29 ;  /* 0x0000141d02007985 */ /* 0x000fe2000c10190e */
[----:B------:R-:W-:-:S03]  /*4bb00*/  R2UR UR9, R5 ;  /* 0x00000000050972ca */ /* 0x000fc600000e0000 */
[----:B------:R-:W-:Y:S04]  /*4bb10*/  ST.E desc[UR16][R2.64+0x18], R30 ;  /* 0x0000181e02007985 */ /* 0x000fe8000c101910 */
[----:B------:R-:W-:Y:S04]  /*4bb20*/  ST.E desc[UR18][R2.64+0x1c], R31 ;  /* 0x00001c1f02007985 */ /* 0x000fe8000c101912 */
[----:B------:R-:W-:Y:S04]  /*4bb30*/  ST.E desc[UR20][R2.64+0x20], R32 ;  /* 0x0000202002007985 */ /* 0x000fe8000c101914 */
[----:B------:R-:W-:Y:S04]  /*4bb40*/  ST.E desc[UR22][R2.64+0x24], R33 ;  /* 0x0000242102007985 */ /* 0x000fe8000c101916 */
[----:B------:R-:W-:Y:S01]  /*4bb50*/  ST.E desc[UR24][R2.64+0x28], R34 ;  /* 0x0000282202007985 */ /* 0x000fe2000c101918 */
[----:B------:R-:W-:-:S03]  /*4bb60*/  R2UR UR10, R4 ;  /* 0x00000000040a72ca */ /* 0x000fc600000e0000 */
[----:B------:R-:W-:Y:S01]  /*4bb70*/  ST.E desc[UR4][R2.64+0x2c], R35 ;  /* 0x00002c2302007985 */ /* 0x000fe2000c101904 */
[C---:B------:R-:W-:Y:S02]  /*4bb80*/  R2UR UR4, R4.reuse ;  /* 0x00000000040472ca */ /* 0x040fe400000e0000 */
[C---:B------:R-:W-:Y:S01]  /*4bb90*/  R2UR UR5, R5.reuse ;  /* 0x00000000050572ca */ /* 0x040fe200000e0000 */
[----:B------:R-:W-:Y:S01]  /*4bba0*/  ST.E desc[UR6][R2.64+0x30], R36 ;  /* 0x0000302402007985 */ /* 0x000fe2000c101906 */
        /* <DEDUP_REMOVED lines=13> */
[----:B------:R-:W-:Y:S01]  /*4bc80*/  ST.E desc[UR8][R2.64+0x34], R37 ;  /* 0x0000342502007985 */ /* 0x000fe2000c101908 */
        /* <DEDUP_REMOVED lines=8> */
[----:B------:R-:W-:Y:S01]  /*4bd10*/  R2UR UR5, R5 ;  /* 0x00000000050572ca */ /* 0x000fe200000e0000 */
[----:B------:R-:W-:Y:S04]  /*4bd20*/  ST.E desc[UR6][R2.64+0x3c], R39 ;  /* 0x00003c2702007985 */ /* 0x000fe8000c101906 */
[----:B------:R-:W-:Y:S04]  /*4bd30*/  ST.E desc[UR10][R2.64+0x40], R40 ;  /* 0x0000402802007985 */ /* 0x000fe8000c10190a */
[----:B------:R-:W-:Y:S04]  /*4bd40*/  ST.E desc[UR12][R2.64+0x44], R41 ;  /* 0x0000442902007985 */ /* 0x000fe8000c10190c */
        /* <DEDUP_REMOVED lines=8> */
[----:B------:R-:W-:Y:S01]  /*4bdd0*/  ST.E desc[UR8][R2.64+0x60], R48 ;  /* 0x0000603002007985 */ /* 0x000fe2000c101908 */
[C---:B------:R-:W-:Y:S02]  /*4bde0*/  R2UR UR8, R4.reuse ;  /* 0x00000000040872ca */ /* 0x040fe400000e0000 */
[----:B------:R-:W-:Y:S01]  /*4bdf0*/  R2UR UR9, R5 ;  /* 0x00000000050972ca */ /* 0x000fe200000e0000 */
[----:B------:R-:W-:Y:S01]  /*4be00*/  ST.E desc[UR4][R2.64+0x64], R49 ;  /* 0x0000643102007985 */ /* 0x000fe2000c101904 */
        /* <DEDUP_REMOVED lines=14> */
[----:B------:R-:W-:Y:S01]  /*4bef0*/  ST.E desc[UR6][R2.64+0x68], R50 ;  /* 0x0000683202007985 */ /* 0x000fe2000c101906 */
        /* <DEDUP_REMOVED lines=288> */
[----:B------:R-:W2:Y:S01]  /*4d100*/  LD.E R7, desc[UR28][R2.64] ;  /* 0x0000001c02077980 */ /* 0x000ea2000c101900 */
[----:B------:R-:W-:-:S02]  /*4d110*/  R2UR UR4, R4 ;  /* 0x00000000040472ca */ /* 0x000fc400000e0000 */
[C---:B------:R-:W-:Y:S02]  /*4d120*/  R2UR UR5, R5.reuse ;  /* 0x00000000050572ca */ /* 0x040fe400000e0000 */
[----:B------:R-:W-:Y:S02]  /*4d130*/  R2UR UR6, R4 ;  /* 0x00000000040672ca */ /* 0x000fe400000e0000 */
[----:B------:R-:W-:-:S09]  /*4d140*/  R2UR UR7, R5 ;  /* 0x00000000050772ca */ /* 0x000fd200000e0000 */
[----:B--2---:R1:W-:Y:S04]  /*4d150*/  ST.E desc[UR4][R2.64], R7 ;  /* 0x0000000702007985 */ /* 0x0043e8000c101904 */
[----:B------:R-:W2:Y:S01]  /*4d160*/  LD.E R11, desc[UR6][R2.64+0x4] ;  /* 0x00000406020b7980 */ /* 0x000ea2000c101900 */
[C---:B------:R-:W-:Y:S02]  /*4d170*/  R2UR UR4, R4.reuse ;  /* 0x00000000040472ca */ /* 0x040fe400000e0000 */
[C---:B------:R-:W-:Y:S02]  /*4d180*/  R2UR UR5, R5.reuse ;  /* 0x00000000050572ca */ /* 0x040fe400000e0000 */
[----:B------:R-:W-:Y:S02]  /*4d190*/  R2UR UR6, R4 ;  /* 0x00000000040672ca */ /* 0x000fe400000e0000 */
[----:B------:R-:W-:-:S09]  /*4d1a0*/  R2UR UR7, R5 ;  /* 0x00000000050772ca */ /* 0x000fd200000e0000 */
[----:B--2---:R2:W-:Y:S04]  /*4d1b0*/  ST.E desc[UR4][R2.64+0x4], R11 ;  /* 0x0000040b02007985 */ /* 0x0045e8000c101904 */
[----:B------:R-:W3:Y:S01]  /*4d1c0*/  LD.E R13, desc[UR6][R2.64+0x8] ;  /* 0x00000806020d7980 */ /* 0x000ee2000c101900 */
[C---:B------:R-:W-:Y:S02]  /*4d1d0*/  R2UR UR4, R4.reuse ;  /* 0x00000000040472ca */ /* 0x040fe400000e0000 */
[C---:B------:R-:W-:Y:S02]  /*4d1e0*/  R2UR UR5, R5.reuse ;  /* 0x00000000050572ca */ /* 0x040fe400000e0000 */
[----:B------:R-:W-:Y:S02]  /*4d1f0*/  R2UR UR6, R4 ;  /* 0x00000000040672ca */ /* 0x000fe400000e0000 */
[----:B------:R-:W-:-:S09]  /*4d200*/  R2UR UR7, R5 ;  /* 0x00000000050772ca */ /* 0x000fd200000e0000 */
[----:B---3--:R3:W-:Y:S04]  /*4d210*/  ST.E desc[UR4][R2.64+0x8], R13 ;  /* 0x0000080d02007985 */ /* 0x0087e8000c101904 */
[----:B0-----:R-:W4:Y:S01]  /*4d220*/  LD.E R9, desc[UR6][R2.64+0xc] ;  /* 0x00000c0602097980 */ /* 0x001f22000c101900 */
[C---:B------:R-:W-:Y:S02]  /*4d230*/  R2UR UR4, R4.reuse ;  /* 0x00000000040472ca */ /* 0x040fe400000e0000 */
[C---:B------:R-:W-:Y:S02]  /*4d240*/  R2UR UR5, R5.reuse ;  /* 0x00000000050572ca */ /* 0x040fe400000e0000 */
[----:B------:R-:W-:Y:S02]  /*4d250*/  R2UR UR6, R4 ;  /* 0x00000000040672ca */ /* 0x000fe400000e0000 */
[----:B------:R-:W-:-:S09]  /*4d260*/  R2UR UR7, R5 ;  /* 0x00000000050772ca */ /* 0x000fd200000e0000 */
[----:B----4-:R0:W-:Y:S04]  /*4d270*/  ST.E desc[UR4][R2.64+0xc], R9 ;  /* 0x00000c0902007985 */ /* 0x0101e8000c101904 */
[----:B-1----:R-:W4:Y:S01]  /*4d280*/  LD.E R7, desc[UR6][R2.64+0x10] ;  /* 0x0000100602077980 */ /* 0x002f22000c101900 */
[C---:B------:R-:W-:Y:S02]  /*4d290*/  R2UR UR4, R4.reuse ;  /* 0x00000000040472ca */ /* 0x040fe400000e0000 */
[C---:B------:R-:W-:Y:S02]  /*4d2a0*/  R2UR UR5, R5.reuse ;  /* 0x00000000050572ca */ /* 0x040fe400000e0000 */
[----:B------:R-:W-:Y:S02]  /*4d2b0*/  R2UR UR6, R4 ;  /* 0x00000000040672ca */ /* 0x000fe400000e0000 */
[----:B------:R-:W-:-:S09]  /*4d2c0*/  R2UR UR7, R5 ;  /* 0x00000000050772ca */ /* 0x000fd200000e0000 */
[----:B----4-:R1:W-:Y:S04]  /*4d2d0*/  ST.E desc[UR4][R2.64+0x10], R7 ;  /* 0x0000100702007985 */ /* 0x0103e8000c101904 */
[----:B--2---:R-:W2:Y:S01]  /*4d2e0*/  LD.E R11, desc[UR6][R2.64+0x14] ;  /* 0x00001406020b7980 */ /* 0x004ea2000c101900 */
[C---:B------:R-:W-:Y:S02]  /*4d2f0*/  R2UR UR4, R4.reuse ;  /* 0x00000000040472ca */ /* 0x040fe400000e0000 */
[C---:B------:R-:W-:Y:S02]  /*4d300*/  R2UR UR5, R5.reuse ;  /* 0x00000000050572ca */ /* 0x040fe400000e0000 */
[----:B------:R-:W-:Y:S02]  /*4d310*/  R2UR UR6, R4 ;  /* 0x00000000040672ca */ /* 0x000fe400000e0000 */
[----:B------:R-:W-:-:S09]  /*4d320*/  R2UR UR7, R5 ;  /* 0x00000000050772ca */ /* 0x000fd200000e0000 */
[----:B--2---:R2:W-:Y:S04]  /*4d330*/  ST.E desc[UR4][R2.64+0x14], R11 ;  /* 0x0000140b02007985 */ /* 0x0045e8000c101904 */
[----:B---3--:R-:W3:Y:S01]  /*4d340*/  LD.E R13, desc[UR6][R2.64+0x18] ;  /* 0x00001806020d7980 */ /* 0x008ee2000c101900 */
        /* <DEDUP_REMOVED lines=719> */
[----:B---3--:R-:W2:Y:S01]  /*50040*/  LD.E R13, desc[UR6][R2.64+0x1f8] ;  /* 0x0001f806020d7980 */ /* 0x008ea2000c101900 */
[C---:B------:R-:W-:Y:S02]  /*50050*/  R2UR UR4, R4.reuse ;  /* 0x00000000040472ca */ /* 0x040fe400000e0000 */
[C---:B------:R-:W-:Y:S02]  /*50060*/  R2UR UR5, R5.reuse ;  /* 0x00000000050572ca */ /* 0x040fe400000e0000 */
[----:B------:R-:W-:Y:S02]  /*50070*/  R2UR UR6, R4 ;  /* 0x00000000040672ca */ /* 0x000fe400000e0000 */
[----:B------:R-:W-:-:S02]  /*50080*/  R2UR UR7, R5 ;  /* 0x00000000050772ca */ /* 0x000fc400000e0000 */
[----:B------:R-:W-:-:S07]  /*50090*/  LOP3.LUT P6, RZ, R193, 0x7f, RZ, 0xc0, !PT ;  /* 0x0000007fc1ff7812 */ /* 0x000fce00078cc0ff */
[----:B--2---:R1:W-:Y:S04]  /*500a0*/  ST.E desc[UR4][R2.64+0x1f8], R13 ;  /* 0x0001f80d02007985 */ /* 0x0043e8000c101904 */
[----:B0-----:R-:W2:Y:S01]  /*500b0*/  LD.E R9, desc[UR6][R2.64+0x1fc] ;  /* 0x0001fc0602097980 */ /* 0x001ea2000c101900 */
[----:B------:R-:W-:Y:S02]  /*500c0*/  R2UR UR4, R4 ;  /* 0x00000000040472ca */ /* 0x000fe400000e0000 */
[----:B------:R-:W-:-:S13]  /*500d0*/  R2UR UR5, R5 ;  /* 0x00000000050572ca */ /* 0x000fda00000e0000 */
[----:B--2---:R1:W-:Y:S01]  /*500e0*/  ST.E desc[UR4][R2.64+0x1fc], R9 ;  /* 0x0001fc0902007985 */ /* 0x0043e2000c101904 */
[----:B------:R-:W-:Y:S05]  /*500f0*/  @P6 BRA `(.L_x_2324) ;  /* 0x0000000000306947 */ /* 0x000fea0003800000 */
[----:B-1----:R-:W2:Y:S04]  /*50100*/  LDL.64 R2, [R164+0x40] ;  /* 0x00004000a4027983 */ /* 0x002ea80000100a00 */
[----:B------:R-:W3:Y:S01]  /*50110*/  LDL.64 R6, [R164] ;  /* 0x00000000a4067983 */ /* 0x000ee20000100a00 */
[C---:B------:R-:W-:Y:S02]  /*50120*/  R2UR UR4, R4.reuse ;  /* 0x00000000040472ca */ /* 0x040fe400000e0000 */
[C---:B------:R-:W-:Y:S02]  /*50130*/  R2UR UR5, R5.reuse ;  /* 0x00000000050572ca */ /* 0x040fe400000e0000 */
[----:B------:R-:W-:Y:S02]  /*50140*/  R2UR UR6, R4 ;  /* 0x00000000040672ca */ /* 0x000fe400000e0000 */
[----:B------:R-:W-:-:S09]  /*50150*/  R2UR UR7, R5 ;  /* 0x00000000050772ca */ /* 0x000fd200000e0000 */
[----:B--2---:R-:W2:Y:S04]  /*50160*/  LD.E.64 R2, desc[UR4][R2.64+0x30] ;  /* 0x0000300402027980 */ /* 0x004ea8000c101b00 */
[----:B---3--:R-:W3:Y:S01]  /*50170*/  LD.E R6, desc[UR6][R6.64] ;  /* 0x0000000606067980 */ /* 0x008ee2000c101900 */
[----:B--2---:R-:W-:-:S05]  /*50180*/  MOV R5, R2 ;  /* 0x0000000200057202 */ /* 0x004fca0000000f00 */
[----:B---3--:R-:W-:-:S05]  /*50190*/  IMAD R4, R6, 0x8, R5 ;  /* 0x0000000806047824 */ /* 0x008fca00078e0205 */
[----:B------:R-:W-:-:S04]  /*501a0*/  PRMT R4, RZ, 0x654, R4 ;  /* 0x00000654ff047816 */ /* 0x000fc80000000004 */
[----:B------:R0:W-:Y:S03]  /*501b0*/  SYNCS.ARRIVE.TRANS64.RED.A1T0 RZ, [R4+URZ], RZ ;  /* 0x000000ff04ff79a7 */ /* 0x0001e6000810043f */
.L_x_2324:
[----:B------:R-:W-:-:S04]  /*501c0*/  IMAD.MOV.U32 R195, RZ, RZ, 0x0 ;  /* 0x00000000ffc37424 */ /* 0x000fc800078e00ff */
[----:B01----:R-:W-:Y:S05]  /*501d0*/  RET.REL.NODEC R194 `(_ZN7cutlass13device_kernelIN5flash11enable_sm90INS1_16FlashAttnFwdSm90INS1_25CollectiveMainloopFwdSm90ILi2EN4cute5tupleIJNS5_1CILi1EEES8_S8_EEENS6_IJNS7_ILi128EEENS7_ILi96EEENS7_ILi64EEEEEELi256ENS_6half_tEfNS_4arch4Sm90ELb0ELb1ELb0ELb0ELb0ELb0ELb1ELb1ELb0ELb1ELb1ELb0EEENS1_21CollectiveEpilogueFwdINS6_IJSA_NS7_ILi256EEESB_EEES9_SE_SG_Li256ELb0ELb1ELb1ELb0EEENS1_19SingleTileSchedulerILb0ELb1ELb1ELi128EEEEEEEEEvNT_6ParamsE) ;  /* 0xfffffafcc2887950 */ /* 0x003fea0003c3ffff */
.L_x_2302:
[----:B0-----:R0:W1:Y:S02]  /*501e0*/  SYNCS.PHASECHK.TRANS64.TRYWAIT P1, [R10+URZ], R11 ;  /* 0x0000000b0a0075a7 */ /* 0x001064000802017f */
[----:B-1----:R-:W-:Y:S05]  /*501f0*/  @!P1 NANOSLEEP.SYNCS 0x989680 ;  /* 0x009896800000995d */ /* 0x002fea0003900000 */
[----:B------:R-:W1:Y:S02]  /*50200*/  @!P1 SYNCS.PHASECHK.TRANS64 P1, [R10+URZ], R11 ;  /* 0x0000000b0a0095a7 */ /* 0x000e64000802007f */
[----:B-1----:R-:W-:Y:S05]  /*50210*/  @!P1 BRA `(.L_x_2302) ;  /* 0xfffffffc00f09947 */ /* 0x002fea000383ffff */
[----:B------:R-:W-:Y:S05]  /*50220*/  BRA `(.L_x_2301) ;  /* 0xfffffe4c00c87947 */ /* 0x000fea000383ffff */
.L_x_2309:
[----:B0-----:R0:W1:Y:S02]  /*50230*/  SYNCS.PHASECHK.TRANS64.TRYWAIT P1, [R10+URZ], R11 ;  /* 0x0000000b0a0075a7 */ /* 0x001064000802017f */
[----:B-1----:R-:W-:Y:S05]  /*50240*/  @!P1 NANOSLEEP.SYNCS 0x989680 ;  /* 0x009896800000995d */ /* 0x002fea0003900000 */
[----:B------:R-:W1:Y:S02]  /*50250*/  @!P1 SYNCS.PHASECHK.TRANS64 P1, [R10+URZ], R11 ;  /* 0x0000000b0a0095a7 */ /* 0x000e64000802007f */
[----:B-1----:R-:W-:Y:S05]  /*50260*/  @!P1 BRA `(.L_x_2309) ;  /* 0xfffffffc00f09947 */ /* 0x002fea000383ffff */
[----:B------:R-:W-:Y:S05]  /*50270*/  BRA `(.L_x_2308) ;  /* 0xfffffe54009c7947 */ /* 0x000fea000383ffff */
.L_x_2325:
        /* <DEDUP_REMOVED lines=16> */
.L_x_6135:


//--------------------- .text._ZN7cutlass13device_kernelIN5flash11enable_sm90INS1_16FlashAttnFwdSm90INS1_25CollectiveMainloopFwdSm90ILi2EN4cute5tupleIJNS5_1CILi1EEES8_S8_EEENS6_IJNS7_ILi128EEENS7_ILi96EEENS7_ILi64EEEEEELi256ENS_6half_tEfNS_4arch4Sm90ELb0ELb1ELb0ELb1ELb0ELb0ELb0ELb1ELb0ELb1ELb1ELb0EEENS1_21CollectiveEpilogueFwdINS6_IJSA_NS7_ILi256EEESB_EEES9_SE_SG_Li256ELb1ELb1ELb1ELb0EEENS1_36VarlenDynamicPersistentTileSchedulerILi128ELi96ELi256ELi128ELb1ELb1ELb1ELb1ELb0ELb1EEEEEEEEEvNT_6ParamsE --------------------------
	.section	.text._ZN7cutlass13device_kernelIN5flash11enable_sm90INS1_16FlashAttnFwdSm90INS1_25CollectiveMainloopFwdSm90ILi2EN4cute5tupleIJNS5_1CILi1EEES8_S8_EEENS6_IJNS7_ILi128EEENS7_ILi96EEENS7_ILi64EEEEEELi256ENS_6half_tEfNS_4arch4Sm90ELb0ELb1ELb0ELb1ELb0ELb0ELb0ELb1ELb0ELb1ELb1ELb0EEENS1_21CollectiveEpilogueFwdINS6_IJSA_NS7_ILi256EEESB_EEES9_SE_SG_Li256ELb1ELb1ELb1ELb0EEENS1_36VarlenDynamicPersistentTileSchedulerILi128ELi96ELi256ELi128ELb1ELb1ELb1ELb1ELb0ELb1EEEEEEEEEvNT_6ParamsE,"ax",@progbits
	.align	128
.text._ZN7cutlass13device_kernelIN5flash11enable_sm90INS1_16FlashAttnFwdSm90INS1_25CollectiveMainloopFwdSm90ILi2EN4cute5tupleIJNS5_1CILi1EEES8_S8_EEENS6_IJNS7_ILi128EEENS7_ILi96EEENS7_ILi64EEEEEELi256ENS_6half_tEfNS_4arch4Sm90ELb0ELb1ELb0ELb1ELb0ELb0ELb0ELb1ELb0ELb1ELb1ELb0EEENS1_21CollectiveEpilogueFwdINS6_IJSA_NS7_ILi256EEESB_EEES9_SE_SG_Li256ELb1ELb1ELb1ELb0EEENS1_36VarlenDynamicPersistentTileSchedulerILi128ELi96ELi256ELi128ELb1ELb1ELb1ELb1ELb0ELb1EEEEEEEEEvNT_6ParamsE:
        .type           _ZN7cutlass13device_kernelIN5flash11enable_sm90INS1_16FlashAttnFwdSm90INS1_25CollectiveMainloopFwdSm90ILi2EN4cute5tupleIJNS5_1CILi1EEES8_S8_EEENS6_IJNS7_ILi128EEENS7_ILi96EEENS7_ILi64EEEEEELi256ENS_6half_tEfNS_4arch4Sm90ELb0ELb1ELb0ELb1ELb0ELb0ELb0ELb1ELb0ELb1ELb1ELb0EEENS1_21CollectiveEpilogueFwdINS6_IJSA_NS7_ILi256EEESB_EEES9_SE_SG_Li256ELb1ELb1ELb1ELb0EEENS1_36VarlenDynamicPersistentTileSchedulerILi128ELi96ELi256ELi128ELb1ELb1ELb1ELb1ELb0ELb1EEEEEEEEEvNT_6ParamsE,@function
        .size           _ZN7cutlass13device_kernelIN5flash11enable_sm90INS1_16FlashAttnFwdSm90INS1_25CollectiveMainloopFwdSm90ILi2EN4cute5tupleIJNS5_1CILi1EEES8_S8_EEENS6_IJNS7_ILi128EEENS7_ILi96EEENS7_ILi64EEEEEELi256ENS_6half_tEfNS_4arch4Sm90ELb0ELb1ELb0ELb1ELb0ELb0ELb0ELb1ELb0ELb1ELb1ELb0EEENS1_21CollectiveEpilogueFwdINS6_IJSA_NS7_ILi256EEESB_EEES9_SE_SG_Li256ELb1ELb1ELb1ELb0EEENS1_36VarlenDynamicPersistentTileSchedulerILi128ELi96ELi256ELi128ELb1ELb1ELb1ELb1ELb0ELb1EEEEEEEEEvNT_6ParamsE,(.L_x_6137 - _ZN7cutlass13device_kernelIN5flash11enable_sm90INS1_16FlashAttnFwdSm90INS1_25CollectiveMainloopFwdSm90ILi2EN4cute5tupleIJNS5_1CILi1EEES8_S8_EEENS6_IJNS7_ILi128EEENS7_ILi96EEENS7_ILi64EEEEEELi256ENS_6half_tEfNS_4arch4Sm90ELb0ELb1ELb0ELb1ELb0ELb0ELb0ELb1ELb0ELb1ELb1ELb0EEENS1_21CollectiveEpilogueFwdINS6_IJSA_NS7_ILi256EEESB_EEES9_SE_SG_Li256ELb1ELb1ELb1ELb0EEENS1_36VarlenDynamicPersistentTileSchedulerILi128ELi96ELi256ELi128ELb1ELb1ELb1ELb1ELb0ELb1EEEEEEEEEvNT_6ParamsE)
        .other          _ZN7cutlass13device_kernelIN5flash11enable_sm90INS1_16FlashAttnFwdSm90INS1_25CollectiveMainloopFwdSm90ILi2EN4cute5tupleIJNS5_1CILi1EEES8_S8_EEENS6_IJNS7_ILi128EEENS7_ILi96EEENS7_ILi64EEEEEELi256ENS_6half_tEfNS_4arch4Sm90ELb0ELb1ELb0ELb1ELb0ELb0ELb0ELb1ELb0ELb1ELb1ELb0EEENS1_21CollectiveEpilogueFwdINS6_IJSA_NS7_ILi256EEESB_EEES9_SE_SG_Li256ELb1ELb1ELb1ELb0EEENS1_36VarlenDynamicPersistentTileSchedulerILi128ELi96ELi256ELi128ELb1ELb1ELb1ELb1ELb0ELb1EEEEEEEEEvNT_6ParamsE,@"STO_CUDA_ENTRY STV_DEFAULT"
_ZN7cutlass13device_kernelIN5flash11enable_sm90INS1_16FlashAttnFwdSm90INS1_25CollectiveMainloopFwdSm90ILi2EN4cute5tupleIJNS5_1CILi1EEES8_S8_EEENS6_IJNS7_ILi128EEENS7_ILi96EEENS7_ILi64EEEEEELi256ENS_6half_tEfNS_4arch4Sm90ELb0ELb1ELb0ELb1ELb0ELb0ELb0ELb1ELb0ELb1ELb1ELb0EEENS1_21CollectiveEpilogueFwdINS6_IJSA_NS7_ILi256EEESB_EEES9_SE_SG_Li256ELb1ELb1ELb1ELb0EEENS1_36VarlenDynamicPersistentTileSchedulerILi128ELi96ELi256ELi128ELb1ELb1ELb1ELb1ELb0ELb1EEEEEEEEEvNT_6ParamsE:
        /* <DEDUP_REMOVED lines=18> */
.L_x_2327:
[----:B------:R-:W-:Y:S05]  /*0120*/  BSYNC B0 ;  /* 0x0000000000007941 */ /* 0x000fea0003800000 */
.L_x_2326:
        /* <DEDUP_REMOVED lines=41> */
.L_x_2328:
        /* <DEDUP_REMOVED lines=22> */
.L_x_2329:
        /* <DEDUP_REMOVED lines=18> */
.L_x_2330:
        /* <DEDUP_REMOVED lines=22> */
.L_x_2331:
        /* <DEDUP_REMOVED lines=22> */
.L_x_2332:
[----:B------:R-:W-:Y:S01]  /*0900*/  PLOP3.LUT P0, PT, PT, PT, UP0, 0x80, 0x0 ;  /* 0x000000000000781c */ /* 0x000fe20003f0f008 */
[----:B------:R-:W-:Y:S01]  /*0910*/  UMOV UR36, 0x1 ;  /* 0x0000000100247882 */ /* 0x000fe20000000000 */
[----:B------:R-:W-:Y:S01]  /*0920*/  NOP ;  /* 0x0000000000007918 */ /* 0x000fe20000000000 */
[----:B------:R-:W-:Y:S01]  /*0930*/  USEL UR36, UR36, 0x2, !UP0 ;  /* 0x0000000224247887 */ /* 0x000fe2000c000000 */
[----:B------:R-:W-:Y:S01]  /*0940*/  ULDC.64 UR40, c[0x0][0x208] ;  /* 0x0000820000287ab9 */ /* 0x000fe20000000a00 */
[----:B012-4-:R-:W-:Y:S08]  /*0950*/  BAR.SYNC.DEFER_BLOCKING 0x0 ;  /* 0x0000000000007b1d */ /* 0x017ff00000010000 */
[----:B------:R-:W-:Y:S05]  /*0960*/  @!P0 BRA `(.L_x_2333) ;  /* 0x00000114003c8947 */ /* 0x000fea0003800000 */
.L_x_2334:
        /* <DEDUP_REMOVED lines=24> */
[----:B------:R-:W-:Y:S02]  /*0af0*/  UMOV UR37, URZ ;  /* 0x0000003f00257c82 */ /* 0x000fe40008000000 */
[CC--:B------:R-:W-:Y:S02]  /*0b00*/  LEA.HI R0, R3.reuse, R6.reuse, RZ, 0x7 ;  /* 0x0000000603007211 */ /* 0x0c0fe400078f38ff */
[----:B------:R-:W-:-:S02]  /*0b10*/  LEA.HI R2, R3, R6, RZ, 0x4 ;  /* 0x0000000603027211 */ /* 0x000fc400078f20ff */
[----:B------:R-:W-:Y:S02]  /*0b20*/  LOP3.LUT R235, R0, 0xffffff80, RZ, 0xc0, !PT ;  /* 0xffffff8000eb7812 */ /* 0x000fe400078ec0ff */
[CC--:B------:R-:W-:Y:S02]  /*0b30*/  LEA.HI R4, R3.reuse, R6.reuse, RZ, 0x5 ;  /* 0x0000000603047211 */ /* 0x0c0fe400078f28ff */
[----:B------:R-:W-:Y:S01]  /*0b40*/  LEA.HI R5, R3, R6, RZ, 0x2 ;  /* 0x0000000603057211 */ /* 0x000fe200078f10ff */
[----:B------:R-:W-:Y:S01]  /*0b50*/  IMAD.IADD R235, R6, 0x1, -R235 ;  /* 0x0000000106eb7824 */ /* 0x000fe200078e0aeb */
[----:B------:R-:W-:Y:S01]  /*0b60*/  LOP3.LUT R3, R2, 0x3fffff0, RZ, 0xc0, !PT ;  /* 0x03fffff002037812 */ /* 0x000fe200078ec0ff */
[----:B------:R-:W-:Y:S01]  /*0b70*/  IMAD.SHL.U32 R7, R4, 0x20, RZ ;  /* 0x0000002004077824 */ /* 0x000fe200078e00ff */
[----:B------:R-:W-:Y:S02]  /*0b80*/  LOP3.LUT R11, R5, 0xfffffffc, RZ, 0xc0, !PT ;  /* 0xfffffffc050b7812 */ /* 0x000fe400078ec0ff */
[----:B------:R-:W-:Y:S01]  /*0b90*/  SHF.R.S32.HI R8, RZ, 0x1f, R235 ;  /* 0x0000001fff087819 */ /* 0x000fe200000114eb */
[C---:B------:R-:W-:Y:S01]  /*0ba0*/  IMAD.IADD R4, R6.reuse, 0x1, -R3 ;  /* 0x0000000106047824 */ /* 0x040fe200078e0a03 */
[----:B------:R-:W-:Y:S01]  /*0bb0*/  SHF.R.S32.HI R5, RZ, 0x4, R2 ;  /* 0x00000004ff057819 */ /* 0x000fe20000011402 */
[----:B------:R-:W-:Y:S01]  /*0bc0*/  IMAD.IADD R12, R6, 0x1, -R11 ;  /* 0x00000001060c7824 */ /* 0x000fe200078e0a0b */
[----:B------:R-:W-:-:S02]  /*0bd0*/  LEA.HI R9, R8, R235, RZ, 0x2 ;  /* 0x000000eb08097211 */ /* 0x000fc400078f10ff */
[----:B------:R-:W-:Y:S02]  /*0be0*/  LEA.HI R2, R2, R5, RZ, 0x1 ;  /* 0x0000000502027211 */ /* 0x000fe400078f08ff */
[--C-:B------:R-:W-:Y:S02]  /*0bf0*/  SHF.R.S32.HI R10, RZ, 0x2, R9.reuse ;  /* 0x00000002ff0a7819 */ /* 0x100fe40000011409 */
[----:B------:R-:W-:Y:S02]  /*0c00*/  SHF.R.S32.HI R3, RZ, 0x1f, R9 ;  /* 0x0000001fff037819 */ /* 0x000fe40000011409 */
[----:B------:R-:W-:Y:S02]  /*0c10*/  LEA.HI R8, R8, R235, RZ, 0x5 ;  /* 0x000000eb08087211 */ /* 0x000fe400078f28ff */
[----:B------:R-:W-:Y:S02]  /*0c20*/  LEA.HI R6, R3, R10, RZ, 0x3 ;  /* 0x0000000a03067211 */ /* 0x000fe400078f18ff */
[----:B------:R-:W-:-:S02]  /*0c30*/  SHF.R.S32.HI R3, RZ, 0x7, R0 ;  /* 0x00000007ff037819 */ /* 0x000fc40000011400 */
[----:B------:R-:W-:Y:S02]  /*0c40*/  LOP3.LUT R11, R6, 0xfffffff8, RZ, 0xc0, !PT ;  /* 0xfffffff8060b7812 */ /* 0x000fe400078ec0ff */
[----:B------:R-:W-:Y:S02]  /*0c50*/  LEA.HI R0, R0, R3, RZ, 0x1 ;  /* 0x0000000300007211 */ /* 0x000fe400078f08ff */
[----:B------:R-:W-:Y:S01]  /*0c60*/  LOP3.LUT R7, R7, 0xfffffc00, RZ, 0xc0, !PT ;  /* 0xfffffc0007077812 */ /* 0x000fe200078ec0ff */
[----:B------:R-:W-:Y:S01]  /*0c70*/  IMAD.IADD R11, R10, 0x1, -R11 ;  /* 0x000000010a0b7824 */ /* 0x000fe200078e0a0b */
[----:B------:R-:W-:Y:S01]  /*0c80*/  LOP3.LUT R2, R2, 0x1ffffffe, RZ, 0xc0, !PT ;  /* 0x1ffffffe02027812 */ /* 0x000fe200078ec0ff */
[----:B------:R-:W-:Y:S01]  /*0c90*/  IMAD.MOV.U32 R10, RZ, RZ, R14 ;  /* 0x000000ffff0a7224 */ /* 0x000fe200078e000e */
[----:B------:R-:W-:Y:S01]  /*0ca0*/  LOP3.LUT R0, R0, 0x3fffffe, RZ, 0xc0, !PT ;  /* 0x03fffffe00007812 */ /* 0x000fe200078ec0ff */
[----:B------:R-:W-:Y:S01]  /*0cb0*/  IMAD R7, R4, 0x40, R7 ;  /* 0x0000004004077824 */ /* 0x000fe200078e0207 */
[----:B------:R-:W-:Y:S01]  /*0cc0*/  SHF.R.S32.HI R8, RZ, 0x5, R8 ;  /* 0x00000005ff087819 */ /* 0x000fe20000011408 */
[----:B------:R-:W-:Y:S01]  /*0cd0*/  IMAD.IADD R2, R5, 0x1, -R2 ;  /* 0x0000000105027824 */ /* 0x000fe200078e0a02 */
[----:B------:R-:W-:Y:S01]  /*0ce0*/  LOP3.LUT R6, R9, 0x7ffffffc, RZ, 0xc0, !PT ;  /* 0x7ffffffc09067812 */ /* 0x000fe200078ec0ff */
[----:B------:R-:W-:Y:S01]  /*0cf0*/  IMAD.IADD R0, R3, 0x1, -R0 ;  /* 0x0000000103007824 */ /* 0x000fe200078e0a00 */
[----:B------:R-:W-:Y:S01]  /*0d00*/  LEA.HI R4, R12, R12, RZ, 0x1 ;  /* 0x0000000c0c047211 */ /* 0x000fe200078f08ff */
[----:B------:R-:W-:-:S02]  /*0d10*/  IMAD R11, R8, 0x10, R11 ;  /* 0x00000010080b7824 */ /* 0x000fc400078e020b */
[----:B------:R-:W-:Y:S01]  /*0d20*/  IMAD R2, R2, 0x8, R7 ;  /* 0x0000000802027824 */ /* 0x000fe200078e0207 */
[----:B------:R-:W-:Y:S01]  /*0d30*/  LOP3.LUT R3, R4, 0x1ffffffe, RZ, 0xc0, !PT ;  /* 0x1ffffffe04037812 */ /* 0x000fe200078ec0ff */
[----:B------:R-:W-:Y:S02]  /*0d40*/  IMAD R0, R0, 0x40, R11 ;  /* 0x0000004000007824 */ /* 0x000fe400078e020b */
[----:B------:R-:W-:Y:S01]  /*0d50*/  IMAD.IADD R6, R235, 0x1, -R6 ;  /* 0x00000001eb067824 */ /* 0x000fe200078e0a06 */
[----:B------:R0:W-:Y:S01]  /*0d60*/  STL [R1+0x60], R2 ;  /* 0x0000600201007387 */ /* 0x0001e20000100800 */
[----:B------:R-:W-:Y:S02]  /*0d70*/  IMAD.IADD R3, R12, 0x1, -R3 ;  /* 0x000000010c037824 */ /* 0x000fe400078e0a03 */
[----:B------:R-:W-:Y:S01]  /*0d80*/  IMAD.SHL.U32 R19, R6, 0x2, RZ ;  /* 0x0000000206137824 */ /* 0x000fe200078e00ff */
[----:B------:R1:W-:Y:S01]  /*0d90*/  STL [R1+0x5c], R0 ;  /* 0x00005c0001007387 */ /* 0x0003e20000100800 */
[----:B------:R-:W-:-:S02]  /*0da0*/  IMAD R22, R3, 0x8, R0 ;  /* 0x0000000803167824 */ /* 0x000fc400078e0200 */
[C---:B------:R-:W-:Y:S02]  /*0db0*/  VIADD R233, R19.reuse, 0x8 ;  /* 0x0000000813e97836 */ /* 0x040fe40000000000 */
[C---:B------:R-:W-:Y:S02]  /*0dc0*/  VIADD R232, R19.reuse, 0x10 ;  /* 0x0000001013e87836 */ /* 0x040fe40000000000 */
        /* <DEDUP_REMOVED lines=52> */
[----:B-1----:R-:W-:-:S07]  /*1110*/  SHF.R.S32.HI R236, RZ, 0x1f, R207 ;  /* 0x0000001fffec7819 */ /* 0x002fce00000114cf */
.L_x_2438:
[----:B------:R-:W-:Y:S01]  /*1120*/  ULDC.64 UR6, c[0x0][0xa28] ;  /* 0x00028a0000067ab9 */ /* 0x000fe20000000a00 */
[----:B0--3--:R-:W0:Y:S01]  /*1130*/  LDC R16, c[0x0][0x288] ;  /* 0x0000a200ff107b82 */ /* 0x009e220000000800 */
[----:B------:R-:W-:Y:S01]  /*1140*/  UISETP.NE.U32.AND UP0, UPT, UR6, URZ, UPT ;  /* 0x0000003f0600728c */ /* 0x000fe2000bf05070 */
[----:B------:R-:W-:-:S03]  /*1150*/  IMAD.MOV.U32 R8, RZ, RZ, RZ ;  /* 0x000000ffff087224 */ /* 0x000fc600078e00ff */
[----:B------:R-:W-:-:S03]  /*1160*/  UISETP.NE.AND.EX UP0, UPT, UR7, URZ, UPT, UP0 ;  /* 0x0000003f0700728c */ /* 0x000fc6000bf05300 */
[----:B------:R-:W-:Y:S01]  /*1170*/  ULDC.64 UR6, c[0x0][0xa18] ;  /* 0x0002860000067ab9 */ /* 0x000fe20000000a00 */
[----:B-1----:R-:W1:Y:S01]  /*1180*/  LDC.64 R12, c[0x0][0x418] ;  /* 0x00010600ff0c7b82 */ /* 0x002e620000000a00 */
[----:B------:R-:W-:Y:S01]  /*1190*/  UISETP.NE.U32.AND UP1, UPT, UR6, URZ, UPT ;  /* 0x0000003f0600728c */ /* 0x000fe2000bf25070 */
[----:B------:R-:W-:-:S03]  /*11a0*/  PLOP3.LUT P0, PT, PT, PT, UP0, 0x80, 0x0 ;  /* 0x000000000000781c */ /* 0x000fc60003f0f008 */
[----:B------:R-:W-:-:S03]  /*11b0*/  UISETP.NE.AND.EX UP1, UPT, UR7, URZ, UPT, UP1 ;  /* 0x0000003f0700728c */ /* 0x000fc6000bf25310 */
[----:B------:R-:W-:Y:S01]  /*11c0*/  @UP0 ULDC.64 UR6, c[0x0][0xa28] ;  /* 0x00028a0000060ab9 */ /* 0x000fe20000000a00 */
[----:B--2---:R-:W2:Y:S01]  /*11d0*/  LDC R7, c[0x0][0x424] ;  /* 0x00010900ff077b82 */ /* 0x004ea20000000800 */
[----:B------:R-:W-:Y:S01]  /*11e0*/  @UP0 UIMAD.WIDE UR6, UR5, 0x4, UR6 ;  /* 0x00000004050608a5 */ /* 0x000fe2000f8e0206 */
[----:B------:R-:W-:-:S05]  /*11f0*/  PLOP3.LUT P2, PT, PT, PT, UP1, 0x80, 0x0 ;  /* 0x000000000000781c */ /* 0x000fca0003f4f018 */
[----:B------:R-:W-:Y:S01]  /*1200*/  @UP1 ULDC.64 UR8, c[0x0][0xa18] ;  /* 0x0002860000081ab9 */ /* 0x000fe20000000a00 */
[----:B------:R-:W-:Y:S01]  /*1210*/  IMAD.U32 R2, RZ, RZ, UR6 ;  /* 0x00000006ff027e24 */ /* 0x000fe2000f8e00ff */
[----:B------:R-:W3:Y:S01]  /*1220*/  LDC R17, c[0x0][0x2f0] ;  /* 0x0000bc00ff117b82 */ /* 0x000ee20000000800 */
[----:B------:R-:W-:Y:S01]  /*1230*/  IMAD.U32 R3, RZ, RZ, UR7 ;  /* 0x00000007ff037e24 */ /* 0x000fe2000f8e00ff */
[----:B------:R-:W-:Y:S01]  /*1240*/  @UP1 UIMAD.WIDE UR6, UR5, 0x4, UR8 ;  /* 0x00000004050618a5 */ /* 0x000fe2000f8e0208 */
[----:B------:R-:W-:-:S03]  /*1250*/  LOP3.LUT R6, R10, 0xff000000, RZ, 0xc0, !PT ;  /* 0xff0000000a067812 */ /* 0x000fc600078ec0ff */
[----:B----4-:R4:W5:Y:S02]  /*1260*/  @P0 LDG.E R8, desc[UR40][R2.64] ;  /* 0x0000002802080981 */ /* 0x010964000c1e1900 */
[----:B------:R-:W-:Y:S02]  /*1270*/  IMAD.U32 R4, RZ, RZ, UR6 ;  /* 0x00000006ff047e24 */ /* 0x000fe4000f8e00ff */
[----:B------:R-:W-:Y:S01]  /*1280*/  IMAD.U32 R5, RZ, RZ, UR7 ;  /* 0x00000007ff057e24 */ /* 0x000fe2000f8e00ff */
[----:B------:R-:W-:-:S04]  /*1290*/  ULDC.64 UR6, c[0x0][0xa20] ;  /* 0x0002880000067ab9 */ /* 0x000fc80000000a00 */
[----:B0-----:R0:W5:Y:S01]  /*12a0*/  @P2 LDG.E R16, desc[UR40][R4.64] ;  /* 0x0000002804102981 */ /* 0x001162000c1e1900 */
[----:B-1----:R-:W-:Y:S02]  /*12b0*/  ISETP.NE.U32.AND P0, PT, R12, RZ, PT ;  /* 0x000000ff0c00720c */ /* 0x002fe40003f05070 */
[----:B------:R-:W-:Y:S02]  /*12c0*/  ISETP.NE.U32.AND P1, PT, RZ, UR6, PT ;  /* 0x00000006ff007c0c */ /* 0x000fe4000bf25070 */
[----:B------:R-:W-:Y:S02]  /*12d0*/  LOP3.LUT R0, R10, 0xff0000, RZ, 0xc0, !PT ;  /* 0x00ff00000a007812 */ /* 0x000fe400078ec0ff */
[----:B----4-:R-:W-:Y:S02]  /*12e0*/  SHF.R.U32.HI R3, RZ, 0x8, R6 ;  /* 0x00000008ff037819 */ /* 0x010fe40000011606 */
[----:B------:R-:W-:Y:S02]  /*12f0*/  ISETP.NE.AND.EX P0, PT, R13, RZ, PT, P0 ;  /* 0x000000ff0d00720c */ /* 0x000fe40003f05300 */
[----:B------:R-:W-:-:S02]  /*1300*/  ISETP.NE.AND.EX P1, PT, RZ, UR7, PT, P1 ;  /* 0x00000007ff007c0c */ /* 0x000fc4000bf25310 */
[----:B------:R-:W-:Y:S02]  /*1310*/  LEA.HI R204, R0, R3, RZ, 0x10 ;  /* 0x0000000300cc7211 */ /* 0x000fe400078f80ff */
[----:B------:R-:W-:Y:S02]  /*1320*/  LOP3.LUT R23, R10, 0xffff, RZ, 0xc0, !PT ;  /* 0x0000ffff0a177812 */ /* 0x000fe400078ec0ff */
[----:B--2---:R-:W-:Y:S01]  /*1330*/  SEL R0, R7, 0x1, P0 ;  /* 0x0000000107007807 */ /* 0x004fe20000000000 */
[----:B0-----:R-:W-:Y:S06]  /*1340*/  @P2 BRA `(.L_x_2335) ;  /* 0x00000000002c2947 */ /* 0x001fec0003800000 */
        /* <DEDUP_REMOVED lines=8> */
[----:B-----5:R-:W2:Y:S04]  /*13d0*/  LDG.E R16, desc[UR40][R2.64] ;  /* 0x0000002802107981 */ /* 0x020ea8000c1e1900 */
[----:B------:R-:W2:Y:S02]  /*13e0*/  LDG.E R5, desc[UR40][R2.64+0x4] ;  /* 0x0000042802057981 */ /* 0x000ea4000c1e1900 */
[----:B--2---:R-:W-:-:S07]  /*13f0*/  IMAD.IADD R16, R5, 0x1, -R16 ;  /* 0x0000000105107824 */ /* 0x004fce00078e0a10 */
.L_x_2335:
[----:B---3--:R-:W-:Y:S02]  /*1400*/  IMAD R17, R0, R17, RZ ;  /* 0x0000001100117224 */ /* 0x008fe400078e02ff */
[----:B------:R-:W-:Y:S01]  /*1410*/  IMAD.U32 R205, RZ, RZ, UR5 ;  /* 0x00000005ffcd7e24 */ /* 0x000fe2000f8e00ff */
[----:B------:R-:W-:Y:S06]  /*1420*/  @!P1 BRA `(.L_x_2336) ;  /* 0x0000000000189947 */ /* 0x000fec0003800000 */
[----:B------:R-:W-:Y:S02]  /*1430*/  ULDC.64 UR6, c[0x0][0xa20] ;  /* 0x0002880000067ab9 */ /* 0x000fe40000000a00 */
[----:B------:R-:W-:-:S06]  /*1440*/  UIMAD.WIDE UR6, UR5, 0x4, UR6 ;  /* 0x00000004050678a5 */ /* 0x000fcc000f8e0206 */
[----:B------:R-:W-:Y:S02]  /*1450*/  IMAD.U32 R2, RZ, RZ, UR6 ;  /* 0x00000006ff027e24 */ /* 0x000fe4000f8e00ff */
[----:B------:R-:W-:-:S05]  /*1460*/  IMAD.U32 R3, RZ, RZ, UR7 ;  /* 0x00000007ff037e24 */ /* 0x000fca000f8e00ff */
[----:B------:R0:W5:Y:S01]  /*1470*/  LDG.E R17, desc[UR40][R2.64] ;  /* 0x0000002802117981 */ /* 0x000162000c1e1900 */
[----:B------:R-:W-:Y:S05]  /*1480*/  BRA `(.L_x_2337) ;  /* 0x00000000002c7947 */ /* 0x000fea0003800000 */
.L_x_2336:
        /* <DEDUP_REMOVED lines=9> */
[----:B------:R-:W2:Y:S02]  /*1520*/  LDG.E R0, desc[UR40][R2.64+0x4] ;  /* 0x0000042802007981 */ /* 0x000ea4000c1e1900 */
[----:B--2---:R-:W-:-:S07]  /*1530*/  IMAD.IADD R17, R0, 0x1, -R17 ;  /* 0x0000000100117824 */ /* 0x004fce00078e0a11 */
.L_x_2337:
[----:B------:R-:W1:Y:S01]  /*1540*/  LDC R0, c[0x0][0x448] ;  /* 0x00011200ff007b82 */ /* 0x000e620000000800 */
[----:B------:R-:W-:Y:S01]  /*1550*/  USHF.L.U32 UR42, UR4, 0x7, URZ ;  /* 0x00000007042a7899 */ /* 0x000fe2000800063f */
[----:B-----5:R-:W-:-:S03]  /*1560*/  IMAD.IADD R17, R17, 0x1, -R8 ;  /* 0x0000000111117824 */ /* 0x020fc600078e0a08 */
[----:B------:R-:W-:Y:S02]  /*1570*/  UIADD3 UR4, UR42, 0x7f, URZ ;  /* 0x0000007f2a047890 */ /* 0x000fe4000fffe03f */
[----:B0-----:R-:W-:Y:S01]  /*1580*/  IADD3 R3, R17, 0x1, -R16 ;  /* 0x0000000111037810 */ /* 0x001fe20007ffe810 */
[----:B------:R-:W0:Y:S01]  /*1590*/  LDC.64 R6, c[0x0][0x9e0] ;  /* 0x00027800ff067b82 */ /* 0x000e220000000a00 */
[----:B-1----:R-:W-:Y:S02]  /*15a0*/  ISETP.NE.AND P1, PT, R0, 0x1, PT ;  /* 0x000000010000780c */ /* 0x002fe40003f25270 */
[----:B------:R-:W-:Y:S01]  /*15b0*/  IMAD.U32 R0, RZ, RZ, UR4 ;  /* 0x00000004ff007e24 */ /* 0x000fe2000f8e00ff */
[----:B0-----:R-:W-:-:S10]  /*15c0*/  ISETP.GE.AND P2, PT, R7, 0x1, PT ;  /* 0x000000010700780c */ /* 0x001fd40003f46270 */
[----:B------:R-:W0:Y:S08]  /*15d0*/  @P1 LDC R2, c[0x0][0x44c] ;  /* 0x00011300ff021b82 */ /* 0x000e300000000800 */
[----:B------:R-:W1:Y:S01]  /*15e0*/  @P1 LDC R5, c[0x0][0x450] ;  /* 0x00011400ff051b82 */ /* 0x000e620000000800 */
[----:B0-----:R-:W-:-:S05]  /*15f0*/  @P1 IMAD.HI.U32 R2, R2, UR4, RZ ;  /* 0x0000000402021c27 */ /* 0x001fca000f8e00ff */
[----:B-1----:R-:W-:-:S05]  /*1600*/  @P1 SHF.R.U32.HI R0, RZ, R5, R2 ;  /* 0x00000005ff001219 */ /* 0x002fca0000011602 */
[----:B------:R-:W-:-:S04]  /*1610*/  IMAD.IADD R3, R3, 0x1, R0 ;  /* 0x0000000103037824 */ /* 0x000fc800078e0200 */
        /* <DEDUP_REMOVED lines=12> */
.L_x_2339:
[----:B------:R-:W-:-:S13]  /*16e0*/  ISETP.NE.AND P0, PT, R7, 0x1, PT ;  /* 0x000000010700780c */ /* 0x000fda0003f05270 */
[----:B------:R-:W0:Y:S02]  /*16f0*/  @P0 LDC.64 R4, c[0x0][0x9e8] ;  /* 0x00027a00ff040b82 */ /* 0x000e240000000a00 */
[----:B0-----:R-:W-:-:S05]  /*1700*/  @P0 IMAD.HI.U32 R4, R2, R4, RZ ;  /* 0x0000000402040227 */ /* 0x001fca00078e00ff */
[----:B------:R-:W-:-:S07]  /*1710*/  @P0 SHF.R.U32.HI R2, RZ, R5, R4 ;  /* 0x00000005ff020219 */ /* 0x000fce0000011604 */
.L_x_2340:
[----:B------:R-:W-:-:S05]  /*1720*/  IMAD R3, R2, R7, R7 ;  /* 0x0000000702037224 */ /* 0x000fca00078e0207 */
[----:B------:R-:W-:-:S07]  /*1730*/  VIMNMX R0, R0, R3, PT ;  /* 0x0000000300007248 */ /* 0x000fce0003fe0100 */
.L_x_2338:
[----:B------:R-:W0:Y:S01]  /*1740*/  @P1 LDC R4, c[0x0][0x44c] ;  /* 0x00011300ff041b82 */ /* 0x000e220000000800 */
[----:B------:R-:W-:Y:S01]  /*1750*/  IMAD.U32 R3, RZ, RZ, UR42 ;  /* 0x0000002aff037e24 */ /* 0x000fe2000f8e00ff */
[----:B------:R-:W-:Y:S01]  /*1760*/  ULDC UR4, c[0x0][0x9dc] ;  /* 0x0002770000047ab9 */ /* 0x000fe20000000800 */
[----:B------:R-:W-:Y:S02]  /*1770*/  VIADD R2, R0, 0x5f ;  /* 0x0000005f00027836 */ /* 0x000fe40000000000 */
[----:B------:R-:W-:Y:S02]  /*1780*/  VIADD R0, R17, 0x5f ;  /* 0x0000005f11007836 */ /* 0x000fe40000000000 */
[----:B------:R-:W-:Y:S01]  /*1790*/  IMAD.HI R2, R2, 0x2aaaaaab, RZ ;  /* 0x2aaaaaab02027827 */ /* 0x000fe200078e02ff */
[----:B------:R-:W1:Y:S03]  /*17a0*/  @P1 LDC R5, c[0x0][0x450] ;  /* 0x00011400ff051b82 */ /* 0x000e660000000800 */
[----:B------:R-:W-:-:S04]  /*17b0*/  IMAD.HI R0, R0, 0x2aaaaaab, RZ ;  /* 0x2aaaaaab00007827 */ /* 0x000fc800078e02ff */
[----:B0-----:R-:W-:-:S05]  /*17c0*/  @P1 IMAD.HI.U32 R4, R4, UR42, RZ ;  /* 0x0000002a04041c27 */ /* 0x001fca000f8e00ff */
[----:B-1----:R-:W-:Y:S02]  /*17d0*/  @P1 SHF.R.U32.HI R3, RZ, R5, R4 ;  /* 0x00000005ff031219 */ /* 0x002fe40000011604 */
[----:B------:R-:W-:Y:S02]  /*17e0*/  SHF.R.U32.HI R5, RZ, 0x1f, R2 ;  /* 0x0000001fff057819 */ /* 0x000fe40000011602 */
[----:B------:R-:W-:Y:S02]  /*17f0*/  IADD3 R4, R3, R17, -R16 ;  /* 0x0000001103047210 */ /* 0x000fe40007ffe810 */
[----:B------:R-:W-:Y:S02]  /*1800*/  SHF.R.U32.HI R3, RZ, 0x1f, R0 ;  /* 0x0000001fff037819 */ /* 0x000fe40000011600 */
[----:B------:R-:W-:Y:S01]  /*1810*/  LEA.HI.SX32 R2, R2, R5, 0x1c ;  /* 0x0000000502027211 */ /* 0x000fe200078fe2ff */
[----:B------:R-:W-:Y:S01]  /*1820*/  VIADD R6, R4, -UR4 ;  /* 0x8000000404067c36 */ /* 0x000fe20008000000 */
[----:B------:R-:W-:-:S04]  /*1830*/  LEA.HI.SX32 R3, R0, R3, 0x1c ;  /* 0x0000000300037211 */ /* 0x000fc800078fe2ff */
[----:B------:R-:W-:Y:S02]  /*1840*/  R2UR UR4, R6 ;  /* 0x00000000060472ca */ /* 0x000fe400000e0000 */
[----:B------:R-:W-:Y:S01]  /*1850*/  VIMNMX R176, R3, R2, PT ;  /* 0x0000000203b07248 */ /* 0x000fe20003fe0100 */
[----:B------:R-:W-:-:S12]  /*1860*/  @!P2 BRA `(.L_x_2341) ;  /* 0x000000000044a947 */ /* 0x000fd80003800000 */
        /* <DEDUP_REMOVED lines=9> */
.L_x_2342:
[----:B------:R-:W-:-:S13]  /*1900*/  ISETP.NE.AND P0, PT, R7, 0x1, PT ;  /* 0x000000010700780c */ /* 0x000fda0003f05270 */
[----:B------:R-:W0:Y:S02]  /*1910*/  @P0 LDC.64 R2, c[0x0][0x9e8] ;  /* 0x00027a00ff020b82 */ /* 0x000e240000000a00 */
[----:B0-----:R-:W-:-:S05]  /*1920*/  @P0 IMAD.HI.U32 R0, R4, R2, RZ ;  /* 0x0000000204000227 */ /* 0x001fca00078e00ff */
[----:B------:R-:W-:-:S07]  /*1930*/  @P0 SHF.R.U32.HI R4, RZ, R3, R0 ;  /* 0x00000003ff040219 */ /* 0x000fce0000011600 */
.L_x_2343:
[----:B------:R-:W-:-:S05]  /*1940*/  IMAD R4, R4, R7, RZ ;  /* 0x0000000704047224 */ /* 0x000fca00078e02ff */
[----:B------:R-:W-:-:S13]  /*1950*/  R2UR UR5, R4 ;  /* 0x00000000040572ca */ /* 0x000fda00000e0000 */
[----:B------:R-:W-:-:S04]  /*1960*/  UISETP.LT.AND UP0, UPT, UR4, UR5, UPT ;  /* 0x000000050400728c */ /* 0x000fc8000bf01270 */
[----:B------:R-:W-:-:S12]  /*1970*/  USEL UR4, UR4, UR5, !UP0 ;  /* 0x0000000504047287 */ /* 0x000fd8000c000000 */
.L_x_2341:
[----:B------:R-:W-:Y:S01]  /*1980*/  UIMAD.WIDE UR4, UR4, 0x2aaaaaab, URZ ;  /* 0x2aaaaaab040478a5 */ /* 0x000fe2000f8e023f */
[----:B------:R-:W-:Y:S02]  /*1990*/  LOP3.LUT R234, R204, 0xff, RZ, 0xc0, !PT ;  /* 0x000000ffccea7812 */ /* 0x000fe400078ec0ff */
[----:B------:R-:W-:Y:S01]  /*19a0*/  SHF.R.U32.HI R204, RZ, 0x10, R204 ;  /* 0x00000010ffcc7819 */ /* 0x000fe200000116cc */
[----:B------:R-:W-:Y:S01]  /*19b0*/  USHF.R.U32.HI UR4, URZ, 0x1f, UR5 ;  /* 0x0000001f3f047899 */ /* 0x000fe20008011605 */
[----:B------:R-:W-:-:S03]  /*19c0*/  R2UR UR8, R234 ;  /* 0x00000000ea0872ca */ /* 0x000fc600000e0000 */
[----:B------:R-:W-:-:S04]  /*19d0*/  ULEA.HI.SX32 UR4, UR5, UR4, 0x1c ;  /* 0x0000000405047291 */ /* 0x000fc8000f8fe23f */
[----:B------:R-:W-:-:S04]  /*19e0*/  UISETP.LT.AND UP0, UPT, URZ, UR4, UPT ;  /* 0x000000043f00728c */ /* 0x000fc8000bf01270 */
[----:B------:R-:W-:-:S03]  /*19f0*/  USEL UR43, URZ, UR4, !UP0 ;  /* 0x000000043f2b7287 */ /* 0x000fc6000c000000 */
[----:B------:R-:W-:-:S03]  /*1a00*/  UMOV UR4, URZ ;  /* 0x0000003f00047c82 */ /* 0x000fc60008000000 */
[----:B------:R-:W-:-:S13]  /*1a10*/  ISETP.GT.AND P0, PT, R176, UR43, PT ;  /* 0x0000002bb0007c0c */ /* 0x000fda000bf04270 */
[----:B------:R-:W-:Y:S05]  /*1a20*/  @!P0 BRA `(.L_x_2344) ;  /* 0x0000000000948947 */ /* 0x000fea0003800000 */
[----:B------:R-:W0:Y:S01]  /*1a30*/  LDC R3, c[0x0][0x9f0] ;  /* 0x00027c00ff037b82 */ /* 0x000e220000000800 */
[----:B------:R-:W-:Y:S01]  /*1a40*/  ISETP.NE.AND P0, PT, R204, RZ, PT ;  /* 0x000000ffcc00720c */ /* 0x000fe20003f05270 */
[----:B------:R-:W-:-:S03]  /*1a50*/  UMOV UR4, URZ ;  /* 0x0000003f00047c82 */ /* 0x000fc60008000000 */
[----:B0-----:R-:W-:-:S04]  /*1a60*/  SEL R5, R204, R3, P0 ;  /* 0x00000003cc057207 */ /* 0x001fc80000000000 */
[-C--:B------:R-:W-:Y:S02]  /*1a70*/  IABS R0, R5.reuse ;  /* 0x0000000500007213 */ /* 0x080fe40000000000 */
[----:B------:R-:W-:Y:S02]  /*1a80*/  IABS R6, R5 ;  /* 0x0000000500067213 */ /* 0x000fe40000000000 */
[----:B------:R-:W-:Y:S02]  /*1a90*/  R2UR UR9, R0 ;  /* 0x00000000000972ca */ /* 0x000fe400000e0000 */
[----:B------:R-:W-:-:S05]  /*1aa0*/  IADD3 R0, R5, -0x1, R176 ;  /* 0xffffffff05007810 */ /* 0x000fca0007ffe0b0 */
[----:B------:R-:W-:-:S05]  /*1ab0*/  VIADD R0, R0, -UR43 ;  /* 0x8000002b00007c36 */ /* 0x000fca0008000000 */
[----:B------:R-:W-:Y:S01]  /*1ac0*/  IABS R4, R0 ;  /* 0x0000000000047213 */ /* 0x000fe20000000000 */
[----:B------:R-:W0:Y:S01]  /*1ad0*/  I2F.RP R2, UR9 ;  /* 0x0000000900027d06 */ /* 0x000e220008209400 */
[----:B------:R-:W-:Y:S02]  /*1ae0*/  LOP3.LUT R0, R0, R5, RZ, 0x3c, !PT ;  /* 0x0000000500007212 */ /* 0x000fe400078e3cff */
[----:B------:R-:W-:-:S05]  /*1af0*/  R2UR UR7, R4 ;  /* 0x00000000040772ca */ /* 0x000fca00000e0000 */
[----:B0-----:R-:W0:Y:S02]  /*1b00*/  MUFU.RCP R2, R2 ;  /* 0x0000000200027308 */ /* 0x001e240000001000 */
[----:B0-----:R-:W-:Y:S02]  /*1b10*/  VIADD R3, R2, 0xffffffe ;  /* 0x0ffffffe02037836 */ /* 0x001fe40000000000 */
        /* <DEDUP_REMOVED lines=8> */
[----:B------:R-:W-:Y:S01]  /*1ba0*/  UIMAD UR4, UR5, UR6, UR7 ;  /* 0x00000006050472a4 */ /* 0x000fe2000f8e0207 */
[----:B------:R-:W-:Y:S02]  /*1bb0*/  R2UR UR6, R0 ;  /* 0x00000000000672ca */ /* 0x000fe400000e0000 */
[----:B------:R-:W-:Y:S01]  /*1bc0*/  R2UR UR7, R5 ;  /* 0x00000000050772ca */ /* 0x000fe200000e0000 */
[----:B------:R-:W-:-:S11]  /*1bd0*/  UISETP.GT.U32.AND UP1, UPT, UR9, UR4, UPT ;  /* 0x000000040900728c */ /* 0x000fd6000bf24070 */
[----:B------:R-:W-:Y:S02]  /*1be0*/  @!UP1 UIADD3 UR4, UR4, -UR9, URZ ;  /* 0x8000000904049290 */ /* 0x000fe4000fffe03f */
[----:B------:R-:W-:Y:S02]  /*1bf0*/  @!UP1 UIADD3 UR5, UR5, 0x1, URZ ;  /* 0x0000000105059890 */ /* 0x000fe4000fffe03f */
[----:B------:R-:W-:Y:S02]  /*1c00*/  UISETP.GE.U32.AND UP0, UPT, UR4, UR9, UPT ;  /* 0x000000090400728c */ /* 0x000fe4000bf06070 */
[----:B------:R-:W-:Y:S01]  /*1c10*/  UISETP.GE.AND UP1, UPT, UR6, URZ, UPT ;  /* 0x0000003f0600728c */ /* 0x000fe2000bf26270 */
[----:B------:R-:W-:-:S08]  /*1c20*/  R2UR UR6, R5 ;  /* 0x00000000050672ca */ /* 0x000fd000000e0000 */
[----:B------:R-:W-:Y:S02]  /*1c30*/  @UP0 UIADD3 UR5, UR5, 0x1, URZ ;  /* 0x0000000105050890 */ /* 0x000fe4000fffe03f */
[----:B------:R-:W-:-:S05]  /*1c40*/  UISETP.NE.AND UP0, UPT, UR7, URZ, UPT ;  /* 0x0000003f0700728c */ /* 0x000fca000bf05270 */
[----:B------:R-:W-:Y:S02]  /*1c50*/  UMOV UR4, UR5 ;  /* 0x0000000500047c82 */ /* 0x000fe40008000000 */
[----:B------:R-:W-:-:S04]  /*1c60*/  @!UP1 UIADD3 UR4, -UR4, URZ, URZ ;  /* 0x0000003f04049290 */ /* 0x000fc8000fffe13f */
[----:B------:R-:W-:-:S12]  /*1c70*/  @!UP0 ULOP3.LUT UR4, URZ, UR6, URZ, 0x33, !UPT ;  /* 0x000000063f048292 */ /* 0x000fd8000f8e333f */
.L_x_2344:
[----:B------:R-:W-:Y:S02]  /*1c80*/  UIMAD UR43, UR8, UR4, UR43 ;  /* 0x00000004082b72a4 */ /* 0x000fe4000f8e022b */
[----:B------:R-:W-:Y:S01]  /*1c90*/  IMAD.U32 R3, RZ, RZ, UR4 ;  /* 0x00000004ff037e24 */ /* 0x000fe2000f8e00ff */
[----:B------:R-:W-:Y:S01]  /*1ca0*/  PLOP3.LUT P0, PT, PT, PT, PT, 0x80, 0x0 ;  /* 0x000000000000781c */ /* 0x000fe20003f0f070 */
[----:B------:R-:W-:Y:S01]  /*1cb0*/  IMAD.MOV.U32 R4, RZ, RZ, RZ ;  /* 0x000000ffff047224 */ /* 0x000fe200078e00ff */
[----:B------:R-:W-:Y:S02]  /*1cc0*/  CS2R R150, SRZ ;  /* 0x0000000000967805 */ /* 0x000fe4000001ff00 */
[----:B------:R-:W-:Y:S02]  /*1cd0*/  CS2R R148, SRZ ;  /* 0x0000000000947805 */ /* 0x000fe4000001ff00 */
[----:B------:R-:W-:Y:S01]  /*1ce0*/  VIADDMNMX R176, R3, UR43, R176, PT ;  /* 0x0000002b03b07c46 */ /* 0x000fe2000b8001b0 */
[----:B------:R-:W-:Y:S01]  /*1cf0*/  IMAD.MOV.U32 R3, RZ, RZ, RZ ;  /* 0x000000ffff037224 */ /* 0x000fe200078e00ff */
        /* <DEDUP_REMOVED lines=100> */
.L_x_2346:
        /* <DEDUP_REMOVED lines=13> */
.L_x_2573:
[----:B0-----:R-:W-:Y:S01]  /*2410*/  IMAD.U32 R0, RZ, RZ, UR44 ;  /* 0x0000002cff007e24 */ /* 0x001fe2000f8e00ff */
[----:B------:R-:W-:Y:S05]  /*2420*/  WARPSYNC.ALL ;  /* 0x0000000000007948 */ /* 0x000fea0003800000 */
[----:B------:R0:W-:Y:S01]  /*2430*/  BAR.SYNC.DEFER_BLOCKING R7, 0x100 ;  /* 0x000400070000751d */ /* 0x0001e20000010000 */
[----:B------:R-:W-:-:S13]  /*2440*/  ISETP.NE.AND P0, PT, R0, 0x3, PT ;  /* 0x000000030000780c */ /* 0x000fda0003f05270 */
[----:B0-----:R-:W-:Y:S05]  /*2450*/  @!P0 BRA `(.L_x_2348) ;  /* 0x0000000000048947 */ /* 0x001fea0003800000 */
[----:B------:R-:W-:Y:S01]  /*2460*/  BPT.TRAP 0x1 ;  /* 0x000000040000795c */ /* 0x000fe20000300000 */
.L_x_2348:
[----:B------:R-:W-:Y:S01]  /*2470*/  R2UR UR21, R5 ;  /* 0x00000000051572ca */ /* 0x000fe200000e0000 */
[----:B------:R-:W-:-:S05]  /*2480*/  IMAD.U32 R8, RZ, RZ, UR38 ;  /* 0x00000026ff087e24 */ /* 0x000fca000f8e00ff */
[----:B------:R-:W-:-:S07]  /*2490*/  SHF.L.U32 R8, R8, 0x1f, RZ ;  /* 0x0000001f08087819 */ /* 0x000fce00000006ff */
[----:B------:R-:W-:-:S09]  /*24a0*/  ULEA UR21, UR37, UR21, 0x3 ;  /* 0x0000001525157291 */ /* 0x000fd2000f8e183f */
[----:B------:R0:W1:Y:S01]  /*24b0*/  SYNCS.PHASECHK.TRANS64.TRYWAIT P1, [UR21+0x22830], R8 ;  /* 0x02283008ff0075a7 */ /* 0x0000620008020155 */
[----:B------:R-:W-:Y:S05]  /*24c0*/  @!P0 BRA `(.L_x_2349) ;  /* 0x0000000000048947 */ /* 0x000fea0003800000 */
[----:B------:R-:W-:Y:S01]  /*24d0*/  BPT.TRAP 0x1 ;  /* 0x000000040000795c */ /* 0x000fe20000300000 */
.L_x_2349:
[----:B-1----:R-:W-:Y:S05]  /*24e0*/  @P1 BRA `(.L_x_2350) ;  /* 0x0000000000081947 */ /* 0x002fea0003800000 */
[----:B------:R-:W1:Y:S02]  /*24f0*/  SYNCS.PHASECHK.TRANS64.TRYWAIT P1, [UR21+0x22830], R8 ;  /* 0x02283008ff0075a7 */ /* 0x000e640008020155 */
[----:B-1----:R-:W-:Y:S05]  /*2500*/  @!P1 BRA `(.L_x_2351) ;  /* 0x0000016800e09947 */ /* 0x002fea0003800000 */
.L_x_2350:
        /* <DEDUP_REMOVED lines=8> */
[----:B------:R-:W2:Y:S01]  /*2590*/  LDC R201, c[0x0][0x448] ;  /* 0x00011200ffc97b82 */ /* 0x000ea20000000800 */
[----:B------:R-:W-:Y:S01]  /*25a0*/  UMOV UR9, 0x40000040 ;  /* 0x4000004000097882 */ /* 0x000fe20000000000 */
[----:B------:R-:W-:Y:S01]  /*25b0*/  UMOV UR11, 0x40000040 ;  /* 0x40000040000b7882 */ /* 0x000fe20000000000 */
[----:B------:R-:W-:Y:S01]  /*25c0*/  UIADD3 UR12, UR16, 0x6, URZ ;  /* 0x00000006100c7890 */ /* 0x000fe2000fffe03f */
[----:B------:R-:W3:Y:S01]  /*25d0*/  S2R R0, SR_TID.X ;  /* 0x0000000000007919 */ /* 0x000ee20000002100 */
[----:B------:R-:W-:Y:S01]  /*25e0*/  UIADD3 UR4, UR4, 0x1c400, URZ ;  /* 0x0001c40004047890 */ /* 0x000fe2000fffe03f */
[----:B------:R-:W-:Y:S01]  /*25f0*/  LOP3.LUT R18, R18, 0xffefffff, RZ, 0xc0, !PT ;  /* 0xffefffff12127812 */ /* 0x000fe200078ec0ff */
[----:B------:R-:W-:Y:S01]  /*2600*/  UMOV UR13, 0x40000040 ;  /* 0x40000040000d7882 */ /* 0x000fe20000000000 */
[----:B------:R-:W-:Y:S01]  /*2610*/  UMOV UR15, 0x40000040 ;  /* 0x40000040000f7882 */ /* 0x000fe20000000000 */
[----:B------:R-:W-:Y:S01]  /*2620*/  USHF.R.U32.HI UR4, URZ, 0x4, UR4 ;  /* 0x000000043f047899 */ /* 0x000fe20008011604 */
[----:B------:R-:W4:Y:S01]  /*2630*/  S2R R4, SR_TID.X ;  /* 0x0000000000047919 */ /* 0x000f220000002100 */
[----:B------:R-:W-:-:S02]  /*2640*/  IMAD.MOV.U32 R11, RZ, RZ, -0x60 ;  /* 0xffffffa0ff0b7424 */ /* 0x000fc400078e00ff */
[----:B------:R-:W-:Y:S02]  /*2650*/  ULOP3.LUT UR4, UR4, 0x3fff, URZ, 0xc0, !UPT ;  /* 0x00003fff04047892 */ /* 0x000fe4000f8ec03f */
[----:B------:R-:W-:Y:S02]  /*2660*/  IMAD R14, R176, R11, 0x60 ;  /* 0x00000060b00e7424 */ /* 0x000fe400078e020b */
[----:B------:R-:W-:Y:S02]  /*2670*/  ULOP3.LUT UR20, UR4, 0x10000, URZ, 0xfc, !UPT ;  /* 0x0001000004147892 */ /* 0x000fe4000f8efc3f */
[----:B------:R-:W-:Y:S01]  /*2680*/  UIADD3 UR4, UR16, 0x2, URZ ;  /* 0x0000000210047890 */ /* 0x000fe2000fffe03f */
[----:B------:R-:W-:Y:S01]  /*2690*/  IMAD.IADD R13, R14, 0x1, -R19 ;  /* 0x000000010e0d7824 */ /* 0x000fe200078e0a13 */
[----:B------:R-:W-:Y:S01]  /*26a0*/  UIMAD UR18, UR37, 0x300, UR20 ;  /* 0x00000300251278a4 */ /* 0x000fe2000f8e0214 */
[----:B--2---:R-:W-:-:S03]  /*26b0*/  ISETP.NE.AND P2, PT, R201, 0x1, PT ;  /* 0x00000001c900780c */ /* 0x004fc60003f45270 */
[----:B------:R-:W-:Y:S02]  /*26c0*/  UIADD3 UR6, UR18, 0x2, URZ ;  /* 0x0000000212067890 */ /* 0x000fe4000fffe03f */
[----:B------:R-:W-:Y:S02]  /*26d0*/  UIADD3 UR10, UR18, 0x4, URZ ;  /* 0x00000004120a7890 */ /* 0x000fe4000fffe03f */
[----:B------:R-:W-:Y:S02]  /*26e0*/  UIADD3 UR14, UR18, 0x6, URZ ;  /* 0x00000006120e7890 */ /* 0x000fe4000fffe03f */
[----:B------:R-:W-:Y:S01]  /*26f0*/  HGMMA.64x96x16.F32 R24, gdesc[UR16], RZ, !UPT, gsb0 ;  /* 0x01600000101879f0 */ /* 0x000fe2000c0008ff */
[----:B---3--:R-:W-:-:S03]  /*2700*/  LOP3.LUT R0, R0, 0x7f, RZ, 0xc0, !PT ;  /* 0x0000007f00007812 */ /* 0x008fc600078ec0ff */
[----:B-1----:R-:W1:Y:S01]  /*2710*/  @P2 LDC R3, c[0x0][0x44c] ;  /* 0x00011300ff032b82 */ /* 0x002e620000000800 */
[----:B------:R-:W-:Y:S02]  /*2720*/  @P2 LOP3.LUT R18, R18, 0x100000, RZ, 0xfc, !PT ;  /* 0x0010000012122812 */ /* 0x000fe400078efcff */
[----:B------:R-:W-:Y:S01]  /*2730*/  ISETP.NE.AND P1, PT, R0, RZ, PT ;  /* 0x000000ff0000720c */ /* 0x000fe20003f25270 */
[----:B------:R-:W-:Y:S01]  /*2740*/  VIADD R0, R22, UR42 ;  /* 0x0000002a16007c36 */ /* 0x000fe20008000000 */
[----:B----4-:R-:W-:-:S03]  /*2750*/  SHF.R.U32.HI R4, RZ, 0x7, R4 ;  /* 0x00000007ff047819 */ /* 0x010fc60000011604 */
[----:B------:R-:W2:Y:S01]  /*2760*/  @P2 LDC R9, c[0x0][0x450] ;  /* 0x00011400ff092b82 */ /* 0x000ea20000000800 */
[----:B------:R-:W-:Y:S01]  /*2770*/  IADD3 R4, -R4, 0xb, RZ ;  /* 0x0000000b04047810 */ /* 0x000fe20007ffe1ff */
[----:B-1----:R-:W-:-:S04]  /*2780*/  @P2 IMAD.HI.U32 R2, R0, R3, RZ ;  /* 0x0000000300022227 */ /* 0x002fc800078e00ff */
[----:B------:R-:W-:Y:S02]  /*2790*/  IMAD.MOV.U32 R3, RZ, RZ, R0 ;  /* 0x000000ffff037224 */ /* 0x000fe400078e0000 */
[----:B------:R-:W-:Y:S01]  /*27a0*/  IMAD.U32 R0, RZ, RZ, UR21 ;  /* 0x00000015ff007e24 */ /* 0x000fe2000f8e00ff */
[----:B--2---:R-:W-:Y:S01]  /*27b0*/  @P2 SHF.R.U32.HI R3, RZ, R9, R2 ;  /* 0x00000009ff032219 */ /* 0x004fe20000011602 */
[----:B------:R-:W-:Y:S02]  /*27c0*/  IMAD R2, R176, -0x60, R17 ;  /* 0xffffffa0b0027824 */ /* 0x000fe400078e0211 */
[----:B------:R-:W-:Y:S02]  /*27d0*/  @!P1 VIADD R0, R0, 0x22840 ;  /* 0x0002284000009836 */ /* 0x000fe40000000000 */
[----:B------:R-:W1:Y:S01]  /*27e0*/  SHFL.IDX PT, R15, R3, RZ, 0x1c1f ;  /* 0x001c1fff030f7589 */ /* 0x000e6200000e0000 */
[----:B------:R-:W-:Y:S02]  /*27f0*/  IADD3 R9, -R19, 0x61, R2 ;  /* 0x0000006113097810 */ /* 0x000fe40007ffe102 */
[----:B------:R-:W-:-:S02]  /*2800*/  @!P1 PRMT R0, RZ, 0x654, R0 ;  /* 0x00000654ff009816 */ /* 0x000fc40000000000 */
[----:B------:R-:W-:Y:S01]  /*2810*/  IADD3 R10, -R19, 0x60, R2 ;  /* 0x00000060130a7810 */ /* 0x000fe20007ffe102 */
[----:B------:R-:W-:Y:S01]  /*2820*/  IMAD.IADD R9, R9, 0x1, -R16 ;  /* 0x0000000109097824 */ /* 0x000fe200078e0a10 */
[----:B------:R-:W-:Y:S02]  /*2830*/  WARPGROUP.DEPBAR.LE gsb0, 0x0 ;  /* 0x00008000000079c5 */ /* 0x000fe40000010000 */
[----:B------:R-:W-:-:S06]  /*2840*/  WARPGROUP.ARRIVE ;  /* 0x00000000000079c5 */ /* 0x000fcc0000000000 */
[----:B------:R-:W-:Y:S03]  /*2850*/  HGMMA.64x96x16.F32 R24, gdesc[UR4], R24, gsb0 ;  /* 0x01600000041879f0 */ /* 0x000fe60008000818 */
[----:B------:R-:W-:Y:S02]  /*2860*/  WARPGROUP.DEPBAR.LE gsb0, 0x0 ;  /* 0x00008000000079c5 */ /* 0x000fe40000010000 */
[----:B------:R-:W-:-:S06]  /*2870*/  WARPGROUP.ARRIVE ;  /* 0x00000000000079c5 */ /* 0x000fcc0000000000 */
[----:B------:R-:W-:Y:S01]  /*2880*/  HGMMA.64x96x16.F32 R24, gdesc[UR8], R24, gsb0 ;  /* 0x01600000081879f0 */ /* 0x000fe20008000818 */
[----:B------:R-:W-:Y:S02]  /*2890*/  ULDC UR10, c[0x0][0x9dc] ;  /* 0x00027700000a7ab9 */ /* 0x000fe40000000800 */
[----:B------:R-:W-:-:S06]  /*28a0*/  ULOP3.LUT UR6, URZ, UR10, URZ, 0x33, !UPT ;  /* 0x0000000a3f067292 */ /* 0x000fcc000f8e333f */
[----:B------:R-:W-:-:S04]  /*28b0*/  VIADD R12, R9, UR6 ;  /* 0x00000006090c7c36 */ /* 0x000fc80008000000 */
[----:B-1----:R-:W-:Y:S01]  /*28c0*/  IMAD.IADD R2, R12, 0x1, R15 ;  /* 0x000000010c027824 */ /* 0x002fe200078e020f */
[----:B------:R-:W-:Y:S02]  /*28d0*/  WARPGROUP.DEPBAR.LE gsb0, 0x0 ;  /* 0x00008000000079c5 */ /* 0x000fe40000010000 */
[----:B------:R-:W-:-:S06]  /*28e0*/  WARPGROUP.ARRIVE ;  /* 0x00000000000079c5 */ /* 0x000fcc0000000000 */
[----:B------:R-:W-:Y:S01]  /*28f0*/  HGMMA.64x96x16.F32 R24, gdesc[UR12], R24, gsb0 ;  /* 0x016000000c1879f0 */ /* 0x000fe20008000818 */
[----:B------:R-:W-:Y:S02]  /*2900*/  ULDC.64 UR14, c[0x0][0x9e0] ;  /* 0x00027800000e7ab9 */ /* 0x000fe40000000a00 */
[----:B------:R-:W-:Y:S01]  /*2910*/  UISETP.GE.AND UP0, UPT, UR15, 0x1, UPT ;  /* 0x000000010f00788c */ /* 0x000fe2000bf06270 */
[----:B------:R-:W-:-:S05]  /*2920*/  VIADD R11, R9, UR14 ;  /* 0x0000000e090b7c36 */ /* 0x000fca0008000000 */
[----:B------:R-:W-:Y:S01]  /*2930*/  PLOP3.LUT P2, PT, PT, PT, UP0, 0x40, 0x0 ;  /* 0x000000000000781c */ /* 0x000fe20003f4e808 */
[----:B------:R-:W-:Y:S02]  /*2940*/  WARPGROUP.DEPBAR.LE gsb0, 0x0 ;  /* 0x00008000000079c5 */ /* 0x000fe40000010000 */
[----:B------:R1:W-:Y:S06]  /*2950*/  BAR.ARV R4, 0x100 ;  /* 0x000400040000751d */ /* 0x0003ec0000002000 */
[----:B------:R2:W-:Y:S02]  /*2960*/  @!P1 SYNCS.ARRIVE.TRANS64.RED.A1T0 RZ, [R0+URZ], RZ ;  /* 0x000000ff00ff99a7 */ /* 0x0005e4000810043f */
[----:B--2---:R-:W-:-:S02]  /*2970*/  VIADDMNMX R0, R15, R11, R10, PT ;  /* 0x0000000b0f007246 */ /* 0x004fc4000380010a */
[----:B-1----:R-:W-:Y:S05]  /*2980*/  @P2 BRA `(.L_x_2352) ;  /* 0x0000000000542947 */ /* 0x002fea0003800000 */
[----:B------:R-:W-:Y:S01]  /*2990*/  IADD3 R6, -R16, R17, R15 ;  /* 0x0000001110067210 */ /* 0x000fe20007ffe10f */
        /* <DEDUP_REMOVED lines=11> */
.L_x_2354:
[----:B------:R-:W-:-:S06]  /*2a50*/  UISETP.NE.AND UP1, UPT, UR15, 0x1, UPT ;  /* 0x000000010f00788c */ /* 0x000fcc000bf25270 */
[----:B------:R-:W-:-:S05]  /*2a60*/  PLOP3.LUT P2, PT, PT, PT, UP1, 0x80, 0x0 ;  /* 0x000000000000781c */ /* 0x000fca0003f4f018 */
[----:B------:R-:W-:-:S08]  /*2a70*/  @UP1 ULDC.64 UR6, c[0x0][0x9e8] ;  /* 0x00027a0000061ab9 */ /* 0x000fd00000000a00 */
[----:B------:R-:W-:-:S05]  /*2a80*/  @P2 IMAD.HI.U32 R9, R6, UR6, RZ ;  /* 0x0000000606092c27 */ /* 0x000fca000f8e00ff */
[----:B------:R-:W-:-:S07]  /*2a90*/  @P2 SHF.R.U32.HI R6, RZ, UR7, R9 ;  /* 0x00000007ff062c19 */ /* 0x000fce0008011609 */
.L_x_2355:
[----:B------:R-:W-:Y:S05]  /*2aa0*/  BSYNC B0 ;  /* 0x0000000000007941 */ /* 0x000fea0003800000 */
.L_x_2353:
[----:B------:R-:W-:-:S05]  /*2ab0*/  IMAD R9, R6, UR15, R13 ;  /* 0x0000000f06097c24 */ /* 0x000fca000f8e020d */
[----:B------:R-:W-:Y:S02]  /*2ac0*/  VIMNMX R2, R2, R9, !PT ;  /* 0x0000000902027248 */ /* 0x000fe40007fe0100 */
[----:B------:R-:W-:-:S07]  /*2ad0*/  VIADDMNMX R0, R9, UR15, R0, PT ;  /* 0x0000000f09007c46 */ /* 0x000fce000b800100 */
.L_x_2352:
[C---:B------:R-:W-:Y:S01]  /*2ae0*/  ISETP.GE.AND P3, PT, R14.reuse, 0x9, PT ;  /* 0x000000090e00780c */ /* 0x040fe20003f66270 */
[----:B------:R-:W1:Y:S01]  /*2af0*/  SHFL.IDX PT, R3, R3, 0x1, 0x1c1f ;  /* 0x003c1f0003037f89 */ /* 0x000e6200000e0000 */
[----:B------:R-:W-:Y:S02]  /*2b00*/  ISETP.GE.AND P2, PT, R14, 0x2, PT ;  /* 0x000000020e00780c */ /* 0x000fe40003f46270 */
[----:B------:R-:W-:Y:S02]  /*2b10*/  P2R R9, PR, RZ, 0x8 ;  /* 0x00000008ff097803 */ /* 0x000fe40000000000 */
[C---:B------:R-:W-:Y:S02]  /*2b20*/  ISETP.GT.AND P3, PT, R2.reuse, 0x8, !P3 ;  /* 0x000000080200780c */ /* 0x040fe40005f64270 */
[----:B------:R-:W-:Y:S02]  /*2b30*/  ISETP.GT.AND P4, PT, R2, 0x1, !P2 ;  /* 0x000000010200780c */ /* 0x000fe40005784270 */
[----:B------:R-:W-:-:S02]  /*2b40*/  ISETP.LT.OR P3, PT, R0, 0x9, P3 ;  /* 0x000000090000780c */ /* 0x000fc40001f61670 */
[----:B------:R-:W-:Y:S02]  /*2b50*/  ISETP.GE.AND P5, PT, R14, 0xa, PT ;  /* 0x0000000a0e00780c */ /* 0x000fe40003fa6270 */
[----:B------:R-:W-:Y:S02]  /*2b60*/  FSEL R28, R28, -INF , !P3 ;  /* 0xff8000001c1c7808 */ /* 0x000fe40005800000 */
[----:B------:R-:W-:Y:S02]  /*2b70*/  ISETP.LT.OR P4, PT, R0, 0x2, P4 ;  /* 0x000000020000780c */ /* 0x000fe40002781670 */
[----:B------:R-:W-:Y:S02]  /*2b80*/  ISETP.GT.AND P3, PT, R2, 0x9, !P5 ;  /* 0x000000090200780c */ /* 0x000fe40006f64270 */
[----:B------:R-:W-:Y:S02]  /*2b90*/  FSEL R25, R25, -INF , !P4 ;  /* 0xff80000019197808 */ /* 0x000fe40006000000 */
[----:B------:R-:W-:-:S02]  /*2ba0*/  ISETP.LT.OR P3, PT, R0, 0xa, P3 ;  /* 0x0000000a0000780c */ /* 0x000fc40001f61670 */
[----:B------:R-:W-:Y:S01]  /*2bb0*/  ISETP.GE.AND P4, PT, R14, 0x11, PT ;  /* 0x000000110e00780c */ /* 0x000fe20003f86270 */
[----:B-1----:R-:W-:Y:S01]  /*2bc0*/  IMAD.IADD R6, R12, 0x1, R3 ;  /* 0x000000010c067824 */ /* 0x002fe200078e0203 */
        /* <DEDUP_REMOVED lines=119> */
.L_x_2358:
[----:B------:R-:W-:-:S06]  /*3340*/  UISETP.NE.AND UP1, UPT, UR15, 0x1, UPT ;  /* 0x000000010f00788c */ /* 0x000fcc000bf25270 */
[----:B------:R-:W-:-:S05]  /*3350*/  PLOP3.LUT P5, PT, PT, PT, UP1, 0x80, 0x0 ;  /* 0x000000000000781c */ /* 0x000fca0003faf018 */
[----:B------:R-:W-:-:S08]  /*3360*/  @UP1 ULDC.64 UR6, c[0x0][0x9e8] ;  /* 0x00027a0000061ab9 */ /* 0x000fd00000000a00 */
[----:B------:R-:W-:Y:S01]  /*3370*/  @P5 IMAD.HI.U32 R3, R0, UR6, RZ ;  /* 0x0000000600035c27 */ /* 0x000fe2000f8e00ff */
[----:B------:R-:W-:-:S13]  /*3380*/  PLOP3.LUT P5, PT, PT, PT, UP1, 0x80, 0x0 ;  /* 0x000000000000781c */ /* 0x000fda0003faf018 */
[----:B------:R-:W-:-:S07]  /*3390*/  @P5 SHF.R.U32.HI R0, RZ, UR7, R3 ;  /* 0x00000007ff005c19 */ /* 0x000fce0008011603 */
.L_x_2359:
[----:B------:R-:W-:Y:S05]  /*33a0*/  BSYNC B0 ;  /* 0x0000000000007941 */ /* 0x000fea0003800000 */
.L_x_2357:
[----:B------:R-:W-:-:S05]  /*33b0*/  IMAD R3, R0, UR15, R13 ;  /* 0x0000000f00037c24 */ /* 0x000fca000f8e020d */
[----:B------:R-:W-:Y:S02]  /*33c0*/  VIMNMX R6, R6, R3, !PT ;  /* 0x0000000306067248 */ /* 0x000fe40007fe0100 */
[----:B------:R-:W-:-:S07]  /*33d0*/  VIADDMNMX R2, R3, UR15, R2, PT ;  /* 0x0000000f03027c46 */ /* 0x000fce000b800102 */
.L_x_2356:
[----:B------:R-:W-:Y:S01]  /*33e0*/  ISETP.GT.AND P2, PT, R6, 0x1, !P2 ;  /* 0x000000010600780c */ /* 0x000fe20005744270 */
[----:B------:R-:W-:Y:S01]  /*33f0*/  ULDC UR7, c[0x0][0x988] ;  /* 0x0002620000077ab9 */ /* 0x000fe20000000800 */
[----:B------:R-:W-:Y:S02]  /*3400*/  ISETP.NE.AND P5, PT, R74, RZ, PT ;  /* 0x000000ff4a00720c */ /* 0x000fe40003fa5270 */
        /* <DEDUP_REMOVED lines=53> */
[----:B------:R-:W-:Y:S02]  /*3760*/  FMNMX.FTZ R3, R69, R0, !PT ;  /* 0x0000000045037209 */ /* 0x000fe40007810000 */
[----:B------:R-:W-:Y:S02]  /*3770*/  ISETP.LT.OR P2, PT, R2, 0x22, P2 ;  /* 0x000000220200780c */ /* 0x000fe40001741670 */
[----:B------:R-:W-:Y:S01]  /*3780*/  ISETP.NE.AND P5, PT, R85, RZ, PT ;  /* 0x000000ff5500720c */ /* 0x000fe20003fa5270 */
[----:B------:R-:W1:Y:S01]  /*3790*/  SHFL.BFLY PT, R0, R3, 0x2, 0x1f ;  /* 0x0c401f0003007f89 */ /* 0x000e6200000e0000 */
        /* <DEDUP_REMOVED lines=11> */
[----:B------:R-:W-:Y:S02]  /*3850*/  ISETP.GT.AND P3, PT, R6, 0x51, !P3 ;  /* 0x000000510600780c */ /* 0x000fe40005f64270 */
[----:B------:R-:W-:Y:S02]  /*3860*/  ISETP.LT.OR P2, PT, R2, 0x2a, P2 ;  /* 0x0000002a0200780c */ /* 0x000fe40001741670 */
[----:B-1----:R-:W-:-:S02]  /*3870*/  FMNMX.FTZ R9, R3, R0, !PT ;  /* 0x0000000003097209 */ /* 0x002fc40007810000 */
[----:B------:R-:W-:Y:S02]  /*3880*/  FSEL R47, R47, -INF , !P2 ;  /* 0xff8000002f2f7808 */ /* 0x000fe40005000000 */
[----:B------:R-:W-:Y:S01]  /*3890*/  ISETP.NE.AND P2, PT, R79, RZ, PT ;  /* 0x000000ff4f00720c */ /* 0x000fe20003f45270 */
[----:B------:R-:W1:Y:S01]  /*38a0*/  SHFL.BFLY PT, R0, R9, 0x1, 0x1f ;  /* 0x0c201f0009007f89 */ /* 0x000e6200000e0000 */
[----:B------:R-:W-:Y:S02]  /*38b0*/  FMNMX.FTZ R3, R26, R27, !PT ;  /* 0x0000001b1a037209 */ /* 0x000fe40007810000 */
[C---:B------:R-:W-:Y:S02]  /*38c0*/  ISETP.GT.AND P2, PT, R6.reuse, 0x30, !P2 ;  /* 0x000000300600780c */ /* 0x040fe40005744270 */
[----:B------:R-:W-:Y:S02]  /*38d0*/  ISETP.GT.AND P4, PT, R6, 0x58, !P4 ;  /* 0x000000580600780c */ /* 0x000fe40006784270 */
[----:B------:R-:W-:-:S02]  /*38e0*/  ISETP.LT.OR P2, PT, R2, 0x31, P2 ;  /* 0x000000310200780c */ /* 0x000fc40001741670 */
[----:B------:R-:W-:Y:S02]  /*38f0*/  ISETP.LT.OR P3, PT, R2, 0x52, P3 ;  /* 0x000000520200780c */ /* 0x000fe40001f61670 */
[----:B------:R-:W-:Y:S02]  /*3900*/  FSEL R50, R50, -INF , !P2 ;  /* 0xff80000032327808 */ /* 0x000fe40005000000 */
[----:B------:R-:W-:Y:S02]  /*3910*/  ISETP.NE.AND P2, PT, R80, RZ, PT ;  /* 0x000000ff5000720c */ /* 0x000fe40003f45270 */
[----:B------:R-:W-:Y:S02]  /*3920*/  ISETP.LT.OR P4, PT, R2, 0x59, P4 ;  /* 0x000000590200780c */ /* 0x000fe40002781670 */
[----:B------:R-:W-:Y:S02]  /*3930*/  ISETP.GT.AND P2, PT, R6, 0x31, !P2 ;  /* 0x000000310600780c */ /* 0x000fe40005744270 */
[----:B------:R-:W-:-:S02]  /*3940*/  FSEL R67, R67, -INF , !P3 ;  /* 0xff80000043437808 */ /* 0x000fc40005800000 */
[----:B------:R-:W-:Y:S02]  /*3950*/  ISETP.LT.OR P2, PT, R2, 0x32, P2 ;  /* 0x000000320200780c */ /* 0x000fe40001741670 */
[----:B------:R-:W-:Y:S02]  /*3960*/  FSEL R70, R70, -INF , !P4 ;  /* 0xff80000046467808 */ /* 0x000fe40006000000 */
[----:B------:R-:W-:Y:S02]  /*3970*/  FSEL R51, R51, -INF , !P2 ;  /* 0xff80000033337808 */ /* 0x000fe40005000000 */
[----:B------:R-:W-:Y:S02]  /*3980*/  ISETP.NE.AND P2, PT, R81, RZ, PT ;  /* 0x000000ff5100720c */ /* 0x000fe40003f45270 */
[----:B-1----:R-:W-:Y:S02]  /*3990*/  FMNMX.FTZ R0, R9, R0, !PT ;  /* 0x0000000009007209 */ /* 0x002fe40007810000 */
[----:B------:R-:W-:-:S03]  /*39a0*/  ISETP.GT.AND P2, PT, R6, 0x38, !P2 ;  /* 0x000000380600780c */ /* 0x000fc60005744270 */
[----:B------:R-:W-:Y:S01]  /*39b0*/  FMUL.FTZ R10, R0, UR7 ;  /* 0x00000007000a7c20 */ /* 0x000fe20008410000 */
        /* <DEDUP_REMOVED lines=18> */
[----:B------:R-:W-:-:S04]  /*3ae0*/  FSETP.NEU.FTZ.AND P2, PT, R0, -INF , PT ;  /* 0xff8000000000780b */ /* 0x000fc80003f5d000 */
        /* <DEDUP_REMOVED lines=9> */
[--C-:B------:R-:W-:Y:S01]  /*3b80*/  FFMA.FTZ R154, R28, UR7, -R12.reuse ;  /* 0x000000071c9a7c23 */ /* 0x100fe2000801080c */
[----:B------:R1:W-:Y:S01]  /*3b90*/  MUFU.EX2 R3, R13 ;  /* 0x0000000d00037308 */ /* 0x0003e20000000800 */
[----:B------:R-:W-:Y:S01]  /*3ba0*/  ISETP.NE.AND P5, PT, R14, RZ, PT ;  /* 0x000000ff0e00720c */ /* 0x000fe20003fa5270 */
[--C-:B------:R-:W-:Y:S01]  /*3bb0*/  FFMA.FTZ R156, R32, UR7, -R12.reuse ;  /* 0x00000007209c7c23 */ /* 0x100fe2000801080c */
[----:B------:R-:W-:Y:S01]  /*3bc0*/  FMNMX.FTZ R9, R35, R10, !PT ;  /* 0x0000000a23097209 */ /* 0x000fe20007810000 */
[--C-:B------:R-:W-:Y:S01]  /*3bd0*/  FFMA.FTZ R33, R33, UR7, -R12.reuse ;  /* 0x0000000721217c23 */ /* 0x100fe2000801080c */
[----:B------:R-:W-:Y:S01]  /*3be0*/  FSEL R63, R63, -INF , !P2 ;  /* 0xff8000003f3f7808 */ /* 0x000fe20005000000 */
[--C-:B------:R-:W-:Y:S01]  /*3bf0*/  FFMA.FTZ R158, R36, UR7, -R12.reuse ;  /* 0x00000007249e7c23 */ /* 0x100fe2000801080c */
[----:B------:R-:W-:Y:S01]  /*3c00*/  FMNMX.FTZ R10, R38, R9, !PT ;  /* 0x00000009260a7209 */ /* 0x000fe20007810000 */
[----:B------:R-:W2:Y:S01]  /*3c10*/  MUFU.EX2 R152, R152 ;  /* 0x0000009800987308 */ /* 0x000ea20000000800 */
[----:B------:R-:W-:Y:S01]  /*3c20*/  ISETP.GT.AND P2, PT, R6, 0x50, !P6 ;  /* 0x000000500600780c */ /* 0x000fe20007744270 */
[--C-:B------:R-:W-:Y:S01]  /*3c30*/  FFMA.FTZ R37, R37, UR7, -R12.reuse ;  /* 0x0000000725257c23 */ /* 0x100fe2000801080c */
[----:B------:R-:W-:Y:S01]  /*3c40*/  FMNMX.FTZ R9, R39, R10, !PT ;  /* 0x0000000a27097209 */ /* 0x000fe20007810000 */
[--C-:B------:R-:W-:Y:S01]  /*3c50*/  FFMA.FTZ R160, R40, UR7, -R12.reuse ;  /* 0x0000000728a07c23 */ /* 0x100fe2000801080c */
[----:B------:R-:W-:Y:S01]  /*3c60*/  ISETP.GT.AND P5, PT, R6, 0x59, !P5 ;  /* 0x000000590600780c */ /* 0x000fe20006fa4270 */
[--C-:B------:R-:W-:Y:S01]  /*3c70*/  FFMA.FTZ R41, R41, UR7, -R12.reuse ;  /* 0x0000000729297c23 */ /* 0x100fe2000801080c */
[----:B------:R-:W-:Y:S01]  /*3c80*/  FMNMX.FTZ R10, R42, R9, !PT ;  /* 0x000000092a0a7209 */ /* 0x000fe20007810000 */
[----:B------:R-:W3:Y:S01]  /*3c90*/  MUFU.EX2 R154, R154 ;  /* 0x0000009a009a7308 */ /* 0x000ee20000000800 */
[----:B------:R-:W-:Y:S01]  /*3ca0*/  ISETP.LT.OR P2, PT, R2, 0x51, P2 ;  /* 0x000000510200780c */ /* 0x000fe20001741670 */
[--C-:B------:R-:W-:Y:S01]  /*3cb0*/  FFMA.FTZ R162, R44, UR7, -R12.reuse ;  /* 0x000000072ca27c23 */ /* 0x100fe2000801080c */
[----:B------:R-:W-:Y:S01]  /*3cc0*/  FMNMX.FTZ R11, R43, R10, !PT ;  /* 0x0000000a2b0b7209 */ /* 0x000fe20007810000 */
[--C-:B------:R-:W-:Y:S01]  /*3cd0*/  FFMA.FTZ R164, R48, UR7, -R12.reuse ;  /* 0x0000000730a47c23 */ /* 0x100fe2000801080c */
[----:B------:R-:W-:Y:S01]  /*3ce0*/  FSEL R66, R66, -INF , !P2 ;  /* 0xff80000042427808 */ /* 0x000fe20005000000 */
[--C-:B------:R-:W-:Y:S01]  /*3cf0*/  FFMA.FTZ R25, R49, UR7, -R12.reuse ;  /* 0x0000000731197c23 */ /* 0x100fe2000801080c */
[----:B------:R-:W-:Y:S01]  /*3d00*/  FMNMX.FTZ R10, R46, R11, !PT ;  /* 0x0000000b2e0a7209 */ /* 0x000fe20007810000 */
[----:B------:R-:W4:Y:S01]  /*3d10*/  MUFU.EX2 R9, R29 ;  /* 0x0000001d00097308 */ /* 0x000f220000000800 */
[----:B------:R-:W-:Y:S01]  /*3d20*/  ISETP.LT.OR P5, PT, R2, 0x5a, P5 ;  /* 0x0000005a0200780c */ /* 0x000fe20002fa1670 */
[--C-:B------:R-:W-:Y:S01]  /*3d30*/  FFMA.FTZ R166, R52, UR7, -R12.reuse ;  /* 0x0000000734a67c23 */ /* 0x100fe2000801080c */
[----:B------:R-:W-:Y:S01]  /*3d40*/  FMNMX.FTZ R11, R47, R10, !PT ;  /* 0x0000000a2f0b7209 */ /* 0x000fe20007810000 */
[--C-:B------:R-:W-:Y:S01]  /*3d50*/  FFMA.FTZ R53, R53, UR7, -R12.reuse ;  /* 0x0000000735357c23 */ /* 0x100fe2000801080c */
[----:B------:R-:W-:Y:S01]  /*3d60*/  FSEL R71, R71, -INF , !P5 ;  /* 0xff80000047477808 */ /* 0x000fe20006800000 */
[--C-:B------:R-:W-:Y:S01]  /*3d70*/  FFMA.FTZ R56, R56, UR7, -R12.reuse ;  /* 0x0000000738387c23 */ /* 0x100fe2000801080c */
[----:B------:R-:W-:Y:S01]  /*3d80*/  FMNMX.FTZ R10, R50, R11, !PT ;  /* 0x0000000b320a7209 */ /* 0x000fe20007810000 */
[----:B------:R-:W5:Y:S01]  /*3d90*/  MUFU.EX2 R156, R156 ;  /* 0x0000009c009c7308 */ /* 0x000f620000000800 */
[--C-:B------:R-:W-:Y:S01]  /*3da0*/  FFMA.FTZ R57, R57, UR7, -R12.reuse ;  /* 0x0000000739397c23 */ /* 0x100fe2000801080c */
[--C-:B------:R-:W-:Y:S01]  /*3db0*/  FFMA.FTZ R60, R60, UR7, -R12.reuse ;  /* 0x000000073c3c7c23 */ /* 0x100fe2000801080c */
[----:B-1----:R-:W-:Y:S01]  /*3dc0*/  FMNMX.FTZ R13, R51, R10, !PT ;  /* 0x0000000a330d7209 */ /* 0x002fe20007810000 */
[--C-:B------:R-:W-:Y:S01]  /*3dd0*/  FFMA.FTZ R61, R61, UR7, -R12.reuse ;  /* 0x000000073d3d7c23 */ /* 0x100fe2000801080c */
[--C-:B------:R-:W-:Y:S01]  /*3de0*/  FFMA.FTZ R64, R64, UR7, -R12.reuse ;  /* 0x0000000740407c23 */ /* 0x100fe2000801080c */
[--C-:B------:R-:W-:Y:S01]  /*3df0*/  FFMA.FTZ R65, R65, UR7, -R12.reuse ;  /* 0x0000000741417c23 */ /* 0x100fe2000801080c */
[----:B------:R-:W-:Y:S01]  /*3e00*/  FMNMX.FTZ R10, R54, R13, !PT ;  /* 0x0000000d360a7209 */ /* 0x000fe20007810000 */
[----:B------:R2:W1:Y:S01]  /*3e10*/  MUFU.EX2 R11, R33 ;  /* 0x00000021000b7308 */ /* 0x0004620000000800 */
[----:B------:R-:W-:-:S02]  /*3e20*/  FFMA.FTZ R68, R68, UR7, -R12 ;  /* 0x0000000744447c23 */ /* 0x000fc4000801080c */
[----:B------:R-:W-:-:S04]  /*3e30*/  FMNMX.FTZ R13, R55, R10, !PT ;  /* 0x0000000a370d7209 */ /* 0x000fc80007810000 */
[----:B------:R-:W-:Y:S01]  /*3e40*/  FMNMX.FTZ R10, R58, R13, !PT ;  /* 0x0000000d3a0a7209 */ /* 0x000fe20007810000 */
[----:B------:R-:W0:Y:S01]  /*3e50*/  MUFU.EX2 R158, R158 ;  /* 0x0000009e009e7308 */ /* 0x000e220000000800 */
[----:B--2---:R-:W-:Y:S01]  /*3e60*/  FADD.FTZ R33, R152, R3 ;  /* 0x0000000398217221 */ /* 0x004fe20000010000 */
[----:B------:R-:W-:Y:S02]  /*3e70*/  F2FP.F16.F32.PACK_AB R152, R3, R152 ;  /* 0x000000980398723e */ /* 0x000fe400000000ff */
[----:B------:R-:W-:Y:S01]  /*3e80*/  FMNMX.FTZ R15, R59, R10, !PT ;  /* 0x0000000a3b0f7209 */ /* 0x000fe20007810000 */
[----:B---3--:R-:W-:Y:S01]  /*3e90*/  FADD.FTZ R10, R154, R33 ;  /* 0x000000219a0a7221 */ /* 0x008fe20000010000 */
[C---:B----4-:R-:W-:Y:S02]  /*3ea0*/  F2FP.F16.F32.PACK_AB R154, R9.reuse, R154 ;  /* 0x0000009a099a723e */ /* 0x050fe400000000ff */
[----:B------:R-:W-:Y:S01]  /*3eb0*/  FMNMX.FTZ R6, R62, R15, !PT ;  /* 0x0000000f3e067209 */ /* 0x000fe20007810000 */
[----:B------:R2:W3:Y:S01]  /*3ec0*/  MUFU.EX2 R13, R37 ;  /* 0x00000025000d7308 */ /* 0x0004e20000000800 */
[----:B------:R-:W-:-:S02]  /*3ed0*/  FADD.FTZ R33, R9, R10 ;  /* 0x0000000a09217221 */ /* 0x000fc40000010000 */
[----:B------:R-:W-:Y:S02]  /*3ee0*/  FMNMX.FTZ R15, R63, R6, !PT ;  /* 0x000000063f0f7209 */ /* 0x000fe40007810000 */
[----:B-----5:R-:W-:Y:S01]  /*3ef0*/  FADD.FTZ R10, R156, R33 ;  /* 0x000000219c0a7221 */ /* 0x020fe20000010000 */
[C---:B-1----:R-:W-:Y:S02]  /*3f00*/  F2FP.F16.F32.PACK_AB R156, R11.reuse, R156 ;  /* 0x0000009c0b9c723e */ /* 0x042fe400000000ff */
[----:B------:R-:W-:Y:S01]  /*3f10*/  FMNMX.FTZ R6, R66, R15, !PT ;  /* 0x0000000f42067209 */ /* 0x000fe20007810000 */
[----:B------:R-:W1:Y:S01]  /*3f20*/  MUFU.EX2 R160, R160 ;  /* 0x000000a000a07308 */ /* 0x000e620000000800 */
[----:B--2---:R-:W-:Y:S02]  /*3f30*/  FADD.FTZ R37, R11, R10 ;  /* 0x0000000a0b257221 */ /* 0x004fe40000010000 */
[----:B------:R-:W-:-:S04]  /*3f40*/  FMNMX.FTZ R21, R67, R6, !PT ;  /* 0x0000000643157209 */ /* 0x000fc80007810000 */
[----:B------:R-:W-:Y:S01]  /*3f50*/  FMNMX.FTZ R2, R70, R21, !PT ;  /* 0x0000001546027209 */ /* 0x000fe20007810000 */
[--C-:B------:R-:W-:Y:S01]  /*3f60*/  FFMA.FTZ R21, R45, UR7, -R12.reuse ;  /* 0x000000072d157c23 */ /* 0x100fe2000801080c */
[----:B------:R-:W2:Y:S01]  /*3f70*/  MUFU.EX2 R15, R41 ;  /* 0x00000029000f7308 */ /* 0x000ea20000000800 */
[----:B------:R-:W-:Y:S01]  /*3f80*/  FFMA.FTZ R12, R69, UR7, -R12 ;  /* 0x00000007450c7c23 */ /* 0x000fe2000801080c */
[----:B------:R-:W-:-:S05]  /*3f90*/  FMNMX.FTZ R2, R71, R2, !PT ;  /* 0x0000000247027209 */ /* 0x000fca0007810000 */
[----:B------:R-:W4:Y:S01]  /*3fa0*/  SHFL.BFLY PT, R29, R2, 0x2, 0x1f ;  /* 0x0c401f00021d7f89 */ /* 0x000f2200000e0000 */
[----:B------:R-:W5:Y:S08]  /*3fb0*/  MUFU.EX2 R162, R162 ;  /* 0x000000a200a27308 */ /* 0x000f700000000800 */
[----:B------:R-:W5:Y:S08]  /*3fc0*/  MUFU.EX2 R21, R21 ;  /* 0x0000001500157308 */ /* 0x000f700000000800 */
[----:B------:R-:W-:Y:S01]  /*3fd0*/  MUFU.EX2 R164, R164 ;  /* 0x000000a400a47308 */ /* 0x000fe20000000800 */
[----:B----4-:R-:W-:-:S07]  /*3fe0*/  FMNMX.FTZ R29, R2, R29, !PT ;  /* 0x0000001d021d7209 */ /* 0x010fce0007810000 */
[----:B------:R-:W-:Y:S01]  /*3ff0*/  MUFU.EX2 R25, R25 ;  /* 0x0000001900197308 */ /* 0x000fe20000000800 */
[----:B------:R-:W4:Y:S07]  /*4000*/  SHFL.BFLY PT, R6, R29, 0x1, 0x1f ;  /* 0x0c201f001d067f89 */ /* 0x000f2e00000e0000 */
[----:B------:R-:W-:Y:S08]  /*4010*/  MUFU.EX2 R166, R166 ;  /* 0x000000a600a67308 */ /* 0x000ff00000000800 */
[----:B------:R-:W-:Y:S08]  /*4020*/  MUFU.EX2 R53, R53 ;  /* 0x0000003500357308 */ /* 0x000ff00000000800 */
[----:B------:R-:W-:Y:S01]  /*4030*/  MUFU.EX2 R56, R56 ;  /* 0x0000003800387308 */ /* 0x000fe20000000800 */
[----:B----4-:R-:W-:-:S04]  /*4040*/  FMNMX.FTZ R6, R29, R6, !PT ;  /* 0x000000061d067209 */ /* 0x010fc80007810000 */
[C---:B------:R-:W-:Y:S01]  /*4050*/  FSETP.NEU.FTZ.AND P2, PT, R6.reuse, -INF , PT ;  /* 0xff8000000600780b */ /* 0x040fe20003f5d000 */
[----:B------:R-:W-:Y:S02]  /*4060*/  FMUL.FTZ R2, R6, UR7 ;  /* 0x0000000706027c20 */ /* 0x000fe40008410000 */
[----:B------:R0:W-:Y:S03]  /*4070*/  MUFU.EX2 R29, R12 ;  /* 0x0000000c001d7308 */ /* 0x0001e60000000800 */
[----:B------:R-:W-:-:S05]  /*4080*/  FSEL R2, R2, RZ, P2 ;  /* 0x000000ff02027208 */ /* 0x000fca0001000000 */
        /* <DEDUP_REMOVED lines=11> */
[----:B0-----:R-:W-:Y:S01]  /*4140*/  FADD.FTZ R12, R158, R37 ;  /* 0x000000259e0c7221 */ /* 0x001fe20000010000 */
[--C-:B------:R-:W-:Y:S01]  /*4150*/  FFMA.FTZ R43, R43, UR7, -R2.reuse ;  /* 0x000000072b2b7c23 */ /* 0x100fe20008010802 */
[--C-:B------:R-:W-:Y:S01]  /*4160*/  FFMA.FTZ R46, R46, UR7, -R2.reuse ;  /* 0x000000072e2e7c23 */ /* 0x100fe20008010802 */
[----:B------:R-:W-:Y:S01]  /*4170*/  FFMA.FTZ R47, R47, UR7, -R2 ;  /* 0x000000072f2f7c23 */ /* 0x000fe20008010802 */
[----:B---3--:R-:W-:Y:S01]  /*4180*/  FADD.FTZ R37, R13, R12 ;  /* 0x0000000c0d257221 */ /* 0x008fe20000010000 */
[----:B------:R-:W0:Y:S01]  /*4190*/  MUFU.EX2 R27, R27 ;  /* 0x0000001b001b7308 */ /* 0x000e220000000800 */
[--C-:B------:R-:W-:Y:S01]  /*41a0*/  FFMA.FTZ R50, R50, UR7, -R2.reuse ;  /* 0x0000000732327c23 */ /* 0x100fe20008010802 */
[--C-:B------:R-:W-:Y:S01]  /*41b0*/  FFMA.FTZ R51, R51, UR7, -R2.reuse ;  /* 0x0000000733337c23 */ /* 0x100fe20008010802 */
        /* <DEDUP_REMOVED lines=8> */
[----:B-----5:R-:W-:Y:S01]  /*4240*/  FADD.FTZ R12, R162, R37 ;  /* 0x00000025a20c7221 */ /* 0x020fe20000010000 */
[--C-:B------:R-:W-:Y:S01]  /*4250*/  FFMA.FTZ R63, R63, UR7, -R2.reuse ;  /* 0x000000073f3f7c23 */ /* 0x100fe20008010802 */
[--C-:B------:R-:W-:Y:S01]  /*4260*/  FFMA.FTZ R66, R66, UR7, -R2.reuse ;  /* 0x0000000742427c23 */ /* 0x100fe20008010802 */
[----:B------:R-:W-:Y:S01]  /*4270*/  FFMA.FTZ R67, R67, UR7, -R2 ;  /* 0x0000000743437c23 */ /* 0x000fe20008010802 */
[----:B------:R-:W-:Y:S01]  /*4280*/  FADD.FTZ R37, R21, R12 ;  /* 0x0000000c15257221 */ /* 0x000fe20000010000 */
[----:B------:R-:W2:Y:S01]  /*4290*/  MUFU.EX2 R31, R31 ;  /* 0x0000001f001f7308 */ /* 0x000ea20000000800 */
[----:B0-----:R-:W-:Y:S01]  /*42a0*/  FADD.FTZ R33, R26, R27 ;  /* 0x0000001b1a217221 */ /* 0x001fe20000010000 */
[--C-:B------:R-:W-:Y:S01]  /*42b0*/  FFMA.FTZ R70, R70, UR7, -R2.reuse ;  /* 0x0000000746467c23 */ /* 0x100fe20008010802 */
[----:B------:R-:W-:Y:S01]  /*42c0*/  FADD.FTZ R12, R164, R37 ;  /* 0x00000025a40c7221 */ /* 0x000fe20000010000 */
[----:B------:R-:W-:Y:S01]  /*42d0*/  FFMA.FTZ R2, R71, UR7, -R2 ;  /* 0x0000000747027c23 */ /* 0x000fe20008010802 */
[----:B------:R-:W-:-:S02]  /*42e0*/  F2FP.F16.F32.PACK_AB R158, R13, R158 ;  /* 0x0000009e0d9e723e */ /* 0x000fc400000000ff */
[----:B------:R-:W-:Y:S01]  /*42f0*/  FADD.FTZ R37, R25, R12 ;  /* 0x0000000c19257221 */ /* 0x000fe20000010000 */
[----:B------:R-:W0:Y:S01]  /*4300*/  MUFU.EX2 R34, R34 ;  /* 0x0000002200227308 */ /* 0x000e220000000800 */
[----:B-1----:R-:W-:Y:S01]  /*4310*/  FADD.FTZ R10, R30, R33 ;  /* 0x000000211e0a7221 */ /* 0x002fe20000010000 */
[----:B------:R-:W-:Y:S01]  /*4320*/  F2FP.F16.F32.PACK_AB R160, R15, R160 ;  /* 0x000000a00fa0723e */ /* 0x000fe200000000ff */
[----:B------:R-:W-:Y:S01]  /*4330*/  FADD.FTZ R12, R166, R37 ;  /* 0x00000025a60c7221 */ /* 0x000fe20000010000 */
[----:B------:R-:W-:Y:S02]  /*4340*/  F2FP.F16.F32.PACK_AB R162, R21, R162 ;  /* 0x000000a215a2723e */ /* 0x000fe400000000ff */
[----:B------:R-:W-:Y:S01]  /*4350*/  F2FP.F16.F32.PACK_AB R164, R25, R164 ;  /* 0x000000a419a4723e */ /* 0x000fe200000000ff */
[----:B------:R-:W-:Y:S01]  /*4360*/  FADD.FTZ R37, R53, R12 ;  /* 0x0000000c35257221 */ /* 0x000fe20000010000 */
[----:B------:R-:W1:Y:S01]  /*4370*/  MUFU.EX2 R35, R35 ;  /* 0x0000002300237308 */ /* 0x000e620000000800 */
[----:B--2---:R-:W-:Y:S01]  /*4380*/  FADD.FTZ R33, R31, R10 ;  /* 0x0000000a1f217221 */ /* 0x004fe20000010000 */
[----:B------:R-:W-:Y:S01]  /*4390*/  F2FP.F16.F32.PACK_AB R166, R53, R166 ;  /* 0x000000a635a6723e */ /* 0x000fe200000000ff */
[----:B------:R-:W-:Y:S01]  /*43a0*/  FADD.FTZ R12, R56, R37 ;  /* 0x00000025380c7221 */ /* 0x000fe20000010000 */
[----:B------:R-:W-:-:S02]  /*43b0*/  F2FP.F16.F32.PACK_AB R168, R57, R56 ;  /* 0x0000003839a8723e */ /* 0x000fc400000000ff */
[----:B------:R-:W-:Y:S01]  /*43c0*/  F2FP.F16.F32.PACK_AB R153, R27, R26 ;  /* 0x0000001a1b99723e */ /* 0x000fe200000000ff */
[----:B------:R-:W-:Y:S01]  /*43d0*/  FADD.FTZ R9, R57, R12 ;  /* 0x0000000c39097221 */ /* 0x000fe20000010000 */
[----:B------:R-:W2:Y:S01]  /*43e0*/  MUFU.EX2 R38, R38 ;  /* 0x0000002600267308 */ /* 0x000ea20000000800 */
[----:B0-----:R-:W-:Y:S01]  /*43f0*/  FADD.FTZ R10, R34, R33 ;  /* 0x00000021220a7221 */ /* 0x001fe20000010000 */
[----:B------:R-:W-:-:S06]  /*4400*/  F2FP.F16.F32.PACK_AB R155, R31, R30 ;  /* 0x0000001e1f9b723e */ /* 0x000fcc00000000ff */
[----:B------:R-:W0:Y:S01]  /*4410*/  MUFU.EX2 R39, R39 ;  /* 0x0000002700277308 */ /* 0x000e220000000800 */
[C---:B-1----:R-:W-:Y:S01]  /*4420*/  FADD.FTZ R33, R35.reuse, R10 ;  /* 0x0000000a23217221 */ /* 0x042fe20000010000 */
[----:B------:R-:W-:-:S06]  /*4430*/  F2FP.F16.F32.PACK_AB R157, R35, R34 ;  /* 0x00000022239d723e */ /* 0x000fcc00000000ff */
[----:B------:R-:W1:Y:S01]  /*4440*/  MUFU.EX2 R42, R42 ;  /* 0x0000002a002a7308 */ /* 0x000e620000000800 */
[----:B--2---:R-:W-:-:S07]  /*4450*/  FADD.FTZ R10, R38, R33 ;  /* 0x00000021260a7221 */ /* 0x004fce0000010000 */
[----:B------:R-:W2:Y:S01]  /*4460*/  MUFU.EX2 R43, R43 ;  /* 0x0000002b002b7308 */ /* 0x000ea20000000800 */
[C---:B0-----:R-:W-:Y:S01]  /*4470*/  FADD.FTZ R33, R39.reuse, R10 ;  /* 0x0000000a27217221 */ /* 0x041fe20000010000 */
[----:B------:R-:W-:-:S06]  /*4480*/  F2FP.F16.F32.PACK_AB R159, R39, R38 ;  /* 0x00000026279f723e */ /* 0x000fcc00000000ff */
[----:B------:R-:W0:Y:S01]  /*4490*/  MUFU.EX2 R46, R46 ;  /* 0x0000002e002e7308 */ /* 0x000e220000000800 */
[----:B-1----:R-:W-:-:S07]  /*44a0*/  FADD.FTZ R10, R42, R33 ;  /* 0x000000212a0a7221 */ /* 0x002fce0000010000 */
[----:B------:R-:W1:Y:S01]  /*44b0*/  MUFU.EX2 R47, R47 ;  /* 0x0000002f002f7308 */ /* 0x000e620000000800 */
[C---:B--2---:R-:W-:Y:S01]  /*44c0*/  FADD.FTZ R33, R43.reuse, R10 ;  /* 0x0000000a2b217221 */ /* 0x044fe20000010000 */
[----:B------:R-:W-:-:S06]  /*44d0*/  F2FP.F16.F32.PACK_AB R161, R43, R42 ;  /* 0x0000002a2ba1723e */ /* 0x000fcc00000000ff */
[----:B------:R-:W2:Y:S01]  /*44e0*/  MUFU.EX2 R50, R50 ;  /* 0x0000003200327308 */ /* 0x000ea20000000800 */
[----:B0-----:R-:W-:-:S07]  /*44f0*/  FADD.FTZ R10, R46, R33 ;  /* 0x000000212e0a7221 */ /* 0x001fce0000010000 */
        /* <DEDUP_REMOVED lines=31> */
[----:B-1----:R-:W-:Y:S01]  /*46f0*/  FADD.FTZ R12, R68, R9 ;  /* 0x00000009440c7221 */ /* 0x002fe20000010000 */
[----:B------:R-:W-:-:S03]  /*4700*/  F2FP.F16.F32.PACK_AB R174, R29, R68 ;  /* 0x000000441dae723e */ /* 0x000fc600000000ff */
[----:B------:R-:W-:-:S03]  /*4710*/  FADD.FTZ R3, R29, R12 ;  /* 0x0000000c1d037221 */ /* 0x000fc60000010000 */
[----:B------:R-:W1:Y:S01]  /*4720*/  MUFU.EX2 R67, R67 ;  /* 0x0000004300437308 */ /* 0x000e620000000800 */
[C---:B--2---:R-:W-:Y:S01]  /*4730*/  FADD.FTZ R9, R63.reuse, R10 ;  /* 0x0000000a3f097221 */ /* 0x044fe20000010000 */
[----:B------:R-:W-:-:S06]  /*4740*/  F2FP.F16.F32.PACK_AB R171, R63, R62 ;  /* 0x0000003e3fab723e */ /* 0x000fcc00000000ff */
[----:B------:R-:W2:Y:S01]  /*4750*/  MUFU.EX2 R70, R70 ;  /* 0x0000004600467308 */ /* 0x000ea20000000800 */
[----:B0-----:R-:W-:-:S07]  /*4760*/  FADD.FTZ R10, R66, R9 ;  /* 0x00000009420a7221 */ /* 0x001fce0000010000 */
[----:B------:R2:W0:Y:S01]  /*4770*/  MUFU.EX2 R175, R2 ;  /* 0x0000000200af7308 */ /* 0x0004220000000800 */
[C---:B-1----:R-:W-:Y:S01]  /*4780*/  FADD.FTZ R9, R67.reuse, R10 ;  /* 0x0000000a43097221 */ /* 0x042fe20000010000 */
[----:B------:R-:W-:-:S03]  /*4790*/  F2FP.F16.F32.PACK_AB R173, R67, R66 ;  /* 0x0000004243ad723e */ /* 0x000fc600000000ff */
[----:B--2---:R-:W-:-:S04]  /*47a0*/  FADD.FTZ R2, R70, R9 ;  /* 0x0000000946027221 */ /* 0x004fc80000010000 */
[C---:B0-----:R-:W-:Y:S01]  /*47b0*/  FADD.FTZ R2, R175.reuse, R2 ;  /* 0x00000002af027221 */ /* 0x041fe20000010000 */
[----:B------:R-:W-:Y:S01]  /*47c0*/  F2FP.F16.F32.PACK_AB R175, R175, R70 ;  /* 0x00000046afaf723e */ /* 0x000fe200000000ff */
[----:B------:R-:W-:Y:S06]  /*47d0*/  @!P0 BRA `(.L_x_2360) ;  /* 0x0000000000048947 */ /* 0x000fec0003800000 */
[----:B------:R-:W-:Y:S01]  /*47e0*/  BPT.TRAP 0x1 ;  /* 0x000000040000795c */ /* 0x000fe20000300000 */
.L_x_2360:
[----:B------:R0:W1:Y:S01]  /*47f0*/  SYNCS.PHASECHK.TRANS64.TRYWAIT P2, [UR21+0x22850], R8 ;  /* 0x02285008ff0075a7 */ /* 0x0000620008040155 */
[----:B------:R-:W-:Y:S05]  /*4800*/  @!P0 BRA `(.L_x_2361) ;  /* 0x0000000000048947 */ /* 0x000fea0003800000 */
[----:B------:R-:W-:Y:S01]  /*4810*/  BPT.TRAP 0x1 ;  /* 0x000000040000795c */ /* 0x000fe20000300000 */
.L_x_2361:
[----:B-1----:R-:W-:Y:S05]  /*4820*/  @P2 BRA `(.L_x_2362) ;  /* 0x0000000000082947 */ /* 0x002fea0003800000 */
[----:B------:R-:W1:Y:S02]  /*4830*/  SYNCS.PHASECHK.TRANS64.TRYWAIT P2, [UR21+0x22850], R8 ;  /* 0x02285008ff0075a7 */ /* 0x000e640008040155 */
[----:B-1----:R-:W-:Y:S05]  /*4840*/  @!P2 BRA `(.L_x_2363) ;  /* 0x000001480028a947 */ /* 0x002fea0003800000 */
.L_x_2362:
[----:B------:R-:W-:Y:S01]  /*4850*/  R2UR UR6, R5 ;  /* 0x00000000050672ca */ /* 0x000fe200000e0000 */
[----:B------:R2:W-:Y:S01]  /*4860*/  BAR.SYNC.DEFER_BLOCKING R7, 0x100 ;  /* 0x000400070000751d */ /* 0x0005e20000010000 */
[----:B------:R-:W-:-:S05]  /*4870*/  ISETP.NE.AND P2, PT, R201, 0x1, PT ;  /* 0x00000001c900780c */ /* 0x000fca0003f45270 */
[----:B------:R-:W-:Y:S01]  /*4880*/  UMOV UR19, 0x40000040 ;  /* 0x4000004000137882 */ /* 0x000fe20000000000 */
[----:B------:R-:W-:-:S05]  /*4890*/  VOTEU.ALL UP1, P1 ;  /* 0x00000000003f7886 */ /* 0x000fca0000820000 */
[----:B------:R-:W-:Y:S02]  /*48a0*/  UIADD3 UR6, UR6, 0x400, URZ ;  /* 0x0000040006067890 */ /* 0x000fe4000fffe03f */
[----:B------:R-:W2:Y:S01]  /*48b0*/  @P2 LDC R5, c[0x0][0x44c] ;  /* 0x00011300ff052b82 */ /* 0x000ea20000000800 */
[----:B------:R-:W-:Y:S02]  /*48c0*/  @!UP1 UIADD3 UR21, UR21, 0x22860, URZ ;  /* 0x0002286015159890 */ /* 0x000fe4000fffe03f */
[----:B------:R-:W-:Y:S02]  /*48d0*/  USHF.R.U32.HI UR6, URZ, 0x4, UR6 ;  /* 0x000000043f067899 */ /* 0x000fe40008011606 */
[----:B------:R-:W-:Y:S02]  /*48e0*/  @!UP1 UPRMT UR21, URZ, 0x654, UR21 ;  /* 0x000006543f159896 */ /* 0x000fe40008000015 */
[----:B------:R-:W-:Y:S01]  /*48f0*/  ULOP3.LUT UR6, UR6, 0x3fff, URZ, 0xc0, !UPT ;  /* 0x00003fff06067892 */ /* 0x000fe2000f8ec03f */
[----:B01----:R-:W0:Y:S01]  /*4900*/  @P2 LDC R8, c[0x0][0x450] ;  /* 0x00011400ff082b82 */ /* 0x003e220000000800 */
[----:B------:R-:W-:-:S02]  /*4910*/  WARPGROUP.ARRIVE ;  /* 0x00000000000079c5 */ /* 0x000fc40000000000 */
[----:B------:R-:W-:-:S04]  /*4920*/  ULOP3.LUT UR6, UR6, 0x3000000, URZ, 0xfc, !UPT ;  /* 0x0300000006067892 */ /* 0x000fc8000f8efc3f */
[----:B------:R-:W-:-:S07]  /*4930*/  UIMAD UR11, UR37, 0xc00, UR6 ;  /* 0x00000c00250b78a4 */ /* 0x000fce000f8e0206 */
[----:B------:R-:W-:Y:S02]  /*4940*/  UMOV UR18, UR11 ;  /* 0x0000000b00127c82 */ /* 0x000fe40008000000 */
[----:B------:R-:W-:Y:S01]  /*4950*/  HGMMA.64x256x16.F32 R24, R152, gdesc[UR16].tnspB, RZ, !UPT, gsb0 ;  /* 0x43e0001098187df0 */ /* 0x000fe2000c0008ff */
[----:B------:R-:W-:Y:S01]  /*4960*/  UIADD3 UR18, UR11, 0x80, URZ ;  /* 0x000000800b127890 */ /* 0x000fe2000fffe03f */
[----:B--2---:R-:W-:Y:S01]  /*4970*/  @P2 IMAD.HI.U32 R7, R5, UR42, RZ ;  /* 0x0000002a05072c27 */ /* 0x004fe2000f8e00ff */
[----:B------:R-:W-:-:S03]  /*4980*/  UMOV UR19, 0x40000040 ;  /* 0x4000004000137882 */ /* 0x000fc60000000000 */
[----:B------:R-:W-:Y:S01]  /*4990*/  IMAD.U32 R5, RZ, RZ, UR42 ;  /* 0x0000002aff057e24 */ /* 0x000fe2000f8e00ff */
[----:B0-----:R-:W-:Y:S02]  /*49a0*/  @P2 SHF.R.U32.HI R5, RZ, R8, R7 ;  /* 0x00000008ff052219 */ /* 0x001fe40000011607 */
[----:B------:R-:W-:Y:S02]  /*49b0*/  PLOP3.LUT P2, PT, PT, PT, UP0, 0x40, 0x0 ;  /* 0x000000000000781c */ /* 0x000fe40003f4e808 */
[----:B------:R-:W-:Y:S01]  /*49c0*/  IADD3 R7, R5, R17, -R16 ;  /* 0x0000001105077210 */ /* 0x000fe20007ffe810 */
[----:B------:R-:W-:Y:S01]  /*49d0*/  VIADD R5, R176, 0xfffffffe ;  /* 0xfffffffeb0057836 */ /* 0x000fe20000000000 */
[----:B------:R-:W-:Y:S02]  /*49e0*/  WARPGROUP.DEPBAR.LE gsb0, 0x0 ;  /* 0x00008000000079c5 */ /* 0x000fe40000010000 */
[----:B------:R-:W-:-:S13]  /*49f0*/  WARPGROUP.ARRIVE ;  /* 0x00000000000079c5 */ /* 0x000fda0000000000 */
        /* <DEDUP_REMOVED lines=28> */
[----:B------:R-:W-:Y:S01]  /*4bc0*/  @!P1 SYNCS.ARRIVE.TRANS64.RED.A1T0 RZ, [UR21], RZ ;  /* 0x000000ffffff99a7 */ /* 0x000fe20008100415 */
[----:B------:R-:W-:Y:S08]  /*4bd0*/  @P2 BRA `(.L_x_2364) ;  /* 0x0000000000482947 */ /* 0x000ff00003800000 */
        /* <DEDUP_REMOVED lines=11> */
.L_x_2365:
[----:B------:R-:W-:-:S11]  /*4c90*/  UISETP.NE.AND UP1, UPT, UR15, 0x1, UPT ;  /* 0x000000010f00788c */ /* 0x000fd6000bf25270 */
[----:B------:R-:W-:Y:S02]  /*4ca0*/  @UP1 ULDC.64 UR22, c[0x0][0x9e8] ;  /* 0x00027a0000161ab9 */ /* 0x000fe40000000a00 */
[----:B------:R-:W-:-:S04]  /*4cb0*/  UIMAD.WIDE.U32 UR18, UR11, UR22, URZ ;  /* 0x000000160b1272a5 */ /* 0x000fc8000f8e003f */
[----:B------:R-:W-:-:S12]  /*4cc0*/  @UP1 USHF.R.U32.HI UR11, URZ, UR23, UR19 ;  /* 0x000000173f0b1299 */ /* 0x000fd80008011613 */
.L_x_2366:
[----:B------:R-:W-:-:S04]  /*4cd0*/  UIMAD UR11, UR11, UR15, UR15 ;  /* 0x0000000f0b0b72a4 */ /* 0x000fc8000f8e020f */
[----:B------:R-:W-:-:S04]  /*4ce0*/  UISETP.LT.AND UP1, UPT, UR14, UR11, UPT ;  /* 0x0000000b0e00728c */ /* 0x000fc8000bf21270 */
[----:B------:R-:W-:-:S12]  /*4cf0*/  USEL UR14, UR14, UR11, UP1 ;  /* 0x0000000b0e0e7287 */ /* 0x000fd80008800000 */
.L_x_2364:
[----:B------:R-:W-:Y:S01]  /*4d00*/  UIMAD.WIDE UR14, UR14, 0x2aaaaaab, URZ ;  /* 0x2aaaaaab0e0e78a5 */ /* 0x000fe2000f8e023f */
[----:B------:R-:W-:Y:S01]  /*4d10*/  ULDC UR29, c[0x0][0x9e4] ;  /* 0x00027900001d7ab9 */ /* 0x000fe20000000800 */
[----:B------:R-:W-:Y:S02]  /*4d20*/  ULDC UR22, c[0x0][0x9dc] ;  /* 0x0002770000167ab9 */ /* 0x000fe40000000800 */
[----:B------:R-:W-:Y:S01]  /*4d30*/  USHF.R.U32.HI UR11, URZ, 0x1f, UR15 ;  /* 0x0000001f3f0b7899 */ /* 0x000fe2000801160f */
[----:B------:R-:W-:Y:S01]  /*4d40*/  ULDC UR21, c[0x0][0x988] ;  /* 0x0002620000157ab9 */ /* 0x000fe20000000800 */
[----:B------:R-:W-:Y:S02]  /*4d50*/  ULDC UR28, c[0x0][0x9e0] ;  /* 0x00027800001c7ab9 */ /* 0x000fe40000000800 */
[----:B------:R-:W-:-:S04]  /*4d60*/  ULEA.HI.SX32 UR11, UR15, UR11, 0x1c ;  /* 0x0000000b0f0b7291 */ /* 0x000fc8000f8fe23f */
[----:B------:R-:W-:-:S04]  /*4d70*/  UISETP.LT.AND UP1, UPT, UR43, UR11, UPT ;  /* 0x0000000b2b00728c */ /* 0x000fc8000bf21270 */
[----:B------:R-:W-:-:S06]  /*4d80*/  USEL UR23, UR43, UR11, !UP1 ;  /* 0x0000000b2b177287 */ /* 0x000fcc000c800000 */
[----:B------:R-:W-:-:S13]  /*4d90*/  ISETP.GE.AND P2, PT, R5, UR23, PT ;  /* 0x0000001705007c0c */ /* 0x000fda000bf46270 */
[----:B------:R-:W-:Y:S05]  /*4da0*/  @!P2 BRA `(.L_x_2367) ;  /* 0x000000300004a947 */ /* 0x000fea0003800000 */
.L_x_2384:
[----:B------:R-:W-:-:S04]  /*4db0*/  UIADD3 UR37, UR37, 0x1, URZ ;  /* 0x0000000125257890 */ /* 0x000fc8000fffe03f */
[----:B------:R-:W-:-:S04]  /*4dc0*/  UISETP.NE.AND UP1, UPT, UR37, 0x2, UPT ;  /* 0x000000022500788c */ /* 0x000fc8000bf25270 */
[----:B------:R-:W-:Y:S02]  /*4dd0*/  USEL UR7, URZ, 0x1, UP1 ;  /* 0x000000013f077887 */ /* 0x000fe40008800000 */
[----:B------:R-:W-:Y:S02]  /*4de0*/  USEL UR37, UR37, URZ, UP1 ;  /* 0x0000003f25257287 */ /* 0x000fe40008800000 */
[----:B------:R-:W-:Y:S01]  /*4df0*/  ULOP3.LUT UR38, UR38, UR7, URZ, 0x3c, !UPT ;  /* 0x0000000726267292 */ /* 0x000fe2000f8e3c3f */
[----:B012---:R-:W-:Y:S11]  /*4e00*/  @!P0 BRA `(.L_x_2368) ;  /* 0x0000000000048947 */ /* 0x007ff60003800000 */
[----:B------:R-:W-:Y:S01]  /*4e10*/  BPT.TRAP 0x1 ;  /* 0x000000040000795c */ /* 0x000fe20000300000 */
.L_x_2368:
        /* <DEDUP_REMOVED lines=9> */
.L_x_2369:
[----:B-1----:R-:W-:Y:S05]  /*4eb0*/  @P2 BRA `(.L_x_2370) ;  /* 0x0000000000082947 */ /* 0x002fea0003800000 */
[----:B------:R-:W1:Y:S02]  /*4ec0*/  SYNCS.PHASECHK.TRANS64.TRYWAIT P2, [UR30+0x22830], R7 ;  /* 0x02283007ff0075a7 */ /* 0x000e64000804015e */
[----:B-1----:R-:W-:Y:S05]  /*4ed0*/  @!P2 BRA `(.L_x_2371) ;  /* 0x00000140009ca947 */ /* 0x002fea0003800000 */
.L_x_2370:
[----:B------:R-:W-:Y:S01]  /*4ee0*/  UIMAD UR18, UR37, 0x300, UR20 ;  /* 0x00000300251278a4 */ /* 0x000fe2000f8e0214 */
[----:B------:R-:W-:Y:S01]  /*4ef0*/  WARPGROUP.ARRIVE ;  /* 0x00000000000079c5 */ /* 0x000fe20000000000 */
[----:B------:R-:W-:Y:S01]  /*4f00*/  UMOV UR19, 0x40000040 ;  /* 0x4000004000137882 */ /* 0x000fe20000000000 */
[----:B------:R-:W-:Y:S01]  /*4f10*/  UMOV UR24, UR4 ;  /* 0x0000000400187c82 */ /* 0x000fe20008000000 */
[----:B------:R-:W-:Y:S01]  /*4f20*/  UIADD3 UR26, UR18, 0x2, URZ ;  /* 0x00000002121a7890 */ /* 0x000fe2000fffe03f */
[----:B------:R-:W-:Y:S01]  /*4f30*/  ISETP.NE.AND P2, PT, R201, 0x1, PT ;  /* 0x00000001c900780c */ /* 0x000fe20003f45270 */
[----:B------:R-:W-:Y:S01]  /*4f40*/  UMOV UR25, UR5 ;  /* 0x0000000500197c82 */ /* 0x000fe20008000000 */
[----:B------:R-:W-:Y:S01]  /*4f50*/  UMOV UR27, 0x40000040 ;  /* 0x40000040001b7882 */ /* 0x000fe20000000000 */
[----:B------:R-:W-:Y:S02]  /*4f60*/  UIADD3 UR10, UR18, 0x4, URZ ;  /* 0x00000004120a7890 */ /* 0x000fe4000fffe03f */
[----:B------:R-:W-:Y:S01]  /*4f70*/  HGMMA.64x96x16.F32 R152, gdesc[UR16], RZ, !UPT, gsb0 ;  /* 0x01600000109879f0 */ /* 0x000fe2000c0008ff */
[----:B------:R-:W-:Y:S01]  /*4f80*/  UMOV UR11, 0x40000040 ;  /* 0x40000040000b7882 */ /* 0x000fe20000000000 */
[----:B------:R-:W-:Y:S01]  /*4f90*/  UIADD3 UR14, UR18, 0x6, URZ ;  /* 0x00000006120e7890 */ /* 0x000fe2000fffe03f */
[----:B------:R-:W2:Y:S01]  /*4fa0*/  S2R R9, SR_TID.X ;  /* 0x0000000000097919 */ /* 0x000ea20000002100 */
[----:B------:R-:W-:Y:S01]  /*4fb0*/  UMOV UR15, 0x40000040 ;  /* 0x40000040000f7882 */ /* 0x000fe20000000000 */
[----:B------:R-:W-:-:S02]  /*4fc0*/  VIADD R20, R22, UR42 ;  /* 0x0000002a16147c36 */ /* 0x000fc40008000000 */
[----:B------:R-:W-:Y:S01]  /*4fd0*/  IMAD R11, R5, -0x60, RZ ;  /* 0xffffffa0050b7824 */ /* 0x000fe200078e02ff */
[----:B------:R-:W3:Y:S01]  /*4fe0*/  @P2 LDC R8, c[0x0][0x44c] ;  /* 0x00011300ff082b82 */ /* 0x000ee20000000800 */
[----:B------:R-:W-:-:S03]  /*4ff0*/  IMAD.U32 R10, RZ, RZ, UR30 ;  /* 0x0000001eff0a7e24 */ /* 0x000fc6000f8e00ff */
[----:B------:R-:W-:-:S04]  /*5000*/  IADD3 R14, -R19, 0x1, R11 ;  /* 0x00000001130e7810 */ /* 0x000fc80007ffe10b */
[----:B------:R-:W-:Y:S01]  /*5010*/  IADD3 R14, -R16, R14, R17 ;  /* 0x0000000e100e7210 */ /* 0x000fe20007ffe111 */
[----:B-1----:R-:W1:Y:S04]  /*5020*/  @P2 LDC R4, c[0x0][0x450] ;  /* 0x00011400ff042b82 */ /* 0x002e680000000800 */
[----:B------:R-:W-:Y:S02]  /*5030*/  VIADD R15, R14, UR28 ;  /* 0x0000001c0e0f7c36 */ /* 0x000fe40008000000 */
[----:B---3--:R-:W-:Y:S01]  /*5040*/  @P2 IMAD.HI.U32 R8, R20, R8, RZ ;  /* 0x0000000814082227 */ /* 0x008fe200078e00ff */
[----:B--2---:R-:W-:-:S04]  /*5050*/  SHF.R.U32.HI R9, RZ, 0x7, R9 ;  /* 0x00000007ff097819 */ /* 0x004fc80000011609 */
[----:B-1----:R-:W-:Y:S01]  /*5060*/  @P2 SHF.R.U32.HI R20, RZ, R4, R8 ;  /* 0x00000004ff142219 */ /* 0x002fe20000011608 */
[----:B------:R-:W-:Y:S01]  /*5070*/  @!P1 VIADD R8, R10, 0x22840 ;  /* 0x000228400a089836 */ /* 0x000fe20000000000 */
[----:B------:R-:W-:Y:S02]  /*5080*/  PLOP3.LUT P2, PT, PT, PT, UP0, 0x40, 0x0 ;  /* 0x000000000000781c */ /* 0x000fe40003f4e808 */
[----:B------:R-:W-:Y:S01]  /*5090*/  IADD3 R4, -R9, 0xb, RZ ;  /* 0x0000000b09047810 */ /* 0x000fe20007ffe1ff */
[----:B------:R-:W1:Y:S01]  /*50a0*/  SHFL.IDX PT, R21, R20, RZ, 0x1c1f ;  /* 0x001c1fff14157589 */ /* 0x000e6200000e0000 */
[----:B------:R-:W-:Y:S01]  /*50b0*/  @!P1 PRMT R8, RZ, 0x654, R8 ;  /* 0x00000654ff089816 */ /* 0x000fe20000000008 */
[----:B-1----:R-:W-:Y:S01]  /*50c0*/  IMAD.IADD R13, R21, 0x1, R15 ;  /* 0x00000001150d7824 */ /* 0x002fe200078e020f */
[----:B------:R-:W-:Y:S02]  /*50d0*/  WARPGROUP.DEPBAR.LE gsb0, 0x0 ;  /* 0x00008000000079c5 */ /* 0x000fe40000010000 */
[----:B------:R-:W-:-:S06]  /*50e0*/  WARPGROUP.ARRIVE ;  /* 0x00000000000079c5 */ /* 0x000fcc0000000000 */
[----:B------:R-:W-:Y:S03]  /*50f0*/  HGMMA.64x96x16.F32 R152, gdesc[UR24], R152, gsb0 ;  /* 0x01600000189879f0 */ /* 0x000fe60008000898 */
[----:B------:R-:W-:Y:S02]  /*5100*/  WARPGROUP.DEPBAR.LE gsb0, 0x0 ;  /* 0x00008000000079c5 */ /* 0x000fe40000010000 */
[----:B------:R-:W-:-:S06]  /*5110*/  WARPGROUP.ARRIVE ;  /* 0x00000000000079c5 */ /* 0x000fcc0000000000 */
[----:B------:R-:W-:Y:S01]  /*5120*/  HGMMA.64x96x16.F32 R152, gdesc[UR8], R152, gsb0 ;  /* 0x01600000089879f0 */ /* 0x000fe20008000898 */
[----:B------:R-:W-:Y:S02]  /*5130*/  UMOV UR10, UR22 ;  /* 0x00000016000a7c82 */ /* 0x000fe40008000000 */
[----:B------:R-:W-:-:S06]  /*5140*/  ULOP3.LUT UR7, URZ, UR10, URZ, 0x33, !UPT ;  /* 0x0000000a3f077292 */ /* 0x000fcc000f8e333f */
[----:B------:R-:W-:-:S04]  /*5150*/  VIADD R14, R14, UR7 ;  /* 0x000000070e0e7c36 */ /* 0x000fc80008000000 */
[----:B------:R-:W-:Y:S01]  /*5160*/  IMAD.IADD R12, R21, 0x1, R14 ;  /* 0x00000001150c7824 */ /* 0x000fe200078e020e */
[----:B------:R-:W-:Y:S02]  /*5170*/  WARPGROUP.DEPBAR.LE gsb0, 0x0 ;  /* 0x00008000000079c5 */ /* 0x000fe40000010000 */
[----:B------:R-:W-:-:S06]  /*5180*/  WARPGROUP.ARRIVE ;  /* 0x00000000000079c5 */ /* 0x000fcc0000000000 */
[----:B------:R-:W-:Y:S03]  /*5190*/  HGMMA.64x96x16.F32 R152, gdesc[UR12], R152, gsb0 ;  /* 0x016000000c9879f0 */ /* 0x000fe60008000898 */
[----:B------:R-:W-:Y:S02]  /*51a0*/  WARPGROUP.DEPBAR.LE gsb0, 0x0 ;  /* 0x00008000000079c5 */ /* 0x000fe40000010000 */
[----:B------:R1:W-:Y:S06]  /*51b0*/  BAR.ARV R4, 0x100 ;  /* 0x000400040000751d */ /* 0x0003ec0000002000 */
[----:B------:R1:W-:Y:S01]  /*51c0*/  @!P1 SYNCS.ARRIVE.TRANS64.RED.A1T0 RZ, [R8+URZ], RZ ;  /* 0x000000ff08ff99a7 */ /* 0x0003e2000810043f */
[----:B------:R-:W-:Y:S05]  /*51d0*/  @P2 BRA `(.L_x_2372) ;  /* 0x0000000000582947 */ /* 0x000fea0003800000 */
[----:B------:R-:W-:Y:S01]  /*51e0*/  IADD3 R21, -R16, R17, R21 ;  /* 0x0000001110157210 */ /* 0x000fe20007ffe115 */
[----:B------:R-:W-:Y:S03]  /*51f0*/  BSSY B0, `(.L_x_2373) ;  /* 0x0000010000007945 */ /* 0x000fe60003800000 */
[----:B------:R-:W-:-:S13]  /*5200*/  ISETP.GT.AND P2, PT, R21, -0x1, PT ;  /* 0xffffffff1500780c */ /* 0x000fda0003f44270 */
[----:B------:R-:W-:Y:S05]  /*5210*/  @P2 BRA `(.L_x_2374) ;  /* 0x0000000000202947 */ /* 0x000fea0003800000 */
[----:B------:R-:W-:Y:S01]  /*5220*/  IMAD.U32 R200, RZ, RZ, UR29 ;  /* 0x0000001dffc87e24 */ /* 0x000fe2000f8e00ff */
[----:B------:R-:W-:-:S04]  /*5230*/  LOP3.LUT R21, RZ, R21, RZ, 0x33, !PT ;  /* 0x00000015ff157212 */ /* 0x000fc800078e33ff */
[----:B------:R-:W-:-:S13]  /*5240*/  ISETP.NE.AND P2, PT, R200, 0x1, PT ;  /* 0x00000001c800780c */ /* 0x000fda0003f45270 */
[----:B-1----:R-:W1:Y:S02]  /*5250*/  @P2 LDC.64 R8, c[0x0][0x9e8] ;  /* 0x00027a00ff082b82 */ /* 0x002e640000000a00 */
[----:B-1----:R-:W-:-:S05]  /*5260*/  @P2 IMAD.HI.U32 R8, R21, R8, RZ ;  /* 0x0000000815082227 */ /* 0x002fca00078e00ff */
[----:B------:R-:W-:-:S04]  /*5270*/  @P2 SHF.R.U32.HI R21, RZ, R9, R8 ;  /* 0x00000009ff152219 */ /* 0x000fc80000011608 */
[----:B------:R-:W-:Y:S01]  /*5280*/  LOP3.LUT R21, RZ, R21, RZ, 0x33, !PT ;  /* 0x00000015ff157212 */ /* 0x000fe200078e33ff */
[----:B------:R-:W-:Y:S06]  /*5290*/  BRA `(.L_x_2375) ;  /* 0x0000000000147947 */ /* 0x000fec0003800000 */
.L_x_2374:
[----:B------:R-:W-:-:S05]  /*52a0*/  IMAD.U32 R200, RZ, RZ, UR29 ;  /* 0x0000001dffc87e24 */ /* 0x000fca000f8e00ff */
[----:B------:R-:W-:-:S13]  /*52b0*/  ISETP.NE.AND P2, PT, R200, 0x1, PT ;  /* 0x00000001c800780c */ /* 0x000fda0003f45270 */
[----:B-1----:R-:W1:Y:S02]  /*52c0*/  @P2 LDC.64 R8, c[0x0][0x9e8] ;  /* 0x00027a00ff082b82 */ /* 0x002e640000000a00 */
[----:B-1----:R-:W-:-:S05]  /*52d0*/  @P2 IMAD.HI.U32 R8, R21, R8, RZ ;  /* 0x0000000815082227 */ /* 0x002fca00078e00ff */
[----:B------:R-:W-:-:S07]  /*52e0*/  @P2 SHF.R.U32.HI R21, RZ, R9, R8 ;  /* 0x00000009ff152219 */ /* 0x000fce0000011608 */
.L_x_2375:
[----:B------:R-:W-:Y:S05]  /*52f0*/  BSYNC B0 ;  /* 0x0000000000007941 */ /* 0x000fea0003800000 */
.L_x_2373:
[----:B------:R-:W-:-:S04]  /*5300*/  IMAD.IADD R8, R11, 0x1, -R19 ;  /* 0x000000010b087824 */ /* 0x000fc800078e0a13 */
[----:B------:R-:W-:-:S05]  /*5310*/  IMAD R8, R21, R200, R8 ;  /* 0x000000c815087224 */ /* 0x000fca00078e0208 */
[----:B------:R-:W-:Y:S02]  /*5320*/  VIMNMX R12, R12, R8, !PT ;  /* 0x000000080c0c7248 */ /* 0x000fe40007fe0100 */
[----:B------:R-:W-:-:S07]  /*5330*/  VIADDMNMX R13, R8, R200, R13, PT ;  /* 0x000000c8080d7246 */ /* 0x000fce000380010d */
.L_x_2372:
[C---:B------:R-:W-:Y:S02]  /*5340*/  ISETP.GE.AND P3, PT, R11.reuse, 0x1, PT ;  /* 0x000000010b00780c */ /* 0x040fe40003f66270 */
[----:B------:R-:W-:Y:S02]  /*5350*/  LOP3.LUT R18, R18, 0xfff7ffff, RZ, 0xc0, !PT ;  /* 0xfff7ffff12127812 */ /* 0x000fe400078ec0ff */
[C---:B------:R-:W-:Y:S02]  /*5360*/  ISETP.GE.AND P2, PT, R11.reuse, 0x2, PT ;  /* 0x000000020b00780c */ /* 0x040fe40003f46270 */
[----:B------:R-:W-:Y:S02]  /*5370*/  ISETP.GT.AND P4, PT, R12, RZ, !P3 ;  /* 0x000000ff0c00720c */ /* 0x000fe40005f84270 */
[----:B------:R-:W-:Y:S02]  /*5380*/  ISETP.GE.AND P5, PT, R11, 0x9, PT ;  /* 0x000000090b00780c */ /* 0x000fe40003fa6270 */
[----:B------:R-:W-:-:S03]  /*5390*/  ISETP.LT.OR P4, PT, R13, 0x1, P4 ;  /* 0x000000010d00780c */ /* 0x000fc60002781670 */
[----:B------:R-:W-:Y:S02]  /*53a0*/  @P3 LOP3.LUT R18, R18, 0x80000, RZ, 0xfc, !PT ;  /* 0x0008000012123812 */ /* 0x000fe400078efcff */
[----:B------:R-:W-:Y:S02]  /*53b0*/  ISETP.GT.AND P3, PT, R12, 0x1, !P2 ;  /* 0x000000010c00780c */ /* 0x000fe40005764270 */
[----:B------:R-:W-:Y:S02]  /*53c0*/  FSEL R152, R152, -INF , !P4 ;  /* 0xff80000098987808 */ /* 0x000fe40006000000 */
[----:B------:R-:W-:Y:S02]  /*53d0*/  ISETP.LT.OR P3, PT, R13, 0x2, P3 ;  /* 0x000000020d00780c */ /* 0x000fe40001f61670 */
[----:B------:R-:W-:Y:S02]  /*53e0*/  ISETP.GE.AND P4, PT, R11, 0xa, PT ;  /* 0x0000000a0b00780c */ /* 0x000fe40003f86270 */
[----:B------:R-:W-:-:S02]  /*53f0*/  LOP3.LUT R18, R18, 0xfffffffd, RZ, 0xc0, !PT ;  /* 0xfffffffd12127812 */ /* 0x000fc400078ec0ff */
[----:B------:R-:W-:Y:S02]  /*5400*/  FSEL R153, R153, -INF , !P3 ;  /* 0xff80000099997808 */ /* 0x000fe40005800000 */
[----:B------:R-:W-:Y:S02]  /*5410*/  ISETP.GT.AND P3, PT, R12, 0x8, !P5 ;  /* 0x000000080c00780c */ /* 0x000fe40006f64270 */
[----:B------:R-:W-:Y:S02]  /*5420*/  @P5 LOP3.LUT R18, R18, 0x2, RZ, 0xfc, !PT ;  /* 0x0000000212125812 */ /* 0x000fe400078efcff */
[----:B------:R-:W-:Y:S02]  /*5430*/  ISETP.LT.OR P3, PT, R13, 0x9, P3 ;  /* 0x000000090d00780c */ /* 0x000fe40001f61670 */
[----:B------:R-:W-:Y:S02]  /*5440*/  LOP3.LUT R18, R18, 0xfffffffb, RZ, 0xc0, !PT ;  /* 0xfffffffb12127812 */ /* 0x000fe400078ec0ff */
[----:B------:R-:W-:-:S02]  /*5450*/  FSEL R156, R156, -INF , !P3 ;  /* 0xff8000009c9c7808 */ /* 0x000fc40005800000 */
[----:B------:R-:W-:Y:S02]  /*5460*/  @P4 LOP3.LUT R18, R18, 0x4, RZ, 0xfc, !PT ;  /* 0x0000000412124812 */ /* 0x000fe400078efcff */
[----:B------:R-:W-:Y:S02]  /*5470*/  ISETP.GT.AND P3, PT, R12, 0x9, !P4 ;  /* 0x000000090c00780c */ /* 0x000fe40006764270 */
[----:B------:R-:W-:Y:S02]  /*5480*/  ISETP.GE.AND P4, PT, R11, 0x11, PT ;  /* 0x000000110b00780c */ /* 0x000fe40003f86270 */
[----:B------:R-:W-:Y:S02]  /*5490*/  ISETP.LT.OR P3, PT, R13, 0xa, P3 ;  /* 0x0000000a0d00780c */ /* 0x000fe40001f61670 */
[----:B------:R-:W-:Y:S02]  /*54a0*/  LOP3.LUT R18, R18, 0xfffffff7, RZ, 0xc0, !PT ;  /* 0xfffffff712127812 */ /* 0x000fe400078ec0ff */
[----:B------:R-:W-:-:S02]  /*54b0*/  FSEL R157, R157, -INF , !P3 ;  /* 0xff8000009d9d7808 */ /* 0x000fc40005800000 */
        /* <DEDUP_REMOVED lines=109> */
[----:B------:R-:W-:Y:S02]  /*5b90*/  ISETP.GT.AND P6, PT, R12, 0x59, !P6 ;  /* 0x000000590c00780c */ /* 0x000fe400077c4270 */
[----:B------:R-:W2:Y:S02]  /*5ba0*/  SHFL.IDX PT, R12, R20, 0x1, 0x1c1f ;  /* 0x003c1f00140c7f89 */ /* 0x000ea400000e0000 */
[----:B------:R-:W-:-:S04]  /*5bb0*/  ISETP.LT.OR P6, PT, R13, 0x5a, P6 ;  /* 0x0000005a0d00780c */ /* 0x000fc800037c1670 */
[----:B------:R-:W-:Y:S02]  /*5bc0*/  FSEL R197, R197, -INF , !P6 ;  /* 0xff800000c5c57808 */ /* 0x000fe40007000000 */
[----:B------:R-:W-:Y:S01]  /*5bd0*/  PLOP3.LUT P6, PT, PT, PT, UP0, 0x40, 0x0 ;  /* 0x000000000000781c */ /* 0x000fe20003fce808 */
[--C-:B--2---:R-:W-:Y:S02]  /*5be0*/  IMAD.IADD R15, R15, 0x1, R12.reuse ;  /* 0x000000010f0f7824 */ /* 0x104fe400078e020c */
[----:B------:R-:W-:-:S10]  /*5bf0*/  IMAD.IADD R14, R14, 0x1, R12 ;  /* 0x000000010e0e7824 */ /* 0x000fd400078e020c */
        /* <DEDUP_REMOVED lines=13> */
.L_x_2378:
[----:B------:R-:W-:-:S05]  /*5cd0*/  IMAD.U32 R13, RZ, RZ, UR29 ;  /* 0x0000001dff0d7e24 */ /* 0x000fca000f8e00ff */
[----:B------:R-:W-:-:S13]  /*5ce0*/  ISETP.NE.AND P6, PT, R13, 0x1, PT ;  /* 0x000000010d00780c */ /* 0x000fda0003fc5270 */
[----:B-1----:R-:W1:Y:S02]  /*5cf0*/  @P6 LDC.64 R8, c[0x0][0x9e8] ;  /* 0x00027a00ff086b82 */ /* 0x002e640000000a00 */
[----:B-1----:R-:W-:-:S05]  /*5d00*/  @P6 IMAD.HI.U32 R8, R12, R8, RZ ;  /* 0x000000080c086227 */ /* 0x002fca00078e00ff */
[----:B------:R-:W-:-:S07]  /*5d10*/  @P6 SHF.R.U32.HI R12, RZ, R9, R8 ;  /* 0x00000009ff0c6219 */ /* 0x000fce0000011608 */
.L_x_2379:
[----:B------:R-:W-:Y:S05]  /*5d20*/  BSYNC B0 ;  /* 0x0000000000007941 */ /* 0x000fea0003800000 */
.L_x_2377:
[----:B------:R-:W-:-:S04]  /*5d30*/  IMAD.IADD R11, R11, 0x1, -R19 ;  /* 0x000000010b0b7824 */ /* 0x000fc800078e0a13 */
[----:B------:R-:W-:-:S05]  /*5d40*/  IMAD R11, R12, R13, R11 ;  /* 0x0000000d0c0b7224 */ /* 0x000fca00078e020b */
[----:B------:R-:W-:Y:S02]  /*5d50*/  VIMNMX R14, R14, R11, !PT ;  /* 0x0000000b0e0e7248 */ /* 0x000fe40007fe0100 */
[----:B------:R-:W-:-:S07]  /*5d60*/  VIADDMNMX R15, R11, R13, R15, PT ;  /* 0x0000000d0b0f7246 */ /* 0x000fce000380010f */
.L_x_2376:
[----:B------:R-:W-:Y:S01]  /*5d70*/  ISETP.GT.AND P2, PT, R14, 0x1, !P2 ;  /* 0x000000010e00780c */ /* 0x000fe20005744270 */
[----:B------:R-:W-:Y:S01]  /*5d80*/  UMOV UR7, UR21 ;  /* 0x0000001500077c82 */ /* 0x000fe20008000000 */
[----:B-1----:R-:W-:Y:S02]  /*5d90*/  FMNMX.FTZ R8, R152, R0, !PT ;  /* 0x0000000098087209 */ /* 0x002fe40007810000 */
[----:B------:R-:W-:Y:S02]  /*5da0*/  ISETP.LT.OR P2, PT, R15, 0x2, P2 ;  /* 0x000000020f00780c */ /* 0x000fe40001741670 */
[C---:B------:R-:W-:Y:S02]  /*5db0*/  LOP3.LUT P6, RZ, R18.reuse, 0x8000, RZ, 0xc0, !PT ;  /* 0x0000800012ff7812 */ /* 0x040fe400078cc0ff */
        /* <DEDUP_REMOVED lines=59> */
[C---:B------:R-:W-:Y:S02]  /*6170*/  ISETP.GT.AND P3, PT, R14.reuse, 0x50, !P3 ;  /* 0x000000500e00780c */ /* 0x040fe40005f64270 */
[----:B------:R-:W-:Y:S02]  /*6180*/  ISETP.LT.OR P2, PT, R15, 0x29, P2 ;  /* 0x000000290f00780c */ /* 0x000fe40001741670 */
[----:B------:R-:W-:Y:S02]  /*6190*/  ISETP.GT.AND P4, PT, R14, 0x51, !P4 ;  /* 0x000000510e00780c */ /* 0x000fe40006784270 */
[----:B------:R-:W-:Y:S02]  /*61a0*/  FSEL R174, R174, -INF , !P2 ;  /* 0xff800000aeae7808 */ /* 0x000fe40005000000 */
[----:B------:R-:W-:-:S02]  /*61b0*/  LOP3.LUT P2, RZ, R18, 0x800, RZ, 0xc0, !PT ;  /* 0x0000080012ff7812 */ /* 0x000fc4000784c0ff */
[C---:B------:R-:W-:Y:S02]  /*61c0*/  ISETP.LT.OR P3, PT, R15.reuse, 0x51, P3 ;  /* 0x000000510f00780c */ /* 0x040fe40001f61670 */
[C---:B------:R-:W-:Y:S02]  /*61d0*/  ISETP.GT.AND P2, PT, R14.reuse, 0x29, !P2 ;  /* 0x000000290e00780c */ /* 0x040fe40005744270 */
[----:B------:R-:W-:Y:S02]  /*61e0*/  ISETP.GT.AND P5, PT, R14, 0x58, !P5 ;  /* 0x000000580e00780c */ /* 0x000fe40006fa4270 */
[C---:B------:R-:W-:Y:S02]  /*61f0*/  ISETP.LT.OR P2, PT, R15.reuse, 0x2a, P2 ;  /* 0x0000002a0f00780c */ /* 0x040fe40001741670 */
[----:B------:R-:W-:Y:S02]  /*6200*/  ISETP.LT.OR P4, PT, R15, 0x52, P4 ;  /* 0x000000520f00780c */ /* 0x000fe40002781670 */
[----:B------:R-:W-:-:S02]  /*6210*/  FSEL R175, R175, -INF , !P2 ;  /* 0xff800000afaf7808 */ /* 0x000fc40005000000 */
[----:B------:R-:W-:Y:S02]  /*6220*/  LOP3.LUT P2, RZ, R18, 0x400, RZ, 0xc0, !PT ;  /* 0x0000040012ff7812 */ /* 0x000fe4000784c0ff */
[----:B-1----:R-:W-:Y:S02]  /*6230*/  FMNMX.FTZ R8, R8, R9, !PT ;  /* 0x0000000908087209 */ /* 0x002fe40007810000 */
[----:B------:R-:W-:Y:S02]  /*6240*/  ISETP.GT.AND P2, PT, R14, 0x30, !P2 ;  /* 0x000000300e00780c */ /* 0x000fe40005744270 */
[----:B------:R-:W-:Y:S01]  /*6250*/  FSEL R194, R194, -INF , !P3 ;  /* 0xff800000c2c27808 */ /* 0x000fe20005800000 */
[----:B------:R-:W1:Y:S01]  /*6260*/  SHFL.BFLY PT, R9, R8, 0x1, 0x1f ;  /* 0x0c201f0008097f89 */ /* 0x000e6200000e0000 */
[C---:B------:R-:W-:Y:S02]  /*6270*/  ISETP.LT.OR P2, PT, R15.reuse, 0x31, P2 ;  /* 0x000000310f00780c */ /* 0x040fe40001741670 */
[----:B------:R-:W-:-:S02]  /*6280*/  ISETP.LT.OR P5, PT, R15, 0x59, P5 ;  /* 0x000000590f00780c */ /* 0x000fc40002fa1670 */
[----:B------:R-:W-:Y:S02]  /*6290*/  FSEL R178, R178, -INF , !P2 ;  /* 0xff800000b2b27808 */ /* 0x000fe40005000000 */
[----:B------:R-:W-:Y:S02]  /*62a0*/  LOP3.LUT P2, RZ, R18, 0x200, RZ, 0xc0, !PT ;  /* 0x0000020012ff7812 */ /* 0x000fe4000784c0ff */
[----:B------:R-:W-:Y:S02]  /*62b0*/  FSEL R195, R195, -INF , !P4 ;  /* 0xff800000c3c37808 */ /* 0x000fe40006000000 */
[----:B------:R-:W-:Y:S02]  /*62c0*/  ISETP.GT.AND P2, PT, R14, 0x31, !P2 ;  /* 0x000000310e00780c */ /* 0x000fe40005744270 */
[----:B------:R-:W-:Y:S02]  /*62d0*/  FSEL R198, R198, -INF , !P5 ;  /* 0xff800000c6c67808 */ /* 0x000fe40006800000 */
[----:B------:R-:W-:-:S04]  /*62e0*/  ISETP.LT.OR P2, PT, R15, 0x32, P2 ;  /* 0x000000320f00780c */ /* 0x000fc80001741670 */
[----:B------:R-:W-:Y:S02]  /*62f0*/  FSEL R179, R179, -INF , !P2 ;  /* 0xff800000b3b37808 */ /* 0x000fe40005000000 */
[----:B------:R-:W-:Y:S02]  /*6300*/  LOP3.LUT P2, RZ, R18, 0x100, RZ, 0xc0, !PT ;  /* 0x0000010012ff7812 */ /* 0x000fe4000784c0ff */
[----:B-1----:R-:W-:Y:S02]  /*6310*/  FMNMX.FTZ R8, R8, R9, !PT ;  /* 0x0000000908087209 */ /* 0x002fe40007810000 */
        /* <DEDUP_REMOVED lines=19> */
[----:B------:R-:W-:-:S04]  /*6450*/  FSETP.NEU.FTZ.AND P2, PT, R8, -INF , PT ;  /* 0xff8000000800780b */ /* 0x000fc80003f5d000 */
[----:B------:R-:W-:-:S05]  /*6460*/  FSEL R9, R8, RZ, P2 ;  /* 0x000000ff08097208 */ /* 0x000fca0001000000 */
[----:B------:R-:W-:Y:S01]  /*6470*/  FADD.FTZ R9, -R9, R0 ;  /* 0x0000000009097221 */ /* 0x000fe20000010100 */
[----:B------:R-:W-:-:S05]  /*6480*/  FMUL.FTZ R0, R8, UR7 ;  /* 0x0000000708007c20 */ /* 0x000fca0008410000 */
[----:B------:R-:W-:Y:S02]  /*6490*/  FSEL R0, R0, RZ, P2 ;  /* 0x000000ff00007208 */ /* 0x000fe40001000000 */
[----:B------:R-:W-:Y:S02]  /*64a0*/  ISETP.GT.AND P2, PT, R14, 0x49, !P6 ;  /* 0x000000490e00780c */ /* 0x000fe40007744270 */
[----:B------:R-:W-:Y:S01]  /*64b0*/  LOP3.LUT P6, RZ, R18, 0x1, RZ, 0xc0, !PT ;  /* 0x0000000112ff7812 */ /* 0x000fe200078cc0ff */
[--C-:B------:R-:W-:Y:S01]  /*64c0*/  FFMA.FTZ R152, R152, UR7, -R0.reuse ;  /* 0x0000000798987c23 */ /* 0x100fe20008010800 */
[----:B------:R-:W-:Y:S01]  /*64d0*/  ISETP.LT.OR P2, PT, R15, 0x4a, P2 ;  /* 0x0000004a0f00780c */ /* 0x000fe20001741670 */
[--C-:B------:R-:W-:Y:S01]  /*64e0*/  FFMA.FTZ R153, R153, UR7, -R0.reuse ;  /* 0x0000000799997c23 */ /* 0x100fe20008010800 */
[--C-:B------:R-:W-:Y:S01]  /*64f0*/  FFMA.FTZ R156, R156, UR7, -R0.reuse ;  /* 0x000000079c9c7c23 */ /* 0x100fe20008010800 */
[--C-:B------:R-:W-:Y:S01]  /*6500*/  FFMA.FTZ R157, R157, UR7, -R0.reuse ;  /* 0x000000079d9d7c23 */ /* 0x100fe20008010800 */
[----:B------:R-:W-:Y:S01]  /*6510*/  FSEL R191, R191, -INF , !P2 ;  /* 0xff800000bfbf7808 */ /* 0x000fe20005000000 */
[--C-:B------:R-:W-:Y:S01]  /*6520*/  FFMA.FTZ R160, R160, UR7, -R0.reuse ;  /* 0x00000007a0a07c23 */ /* 0x100fe20008010800 */
[----:B------:R-:W-:Y:S01]  /*6530*/  LOP3.LUT P2, RZ, R18, 0x80000, RZ, 0xc0, !PT ;  /* 0x0008000012ff7812 */ /* 0x000fe2000784c0ff */
[--C-:B------:R-:W-:Y:S01]  /*6540*/  FFMA.FTZ R161, R161, UR7, -R0.reuse ;  /* 0x00000007a1a17c23 */ /* 0x100fe20008010800 */
[--C-:B------:R-:W-:Y:S01]  /*6550*/  FFMA.FTZ R164, R164, UR7, -R0.reuse ;  /* 0x00000007a4a47c23 */ /* 0x100fe20008010800 */
[--C-:B------:R-:W-:Y:S01]  /*6560*/  FFMA.FTZ R165, R165, UR7, -R0.reuse ;  /* 0x00000007a5a57c23 */ /* 0x100fe20008010800 */
[----:B------:R-:W-:Y:S01]  /*6570*/  ISETP.GT.AND P2, PT, R14, RZ, !P2 ;  /* 0x000000ff0e00720c */ /* 0x000fe20005744270 */
[--C-:B------:R-:W-:Y:S01]  /*6580*/  FFMA.FTZ R168, R168, UR7, -R0.reuse ;  /* 0x00000007a8a87c23 */ /* 0x100fe20008010800 */
[--C-:B------:R-:W-:Y:S01]  /*6590*/  FFMA.FTZ R169, R169, UR7, -R0.reuse ;  /* 0x00000007a9a97c23 */ /* 0x100fe20008010800 */
[--C-:B------:R-:W-:Y:S01]  /*65a0*/  FFMA.FTZ R172, R172, UR7, -R0.reuse ;  /* 0x00000007acac7c23 */ /* 0x100fe20008010800 */
[----:B------:R-:W-:Y:S01]  /*65b0*/  ISETP.LT.OR P2, PT, R15, 0x1, P2 ;  /* 0x000000010f00780c */ /* 0x000fe20001741670 */
[--C-:B------:R-:W-:Y:S01]  /*65c0*/  FFMA.FTZ R173, R173, UR7, -R0.reuse ;  /* 0x00000007adad7c23 */ /* 0x100fe20008010800 */
[--C-:B------:R-:W-:Y:S01]  /*65d0*/  FFMA.FTZ R176, R176, UR7, -R0.reuse ;  /* 0x00000007b0b07c23 */ /* 0x100fe20008010800 */
[--C-:B------:R-:W-:Y:S01]  /*65e0*/  FFMA.FTZ R177, R177, UR7, -R0.reuse ;  /* 0x00000007b1b17c23 */ /* 0x100fe20008010800 */
[----:B------:R-:W-:Y:S01]  /*65f0*/  FSEL R154, R154, -INF , !P2 ;  /* 0xff8000009a9a7808 */ /* 0x000fe20005000000 */
        /* <DEDUP_REMOVED lines=10> */
[----:B------:R-:W-:Y:S01]  /*66a0*/  FMUL.FTZ R0, R9, UR7 ;  /* 0x0000000709007c20 */ /* 0x000fe20008410000 */
[----:B------:R-:W-:Y:S01]  /*66b0*/  FMNMX.FTZ R9, R154, R6, !PT ;  /* 0x000000069a097209 */ /* 0x000fe20007810000 */
[----:B------:R-:W-:Y:S01]  /*66c0*/  MUFU.EX2 R152, R152 ;  /* 0x0000009800987308 */ /* 0x000fe20000000800 */
[----:B------:R-:W-:-:S02]  /*66d0*/  ISETP.GT.AND P2, PT, R14, 0x59, !P6 ;  /* 0x000000590e00780c */ /* 0x000fc40007744270 */
[----:B------:R-:W-:Y:S02]  /*66e0*/  FMNMX.FTZ R9, R155, R9, !PT ;  /* 0x000000099b097209 */ /* 0x000fe40007810000 */
[----:B------:R-:W-:Y:S02]  /*66f0*/  ISETP.LT.OR P2, PT, R15, 0x5a, P2 ;  /* 0x0000005a0f00780c */ /* 0x000fe40001741670 */
[----:B------:R-:W-:Y:S01]  /*6700*/  FMNMX.FTZ R9, R158, R9, !PT ;  /* 0x000000099e097209 */ /* 0x000fe20007810000 */
[----:B------:R-:W1:Y:S01]  /*6710*/  MUFU.EX2 R0, R0 ;  /* 0x0000000000007308 */ /* 0x000e620000000800 */
[----:B------:R-:W-:Y:S02]  /*6720*/  FSEL R199, R199, -INF , !P2 ;  /* 0xff800000c7c77808 */ /* 0x000fe40005000000 */
[----:B------:R-:W-:-:S04]  /*6730*/  FMNMX.FTZ R9, R159, R9, !PT ;  /* 0x000000099f097209 */ /* 0x000fc80007810000 */
[----:B------:R-:W-:Y:S01]  /*6740*/  FMNMX.FTZ R9, R162, R9, !PT ;  /* 0x00000009a2097209 */ /* 0x000fe20007810000 */
[----:B------:R-:W2:Y:S03]  /*6750*/  MUFU.EX2 R153, R153 ;  /* 0x0000009900997308 */ /* 0x000ea60000000800 */
[----:B------:R-:W-:-:S04]  /*6760*/  FMNMX.FTZ R9, R163, R9, !PT ;  /* 0x00000009a3097209 */ /* 0x000fc80007810000 */
[----:B------:R-:W-:Y:S01]  /*6770*/  FMNMX.FTZ R9, R166, R9, !PT ;  /* 0x00000009a6097209 */ /* 0x000fe20007810000 */
[----:B------:R-:W3:Y:S01]  /*6780*/  MUFU.EX2 R156, R156 ;  /* 0x0000009c009c7308 */ /* 0x000ee20000000800 */
[----:B-1----:R-:W-:Y:S01]  /*6790*/  FFMA.FTZ R3, R0, R3, R152 ;  /* 0x0000000300037223 */ /* 0x002fe20000010098 */
[-C--:B------:R-:W-:Y:S01]  /*67a0*/  FMUL.FTZ R24, R24, R0.reuse ;  /* 0x0000000018187220 */ /* 0x080fe20000410000 */
[----:B------:R-:W-:Y:S01]  /*67b0*/  FMNMX.FTZ R9, R167, R9, !PT ;  /* 0x00000009a7097209 */ /* 0x000fe20007810000 */
[-C--:B------:R-:W-:Y:S01]  /*67c0*/  FMUL.FTZ R25, R25, R0.reuse ;  /* 0x0000000019197220 */ /* 0x080fe20000410000 */
[-C--:B------:R-:W-:Y:S01]  /*67d0*/  FMUL.FTZ R28, R28, R0.reuse ;  /* 0x000000001c1c7220 */ /* 0x080fe20000410000 */
[----:B------:R-:W-:Y:S01]  /*67e0*/  FMUL.FTZ R29, R29, R0 ;  /* 0x000000001d1d7220 */ /* 0x000fe20000410000 */
[----:B------:R-:W-:Y:S01]  /*67f0*/  FMNMX.FTZ R9, R170, R9, !PT ;  /* 0x00000009aa097209 */ /* 0x000fe20007810000 */
[----:B------:R-:W1:Y:S01]  /*6800*/  MUFU.EX2 R157, R157 ;  /* 0x0000009d009d7308 */ /* 0x000e620000000800 */
[C---:B--2---:R-:W-:Y:S01]  /*6810*/  FADD.FTZ R3, R153.reuse, R3 ;  /* 0x0000000399037221 */ /* 0x044fe20000010000 */
[----:B------:R-:W-:Y:S01]  /*6820*/  F2FP.F16.F32.PACK_AB R152, R153, R152 ;  /* 0x000000989998723e */ /* 0x000fe200000000ff */
[-C--:B------:R-:W-:Y:S01]  /*6830*/  FMUL.FTZ R32, R32, R0.reuse ;  /* 0x0000000020207220 */ /* 0x080fe20000410000 */
[----:B------:R-:W-:Y:S01]  /*6840*/  FMNMX.FTZ R9, R171, R9, !PT ;  /* 0x00000009ab097209 */ /* 0x000fe20007810000 */
[-C--:B------:R-:W-:Y:S01]  /*6850*/  FMUL.FTZ R33, R33, R0.reuse ;  /* 0x0000000021217220 */ /* 0x080fe20000410000 */
[-C--:B------:R-:W-:Y:S01]  /*6860*/  FMUL.FTZ R36, R36, R0.reuse ;  /* 0x0000000024247220 */ /* 0x080fe20000410000 */
[-C--:B------:R-:W-:Y:S01]  /*6870*/  FMUL.FTZ R37, R37, R0.reuse ;  /* 0x0000000025257220 */ /* 0x080fe20000410000 */
[----:B------:R-:W-:Y:S01]  /*6880*/  FMNMX.FTZ R9, R174, R9, !PT ;  /* 0x00000009ae097209 */ /* 0x000fe20007810000 */
[----:B---3--:R-:W-:Y:S01]  /*6890*/  FADD.FTZ R3, R156, R3 ;  /* 0x000000039c037221 */ /* 0x008fe20000010000 */
[----:B------:R-:W2:Y:S01]  /*68a0*/  MUFU.EX2 R160, R160 ;  /* 0x000000a000a07308 */ /* 0x000ea20000000800 */
[-C--:B------:R-:W-:Y:S01]  /*68b0*/  FMUL.FTZ R40, R40, R0.reuse ;  /* 0x0000000028287220 */ /* 0x080fe20000410000 */
[----:B------:R-:W-:Y:S01]  /*68c0*/  FMNMX.FTZ R9, R175, R9, !PT ;  /* 0x00000009af097209 */ /* 0x000fe20007810000 */
[-C--:B------:R-:W-:Y:S01]  /*68d0*/  FMUL.FTZ R41, R41, R0.reuse ;  /* 0x0000000029297220 */ /* 0x080fe20000410000 */
[-C--:B------:R-:W-:Y:S01]  /*68e0*/  FMUL.FTZ R44, R44, R0.reuse ;  /* 0x000000002c2c7220 */ /* 0x080fe20000410000 */
[-C--:B------:R-:W-:Y:S01]  /*68f0*/  FMUL.FTZ R45, R45, R0.reuse ;  /* 0x000000002d2d7220 */ /* 0x080fe20000410000 */
[----:B------:R-:W-:Y:S01]  /*6900*/  FMNMX.FTZ R9, R178, R9, !PT ;  /* 0x00000009b2097209 */ /* 0x000fe20007810000 */
[----:B-1----:R-:W-:Y:S01]  /*6910*/  FADD.FTZ R3, R157, R3 ;  /* 0x000000039d037221 */ /* 0x002fe20000010000 */
[----:B------:R-:W1:Y:S01]  /*6920*/  MUFU.EX2 R161, R161 ;  /* 0x000000a100a17308 */ /* 0x000e620000000800 */
[-C--:B------:R-:W-:Y:S01]  /*6930*/  FMUL.FTZ R48, R48, R0.reuse ;  /* 0x0000000030307220 */ /* 0x080fe20000410000 */
[----:B------:R-:W-:Y:S01]  /*6940*/  FMNMX.FTZ R9, R179, R9, !PT ;  /* 0x00000009b3097209 */ /* 0x000fe20007810000 */
[-C--:B------:R-:W-:Y:S01]  /*6950*/  FMUL.FTZ R49, R49, R0.reuse ;  /* 0x0000000031317220 */ /* 0x080fe20000410000 */
[-C--:B------:R-:W-:Y:S01]  /*6960*/  FMUL.FTZ R52, R52, R0.reuse ;  /* 0x0000000034347220 */ /* 0x080fe20000410000 */
[-C--:B------:R-:W-:Y:S01]  /*6970*/  FMUL.FTZ R53, R53, R0.reuse ;  /* 0x0000000035357220 */ /* 0x080fe20000410000 */
[----:B------:R-:W-:Y:S01]  /*6980*/  FMNMX.FTZ R9, R182, R9, !PT ;  /* 0x00000009b6097209 */ /* 0x000fe20007810000 */
[-C--:B------:R-:W-:Y:S01]  /*6990*/  FMUL.FTZ R56, R56, R0.reuse ;  /* 0x0000000038387220 */ /* 0x080fe20000410000 */
[----:B------:R-:W3:Y:S01]  /*69a0*/  MUFU.EX2 R164, R164 ;  /* 0x000000a400a47308 */ /* 0x000ee20000000800 */
[----:B--2---:R-:W-:Y:S01]  /*69b0*/  FADD.FTZ R3, R160, R3 ;  /* 0x00000003a0037221 */ /* 0x004fe20000010000 */
[----:B------:R-:W-:Y:S01]  /*69c0*/  FMNMX.FTZ R9, R183, R9, !PT ;  /* 0x00000009b7097209 */ /* 0x000fe20007810000 */
[-C--:B------:R-:W-:Y:S01]  /*69d0*/  FMUL.FTZ R57, R57, R0.reuse ;  /* 0x0000000039397220 */ /* 0x080fe20000410000 */
[-C--:B------:R-:W-:Y:S01]  /*69e0*/  FMUL.FTZ R60, R60, R0.reuse ;  /* 0x000000003c3c7220 */ /* 0x080fe20000410000 */
[-C--:B------:R-:W-:Y:S01]  /*69f0*/  FMUL.FTZ R61, R61, R0.reuse ;  /* 0x000000003d3d7220 */ /* 0x080fe20000410000 */
[----:B------:R-:W-:Y:S01]  /*6a00*/  FMNMX.FTZ R9, R186, R9, !PT ;  /* 0x00000009ba097209 */ /* 0x000fe20007810000 */
[-C--:B------:R-:W-:Y:S01]  /*6a10*/  FMUL.FTZ R64, R64, R0.reuse ;  /* 0x0000000040407220 */ /* 0x080fe20000410000 */
[----:B------:R-:W2:Y:S01]  /*6a20*/  MUFU.EX2 R165, R165 ;  /* 0x000000a500a57308 */ /* 0x000ea20000000800 */
[----:B-1----:R-:W-:Y:S01]  /*6a30*/  FADD.FTZ R3, R161, R3 ;  /* 0x00000003a1037221 */ /* 0x002fe20000010000 */
[----:B------:R-:W-:Y:S01]  /*6a40*/  FMNMX.FTZ R9, R187, R9, !PT ;  /* 0x00000009bb097209 */ /* 0x000fe20007810000 */
[-C--:B------:R-:W-:Y:S01]  /*6a50*/  FMUL.FTZ R65, R65, R0.reuse ;  /* 0x0000000041417220 */ /* 0x080fe20000410000 */
[-C--:B------:R-:W-:Y:S01]  /*6a60*/  FMUL.FTZ R68, R68, R0.reuse ;  /* 0x0000000044447220 */ /* 0x080fe20000410000 */
[-C--:B------:R-:W-:Y:S01]  /*6a70*/  FMUL.FTZ R69, R69, R0.reuse ;  /* 0x0000000045457220 */ /* 0x080fe20000410000 */
[----:B------:R-:W-:Y:S01]  /*6a80*/  FMNMX.FTZ R9, R190, R9, !PT ;  /* 0x00000009be097209 */ /* 0x000fe20007810000 */
[-C--:B------:R-:W-:Y:S01]  /*6a90*/  FMUL.FTZ R72, R72, R0.reuse ;  /* 0x0000000048487220 */ /* 0x080fe20000410000 */
[----:B------:R-:W1:Y:S01]  /*6aa0*/  MUFU.EX2 R168, R168 ;  /* 0x000000a800a87308 */ /* 0x000e620000000800 */
[----:B---3--:R-:W-:Y:S01]  /*6ab0*/  FADD.FTZ R3, R164, R3 ;  /* 0x00000003a4037221 */ /* 0x008fe20000010000 */
        /* <DEDUP_REMOVED lines=20> */
[-C--:B------:R-:W-:Y:S01]  /*6c00*/  FMUL.FTZ R96, R96, R0.reuse ;  /* 0x0000000060607220 */ /* 0x080fe20000410000 */
[----:B------:R-:W1:Y:S01]  /*6c10*/  SHFL.BFLY PT, R11, R9, 0x2, 0x1f ;  /* 0x0c401f00090b7f89 */ /* 0x000e6200000e0000 */
[----:B------:R-:W4:Y:S01]  /*6c20*/  MUFU.EX2 R173, R173 ;  /* 0x000000ad00ad7308 */ /* 0x000f220000000800 */
        /* <DEDUP_REMOVED lines=22> */
[----:B-1----:R-:W-:Y:S01]  /*6d90*/  FMNMX.FTZ R9, R9, R11, !PT ;  /* 0x0000000b09097209 */ /* 0x002fe20007810000 */
[----:B------:R-:W1:Y:S01]  /*6da0*/  MUFU.EX2 R180, R180 ;  /* 0x000000b400b47308 */ /* 0x000e620000000800 */
[----:B---3--:R-:W-:Y:S01]  /*6db0*/  FADD.FTZ R3, R176, R3 ;  /* 0x00000003b0037221 */ /* 0x008fe20000010000 */
[-C--:B------:R-:W-:Y:S01]  /*6dc0*/  FMUL.FTZ R132, R132, R0.reuse ;  /* 0x0000000084847220 */ /* 0x080fe20000410000 */
[-C--:B------:R-:W-:Y:S01]  /*6dd0*/  FMUL.FTZ R133, R133, R0.reuse ;  /* 0x0000000085857220 */ /* 0x080fe20000410000 */
[----:B------:R-:W3:Y:S01]  /*6de0*/  SHFL.BFLY PT, R11, R9, 0x1, 0x1f ;  /* 0x0c201f00090b7f89 */ /* 0x000ee200000e0000 */
[-C--:B------:R-:W-:Y:S01]  /*6df0*/  FMUL.FTZ R136, R136, R0.reuse ;  /* 0x0000000088887220 */ /* 0x080fe20000410000 */
[-C--:B------:R-:W-:Y:S01]  /*6e00*/  FMUL.FTZ R137, R137, R0.reuse ;  /* 0x0000000089897220 */ /* 0x080fe20000410000 */
[-C--:B------:R-:W-:Y:S01]  /*6e10*/  FMUL.FTZ R140, R140, R0.reuse ;  /* 0x000000008c8c7220 */ /* 0x080fe20000410000 */
[----:B------:R-:W4:Y:S01]  /*6e20*/  MUFU.EX2 R181, R181 ;  /* 0x000000b500b57308 */ /* 0x000f220000000800 */
[----:B--2---:R-:W-:Y:S01]  /*6e30*/  FADD.FTZ R3, R177, R3 ;  /* 0x00000003b1037221 */ /* 0x004fe20000010000 */
[-C--:B------:R-:W-:Y:S01]  /*6e40*/  FMUL.FTZ R141, R141, R0.reuse ;  /* 0x000000008d8d7220 */ /* 0x080fe20000410000 */
[-C--:B------:R-:W-:Y:S01]  /*6e50*/  FMUL.FTZ R144, R144, R0.reuse ;  /* 0x0000000090907220 */ /* 0x080fe20000410000 */
[-C--:B------:R-:W-:Y:S01]  /*6e60*/  FMUL.FTZ R145, R145, R0.reuse ;  /* 0x0000000091917220 */ /* 0x080fe20000410000 */
[-C--:B------:R-:W-:Y:S01]  /*6e70*/  FMUL.FTZ R148, R148, R0.reuse ;  /* 0x0000000094947220 */ /* 0x080fe20000410000 */
[----:B------:R-:W-:-:S02]  /*6e80*/  FMUL.FTZ R149, R149, R0 ;  /* 0x0000000095957220 */ /* 0x000fc40000410000 */
[----:B------:R-:W2:Y:S01]  /*6e90*/  MUFU.EX2 R184, R184 ;  /* 0x000000b800b87308 */ /* 0x000ea20000000800 */
[----:B-1----:R-:W-:-:S07]  /*6ea0*/  FADD.FTZ R3, R180, R3 ;  /* 0x00000003b4037221 */ /* 0x002fce0000010000 */
[----:B------:R-:W1:Y:S01]  /*6eb0*/  MUFU.EX2 R185, R185 ;  /* 0x000000b900b97308 */ /* 0x000e620000000800 */
[----:B----4-:R-:W-:Y:S01]  /*6ec0*/  FADD.FTZ R3, R181, R3 ;  /* 0x00000003b5037221 */ /* 0x010fe20000010000 */
[----:B---3--:R-:W-:-:S04]  /*6ed0*/  FMNMX.FTZ R9, R9, R11, !PT ;  /* 0x0000000b09097209 */ /* 0x008fc80007810000 */
[C---:B------:R-:W-:Y:S01]  /*6ee0*/  FSETP.NEU.FTZ.AND P2, PT, R9.reuse, -INF , PT ;  /* 0xff8000000900780b */ /* 0x040fe20003f5d000 */
[----:B------:R-:W-:Y:S01]  /*6ef0*/  FMUL.FTZ R12, R9, UR7 ;  /* 0x00000007090c7c20 */ /* 0x000fe20008410000 */
[----:B------:R-:W3:Y:S01]  /*6f00*/  MUFU.EX2 R188, R188 ;  /* 0x000000bc00bc7308 */ /* 0x000ee20000000800 */
[----:B--2---:R-:W-:-:S03]  /*6f10*/  FADD.FTZ R3, R184, R3 ;  /* 0x00000003b8037221 */ /* 0x004fc60000010000 */
[----:B------:R-:W-:Y:S01]  /*6f20*/  FSEL R12, R12, RZ, P2 ;  /* 0x000000ff0c0c7208 */ /* 0x000fe20001000000 */
[----:B-1----:R-:W-:-:S03]  /*6f30*/  FADD.FTZ R3, R185, R3 ;  /* 0x00000003b9037221 */ /* 0x002fc60000010000 */
[----:B------:R-:W1:Y:S01]  /*6f40*/  MUFU.EX2 R189, R189 ;  /* 0x000000bd00bd7308 */ /* 0x000e620000000800 */
[--C-:B------:R-:W-:Y:S01]  /*6f50*/  FFMA.FTZ R163, R163, UR7, -R12.reuse ;  /* 0x00000007a3a37c23 */ /* 0x100fe2000801080c */
[--C-:B------:R-:W-:Y:S01]  /*6f60*/  FFMA.FTZ R21, R154, UR7, -R12.reuse ;  /* 0x000000079a157c23 */ /* 0x100fe2000801080c */
[----:B------:R-:W-:Y:S01]  /*6f70*/  F2FP.F16.F32.PACK_AB R154, R157, R156 ;  /* 0x0000009c9d9a723e */ /* 0x000fe200000000ff */
        /* <DEDUP_REMOVED lines=10> */
[----:B------:R-:W-:Y:S01]  /*7020*/  F2FP.F16.F32.PACK_AB R156, R161, R160 ;  /* 0x000000a0a19c723e */ /* 0x000fe200000000ff */
[--C-:B------:R-:W-:Y:S01]  /*7030*/  FFMA.FTZ R175, R175, UR7, -R12.reuse ;  /* 0x00000007afaf7c23 */ /* 0x100fe2000801080c */
[----:B------:R-:W-:Y:S01]  /*7040*/  MUFU.EX2 R21, R21 ;  /* 0x0000001500157308 */ /* 0x000fe20000000800 */
[----:B--2---:R-:W-:Y:S01]  /*7050*/  FSEL R163, R9, RZ, P2 ;  /* 0x000000ff09a37208 */ /* 0x004fe20001000000 */
[--C-:B------:R-:W-:Y:S01]  /*7060*/  FFMA.FTZ R178, R178, UR7, -R12.reuse ;  /* 0x00000007b2b27c23 */ /* 0x100fe2000801080c */
[--C-:B------:R-:W-:Y:S01]  /*7070*/  FFMA.FTZ R179, R179, UR7, -R12.reuse ;  /* 0x00000007b3b37c23 */ /* 0x100fe2000801080c */
[----:B------:R-:W-:Y:S01]  /*7080*/  F2FP.F16.F32.PACK_AB R158, R165, R164 ;  /* 0x000000a4a59e723e */ /* 0x000fe200000000ff */
[----:B------:R-:W-:Y:S01]  /*7090*/  FFMA.FTZ R182, R182, UR7, -R12 ;  /* 0x00000007b6b67c23 */ /* 0x000fe2000801080c */
[----:B------:R-:W-:Y:S01]  /*70a0*/  FADD.FTZ R6, -R163, R6 ;  /* 0x00000006a3067221 */ /* 0x000fe20000010100 */
[--C-:B------:R-:W-:Y:S01]  /*70b0*/  FFMA.FTZ R183, R183, UR7, -R12.reuse ;  /* 0x00000007b7b77c23 */ /* 0x100fe2000801080c */
[----:B------:R-:W-:Y:S01]  /*70c0*/  MUFU.EX2 R153, R155 ;  /* 0x0000009b00997308 */ /* 0x000fe20000000800 */
[--C-:B------:R-:W-:Y:S01]  /*70d0*/  FFMA.FTZ R186, R186, UR7, -R12.reuse ;  /* 0x00000007baba7c23 */ /* 0x100fe2000801080c */
[----:B------:R-:W-:Y:S01]  /*70e0*/  FMUL.FTZ R6, R6, UR7 ;  /* 0x0000000706067c20 */ /* 0x000fe20008410000 */
[--C-:B------:R-:W-:Y:S01]  /*70f0*/  FFMA.FTZ R187, R187, UR7, -R12.reuse ;  /* 0x00000007bbbb7c23 */ /* 0x100fe2000801080c */
[----:B------:R-:W-:Y:S01]  /*7100*/  F2FP.F16.F32.PACK_AB R160, R169, R168 ;  /* 0x000000a8a9a0723e */ /* 0x000fe200000000ff */
[--C-:B------:R-:W-:Y:S01]  /*7110*/  FFMA.FTZ R190, R190, UR7, -R12.reuse ;  /* 0x00000007bebe7c23 */ /* 0x100fe2000801080c */
[--C-:B------:R-:W-:Y:S01]  /*7120*/  FFMA.FTZ R191, R191, UR7, -R12.reuse ;  /* 0x00000007bfbf7c23 */ /* 0x100fe2000801080c */
[--C-:B------:R-:W-:Y:S01]  /*7130*/  FFMA.FTZ R194, R194, UR7, -R12.reuse ;  /* 0x00000007c2c27c23 */ /* 0x100fe2000801080c */
[----:B------:R-:W2:Y:S01]  /*7140*/  MUFU.EX2 R6, R6 ;  /* 0x0000000600067308 */ /* 0x000ea20000000800 */
[--C-:B------:R-:W-:Y:S01]  /*7150*/  FFMA.FTZ R195, R195, UR7, -R12.reuse ;  /* 0x00000007c3c37c23 */ /* 0x100fe2000801080c */
[----:B------:R-:W-:Y:S01]  /*7160*/  F2FP.F16.F32.PACK_AB R162, R173, R172 ;  /* 0x000000acada2723e */ /* 0x000fe200000000ff */
[--C-:B------:R-:W-:Y:S01]  /*7170*/  FFMA.FTZ R198, R198, UR7, -R12.reuse ;  /* 0x00000007c6c67c23 */ /* 0x100fe2000801080c */
[----:B------:R-:W-:Y:S01]  /*7180*/  FFMA.FTZ R12, R199, UR7, -R12 ;  /* 0x00000007c70c7c23 */ /* 0x000fe2000801080c */
[----:B---3--:R-:W-:Y:S01]  /*7190*/  FADD.FTZ R3, R188, R3 ;  /* 0x00000003bc037221 */ /* 0x008fe20000010000 */
[----:B------:R-:W-:-:S02]  /*71a0*/  F2FP.F16.F32.PACK_AB R164, R177, R176 ;  /* 0x000000b0b1a4723e */ /* 0x000fc400000000ff */
[----:B------:R-:W3:Y:S01]  /*71b0*/  MUFU.EX2 R20, R20 ;  /* 0x0000001400147308 */ /* 0x000ee20000000800 */
[----:B-1----:R-:W-:Y:S01]  /*71c0*/  FADD.FTZ R3, R189, R3 ;  /* 0x00000003bd037221 */ /* 0x002fe20000010000 */
[----:B------:R-:W-:Y:S02]  /*71d0*/  F2FP.F16.F32.PACK_AB R166, R181, R180 ;  /* 0x000000b4b5a6723e */ /* 0x000fe400000000ff */
[----:B------:R-:W-:Y:S02]  /*71e0*/  F2FP.F16.F32.PACK_AB R168, R185, R184 ;  /* 0x000000b8b9a8723e */ /* 0x000fe400000000ff */
[----:B------:R-:W-:Y:S02]  /*71f0*/  F2FP.F16.F32.PACK_AB R170, R189, R188 ;  /* 0x000000bcbdaa723e */ /* 0x000fe400000000ff */
[----:B------:R-:W1:Y:S01]  /*7200*/  MUFU.EX2 R155, R159 ;  /* 0x0000009f009b7308 */ /* 0x000e620000000800 */
[----:B--2---:R-:W-:Y:S01]  /*7210*/  FFMA.FTZ R2, R6, R2, R21 ;  /* 0x0000000206027223 */ /* 0x004fe20000010015 */
[-C--:B------:R-:W-:Y:S01]  /*7220*/  FMUL.FTZ R26, R26, R6.reuse ;  /* 0x000000061a1a7220 */ /* 0x080fe20000410000 */
[-C--:B------:R-:W-:Y:S01]  /*7230*/  FMUL.FTZ R27, R27, R6.reuse ;  /* 0x000000061b1b7220 */ /* 0x080fe20000410000 */
[-C--:B------:R-:W-:Y:S01]  /*7240*/  FMUL.FTZ R30, R30, R6.reuse ;  /* 0x000000061e1e7220 */ /* 0x080fe20000410000 */
[C---:B------:R-:W-:Y:S01]  /*7250*/  FADD.FTZ R2, R153.reuse, R2 ;  /* 0x0000000299027221 */ /* 0x040fe20000010000 */
[----:B------:R-:W-:Y:S01]  /*7260*/  F2FP.F16.F32.PACK_AB R153, R153, R21 ;  /* 0x000000159999723e */ /* 0x000fe200000000ff */
        /* <DEDUP_REMOVED lines=91> */
[----:B------:R-:W-:-:S06]  /*7820*/  FMUL.FTZ R151, R151, R6 ;  /* 0x0000000697977220 */ /* 0x000fcc0000410000 */
[----:B------:R-:W2:Y:S01]  /*7830*/  MUFU.EX2 R187, R187 ;  /* 0x000000bb00bb7308 */ /* 0x000ea20000000800 */
[C---:B---3--:R-:W-:Y:S01]  /*7840*/  FADD.FTZ R2, R183.reuse, R2 ;  /* 0x00000002b7027221 */ /* 0x048fe20000010000 */
[----:B------:R-:W-:-:S06]  /*7850*/  F2FP.F16.F32.PACK_AB R167, R183, R167 ;  /* 0x000000a7b7a7723e */ /* 0x000fcc00000000ff */
[----:B------:R-:W3:Y:S01]  /*7860*/  MUFU.EX2 R171, R190 ;  /* 0x000000be00ab7308 */ /* 0x000ee20000000800 */
[----:B-1----:R-:W-:-:S07]  /*7870*/  FADD.FTZ R2, R169, R2 ;  /* 0x00000002a9027221 */ /* 0x002fce0000010000 */
[----:B------:R-:W1:Y:S01]  /*7880*/  MUFU.EX2 R191, R191 ;  /* 0x000000bf00bf7308 */ /* 0x000e620000000800 */
[C---:B--2---:R-:W-:Y:S01]  /*7890*/  FADD.FTZ R2, R187.reuse, R2 ;  /* 0x00000002bb027221 */ /* 0x044fe20000010000 */
[----:B------:R-:W-:-:S06]  /*78a0*/  F2FP.F16.F32.PACK_AB R169, R187, R169 ;  /* 0x000000a9bba9723e */ /* 0x000fcc00000000ff */
[----:B------:R-:W2:Y:S01]  /*78b0*/  MUFU.EX2 R192, R192 ;  /* 0x000000c000c07308 */ /* 0x000ea20000000800 */
[----:B---3--:R-:W-:-:S07]  /*78c0*/  FADD.FTZ R2, R171, R2 ;  /* 0x00000002ab027221 */ /* 0x008fce0000010000 */
[----:B------:R-:W3:Y:S01]  /*78d0*/  MUFU.EX2 R173, R194 ;  /* 0x000000c200ad7308 */ /* 0x000ee20000000800 */
[C---:B-1----:R-:W-:Y:S01]  /*78e0*/  FADD.FTZ R2, R191.reuse, R2 ;  /* 0x00000002bf027221 */ /* 0x042fe20000010000 */
[----:B------:R-:W-:-:S06]  /*78f0*/  F2FP.F16.F32.PACK_AB R171, R191, R171 ;  /* 0x000000abbfab723e */ /* 0x000fcc00000000ff */
[----:B------:R-:W1:Y:S01]  /*7900*/  MUFU.EX2 R193, R193 ;  /* 0x000000c100c17308 */ /* 0x000e620000000800 */
[----:B--2---:R-:W-:-:S07]  /*7910*/  FADD.FTZ R3, R192, R3 ;  /* 0x00000003c0037221 */ /* 0x004fce0000010000 */
[----:B------:R-:W2:Y:S01]  /*7920*/  MUFU.EX2 R195, R195 ;  /* 0x000000c300c37308 */ /* 0x000ea20000000800 */
[----:B---3--:R-:W-:-:S07]  /*7930*/  FADD.FTZ R0, R173, R2 ;  /* 0x00000002ad007221 */ /* 0x008fce0000010000 */
[----:B------:R-:W3:Y:S01]  /*7940*/  MUFU.EX2 R196, R196 ;  /* 0x000000c400c47308 */ /* 0x000ee20000000800 */
[C---:B-1----:R-:W-:Y:S01]  /*7950*/  FADD.FTZ R3, R193.reuse, R3 ;  /* 0x00000003c1037221 */ /* 0x042fe20000010000 */
[----:B------:R-:W-:-:S06]  /*7960*/  F2FP.F16.F32.PACK_AB R172, R193, R192 ;  /* 0x000000c0c1ac723e */ /* 0x000fcc00000000ff */
[----:B------:R-:W1:Y:S01]  /*7970*/  MUFU.EX2 R175, R198 ;  /* 0x000000c600af7308 */ /* 0x000e620000000800 */
[C---:B--2---:R-:W-:Y:S01]  /*7980*/  FADD.FTZ R0, R195.reuse, R0 ;  /* 0x00000000c3007221 */ /* 0x044fe20000010000 */
[----:B------:R-:W-:-:S06]  /*7990*/  F2FP.F16.F32.PACK_AB R173, R195, R173 ;  /* 0x000000adc3ad723e */ /* 0x000fcc00000000ff */
[----:B------:R-:W2:Y:S01]  /*79a0*/  MUFU.EX2 R174, R197 ;  /* 0x000000c500ae7308 */ /* 0x000ea20000000800 */
[----:B---3--:R-:W-:-:S07]  /*79b0*/  FADD.FTZ R3, R196, R3 ;  /* 0x00000003c4037221 */ /* 0x008fce0000010000 */
[----:B------:R-:W3:Y:S01]  /*79c0*/  MUFU.EX2 R12, R12 ;  /* 0x0000000c000c7308 */ /* 0x000ee20000000800 */
[----:B-1----:R-:W-:Y:S01]  /*79d0*/  FADD.FTZ R0, R175, R0 ;  /* 0x00000000af007221 */ /* 0x002fe20000010000 */
[C---:B--2---:R-:W-:Y:S01]  /*79e0*/  FADD.FTZ R3, R174.reuse, R3 ;  /* 0x00000003ae037221 */ /* 0x044fe20000010000 */
[----:B------:R-:W-:Y:S02]  /*79f0*/  F2FP.F16.F32.PACK_AB R174, R174, R196 ;  /* 0x000000c4aeae723e */ /* 0x000fe400000000ff */
[C---:B---3--:R-:W-:Y:S01]  /*7a00*/  FADD.FTZ R2, R12.reuse, R0 ;  /* 0x000000000c027221 */ /* 0x048fe20000010000 */
[----:B------:R-:W-:Y:S01]  /*7a10*/  F2FP.F16.F32.PACK_AB R175, R12, R175 ;  /* 0x000000af0caf723e */ /* 0x000fe200000000ff */
[----:B------:R-:W-:Y:S06]  /*7a20*/  @!P0 BRA `(.L_x_2380) ;  /* 0x0000000000048947 */ /* 0x000fec0003800000 */
[----:B------:R-:W-:Y:S01]  /*7a30*/  BPT.TRAP 0x1 ;  /* 0x000000040000795c */ /* 0x000fe20000300000 */
.L_x_2380:
[----:B------:R1:W2:Y:S01]  /*7a40*/  SYNCS.PHASECHK.TRANS64.TRYWAIT P2, [UR30+0x22850], R7 ;  /* 0x02285007ff0075a7 */ /* 0x0002a2000804015e */
[----:B------:R-:W-:Y:S05]  /*7a50*/  @!P0 BRA `(.L_x_2381) ;  /* 0x0000000000048947 */ /* 0x000fea0003800000 */
[----:B------:R-:W-:Y:S01]  /*7a60*/  BPT.TRAP 0x1 ;  /* 0x000000040000795c */ /* 0x000fe20000300000 */
.L_x_2381:
[----:B--2---:R-:W-:Y:S05]  /*7a70*/  @P2 BRA `(.L_x_2382) ;  /* 0x0000000000082947 */ /* 0x004fea0003800000 */
[----:B------:R-:W2:Y:S02]  /*7a80*/  SYNCS.PHASECHK.TRANS64.TRYWAIT P2, [UR30+0x22850], R7 ;  /* 0x02285007ff0075a7 */ /* 0x000ea4000804015e */
[----:B--2---:R-:W-:Y:S05]  /*7a90*/  @!P2 BRA `(.L_x_2383) ;  /* 0x0000011400c4a947 */ /* 0x004fea0003800000 */
.L_x_2382:
[----:B------:R-:W3:Y:S01]  /*7aa0*/  S2R R0, SR_TID.X ;  /* 0x0000000000007919 */ /* 0x000ee20000002100 */
[----:B------:R-:W-:Y:S01]  /*7ab0*/  UIMAD UR11, UR37, 0xc00, UR6 ;  /* 0x00000c00250b78a4 */ /* 0x000fe2000f8e0206 */
[C---:B------:R-:W-:Y:S01]  /*7ac0*/  ISETP.GT.AND P2, PT, R5.reuse, UR23, PT ;  /* 0x0000001705007c0c */ /* 0x040fe2000bf44270 */
[----:B------:R-:W-:Y:S01]  /*7ad0*/  UMOV UR15, 0x40000040 ;  /* 0x40000040000f7882 */ /* 0x000fe20000000000 */
[----:B--2---:R-:W-:Y:S02]  /*7ae0*/  @!P1 VIADD R10, R10, 0x22860 ;  /* 0x000228600a0a9836 */ /* 0x004fe40000000000 */
[----:B------:R-:W-:Y:S02]  /*7af0*/  VIADD R5, R5, 0xffffffff ;  /* 0xffffffff05057836 */ /* 0x000fe40000000000 */
[----:B------:R-:W-:Y:S01]  /*7b00*/  UMOV UR14, UR11 ;  /* 0x0000000b000e7c82 */ /* 0x000fe20008000000 */
[----:B------:R-:W-:Y:S01]  /*7b10*/  @!P1 PRMT R10, RZ, 0x654, R10 ;  /* 0x00000654ff0a9816 */ /* 0x000fe2000000000a */
[----:B------:R-:W-:Y:S01]  /*7b20*/  IMAD.MOV.U32 R6, RZ, RZ, R9 ;  /* 0x000000ffff067224 */ /* 0x000fe200078e0009 */
[----:B---3--:R-:W-:-:S05]  /*7b30*/  SHF.R.U32.HI R0, RZ, 0x7, R0 ;  /* 0x00000007ff007819 */ /* 0x008fca0000011600 */
[----:B------:R-:W-:-:S05]  /*7b40*/  VIADD R0, R0, 0x8 ;  /* 0x0000000800007836 */ /* 0x000fca0000000000 */
[----:B------:R2:W-:Y:S02]  /*7b50*/  BAR.SYNC.DEFER_BLOCKING R0, 0x100 ;  /* 0x000400000000751d */ /* 0x0005e40000010000 */
[----:B--2---:R-:W-:-:S04]  /*7b60*/  IMAD.MOV.U32 R0, RZ, RZ, R8 ;  /* 0x000000ffff007224 */ /* 0x004fc800078e0008 */
        /* <DEDUP_REMOVED lines=37> */
.L_x_2367:
[----:B------:R-:W-:Y:S01]  /*7dc0*/  ULDC UR11, c[0x0][0x448] ;  /* 0x00011200000b7ab9 */ /* 0x000fe20000000800 */
[----:B01----:R-:W-:Y:S01]  /*7dd0*/  IADD3 R7, R17, 0x1, -R16 ;  /* 0x0000000111077810 */ /* 0x003fe20007ffe810 */
[----:B------:R-:W-:Y:S01]  /*7de0*/  UISETP.NE.AND UP0, UPT, UR11, 0x1, UPT ;  /* 0x000000010b00788c */ /* 0x000fe2000bf05270 */
[----:B------:R-:W-:Y:S02]  /*7df0*/  ULDC UR18, c[0x0][0x9e4] ;  /* 0x0002790000127ab9 */ /* 0x000fe40000000800 */
[----:B------:R-:W-:Y:S01]  /*7e00*/  R2UR UR19, R7 ;  /* 0x00000000071372ca */ /* 0x000fe200000e0000 */
[----:B------:R-:W-:Y:S02]  /*7e10*/  UISETP.GE.AND UP1, UPT, UR18, 0x1, UPT ;  /* 0x000000011200788c */ /* 0x000fe4000bf26270 */
[----:B------:R-:W-:-:S04]  /*7e20*/  UIADD3 UR11, UR42, 0x7f, URZ ;  /* 0x0000007f2a0b7890 */ /* 0x000fc8000fffe03f */
[----:B------:R-:W-:Y:S01]  /*7e30*/  PLOP3.LUT P2, PT, PT, PT, UP1, 0x40, 0x0 ;  /* 0x000000000000781c */ /* 0x000fe20003f4e818 */
[----:B------:R-:W-:Y:S01]  /*7e40*/  @UP0 ULDC UR14, c[0x0][0x44c] ;  /* 0x00011300000e0ab9 */ /* 0x000fe20000000800 */
[----:B------:R-:W-:Y:S01]  /*7e50*/  @UP0 ULDC UR21, c[0x0][0x450] ;  /* 0x0001140000150ab9 */ /* 0x000fe20000000800 */
[----:B------:R-:W-:-:S04]  /*7e60*/  UIMAD.WIDE.U32 UR14, UR11, UR14, URZ ;  /* 0x0000000e0b0e72a5 */ /* 0x000fc8000f8e003f */
[----:B------:R-:W-:-:S04]  /*7e70*/  @UP0 USHF.R.U32.HI UR11, URZ, UR21, UR15 ;  /* 0x000000153f0b0299 */ /* 0x000fc8000801160f */
[----:B------:R-:W-:-:S04]  /*7e80*/  UIADD3 UR11, UR19, UR11, URZ ;  /* 0x0000000b130b7290 */ /* 0x000fc8000fffe03f */
[----:B------:R-:W-:Y:S01]  /*7e90*/  UIADD3 UR15, UR11, -UR10, URZ ;  /* 0x8000000a0b0f7290 */ /* 0x000fe2000fffe03f */
[----:B------:R-:W-:Y:S11]  /*7ea0*/  @P2 BRA `(.L_x_2385) ;  /* 0x0000000000482947 */ /* 0x000ff60003800000 */
        /* <DEDUP_REMOVED lines=11> */
.L_x_2386:
[----:B------:R-:W-:-:S11]  /*7f60*/  UISETP.NE.AND UP2, UPT, UR18, 0x1, UPT ;  /* 0x000000011200788c */ /* 0x000fd6000bf45270 */
[----:B------:R-:W-:Y:S02]  /*7f70*/  @UP2 ULDC.64 UR22, c[0x0][0x9e8] ;  /* 0x00027a0000162ab9 */ /* 0x000fe40000000a00 */
[----:B------:R-:W-:-:S04]  /*7f80*/  UIMAD.WIDE.U32 UR10, UR14, UR22, URZ ;  /* 0x000000160e0a72a5 */ /* 0x000fc8000f8e003f */
[----:B------:R-:W-:-:S12]  /*7f90*/  @UP2 USHF.R.U32.HI UR14, URZ, UR23, UR11 ;  /* 0x000000173f0e2299 */ /* 0x000fd8000801160b */
.L_x_2387:
[----:B------:R-:W-:-:S04]  /*7fa0*/  UIMAD UR14, UR14, UR18, URZ ;  /* 0x000000120e0e72a4 */ /* 0x000fc8000f8e023f */
[----:B------:R-:W-:-:S04]  /*7fb0*/  UISETP.LT.AND UP2, UPT, UR15, UR14, UPT ;  /* 0x0000000e0f00728c */ /* 0x000fc8000bf41270 */
[----:B------:R-:W-:-:S12]  /*7fc0*/  USEL UR15, UR15, UR14, !UP2 ;  /* 0x0000000e0f0f7287 */ /* 0x000fd8000d000000 */
.L_x_2385:
        /* <DEDUP_REMOVED lines=10> */
[----:B------:R-:W-:Y:S02]  /*8070*/  IMAD.MOV.U32 R9, RZ, RZ, R0 ;  /* 0x000000ffff097224 */ /* 0x000fe400078e0000 */
[----:B------:R-:W-:-:S07]  /*8080*/  IMAD.MOV.U32 R7, RZ, RZ, R5 ;  /* 0x000000ffff077224 */ /* 0x000fce00078e0005 */
.L_x_2397:
[----:B------:R-:W-:Y:S01]  /*8090*/  UIADD3 UR37, UR37, 0x1, URZ ;  /* 0x0000000125257890 */ /* 0x000fe2000fffe03f */
[C---:B------:R-:W-:Y:S01]  /*80a0*/  ISETP.GT.AND P2, PT, R7.reuse, UR21, PT ;  /* 0x0000001507007c0c */ /* 0x040fe2000bf44270 */
[----:B------:R-:W-:Y:S02]  /*80b0*/  VIADD R7, R7, 0xffffffff ;  /* 0xffffffff07077836 */ /* 0x000fe40000000000 */
[----:B------:R-:W-:-:S04]  /*80c0*/  UISETP.NE.AND UP2, UPT, UR37, 0x2, UPT ;  /* 0x000000022500788c */ /* 0x000fc8000bf45270 */
[----:B------:R-:W-:Y:S02]  /*80d0*/  USEL UR10, URZ, 0x1, UP2 ;  /* 0x000000013f0a7887 */ /* 0x000fe40009000000 */
[----:B------:R-:W-:Y:S02]  /*80e0*/  USEL UR37, UR37, URZ, UP2 ;  /* 0x0000003f25257287 */ /* 0x000fe40009000000 */
[----:B------:R-:W-:Y:S01]  /*80f0*/  ULOP3.LUT UR38, UR38, UR10, URZ, 0x3c, !UPT ;  /* 0x0000000a26267292 */ /* 0x000fe2000f8e3c3f */
[----:B0-----:R-:W-:Y:S11]  /*8100*/  @!P0 BRA `(.L_x_2389) ;  /* 0x0000000000048947 */ /* 0x001ff60003800000 */
[----:B------:R-:W-:Y:S01]  /*8110*/  BPT.TRAP 0x1 ;  /* 0x000000040000795c */ /* 0x000fe20000300000 */
.L_x_2389:
        /* <DEDUP_REMOVED lines=9> */
.L_x_2390:
[----:B-1----:R-:W-:Y:S05]  /*81b0*/  @P3 BRA `(.L_x_2391) ;  /* 0x0000000000083947 */ /* 0x002fea0003800000 */
[----:B------:R-:W1:Y:S02]  /*81c0*/  SYNCS.PHASECHK.TRANS64.TRYWAIT P3, [UR22+0x22830], R5 ;  /* 0x02283005ff0075a7 */ /* 0x000e640008060156 */
[----:B-1----:R-:W-:Y:S05]  /*81d0*/  @!P3 BRA `(.L_x_2392) ;  /* 0x000001100008b947 */ /* 0x002fea0003800000 */
.L_x_2391:
[----:B------:R-:W-:Y:S01]  /*81e0*/  UIMAD UR18, UR37, 0x300, UR20 ;  /* 0x00000300251278a4 */ /* 0x000fe2000f8e0214 */
[----:B------:R-:W-:Y:S01]  /*81f0*/  WARPGROUP.ARRIVE ;  /* 0x00000000000079c5 */ /* 0x000fe20000000000 */
[----:B------:R-:W-:Y:S01]  /*8200*/  UMOV UR19, 0x40000040 ;  /* 0x4000004000137882 */ /* 0x000fe20000000000 */
[----:B------:R-:W-:Y:S01]  /*8210*/  UMOV UR24, UR4 ;  /* 0x0000000400187c82 */ /* 0x000fe20008000000 */
[----:B------:R-:W-:-:S03]  /*8220*/  UIADD3 UR26, UR18, 0x2, URZ ;  /* 0x00000002121a7890 */ /* 0x000fc6000fffe03f */
[----:B------:R-:W3:Y:S01]  /*8230*/  S2R R13, SR_TID.X ;  /* 0x00000000000d7919 */ /* 0x000ee20000002100 */
[----:B------:R-:W-:Y:S01]  /*8240*/  UMOV UR25, UR5 ;  /* 0x0000000500197c82 */ /* 0x000fe20008000000 */
[----:B------:R-:W-:Y:S01]  /*8250*/  UMOV UR27, 0x40000040 ;  /* 0x40000040001b7882 */ /* 0x000fe20000000000 */
[----:B------:R-:W-:Y:S02]  /*8260*/  UIADD3 UR10, UR18, 0x4, URZ ;  /* 0x00000004120a7890 */ /* 0x000fe4000fffe03f */
[----:B------:R-:W-:Y:S01]  /*8270*/  HGMMA.64x96x16.F32 R152, gdesc[UR16], RZ, !UPT, gsb0 ;  /* 0x01600000109879f0 */ /* 0x000fe2000c0008ff */
[----:B------:R-:W-:Y:S01]  /*8280*/  UMOV UR11, 0x40000040 ;  /* 0x40000040000b7882 */ /* 0x000fe20000000000 */
[----:B------:R-:W-:Y:S01]  /*8290*/  UIADD3 UR14, UR18, 0x6, URZ ;  /* 0x00000006120e7890 */ /* 0x000fe2000fffe03f */
[----:B------:R-:W-:Y:S01]  /*82a0*/  UMOV UR15, 0x40000040 ;  /* 0x40000040000f7882 */ /* 0x000fe20000000000 */
[----:B---3--:R-:W-:Y:S01]  /*82b0*/  SHF.R.U32.HI R13, RZ, 0x7, R13 ;  /* 0x00000007ff0d7819 */ /* 0x008fe2000001160d */
        /* <DEDUP_REMOVED lines=63> */
[--C-:B------:R-:W-:Y:S01]  /*86b0*/  FFMA.FTZ R189, R189, UR7, -R4.reuse ;  /* 0x00000007bdbd7c23 */ /* 0x100fe20008010804 */
[--C-:B------:R-:W-:Y:S01]  /*86c0*/  FFMA.FTZ R192, R192, UR7, -R4.reuse ;  /* 0x00000007c0c07c23 */ /* 0x100fe20008010804 */
[--C-:B------:R-:W-:Y:S01]  /*86d0*/  FFMA.FTZ R193, R193, UR7, -R4.reuse ;  /* 0x00000007c1c17c23 */ /* 0x100fe20008010804 */
[--C-:B------:R-:W-:Y:S01]  /*86e0*/  FFMA.FTZ R196, R196, UR7, -R4.reuse ;  /* 0x00000007c4c47c23 */ /* 0x100fe20008010804 */
[----:B------:R-:W-:-:S03]  /*86f0*/  FFMA.FTZ R4, R197, UR7, -R4 ;  /* 0x00000007c5047c23 */ /* 0x000fc60008010804 */
[----:B------:R-:W4:Y:S01]  /*8700*/  MUFU.EX2 R156, R156 ;  /* 0x0000009c009c7308 */ /* 0x000f220000000800 */
[-C--:B-1----:R-:W-:Y:S01]  /*8710*/  FMUL.FTZ R24, R24, R6.reuse ;  /* 0x0000000618187220 */ /* 0x082fe20000410000 */
        /* <DEDUP_REMOVED lines=64> */
[----:B------:R-:W-:Y:S01]  /*8b20*/  FMNMX.FTZ R6, R154, R8, !PT ;  /* 0x000000089a067209 */ /* 0x000fe20007810000 */
[----:B------:R-:W1:Y:S01]  /*8b30*/  MUFU.EX2 R157, R157 ;  /* 0x0000009d009d7308 */ /* 0x000e620000000800 */
[C---:B---3--:R-:W-:Y:S01]  /*8b40*/  F2FP.F16.F32.PACK_AB R200, R153.reuse, R152 ;  /* 0x0000009899c8723e */ /* 0x048fe200000000ff */
[----:B------:R-:W-:Y:S01]  /*8b50*/  FADD.FTZ R3, R153, R3 ;  /* 0x0000000399037221 */ /* 0x000fe20000010000 */
[----:B------:R-:W-:-:S03]  /*8b60*/  FMNMX.FTZ R6, R155, R6, !PT ;  /* 0x000000069b067209 */ /* 0x000fc60007810000 */
[----:B----4-:R-:W-:Y:S01]  /*8b70*/  FADD.FTZ R3, R156, R3 ;  /* 0x000000039c037221 */ /* 0x010fe20000010000 */
[----:B------:R-:W-:Y:S01]  /*8b80*/  FMNMX.FTZ R6, R158, R6, !PT ;  /* 0x000000069e067209 */ /* 0x000fe20007810000 */
[----:B------:R-:W3:Y:S03]  /*8b90*/  MUFU.EX2 R152, R160 ;  /* 0x000000a000987308 */ /* 0x000ee60000000800 */
[----:B------:R-:W-:-:S04]  /*8ba0*/  FMNMX.FTZ R6, R159, R6, !PT ;  /* 0x000000069f067209 */ /* 0x000fc80007810000 */
[----:B------:R-:W-:Y:S01]  /*8bb0*/  FMNMX.FTZ R6, R162, R6, !PT ;  /* 0x00000006a2067209 */ /* 0x000fe20007810000 */
[----:B------:R-:W4:Y:S01]  /*8bc0*/  MUFU.EX2 R161, R161 ;  /* 0x000000a100a17308 */ /* 0x000f220000000800 */
[C---:B-1----:R-:W-:Y:S01]  /*8bd0*/  FADD.FTZ R3, R157.reuse, R3 ;  /* 0x000000039d037221 */ /* 0x042fe20000010000 */
[----:B------:R-:W-:Y:S02]  /*8be0*/  F2FP.F16.F32.PACK_AB R202, R157, R156 ;  /* 0x0000009c9dca723e */ /* 0x000fe400000000ff */
[----:B------:R-:W-:-:S04]  /*8bf0*/  FMNMX.FTZ R6, R163, R6, !PT ;  /* 0x00000006a3067209 */ /* 0x000fc80007810000 */
[----:B------:R-:W-:Y:S01]  /*8c00*/  FMNMX.FTZ R6, R166, R6, !PT ;  /* 0x00000006a6067209 */ /* 0x000fe20007810000 */
[----:B------:R-:W1:Y:S01]  /*8c10*/  MUFU.EX2 R164, R164 ;  /* 0x000000a400a47308 */ /* 0x000e620000000800 */
[----:B---3--:R-:W-:Y:S02]  /*8c20*/  FADD.FTZ R3, R152, R3 ;  /* 0x0000000398037221 */ /* 0x008fe40000010000 */
[----:B------:R-:W-:-:S04]  /*8c30*/  FMNMX.FTZ R6, R167, R6, !PT ;  /* 0x00000006a7067209 */ /* 0x000fc80007810000 */
[----:B------:R-:W-:Y:S01]  /*8c40*/  FMNMX.FTZ R6, R170, R6, !PT ;  /* 0x00000006aa067209 */ /* 0x000fe20007810000 */
[----:B------:R-:W3:Y:S01]  /*8c50*/  MUFU.EX2 R165, R165 ;  /* 0x000000a500a57308 */ /* 0x000ee20000000800 */
[C---:B----4-:R-:W-:Y:S01]  /*8c60*/  FADD.FTZ R3, R161.reuse, R3 ;  /* 0x00000003a1037221 */ /* 0x050fe20000010000 */
[----:B------:R-:W-:Y:S02]  /*8c70*/  F2FP.F16.F32.PACK_AB R152, R161, R152 ;  /* 0x00000098a198723e */ /* 0x000fe400000000ff */
[----:B------:R-:W-:-:S04]  /*8c80*/  FMNMX.FTZ R6, R171, R6, !PT ;  /* 0x00000006ab067209 */ /* 0x000fc80007810000 */
[----:B------:R-:W-:Y:S01]  /*8c90*/  FMNMX.FTZ R6, R174, R6, !PT ;  /* 0x00000006ae067209 */ /* 0x000fe20007810000 */
[----:B------:R-:W4:Y:S01]  /*8ca0*/  MUFU.EX2 R156, R168 ;  /* 0x000000a8009c7308 */ /* 0x000f220000000800 */
[----:B-1----:R-:W-:Y:S02]  /*8cb0*/  FADD.FTZ R3, R164, R3 ;  /* 0x00000003a4037221 */ /* 0x002fe40000010000 */
[----:B------:R-:W-:-:S04]  /*8cc0*/  FMNMX.FTZ R6, R175, R6, !PT ;  /* 0x00000006af067209 */ /* 0x000fc80007810000 */
[----:B------:R-:W-:Y:S01]  /*8cd0*/  FMNMX.FTZ R6, R178, R6, !PT ;  /* 0x00000006b2067209 */ /* 0x000fe20007810000 */
[----:B------:R-:W1:Y:S01]  /*8ce0*/  MUFU.EX2 R169, R169 ;  /* 0x000000a900a97308 */ /* 0x000e620000000800 */
[----:B---3--:R-:W-:Y:S02]  /*8cf0*/  FADD.FTZ R3, R165, R3 ;  /* 0x00000003a5037221 */ /* 0x008fe40000010000 */
[----:B------:R-:W-:-:S04]  /*8d00*/  FMNMX.FTZ R6, R179, R6, !PT ;  /* 0x00000006b3067209 */ /* 0x000fc80007810000 */
[----:B------:R-:W-:Y:S01]  /*8d10*/  FMNMX.FTZ R6, R182, R6, !PT ;  /* 0x00000006b6067209 */ /* 0x000fe20007810000 */
[----:B------:R-:W3:Y:S01]  /*8d20*/  MUFU.EX2 R172, R172 ;  /* 0x000000ac00ac7308 */ /* 0x000ee20000000800 */
[----:B----4-:R-:W-:Y:S02]  /*8d30*/  FADD.FTZ R3, R156, R3 ;  /* 0x000000039c037221 */ /* 0x010fe40000010000 */
        /* <DEDUP_REMOVED lines=16> */
[----:B-1----:R-:W-:Y:S02]  /*8e40*/  FADD.FTZ R3, R160, R3 ;  /* 0x00000003a0037221 */ /* 0x002fe40000010000 */
[----:B------:R-:W-:-:S05]  /*8e50*/  FMNMX.FTZ R6, R199, R6, !PT ;  /* 0x00000006c7067209 */ /* 0x000fca0007810000 */
[----:B------:R-:W1:Y:S01]  /*8e60*/  SHFL.BFLY PT, R9, R6, 0x2, 0x1f ;  /* 0x0c401f0006097f89 */ /* 0x000e6200000e0000 */
[----:B------:R-:W5:Y:S01]  /*8e70*/  MUFU.EX2 R181, R181 ;  /* 0x000000b500b57308 */ /* 0x000f620000000800 */
[C---:B---3--:R-:W-:Y:S01]  /*8e80*/  FADD.FTZ R3, R177.reuse, R3 ;  /* 0x00000003b1037221 */ /* 0x048fe20000010000 */
[----:B------:R-:W-:-:S06]  /*8e90*/  F2FP.F16.F32.PACK_AB R160, R177, R160 ;  /* 0x000000a0b1a0723e */ /* 0x000fcc00000000ff */
[----:B------:R-:W3:Y:S01]  /*8ea0*/  MUFU.EX2 R184, R184 ;  /* 0x000000b800b87308 */ /* 0x000ee20000000800 */
[----:B----4-:R-:W-:-:S07]  /*8eb0*/  FADD.FTZ R3, R180, R3 ;  /* 0x00000003b4037221 */ /* 0x010fce0000010000 */
[----:B------:R-:W4:Y:S01]  /*8ec0*/  MUFU.EX2 R185, R185 ;  /* 0x000000b900b97308 */ /* 0x000f220000000800 */
[----:B-----5:R-:W-:Y:S01]  /*8ed0*/  FADD.FTZ R3, R181, R3 ;  /* 0x00000003b5037221 */ /* 0x020fe20000010000 */
[----:B-1----:R-:W-:-:S06]  /*8ee0*/  FMNMX.FTZ R6, R6, R9, !PT ;  /* 0x0000000906067209 */ /* 0x002fcc0007810000 */
[----:B------:R-:W1:Y:S01]  /*8ef0*/  MUFU.EX2 R188, R188 ;  /* 0x000000bc00bc7308 */ /* 0x000e620000000800 */
[----:B---3--:R-:W-:Y:S01]  /*8f00*/  FADD.FTZ R3, R184, R3 ;  /* 0x00000003b8037221 */ /* 0x008fe20000010000 */
[----:B------:R-:W3:Y:S06]  /*8f10*/  SHFL.BFLY PT, R9, R6, 0x1, 0x1f ;  /* 0x0c201f0006097f89 */ /* 0x000eec00000e0000 */
[----:B------:R-:W5:Y:S01]  /*8f20*/  MUFU.EX2 R189, R189 ;  /* 0x000000bd00bd7308 */ /* 0x000f620000000800 */
[----:B----4-:R-:W-:-:S07]  /*8f30*/  FADD.FTZ R3, R185, R3 ;  /* 0x00000003b9037221 */ /* 0x010fce0000010000 */
[----:B------:R-:W4:Y:S01]  /*8f40*/  MUFU.EX2 R168, R192 ;  /* 0x000000c000a87308 */ /* 0x000f220000000800 */
[----:B-1----:R-:W-:-:S07]  /*8f50*/  FADD.FTZ R3, R188, R3 ;  /* 0x00000003bc037221 */ /* 0x002fce0000010000 */
[----:B------:R-:W-:Y:S01]  /*8f60*/  MUFU.EX2 R193, R193 ;  /* 0x000000c100c17308 */ /* 0x000fe20000000800 */
[----:B-----5:R-:W-:Y:S01]  /*8f70*/  FADD.FTZ R3, R189, R3 ;  /* 0x00000003bd037221 */ /* 0x020fe20000010000 */
[----:B---3--:R-:W-:-:S06]  /*8f80*/  FMNMX.FTZ R6, R6, R9, !PT ;  /* 0x0000000906067209 */ /* 0x008fcc0007810000 */
[----:B------:R-:W-:Y:S01]  /*8f90*/  MUFU.EX2 R196, R196 ;  /* 0x000000c400c47308 */ /* 0x000fe20000000800 */
[C---:B------:R-:W-:Y:S01]  /*8fa0*/  FADD.FTZ R8, -R6.reuse, R8 ;  /* 0x0000000806087221 */ /* 0x040fe20000010100 */
[----:B------:R-:W-:Y:S01]  /*8fb0*/  FMUL.FTZ R9, R6, UR7 ;  /* 0x0000000706097c20 */ /* 0x000fe20008410000 */
[----:B----4-:R-:W-:Y:S02]  /*8fc0*/  FADD.FTZ R3, R168, R3 ;  /* 0x00000003a8037221 */ /* 0x010fe40000010000 */
        /* <DEDUP_REMOVED lines=10> */
[--C-:B--2---:R-:W-:Y:S01]  /*9070*/  FFMA.FTZ R10, R170, UR7, -R9.reuse ;  /* 0x00000007aa0a7c23 */ /* 0x104fe20008010809 */
[--C-:B------:R-:W-:Y:S01]  /*9080*/  FFMA.FTZ R171, R171, UR7, -R9.reuse ;  /* 0x00000007abab7c23 */ /* 0x100fe20008010809 */
[--C-:B------:R-:W-:Y:S01]  /*9090*/  FFMA.FTZ R174, R174, UR7, -R9.reuse ;  /* 0x00000007aeae7c23 */ /* 0x100fe20008010809 */
[----:B------:R-:W2:Y:S01]  /*90a0*/  MUFU.EX2 R8, R8 ;  /* 0x0000000800087308 */ /* 0x000ea20000000800 */
        /* <DEDUP_REMOVED lines=8> */
[----:B-1----:R-:W-:Y:S01]  /*9130*/  F2FP.F16.F32.PACK_AB R154, R165, R164 ;  /* 0x000000a4a59a723e */ /* 0x002fe200000000ff */
[--C-:B------:R-:W-:Y:S01]  /*9140*/  FFMA.FTZ R190, R190, UR7, -R9.reuse ;  /* 0x00000007bebe7c23 */ /* 0x100fe20008010809 */
[--C-:B------:R-:W-:Y:S01]  /*9150*/  FFMA.FTZ R191, R191, UR7, -R9.reuse ;  /* 0x00000007bfbf7c23 */ /* 0x100fe20008010809 */
[--C-:B------:R-:W-:Y:S01]  /*9160*/  FFMA.FTZ R194, R194, UR7, -R9.reuse ;  /* 0x00000007c2c27c23 */ /* 0x100fe20008010809 */
[--C-:B------:R-:W-:Y:S01]  /*9170*/  FFMA.FTZ R195, R195, UR7, -R9.reuse ;  /* 0x00000007c3c37c23 */ /* 0x100fe20008010809 */
[--C-:B------:R-:W-:Y:S01]  /*9180*/  FFMA.FTZ R198, R198, UR7, -R9.reuse ;  /* 0x00000007c6c67c23 */ /* 0x100fe20008010809 */
[----:B------:R-:W-:Y:S01]  /*9190*/  FFMA.FTZ R9, R199, UR7, -R9 ;  /* 0x00000007c7097c23 */ /* 0x000fe20008010809 */
[----:B------:R1:W4:Y:S01]  /*91a0*/  MUFU.EX2 R203, R158 ;  /* 0x0000009e00cb7308 */ /* 0x0003220000000800 */
[----:B--2---:R-:W-:Y:S01]  /*91b0*/  FFMA.FTZ R2, R8, R2, R201 ;  /* 0x0000000208027223 */ /* 0x004fe200000100c9 */
[----:B------:R-:W-:Y:S01]  /*91c0*/  FADD.FTZ R3, R193, R3 ;  /* 0x00000003c1037221 */ /* 0x000fe20000010000 */
[----:B------:R-:W-:Y:S01]  /*91d0*/  F2FP.F16.F32.PACK_AB R164, R185, R184 ;  /* 0x000000b8b9a4723e */ /* 0x000fe200000000ff */
[----:B------:R-:W-:Y:S01]  /*91e0*/  FMUL.FTZ R26, R26, R8 ;  /* 0x000000081a1a7220 */ /* 0x000fe20000410000 */
[----:B------:R-:W-:Y:S01]  /*91f0*/  F2FP.F16.F32.PACK_AB R168, R193, R168 ;  /* 0x000000a8c1a8723e */ /* 0x000fe200000000ff */
[----:B------:R-:W-:Y:S01]  /*9200*/  FADD.FTZ R3, R196, R3 ;  /* 0x00000003c4037221 */ /* 0x000fe20000010000 */
[-C--:B------:R-:W-:Y:S01]  /*9210*/  FMUL.FTZ R27, R27, R8.reuse ;  /* 0x000000081b1b7220 */ /* 0x080fe20000410000 */
[----:B------:R-:W2:Y:S01]  /*9220*/  MUFU.EX2 R159, R159 ;  /* 0x0000009f009f7308 */ /* 0x000ea20000000800 */
[C---:B---3--:R-:W-:Y:S01]  /*9230*/  FADD.FTZ R2, R155.reuse, R2 ;  /* 0x000000029b027221 */ /* 0x048fe20000010000 */
[----:B------:R-:W-:Y:S01]  /*9240*/  F2FP.F16.F32.PACK_AB R201, R155, R201 ;  /* 0x000000c99bc9723e */ /* 0x000fe200000000ff */
[----:B------:R-:W-:Y:S01]  /*9250*/  FMUL.FTZ R30, R30, R8 ;  /* 0x000000081e1e7220 */ /* 0x000fe20000410000 */
[----:B-1----:R-:W-:Y:S01]  /*9260*/  F2FP.F16.F32.PACK_AB R158, R173, R172 ;  /* 0x000000acad9e723e */ /* 0x002fe200000000ff */
[-C--:B------:R-:W-:Y:S01]  /*9270*/  FMUL.FTZ R31, R31, R8.reuse ;  /* 0x000000081f1f7220 */ /* 0x080fe20000410000 */
[-C--:B------:R-:W-:Y:S01]  /*9280*/  FMUL.FTZ R34, R34, R8.reuse ;  /* 0x0000000822227220 */ /* 0x080fe20000410000 */
[-C--:B------:R-:W-:Y:S01]  /*9290*/  FMUL.FTZ R35, R35, R8.reuse ;  /* 0x0000000823237220 */ /* 0x080fe20000410000 */
[----:B------:R1:W3:Y:S01]  /*92a0*/  MUFU.EX2 R153, R162 ;  /* 0x000000a200997308 */ /* 0x0002e20000000800 */
[----:B----4-:R-:W-:Y:S01]  /*92b0*/  FADD.FTZ R2, R203, R2 ;  /* 0x00000002cb027221 */ /* 0x010fe20000010000 */
[-C--:B------:R-:W-:Y:S01]  /*92c0*/  FMUL.FTZ R38, R38, R8.reuse ;  /* 0x0000000826267220 */ /* 0x080fe20000410000 */
[-C--:B------:R-:W-:Y:S01]  /*92d0*/  FMUL.FTZ R39, R39, R8.reuse ;  /* 0x0000000827277220 */ /* 0x080fe20000410000 */
[-C--:B------:R-:W-:Y:S01]  /*92e0*/  FMUL.FTZ R42, R42, R8.reuse ;  /* 0x000000082a2a7220 */ /* 0x080fe20000410000 */
[-C--:B------:R-:W-:Y:S01]  /*92f0*/  FMUL.FTZ R43, R43, R8.reuse ;  /* 0x000000082b2b7220 */ /* 0x080fe20000410000 */
[-C--:B------:R-:W-:Y:S01]  /*9300*/  FMUL.FTZ R46, R46, R8.reuse ;  /* 0x000000082e2e7220 */ /* 0x080fe20000410000 */
[-C--:B------:R-:W-:Y:S01]  /*9310*/  FMUL.FTZ R47, R47, R8.reuse ;  /* 0x000000082f2f7220 */ /* 0x080fe20000410000 */
[----:B------:R-:W4:Y:S01]  /*9320*/  MUFU.EX2 R163, R163 ;  /* 0x000000a300a37308 */ /* 0x000f220000000800 */
[C---:B--2---:R-:W-:Y:S01]  /*9330*/  FADD.FTZ R2, R159.reuse, R2 ;  /* 0x000000029f027221 */ /* 0x044fe20000010000 */
[----:B------:R-:W-:Y:S01]  /*9340*/  F2FP.F16.F32.PACK_AB R203, R159, R203 ;  /* 0x000000cb9fcb723e */ /* 0x000fe200000000ff */
[----:B------:R-:W-:Y:S01]  /*9350*/  FMUL.FTZ R50, R50, R8 ;  /* 0x0000000832327220 */ /* 0x000fe20000410000 */
[----:B-1----:R-:W-:Y:S01]  /*9360*/  F2FP.F16.F32.PACK_AB R162, R181, R180 ;  /* 0x000000b4b5a2723e */ /* 0x002fe200000000ff */
[-C--:B------:R-:W-:Y:S01]  /*9370*/  FMUL.FTZ R51, R51, R8.reuse ;  /* 0x0000000833337220 */ /* 0x080fe20000410000 */
[-C--:B------:R-:W-:Y:S01]  /*9380*/  FMUL.FTZ R54, R54, R8.reuse ;  /* 0x0000000836367220 */ /* 0x080fe20000410000 */
[-C--:B------:R-:W-:Y:S01]  /*9390*/  FMUL.FTZ R55, R55, R8.reuse ;  /* 0x0000000837377220 */ /* 0x080fe20000410000 */
[----:B------:R1:W2:Y:S01]  /*93a0*/  MUFU.EX2 R11, R166 ;  /* 0x000000a6000b7308 */ /* 0x0002a20000000800 */
        /* <DEDUP_REMOVED lines=8> */
[C---:B----4-:R-:W-:Y:S01]  /*9430*/  FADD.FTZ R2, R163.reuse, R2 ;  /* 0x00000002a3027221 */ /* 0x050fe20000010000 */
[----:B------:R-:W-:Y:S01]  /*9440*/  F2FP.F16.F32.PACK_AB R153, R163, R153 ;  /* 0x00000099a399723e */ /* 0x000fe200000000ff */
[----:B------:R-:W-:Y:S01]  /*9450*/  FMUL.FTZ R70, R70, R8 ;  /* 0x0000000846467220 */ /* 0x000fe20000410000 */
[----:B-1----:R-:W-:Y:S01]  /*9460*/  F2FP.F16.F32.PACK_AB R166, R189, R188 ;  /* 0x000000bcbda6723e */ /* 0x002fe200000000ff */
[-C--:B------:R-:W-:Y:S01]  /*9470*/  FMUL.FTZ R71, R71, R8.reuse ;  /* 0x0000000847477220 */ /* 0x080fe20000410000 */
[-C--:B------:R-:W-:Y:S01]  /*9480*/  FMUL.FTZ R74, R74, R8.reuse ;  /* 0x000000084a4a7220 */ /* 0x080fe20000410000 */
[-C--:B------:R-:W-:Y:S01]  /*9490*/  FMUL.FTZ R75, R75, R8.reuse ;  /* 0x000000084b4b7220 */ /* 0x080fe20000410000 */
[----:B------:R1:W4:Y:S01]  /*94a0*/  MUFU.EX2 R157, R10 ;  /* 0x0000000a009d7308 */ /* 0x0003220000000800 */
        /* <DEDUP_REMOVED lines=9> */
[----:B-1----:R-:W-:Y:S01]  /*9540*/  IMAD.U32 R10, RZ, RZ, UR22 ;  /* 0x00000016ff0a7e24 */ /* 0x002fe2000f8e00ff */
[----:B------:R-:W-:Y:S01]  /*9550*/  F2FP.F16.F32.PACK_AB R155, R167, R11 ;  /* 0x0000000ba79b723e */ /* 0x000fe200000000ff */
[-C--:B------:R-:W-:Y:S01]  /*9560*/  FMUL.FTZ R90, R90, R8.reuse ;  /* 0x000000085a5a7220 */ /* 0x080fe20000410000 */
[----:B------:R-:W-:Y:S01]  /*9570*/  FMUL.FTZ R91, R91, R8 ;  /* 0x000000085b5b7220 */ /* 0x000fe20000410000 */
[----:B------:R-:W-:-:S02]  /*9580*/  @!P1 VIADD R12, R10, 0x22840 ;  /* 0x000228400a0c9836 */ /* 0x000fc40000000000 */
[-C--:B------:R-:W-:Y:S01]  /*9590*/  FMUL.FTZ R94, R94, R8.reuse ;  /* 0x000000085e5e7220 */ /* 0x080fe20000410000 */
[----:B------:R-:W1:Y:S01]  /*95a0*/  MUFU.EX2 R174, R174 ;  /* 0x000000ae00ae7308 */ /* 0x000e620000000800 */
[----:B----4-:R-:W-:Y:S01]  /*95b0*/  FADD.FTZ R2, R157, R2 ;  /* 0x000000029d027221 */ /* 0x010fe20000010000 */
[-C--:B------:R-:W-:Y:S01]  /*95c0*/  FMUL.FTZ R95, R95, R8.reuse ;  /* 0x000000085f5f7220 */ /* 0x080fe20000410000 */
[----:B------:R-:W-:Y:S01]  /*95d0*/  @!P1 PRMT R12, RZ, 0x654, R12 ;  /* 0x00000654ff0c9816 */ /* 0x000fe2000000000c */
        /* <DEDUP_REMOVED lines=38> */
[----:B------:R-:W-:Y:S01]  /*9840*/  FMUL.FTZ R151, R151, R8 ;  /* 0x0000000897977220 */ /* 0x000fe20000410000 */
[----:B------:R-:W-:-:S02]  /*9850*/  F2FP.F16.F32.PACK_AB R159, R175, R174 ;  /* 0x000000aeaf9f723e */ /* 0x000fc400000000ff */
[----:B------:R-:W-:-:S03]  /*9860*/  F2FP.F16.F32.PACK_AB R161, R179, R161 ;  /* 0x000000a1b3a1723e */ /* 0x000fc600000000ff */
[----:B------:R-:W1:Y:S01]  /*9870*/  MUFU.EX2 R165, R186 ;  /* 0x000000ba00a57308 */ /* 0x000e620000000800 */
[----:B---3--:R-:W-:-:S07]  /*9880*/  FADD.FTZ R2, R182, R2 ;  /* 0x00000002b6027221 */ /* 0x008fce0000010000 */
[----:B------:R-:W3:Y:S01]  /*9890*/  MUFU.EX2 R187, R187 ;  /* 0x000000bb00bb7308 */ /* 0x000ee20000000800 */
[C---:B--2---:R-:W-:Y:S01]  /*98a0*/  FADD.FTZ R2, R183.reuse, R2 ;  /* 0x00000002b7027221 */ /* 0x044fe20000010000 */
[----:B------:R-:W-:-:S06]  /*98b0*/  F2FP.F16.F32.PACK_AB R163, R183, R182 ;  /* 0x000000b6b7a3723e */ /* 0x000fcc00000000ff */
        /* <DEDUP_REMOVED lines=11> */
[----:B---3--:R-:W-:-:S07]  /*9970*/  FADD.FTZ R2, R169, R2 ;  /* 0x00000002a9027221 */ /* 0x008fce0000010000 */
[----:B------:R3:W4:Y:S01]  /*9980*/  MUFU.EX2 R170, R4 ;  /* 0x0000000400aa7308 */ /* 0x0007220000000800 */
[C---:B--2---:R-:W-:Y:S01]  /*9990*/  FADD.FTZ R2, R195.reuse, R2 ;  /* 0x00000002c3027221 */ /* 0x044fe20000010000 */
[----:B------:R-:W-:-:S06]  /*99a0*/  F2FP.F16.F32.PACK_AB R169, R195, R169 ;  /* 0x000000a9c3a9723e */ /* 0x000fcc00000000ff */
[----:B------:R-:W2:Y:S01]  /*99b0*/  MUFU.EX2 R9, R9 ;  /* 0x0000000900097308 */ /* 0x000ea20000000800 */
[----:B---3--:R-:W-:Y:S01]  /*99c0*/  IADD3 R4, -R13, 0xb, RZ ;  /* 0x0000000b0d047810 */ /* 0x008fe20007ffe1ff */
[----:B-1----:R-:W-:-:S04]  /*99d0*/  FADD.FTZ R2, R198, R2 ;  /* 0x00000002c6027221 */ /* 0x002fc80000010000 */
[----:B------:R1:W-:Y:S06]  /*99e0*/  BAR.ARV R4, 0x100 ;  /* 0x000400040000751d */ /* 0x0003ec0000002000 */
[----:B------:R1:W-:Y:S01]  /*99f0*/  @!P1 SYNCS.ARRIVE.TRANS64.RED.A1T0 RZ, [R12+URZ], RZ ;  /* 0x000000ff0cff99a7 */ /* 0x0003e2000810043f */
[C---:B----4-:R-:W-:Y:S01]  /*9a00*/  FADD.FTZ R3, R170.reuse, R3 ;  /* 0x00000003aa037221 */ /* 0x050fe20000010000 */
[----:B------:R-:W-:Y:S01]  /*9a10*/  F2FP.F16.F32.PACK_AB R170, R170, R196 ;  /* 0x000000c4aaaa723e */ /* 0x000fe200000000ff */
[C---:B--2---:R-:W-:Y:S01]  /*9a20*/  FADD.FTZ R2, R9.reuse, R2 ;  /* 0x0000000209027221 */ /* 0x044fe20000010000 */
[----:B------:R-:W-:Y:S01]  /*9a30*/  F2FP.F16.F32.PACK_AB R171, R9, R198 ;  /* 0x000000c609ab723e */ /* 0x000fe200000000ff */
[----:B-1----:R-:W-:Y:S06]  /*9a40*/  @!P0 BRA `(.L_x_2393) ;  /* 0x0000000000048947 */ /* 0x002fec0003800000 */
[----:B------:R-:W-:Y:S01]  /*9a50*/  BPT.TRAP 0x1 ;  /* 0x000000040000795c */ /* 0x000fe20000300000 */
.L_x_2393:
[----:B------:R1:W2:Y:S01]  /*9a60*/  SYNCS.PHASECHK.TRANS64.TRYWAIT P3, [UR22+0x22850], R5 ;  /* 0x02285005ff0075a7 */ /* 0x0002a20008060156 */
[----:B------:R-:W-:Y:S05]  /*9a70*/  @!P0 BRA `(.L_x_2394) ;  /* 0x0000000000048947 */ /* 0x000fea0003800000 */
[----:B------:R-:W-:Y:S01]  /*9a80*/  BPT.TRAP 0x1 ;  /* 0x000000040000795c */ /* 0x000fe20000300000 */
.L_x_2394:
[----:B--2---:R-:W-:Y:S05]  /*9a90*/  @P3 BRA `(.L_x_2395) ;  /* 0x0000000000083947 */ /* 0x004fea0003800000 */
[----:B------:R-:W2:Y:S02]  /*9aa0*/  SYNCS.PHASECHK.TRANS64.TRYWAIT P3, [UR22+0x22850], R5 ;  /* 0x02285005ff0075a7 */ /* 0x000ea40008060156 */
[----:B--2---:R-:W-:Y:S05]  /*9ab0*/  @!P3 BRA `(.L_x_2396) ;  /* 0x000000f400e8b947 */ /* 0x004fea0003800000 */
.L_x_2395:
[----:B------:R-:W3:Y:S01]  /*9ac0*/  S2R R8, SR_TID.X ;  /* 0x0000000000087919 */ /* 0x000ee20000002100 */
[----:B------:R-:W-:Y:S01]  /*9ad0*/  UIMAD UR14, UR37, 0xc00, UR6 ;  /* 0x00000c00250e78a4 */ /* 0x000fe2000f8e0206 */
[----:B--2---:R-:W-:Y:S01]  /*9ae0*/  @!P1 VIADD R10, R10, 0x22860 ;  /* 0x000228600a0a9836 */ /* 0x004fe20000000000 */
[----:B------:R-:W-:Y:S01]  /*9af0*/  UMOV UR11, 0x40000040 ;  /* 0x40000040000b7882 */ /* 0x000fe20000000000 */
[----:B------:R-:W-:Y:S01]  /*9b00*/  UMOV UR15, 0x40000040 ;  /* 0x40000040000f7882 */ /* 0x000fe20000000000 */
[----:B------:R-:W-:Y:S02]  /*9b10*/  IMAD.MOV.U32 R9, RZ, RZ, R0 ;  /* 0x000000ffff097224 */ /* 0x000fe400078e0000 */
[----:B------:R-:W-:Y:S01]  /*9b20*/  @!P1 PRMT R10, RZ, 0x654, R10 ;  /* 0x00000654ff0a9816 */ /* 0x000fe2000000000a */
[----:B------:R-:W-:Y:S01]  /*9b30*/  UMOV UR10, UR14 ;  /* 0x0000000e000a7c82 */ /* 0x000fe20008000000 */
[----:B---3--:R-:W-:-:S05]  /*9b40*/  SHF.R.U32.HI R8, RZ, 0x7, R8 ;  /* 0x00000007ff087819 */ /* 0x008fca0000011608 */
[----:B01----:R-:W-:Y:S02]  /*9b50*/  VIADD R5, R8, 0x8 ;  /* 0x0000000808057836 */ /* 0x003fe40000000000 */
        /* <DEDUP_REMOVED lines=36> */
[----:B0-----:R-:W-:-:S07]  /*9da0*/  IMAD.MOV.U32 R5, RZ, RZ, R7 ;  /* 0x000000ffff057224 */ /* 0x001fce00078e0007 */
.L_x_2388:
[----:B------:R-:W-:-:S13]  /*9db0*/  ISETP.GE.AND P2, PT, R5, UR43, PT ;  /* 0x0000002b05007c0c */ /* 0x000fda000bf46270 */
[----:B------:R-:W-:Y:S05]  /*9dc0*/  @!P2 BRA `(.L_x_2398) ;  /* 0x00000030000ca947 */ /* 0x000fea0003800000 */
[----:B--2---:R-:W-:Y:S01]  /*9dd0*/  IMAD.MOV.U32 R10, RZ, RZ, R6 ;  /* 0x000000ffff0a7224 */ /* 0x004fe200078e0006 */
[----:B------:R-:W-:Y:S01]  /*9de0*/  ULDC UR22, c[0x0][0x9e4] ;  /* 0x0002790000167ab9 */ /* 0x000fe20000000800 */
[----:B------:R-:W-:Y:S01]  /*9df0*/  IMAD.MOV.U32 R11, RZ, RZ, R0 ;  /* 0x000000ffff0b7224 */ /* 0x000fe200078e0000 */
[----:B------:R-:W-:Y:S01]  /*9e00*/  ULDC UR23, c[0x0][0x9dc] ;  /* 0x0002770000177ab9 */ /* 0x000fe20000000800 */
[----:B------:R-:W-:Y:S01]  /*9e10*/  ULDC UR7, c[0x0][0x988] ;  /* 0x0002620000077ab9 */ /* 0x000fe20000000800 */
[----:B------:R-:W-:-:S05]  /*9e20*/  ULDC UR28, c[0x0][0x9e0] ;  /* 0x00027800001c7ab9 */ /* 0x000fca0000000800 */
.L_x_2415:
[----:B------:R-:W-:-:S04]  /*9e30*/  UIADD3 UR37, UR37, 0x1, URZ ;  /* 0x0000000125257890 */ /* 0x000fc8000fffe03f */
[----:B------:R-:W-:-:S04]  /*9e40*/  UISETP.NE.AND UP2, UPT, UR37, 0x2, UPT ;  /* 0x000000022500788c */ /* 0x000fc8000bf45270 */
[----:B------:R-:W-:Y:S02]  /*9e50*/  USEL UR10, URZ, 0x1, UP2 ;  /* 0x000000013f0a7887 */ /* 0x000fe40009000000 */
[----:B------:R-:W-:Y:S02]  /*9e60*/  USEL UR37, UR37, URZ, UP2 ;  /* 0x0000003f25257287 */ /* 0x000fe40009000000 */
[----:B------:R-:W-:Y:S01]  /*9e70*/  ULOP3.LUT UR38, UR38, UR10, URZ, 0x3c, !UPT ;  /* 0x0000000a26267292 */ /* 0x000fe2000f8e3c3f */
[----:B01-3--:R-:W-:Y:S11]  /*9e80*/  @!P0 BRA `(.L_x_2399) ;  /* 0x0000000000048947 */ /* 0x00bff60003800000 */
[----:B------:R-:W-:Y:S01]  /*9e90*/  BPT.TRAP 0x1 ;  /* 0x000000040000795c */ /* 0x000fe20000300000 */
.L_x_2399:
        /* <DEDUP_REMOVED lines=9> */
.L_x_2400:
[----:B-1----:R-:W-:Y:S05]  /*9f30*/  @P2 BRA `(.L_x_2401) ;  /* 0x0000000000082947 */ /* 0x002fea0003800000 */
[----:B------:R-:W1:Y:S02]  /*9f40*/  SYNCS.PHASECHK.TRANS64.TRYWAIT P2, [UR21+0x22830], R8 ;  /* 0x02283008ff0075a7 */ /* 0x000e640008040155 */
[----:B-1----:R-:W-:Y:S05]  /*9f50*/  @!P2 BRA `(.L_x_2402) ;  /* 0x000000f000d4a947 */ /* 0x002fea0003800000 */
.L_x_2401:
[----:B------:R-:W-:Y:S01]  /*9f60*/  UIMAD UR18, UR37, 0x300, UR20 ;  /* 0x00000300251278a4 */ /* 0x000fe2000f8e0214 */
[----:B------:R-:W-:Y:S01]  /*9f70*/  WARPGROUP.ARRIVE ;  /* 0x00000000000079c5 */ /* 0x000fe20000000000 */
[----:B------:R-:W-:Y:S01]  /*9f80*/  UMOV UR19, 0x40000040 ;  /* 0x4000004000137882 */ /* 0x000fe20000000000 */
[----:B------:R-:W-:Y:S01]  /*9f90*/  UMOV UR24, UR4 ;  /* 0x0000000400187c82 */ /* 0x000fe20008000000 */
[----:B------:R-:W-:Y:S01]  /*9fa0*/  UIADD3 UR26, UR18, 0x2, URZ ;  /* 0x00000002121a7890 */ /* 0x000fe2000fffe03f */
[----:B------:R-:W-:Y:S01]  /*9fb0*/  PLOP3.LUT P2, PT, PT, PT, UP0, 0x80, 0x0 ;  /* 0x000000000000781c */ /* 0x000fe20003f4f008 */
        /* <DEDUP_REMOVED lines=8> */
[----:B------:R-:W-:Y:S01]  /*a040*/  PLOP3.LUT P3, PT, PT, PT, UP0, 0x80, 0x0 ;  /* 0x000000000000781c */ /* 0x000fe20003f6f008 */
[----:B------:R-:W-:-:S02]  /*a050*/  VIADD R21, R22, UR42 ;  /* 0x0000002a16157c36 */ /* 0x000fc40008000000 */
[----:B------:R-:W-:Y:S02]  /*a060*/  IMAD R20, R5, -0x60, RZ ;  /* 0xffffffa005147824 */ /* 0x000fe400078e02ff */
[----:B------:R-:W-:-:S03]  /*a070*/  IMAD.U32 R9, RZ, RZ, UR21 ;  /* 0x00000015ff097e24 */ /* 0x000fc6000f8e00ff */
[----:B------:R-:W-:-:S04]  /*a080*/  IADD3 R14, -R19, 0x1, R20 ;  /* 0x00000001130e7810 */ /* 0x000fc80007ffe114 */
[----:B------:R-:W-:-:S05]  /*a090*/  IADD3 R14, -R16, R14, R17 ;  /* 0x0000000e100e7210 */ /* 0x000fca0007ffe111 */
[----:B------:R-:W-:Y:S01]  /*a0a0*/  VIADD R15, R14, UR28 ;  /* 0x0000001c0e0f7c36 */ /* 0x000fe20008000000 */
        /* <DEDUP_REMOVED lines=8> */
[----:B------:R-:W-:Y:S02]  /*a130*/  @UP0 ULDC UR10, c[0x0][0x44c] ;  /* 0x00011300000a0ab9 */ /* 0x000fe40000000800 */
[----:B------:R-:W-:Y:S01]  /*a140*/  @P2 IMAD.HI.U32 R0, R21, UR10, RZ ;  /* 0x0000000a15002c27 */ /* 0x000fe2000f8e00ff */
[----:B------:R-:W-:Y:S01]  /*a150*/  @UP0 ULDC UR10, c[0x0][0x450] ;  /* 0x00011400000a0ab9 */ /* 0x000fe20000000800 */
[----:B------:R-:W-:-:S03]  /*a160*/  PLOP3.LUT P2, PT, PT, PT, UP1, 0x40, 0x0 ;  /* 0x000000000000781c */ /* 0x000fc60003f4e818 */
[----:B------:R-:W-:Y:S01]  /*a170*/  @P3 SHF.R.U32.HI R21, RZ, UR10, R0 ;  /* 0x0000000aff153c19 */ /* 0x000fe20008011600 */
[----:B------:R-:W-:Y:S01]  /*a180*/  @!P1 VIADD R0, R9, 0x22840 ;  /* 0x0002284009009836 */ /* 0x000fe20000000000 */
[----:B------:R-:W-:-:S03]  /*a190*/  ULOP3.LUT UR10, URZ, UR23, URZ, 0x33, !UPT ;  /* 0x000000173f0a7292 */ /* 0x000fc6000f8e333f */
[----:B------:R-:W2:Y:S01]  /*a1a0*/  SHFL.IDX PT, R200, R21, RZ, 0x1c1f ;  /* 0x001c1fff15c87589 */ /* 0x000ea200000e0000 */
[----:B------:R-:W-:Y:S02]  /*a1b0*/  @!P1 PRMT R0, RZ, 0x654, R0 ;  /* 0x00000654ff009816 */ /* 0x000fe40000000000 */
[----:B------:R-:W-:Y:S02]  /*a1c0*/  VIADD R14, R14, UR10 ;  /* 0x0000000a0e0e7c36 */ /* 0x000fe40008000000 */
[C---:B--2---:R-:W-:Y:S02]  /*a1d0*/  IMAD.IADD R13, R200.reuse, 0x1, R15 ;  /* 0x00000001c80d7824 */ /* 0x044fe400078e020f */
[----:B------:R-:W-:Y:S01]  /*a1e0*/  IMAD.IADD R12, R200, 0x1, R14 ;  /* 0x00000001c80c7824 */ /* 0x000fe200078e020e */
[----:B------:R-:W-:Y:S02]  /*a1f0*/  WARPGROUP.DEPBAR.LE gsb0, 0x0 ;  /* 0x00008000000079c5 */ /* 0x000fe40000010000 */
[----:B------:R-:W-:-:S06]  /*a200*/  WARPGROUP.ARRIVE ;  /* 0x00000000000079c5 */ /* 0x000fcc0000000000 */
[----:B------:R-:W-:Y:S03]  /*a210*/  HGMMA.64x96x16.F32 R152, gdesc[UR12], R152, gsb0 ;  /* 0x016000000c9879f0 */ /* 0x000fe60008000898 */
[----:B------:R-:W-:Y:S02]  /*a220*/  WARPGROUP.DEPBAR.LE gsb0, 0x0 ;  /* 0x00008000000079c5 */ /* 0x000fe40000010000 */
[----:B------:R2:W-:Y:S06]  /*a230*/  BAR.ARV R4, 0x100 ;  /* 0x000400040000751d */ /* 0x0005ec0000002000 */
[----:B------:R3:W-:Y:S02]  /*a240*/  @!P1 SYNCS.ARRIVE.TRANS64.RED.A1T0 RZ, [R0+URZ], RZ ;  /* 0x000000ff00ff99a7 */ /* 0x0007e4000810043f */
[----:B---3--:R-:W-:Y:S01]  /*a250*/  IMAD.IADD R0, R20, 0x1, -R19 ;  /* 0x0000000114007824 */ /* 0x008fe200078e0a13 */
[----:B--2---:R-:W-:Y:S06]  /*a260*/  @P2 BRA `(.L_x_2403) ;  /* 0x0000000000542947 */ /* 0x004fec0003800000 */
        /* <DEDUP_REMOVED lines=12> */
.L_x_2405:
[----:B------:R-:W-:-:S05]  /*a330*/  IMAD.U32 R201, RZ, RZ, UR22 ;  /* 0x00000016ffc97e24 */ /* 0x000fca000f8e00ff */
[----:B------:R-:W-:-:S13]  /*a340*/  ISETP.NE.AND P2, PT, R201, 0x1, PT ;  /* 0x00000001c900780c */ /* 0x000fda0003f45270 */
[----:B-1----:R-:W1:Y:S02]  /*a350*/  @P2 LDC.64 R6, c[0x0][0x9e8] ;  /* 0x00027a00ff062b82 */ /* 0x002e640000000a00 */
[----:B-1----:R-:W-:-:S05]  /*a360*/  @P2 IMAD.HI.U32 R6, R200, R6, RZ ;  /* 0x00000006c8062227 */ /* 0x002fca00078e00ff */
[----:B------:R-:W-:-:S07]  /*a370*/  @P2 SHF.R.U32.HI R200, RZ, R7, R6 ;  /* 0x00000007ffc82219 */ /* 0x000fce0000011606 */
.L_x_2406:
[----:B------:R-:W-:Y:S05]  /*a380*/  BSYNC B0 ;  /* 0x0000000000007941 */ /* 0x000fea0003800000 */
.L_x_2404:
[----:B------:R-:W-:-:S05]  /*a390*/  IMAD R200, R200, R201, R0 ;  /* 0x000000c9c8c87224 */ /* 0x000fca00078e0200 */
[----:B------:R-:W-:Y:S02]  /*a3a0*/  VIMNMX R12, R12, R200, !PT ;  /* 0x000000c80c0c7248 */ /* 0x000fe40007fe0100 */
[----:B------:R-:W-:-:S07]  /*a3b0*/  VIADDMNMX R13, R200, R201, R13, PT ;  /* 0x000000c9c80d7246 */ /* 0x000fce000380010d */
.L_x_2403:
[C---:B------:R-:W-:Y:S02]  /*a3c0*/  ISETP.GE.AND P2, PT, R20.reuse, 0x2, PT ;  /* 0x000000021400780c */ /* 0x040fe40003f46270 */
[----:B------:R-:W-:Y:S02]  /*a3d0*/  ISETP.GE.AND P6, PT, R20, 0xa, PT ;  /* 0x0000000a1400780c */ /* 0x000fe40003fc6270 */
[----:B------:R-:W-:Y:S02]  /*a3e0*/  ISETP.GT.AND P4, PT, R12, 0x1, !P2 ;  /* 0x000000010c00780c */ /* 0x000fe40005784270 */
[----:B------:R-:W-:Y:S02]  /*a3f0*/  ISETP.GE.AND P3, PT, R20, 0x9, PT ;  /* 0x000000091400780c */ /* 0x000fe40003f66270 */
[----:B------:R-:W-:Y:S02]  /*a400*/  ISETP.LT.OR P4, PT, R13, 0x2, P4 ;  /* 0x000000020d00780c */ /* 0x000fe40002781670 */
[----:B------:R-:W-:-:S02]  /*a410*/  LOP3.LUT R18, R18, 0xfffffffb, RZ, 0xc0, !PT ;  /* 0xfffffffb12127812 */ /* 0x000fc400078ec0ff */
        /* <DEDUP_REMOVED lines=147> */
.L_x_2409:
[----:B------:R-:W-:-:S05]  /*ad50*/  IMAD.U32 R13, RZ, RZ, UR22 ;  /* 0x00000016ff0d7e24 */ /* 0x000fca000f8e00ff */
[----:B------:R-:W-:-:S13]  /*ad60*/  ISETP.NE.AND P6, PT, R13, 0x1, PT ;  /* 0x000000010d00780c */ /* 0x000fda0003fc5270 */
[----:B-1----:R-:W1:Y:S02]  /*ad70*/  @P6 LDC.64 R6, c[0x0][0x9e8] ;  /* 0x00027a00ff066b82 */ /* 0x002e640000000a00 */
[----:B-1----:R-:W-:-:S05]  /*ad80*/  @P6 IMAD.HI.U32 R6, R12, R6, RZ ;  /* 0x000000060c066227 */ /* 0x002fca00078e00ff */
[----:B------:R-:W-:-:S07]  /*ad90*/  @P6 SHF.R.U32.HI R12, RZ, R7, R6 ;  /* 0x00000007ff0c6219 */ /* 0x000fce0000011606 */
.L_x_2410:
[----:B------:R-:W-:Y:S05]  /*ada0*/  BSYNC B0 ;  /* 0x0000000000007941 */ /* 0x000fea0003800000 */
.L_x_2408:
[----:B------:R-:W-:-:S05]  /*adb0*/  IMAD R0, R12, R13, R0 ;  /* 0x0000000d0c007224 */ /* 0x000fca00078e0200 */
[----:B------:R-:W-:Y:S02]  /*adc0*/  VIMNMX R14, R14, R0, !PT ;  /* 0x000000000e0e7248 */ /* 0x000fe40007fe0100 */
[----:B------:R-:W-:-:S07]  /*add0*/  VIADDMNMX R15, R0, R13, R15, PT ;  /* 0x0000000d000f7246 */ /* 0x000fce000380010f */
.L_x_2407:
[C---:B------:R-:W-:Y:S02]  /*ade0*/  ISETP.GT.AND P2, PT, R14.reuse, 0x1, !P2 ;  /* 0x000000010e00780c */ /* 0x040fe40005744270 */
[----:B------:R-:W-:Y:S02]  /*adf0*/  ISETP.GT.AND P3, PT, R14, 0x8, !P3 ;  /* 0x000000080e00780c */ /* 0x000fe40005f64270 */
[C---:B------:R-:W-:Y:S02]  /*ae00*/  ISETP.LT.OR P2, PT, R15.reuse, 0x2, P2 ;  /* 0x000000020f00780c */ /* 0x040fe40001741670 */
[----:B------:R-:W-:Y:S02]  /*ae10*/  ISETP.LT.OR P3, PT, R15, 0x9, P3 ;  /* 0x000000090f00780c */ /* 0x000fe40001f61670 */
[----:B------:R-:W-:Y:S02]  /*ae20*/  FSEL R155, R155, -INF , !P2 ;  /* 0xff8000009b9b7808 */ /* 0x000fe40005000000 */
[----:B------:R-:W-:-:S02]  /*ae30*/  LOP3.LUT P2, RZ, R18, 0x4, RZ, 0xc0, !PT ;  /* 0x0000000412ff7812 */ /* 0x000fc4000784c0ff */
[----:B------:R-:W-:Y:S02]  /*ae40*/  FSEL R158, R158, -INF , !P3 ;  /* 0xff8000009e9e7808 */ /* 0x000fe40005800000 */
[----:B------:R-:W-:Y:S02]  /*ae50*/  ISETP.GT.AND P2, PT, R14, 0x9, !P2 ;  /* 0x000000090e00780c */ /* 0x000fe40005744270 */
[----:B------:R-:W-:Y:S02]  /*ae60*/  LOP3.LUT P3, RZ, R18, 0x20000, RZ, 0xc0, !PT ;  /* 0x0002000012ff7812 */ /* 0x000fe4000786c0ff */
[----:B------:R-:W-:Y:S02]  /*ae70*/  ISETP.LT.OR P2, PT, R15, 0xa, P2 ;  /* 0x0000000a0f00780c */ /* 0x000fe40001741670 */
[----:B------:R-:W-:Y:S02]  /*ae80*/  FMNMX.FTZ R0, R152, R11, !PT ;  /* 0x0000000b98007209 */ /* 0x000fe40007810000 */
[----:B------:R-:W-:-:S02]  /*ae90*/  FSEL R159, R159, -INF , !P2 ;  /* 0xff8000009f9f7808 */ /* 0x000fc40005000000 */
[----:B------:R-:W-:Y:S02]  /*aea0*/  LOP3.LUT P2, RZ, R18, 0x8, RZ, 0xc0, !PT ;  /* 0x0000000812ff7812 */ /* 0x000fe4000784c0ff */
[----:B------:R-:W-:Y:S02]  /*aeb0*/  FMNMX.FTZ R0, R153, R0, !PT ;  /* 0x0000000099007209 */ /* 0x000fe40007810000 */
[----:B------:R-:W-:Y:S02]  /*aec0*/  ISETP.GT.AND P2, PT, R14, 0x10, !P2 ;  /* 0x000000100e00780c */ /* 0x000fe40005744270 */
[----:B------:R-:W-:Y:S02]  /*aed0*/  LOP3.LUT P6, RZ, R18, 0x10000, RZ, 0xc0, !PT ;  /* 0x0001000012ff7812 */ /* 0x000fe400078cc0ff */
        /* <DEDUP_REMOVED lines=53> */
[----:B------:R-:W-:Y:S01]  /*b230*/  LOP3.LUT P3, RZ, R18, 0x40, RZ, 0xc0, !PT ;  /* 0x0000004012ff7812 */ /* 0x000fe2000786c0ff */
[----:B------:R-:W2:Y:S01]  /*b240*/  SHFL.BFLY PT, R6, R0, 0x2, 0x1f ;  /* 0x0c401f0000067f89 */ /* 0x000ea200000e0000 */
[----:B------:R-:W-:Y:S02]  /*b250*/  FSEL R178, R178, -INF , !P2 ;  /* 0xff800000b2b27808 */ /* 0x000fe40005000000 */
[----:B------:R-:W-:-:S02]  /*b260*/  LOP3.LUT P2, RZ, R18, 0x200, RZ, 0xc0, !PT ;  /* 0x0000020012ff7812 */ /* 0x000fc4000784c0ff */
[----:B------:R-:W-:Y:S02]  /*b270*/  LOP3.LUT P6, RZ, R18, 0x20, RZ, 0xc0, !PT ;  /* 0x0000002012ff7812 */ /* 0x000fe400078cc0ff */
[C---:B------:R-:W-:Y:S02]  /*b280*/  ISETP.GT.AND P2, PT, R14.reuse, 0x31, !P2 ;  /* 0x000000310e00780c */ /* 0x040fe40005744270 */
[C---:B------:R-:W-:Y:S02]  /*b290*/  ISETP.GT.AND P4, PT, R14.reuse, 0x51, !P4 ;  /* 0x000000510e00780c */ /* 0x040fe40006784270 */
[----:B------:R-:W-:Y:S02]  /*b2a0*/  ISETP.LT.OR P2, PT, R15, 0x32, P2 ;  /* 0x000000320f00780c */ /* 0x000fe40001741670 */
[----:B------:R-:W-:Y:S02]  /*b2b0*/  ISETP.GT.AND P5, PT, R14, 0x58, !P5 ;  /* 0x000000580e00780c */ /* 0x000fe40006fa4270 */
[----:B------:R-:W-:-:S02]  /*b2c0*/  FSEL R179, R179, -INF , !P2 ;  /* 0xff800000b3b37808 */ /* 0x000fc40005000000 */
[----:B------:R-:W-:Y:S02]  /*b2d0*/  LOP3.LUT P2, RZ, R18, 0x100, RZ, 0xc0, !PT ;  /* 0x0000010012ff7812 */ /* 0x000fe4000784c0ff */
[C---:B------:R-:W-:Y:S02]  /*b2e0*/  ISETP.LT.OR P4, PT, R15.reuse, 0x52, P4 ;  /* 0x000000520f00780c */ /* 0x040fe40002781670 */
[----:B------:R-:W-:Y:S02]  /*b2f0*/  ISETP.GT.AND P2, PT, R14, 0x38, !P2 ;  /* 0x000000380e00780c */ /* 0x000fe40005744270 */
[C---:B------:R-:W-:Y:S02]  /*b300*/  ISETP.LT.OR P5, PT, R15.reuse, 0x59, P5 ;  /* 0x000000590f00780c */ /* 0x040fe40002fa1670 */
[----:B------:R-:W-:Y:S02]  /*b310*/  ISETP.LT.OR P2, PT, R15, 0x39, P2 ;  /* 0x000000390f00780c */ /* 0x000fe40001741670 */
[----:B--2---:R-:W-:-:S02]  /*b320*/  FMNMX.FTZ R0, R0, R6, !PT ;  /* 0x0000000600007209 */ /* 0x004fc40007810000 */
[----:B------:R-:W-:Y:S02]  /*b330*/  FSEL R182, R182, -INF , !P2 ;  /* 0xff800000b6b67808 */ /* 0x000fe40005000000 */
[----:B------:R-:W-:Y:S01]  /*b340*/  LOP3.LUT P2, RZ, R18, 0x80, RZ, 0xc0, !PT ;  /* 0x0000008012ff7812 */ /* 0x000fe2000784c0ff */
[----:B------:R-:W2:Y:S01]  /*b350*/  SHFL.BFLY PT, R6, R0, 0x1, 0x1f ;  /* 0x0c201f0000067f89 */ /* 0x000ea200000e0000 */
[----:B------:R-:W-:Y:S02]  /*b360*/  FSEL R195, R195, -INF , !P4 ;  /* 0xff800000c3c37808 */ /* 0x000fe40006000000 */
[----:B------:R-:W-:Y:S02]  /*b370*/  ISETP.GT.AND P2, PT, R14, 0x39, !P2 ;  /* 0x000000390e00780c */ /* 0x000fe40005744270 */
[----:B------:R-:W-:Y:S02]  /*b380*/  FSEL R198, R198, -INF , !P5 ;  /* 0xff800000c6c67808 */ /* 0x000fe40006800000 */
[----:B------:R-:W-:-:S04]  /*b390*/  ISETP.LT.OR P2, PT, R15, 0x3a, P2 ;  /* 0x0000003a0f00780c */ /* 0x000fc80001741670 */
[----:B------:R-:W-:Y:S02]  /*b3a0*/  FSEL R183, R183, -INF , !P2 ;  /* 0xff800000b7b77808 */ /* 0x000fe40005000000 */
[----:B------:R-:W-:Y:S02]  /*b3b0*/  ISETP.GT.AND P2, PT, R14, 0x40, !P3 ;  /* 0x000000400e00780c */ /* 0x000fe40005f44270 */
[----:B------:R-:W-:Y:S02]  /*b3c0*/  LOP3.LUT P3, RZ, R18, 0x10, RZ, 0xc0, !PT ;  /* 0x0000001012ff7812 */ /* 0x000fe4000786c0ff */
[----:B------:R-:W-:Y:S02]  /*b3d0*/  ISETP.LT.OR P2, PT, R15, 0x41, P2 ;  /* 0x000000410f00780c */ /* 0x000fe40001741670 */
[----:B------:R-:W-:Y:S02]  /*b3e0*/  ISETP.GT.AND P3, PT, R14, 0x50, !P3 ;  /* 0x000000500e00780c */ /* 0x000fe40005f64270 */
[----:B------:R-:W-:-:S02]  /*b3f0*/  FSEL R186, R186, -INF , !P2 ;  /* 0xff800000baba7808 */ /* 0x000fc40005000000 */
[----:B------:R-:W-:Y:S02]  /*b400*/  ISETP.GT.AND P2, PT, R14, 0x41, !P6 ;  /* 0x000000410e00780c */ /* 0x000fe40007744270 */
[----:B--2---:R-:W-:Y:S02]  /*b410*/  FMNMX.FTZ R0, R0, R6, !PT ;  /* 0x0000000600007209 */ /* 0x004fe40007810000 */
[----:B------:R-:W-:Y:S02]  /*b420*/  ISETP.LT.OR P2, PT, R15, 0x42, P2 ;  /* 0x000000420f00780c */ /* 0x000fe40001741670 */
[----:B------:R-:W-:Y:S01]  /*b430*/  LOP3.LUT P6, RZ, R18, 0x40000, RZ, 0xc0, !PT ;  /* 0x0004000012ff7812 */ /* 0x000fe200078cc0ff */
[C---:B------:R-:W-:Y:S01]  /*b440*/  FMUL.FTZ R6, R0.reuse, UR7 ;  /* 0x0000000700067c20 */ /* 0x040fe20008410000 */
[----:B------:R-:W-:Y:S02]  /*b450*/  FSEL R187, R187, -INF , !P2 ;  /* 0xff800000bbbb7808 */ /* 0x000fe40005000000 */
[----:B------:R-:W-:-:S02]  /*b460*/  FSETP.NEU.FTZ.AND P2, PT, R0, -INF , PT ;  /* 0xff8000000000780b */ /* 0x000fc40003f5d000 */
[----:B------:R-:W-:Y:S02]  /*b470*/  ISETP.LT.OR P3, PT, R15, 0x51, P3 ;  /* 0x000000510f00780c */ /* 0x000fe40001f61670 */
[----:B-1----:R-:W-:Y:S02]  /*b480*/  FSEL R7, R0, RZ, P2 ;  /* 0x000000ff00077208 */ /* 0x002fe40001000000 */
[----:B------:R-:W-:Y:S02]  /*b490*/  FSEL R6, R6, RZ, P2 ;  /* 0x000000ff06067208 */ /* 0x000fe40001000000 */
[----:B------:R-:W-:Y:S01]  /*b4a0*/  ISETP.GT.AND P2, PT, R14, 0x48, !P6 ;  /* 0x000000480e00780c */ /* 0x000fe20007744270 */
[----:B------:R-:W-:Y:S01]  /*b4b0*/  FADD.FTZ R7, -R7, R11 ;  /* 0x0000000b07077221 */ /* 0x000fe20000010100 */
        /* <DEDUP_REMOVED lines=33> */
[----:B------:R-:W-:Y:S01]  /*b6d0*/  LOP3.LUT P2, RZ, R18, 0x80000, RZ, 0xc0, !PT ;  /* 0x0008000012ff7812 */ /* 0x000fe2000784c0ff */
[----:B------:R-:W-:Y:S01]  /*b6e0*/  MUFU.EX2 R152, R152 ;  /* 0x0000009800987308 */ /* 0x000fe20000000800 */
[----:B------:R-:W-:-:S02]  /*b6f0*/  FMNMX.FTZ R6, R155, R6, !PT ;  /* 0x000000069b067209 */ /* 0x000fc40007810000 */
[----:B------:R-:W-:Y:S02]  /*b700*/  ISETP.GT.AND P2, PT, R14, 0x49, !P2 ;  /* 0x000000490e00780c */ /* 0x000fe40005744270 */
[----:B------:R-:W-:Y:S02]  /*b710*/  FMNMX.FTZ R6, R158, R6, !PT ;  /* 0x000000069e067209 */ /* 0x000fe40007810000 */
[----:B------:R-:W-:Y:S01]  /*b720*/  ISETP.LT.OR P2, PT, R15, 0x4a, P2 ;  /* 0x0000004a0f00780c */ /* 0x000fe20001741670 */
[----:B------:R-:W1:Y:S01]  /*b730*/  MUFU.EX2 R7, R7 ;  /* 0x0000000700077308 */ /* 0x000e620000000800 */
[----:B------:R-:W-:Y:S02]  /*b740*/  FMNMX.FTZ R6, R159, R6, !PT ;  /* 0x000000069f067209 */ /* 0x000fe40007810000 */
[----:B------:R-:W-:Y:S02]  /*b750*/  FSEL R191, R191, -INF , !P2 ;  /* 0xff800000bfbf7808 */ /* 0x000fe40005000000 */
[----:B------:R-:W-:-:S02]  /*b760*/  FMNMX.FTZ R6, R162, R6, !PT ;  /* 0x00000006a2067209 */ /* 0x000fc40007810000 */
[----:B------:R-:W-:Y:S01]  /*b770*/  FSEL R194, R194, -INF , !P3 ;  /* 0xff800000c2c27808 */ /* 0x000fe20005800000 */
[----:B------:R-:W2:Y:S01]  /*b780*/  MUFU.EX2 R153, R153 ;  /* 0x0000009900997308 */ /* 0x000ea20000000800 */
[----:B------:R-:W-:Y:S02]  /*b790*/  FMNMX.FTZ R6, R163, R6, !PT ;  /* 0x00000006a3067209 */ /* 0x000fe40007810000 */
[----:B------:R-:W-:Y:S02]  /*b7a0*/  ISETP.GT.AND P6, PT, R14, 0x59, !P6 ;  /* 0x000000590e00780c */ /* 0x000fe400077c4270 */
[----:B------:R-:W-:Y:S02]  /*b7b0*/  FMNMX.FTZ R6, R166, R6, !PT ;  /* 0x00000006a6067209 */ /* 0x000fe40007810000 */
[----:B------:R-:W-:Y:S01]  /*b7c0*/  ISETP.LT.OR P6, PT, R15, 0x5a, P6 ;  /* 0x0000005a0f00780c */ /* 0x000fe200037c1670 */
[----:B------:R-:W3:Y:S01]  /*b7d0*/  MUFU.EX2 R156, R156 ;  /* 0x0000009c009c7308 */ /* 0x000ee20000000800 */
[----:B------:R-:W-:Y:S01]  /*b7e0*/  FMNMX.FTZ R6, R167, R6, !PT ;  /* 0x00000006a7067209 */ /* 0x000fe20007810000 */
[----:B-1----:R-:W-:Y:S01]  /*b7f0*/  FFMA.FTZ R3, R7, R3, R152 ;  /* 0x0000000307037223 */ /* 0x002fe20000010098 */
[----:B------:R-:W-:Y:S01]  /*b800*/  FSEL R199, R199, -INF , !P6 ;  /* 0xff800000c7c77808 */ /* 0x000fe20007000000 */
[-C--:B------:R-:W-:Y:S01]  /*b810*/  FMUL.FTZ R24, R24, R7.reuse ;  /* 0x0000000718187220 */ /* 0x080fe20000410000 */
[----:B------:R-:W-:Y:S01]  /*b820*/  FMNMX.FTZ R6, R170, R6, !PT ;  /* 0x00000006aa067209 */ /* 0x000fe20007810000 */
[-C--:B------:R-:W-:Y:S01]  /*b830*/  FMUL.FTZ R25, R25, R7.reuse ;  /* 0x0000000719197220 */ /* 0x080fe20000410000 */
[-C--:B------:R-:W-:Y:S01]  /*b840*/  FMUL.FTZ R28, R28, R7.reuse ;  /* 0x000000071c1c7220 */ /* 0x080fe20000410000 */
[----:B------:R-:W1:Y:S01]  /*b850*/  MUFU.EX2 R157, R157 ;  /* 0x0000009d009d7308 */ /* 0x000e620000000800 */
[----:B------:R-:W-:Y:S01]  /*b860*/  FMNMX.FTZ R6, R171, R6, !PT ;  /* 0x00000006ab067209 */ /* 0x000fe20007810000 */
[C---:B--2---:R-:W-:Y:S01]  /*b870*/  FADD.FTZ R3, R153.reuse, R3 ;  /* 0x0000000399037221 */ /* 0x044fe20000010000 */
[----:B------:R-:W-:Y:S01]  /*b880*/  F2FP.F16.F32.PACK_AB R152, R153, R152 ;  /* 0x000000989998723e */ /* 0x000fe200000000ff */
[-C--:B------:R-:W-:Y:S01]  /*b890*/  FMUL.FTZ R29, R29, R7.reuse ;  /* 0x000000071d1d7220 */ /* 0x080fe20000410000 */
[----:B------:R-:W-:Y:S01]  /*b8a0*/  FMNMX.FTZ R6, R174, R6, !PT ;  /* 0x00000006ae067209 */ /* 0x000fe20007810000 */
[-C--:B------:R-:W-:Y:S01]  /*b8b0*/  FMUL.FTZ R32, R32, R7.reuse ;  /* 0x0000000720207220 */ /* 0x080fe20000410000 */
[-C--:B------:R-:W-:Y:S01]  /*b8c0*/  FMUL.FTZ R33, R33, R7.reuse ;  /* 0x0000000721217220 */ /* 0x080fe20000410000 */
[----:B------:R-:W2:Y:S01]  /*b8d0*/  MUFU.EX2 R160, R160 ;  /* 0x000000a000a07308 */ /* 0x000ea20000000800 */
[----:B------:R-:W-:Y:S01]  /*b8e0*/  FMNMX.FTZ R6, R175, R6, !PT ;  /* 0x00000006af067209 */ /* 0x000fe20007810000 */
[----:B---3--:R-:W-:Y:S01]  /*b8f0*/  FADD.FTZ R3, R156, R3 ;  /* 0x000000039c037221 */ /* 0x008fe20000010000 */
[-C--:B------:R-:W-:Y:S01]  /*b900*/  FMUL.FTZ R36, R36, R7.reuse ;  /* 0x0000000724247220 */ /* 0x080fe20000410000 */
[-C--:B------:R-:W-:Y:S01]  /*b910*/  FMUL.FTZ R37, R37, R7.reuse ;  /* 0x0000000725257220 */ /* 0x080fe20000410000 */
[----:B------:R-:W-:Y:S01]  /*b920*/  FMNMX.FTZ R6, R178, R6, !PT ;  /* 0x00000006b2067209 */ /* 0x000fe20007810000 */
[-C--:B------:R-:W-:Y:S01]  /*b930*/  FMUL.FTZ R40, R40, R7.reuse ;  /* 0x0000000728287220 */ /* 0x080fe20000410000 */
[-C--:B------:R-:W-:Y:S01]  /*b940*/  FMUL.FTZ R41, R41, R7.reuse ;  /* 0x0000000729297220 */ /* 0x080fe20000410000 */
[----:B------:R-:W3:Y:S01]  /*b950*/  MUFU.EX2 R161, R161 ;  /* 0x000000a100a17308 */ /* 0x000ee20000000800 */
[----:B------:R-:W-:Y:S01]  /*b960*/  FMNMX.FTZ R6, R179, R6, !PT ;  /* 0x00000006b3067209 */ /* 0x000fe20007810000 */
[----:B-1----:R-:W-:Y:S01]  /*b970*/  FADD.FTZ R3, R157, R3 ;  /* 0x000000039d037221 */ /* 0x002fe20000010000 */
[-C--:B------:R-:W-:Y:S01]  /*b980*/  FMUL.FTZ R44, R44, R7.reuse ;  /* 0x000000072c2c7220 */ /* 0x080fe20000410000 */
[-C--:B------:R-:W-:Y:S01]  /*b990*/  FMUL.FTZ R45, R45, R7.reuse ;  /* 0x000000072d2d7220 */ /* 0x080fe20000410000 */
[----:B------:R-:W-:Y:S01]  /*b9a0*/  FMNMX.FTZ R6, R182, R6, !PT ;  /* 0x00000006b6067209 */ /* 0x000fe20007810000 */
[-C--:B------:R-:W-:Y:S01]  /*b9b0*/  FMUL.FTZ R48, R48, R7.reuse ;  /* 0x0000000730307220 */ /* 0x080fe20000410000 */
[-C--:B------:R-:W-:Y:S01]  /*b9c0*/  FMUL.FTZ R49, R49, R7.reuse ;  /* 0x0000000731317220 */ /* 0x080fe20000410000 */
[----:B------:R-:W1:Y:S01]  /*b9d0*/  MUFU.EX2 R164, R164 ;  /* 0x000000a400a47308 */ /* 0x000e620000000800 */
[----:B------:R-:W-:Y:S01]  /*b9e0*/  FMNMX.FTZ R6, R183, R6, !PT ;  /* 0x00000006b7067209 */ /* 0x000fe20007810000 */
[----:B--2---:R-:W-:Y:S01]  /*b9f0*/  FADD.FTZ R3, R160, R3 ;  /* 0x00000003a0037221 */ /* 0x004fe20000010000 */
[-C--:B------:R-:W-:Y:S01]  /*ba00*/  FMUL.FTZ R52, R52, R7.reuse ;  /* 0x0000000734347220 */ /* 0x080fe20000410000 */
        /* <DEDUP_REMOVED lines=33> */
[-C--:B------:R-:W-:Y:S01]  /*bc20*/  FMUL.FTZ R88, R88, R7.reuse ;  /* 0x0000000758587220 */ /* 0x080fe20000410000 */
[----:B------:R-:W3:Y:S01]  /*bc30*/  SHFL.BFLY PT, R11, R6, 0x2, 0x1f ;  /* 0x0c401f00060b7f89 */ /* 0x000ee200000e0000 */
[-C--:B------:R-:W-:Y:S01]  /*bc40*/  FMUL.FTZ R89, R89, R7.reuse ;  /* 0x0000000759597220 */ /* 0x080fe20000410000 */
[----:B------:R-:W4:Y:S01]  /*bc50*/  MUFU.EX2 R173, R173 ;  /* 0x000000ad00ad7308 */ /* 0x000f220000000800 */
        /* <DEDUP_REMOVED lines=20> */
[----:B------:R-:W-:Y:S01]  /*bda0*/  FMUL.FTZ R121, R121, R7 ;  /* 0x0000000779797220 */ /* 0x000fe20000410000 */
[----:B---3--:R-:W-:Y:S01]  /*bdb0*/  FMNMX.FTZ R6, R6, R11, !PT ;  /* 0x0000000b06067209 */ /* 0x008fe20007810000 */
[-C--:B------:R-:W-:Y:S01]  /*bdc0*/  FMUL.FTZ R124, R124, R7.reuse ;  /* 0x000000077c7c7220 */ /* 0x080fe20000410000 */
[----:B------:R-:W3:Y:S01]  /*bdd0*/  MUFU.EX2 R180, R180 ;  /* 0x000000b400b47308 */ /* 0x000ee20000000800 */
[----:B-1----:R-:W-:Y:S01]  /*bde0*/  FADD.FTZ R3, R176, R3 ;  /* 0x00000003b0037221 */ /* 0x002fe20000010000 */
[-C--:B------:R-:W-:Y:S01]  /*bdf0*/  FMUL.FTZ R125, R125, R7.reuse ;  /* 0x000000077d7d7220 */ /* 0x080fe20000410000 */
[----:B------:R-:W1:Y:S01]  /*be00*/  SHFL.BFLY PT, R11, R6, 0x1, 0x1f ;  /* 0x0c201f00060b7f89 */ /* 0x000e6200000e0000 */
[-C--:B------:R-:W-:Y:S01]  /*be10*/  FMUL.FTZ R128, R128, R7.reuse ;  /* 0x0000000780807220 */ /* 0x080fe20000410000 */
        /* <DEDUP_REMOVED lines=14> */
[----:B------:R-:W-:-:S05]  /*bf00*/  FMUL.FTZ R149, R149, R7 ;  /* 0x0000000795957220 */ /* 0x000fca0000410000 */
[----:B------:R-:W3:Y:S01]  /*bf10*/  MUFU.EX2 R185, R185 ;  /* 0x000000b900b97308 */ /* 0x000ee20000000800 */
[----:B----4-:R-:W-:Y:S01]  /*bf20*/  FADD.FTZ R3, R181, R3 ;  /* 0x00000003b5037221 */ /* 0x010fe20000010000 */
[----:B-1----:R-:W-:-:S04]  /*bf30*/  FMNMX.FTZ R6, R6, R11, !PT ;  /* 0x0000000b06067209 */ /* 0x002fc80007810000 */
[C---:B------:R-:W-:Y:S01]  /*bf40*/  FSETP.NEU.FTZ.AND P2, PT, R6.reuse, -INF , PT ;  /* 0xff8000000600780b */ /* 0x040fe20003f5d000 */
[----:B------:R-:W-:Y:S01]  /*bf50*/  FMUL.FTZ R12, R6, UR7 ;  /* 0x00000007060c7c20 */ /* 0x000fe20008410000 */
[----:B------:R-:W1:Y:S01]  /*bf60*/  MUFU.EX2 R188, R188 ;  /* 0x000000bc00bc7308 */ /* 0x000e620000000800 */
[----:B--2---:R-:W-:-:S03]  /*bf70*/  FADD.FTZ R3, R184, R3 ;  /* 0x00000003b8037221 */ /* 0x004fc60000010000 */
[----:B------:R-:W-:-:S04]  /*bf80*/  FSEL R12, R12, RZ, P2 ;  /* 0x000000ff0c0c7208 */ /* 0x000fc80001000000 */
[----:B------:R-:W2:Y:S01]  /*bf90*/  MUFU.EX2 R189, R189 ;  /* 0x000000bd00bd7308 */ /* 0x000ea20000000800 */
        /* <DEDUP_REMOVED lines=16> */
[----:B----4-:R-:W-:Y:S01]  /*c0a0*/  FSEL R163, R6, RZ, P2 ;  /* 0x000000ff06a37208 */ /* 0x010fe20001000000 */
        /* <DEDUP_REMOVED lines=14> */
[----:B------:R-:W4:Y:S01]  /*c190*/  MUFU.EX2 R10, R10 ;  /* 0x0000000a000a7308 */ /* 0x000f220000000800 */
[--C-:B------:R-:W-:Y:S01]  /*c1a0*/  FFMA.FTZ R195, R195, UR7, -R12.reuse ;  /* 0x00000007c3c37c23 */ /* 0x100fe2000801080c */
[----:B------:R-:W-:Y:S01]  /*c1b0*/  F2FP.F16.F32.PACK_AB R162, R173, R172 ;  /* 0x000000acada2723e */ /* 0x000fe200000000ff */
[--C-:B------:R-:W-:Y:S01]  /*c1c0*/  FFMA.FTZ R198, R198, UR7, -R12.reuse ;  /* 0x00000007c6c67c23 */ /* 0x100fe2000801080c */
[----:B---3--:R-:W-:Y:S01]  /*c1d0*/  FADD.FTZ R3, R185, R3 ;  /* 0x00000003b9037221 */ /* 0x008fe20000010000 */
[----:B------:R-:W-:Y:S01]  /*c1e0*/  FFMA.FTZ R12, R199, UR7, -R12 ;  /* 0x00000007c70c7c23 */ /* 0x000fe2000801080c */
[----:B------:R-:W-:-:S02]  /*c1f0*/  F2FP.F16.F32.PACK_AB R164, R177, R176 ;  /* 0x000000b0b1a4723e */ /* 0x000fc400000000ff */
[----:B------:R-:W3:Y:S01]  /*c200*/  MUFU.EX2 R20, R20 ;  /* 0x0000001400147308 */ /* 0x000ee20000000800 */
[----:B-1----:R-:W-:Y:S01]  /*c210*/  FADD.FTZ R3, R188, R3 ;  /* 0x00000003bc037221 */ /* 0x002fe20000010000 */
[----:B------:R-:W-:Y:S02]  /*c220*/  F2FP.F16.F32.PACK_AB R166, R181, R180 ;  /* 0x000000b4b5a6723e */ /* 0x000fe400000000ff */
[----:B------:R-:W-:Y:S01]  /*c230*/  F2FP.F16.F32.PACK_AB R168, R185, R184 ;  /* 0x000000b8b9a8723e */ /* 0x000fe200000000ff */
[C---:B--2---:R-:W-:Y:S01]  /*c240*/  FADD.FTZ R3, R189.reuse, R3 ;  /* 0x00000003bd037221 */ /* 0x044fe20000010000 */
[----:B------:R-:W-:Y:S02]  /*c250*/  F2FP.F16.F32.PACK_AB R170, R189, R188 ;  /* 0x000000bcbdaa723e */ /* 0x000fe400000000ff */
[----:B------:R-:W1:Y:S01]  /*c260*/  MUFU.EX2 R155, R159 ;  /* 0x0000009f009b7308 */ /* 0x000e620000000800 */
[----:B----4-:R-:W-:Y:S01]  /*c270*/  FFMA.FTZ R2, R10, R2, R21 ;  /* 0x000000020a027223 */ /* 0x010fe20000010015 */
        /* <DEDUP_REMOVED lines=130> */
.L_x_2411:
[----:B------:R1:W2:Y:S01]  /*caa0*/  SYNCS.PHASECHK.TRANS64.TRYWAIT P2, [UR21+0x22850], R8 ;  /* 0x02285008ff0075a7 */ /* 0x0002a20008040155 */
[----:B------:R-:W-:Y:S05]  /*cab0*/  @!P0 BRA `(.L_x_2412) ;  /* 0x0000000000048947 */ /* 0x000fea0003800000 */
[----:B------:R-:W-:Y:S01]  /*cac0*/  BPT.TRAP 0x1 ;  /* 0x000000040000795c */ /* 0x000fe20000300000 */
.L_x_2412:
[----:B--2---:R-:W-:Y:S05]  /*cad0*/  @P2 BRA `(.L_x_2413) ;  /* 0x0000000000082947 */ /* 0x004fea0003800000 */
[----:B------:R-:W2:Y:S02]  /*cae0*/  SYNCS.PHASECHK.TRANS64.TRYWAIT P2, [UR21+0x22850], R8 ;  /* 0x02285008ff0075a7 */ /* 0x000ea40008040155 */
[----:B--2---:R-:W-:Y:S05]  /*caf0*/  @!P2 BRA `(.L_x_2414) ;  /* 0x000000c80004a947 */ /* 0x004fea0003800000 */
.L_x_2413:
[----:B------:R-:W3:Y:S01]  /*cb00*/  S2R R7, SR_TID.X ;  /* 0x0000000000077919 */ /* 0x000ee20000002100 */
[----:B------:R-:W-:Y:S01]  /*cb10*/  UIMAD UR14, UR37, 0xc00, UR6 ;  /* 0x00000c00250e78a4 */ /* 0x000fe2000f8e0206 */
[----:B------:R-:W-:Y:S01]  /*cb20*/  ISETP.GT.AND P2, PT, R5, UR43, PT ;  /* 0x0000002b05007c0c */ /* 0x000fe2000bf44270 */
[----:B------:R-:W-:Y:S01]  /*cb30*/  UMOV UR11, 0x40000040 ;  /* 0x40000040000b7882 */ /* 0x000fe20000000000 */
[----:B--2---:R-:W-:Y:S02]  /*cb40*/  @!P1 VIADD R9, R9, 0x22860 ;  /* 0x0002286009099836 */ /* 0x004fe40000000000 */
[----:B------:R-:W-:Y:S02]  /*cb50*/  VIADD R5, R5, 0xffffffff ;  /* 0xffffffff05057836 */ /* 0x000fe40000000000 */
[----:B------:R-:W-:Y:S01]  /*cb60*/  UMOV UR10, UR14 ;  /* 0x0000000e000a7c82 */ /* 0x000fe20008000000 */
[----:B------:R-:W-:Y:S01]  /*cb70*/  @!P1 PRMT R9, RZ, 0x654, R9 ;  /* 0x00000654ff099816 */ /* 0x000fe20000000009 */
[----:B------:R-:W-:-:S02]  /*cb80*/  IMAD.MOV.U32 R10, RZ, RZ, R6 ;  /* 0x000000ffff0a7224 */ /* 0x000fc400078e0006 */
[----:B------:R-:W-:Y:S01]  /*cb90*/  IMAD.MOV.U32 R11, RZ, RZ, R0 ;  /* 0x000000ffff0b7224 */ /* 0x000fe200078e0000 */
[----:B---3--:R-:W-:-:S05]  /*cba0*/  SHF.R.U32.HI R7, RZ, 0x7, R7 ;  /* 0x00000007ff077819 */ /* 0x008fca0000011607 */
[----:B------:R-:W-:-:S05]  /*cbb0*/  VIADD R7, R7, 0x8 ;  /* 0x0000000807077836 */ /* 0x000fca0000000000 */
        /* <DEDUP_REMOVED lines=36> */
.L_x_2398:
[----:B01----:R-:W0:Y:S01]  /*ce00*/  SHFL.BFLY PT, R8, R3, 0x2, 0x1f ;  /* 0x0c401f0003087f89 */ /* 0x003e2200000e0000 */
[----:B------:R-:W-:Y:S01]  /*ce10*/  UIADD3 UR37, UR37, 0x1, URZ ;  /* 0x0000000125257890 */ /* 0x000fe2000fffe03f */
[----:B------:R1:W-:Y:S06]  /*ce20*/  BAR.ARV R4, 0x100 ;  /* 0x000400040000751d */ /* 0x0003ec0000002000 */
[----:B------:R-:W-:Y:S02]  /*ce30*/  UISETP.NE.AND UP0, UPT, UR37, 0x2, UPT ;  /* 0x000000022500788c */ /* 0x000fe4000bf05270 */
[----:B------:R-:W-:Y:S06]  /*ce40*/  BAR.ARV 0x8, 0x180 ;  /* 0x0206000000007b1d */ /* 0x000fec0000002000 */
[----:B-1----:R-:W-:Y:S01]  /*ce50*/  IMAD.MOV.U32 R4, RZ, RZ, -0x800000 ;  /* 0xff800000ff047424 */ /* 0x002fe200078e00ff */
[----:B------:R-:W-:Y:S01]  /*ce60*/  USEL UR4, URZ, 0x1, UP0 ;  /* 0x000000013f047887 */ /* 0x000fe20008000000 */
[----:B---3--:R-:W1:Y:S01]  /*ce70*/  SHFL.BFLY PT, R7, R2, 0x2, 0x1f ;  /* 0x0c401f0002077f89 */ /* 0x008e6200000e0000 */
[----:B------:R-:W-:Y:S01]  /*ce80*/  PLOP3.LUT P0, PT, PT, PT, PT, 0x8, 0x0 ;  /* 0x000000000000781c */ /* 0x000fe20003f0e170 */
[----:B------:R-:W-:Y:S01]  /*ce90*/  UIADD3 UR39, UR39, 0x1, URZ ;  /* 0x0000000127277890 */ /* 0x000fe2000fffe03f */
[----:B0-----:R-:W-:Y:S01]  /*cea0*/  FADD.FTZ R8, R8, R3 ;  /* 0x0000000308087221 */ /* 0x001fe20000010000 */
[----:B------:R-:W-:-:S02]  /*ceb0*/  USEL UR37, UR37, URZ, UP0 ;  /* 0x0000003f25257287 */ /* 0x000fc40008000000 */
[----:B------:R-:W-:Y:S02]  /*cec0*/  ULOP3.LUT UR38, UR38, UR4, URZ, 0x3c, !UPT ;  /* 0x0000000426267292 */ /* 0x000fe4000f8e3c3f */
[----:B------:R-:W0:Y:S01]  /*ced0*/  SHFL.BFLY PT, R5, R8, 0x1, 0x1f ;  /* 0x0c201f0008057f89 */ /* 0x000e2200000e0000 */
[----:B-1----:R-:W-:Y:S01]  /*cee0*/  FADD.FTZ R9, R7, R2 ;  /* 0x0000000207097221 */ /* 0x002fe20000010000 */
[----:B------:R-:W-:Y:S02]  /*cef0*/  IMAD.MOV.U32 R7, RZ, RZ, RZ ;  /* 0x000000ffff077224 */ /* 0x000fe400078e00ff */
[----:B------:R-:W-:Y:S02]  /*cf00*/  IMAD.MOV.U32 R2, RZ, RZ, RZ ;  /* 0x000000ffff027224 */ /* 0x000fe400078e00ff */
[----:B--2---:R-:W1:Y:S01]  /*cf10*/  SHFL.BFLY PT, R10, R9, 0x1, 0x1f ;  /* 0x0c201f00090a7f89 */ /* 0x004e6200000e0000 */
[----:B0-----:R-:W-:Y:S01]  /*cf20*/  FADD.FTZ R11, R8, R5 ;  /* 0x00000005080b7221 */ /* 0x001fe20000010000 */
[----:B------:R-:W-:-:S04]  /*cf30*/  IMAD.U32 R8, RZ, RZ, UR7 ;  /* 0x00000007ff087e24 */ /* 0x000fc8000f8e00ff */
[----:B------:R-:W-:-:S13]  /*cf40*/  FSETP.NE.FTZ.AND P1, PT, R11, RZ, PT ;  /* 0x000000ff0b00720b */ /* 0x000fda0003f35000 */
[----:B------:R-:W0:Y:S01]  /*cf50*/  @P1 MUFU.RCP R7, R11 ;  /* 0x0000000b00071308 */ /* 0x000e220000001000 */
[----:B------:R-:W-:Y:S01]  /*cf60*/  @P1 FMUL.FTZ R8, R8, 0.69314718246459960938 ;  /* 0x3f31721808081820 */ /* 0x000fe20000410000 */
[----:B-1----:R-:W-:-:S05]  /*cf70*/  FADD.FTZ R3, R9, R10 ;  /* 0x0000000a09037221 */ /* 0x002fca0000010000 */
[----:B------:R-:W-:Y:S01]  /*cf80*/  FSETP.NE.FTZ.AND P2, PT, R3, RZ, PT ;  /* 0x000000ff0300720b */ /* 0x000fe20003f55000 */
[----:B------:R-:W1:Y:S01]  /*cf90*/  @P1 MUFU.LG2 R5, R11 ;  /* 0x0000000b00051308 */ /* 0x000e620000000c00 */
[-C--:B0-----:R-:W-:Y:S01]  /*cfa0*/  FMUL.FTZ R24, R24, R7.reuse ;  /* 0x0000000718187220 */ /* 0x081fe20000410000 */
        /* <DEDUP_REMOVED lines=10> */
[----:B------:R2:W3:Y:S01]  /*d050*/  @P2 MUFU.RCP R2, R3 ;  /* 0x0000000300022308 */ /* 0x0004e20000001000 */
        /* <DEDUP_REMOVED lines=57> */
[----:B--2---:R-:W-:Y:S02]  /*d3f0*/  IMAD.MOV.U32 R3, RZ, RZ, -0x800000 ;  /* 0xff800000ff037424 */ /* 0x004fe400078e00ff */
[----:B------:R-:W-:Y:S01]  /*d400*/  @P2 FMUL.FTZ R7, R7, 0.69314718246459960938 ;  /* 0x3f31721807072820 */ /* 0x000fe20000410000 */
        /* <DEDUP_REMOVED lines=66> */
.L_x_2345:
[----:B------:R-:W0:Y:S08]  /*d830*/  S2UR UR5, SR_CgaCtaId ;  /* 0x00000000000579c3 */ /* 0x000e300000008800 */
[----:B------:R-:W-:Y:S06]  /*d840*/  BAR.SYNC.DEFER_BLOCKING 0x5, 0x180 ;  /* 0x0146000000007b1d */ /* 0x000fec0000010000 */
[----:B------:R-:W-:Y:S01]  /*d850*/  UMOV UR4, 0x400 ;  /* 0x0000040000047882 */ /* 0x000fe20000000000 */
[----:B------:R-:W-:Y:S01]  /*d860*/  BSSY B0, `(.L_x_2416) ;  /* 0x000045a000007945 */ /* 0x000fe20003800000 */
[----:B0-----:R-:W-:-:S09]  /*d870*/  ULEA UR9, UR5, UR4, 0x18 ;  /* 0x0000000405097291 */ /* 0x001fd2000f8ec03f */
[----:B------:R-:W0:Y:S02]  /*d880*/  LDS.128 R8, [UR9+0x228d0] ;  /* 0x0228d009ff087984 */ /* 0x000e240008000c00 */
[----:B0-----:R-:W-:Y:S02]  /*d890*/  R2UR UR4, R9 ;  /* 0x00000000090472ca */ /* 0x001fe400000e0000 */
[----:B------:R-:W-:Y:S01]  /*d8a0*/  R2UR UR5, R11 ;  /* 0x000000000b0572ca */ /* 0x000fe200000e0000 */
[----:B------:R-:W-:Y:S06]  /*d8b0*/  BAR.ARV 0x4, 0x180 ;  /* 0x0106000000007b1d */ /* 0x000fec0000002000 */
[----:B------:R-:W-:Y:S08]  /*d8c0*/  @P0 BRA `(.L_x_2417) ;  /* 0x0000003400b00947 */ /* 0x000ff00003800000 */
[----:B------:R-:W2:Y:S01]  /*d8d0*/  LDL R0, [R1+0x60] ;  /* 0x0000600001007983 */ /* 0x000ea20000100800 */
[----:B------:R-:W0:Y:S01]  /*d8e0*/  S2UR UR8, SR_SWINHI ;  /* 0x00000000000879c3 */ /* 0x000e220000002f00 */
[----:B------:R-:W-:Y:S01]  /*d8f0*/  IMAD.MOV.U32 R160, RZ, RZ, 0x2 ;  /* 0x00000002ffa07424 */ /* 0x000fe200078e00ff */
[----:B------:R-:W-:Y:S01]  /*d900*/  F2FP.F16.F32.PACK_AB R156, R25, R24 ;  /* 0x00000018199c723e */ /* 0x000fe200000000ff */
[----:B------:R-:W-:Y:S01]  /*d910*/  ULDC UR11, c[0x0][0xbe8] ;  /* 0x0002fa00000b7ab9 */ /* 0x000fe20000000800 */
[----:B------:R-:W-:Y:S02]  /*d920*/  F2FP.F16.F32.PACK_AB R157, R27, R26 ;  /* 0x0000001a1b9d723e */ /* 0x000fe400000000ff */
[----:B------:R-:W-:Y:S02]  /*d930*/  F2FP.F16.F32.PACK_AB R158, R29, R28 ;  /* 0x0000001c1d9e723e */ /* 0x000fe400000000ff */
[----:B------:R-:W-:Y:S02]  /*d940*/  F2FP.F16.F32.PACK_AB R159, R31, R30 ;  /* 0x0000001e1f9f723e */ /* 0x000fe400000000ff */
[----:B------:R-:W-:-:S02]  /*d950*/  F2FP.F16.F32.PACK_AB R14, R37, R36 ;  /* 0x00000024250e723e */ /* 0x000fc400000000ff */
[----:B------:R-:W-:Y:S02]  /*d960*/  F2FP.F16.F32.PACK_AB R15, R39, R38 ;  /* 0x00000026270f723e */ /* 0x000fe400000000ff */
[----:B------:R-:W-:Y:S02]  /*d970*/  F2FP.F16.F32.PACK_AB R152, R41, R40 ;  /* 0x000000282998723e */ /* 0x000fe400000000ff */
[----:B------:R-:W-:Y:S02]  /*d980*/  F2FP.F16.F32.PACK_AB R153, R43, R42 ;  /* 0x0000002a2b99723e */ /* 0x000fe400000000ff */
[----:B------:R-:W-:Y:S02]  /*d990*/  F2FP.F16.F32.PACK_AB R154, R45, R44 ;  /* 0x0000002c2d9a723e */ /* 0x000fe400000000ff */
[----:B------:R-:W-:Y:S01]  /*d9a0*/  F2FP.F16.F32.PACK_AB R155, R47, R46 ;  /* 0x0000002e2f9b723e */ /* 0x000fe200000000ff */
[----:B------:R-:W-:Y:S01]  /*d9b0*/  UMOV UR6, UR9 ;  /* 0x0000000900067c82 */ /* 0x000fe20008000000 */
[----:B0-----:R-:W-:Y:S01]  /*d9c0*/  UMOV UR7, UR8 ;  /* 0x0000000800077c82 */ /* 0x001fe20008000000 */
[----:B------:R-:W-:Y:S01]  /*d9d0*/  BAR.SYNC.DEFER_BLOCKING 0x1, 0x100 ;  /* 0x0044000000007b1d */ /* 0x000fe20000010000 */
[----:B--2---:R-:W-:-:S03]  /*d9e0*/  IMAD.WIDE R160, R0, R160, UR6 ;  /* 0x0000000600a07e25 */ /* 0x004fc6000f8e02a0 */
[C---:B------:R-:W-:Y:S02]  /*d9f0*/  LOP3.LUT R13, R160.reuse, 0x380, RZ, 0xc0, !PT ;  /* 0x00000380a00d7812 */ /* 0x040fe400078ec0ff */
[C---:B------:R-:W-:Y:S02]  /*da00*/  IADD3 R9, P2, R160.reuse, 0x20, RZ ;  /* 0x00000020a0097810 */ /* 0x040fe40007f5e0ff */
[----:B------:R-:W-:Y:S02]  /*da10*/  SHF.R.U64 R13, R13, 0x3, RZ ;  /* 0x000000030d0d7819 */ /* 0x000fe400000012ff */
[C---:B------:R-:W-:Y:S02]  /*da20*/  IADD3 R7, P0, R160.reuse, 0xc020, RZ ;  /* 0x0000c020a0077810 */ /* 0x040fe40007f1e0ff */
[----:B------:R-:W-:Y:S02]  /*da30*/  IADD3 R5, P1, R160, 0x40, RZ ;  /* 0x00000040a0057810 */ /* 0x000fe40007f3e0ff */
[----:B------:R-:W-:-:S02]  /*da40*/  LOP3.LUT R8, R9, 0x380, RZ, 0xc0, !PT ;  /* 0x0000038009087812 */ /* 0x000fc400078ec0ff */
[----:B------:R-:W-:Y:S01]  /*da50*/  LOP3.LUT R12, R13, R160, RZ, 0x3c, !PT ;  /* 0x000000a00d0c7212 */ /* 0x000fe200078e3cff */
[----:B------:R-:W-:Y:S01]  /*da60*/  IMAD.MOV.U32 R13, RZ, RZ, R161 ;  /* 0x000000ffff0d7224 */ /* 0x000fe200078e00a1 */
[----:B------:R-:W-:Y:S02]  /*da70*/  IADD3 R163, P5, R160, 0xc040, RZ ;  /* 0x0000c040a0a37810 */ /* 0x000fe40007fbe0ff */
[----:B------:R-:W-:Y:S02]  /*da80*/  LOP3.LUT R6, R7, 0x380, RZ, 0xc0, !PT ;  /* 0x0000038007067812 */ /* 0x000fe400078ec0ff */
[----:B------:R-:W-:Y:S02]  /*da90*/  LOP3.LUT R2, R5, 0x380, RZ, 0xc0, !PT ;  /* 0x0000038005027812 */ /* 0x000fe400078ec0ff */
[----:B------:R-:W-:Y:S02]  /*daa0*/  SHF.R.U64 R8, R8, 0x3, RZ ;  /* 0x0000000308087819 */ /* 0x000fe400000012ff */
[----:B------:R-:W-:-:S02]  /*dab0*/  LOP3.LUT R162, R163, 0x380, RZ, 0xc0, !PT ;  /* 0x00000380a3a27812 */ /* 0x000fc400078ec0ff */
[----:B------:R-:W-:Y:S02]  /*dac0*/  SHF.R.U64 R6, R6, 0x3, RZ ;  /* 0x0000000306067819 */ /* 0x000fe400000012ff */
[----:B------:R-:W-:Y:S01]  /*dad0*/  MOV R0, R12 ;  /* 0x0000000c00007202 */ /* 0x000fe20000000f00 */
[--C-:B------:R-:W-:Y:S01]  /*dae0*/  IMAD.X R13, RZ, RZ, R161.reuse, P1 ;  /* 0x000000ffff0d7224 */ /* 0x100fe200008e06a1 */
[----:B------:R-:W-:Y:S02]  /*daf0*/  SHF.R.U64 R12, R2, 0x3, RZ ;  /* 0x00000003020c7819 */ /* 0x000fe400000012ff */
[----:B------:R-:W-:Y:S01]  /*db00*/  LOP3.LUT R8, R8, R9, RZ, 0x3c, !PT ;  /* 0x0000000908087212 */ /* 0x000fe200078e3cff */
[----:B------:R-:W-:Y:S01]  /*db10*/  IMAD.X R9, RZ, RZ, R161, P2 ;  /* 0x000000ffff097224 */ /* 0x000fe200010e06a1 */
[----:B------:R-:W-:Y:S01]  /*db20*/  SHF.R.U64 R162, R162, 0x3, RZ ;  /* 0x00000003a2a27819 */ /* 0x000fe200000012ff */
[----:B------:R0:W-:Y:S01]  /*db30*/  STSM.16.M88.4 [R0], R156 ;  /* 0x0000009c00007844 */ /* 0x0001e20000000200 */
[----:B------:R-:W-:-:S02]  /*db40*/  LOP3.LUT R6, R6, R7, RZ, 0x3c, !PT ;  /* 0x0000000706067212 */ /* 0x000fc400078e3cff */
[----:B------:R-:W-:Y:S02]  /*db50*/  LOP3.LUT R12, R12, R5, RZ, 0x3c, !PT ;  /* 0x000000050c0c7212 */ /* 0x000fe400078e3cff */
[----:B------:R-:W-:Y:S02]  /*db60*/  IADD3 R7, P3, R160, 0xc000, RZ ;  /* 0x0000c000a0077810 */ /* 0x000fe40007f7e0ff */
[----:B------:R-:W-:Y:S01]  /*db70*/  LOP3.LUT R162, R162, R163, RZ, 0x3c, !PT ;  /* 0x000000a3a2a27212 */ /* 0x000fe200078e3cff */
[----:B------:R-:W-:Y:S01]  /*db80*/  IMAD.X R163, RZ, RZ, R161, P5 ;  /* 0x000000ffffa37224 */ /* 0x000fe200028e06a1 */
[----:B------:R-:W-:Y:S02]  /*db90*/  MOV R5, R8 ;  /* 0x0000000800057202 */ /* 0x000fe40000000f00 */
[----:B------:R-:W-:Y:S02]  /*dba0*/  MOV R9, R12 ;  /* 0x0000000c00097202 */ /* 0x000fe40000000f00 */
[----:B------:R-:W-:-:S02]  /*dbb0*/  LOP3.LUT R8, R7, 0x380, RZ, 0xc0, !PT ;  /* 0x0000038007087812 */ /* 0x000fc400078ec0ff */
[----:B------:R-:W-:Y:S02]  /*dbc0*/  F2FP.F16.F32.PACK_AB R12, R33, R32 ;  /* 0x00000020210c723e */ /* 0x000fe400000000ff */
[----:B------:R-:W-:Y:S02]  /*dbd0*/  F2FP.F16.F32.PACK_AB R13, R35, R34 ;  /* 0x00000022230d723e */ /* 0x000fe400000000ff */
[----:B0-----:R-:W-:Y:S02]  /*dbe0*/  IADD3 R0, P5, R160, 0x4020, RZ ;  /* 0x00004020a0007810 */ /* 0x001fe40007fbe0ff */
[----:B------:R-:W-:Y:S01]  /*dbf0*/  SHF.R.U64 R8, R8, 0x3, RZ ;  /* 0x0000000308087819 */ /* 0x000fe200000012ff */
[----:B------:R0:W-:Y:S01]  /*dc00*/  STSM.16.M88.4 [R5], R12 ;  /* 0x0000000c05007844 */ /* 0x0001e20000000200 */
[----:B------:R-:W-:Y:S01]  /*dc10*/  IADD3 R171, P4, R160, 0xc060, RZ ;  /* 0x0000c060a0ab7810 */ /* 0x000fe20007f9e0ff */
[----:B------:R-:W-:Y:S01]  /*dc20*/  IMAD.X R159, RZ, RZ, R161, P5 ;  /* 0x000000ffff9f7224 */ /* 0x000fe200028e06a1 */
[----:B------:R-:W-:Y:S01]  /*dc30*/  LOP3.LUT R8, R8, R7, RZ, 0x3c, !PT ;  /* 0x0000000708087212 */ /* 0x000fe200078e3cff */
[----:B------:R1:W-:Y:S01]  /*dc40*/  STSM.16.M88.4 [R9], R152 ;  /* 0x0000009809007844 */ /* 0x0003e20000000200 */
[----:B------:R-:W-:-:S02]  /*dc50*/  IADD3 R7, P6, R160, 0x4040, RZ ;  /* 0x00004040a0077810 */ /* 0x000fc40007fde0ff */
[----:B------:R-:W-:Y:S02]  /*dc60*/  LOP3.LUT R170, R171, 0x380, RZ, 0xc0, !PT ;  /* 0x00000380abaa7812 */ /* 0x000fe400078ec0ff */
[C---:B------:R-:W-:Y:S01]  /*dc70*/  IADD3 R17, P2, R160.reuse, 0x8060, RZ ;  /* 0x00008060a0117810 */ /* 0x040fe20007f5e0ff */
[----:B------:R-:W-:Y:S01]  /*dc80*/  IMAD.X R157, RZ, RZ, R161, P6 ;  /* 0x000000ffff9d7224 */ /* 0x000fe200030e06a1 */
[----:B------:R-:W-:Y:S02]  /*dc90*/  IADD3 R2, P6, R160, 0x4000, RZ ;  /* 0x00004000a0027810 */ /* 0x000fe40007fde0ff */
[----:B------:R-:W-:Y:S02]  /*dca0*/  SHF.R.U64 R170, R170, 0x3, RZ ;  /* 0x00000003aaaa7819 */ /* 0x000fe400000012ff */
[C---:B------:R-:W-:Y:S02]  /*dcb0*/  IADD3 R21, P1, R160.reuse, 0x8040, RZ ;  /* 0x00008040a0157810 */ /* 0x040fe40007f3e0ff */
[----:B0-----:R-:W-:-:S02]  /*dcc0*/  IADD3 R5, P5, R160, 0x60, RZ ;  /* 0x00000060a0057810 */ /* 0x001fc40007fbe0ff */
[----:B------:R-:W-:Y:S01]  /*dcd0*/  LOP3.LUT R14, R7, 0x380, RZ, 0xc0, !PT ;  /* 0x00000380070e7812 */ /* 0x000fe200078ec0ff */
[--C-:B-1----:R-:W-:Y:S01]  /*dce0*/  IMAD.X R153, RZ, RZ, R161.reuse, P6 ;  /* 0x000000ffff997224 */ /* 0x102fe200030e06a1 */
[----:B------:R-:W-:Y:S01]  /*dcf0*/  LOP3.LUT R12, R5, 0x380, RZ, 0xc0, !PT ;  /* 0x00000380050c7812 */ /* 0x000fe200078ec0ff */
[--C-:B------:R-:W-:Y:S01]  /*dd00*/  IMAD.X R13, RZ, RZ, R161.reuse, P5 ;  /* 0x000000ffff0d7224 */ /* 0x100fe200028e06a1 */
[----:B------:R-:W-:Y:S01]  /*dd10*/  SHF.R.U64 R14, R14, 0x3, RZ ;  /* 0x000000030e0e7819 */ /* 0x000fe200000012ff */
[----:B------:R-:W-:Y:S01]  /*dd20*/  IMAD.X R9, RZ, RZ, R161, P3 ;  /* 0x000000ffff097224 */ /* 0x000fe200018e06a1 */
[----:B------:R-:W-:Y:S02]  /*dd30*/  SHF.R.U64 R12, R12, 0x3, RZ ;  /* 0x000000030c0c7819 */ /* 0x000fe400000012ff */
[----:B------:R-:W-:Y:S02]  /*dd40*/  LOP3.LUT R156, R14, R7, RZ, 0x3c, !PT ;  /* 0x000000070e9c7212 */ /* 0x000fe400078e3cff */
[----:B------:R-:W-:-:S02]  /*dd50*/  LOP3.LUT R12, R12, R5, RZ, 0x3c, !PT ;  /* 0x000000050c0c7212 */ /* 0x000fc400078e3cff */
[----:B------:R-:W-:Y:S02]  /*dd60*/  LOP3.LUT R5, R2, 0x380, RZ, 0xc0, !PT ;  /* 0x0000038002057812 */ /* 0x000fe400078ec0ff */
[----:B------:R-:W-:Y:S02]  /*dd70*/  IADD3 R169, P5, R160, 0x4060, RZ ;  /* 0x00004060a0a97810 */ /* 0x000fe40007fbe0ff */
[----:B------:R-:W-:Y:S02]  /*dd80*/  LOP3.LUT R7, R0, 0x380, RZ, 0xc0, !PT ;  /* 0x0000038000077812 */ /* 0x000fe400078ec0ff */
[----:B------:R-:W-:Y:S01]  /*dd90*/  LOP3.LUT R170, R170, R171, RZ, 0x3c, !PT ;  /* 0x000000abaaaa7212 */ /* 0x000fe200078e3cff */
[----:B------:R-:W-:Y:S01]  /*dda0*/  IMAD.X R171, RZ, RZ, R161, P4 ;  /* 0x000000ffffab7224 */ /* 0x000fe200020e06a1 */
[----:B------:R-:W-:Y:S02]  /*ddb0*/  SHF.R.U64 R5, R5, 0x3, RZ ;  /* 0x0000000305057819 */ /* 0x000fe400000012ff */
[----:B------:R-:W-:-:S02]  /*ddc0*/  IADD3 R165, P4, R160, 0x8020, RZ ;  /* 0x00008020a0a57810 */ /* 0x000fc40007f9e0ff */
[----:B------:R-:W-:Y:S02]  /*ddd0*/  IADD3 R167, P6, R160, 0x8000, RZ ;  /* 0x00008000a0a77810 */ /* 0x000fe40007fde0ff */
[----:B------:R-:W-:Y:S02]  /*dde0*/  LOP3.LUT R168, R169, 0x380, RZ, 0xc0, !PT ;  /* 0x00000380a9a87812 */ /* 0x000fe400078ec0ff */
[----:B------:R-:W-:Y:S02]  /*ddf0*/  SHF.R.U64 R7, R7, 0x3, RZ ;  /* 0x0000000307077819 */ /* 0x000fe400000012ff */
[----:B------:R-:W-:Y:S02]  /*de00*/  LOP3.LUT R152, R5, R2, RZ, 0x3c, !PT ;  /* 0x0000000205987212 */ /* 0x000fe400078e3cff */
[----:B------:R-:W-:Y:S02]  /*de10*/  LOP3.LUT R16, R17, 0x380, RZ, 0xc0, !PT ;  /* 0x0000038011107812 */ /* 0x000fe400078ec0ff */
[----:B------:R-:W-:-:S02]  /*de20*/  LOP3.LUT R20, R21, 0x380, RZ, 0xc0, !PT ;  /* 0x0000038015147812 */ /* 0x000fc400078ec0ff */
[----:B------:R-:W-:Y:S02]  /*de30*/  LOP3.LUT R164, R165, 0x380, RZ, 0xc0, !PT ;  /* 0x00000380a5a47812 */ /* 0x000fe400078ec0ff */
[----:B------:R-:W-:Y:S02]  /*de40*/  LOP3.LUT R166, R167, 0x380, RZ, 0xc0, !PT ;  /* 0x00000380a7a67812 */ /* 0x000fe400078ec0ff */
[----:B------:R-:W-:Y:S02]  /*de50*/  SHF.R.U64 R168, R168, 0x3, RZ ;  /* 0x00000003a8a87819 */ /* 0x000fe400000012ff */
[----:B------:R-:W-:Y:S02]  /*de60*/  LOP3.LUT R158, R7, R0, RZ, 0x3c, !PT ;  /* 0x00000000079e7212 */ /* 0x000fe400078e3cff */
[----:B------:R-:W-:Y:S02]  /*de70*/  MOV R7, R12 ;  /* 0x0000000c00077202 */ /* 0x000fe40000000f00 */
[----:B------:R-:W-:-:S02]  /*de80*/  F2FP.F16.F32.PACK_AB R12, R49, R48 ;  /* 0x00000030310c723e */ /* 0x000fc400000000ff */
[----:B------:R-:W-:Y:S02]  /*de90*/  F2FP.F16.F32.PACK_AB R13, R51, R50 ;  /* 0x00000032330d723e */ /* 0x000fe400000000ff */
[----:B------:R-:W-:Y:S02]  /*dea0*/  F2FP.F16.F32.PACK_AB R14, R53, R52 ;  /* 0x00000034350e723e */ /* 0x000fe400000000ff */
[----:B------:R-:W-:Y:S02]  /*deb0*/  F2FP.F16.F32.PACK_AB R15, R55, R54 ;  /* 0x00000036370f723e */ /* 0x000fe400000000ff */
[----:B------:R-:W-:Y:S02]  /*dec0*/  MOV R160, R152 ;  /* 0x0000009800a07202 */ /* 0x000fe40000000f00 */
[----:B------:R-:W-:Y:S01]  /*ded0*/  SHF.R.U64 R16, R16, 0x3, RZ ;  /* 0x0000000310107819 */ /* 0x000fe200000012ff */
[----:B------:R0:W-:Y:S01]  /*dee0*/  STSM.16.M88.4 [R7], R12 ;  /* 0x0000000c07007844 */ /* 0x0001e20000000200 */
[----:B------:R-:W-:-:S02]  /*def0*/  SHF.R.U64 R20, R20, 0x3, RZ ;  /* 0x0000000314147819 */ /* 0x000fc400000012ff */
[----:B------:R-:W-:Y:S02]  /*df00*/  SHF.R.U64 R164, R164, 0x3, RZ ;  /* 0x00000003a4a47819 */ /* 0x000fe400000012ff */
[----:B------:R-:W-:Y:S02]  /*df10*/  SHF.R.U64 R166, R166, 0x3, RZ ;  /* 0x00000003a6a67819 */ /* 0x000fe400000012ff */
[----:B------:R-:W-:Y:S02]  /*df20*/  F2FP.F16.F32.PACK_AB R152, R57, R56 ;  /* 0x000000383998723e */ /* 0x000fe400000000ff */
[----:B------:R-:W-:Y:S02]  /*df30*/  F2FP.F16.F32.PACK_AB R153, R59, R58 ;  /* 0x0000003a3b99723e */ /* 0x000fe400000000ff */
[----:B------:R-:W-:Y:S02]  /*df40*/  F2FP.F16.F32.PACK_AB R154, R61, R60 ;  /* 0x0000003c3d9a723e */ /* 0x000fe400000000ff */
[----:B------:R-:W-:-:S02]  /*df50*/  F2FP.F16.F32.PACK_AB R155, R63, R62 ;  /* 0x0000003e3f9b723e */ /* 0x000fc400000000ff */
[----:B------:R-:W-:Y:S01]  /*df60*/  LOP3.LUT R168, R168, R169, RZ, 0x3c, !PT ;  /* 0x000000a9a8a87212 */ /* 0x000fe200078e3cff */
[--C-:B------:R-:W-:Y:S01]  /*df70*/  IMAD.X R169, RZ, RZ, R161.reuse, P5 ;  /* 0x000000ffffa97224 */ /* 0x100fe200028e06a1 */
[----:B------:R-:W-:Y:S01]  /*df80*/  LOP3.LUT R16, R16, R17, RZ, 0x3c, !PT ;  /* 0x0000001110107212 */ /* 0x000fe200078e3cff */
[----:B------:R1:W-:Y:S01]  /*df90*/  STSM.16.M88.4 [R160], R152 ;  /* 0x00000098a0007844 */ /* 0x0003e20000000200 */
[----:B------:R-:W-:Y:S01]  /*dfa0*/  LOP3.LUT R20, R20, R21, RZ, 0x3c, !PT ;  /* 0x0000001514147212 */ /* 0x000fe200078e3cff */
[--C-:B0-----:R-:W-:Y:S01]  /*dfb0*/  IMAD.X R7, RZ, RZ, R161.reuse, P0 ;  /* 0x000000ffff077224 */ /* 0x101fe200000e06a1 */
[----:B------:R-:W-:Y:S01]  /*dfc0*/  LOP3.LUT R164, R164, R165, RZ, 0x3c, !PT ;  /* 0x000000a5a4a47212 */ /* 0x000fe200078e3cff */
[--C-:B------:R-:W-:Y:S01]  /*dfd0*/  IMAD.X R17, RZ, RZ, R161.reuse, P2 ;  /* 0x000000ffff117224 */ /* 0x100fe200010e06a1 */
[----:B------:R-:W-:Y:S01]  /*dfe0*/  LOP3.LUT R166, R166, R167, RZ, 0x3c, !PT ;  /* 0x000000a7a6a67212 */ /* 0x000fe200078e3cff */
[--C-:B------:R-:W-:Y:S01]  /*dff0*/  IMAD.X R21, RZ, RZ, R161.reuse, P1 ;  /* 0x000000ffff157224 */ /* 0x100fe200008e06a1 */
[----:B------:R-:W-:Y:S01]  /*e000*/  MOV R5, R156 ;  /* 0x0000009c00057202 */ /* 0x000fe20000000f00 */
[--C-:B------:R-:W-:Y:S01]  /*e010*/  IMAD.X R165, RZ, RZ, R161.reuse, P4 ;  /* 0x000000ffffa57224 */ /* 0x100fe200020e06a1 */
[----:B------:R-:W-:Y:S01]  /*e020*/  MOV R11, R158 ;  /* 0x0000009e000b7202 */ /* 0x000fe20000000f00 */
[----:B------:R-:W-:Y:S01]  /*e030*/  IMAD.X R167, RZ, RZ, R161, P6 ;  /* 0x000000ffffa77224 */ /* 0x000fe200030e06a1 */
[----:B------:R-:W-:-:S02]  /*e040*/  MOV R0, R162 ;  /* 0x000000a200007202 */ /* 0x000fc40000000f00 */
[----:B------:R-:W-:Y:S02]  /*e050*/  F2FP.F16.F32.PACK_AB R156, R65, R64 ;  /* 0x00000040419c723e */ /* 0x000fe400000000ff */
[----:B------:R-:W-:Y:S02]  /*e060*/  F2FP.F16.F32.PACK_AB R157, R67, R66 ;  /* 0x00000042439d723e */ /* 0x000fe400000000ff */
[----:B------:R-:W-:Y:S02]  /*e070*/  F2FP.F16.F32.PACK_AB R158, R69, R68 ;  /* 0x00000044459e723e */ /* 0x000fe400000000ff */
[----:B------:R-:W-:Y:S02]  /*e080*/  F2FP.F16.F32.PACK_AB R159, R71, R70 ;  /* 0x00000046479f723e */ /* 0x000fe400000000ff */
[----:B-1----:R-:W-:Y:S02]  /*e090*/  F2FP.F16.F32.PACK_AB R160, R73, R72 ;  /* 0x0000004849a0723e */ /* 0x002fe400000000ff */
[----:B------:R-:W-:Y:S01]  /*e0a0*/  F2FP.F16.F32.PACK_AB R161, R75, R74 ;  /* 0x0000004a4ba1723e */ /* 0x000fe200000000ff */
[----:B------:R0:W-:Y:S01]  /*e0b0*/  STSM.16.M88.4 [R11], R156 ;  /* 0x0000009c0b007844 */ /* 0x0001e20000000200 */
[----:B------:R-:W-:-:S02]  /*e0c0*/  F2FP.F16.F32.PACK_AB R162, R77, R76 ;  /* 0x0000004c4da2723e */ /* 0x000fc400000000ff */
[----:B------:R-:W-:Y:S02]  /*e0d0*/  F2FP.F16.F32.PACK_AB R163, R79, R78 ;  /* 0x0000004e4fa3723e */ /* 0x000fe400000000ff */
[----:B------:R-:W-:Y:S02]  /*e0e0*/  MOV R168, R168 ;  /* 0x000000a800a87202 */ /* 0x000fe40000000f00 */
[----:B------:R-:W-:Y:S01]  /*e0f0*/  F2FP.F16.F32.PACK_AB R12, R81, R80 ;  /* 0x00000050510c723e */ /* 0x000fe200000000ff */
[----:B------:R-:W-:Y:S01]  /*e100*/  STSM.16.M88.4 [R5], R160 ;  /* 0x000000a005007844 */ /* 0x000fe20000000200 */
[----:B------:R-:W-:Y:S02]  /*e110*/  F2FP.F16.F32.PACK_AB R13, R83, R82 ;  /* 0x00000052530d723e */ /* 0x000fe400000000ff */
[----:B------:R-:W-:Y:S02]  /*e120*/  F2FP.F16.F32.PACK_AB R14, R85, R84 ;  /* 0x00000054550e723e */ /* 0x000fe400000000ff */
[----:B------:R-:W-:-:S02]  /*e130*/  F2FP.F16.F32.PACK_AB R15, R87, R86 ;  /* 0x00000056570f723e */ /* 0x000fc400000000ff */
[----:B------:R-:W-:Y:S02]  /*e140*/  MOV R166, R166 ;  /* 0x000000a600a67202 */ /* 0x000fe40000000f00 */
[----:B0-----:R-:W-:Y:S01]  /*e150*/  MOV R11, R20 ;  /* 0x00000014000b7202 */ /* 0x001fe20000000f00 */
[----:B------:R0:W-:Y:S01]  /*e160*/  STSM.16.M88.4 [R168], R12 ;  /* 0x0000000ca8007844 */ /* 0x0001e20000000200 */
[----:B------:R-:W1:Y:S01]  /*e170*/  LDC.64 R20, c[0x0][0xc00] ;  /* 0x00030000ff147b82 */ /* 0x000e620000000a00 */
[----:B------:R-:W-:Y:S02]  /*e180*/  F2FP.F16.F32.PACK_AB R152, R89, R88 ;  /* 0x000000585998723e */ /* 0x000fe400000000ff */
[----:B------:R-:W-:Y:S02]  /*e190*/  F2FP.F16.F32.PACK_AB R153, R91, R90 ;  /* 0x0000005a5b99723e */ /* 0x000fe400000000ff */
[----:B------:R-:W-:Y:S02]  /*e1a0*/  F2FP.F16.F32.PACK_AB R154, R93, R92 ;  /* 0x0000005c5d9a723e */ /* 0x000fe400000000ff */
[----:B------:R-:W-:-:S02]  /*e1b0*/  F2FP.F16.F32.PACK_AB R155, R95, R94 ;  /* 0x0000005e5f9b723e */ /* 0x000fc400000000ff */
[----:B------:R-:W-:Y:S02]  /*e1c0*/  MOV R172, R164 ;  /* 0x000000a400ac7202 */ /* 0x000fe40000000f00 */
[----:B------:R-:W-:Y:S01]  /*e1d0*/  F2FP.F16.F32.PACK_AB R156, R97, R96 ;  /* 0x00000060619c723e */ /* 0x000fe200000000ff */
[----:B------:R2:W-:Y:S01]  /*e1e0*/  STSM.16.M88.4 [R166], R152 ;  /* 0x00000098a6007844 */ /* 0x0005e20000000200 */
[----:B------:R-:W-:Y:S01]  /*e1f0*/  F2FP.F16.F32.PACK_AB R157, R99, R98 ;  /* 0x00000062639d723e */ /* 0x000fe200000000ff */
[----:B0-----:R-:W0:Y:S01]  /*e200*/  LDC.64 R12, c[0x0][0xc08] ;  /* 0x00030200ff0c7b82 */ /* 0x001e220000000a00 */
[----:B------:R-:W-:Y:S02]  /*e210*/  F2FP.F16.F32.PACK_AB R158, R101, R100 ;  /* 0x00000064659e723e */ /* 0x000fe400000000ff */
[----:B------:R-:W-:Y:S02]  /*e220*/  F2FP.F16.F32.PACK_AB R159, R103, R102 ;  /* 0x00000066679f723e */ /* 0x000fe400000000ff */
[----:B------:R-:W-:-:S02]  /*e230*/  F2FP.F16.F32.PACK_AB R160, R105, R104 ;  /* 0x0000006869a0723e */ /* 0x000fc400000000ff */
[----:B------:R-:W-:Y:S01]  /*e240*/  F2FP.F16.F32.PACK_AB R161, R107, R106 ;  /* 0x0000006a6ba1723e */ /* 0x000fe200000000ff */
[----:B------:R-:W-:Y:S01]  /*e250*/  STSM.16.M88.4 [R172], R156 ;  /* 0x0000009cac007844 */ /* 0x000fe20000000200 */
[----:B------:R-:W-:Y:S02]  /*e260*/  F2FP.F16.F32.PACK_AB R162, R109, R108 ;  /* 0x0000006c6da2723e */ /* 0x000fe400000000ff */
[----:B------:R-:W-:Y:S02]  /*e270*/  F2FP.F16.F32.PACK_AB R163, R111, R110 ;  /* 0x0000006e6fa3723e */ /* 0x000fe400000000ff */
[----:B------:R-:W-:Y:S02]  /*e280*/  MOV R2, R170 ;  /* 0x000000aa00027202 */ /* 0x000fe40000000f00 */
[----:B------:R-:W-:Y:S01]  /*e290*/  MOV R5, R8 ;  /* 0x0000000800057202 */ /* 0x000fe20000000f00 */
[----:B------:R-:W-:Y:S01]  /*e2a0*/  STSM.16.M88.4 [R11], R160 ;  /* 0x000000a00b007844 */ /* 0x000fe20000000200 */
[----:B------:R-:W-:Y:S01]  /*e2b0*/  MOV R17, R16 ;  /* 0x0000001000117202 */ /* 0x000fe20000000f00 */
[----:B------:R-:W3:Y:S01]  /*e2c0*/  LDC.64 R8, c[0x0][0xc00] ;  /* 0x00030000ff087b82 */ /* 0x000ee20000000a00 */
[----:B------:R-:W-:-:S02]  /*e2d0*/  F2FP.F16.F32.PACK_AB R164, R113, R112 ;  /* 0x0000007071a4723e */ /* 0x000fc400000000ff */
[----:B------:R-:W-:Y:S02]  /*e2e0*/  F2FP.F16.F32.PACK_AB R165, R115, R114 ;  /* 0x0000007273a5723e */ /* 0x000fe400000000ff */
[----:B--2---:R-:W-:Y:S02]  /*e2f0*/  F2FP.F16.F32.PACK_AB R166, R117, R116 ;  /* 0x0000007475a6723e */ /* 0x004fe400000000ff */
[----:B0-----:R-:W-:Y:S02]  /*e300*/  ISETP.NE.U32.AND P0, PT, R12, RZ, PT ;  /* 0x000000ff0c00720c */ /* 0x001fe40003f05070 */
[----:B------:R-:W-:Y:S02]  /*e310*/  F2FP.F16.F32.PACK_AB R167, R119, R118 ;  /* 0x0000007677a7723e */ /* 0x000fe400000000ff */
[----:B------:R-:W-:Y:S02]  /*e320*/  F2FP.F16.F32.PACK_AB R168, R121, R120 ;  /* 0x0000007879a8723e */ /* 0x000fe400000000ff */
[----:B------:R-:W-:Y:S01]  /*e330*/  F2FP.F16.F32.PACK_AB R169, R123, R122 ;  /* 0x0000007a7ba9723e */ /* 0x000fe200000000ff */
[----:B------:R0:W-:Y:S01]  /*e340*/  STSM.16.M88.4 [R17], R164 ;  /* 0x000000a411007844 */ /* 0x0001e20000000200 */
[----:B------:R-:W-:-:S02]  /*e350*/  F2FP.F16.F32.PACK_AB R170, R125, R124 ;  /* 0x0000007c7daa723e */ /* 0x000fc400000000ff */
[----:B------:R-:W-:Y:S02]  /*e360*/  F2FP.F16.F32.PACK_AB R171, R127, R126 ;  /* 0x0000007e7fab723e */ /* 0x000fe400000000ff */
[----:B------:R-:W-:Y:S02]  /*e370*/  ISETP.NE.AND.EX P0, PT, R13, RZ, PT, P0 ;  /* 0x000000ff0d00720c */ /* 0x000fe40003f05300 */
[----:B------:R-:W-:Y:S01]  /*e380*/  MOV R16, R6 ;  /* 0x0000000600107202 */ /* 0x000fe20000000f00 */
[----:B------:R2:W-:Y:S01]  /*e390*/  STSM.16.M88.4 [R5], R168 ;  /* 0x000000a805007844 */ /* 0x0005e20000000200 */
[----:B------:R-:W-:Y:S01]  /*e3a0*/  F2FP.F16.F32.PACK_AB R12, R129, R128 ;  /* 0x00000080810c723e */ /* 0x000fe200000000ff */
[----:B---3--:R-:W-:Y:S01]  /*e3b0*/  IMAD.WIDE R6, R205, 0x4, R8 ;  /* 0x00000004cd067825 */ /* 0x008fe200078e0208 */
[----:B------:R-:W-:Y:S02]  /*e3c0*/  F2FP.F16.F32.PACK_AB R13, R131, R130 ;  /* 0x00000082830d723e */ /* 0x000fe400000000ff */
[----:B------:R-:W-:-:S02]  /*e3d0*/  F2FP.F16.F32.PACK_AB R14, R133, R132 ;  /* 0x00000084850e723e */ /* 0x000fc400000000ff */
[----:B------:R-:W-:Y:S01]  /*e3e0*/  F2FP.F16.F32.PACK_AB R15, R135, R134 ;  /* 0x00000086870f723e */ /* 0x000fe200000000ff */
[----:B0-----:R-:W0:Y:S01]  /*e3f0*/  LDC R17, c[0x0][0xad4] ;  /* 0x0002b500ff117b82 */ /* 0x001e220000000800 */
[----:B------:R-:W-:Y:S02]  /*e400*/  F2FP.F16.F32.PACK_AB R152, R137, R136 ;  /* 0x000000888998723e */ /* 0x000fe400000000ff */
[----:B------:R-:W-:Y:S01]  /*e410*/  F2FP.F16.F32.PACK_AB R153, R139, R138 ;  /* 0x0000008a8b99723e */ /* 0x000fe200000000ff */
[----:B------:R-:W-:Y:S01]  /*e420*/  STSM.16.M88.4 [R16], R12 ;  /* 0x0000000c10007844 */ /* 0x000fe20000000200 */
[----:B------:R-:W-:Y:S02]  /*e430*/  F2FP.F16.F32.PACK_AB R154, R141, R140 ;  /* 0x0000008c8d9a723e */ /* 0x000fe400000000ff */
[----:B------:R-:W-:Y:S01]  /*e440*/  F2FP.F16.F32.PACK_AB R155, R143, R142 ;  /* 0x0000008e8f9b723e */ /* 0x000fe200000000ff */
[----:B------:R-:W3:Y:S01]  /*e450*/  @P0 LDC.64 R8, c[0x0][0xc08] ;  /* 0x00030200ff080b82 */ /* 0x000ee20000000a00 */
[----:B------:R-:W-:Y:S01]  /*e460*/  F2FP.F16.F32.PACK_AB R156, R145, R144 ;  /* 0x00000090919c723e */ /* 0x000fe200000000ff */
[----:B--2---:R-:W-:Y:S01]  /*e470*/  IMAD.MOV.U32 R5, RZ, RZ, RZ ;  /* 0x000000ffff057224 */ /* 0x004fe200078e00ff */
[----:B------:R-:W-:Y:S01]  /*e480*/  F2FP.F16.F32.PACK_AB R157, R147, R146 ;  /* 0x00000092939d723e */ /* 0x000fe200000000ff */
[----:B------:R2:W-:Y:S01]  /*e490*/  STSM.16.M88.4 [R0], R152 ;  /* 0x0000009800007844 */ /* 0x0005e20000000200 */
[----:B------:R-:W-:-:S02]  /*e4a0*/  F2FP.F16.F32.PACK_AB R158, R149, R148 ;  /* 0x00000094959e723e */ /* 0x000fc400000000ff */
[----:B------:R-:W-:Y:S02]  /*e4b0*/  F2FP.F16.F32.PACK_AB R159, R151, R150 ;  /* 0x00000096979f723e */ /* 0x000fe400000000ff */
[----:B-1----:R-:W-:-:S03]  /*e4c0*/  ISETP.NE.U32.AND P1, PT, R20, RZ, PT ;  /* 0x000000ff1400720c */ /* 0x002fc60003f25070 */
[----:B------:R1:W-:Y:S01]  /*e4d0*/  STSM.16.M88.4 [R2], R156 ;  /* 0x0000009c02007844 */ /* 0x0003e20000000200 */
[----:B------:R-:W-:Y:S01]  /*e4e0*/  BAR.SYNC.DEFER_BLOCKING 0x1, 0x100 ;  /* 0x0044000000007b1d */ /* 0x000fe20000010000 */
[----:B------:R-:W-:Y:S01]  /*e4f0*/  ISETP.NE.AND.EX P1, PT, R21, RZ, PT, P1 ;  /* 0x000000ff1500720c */ /* 0x000fe20003f25310 */
[----:B---3--:R-:W-:-:S12]  /*e500*/  @P0 IMAD.WIDE R8, R205, 0x4, R8 ;  /* 0x00000004cd080825 */ /* 0x008fd800078e0208 */
[----:B------:R-:W3:Y:S04]  /*e510*/  @P1 LDG.E R5, desc[UR40][R6.64] ;  /* 0x0000002806051981 */ /* 0x000ee8000c1e1900 */
[----:B------:R4:W5:Y:S01]  /*e520*/  @P0 LDG.E R11, desc[UR40][R8.64] ;  /* 0x00000028080b0981 */ /* 0x000962000c1e1900 */
[----:B------:R-:W-:Y:S01]  /*e530*/  ISETP.NE.AND P2, PT, R204, RZ, PT ;  /* 0x000000ffcc00720c */ /* 0x000fe20003f45270 */
[----:B--2---:R-:W-:Y:S01]  /*e540*/  IMAD.MOV.U32 R0, RZ, RZ, 0x9b8 ;  /* 0x000009b8ff007424 */ /* 0x004fe200078e00ff */
[----:B------:R-:W-:Y:S01]  /*e550*/  UISETP.NE.AND UP0, UPT, UR11, 0x1, UPT ;  /* 0x000000010b00788c */ /* 0x000fe2000bf05270 */
[----:B------:R-:W-:Y:S01]  /*e560*/  VIADD R152, R22, UR42 ;  /* 0x0000002a16987c36 */ /* 0x000fe20008000000 */
[----:B0-----:R-:W-:Y:S02]  /*e570*/  SEL R17, R204, R17, P2 ;  /* 0x00000011cc117207 */ /* 0x001fe40001000000 */
[----:B------:R-:W-:Y:S01]  /*e580*/  ISETP.NE.U32.AND P2, PT, R20, RZ, PT ;  /* 0x000000ff1400720c */ /* 0x000fe20003f45070 */
[----:B------:R-:W-:Y:S01]  /*e590*/  IMAD.MOV.U32 R155, RZ, RZ, R152 ;  /* 0x000000ffff9b7224 */ /* 0x000fe200078e0098 */
[----:B------:R-:W-:-:S02]  /*e5a0*/  ISETP.GT.AND P3, PT, R17, 0x1, PT ;  /* 0x000000011100780c */ /* 0x000fc40003f64270 */
[----:B------:R-:W0:Y:S01]  /*e5b0*/  LDC.64 R16, c[0x0][0xba8] ;  /* 0x0002ea00ff107b82 */ /* 0x000e220000000a00 */
[----:B------:R-:W-:Y:S02]  /*e5c0*/  ISETP.NE.AND.EX P2, PT, R21, RZ, PT, P2 ;  /* 0x000000ff1500720c */ /* 0x000fe40003f45320 */
[----:B-1----:R-:W-:Y:S01]  /*e5d0*/  SEL R2, R0, 0x978, P3 ;  /* 0x0000097800027807 */ /* 0x002fe20001800000 */
[----:B------:R-:W-:Y:S01]  /*e5e0*/  @UP0 ULDC UR8, c[0x0][0xbec] ;  /* 0x0002fb0000080ab9 */ /* 0x000fe20000000800 */
[----:B------:R-:W-:Y:S01]  /*e5f0*/  SHF.R.S32.HI R0, RZ, 0x1f, R205 ;  /* 0x0000001fff007819 */ /* 0x000fe200000114cd */
[----:B------:R-:W-:Y:S01]  /*e600*/  @UP0 ULDC UR10, c[0x0][0xbf0] ;  /* 0x0002fc00000a0ab9 */ /* 0x000fe20000000800 */
[----:B------:R-:W-:Y:S01]  /*e610*/  SEL R205, R205, RZ, !P2 ;  /* 0x000000ffcdcd7207 */ /* 0x000fe20005000000 */
[----:B------:R-:W1:Y:S01]  /*e620*/  LDC.64 R12, c[0x0][R2+0x220] ;  /* 0x00008800020c7b82 */ /* 0x000e620000000a00 */
[----:B------:R-:W-:Y:S02]  /*e630*/  PLOP3.LUT P4, PT, PT, PT, UP0, 0x80, 0x0 ;  /* 0x000000000000781c */ /* 0x000fe40003f8f008 */
[----:B------:R-:W-:-:S02]  /*e640*/  SEL R21, R0, RZ, !P2 ;  /* 0x000000ff00157207 */ /* 0x000fc40005000000 */
[----:B------:R-:W-:-:S03]  /*e650*/  SEL R153, R234, RZ, P3 ;  /* 0x000000ffea997207 */ /* 0x000fc60001800000 */
[----:B----4-:R-:W2:Y:S08]  /*e660*/  LDC.64 R8, c[0x0][R2+0x218] ;  /* 0x0000860002087b82 */ /* 0x010eb00000000a00 */
[----:B------:R4:W4:Y:S01]  /*e670*/  LDC.64 R14, c[0x0][R2+0x228] ;  /* 0x00008a00020e7b82 */ /* 0x0009220000000a00 */
[----:B-1----:R-:W-:-:S07]  /*e680*/  IMAD R0, R13, R205, RZ ;  /* 0x000000cd0d007224 */ /* 0x002fce00078e02ff */
[----:B0-----:R-:W0:Y:S01]  /*e690*/  @!P3 LDC R16, c[0x0][0xb50] ;  /* 0x0002d400ff10bb82 */ /* 0x001e220000000800 */
[----:B------:R-:W-:Y:S02]  /*e6a0*/  IMAD R159, R12, R21, R0 ;  /* 0x000000150c9f7224 */ /* 0x000fe400078e0200 */
[----:B------:R-:W-:Y:S01]  /*e6b0*/  @P4 IMAD.HI.U32 R0, R152, UR8, RZ ;  /* 0x0000000898004c27 */ /* 0x000fe2000f8e00ff */
[----:B------:R-:W-:-:S04]  /*e6c0*/  ULDC UR8, c[0x0][0xa88] ;  /* 0x0002a20000087ab9 */ /* 0x000fc80000000800 */
[----:B------:R4:W1:Y:S01]  /*e6d0*/  LDC.64 R20, c[0x0][R2+0x210] ;  /* 0x0000840002147b82 */ /* 0x0008620000000a00 */
[-C--:B--2---:R-:W-:Y:S01]  /*e6e0*/  IMAD R157, R9, R23.reuse, RZ ;  /* 0x00000017099d7224 */ /* 0x084fe200078e02ff */
[----:B------:R-:W-:Y:S01]  /*e6f0*/  @P4 SHF.R.U32.HI R155, RZ, UR10, R0 ;  /* 0x0000000aff9b4c19 */ /* 0x000fe20008011600 */
[----:B------:R-:W-:-:S04]  /*e700*/  IMAD.WIDE.U32 R8, R8, R23, RZ ;  /* 0x0000001708087225 */ /* 0x000fc800078e00ff */
[----:B------:R-:W-:Y:S01]  /*e710*/  IMAD.WIDE.U32 R12, R12, R205, RZ ;  /* 0x000000cd0c0c7225 */ /* 0x000fe200078e00ff */
[----:B------:R-:W2:Y:S01]  /*e720*/  @!P3 LDC R17, c[0x0][0xb54] ;  /* 0x0002d500ff11bb82 */ /* 0x000ea20000000800 */
[----:B----4-:R-:W-:Y:S02]  /*e730*/  SHF.R.S32.HI R2, RZ, 0x1f, R155 ;  /* 0x0000001fff027819 */ /* 0x010fe4000001149b */
[----:B------:R-:W-:Y:S02]  /*e740*/  IMAD.IADD R157, R9, 0x1, R157 ;  /* 0x00000001099d7824 */ /* 0x000fe400078e029d */
[----:B------:R-:W-:Y:S02]  /*e750*/  IMAD.IADD R13, R13, 0x1, R159 ;  /* 0x000000010d0d7824 */ /* 0x000fe400078e029f */
[-C--:B------:R-:W-:Y:S02]  /*e760*/  IMAD R9, R15, R153.reuse, RZ ;  /* 0x000000990f097224 */ /* 0x080fe400078e02ff */
[----:B------:R-:W-:-:S04]  /*e770*/  IMAD.WIDE.U32 R14, R14, R153, RZ ;  /* 0x000000990e0e7225 */ /* 0x000fc800078e00ff */
[----:B------:R-:W-:Y:S01]  /*e780*/  IMAD.MOV R153, RZ, RZ, -R155 ;  /* 0x000000ffff997224 */ /* 0x000fe200078e0a9b */
[----:B---3--:R-:W-:Y:S01]  /*e790*/  IADD3 R8, P2, P5, R12, R8, R5 ;  /* 0x000000080c087210 */ /* 0x008fe20007d5e005 */
[----:B------:R-:W-:Y:S01]  /*e7a0*/  IMAD.IADD R12, R15, 0x1, R9 ;  /* 0x000000010f0c7824 */ /* 0x000fe200078e0209 */
[----:B------:R-:W-:Y:S01]  /*e7b0*/  SHF.R.S32.HI R0, RZ, 0x1f, R5 ;  /* 0x0000001fff007819 */ /* 0x000fe20000011405 */
[----:B------:R-:W-:Y:S01]  /*e7c0*/  IMAD R9, R153, UR11, R152 ;  /* 0x0000000b99097c24 */ /* 0x000fe2000f8e0298 */
[----:B-----5:R-:W-:Y:S02]  /*e7d0*/  @P0 R2UR UR8, R11 ;  /* 0x000000000b0802ca */ /* 0x020fe400000e0000 */
[----:B------:R-:W-:Y:S02]  /*e7e0*/  IADD3.X R13, R13, R157, R0, P2, P5 ;  /* 0x0000009d0d0d7210 */ /* 0x000fe400017ea400 */
[----:B------:R-:W-:-:S04]  /*e7f0*/  IADD3 R14, P2, P5, R155, R8, R14 ;  /* 0x000000089b0e7210 */ /* 0x000fc80007d5e00e */
[----:B------:R-:W-:Y:S01]  /*e800*/  IADD3.X R15, R2, R13, R12, P2, P5 ;  /* 0x0000000d020f7210 */ /* 0x000fe200017ea40c */
[-C--:B-1----:R-:W-:Y:S01]  /*e810*/  IMAD R2, R21, R9.reuse, RZ ;  /* 0x0000000915027224 */ /* 0x082fe200078e02ff */
[----:B------:R-:W-:Y:S01]  /*e820*/  SHF.R.S32.HI R13, RZ, 0x1f, R9 ;  /* 0x0000001fff0d7819 */ /* 0x000fe20000011409 */
[----:B------:R-:W-:-:S04]  /*e830*/  IMAD.WIDE.U32 R14, R20, R9, R14 ;  /* 0x00000009140e7225 */ /* 0x000fc800078e000e */
[----:B------:R-:W-:Y:S01]  /*e840*/  IMAD R13, R20, R13, R2 ;  /* 0x0000000d140d7224 */ /* 0x000fe200078e0202 */
[----:B0-----:R-:W-:-:S03]  /*e850*/  LEA R16, P2, R14, R16, 0x2 ;  /* 0x000000100e107211 */ /* 0x001fc600078410ff */
[----:B------:R-:W-:-:S05]  /*e860*/  IMAD.IADD R2, R15, 0x1, R13 ;  /* 0x000000010f027824 */ /* 0x000fca00078e020d */
[----:B--2---:R-:W-:Y:S01]  /*e870*/  LEA.HI.X R2, R14, R17, R2, 0x2, P2 ;  /* 0x000000110e027211 */ /* 0x004fe200010f1402 */
[----:B------:R-:W-:Y:S06]  /*e880*/  @P0 BRA `(.L_x_2418) ;  /* 0x0000000000180947 */ /* 0x000fec0003800000 */
[----:B------:R-:W-:Y:S05]  /*e890*/  @!P1 BRA `(.L_x_2418) ;  /* 0x0000000000149947 */ /* 0x000fea0003800000 */
[----:B------:R-:W2:Y:S04]  /*e8a0*/  LDG.E R9, desc[UR40][R6.64] ;  /* 0x0000002806097981 */ /* 0x000ea8000c1e1900 */
[----:B------:R-:W3:Y:S01]  /*e8b0*/  LDG.E R8, desc[UR40][R6.64+0x4] ;  /* 0x0000042806087981 */ /* 0x000ee2000c1e1900 */
[----:B--2---:R-:W-:Y:S02]  /*e8c0*/  R2UR UR10, R9 ;  /* 0x00000000090a72ca */ /* 0x004fe400000e0000 */
[----:B---3--:R-:W-:-:S13]  /*e8d0*/  R2UR UR8, R8 ;  /* 0x00000000080872ca */ /* 0x008fda00000e0000 */
[----:B------:R-:W-:-:S12]  /*e8e0*/  UIADD3 UR8, -UR10, UR8, URZ ;  /* 0x000000080a087290 */ /* 0x000fd8000fffe13f */
.L_x_2418:
[----:B------:R-:W2:Y:S01]  /*e8f0*/  LDL R11, [R1+0x5c] ;  /* 0x00005c00010b7983 */ /* 0x000ea20000100800 */
[----:B------:R-:W-:Y:S01]  /*e900*/  UIMAD UR8, UR8, UR11, URZ ;  /* 0x0000000b080872a4 */ /* 0x000fe2000f8e023f */
[----:B------:R-:W-:Y:S02]  /*e910*/  LOP3.LUT P0, RZ, R235, 0x3, RZ, 0xc0, !PT ;  /* 0x00000003ebff7812 */ /* 0x000fe4000780c0ff */
[----:B------:R-:W-:Y:S04]  /*e920*/  SHFL.IDX PT, R6, R16, RZ, 0x1c1f ;  /* 0x001c1fff10067589 */ /* 0x000fe800000e0000 */
[----:B------:R-:W0:Y:S04]  /*e930*/  SHFL.IDX PT, R7, R2, RZ, 0x1c1f ;  /* 0x001c1fff02077589 */ /* 0x000e2800000e0000 */
[----:B------:R-:W-:Y:S04]  /*e940*/  SHFL.IDX PT, R8, R16, 0x1, 0x1c1f ;  /* 0x003c1f0010087f89 */ /* 0x000fe800000e0000 */
[----:B------:R-:W1:Y:S01]  /*e950*/  SHFL.IDX PT, R9, R2, 0x1, 0x1c1f ;  /* 0x003c1f0002097f89 */ /* 0x000e6200000e0000 */
[----:B--2---:R-:W-:-:S04]  /*e960*/  VIADD R12, R11, UR42 ;  /* 0x0000002a0b0c7c36 */ /* 0x004fc80008000000 */
[C---:B------:R-:W-:Y:S01]  /*e970*/  VIADD R11, R12.reuse, 0x8 ;  /* 0x000000080c0b7836 */ /* 0x040fe20000000000 */
[----:B------:R-:W-:-:S04]  /*e980*/  ISETP.GE.OR P1, PT, R12, UR8, P0 ;  /* 0x000000080c007c0c */ /* 0x000fc80008726670 */
[----:B------:R-:W-:-:S09]  /*e990*/  ISETP.GE.OR P0, PT, R11, UR8, P0 ;  /* 0x000000080b007c0c */ /* 0x000fd20008706670 */
[----:B0-----:R0:W-:Y:S04]  /*e9a0*/  @!P1 ST.E desc[UR40][R6.64], R3 ;  /* 0x0000000306009985 */ /* 0x0011e8000c101928 */
[----:B-1----:R0:W-:Y:S01]  /*e9b0*/  @!P0 ST.E desc[UR40][R8.64], R4 ;  /* 0x0000000408008985 */ /* 0x0021e2000c101928 */
[----:B------:R-:W-:Y:S05]  /*e9c0*/  @P3 BRA `(.L_x_2419) ;  /* 0x0000000c00fc3947 */ /* 0x000fea0003800000 */
[----:B------:R-:W1:Y:S01]  /*e9d0*/  S2R R2, SR_TID.X ;  /* 0x0000000000027919 */ /* 0x000e620000002100 */
[----:B------:R-:W-:Y:S01]  /*e9e0*/  @UP0 ULDC UR10, c[0x0][0xbec] ;  /* 0x0002fb00000a0ab9 */ /* 0x000fe20000000800 */
[----:B-1----:R-:W-:-:S05]  /*e9f0*/  VIADD R2, R2, 0xffffff80 ;  /* 0xffffff8002027836 */ /* 0x002fca0000000000 */
[----:B0-----:R-:W-:-:S04]  /*ea00*/  SHF.R.S32.HI R3, RZ, 0x1f, R2 ;  /* 0x0000001fff037819 */ /* 0x001fc80000011402 */
[----:B------:R-:W-:-:S04]  /*ea10*/  LEA.HI R3, R3, R2, RZ, 0x3 ;  /* 0x0000000203037211 */ /* 0x000fc800078f18ff */
[----:B------:R-:W-:Y:S02]  /*ea20*/  LOP3.LUT R7, R3, 0xfffffff8, RZ, 0xc0, !PT ;  /* 0xfffffff803077812 */ /* 0x000fe400078ec0ff */
[----:B------:R-:W-:-:S03]  /*ea30*/  SHF.R.S32.HI R3, RZ, 0x3, R3 ;  /* 0x00000003ff037819 */ /* 0x000fc60000011403 */
[----:B------:R-:W-:Y:S02]  /*ea40*/  IMAD.IADD R8, R2, 0x1, -R7 ;  /* 0x0000000102087824 */ /* 0x000fe400078e0a07 */
[----:B------:R-:W-:Y:S02]  /*ea50*/  IMAD.MOV.U32 R7, RZ, RZ, 0x2 ;  /* 0x00000002ff077424 */ /* 0x000fe400078e00ff */
[----:B------:R-:W-:-:S04]  /*ea60*/  IMAD.SHL.U32 R2, R8, 0x8, RZ ;  /* 0x0000000808027824 */ /* 0x000fc800078e00ff */
[----:B------:R-:W-:-:S04]  /*ea70*/  IMAD R6, R3, 0x40, R2 ;  /* 0x0000004003067824 */ /* 0x000fc800078e0202 */
[----:B------:R-:W-:Y:S01]  /*ea80*/  IMAD.WIDE R6, R6, R7, UR6 ;  /* 0x0000000606067e25 */ /* 0x000fe2000f8e0207 */
[----:B------:R-:W-:Y:S02]  /*ea90*/  ULDC.64 UR6, c[0x0][0xaa0] ;  /* 0x0002a80000067ab9 */ /* 0x000fe40000000a00 */
[C---:B------:R-:W-:Y:S02]  /*eaa0*/  IADD3 R25, P3, R6.reuse, 0x1000, RZ ;  /* 0x0000100006197810 */ /* 0x040fe40007f7e0ff */
[C---:B------:R-:W-:Y:S02]  /*eab0*/  IADD3 R29, P2, R6.reuse, 0x2000, RZ ;  /* 0x00002000061d7810 */ /* 0x040fe40007f5e0ff */
[----:B------:R-:W-:Y:S02]  /*eac0*/  IADD3 R33, P1, R6, 0x3000, RZ ;  /* 0x0000300006217810 */ /* 0x000fe40007f3e0ff */
[----:B------:R-:W-:Y:S02]  /*ead0*/  LOP3.LUT R24, R25, 0x380, RZ, 0xc0, !PT ;  /* 0x0000038019187812 */ /* 0x000fe400078ec0ff */
[----:B------:R-:W-:-:S02]  /*eae0*/  LOP3.LUT R28, R29, 0x380, RZ, 0xc0, !PT ;  /* 0x000003801d1c7812 */ /* 0x000fc400078ec0ff */
[----:B------:R-:W-:Y:S02]  /*eaf0*/  LOP3.LUT R32, R33, 0x380, RZ, 0xc0, !PT ;  /* 0x0000038021207812 */ /* 0x000fe400078ec0ff */
[----:B------:R-:W-:Y:S02]  /*eb00*/  SHF.R.U64 R24, R24, 0x3, RZ ;  /* 0x0000000318187819 */ /* 0x000fe400000012ff */
[----:B------:R-:W-:Y:S02]  /*eb10*/  SHF.R.U64 R28, R28, 0x3, RZ ;  /* 0x000000031c1c7819 */ /* 0x000fe400000012ff */
[----:B------:R-:W-:Y:S02]  /*eb20*/  SHF.R.U64 R32, R32, 0x3, RZ ;  /* 0x0000000320207819 */ /* 0x000fe400000012ff */
[----:B------:R-:W-:Y:S01]  /*eb30*/  LOP3.LUT R24, R24, R25, RZ, 0x3c, !PT ;  /* 0x0000001918187212 */ /* 0x000fe200078e3cff */
[--C-:B------:R-:W-:Y:S01]  /*eb40*/  IMAD.X R25, RZ, RZ, R7.reuse, P3 ;  /* 0x000000ffff197224 */ /* 0x100fe200018e0607 */
[----:B------:R-:W-:Y:S01]  /*eb50*/  LOP3.LUT R28, R28, R29, RZ, 0x3c, !PT ;  /* 0x0000001d1c1c7212 */ /* 0x000fe200078e3cff */
[----:B------:R-:W-:Y:S01]  /*eb60*/  IMAD.X R29, RZ, RZ, R7, P2 ;  /* 0x000000ffff1d7224 */ /* 0x000fe200010e0607 */
[----:B------:R-:W-:-:S02]  /*eb70*/  IADD3 R37, P0, R6, 0x4000, RZ ;  /* 0x0000400006257810 */ /* 0x000fc40007f1e0ff */
[C---:B------:R-:W-:Y:S02]  /*eb80*/  IADD3 R41, P6, R6.reuse, 0x5000, RZ ;  /* 0x0000500006297810 */ /* 0x040fe40007fde0ff */
[C---:B------:R-:W-:Y:S02]  /*eb90*/  IADD3 R45, P5, R6.reuse, 0x6000, RZ ;  /* 0x00006000062d7810 */ /* 0x040fe40007fbe0ff */
[----:B------:R-:W-:Y:S01]  /*eba0*/  LOP3.LUT R11, R6, 0x380, RZ, 0xc0, !PT ;  /* 0x00000380060b7812 */ /* 0x000fe200078ec0ff */
[----:B------:R-:W-:Y:S01]  /*ebb0*/  IMAD R0, R0, UR6, RZ ;  /* 0x0000000600007c24 */ /* 0x000fe2000f8e02ff */
[----:B------:R-:W-:Y:S01]  /*ebc0*/  LOP3.LUT R32, R32, R33, RZ, 0x3c, !PT ;  /* 0x0000002120207212 */ /* 0x000fe200078e3cff */
[----:B------:R-:W-:Y:S01]  /*ebd0*/  IMAD.X R33, RZ, RZ, R7, P1 ;  /* 0x000000ffff217224 */ /* 0x000fe200008e0607 */
        /* <DEDUP_REMOVED lines=9> */
[----:B------:R-:W-:Y:S02]  /*ec70*/  LOP3.LUT R48, R49, 0x380, RZ, 0xc0, !PT ;  /* 0x0000038031307812 */ /* 0x000fe400078ec0ff */
[----:B------:R-:W-:-:S02]  /*ec80*/  LOP3.LUT R52, R53, 0x380, RZ, 0xc0, !PT ;  /* 0x0000038035347812 */ /* 0x000fc400078ec0ff */
[----:B------:R-:W-:Y:S02]  /*ec90*/  LOP3.LUT R56, R57, 0x380, RZ, 0xc0, !PT ;  /* 0x0000038039387812 */ /* 0x000fe400078ec0ff */
[----:B------:R-:W-:Y:S02]  /*eca0*/  SHF.R.U64 R36, R36, 0x3, RZ ;  /* 0x0000000324247819 */ /* 0x000fe400000012ff */
[----:B------:R-:W-:Y:S02]  /*ecb0*/  SHF.R.U64 R40, R40, 0x3, RZ ;  /* 0x0000000328287819 */ /* 0x000fe400000012ff */
[----:B------:R-:W-:Y:S02]  /*ecc0*/  SHF.R.U64 R44, R44, 0x3, RZ ;  /* 0x000000032c2c7819 */ /* 0x000fe400000012ff */
[----:B------:R-:W-:Y:S02]  /*ecd0*/  SHF.R.U64 R48, R48, 0x3, RZ ;  /* 0x0000000330307819 */ /* 0x000fe400000012ff */
[----:B------:R-:W-:-:S02]  /*ece0*/  SHF.R.U64 R52, R52, 0x3, RZ ;  /* 0x0000000334347819 */ /* 0x000fc400000012ff */
        /* <DEDUP_REMOVED lines=11> */
[----:B------:R-:W-:Y:S01]  /*eda0*/  IADD3 R61, P0, R6, 0xa000, RZ ;  /* 0x0000a000063d7810 */ /* 0x000fe20007f1e0ff */
[----:B------:R-:W5:Y:S01]  /*edb0*/  LD.E.128 R36, desc[UR40][R36.64] ;  /* 0x0000002824247980 */ /* 0x000f62000c101d00 */
[----:B------:R-:W-:Y:S01]  /*edc0*/  LOP3.LUT R56, R56, R57, RZ, 0x3c, !PT ;  /* 0x0000003938387212 */ /* 0x000fe200078e3cff */
[----:B------:R-:W-:Y:S01]  /*edd0*/  IMAD.X R57, RZ, RZ, R7, P1 ;  /* 0x000000ffff397224 */ /* 0x000fe200008e0607 */
[C---:B------:R-:W-:Y:S01]  /*ede0*/  IADD3 R65, P6, R6.reuse, 0xb000, RZ ;  /* 0x0000b00006417810 */ /* 0x040fe20007fde0ff */
[----:B------:R-:W5:Y:S01]  /*edf0*/  LD.E.128 R40, desc[UR40][R40.64] ;  /* 0x0000002828287980 */ /* 0x000f62000c101d00 */
[----:B------:R-:W-:-:S02]  /*ee00*/  IADD3 R69, P5, R6, 0xc000, RZ ;  /* 0x0000c00006457810 */ /* 0x000fc40007fbe0ff */
[C---:B------:R-:W-:Y:S01]  /*ee10*/  IADD3 R73, P3, R6.reuse, 0xd000, RZ ;  /* 0x0000d00006497810 */ /* 0x040fe20007f7e0ff */
[----:B------:R-:W5:Y:S01]  /*ee20*/  LD.E.128 R44, desc[UR40][R44.64] ;  /* 0x000000282c2c7980 */ /* 0x000f62000c101d00 */
[C---:B------:R-:W-:Y:S02]  /*ee30*/  IADD3 R77, P2, R6.reuse, 0xe000, RZ ;  /* 0x0000e000064d7810 */ /* 0x040fe40007f5e0ff */
[----:B------:R-:W-:Y:S01]  /*ee40*/  IADD3 R9, P1, R6, 0xf000, RZ ;  /* 0x0000f00006097810 */ /* 0x000fe20007f3e0ff */
[----:B------:R-:W5:Y:S01]  /*ee50*/  LD.E.128 R48, desc[UR40][R48.64] ;  /* 0x0000002830307980 */ /* 0x000f62000c101d00 */
[----:B------:R-:W-:Y:S02]  /*ee60*/  LOP3.LUT R60, R61, 0x380, RZ, 0xc0, !PT ;  /* 0x000003803d3c7812 */ /* 0x000fe400078ec0ff */
[----:B------:R-:W-:Y:S01]  /*ee70*/  LOP3.LUT R64, R65, 0x380, RZ, 0xc0, !PT ;  /* 0x0000038041407812 */ /* 0x000fe200078ec0ff */
[----:B------:R-:W-:Y:S01]  /*ee80*/  IMAD.X R81, RZ, RZ, R7, P1 ;  /* 0x000000ffff517224 */ /* 0x000fe200008e0607 */
[----:B------:R-:W-:Y:S01]  /*ee90*/  LOP3.LUT R68, R69, 0x380, RZ, 0xc0, !PT ;  /* 0x0000038045447812 */ /* 0x000fe200078ec0ff */
[----:B------:R-:W5:Y:S01]  /*eea0*/  LD.E.128 R52, desc[UR40][R52.64] ;  /* 0x0000002834347980 */ /* 0x000f62000c101d00 */
[----:B------:R-:W-:-:S02]  /*eeb0*/  LOP3.LUT R72, R73, 0x380, RZ, 0xc0, !PT ;  /* 0x0000038049487812 */ /* 0x000fc400078ec0ff */
[----:B------:R-:W-:Y:S01]  /*eec0*/  LOP3.LUT R76, R77, 0x380, RZ, 0xc0, !PT ;  /* 0x000003804d4c7812 */ /* 0x000fe200078ec0ff */
[----:B------:R-:W5:Y:S01]  /*eed0*/  LD.E.128 R56, desc[UR40][R56.64] ;  /* 0x0000002838387980 */ /* 0x000f62000c101d00 */
[----:B------:R-:W-:Y:S02]  /*eee0*/  SHF.R.U64 R11, R11, 0x3, RZ ;  /* 0x000000030b0b7819 */ /* 0x000fe400000012ff */
[----:B------:R-:W-:Y:S02]  /*eef0*/  LOP3.LUT R4, R9, 0x380, RZ, 0xc0, !PT ;  /* 0x0000038009047812 */ /* 0x000fe400078ec0ff */
[----:B------:R-:W-:Y:S02]  /*ef00*/  SHF.R.U64 R60, R60, 0x3, RZ ;  /* 0x000000033c3c7819 */ /* 0x000fe400000012ff */
[----:B------:R-:W-:Y:S02]  /*ef10*/  SHF.R.U64 R64, R64, 0x3, RZ ;  /* 0x0000000340407819 */ /* 0x000fe400000012ff */
[----:B------:R-:W-:-:S02]  /*ef20*/  SHF.R.U64 R68, R68, 0x3, RZ ;  /* 0x0000000344447819 */ /* 0x000fc400000012ff */
[----:B------:R-:W-:Y:S02]  /*ef30*/  SHF.R.U64 R72, R72, 0x3, RZ ;  /* 0x0000000348487819 */ /* 0x000fe400000012ff */
[----:B------:R-:W-:Y:S02]  /*ef40*/  SHF.R.U64 R76, R76, 0x3, RZ ;  /* 0x000000034c4c7819 */ /* 0x000fe400000012ff */
[----:B------:R-:W-:Y:S02]  /*ef50*/  LOP3.LUT R6, R11, R6, RZ, 0x3c, !PT ;  /* 0x000000060b067212 */ /* 0x000fe400078e3cff */
        /* <DEDUP_REMOVED lines=11> */
[----:B------:R0:W5:Y:S01]  /*f010*/  LD.E.128 R12, desc[UR40][R6.64] ;  /* 0x00000028060c7980 */ /* 0x000162000c101d00 */
[----:B------:R-:W-:Y:S01]  /*f020*/  LOP3.LUT R80, R4, R9, RZ, 0x3c, !PT ;  /* 0x0000000904507212 */ /* 0x000fe200078e3cff */
[----:B------:R-:W-:-:S02]  /*f030*/  VIADD R20, R3, UR42 ;  /* 0x0000002a03147c36 */ /* 0x000fc40008000000 */
[----:B------:R-:W5:Y:S04]  /*f040*/  LD.E.128 R60, desc[UR40][R60.64] ;  /* 0x000000283c3c7980 */ /* 0x000f68000c101d00 */
[----:B------:R-:W5:Y:S01]  /*f050*/  LD.E.128 R64, desc[UR40][R64.64] ;  /* 0x0000002840407980 */ /* 0x000f62000c101d00 */
[C---:B0-----:R-:W-:Y:S02]  /*f060*/  IMAD R7, R5.reuse, UR7, R0 ;  /* 0x0000000705077c24 */ /* 0x041fe4000f8e0200 */
[----:B------:R-:W-:Y:S01]  /*f070*/  IMAD.WIDE.U32 R4, R5, UR6, RZ ;  /* 0x0000000605047c25 */ /* 0x000fe2000f8e00ff */
[----:B------:R-:W-:Y:S01]  /*f080*/  ULDC.64 UR6, c[0x0][0xae8] ;  /* 0x0002ba0000067ab9 */ /* 0x000fe20000000a00 */
[----:B------:R-:W-:Y:S01]  /*f090*/  SHF.R.S32.HI R6, RZ, 0x1f, R205 ;  /* 0x0000001fff067819 */ /* 0x000fe200000114cd */
[----:B------:R-:W5:Y:S01]  /*f0a0*/  LD.E.128 R68, desc[UR40][R68.64] ;  /* 0x0000002844447980 */ /* 0x000f62000c101d00 */
[----:B------:R-:W-:-:S02]  /*f0b0*/  IMAD.IADD R5, R5, 0x1, R7 ;  /* 0x0000000105057824 */ /* 0x000fc400078e0207 */
[----:B------:R-:W-:Y:S01]  /*f0c0*/  IMAD R0, R8, 0x20, R3 ;  /* 0x0000002008007824 */ /* 0x000fe200078e0203 */
[----:B------:R-:W5:Y:S01]  /*f0d0*/  LD.E.128 R72, desc[UR40][R72.64] ;  /* 0x0000002848487980 */ /* 0x000f62000c101d00 */
[----:B------:R-:W-:-:S03]  /*f0e0*/  IMAD.WIDE.U32 R4, R23, UR6, R4 ;  /* 0x0000000617047c25 */ /* 0x000fc6000f8e0004 */
[----:B------:R-:W5:Y:S01]  /*f0f0*/  LD.E.128 R76, desc[UR40][R76.64] ;  /* 0x000000284c4c7980 */ /* 0x000f62000c101d00 */
[----:B------:R-:W-:Y:S01]  /*f100*/  IMAD R5, R23, UR7, R5 ;  /* 0x0000000717057c24 */ /* 0x000fe2000f8e0205 */
[----:B------:R-:W-:Y:S01]  /*f110*/  ULDC.64 UR6, c[0x0][0xaf0] ;  /* 0x0002bc0000067ab9 */ /* 0x000fe20000000a00 */
[----:B------:R-:W-:Y:S01]  /*f120*/  VIADD R8, R0, UR42 ;  /* 0x0000002a00087c36 */ /* 0x000fe20008000000 */
[----:B------:R-:W5:Y:S01]  /*f130*/  LD.E.128 R80, desc[UR40][R80.64] ;  /* 0x0000002850507980 */ /* 0x000f62000c101d00 */
[----:B------:R-:W-:Y:S02]  /*f140*/  IMAD R0, R6, UR6, RZ ;  /* 0x0000000606007c24 */ /* 0x000fe4000f8e02ff */
[----:B------:R-:W-:Y:S01]  /*f150*/  @P4 IMAD.HI.U32 R6, R8, UR10, RZ ;  /* 0x0000000a08064c27 */ /* 0x000fe2000f8e00ff */
[----:B------:R-:W-:Y:S01]  /*f160*/  @UP0 ULDC UR10, c[0x0][0xbf0] ;  /* 0x0002fc00000a0ab9 */ /* 0x000fe20000000800 */
[----:B------:R-:W-:Y:S01]  /*f170*/  @!PT LDS RZ, [RZ] ;  /* 0x00000000fffff984 */ /* 0x000fe20000000800 */
[----:B------:R-:W-:Y:S01]  /*f180*/  @!PT LDS RZ, [RZ] ;  /* 0x00000000fffff984 */ /* 0x000fe20000000800 */
[----:B------:R-:W-:Y:S01]  /*f190*/  @!PT LDS RZ, [RZ] ;  /* 0x00000000fffff984 */ /* 0x000fe20000000800 */
[----:B------:R-:W-:Y:S01]  /*f1a0*/  @!PT LDS RZ, [RZ] ;  /* 0x00000000fffff984 */ /* 0x000fe20000000800 */
[----:B------:R0:W-:Y:S06]  /*f1b0*/  MEMBAR.ALL.CTA ;  /* 0x0000000000007992 */ /* 0x0001ec0000008000 */
[----:B0-----:R-:W0:Y:S01]  /*f1c0*/  FENCE.VIEW.ASYNC.S ;  /* 0x00000000000073c6 */ /* 0x001e220000000000 */
[----:B------:R-:W-:Y:S01]  /*f1d0*/  IMAD.MOV.U32 R7, RZ, RZ, R8 ;  /* 0x000000ffff077224 */ /* 0x000fe200078e0008 */
[----:B------:R-:W-:Y:S01]  /*f1e0*/  @P4 SHF.R.U32.HI R7, RZ, UR10, R6 ;  /* 0x0000000aff074c19 */ /* 0x000fe20008011606 */
[----:B------:R-:W-:-:S02]  /*f1f0*/  IMAD R9, R205, UR7, R0 ;  /* 0x00000007cd097c24 */ /* 0x000fc4000f8e0200 */
[----:B------:R-:W-:Y:S01]  /*f200*/  IMAD.WIDE.U32 R4, R205, UR6, R4 ;  /* 0x00000006cd047c25 */ /* 0x000fe2000f8e0004 */
[----:B------:R-:W-:Y:S01]  /*f210*/  SHF.R.S32.HI R0, RZ, 0x1f, R7 ;  /* 0x0000001fff007819 */ /* 0x000fe20000011407 */
[----:B------:R-:W-:Y:S02]  /*f220*/  ULDC.64 UR6, c[0x0][0xae0] ;  /* 0x0002b80000067ab9 */ /* 0x000fe40000000a00 */
[----:B------:R-:W-:Y:S02]  /*f230*/  IMAD.IADD R5, R5, 0x1, R9 ;  /* 0x0000000105057824 */ /* 0x000fe400078e0209 */
[----:B------:R-:W-:Y:S02]  /*f240*/  IMAD.MOV R9, RZ, RZ, -R7 ;  /* 0x000000ffff097224 */ /* 0x000fe400078e0a07 */
[----:B------:R-:W-:Y:S02]  /*f250*/  IMAD R0, R0, UR6, RZ ;  /* 0x0000000600007c24 */ /* 0x000fe4000f8e02ff */
[----:B------:R-:W-:-:S02]  /*f260*/  IMAD R9, R9, UR11, R8 ;  /* 0x0000000b09097c24 */ /* 0x000fc4000f8e0208 */
        /* <DEDUP_REMOVED lines=8> */
[----:B------:R-:W-:Y:S02]  /*f2f0*/  ULDC.64 UR6, c[0x0][0xa80] ;  /* 0x0002a00000067ab9 */ /* 0x000fe40000000a00 */
[----:B------:R-:W-:Y:S01]  /*f300*/  LEA R11, P2, R4, UR6, 0x1 ;  /* 0x00000006040b7c11 */ /* 0x000fe2000f8408ff */
[----:B------:R-:W-:Y:S01]  /*f310*/  IMAD.IADD R3, R5, 0x1, R3 ;  /* 0x0000000105037824 */ /* 0x000fe200078e0203 */
[----:B------:R-:W-:-:S04]  /*f320*/  UIADD3 UR6, UR9, 0x22820, URZ ;  /* 0x0002282009067890 */ /* 0x000fc8000fffe03f */
        /* <DEDUP_REMOVED lines=8> */
[----:B0-----:R-:W-:Y:S01]  /*f3b0*/  SYNCS.ARRIVE.TRANS64.RED.A1T0 RZ, [UR6], RZ ;  /* 0x000000ffffff79a7 */ /* 0x001fe20008100406 */
[----:B------:R0:W1:Y:S01]  /*f3c0*/  SHFL.IDX PT, R21, R11, RZ, 0x181f ;  /* 0x00181fff0b157589 */ /* 0x00006200000e0000 */
[----:B------:R-:W-:Y:S03]  /*f3d0*/  BSSY B1, `(.L_x_2420) ;  /* 0x000001a000017945 */ /* 0x000fe60003800000 */
[----:B------:R0:W2:Y:S01]  /*f3e0*/  SHFL.IDX PT, R17, R3, RZ, 0x181f ;  /* 0x00181fff03117589 */ /* 0x0000a200000e0000 */
        /* <DEDUP_REMOVED lines=24> */
.L_x_2421:
[----:B------:R-:W-:Y:S05]  /*f570*/  BSYNC B1 ;  /* 0x0000000000017941 */ /* 0x000fea0003800000 */
.L_x_2420:
[----:B0----5:R0:W3:Y:S01]  /*f580*/  SHFL.IDX PT, R13, R3, 0x1, 0x181f ;  /* 0x00381f00030d7f89 */ /* 0x0210e200000e0000 */
[----:B------:R-:W-:Y:S03]  /*f590*/  BSSY B1, `(.L_x_2422) ;  /* 0x0000014000017945 */ /* 0x000fe60003800000 */
[----:B------:R0:W4:Y:S01]  /*f5a0*/  SHFL.IDX PT, R9, R11, 0x1, 0x181f ;  /* 0x00381f000b097f89 */ /* 0x00012200000e0000 */
[----:B------:R-:W-:Y:S05]  /*f5b0*/  @P1 BRA `(.L_x_2423) ;  /* 0x0000000000441947 */ /* 0x000fea0003800000 */
[----:B------:R-:W-:Y:S02]  /*f5c0*/  ULDC UR6, c[0x0][0xac8] ;  /* 0x0002b20000067ab9 */ /* 0x000fe40000000800 */
[----:B------:R-:W-:Y:S02]  /*f5d0*/  ISETP.GE.AND P4, PT, R2, UR6, PT ;  /* 0x0000000602007c0c */ /* 0x000fe4000bf86270 */
[----:B------:R-:W-:Y:S02]  /*f5e0*/  ISETP.GE.AND P3, PT, R84, UR6, PT ;  /* 0x0000000654007c0c */ /* 0x000fe4000bf66270 */
[----:B------:R-:W-:Y:S02]  /*f5f0*/  ISETP.GE.AND P2, PT, R86, UR6, PT ;  /* 0x0000000656007c0c */ /* 0x000fe4000bf46270 */
[----:B------:R-:W-:-:S07]  /*f600*/  ISETP.GE.AND P1, PT, R88, UR6, PT ;  /* 0x0000000658007c0c */ /* 0x000fce000bf26270 */
[-C--:B----4-:R-:W-:Y:S02]  /*f610*/  @!P4 LEA R4, P6, R2, R9.reuse, 0x1 ;  /* 0x000000090204c211 */ /* 0x090fe400078c08ff */
        /* <DEDUP_REMOVED lines=11> */
.L_x_2423:
[----:B------:R-:W-:Y:S05]  /*f6d0*/  BSYNC B1 ;  /* 0x0000000000017941 */ /* 0x000fea0003800000 */
.L_x_2422:
[----:B---3--:R3:W0:Y:S01]  /*f6e0*/  SHFL.IDX PT, R13, R3, 0x2, 0x181f ;  /* 0x00581f00030d7f89 */ /* 0x00862200000e0000 */
[----:B------:R-:W-:Y:S03]  /*f6f0*/  BSSY B1, `(.L_x_2424) ;  /* 0x0000014000017945 */ /* 0x000fe60003800000 */
[----:B------:R3:W0:Y:S01]  /*f700*/  SHFL.IDX PT, R7, R11, 0x2, 0x181f ;  /* 0x00581f000b077f89 */ /* 0x00062200000e0000 */
[----:B------:R-:W-:Y:S05]  /*f710*/  @P0 BRA `(.L_x_2425) ;  /* 0x0000000000440947 */ /* 0x000fea0003800000 */
[----:B------:R-:W-:Y:S02]  /*f720*/  ULDC UR6, c[0x0][0xac8] ;  /* 0x0002b20000067ab9 */ /* 0x000fe40000000800 */
[----:B------:R-:W-:Y:S02]  /*f730*/  ISETP.GE.AND P3, PT, R2, UR6, PT ;  /* 0x0000000602007c0c */ /* 0x000fe4000bf66270 */
[----:B------:R-:W-:Y:S02]  /*f740*/  ISETP.GE.AND P2, PT, R84, UR6, PT ;  /* 0x0000000654007c0c */ /* 0x000fe4000bf46270 */
[----:B------:R-:W-:Y:S02]  /*f750*/  ISETP.GE.AND P1, PT, R86, UR6, PT ;  /* 0x0000000656007c0c */ /* 0x000fe4000bf26270 */
[----:B------:R-:W-:-:S07]  /*f760*/  ISETP.GE.AND P0, PT, R88, UR6, PT ;  /* 0x0000000658007c0c */ /* 0x000fce000bf06270 */
[-C--:B0-----:R-:W-:Y:S02]  /*f770*/  @!P3 LEA R4, P6, R2, R7.reuse, 0x1 ;  /* 0x000000070204b211 */ /* 0x081fe400078c08ff */
[-C--:B------:R-:W-:Y:S02]  /*f780*/  @!P2 LEA R6, P5, R84, R7.reuse, 0x1 ;  /* 0x000000075406a211 */ /* 0x080fe400078a08ff */
[----:B------:R-:W-:Y:S02]  /*f790*/  @!P1 LEA R8, P4, R86, R7, 0x1 ;  /* 0x0000000756089211 */ /* 0x000fe400078808ff */
[----:B------:R-:W-:Y:S02]  /*f7a0*/  @!P3 LEA.HI.X R5, R2, R13, R89, 0x1, P6 ;  /* 0x0000000d0205b211 */ /* 0x000fe400030f0c59 */
[----:B------:R-:W-:Y:S02]  /*f7b0*/  @!P0 LEA R12, P6, R88, R7, 0x1 ;  /* 0x00000007580c8211 */ /* 0x000fe400078c08ff */
[-C--:B------:R-:W-:Y:S01]  /*f7c0*/  @!P2 LEA.HI.X R7, R84, R13.reuse, R23, 0x1, P5 ;  /* 0x0000000d5407a211 */ /* 0x080fe200028f0c17 */
[----:B------:R0:W-:Y:S01]  /*f7d0*/  @!P3 ST.E.128 desc[UR40][R4.64], R28 ;  /* 0x0000001c0400b985 */ /* 0x0001e2000c101d28 */
[----:B----4-:R-:W-:-:S02]  /*f7e0*/  @!P1 LEA.HI.X R9, R86, R13, R85, 0x1, P4 ;  /* 0x0000000d56099211 */ /* 0x010fc400020f0c55 */
[----:B------:R-:W-:Y:S01]  /*f7f0*/  @!P0 LEA.HI.X R13, R88, R13, R87, 0x1, P6 ;  /* 0x0000000d580d8211 */ /* 0x000fe200030f0c57 */
[----:B------:R0:W-:Y:S04]  /*f800*/  @!P2 ST.E.128 desc[UR40][R6.64], R44 ;  /* 0x0000002c0600a985 */ /* 0x0001e8000c101d28 */
[----:B------:R0:W-:Y:S04]  /*f810*/  @!P1 ST.E.128 desc[UR40][R8.64], R60 ;  /* 0x0000003c08009985 */ /* 0x0001e8000c101d28 */
[----:B------:R0:W-:Y:S02]  /*f820*/  @!P0 ST.E.128 desc[UR40][R12.64], R76 ;  /* 0x0000004c0c008985 */ /* 0x0001e4000c101d28 */
.L_x_2425:
[----:B------:R-:W-:Y:S05]  /*f830*/  BSYNC B1 ;  /* 0x0000000000017941 */ /* 0x000fea0003800000 */
.L_x_2424:
[----:B------:R-:W-:Y:S01]  /*f840*/  VIADD R0, R20, 0x60 ;  /* 0x0000006014007836 */ /* 0x000fe20000000000 */
[----:B0--3--:R-:W0:Y:S04]  /*f850*/  SHFL.IDX PT, R3, R3, 0x3, 0x181f ;  /* 0x00781f0003037f89 */ /* 0x009e2800000e0000 */
[----:B------:R-:W-:Y:S01]  /*f860*/  ISETP.GE.AND P0, PT, R0, UR8, PT ;  /* 0x0000000800007c0c */ /* 0x000fe2000bf06270 */
[----:B------:R-:W3:-:S12]  /*f870*/  SHFL.IDX PT, R11, R11, 0x3, 0x181f ;  /* 0x00781f000b0b7f89 */ /* 0x000ed800000e0000 */
[----:B------:R-:W-:Y:S05]  /*f880*/  @P0 BRA `(.L_x_2426) ;  /* 0x00000024005c0947 */ /* 0x000fea0003800000 */
        /* <DEDUP_REMOVED lines=9> */
[----:B----4-:R-:W-:Y:S01]  /*f920*/  @!P5 LEA.HI.X R9, R86, R3, R85, 0x1, P2 ;  /* 0x000000035609d211 */ /* 0x010fe200010f0c55 */
        /* <DEDUP_REMOVED lines=9> */
.L_x_2419:
[----:B------:R-:W-:Y:S01]  /*f9c0*/  ULDC.64 UR6, c[0x0][0xb08] ;  /* 0x0002c20000067ab9 */ /* 0x000fe20000000a00 */
[----:B------:R-:W-:Y:S01]  /*f9d0*/  ULDC.64 UR12, c[0x0][0xb40] ;  /* 0x0002d000000c7ab9 */ /* 0x000fe20000000a00 */
[----:B------:R-:W-:Y:S01]  /*f9e0*/  IMAD R0, R0, UR6, RZ ;  /* 0x0000000600007c24 */ /* 0x000fe2000f8e02ff */
[----:B------:R-:W-:Y:S01]  /*f9f0*/  UIADD3 UR9, UR9, 0x22820, URZ ;  /* 0x0002282009097890 */ /* 0x000fe2000fffe03f */
[C---:B0-----:R-:W-:Y:S01]  /*fa00*/  IMAD.WIDE.U32 R2, R5.reuse, UR6, RZ ;  /* 0x0000000605027c25 */ /* 0x041fe2000f8e00ff */
[----:B------:R-:W-:Y:S01]  /*fa10*/  ISETP.GE.AND P0, PT, R12, UR8, PT ;  /* 0x000000080c007c0c */ /* 0x000fe2000bf06270 */
[----:B------:R-:W-:Y:S01]  /*fa20*/  BSSY B1, `(.L_x_2427) ;  /* 0x00000c9000017945 */ /* 0x000fe20003800000 */
[----:B------:R-:W-:Y:S01]  /*fa30*/  UPRMT UR9, URZ, 0x654, UR9 ;  /* 0x000006543f097896 */ /* 0x000fe20008000009 */
[----:B------:R-:W-:Y:S01]  /*fa40*/  IMAD R5, R5, UR7, R0 ;  /* 0x0000000705057c24 */ /* 0x000fe2000f8e0200 */
[----:B------:R-:W-:Y:S01]  /*fa50*/  ULDC.64 UR6, c[0x0][0xb38] ;  /* 0x0002ce0000067ab9 */ /* 0x000fe20000000a00 */
[----:B------:R-:W-:-:S02]  /*fa60*/  SHF.R.S32.HI R0, RZ, 0x1f, R205 ;  /* 0x0000001fff007819 */ /* 0x000fc400000114cd */
[----:B------:R-:W-:Y:S01]  /*fa70*/  IMAD.IADD R3, R3, 0x1, R5 ;  /* 0x0000000103037824 */ /* 0x000fe200078e0205 */
[----:B------:R-:W-:Y:S01]  /*fa80*/  SHF.R.S32.HI R153, RZ, 0x1f, R209 ;  /* 0x0000001fff997819 */ /* 0x000fe200000114d1 */
[----:B------:R-:W-:Y:S01]  /*fa90*/  IMAD.MOV.U32 R5, RZ, RZ, R152 ;  /* 0x000000ffff057224 */ /* 0x000fe200078e0098 */
[----:B------:R-:W-:Y:S01]  /*faa0*/  SHF.R.S32.HI R154, RZ, 0x1f, R210 ;  /* 0x0000001fff9a7819 */ /* 0x000fe200000114d2 */
[C---:B------:R-:W-:Y:S01]  /*fab0*/  IMAD.WIDE.U32 R2, R23.reuse, UR6, R2 ;  /* 0x0000000617027c25 */ /* 0x040fe2000f8e0002 */
[----:B------:R-:W-:Y:S01]  /*fac0*/  @UP0 ULDC UR6, c[0x0][0xbec] ;  /* 0x0002fb0000060ab9 */ /* 0x000fe20000000800 */
[----:B------:R-:W-:Y:S01]  /*fad0*/  SYNCS.ARRIVE.TRANS64.RED.A1T0 RZ, [UR9], RZ ;  /* 0x000000ffffff79a7 */ /* 0x000fe20008100409 */
[----:B------:R-:W-:Y:S01]  /*fae0*/  SHF.R.S32.HI R155, RZ, 0x1f, R211 ;  /* 0x0000001fff9b7819 */ /* 0x000fe200000114d3 */
[----:B------:R-:W-:Y:S01]  /*faf0*/  IMAD R0, R0, UR12, RZ ;  /* 0x0000000c00007c24 */ /* 0x000fe2000f8e02ff */
[----:B------:R-:W-:Y:S01]  /*fb00*/  SHF.R.S32.HI R156, RZ, 0x1f, R212 ;  /* 0x0000001fff9c7819 */ /* 0x000fe200000114d4 */
[----:B------:R-:W-:Y:S01]  /*fb10*/  IMAD R3, R23, UR7, R3 ;  /* 0x0000000717037c24 */ /* 0x000fe2000f8e0203 */
[----:B------:R-:W-:Y:S01]  /*fb20*/  SHF.R.S32.HI R157, RZ, 0x1f, R213 ;  /* 0x0000001fff9d7819 */ /* 0x000fe200000114d5 */
[----:B------:R-:W-:Y:S01]  /*fb30*/  @P4 IMAD.HI.U32 R4, R152, UR6, RZ ;  /* 0x0000000698044c27 */ /* 0x000fe2000f8e00ff */
[----:B------:R-:W-:Y:S01]  /*fb40*/  @UP0 ULDC UR6, c[0x0][0xbf0] ;  /* 0x0002fc0000060ab9 */ /* 0x000fe20000000800 */
[----:B------:R-:W-:-:S02]  /*fb50*/  SHF.R.S32.HI R158, RZ, 0x1f, R214 ;  /* 0x0000001fff9e7819 */ /* 0x000fc400000114d6 */
[C---:B------:R-:W-:Y:S01]  /*fb60*/  IMAD R7, R205.reuse, UR13, R0 ;  /* 0x0000000dcd077c24 */ /* 0x040fe2000f8e0200 */
[----:B------:R-:W-:Y:S01]  /*fb70*/  @P4 SHF.R.U32.HI R5, RZ, UR6, R4 ;  /* 0x00000006ff054c19 */ /* 0x000fe20008011604 */
[----:B------:R-:W-:Y:S01]  /*fb80*/  IMAD.WIDE.U32 R2, R205, UR12, R2 ;  /* 0x0000000ccd027c25 */ /* 0x000fe2000f8e0002 */
[----:B------:R-:W-:Y:S01]  /*fb90*/  ULDC.64 UR6, c[0x0][0xb48] ;  /* 0x0002d20000067ab9 */ /* 0x000fe20000000a00 */
[----:B------:R-:W-:Y:S01]  /*fba0*/  ULDC.64 UR12, c[0x0][0xb30] ;  /* 0x0002cc00000c7ab9 */ /* 0x000fe20000000a00 */
[----:B------:R-:W-:Y:S01]  /*fbb0*/  SHF.R.S32.HI R0, RZ, 0x1f, R5 ;  /* 0x0000001fff007819 */ /* 0x000fe20000011405 */
[----:B------:R-:W-:Y:S01]  /*fbc0*/  IMAD.IADD R3, R3, 0x1, R7 ;  /* 0x0000000103037824 */ /* 0x000fe200078e0207 */
[----:B------:R-:W-:Y:S01]  /*fbd0*/  SHF.R.S32.HI R159, RZ, 0x1f, R215 ;  /* 0x0000001fff9f7819 */ /* 0x000fe200000114d7 */
[----:B------:R-:W-:Y:S01]  /*fbe0*/  IMAD.MOV R7, RZ, RZ, -R5 ;  /* 0x000000ffff077224 */ /* 0x000fe200078e0a05 */
[----:B------:R-:W-:Y:S01]  /*fbf0*/  SHF.R.S32.HI R160, RZ, 0x1f, R216 ;  /* 0x0000001fffa07819 */ /* 0x000fe200000114d8 */
[----:B------:R-:W-:Y:S01]  /*fc00*/  IMAD.WIDE.U32 R2, R234, UR6, R2 ;  /* 0x00000006ea027c25 */ /* 0x000fe2000f8e0002 */
[----:B------:R-:W-:-:S02]  /*fc10*/  SHF.R.S32.HI R161, RZ, 0x1f, R217 ;  /* 0x0000001fffa17819 */ /* 0x000fc400000114d9 */
[----:B------:R-:W-:Y:S01]  /*fc20*/  SHF.R.S32.HI R162, RZ, 0x1f, R218 ;  /* 0x0000001fffa27819 */ /* 0x000fe200000114da */
[----:B------:R-:W-:Y:S01]  /*fc30*/  IMAD R7, R7, UR11, R152 ;  /* 0x0000000b07077c24 */ /* 0x000fe2000f8e0298 */
        /* <DEDUP_REMOVED lines=19> */
[----:B------:R-:W-:Y:S01]  /*fd70*/  IMAD.IADD R3, R3, 0x1, R5 ;  /* 0x0000000103037824 */ /* 0x000fe200078e0205 */
[----:B------:R-:W-:-:S02]  /*fd80*/  LEA R0, P1, R2, UR6, 0x2 ;  /* 0x0000000602007c11 */ /* 0x000fc4000f8210ff */
[----:B------:R-:W-:Y:S02]  /*fd90*/  SHF.R.S32.HI R171, RZ, 0x1f, R227 ;  /* 0x0000001fffab7819 */ /* 0x000fe400000114e3 */
[----:B------:R-:W-:Y:S02]  /*fda0*/  LEA.HI.X R20, R2, UR7, R3, 0x2, P1 ;  /* 0x0000000702147c11 */ /* 0x000fe400088f1403 */
[----:B------:R0:W1:Y:S01]  /*fdb0*/  SHFL.IDX PT, R2, R0, RZ, 0x1c1f ;  /* 0x001c1fff00027589 */ /* 0x00006200000e0000 */
[----:B------:R-:W-:Y:S02]  /*fdc0*/  SHF.R.S32.HI R172, RZ, 0x1f, R228 ;  /* 0x0000001fffac7819 */ /* 0x000fe400000114e4 */
[----:B------:R-:W-:Y:S01]  /*fdd0*/  SHF.R.S32.HI R173, RZ, 0x1f, R229 ;  /* 0x0000001fffad7819 */ /* 0x000fe200000114e5 */
[----:B------:R0:W2:Y:S01]  /*fde0*/  SHFL.IDX PT, R3, R20, RZ, 0x1c1f ;  /* 0x001c1fff14037589 */ /* 0x0000a200000e0000 */
[----:B------:R-:W-:Y:S02]  /*fdf0*/  SHF.R.S32.HI R174, RZ, 0x1f, R230 ;  /* 0x0000001fffae7819 */ /* 0x000fe400000114e6 */
[----:B------:R-:W-:-:S02]  /*fe00*/  SHF.R.S32.HI R175, RZ, 0x1f, R231 ;  /* 0x0000001fffaf7819 */ /* 0x000fc400000114e7 */
[----:B------:R-:W-:Y:S02]  /*fe10*/  SHF.R.S32.HI R176, RZ, 0x1f, R232 ;  /* 0x0000001fffb07819 */ /* 0x000fe400000114e8 */
[----:B------:R-:W-:Y:S01]  /*fe20*/  SHF.R.S32.HI R177, RZ, 0x1f, R233 ;  /* 0x0000001fffb17819 */ /* 0x000fe200000114e9 */
[----:B0-----:R-:W-:Y:S06]  /*fe30*/  @P0 BRA `(.L_x_2428) ;  /* 0x00000008001c0947 */ /* 0x001fec0003800000 */
[----:B------:R-:W-:Y:S01]  /*fe40*/  ULDC UR6, c[0x0][0xac8] ;  /* 0x0002b20000067ab9 */ /* 0x000fe20000000800 */
[----:B------:R-:W-:Y:S01]  /*fe50*/  VIADD R21, R19, 0xe8 ;  /* 0x000000e813157836 */ /* 0x000fe20000000000 */
[----:B------:R-:W-:Y:S02]  /*fe60*/  ISETP.GE.AND P4, PT, R233, UR6, PT ;  /* 0x00000006e9007c0c */ /* 0x000fe4000bf86270 */
[----:B------:R-:W-:Y:S02]  /*fe70*/  ISETP.GE.AND P3, PT, R232, UR6, PT ;  /* 0x00000006e8007c0c */ /* 0x000fe4000bf66270 */
[----:B------:R-:W-:Y:S02]  /*fe80*/  ISETP.GE.AND P5, PT, R19, UR6, PT ;  /* 0x0000000613007c0c */ /* 0x000fe4000bfa6270 */
[----:B------:R-:W-:Y:S02]  /*fe90*/  ISETP.GE.AND P1, PT, R230, UR6, PT ;  /* 0x00000006e6007c0c */ /* 0x000fe4000bf26270 */
[----:B------:R-:W-:-:S05]  /*fea0*/  ISETP.GE.AND P0, PT, R231, UR6, PT ;  /* 0x00000006e7007c0c */ /* 0x000fca000bf06270 */
[-C--:B-1----:R-:W-:Y:S02]  /*feb0*/  @!P4 LEA R4, P2, R233, R2.reuse, 0x2 ;  /* 0x00000002e904c211 */ /* 0x082fe400078410ff */
[C---:B------:R-:W-:Y:S02]  /*fec0*/  @!P3 LEA R6, P6, R232.reuse, R2, 0x2 ;  /* 0x00000002e806b211 */ /* 0x040fe400078c10ff */
        /* <DEDUP_REMOVED lines=9> */
[CC--:B0-----:R-:W-:Y:S02]  /*ff60*/  @!P0 LEA R4, P6, R231.reuse, R2.reuse, 0x2 ;  /* 0x00000002e7048211 */ /* 0x0c1fe400078c10ff */
[CC--:B-1----:R-:W-:Y:S02]  /*ff70*/  @!P1 LEA R6, P5, R230.reuse, R2.reuse, 0x2 ;  /* 0x00000002e6069211 */ /* 0x0c2fe400078a10ff */
        /* <DEDUP_REMOVED lines=11> */
[CC--:B-1----:R-:W-:Y:S02]  /*10030*/  @!P4 LEA R6, P2, R227.reuse, R2.reuse, 0x2 ;  /* 0x00000002e306c211 */ /* 0x0c2fe400078410ff */
[-C--:B------:R-:W-:Y:S02]  /*10040*/  @!P3 LEA.HI.X R5, R228, R3.reuse, R172, 0x2, P6 ;  /* 0x00000003e405b211 */ /* 0x080fe400030f14ac */
[----:B------:R-:W-:Y:S02]  /*10050*/  @!P4 LEA.HI.X R7, R227, R3, R171, 0x2, P2 ;  /* 0x00000003e307c211 */ /* 0x000fe400010f14ab */
[----:B--2---:R-:W-:Y:S01]  /*10060*/  @!P5 LEA R8, P6, R226, R2, 0x2 ;  /* 0x00000002e208d211 */ /* 0x004fe200078c10ff */
[----:B------:R0:W-:Y:S01]  /*10070*/  @!P3 ST.E.64 desc[UR40][R4.64], R48 ;  /* 0x000000300400b985 */ /* 0x0001e2000c101b28 */
[----:B------:R-:W-:-:S02]  /*10080*/  ISETP.GE.AND P2, PT, R223, UR6, PT ;  /* 0x00000006df007c0c */ /* 0x000fc4000bf46270 */
[----:B------:R-:W-:Y:S01]  /*10090*/  @!P5 LEA.HI.X R9, R226, R3, R170, 0x2, P6 ;  /* 0x00000003e209d211 */ /* 0x000fe200030f14aa */
[----:B------:R1:W-:Y:S01]  /*100a0*/  @!P4 ST.E.64 desc[UR40][R6.64], R52 ;  /* 0x000000340600c985 */ /* 0x0003e2000c101b28 */
[----:B------:R-:W-:-:S03]  /*100b0*/  ISETP.GE.AND P3, PT, R222, UR6, PT ;  /* 0x00000006de007c0c */ /* 0x000fc6000bf66270 */
[----:B------:R2:W-:Y:S01]  /*100c0*/  @!P5 ST.E.64 desc[UR40][R8.64], R56 ;  /* 0x000000380800d985 */ /* 0x0005e2000c101b28 */
[CC--:B0-----:R-:W-:Y:S02]  /*100d0*/  @!P0 LEA R4, P4, R225.reuse, R2.reuse, 0x2 ;  /* 0x00000002e1048211 */ /* 0x0c1fe400078810ff */
[C---:B-1----:R-:W-:Y:S02]  /*100e0*/  @!P1 LEA R6, P5, R224.reuse, R2, 0x2 ;  /* 0x00000002e0069211 */ /* 0x042fe400078a10ff */
[-C--:B------:R-:W-:Y:S02]  /*100f0*/  @!P0 LEA.HI.X R5, R225, R3.reuse, R169, 0x2, P4 ;  /* 0x00000003e1058211 */ /* 0x080fe400020f14a9 */
[----:B------:R-:W-:Y:S02]  /*10100*/  ISETP.GE.AND P4, PT, R221, UR6, PT ;  /* 0x00000006dd007c0c */ /* 0x000fe4000bf86270 */
[----:B------:R-:W-:Y:S01]  /*10110*/  @!P1 LEA.HI.X R7, R224, R3, R168, 0x2, P5 ;  /* 0x00000003e0079211 */ /* 0x000fe200028f14a8 */
[----:B------:R0:W-:Y:S01]  /*10120*/  @!P0 ST.E.64 desc[UR40][R4.64], R60 ;  /* 0x0000003c04008985 */ /* 0x0001e2000c101b28 */
[----:B------:R-:W-:-:S02]  /*10130*/  ISETP.GE.AND P5, PT, R220, UR6, PT ;  /* 0x00000006dc007c0c */ /* 0x000fc4000bfa6270 */
[C---:B--2---:R-:W-:Y:S01]  /*10140*/  @!P2 LEA R8, P6, R223.reuse, R2, 0x2 ;  /* 0x00000002df08a211 */ /* 0x044fe200078c10ff */
[----:B------:R1:W-:Y:S01]  /*10150*/  @!P1 ST.E.64 desc[UR40][R6.64], R64 ;  /* 0x0000004006009985 */ /* 0x0003e2000c101b28 */
[----:B------:R-:W-:Y:S02]  /*10160*/  ISETP.GE.AND P1, PT, R218, UR6, PT ;  /* 0x00000006da007c0c */ /* 0x000fe4000bf26270 */
[----:B------:R-:W-:Y:S02]  /*10170*/  @!P2 LEA.HI.X R9, R223, R3, R167, 0x2, P6 ;  /* 0x00000003df09a211 */ /* 0x000fe400030f14a7 */
[----:B------:R-:W-:-:S03]  /*10180*/  ISETP.GE.AND P0, PT, R219, UR6, PT ;  /* 0x00000006db007c0c */ /* 0x000fc6000bf06270 */
[----:B------:R2:W-:Y:S01]  /*10190*/  @!P2 ST.E.64 desc[UR40][R8.64], R68 ;  /* 0x000000440800a985 */ /* 0x0005e2000c101b28 */
[CC--:B0-----:R-:W-:Y:S02]  /*101a0*/  @!P3 LEA R4, P6, R222.reuse, R2.reuse, 0x2 ;  /* 0x00000002de04b211 */ /* 0x0c1fe400078c10ff */
[CC--:B-1----:R-:W-:Y:S02]  /*101b0*/  @!P4 LEA R6, P2, R221.reuse, R2.reuse, 0x2 ;  /* 0x00000002dd06c211 */ /* 0x0c2fe400078410ff */
[-C--:B------:R-:W-:Y:S02]  /*101c0*/  @!P3 LEA.HI.X R5, R222, R3.reuse, R166, 0x2, P6 ;  /* 0x00000003de05b211 */ /* 0x080fe400030f14a6 */
[----:B------:R-:W-:Y:S02]  /*101d0*/  @!P4 LEA.HI.X R7, R221, R3, R165, 0x2, P2 ;  /* 0x00000003dd07c211 */ /* 0x000fe400010f14a5 */
[----:B------:R-:W-:Y:S01]  /*101e0*/  ISETP.GE.AND P2, PT, R217, UR6, PT ;  /* 0x00000006d9007c0c */ /* 0x000fe2000bf46270 */
[----:B------:R-:W-:Y:S01]  /*101f0*/  @!P3 ST.E.64 desc[UR40][R4.64], R72 ;  /* 0x000000480400b985 */ /* 0x000fe2000c101b28 */
[----:B--2---:R-:W-:-:S02]  /*10200*/  @!P5 LEA R8, P6, R220, R2, 0x2 ;  /* 0x00000002dc08d211 */ /* 0x004fc400078c10ff */
        /* <DEDUP_REMOVED lines=13> */
[-C--:B0-----:R-:W-:Y:S01]  /*102e0*/  @!P4 LEA R6, P0, R215, R2.reuse, 0x2 ;  /* 0x00000002d706c211 */ /* 0x081fe200078010ff */
[----:B------:R0:W-:Y:S01]  /*102f0*/  @!P1 ST.E.64 desc[UR40][R14.64], R88 ;  /* 0x000000580e009985 */ /* 0x0001e2000c101b28 */
[-C--:B------:R-:W-:Y:S02]  /*10300*/  @!P5 LEA R4, P1, R216, R2.reuse, 0x2 ;  /* 0x00000002d804d211 */ /* 0x080fe400078210ff */
[----:B-1----:R-:W-:Y:S01]  /*10310*/  @!P3 LEA R8, P6, R214, R2, 0x2 ;  /* 0x00000002d608b211 */ /* 0x002fe200078c10ff */
[----:B------:R1:W-:Y:S01]  /*10320*/  @!P2 ST.E.64 desc[UR40][R16.64], R92 ;  /* 0x0000005c1000a985 */ /* 0x0003e2000c101b28 */
[----:B------:R-:W-:Y:S02]  /*10330*/  ISETP.GE.AND P2, PT, R213, UR6, PT ;  /* 0x00000006d5007c0c */ /* 0x000fe4000bf46270 */
[----:B------:R-:W-:-:S02]  /*10340*/  @!P5 LEA.HI.X R5, R216, R3, R160, 0x2, P1 ;  /* 0x00000003d805d211 */ /* 0x000fc400008f14a0 */
[----:B------:R-:W-:Y:S02]  /*10350*/  ISETP.GE.AND P1, PT, R212, UR6, PT ;  /* 0x00000006d4007c0c */ /* 0x000fe4000bf26270 */
[-C--:B------:R-:W-:Y:S01]  /*10360*/  @!P4 LEA.HI.X R7, R215, R3.reuse, R159, 0x2, P0 ;  /* 0x00000003d707c211 */ /* 0x080fe200000f149f */
[----:B------:R3:W-:Y:S01]  /*10370*/  @!P5 ST.E.64 desc[UR40][R4.64], R96 ;  /* 0x000000600400d985 */ /* 0x0007e2000c101b28 */
[----:B------:R-:W-:Y:S02]  /*10380*/  @!P3 LEA.HI.X R9, R214, R3, R158, 0x2, P6 ;  /* 0x00000003d609b211 */ /* 0x000fe400030f149e */
[----:B------:R-:W-:Y:S01]  /*10390*/  ISETP.GE.AND P0, PT, R211, UR6, PT ;  /* 0x00000006d3007c0c */ /* 0x000fe2000bf06270 */
[----:B------:R-:W-:Y:S01]  /*103a0*/  @!P4 ST.E.64 desc[UR40][R6.64], R100 ;  /* 0x000000640600c985 */ /* 0x000fe2000c101b28 */
[----:B------:R-:W-:Y:S02]  /*103b0*/  ISETP.GE.AND P4, PT, R209, UR6, PT ;  /* 0x00000006d1007c0c */ /* 0x000fe4000bf86270 */
[----:B--2---:R-:W-:Y:S01]  /*103c0*/  @!P2 LEA R12, P6, R213, R2, 0x2 ;  /* 0x00000002d50ca211 */ /* 0x004fe200078c10ff */
[----:B------:R-:W-:Y:S01]  /*103d0*/  @!P3 ST.E.64 desc[UR40][R8.64], R104 ;  /* 0x000000680800b985 */ /* 0x000fe2000c101b28 */
[----:B------:R-:W-:-:S02]  /*103e0*/  ISETP.GE.AND P3, PT, R210, UR6, PT ;  /* 0x00000006d2007c0c */ /* 0x000fc4000bf66270 */
[CC--:B0-----:R-:W-:Y:S02]  /*103f0*/  @!P1 LEA R14, P5, R212.reuse, R2.reuse, 0x2 ;  /* 0x00000002d40e9211 */ /* 0x0c1fe400078a10ff */
[-C--:B------:R-:W-:Y:S02]  /*10400*/  @!P2 LEA.HI.X R13, R213, R3.reuse, R157, 0x2, P6 ;  /* 0x00000003d50da211 */ /* 0x080fe400030f149d */
[-C--:B------:R-:W-:Y:S02]  /*10410*/  @!P1 LEA.HI.X R15, R212, R3.reuse, R156, 0x2, P5 ;  /* 0x00000003d40f9211 */ /* 0x080fe400028f149c */
[-C--:B-1----:R-:W-:Y:S01]  /*10420*/  @!P0 LEA R16, P6, R211, R2.reuse, 0x2 ;  /* 0x00000002d3108211 */ /* 0x082fe200078c10ff */
[----:B------:R-:W-:Y:S01]  /*10430*/  @!P2 ST.E.64 desc[UR40][R12.64], R108 ;  /* 0x0000006c0c00a985 */ /* 0x000fe2000c101b28 */
[-C--:B------:R-:W-:Y:S02]  /*10440*/  @!P4 LEA R28, P5, R209, R2.reuse, 0x2 ;  /* 0x00000002d11cc211 */ /* 0x080fe400078a10ff */
[----:B------:R-:W-:Y:S01]  /*10450*/  @!P0 LEA.HI.X R17, R211, R3, R155, 0x2, P6 ;  /* 0x00000003d3118211 */ /* 0x000fe200030f149b */
[----:B------:R0:W-:Y:S01]  /*10460*/  @!P1 ST.E.64 desc[UR40][R14.64], R112 ;  /* 0x000000700e009985 */ /* 0x0001e2000c101b28 */
[----:B------:R-:W-:-:S02]  /*10470*/  @!P3 LEA R24, P1, R210, R2, 0x2 ;  /* 0x00000002d218b211 */ /* 0x000fc400078210ff */
[----:B------:R-:W-:Y:S01]  /*10480*/  ISETP.GE.AND P2, PT, R208, UR6, PT ;  /* 0x00000006d0007c0c */ /* 0x000fe2000bf46270 */
[----:B------:R1:W-:Y:S01]  /*10490*/  @!P0 ST.E.64 desc[UR40][R16.64], R116 ;  /* 0x0000007410008985 */ /* 0x0003e2000c101b28 */
[-C--:B------:R-:W-:Y:S02]  /*104a0*/  @!P3 LEA.HI.X R25, R210, R3.reuse, R154, 0x2, P1 ;  /* 0x00000003d219b211 */ /* 0x080fe400008f149a */
[----:B------:R-:W-:Y:S02]  /*104b0*/  ISETP.GE.AND P1, PT, R207, UR6, PT ;  /* 0x00000006cf007c0c */ /* 0x000fe4000bf26270 */
[----:B------:R-:W-:Y:S01]  /*104c0*/  @!P4 LEA.HI.X R29, R209, R3, R153, 0x2, P5 ;  /* 0x00000003d11dc211 */ /* 0x000fe200028f1499 */
[----:B------:R4:W-:Y:S01]  /*104d0*/  @!P3 ST.E.64 desc[UR40][R24.64], R120 ;  /* 0x000000781800b985 */ /* 0x0009e2000c101b28 */
[----:B------:R-:W-:Y:S02]  /*104e0*/  ISETP.GE.AND P0, PT, R206, UR6, PT ;  /* 0x00000006ce007c0c */ /* 0x000fe4000bf06270 */
[----:B---3--:R-:W-:Y:S01]  /*104f0*/  SHF.R.S32.HI R5, RZ, 0x1f, R206 ;  /* 0x0000001fff057819 */ /* 0x008fe200000114ce */
[----:B------:R4:W-:Y:S01]  /*10500*/  @!P4 ST.E.64 desc[UR40][R28.64], R124 ;  /* 0x0000007c1c00c985 */ /* 0x0009e2000c101b28 */
[----:B------:R-:W-:Y:S01]  /*10510*/  ISETP.GE.AND P4, PT, R21, UR6, PT ;  /* 0x0000000615007c0c */ /* 0x000fe2000bf86270 */
[C---:B0-----:R-:W-:Y:S01]  /*10520*/  VIADD R15, R19.reuse, 0xf0 ;  /* 0x000000f0130f7836 */ /* 0x041fe20000000000 */
[----:B------:R-:W-:Y:S01]  /*10530*/  @!P2 LEA R8, P5, R208, R2, 0x2 ;  /* 0x00000002d008a211 */ /* 0x000fe200078a10ff */
[----:B-1----:R-:W-:Y:S01]  /*10540*/  VIADD R17, R19, 0xf8 ;  /* 0x000000f813117836 */ /* 0x002fe20000000000 */
[----:B------:R-:W-:-:S02]  /*10550*/  SHF.R.S32.HI R13, RZ, 0x1f, R21 ;  /* 0x0000001fff0d7819 */ /* 0x000fc40000011415 */
[-C--:B------:R-:W-:Y:S02]  /*10560*/  @!P1 LEA R6, P6, R207, R2.reuse, 0x2 ;  /* 0x00000002cf069211 */ /* 0x080fe400078c10ff */
[----:B------:R-:W-:Y:S02]  /*10570*/  ISETP.GE.AND P3, PT, R15, UR6, PT ;  /* 0x000000060f007c0c */ /* 0x000fe4000bf66270 */
[-C--:B------:R-:W-:Y:S02]  /*10580*/  @!P2 LEA.HI.X R9, R208, R3.reuse, R237, 0x2, P5 ;  /* 0x00000003d009a211 */ /* 0x080fe400028f14ed */
[----:B------:R-:W-:Y:S02]  /*10590*/  @!P0 LEA R4, P5, R206, R2, 0x2 ;  /* 0x00000002ce048211 */ /* 0x000fe400078a10ff */
[----:B------:R-:W-:Y:S01]  /*105a0*/  @!P1 LEA.HI.X R7, R207, R3, R236, 0x2, P6 ;  /* 0x00000003cf079211 */ /* 0x000fe200030f14ec */
[----:B------:R4:W-:Y:S01]  /*105b0*/  @!P2 ST.E.64 desc[UR40][R8.64], R128 ;  /* 0x000000800800a985 */ /* 0x0009e2000c101b28 */
[----:B------:R-:W-:-:S02]  /*105c0*/  ISETP.GE.AND P6, PT, R17, UR6, PT ;  /* 0x0000000611007c0c */ /* 0x000fc4000bfc6270 */
[-C--:B------:R-:W-:Y:S01]  /*105d0*/  @!P0 LEA.HI.X R5, R206, R3.reuse, R5, 0x2, P5 ;  /* 0x00000003ce058211 */ /* 0x080fe200028f1405 */
[----:B------:R4:W-:Y:S01]  /*105e0*/  @!P1 ST.E.64 desc[UR40][R6.64], R132 ;  /* 0x0000008406009985 */ /* 0x0009e2000c101b28 */
[CC--:B------:R-:W-:Y:S02]  /*105f0*/  @!P4 LEA R12, P5, R21.reuse, R2.reuse, 0x2 ;  /* 0x00000002150cc211 */ /* 0x0c0fe400078a10ff */
[----:B------:R-:W-:Y:S01]  /*10600*/  SHF.R.S32.HI R16, RZ, 0x1f, R15 ;  /* 0x0000001fff107819 */ /* 0x000fe2000001140f */
[----:B------:R4:W-:Y:S01]  /*10610*/  @!P0 ST.E.64 desc[UR40][R4.64], R136 ;  /* 0x0000008804008985 */ /* 0x0009e2000c101b28 */
        /* <DEDUP_REMOVED lines=9> */
.L_x_2428:
[----:B------:R-:W-:Y:S05]  /*106b0*/  BSYNC B1 ;  /* 0x0000000000017941 */ /* 0x000fea0003800000 */
.L_x_2427:
[----:B------:R-:W-:Y:S01]  /*106c0*/  ISETP.GE.AND P0, PT, R11, UR8, PT ;  /* 0x000000080b007c0c */ /* 0x000fe2000bf06270 */
[----:B--2-4-:R0:W2:Y:S04]  /*106d0*/  SHFL.IDX PT, R3, R20, 0x1, 0x1c1f ;  /* 0x003c1f0014037f89 */ /* 0x0140a800000e0000 */
[----:B-1----:R0:W1:Y:S08]  /*106e0*/  SHFL.IDX PT, R2, R0, 0x1, 0x1c1f ;  /* 0x003c1f0000027f89 */ /* 0x00207000000e0000 */
[----:B0-----:R-:W-:Y:S05]  /*106f0*/  @P0 BRA `(.L_x_2426) ;  /* 0x0000001400c00947 */ /* 0x001fea0003800000 */
        /* <DEDUP_REMOVED lines=8> */
[----:B------:R-:W-:-:S03]  /*10780*/  SHF.R.S32.HI R0, RZ, 0x1f, R21 ;  /* 0x0000001fff007819 */ /* 0x000fc60000011415 */
[-C--:B-1----:R-:W-:Y:S02]  /*10790*/  @!P5 LEA R6, P3, R233, R2.reuse, 0x2 ;  /* 0x00000002e906d211 */ /* 0x082fe400078610ff */
[----:B--2---:R-:W-:Y:S02]  /*107a0*/  @!P4 IMAD.WIDE R4, R19, 0x4, R2 ;  /* 0x000000041304c825 */ /* 0x004fe400078e0202 */
        /* <DEDUP_REMOVED lines=126> */
.L_x_2417:
[----:B------:R-:W0:Y:S01]  /*10f90*/  LDC.64 R6, c[0x0][0xc08] ;  /* 0x00030200ff067b82 */ /* 0x000e220000000a00 */
[----:B------:R-:W-:-:S07]  /*10fa0*/  IMAD.MOV.U32 R11, RZ, RZ, RZ ;  /* 0x000000ffff0b7224 */ /* 0x000fce00078e00ff */
[----:B------:R-:W1:Y:S08]  /*10fb0*/  LDC.64 R4, c[0x0][0xc00] ;  /* 0x00030000ff047b82 */ /* 0x000e700000000a00 */
[----:B------:R-:W2:Y:S01]  /*10fc0*/  LDC.64 R2, c[0x0][0xc00] ;  /* 0x00030000ff027b82 */ /* 0x000ea20000000a00 */
[----:B0-----:R-:W-:-:S04]  /*10fd0*/  ISETP.NE.U32.AND P0, PT, R6, RZ, PT ;  /* 0x000000ff0600720c */ /* 0x001fc80003f05070 */
[----:B------:R-:W-:Y:S02]  /*10fe0*/  ISETP.NE.AND.EX P1, PT, R7, RZ, PT, P0 ;  /* 0x000000ff0700720c */ /* 0x000fe40003f25300 */
[----:B-1----:R-:W-:-:S04]  /*10ff0*/  ISETP.NE.U32.AND P0, PT, R4, RZ, PT ;  /* 0x000000ff0400720c */ /* 0x002fc80003f05070 */
[----:B------:R-:W-:Y:S01]  /*11000*/  ISETP.NE.AND.EX P0, PT, R5, RZ, PT, P0 ;  /* 0x000000ff0500720c */ /* 0x000fe20003f05300 */
[----:B------:R-:W-:Y:S01]  /*11010*/  ULDC UR6, c[0x0][0xa88] ;  /* 0x0002a20000067ab9 */ /* 0x000fe20000000800 */
[----:B--2---:R-:W-:-:S05]  /*11020*/  IMAD.WIDE R2, R205, 0x4, R2 ;  /* 0x00000004cd027825 */ /* 0x004fca00078e0202 */
[----:B------:R-:W0:Y:S01]  /*11030*/  @P1 LDC.64 R4, c[0x0][0xc08] ;  /* 0x00030200ff041b82 */ /* 0x000e220000000a00 */
[----:B------:R-:W-:-:S05]  /*11040*/  IMAD.U32 R0, RZ, RZ, UR6 ;  /* 0x00000006ff007e24 */ /* 0x000fca000f8e00ff */
[----:B------:R1:W5:Y:S01]  /*11050*/  @P0 LDG.E R11, desc[UR40][R2.64] ;  /* 0x00000028020b0981 */ /* 0x000362000c1e1900 */
[----:B0-----:R-:W-:-:S05]  /*11060*/  @P1 IMAD.WIDE R4, R205, 0x4, R4 ;  /* 0x00000004cd041825 */ /* 0x001fca00078e0204 */
[----:B------:R1:W5:Y:S01]  /*11070*/  @P1 LDG.E R0, desc[UR40][R4.64] ;  /* 0x0000002804001981 */ /* 0x000362000c1e1900 */
[----:B------:R-:W-:Y:S02]  /*11080*/  ISETP.NE.AND P2, PT, R204, RZ, PT ;  /* 0x000000ffcc00720c */ /* 0x000fe40003f45270 */
[----:B------:R-:W-:Y:S01]  /*11090*/  SHF.R.S32.HI R24, RZ, 0x1f, R205 ;  /* 0x0000001fff187819 */ /* 0x000fe200000114cd */
[----:B------:R-:W0:Y:S10]  /*110a0*/  S2R R6, SR_TID.X ;  /* 0x0000000000067919 */ /* 0x000e340000002100 */
[----:B------:R-:W2:Y:S01]  /*110b0*/  @!P2 LDC R204, c[0x0][0xad4] ;  /* 0x0002b500ffccab82 */ /* 0x000ea20000000800 */
[----:B0-----:R-:W-:Y:S01]  /*110c0*/  VIADD R28, R6, 0xffffff80 ;  /* 0xffffff80061c7836 */ /* 0x001fe20000000000 */
[----:B--2---:R-:W-:-:S04]  /*110d0*/  ISETP.GT.AND P2, PT, R204, 0x1, PT ;  /* 0x00000001cc00780c */ /* 0x004fc80003f44270 */
[----:B------:R-:W-:Y:S01]  /*110e0*/  ISETP.GT.AND P3, PT, R28, 0x7f, PT ;  /* 0x0000007f1c00780c */ /* 0x000fe20003f64270 */
[----:B-1----:R-:W-:-:S12]  /*110f0*/  @P1 BRA `(.L_x_2429) ;  /* 0x0000000000101947 */ /* 0x002fd80003800000 */
[----:B------:R-:W-:Y:S05]  /*11100*/  @!P0 BRA `(.L_x_2429) ;  /* 0x00000000000c8947 */ /* 0x000fea0003800000 */
[----:B------:R-:W2:Y:S04]  /*11110*/  LDG.E R5, desc[UR40][R2.64] ;  /* 0x0000002802057981 */ /* 0x000ea8000c1e1900 */
[----:B-----5:R-:W2:Y:S02]  /*11120*/  LDG.E R0, desc[UR40][R2.64+0x4] ;  /* 0x0000042802007981 */ /* 0x020ea4000c1e1900 */
[----:B--2---:R-:W-:-:S07]  /*11130*/  IMAD.IADD R0, R0, 0x1, -R5 ;  /* 0x0000000100007824 */ /* 0x004fce00078e0a05 */
.L_x_2429:
[----:B------:R-:W-:Y:S01]  /*11140*/  BSSY B1, `(.L_x_2430) ;  /* 0x0000037000017945 */ /* 0x000fe20003800000 */
[----:B------:R-:W-:Y:S02]  /*11150*/  SEL R205, R205, RZ, !P0 ;  /* 0x000000ffcdcd7207 */ /* 0x000fe40004000000 */
[----:B------:R-:W-:Y:S02]  /*11160*/  SEL R24, R24, RZ, !P0 ;  /* 0x000000ff18187207 */ /* 0x000fe40004000000 */
[----:B-----5:R-:W-:Y:S01]  /*11170*/  SHF.R.S32.HI R20, RZ, 0x1f, R11 ;  /* 0x0000001fff147819 */ /* 0x020fe2000001140b */
[----:B------:R-:W-:Y:S06]  /*11180*/  @P3 BRA `(.L_x_2431) ;  /* 0x0000000000c83947 */ /* 0x000fec0003800000 */
[----:B------:R-:W0:Y:S01]  /*11190*/  S2R R25, SR_TID.X ;  /* 0x0000000000197919 */ /* 0x000e220000002100 */
[----:B------:R-:W1:Y:S01]  /*111a0*/  LDC R29, c[0x0][0xbe8] ;  /* 0x0002fa00ff1d7b82 */ /* 0x000e620000000800 */
[----:B------:R-:W-:Y:S02]  /*111b0*/  IMAD.U32 R4, RZ, RZ, UR42 ;  /* 0x0000002aff047e24 */ /* 0x000fe4000f8e00ff */
[----:B-1----:R-:W-:-:S03]  /*111c0*/  IMAD R2, R0, R29, RZ ;  /* 0x0000001d00027224 */ /* 0x002fc600078e02ff */
[----:B0-----:R-:W-:-:S04]  /*111d0*/  IADD3 R25, R4, -0x80, R25 ;  /* 0xffffff8004197810 */ /* 0x001fc80007ffe019 */
[----:B------:R-:W-:-:S13]  /*111e0*/  ISETP.GE.AND P0, PT, R25, R2, PT ;  /* 0x000000021900720c */ /* 0x000fda0003f06270 */
[----:B------:R-:W-:Y:S05]  /*111f0*/  @P0 BRA `(.L_x_2431) ;  /* 0x0000000000ac0947 */ /* 0x000fea0003800000 */
[----:B------:R-:W-:Y:S01]  /*11200*/  ISETP.NE.AND P1, PT, R29, 0x1, PT ;  /* 0x000000011d00780c */ /* 0x000fe20003f25270 */
[----:B------:R-:W-:Y:S01]  /*11210*/  IMAD.MOV.U32 R16, RZ, RZ, 0x9b8 ;  /* 0x000009b8ff107424 */ /* 0x000fe200078e00ff */
[----:B------:R-:W-:Y:S01]  /*11220*/  ISETP.GT.AND P0, PT, R204, 0x1, PT ;  /* 0x00000001cc00780c */ /* 0x000fe20003f04270 */
[----:B------:R-:W0:Y:S01]  /*11230*/  LDC.64 R26, c[0x0][0xba8] ;  /* 0x0002ea00ff1a7b82 */ /* 0x000e220000000a00 */
[----:B------:R-:W-:Y:S02]  /*11240*/  IMAD.MOV.U32 R15, RZ, RZ, R25 ;  /* 0x000000ffff0f7224 */ /* 0x000fe400078e0019 */
[----:B------:R-:W-:-:S05]  /*11250*/  SEL R16, R16, 0x978, P0 ;  /* 0x0000097810107807 */ /* 0x000fca0000000000 */
[----:B------:R-:W1:Y:S08]  /*11260*/  LDC.64 R4, c[0x0][R16+0x220] ;  /* 0x0000880010047b82 */ /* 0x000e700000000a00 */
[----:B------:R-:W2:Y:S08]  /*11270*/  @P1 LDC R14, c[0x0][0xbec] ;  /* 0x0002fb00ff0e1b82 */ /* 0x000eb00000000800 */
[----:B------:R-:W3:Y:S08]  /*11280*/  LDC.64 R2, c[0x0][R16+0x218] ;  /* 0x0000860010027b82 */ /* 0x000ef00000000a00 */
[----:B------:R-:W4:Y:S01]  /*11290*/  @P1 LDC R21, c[0x0][0xbf0] ;  /* 0x0002fc00ff151b82 */ /* 0x000f220000000800 */
[----:B-1----:R-:W-:-:S02]  /*112a0*/  IMAD R5, R5, R205, RZ ;  /* 0x000000cd05057224 */ /* 0x002fc400078e02ff */
[----:B------:R-:W-:-:S05]  /*112b0*/  IMAD.WIDE.U32 R12, R4, R205, RZ ;  /* 0x000000cd040c7225 */ /* 0x000fca00078e00ff */
[----:B------:R-:W1:Y:S01]  /*112c0*/  LDC.64 R6, c[0x0][R16+0x228] ;  /* 0x00008a0010067b82 */ /* 0x000e620000000a00 */
[----:B--2---:R-:W-:-:S07]  /*112d0*/  @P1 IMAD.HI.U32 R14, R25, R14, RZ ;  /* 0x0000000e190e1227 */ /* 0x004fce00078e00ff */
[----:B------:R-:W2:Y:S01]  /*112e0*/  LDC.64 R8, c[0x0][R16+0x210] ;  /* 0x0000840010087b82 */ /* 0x000ea20000000a00 */
[-C--:B---3--:R-:W-:Y:S02]  /*112f0*/  IMAD R17, R3, R23.reuse, RZ ;  /* 0x0000001703117224 */ /* 0x088fe400078e02ff */
[----:B------:R-:W-:-:S04]  /*11300*/  IMAD.WIDE.U32 R2, R2, R23, RZ ;  /* 0x0000001702027225 */ /* 0x000fc800078e00ff */
[----:B------:R-:W-:Y:S01]  /*11310*/  IMAD.IADD R17, R3, 0x1, R17 ;  /* 0x0000000103117824 */ /* 0x000fe200078e0211 */
[----:B----4-:R-:W-:Y:S01]  /*11320*/  @P1 SHF.R.U32.HI R15, RZ, R21, R14 ;  /* 0x00000015ff0f1219 */ /* 0x010fe2000001160e */
[----:B------:R-:W-:Y:S01]  /*11330*/  IMAD R21, R4, R24, R5 ;  /* 0x0000001804157224 */ /* 0x000fe200078e0205 */
[----:B------:R-:W-:Y:S01]  /*11340*/  SEL R5, R234, RZ, P0 ;  /* 0x000000ffea057207 */ /* 0x000fe20000000000 */
[----:B0-----:R-:W0:Y:S01]  /*11350*/  @!P0 LDC R26, c[0x0][0xb50] ;  /* 0x0002d400ff1a8b82 */ /* 0x001e220000000800 */
[----:B------:R-:W-:Y:S01]  /*11360*/  IADD3 R4, P1, P3, R12, R2, R11 ;  /* 0x000000020c047210 */ /* 0x000fe20007b3e00b */
[----:B------:R-:W-:Y:S02]  /*11370*/  IMAD.IADD R21, R13, 0x1, R21 ;  /* 0x000000010d157824 */ /* 0x000fe400078e0215 */
[----:B------:R-:W-:Y:S02]  /*11380*/  IMAD.MOV R12, RZ, RZ, -R15 ;  /* 0x000000ffff0c7224 */ /* 0x000fe400078e0a0f */
[----:B-1----:R-:W-:Y:S01]  /*11390*/  IMAD.WIDE.U32 R2, R6, R5, RZ ;  /* 0x0000000506027225 */ /* 0x002fe200078e00ff */
[----:B------:R-:W-:Y:S01]  /*113a0*/  IADD3.X R6, R21, R17, R20, P1, P3 ;  /* 0x0000001115067210 */ /* 0x000fe20000fe6414 */
[----:B------:R-:W1:Y:S02]  /*113b0*/  @!P0 LDC R27, c[0x0][0xb54] ;  /* 0x0002d500ff1b8b82 */ /* 0x000e640000000800 */
[----:B------:R-:W-:Y:S01]  /*113c0*/  IMAD R7, R7, R5, RZ ;  /* 0x0000000507077224 */ /* 0x000fe200078e02ff */
[----:B------:R-:W-:Y:S01]  /*113d0*/  IADD3 R2, P0, P1, R15, R4, R2 ;  /* 0x000000040f027210 */ /* 0x000fe2000791e002 */
[----:B------:R-:W-:Y:S01]  /*113e0*/  IMAD R5, R29, R12, R25 ;  /* 0x0000000c1d057224 */ /* 0x000fe200078e0219 */
[----:B------:R-:W-:Y:S01]  /*113f0*/  SHF.R.S32.HI R15, RZ, 0x1f, R15 ;  /* 0x0000001fff0f7819 */ /* 0x000fe2000001140f */
[----:B------:R-:W-:-:S02]  /*11400*/  IMAD.IADD R7, R3, 0x1, R7 ;  /* 0x0000000103077824 */ /* 0x000fc400078e0207 */
[----:B--2---:R-:W-:-:S03]  /*11410*/  IMAD R4, R9, R5, RZ ;  /* 0x0000000509047224 */ /* 0x004fc600078e02ff */
        /* <DEDUP_REMOVED lines=9> */
.L_x_2431:
[----:B------:R-:W-:Y:S05]  /*114b0*/  BSYNC B1 ;  /* 0x0000000000017941 */ /* 0x000fea0003800000 */
.L_x_2430:
[----:B------:R-:W-:Y:S05]  /*114c0*/  @P2 BRA `(.L_x_2426) ;  /* 0x00000008004c2947 */ /* 0x000fea0003800000 */
[----:B------:R-:W1:Y:S01]  /*114d0*/  LDC R13, c[0x0][0xbe8] ;  /* 0x0002fa00ff0d7b82 */ /* 0x000e620000000800 */
        /* <DEDUP_REMOVED lines=14> */
[----:B-1----:R-:W-:-:S03]  /*115c0*/  ISETP.NE.AND P0, PT, R13, 0x1, PT ;  /* 0x000000010d00780c */ /* 0x002fc60003f05270 */
[----:B------:R-:W-:Y:S02]  /*115d0*/  VIADD R9, R4, UR42 ;  /* 0x0000002a04097c36 */ /* 0x000fe40008000000 */
[----:B------:R-:W-:Y:S01]  /*115e0*/  IMAD R3, R23, UR7, R3 ;  /* 0x0000000717037c24 */ /* 0x000fe2000f8e0203 */
[----:B------:R-:W-:Y:S01]  /*115f0*/  ULDC.64 UR6, c[0x0][0xaf0] ;  /* 0x0002bc0000067ab9 */ /* 0x000fe20000000a00 */
[----:B------:R-:W-:Y:S02]  /*11600*/  IMAD.MOV.U32 R5, RZ, RZ, R9 ;  /* 0x000000ffff057224 */ /* 0x000fe400078e0009 */
[----:B------:R-:W-:-:S04]  /*11610*/  IMAD.WIDE.U32 R2, R205, UR6, R2 ;  /* 0x00000006cd027c25 */ /* 0x000fc8000f8e0002 */
[----:B------:R-:W0:Y:S08]  /*11620*/  @P0 LDC R6, c[0x0][0xbec] ;  /* 0x0002fb00ff060b82 */ /* 0x000e300000000800 */
[----:B------:R-:W1:Y:S01]  /*11630*/  @P0 LDC R7, c[0x0][0xbf0] ;  /* 0x0002fc00ff070b82 */ /* 0x000e620000000800 */
[----:B0-----:R-:W-:-:S04]  /*11640*/  @P0 IMAD.HI.U32 R4, R9, R6, RZ ;  /* 0x0000000609040227 */ /* 0x001fc800078e00ff */
[----:B------:R-:W-:Y:S01]  /*11650*/  IMAD R6, R24, UR6, RZ ;  /* 0x0000000618067c24 */ /* 0x000fe2000f8e02ff */
[----:B-1----:R-:W-:-:S03]  /*11660*/  @P0 SHF.R.U32.HI R5, RZ, R7, R4 ;  /* 0x00000007ff050219 */ /* 0x002fc60000011604 */
        /* <DEDUP_REMOVED lines=10> */
[----:B------:R-:W-:Y:S01]  /*11710*/  ULDC.64 UR6, c[0x0][0xad8] ;  /* 0x0002b60000067ab9 */ /* 0x000fe20000000a00 */
[----:B------:R-:W-:Y:S02]  /*11720*/  VIADD R6, R11, UR42 ;  /* 0x0000002a0b067c36 */ /* 0x000fe40008000000 */
        /* <DEDUP_REMOVED lines=42> */
.L_x_2433:
[----:B------:R-:W-:Y:S05]  /*119d0*/  BSYNC B1 ;  /* 0x0000000000017941 */ /* 0x000fea0003800000 */
.L_x_2432:
        /* <DEDUP_REMOVED lines=21> */
.L_x_2435:
[----:B------:R-:W-:Y:S05]  /*11b30*/  BSYNC B1 ;  /* 0x0000000000017941 */ /* 0x000fea0003800000 */
.L_x_2434:
        /* <DEDUP_REMOVED lines=21> */
.L_x_2437:
[----:B------:R-:W-:Y:S05]  /*11c90*/  BSYNC B1 ;  /* 0x0000000000017941 */ /* 0x000fea0003800000 */
.L_x_2436:
[----:B0-----:R-:W-:Y:S01]  /*11ca0*/  VIADD R0, R6, 0x60 ;  /* 0x0000006006007836 */ /* 0x001fe20000000000 */
[----:B--2-4-:R-:W2:Y:S04]  /*11cb0*/  SHFL.IDX PT, R4, R4, 0x3, 0x181f ;  /* 0x00781f0004047f89 */ /* 0x014ea800000e0000 */
[----:B------:R-:W-:Y:S01]  /*11cc0*/  ISETP.GE.AND P0, PT, R0, R13, PT ;  /* 0x0000000d0000720c */ /* 0x000fe20003f06270 */
[----:B-1-3--:R1:W3:-:S12]  /*11cd0*/  SHFL.IDX PT, R2, R5, 0x3, 0x181f ;  /* 0x00781f0005027f89 */ /* 0x00a2d800000e0000 */
[----:B-1----:R-:W-:Y:S05]  /*11ce0*/  @P0 BRA `(.L_x_2426) ;  /* 0x0000000000440947 */ /* 0x002fea0003800000 */
[----:B------:R-:W-:Y:S02]  /*11cf0*/  ULDC UR6, c[0x0][0xac8] ;  /* 0x0002b20000067ab9 */ /* 0x000fe40000000800 */
[----:B------:R-:W-:Y:S02]  /*11d00*/  ISETP.GE.AND P3, PT, R7, UR6, PT ;  /* 0x0000000607007c0c */ /* 0x000fe4000bf66270 */
[----:B------:R-:W-:Y:S02]  /*11d10*/  ISETP.GE.AND P2, PT, R9, UR6, PT ;  /* 0x0000000609007c0c */ /* 0x000fe4000bf46270 */
[----:B------:R-:W-:Y:S02]  /*11d20*/  ISETP.GE.AND P1, PT, R11, UR6, PT ;  /* 0x000000060b007c0c */ /* 0x000fe4000bf26270 */
[----:B------:R-:W-:-:S07]  /*11d30*/  ISETP.GE.AND P0, PT, R15, UR6, PT ;  /* 0x000000060f007c0c */ /* 0x000fce000bf06270 */
[----:B---3--:R-:W-:-:S04]  /*11d40*/  @!P3 LEA R6, P4, R7, R2, 0x1 ;  /* 0x000000020706b211 */ /* 0x008fc800078808ff */
[----:B--2---:R-:W-:Y:S02]  /*11d50*/  @!P3 LEA.HI.X R7, R7, R4, R12, 0x1, P4 ;  /* 0x000000040707b211 */ /* 0x004fe400020f0c0c */
        /* <DEDUP_REMOVED lines=10> */
.L_x_2426:
[----:B------:R-:W-:Y:S05]  /*11e00*/  BSYNC B0 ;  /* 0x0000000000007941 */ /* 0x000fea0003800000 */
.L_x_2416:
[----:B------:R-:W-:Y:S02]  /*11e10*/  ULDC UR6, c[0x0][0xc3c] ;  /* 0x00030f0000067ab9 */ /* 0x000fe40000000800 */
[----:B------:R-:W-:-:S06]  /*11e20*/  UISETP.GE.AND UP0, UPT, UR5, UR6, UPT ;  /* 0x000000060500728c */ /* 0x000fcc000bf06270 */
[----:B------:R-:W-:-:S13]  /*11e30*/  PLOP3.LUT P0, PT, PT, PT, UP0, 0x80, 0x0 ;  /* 0x000000000000781c */ /* 0x000fda0003f0f008 */
[----:B------:R-:W-:Y:S05]  /*11e40*/  @!P0 BRA `(.L_x_2438) ;  /* 0xfffffef000b48947 */ /* 0x000fea000383ffff */
[----:B------:R-:W-:Y:S05]  /*11e50*/  EXIT ;  /* 0x000000000000794d */ /* 0x000fea0003800000 */
.L_x_2333:
[----:B------:R-:W-:-:S08]  /*11e60*/  NOP ;  /* 0x0000000000007918 */ /* 0x000fd00000000000 */
[----:B------:R-:W0:-:S00]  /*11e70*/  USETMAXREG.DEALLOC.CTAPOOL 0x18 ;  /* 0x00000018000079c8 */ /* 0x000e0000080e0500 */
[----:B0-----:R-:W-:Y:S01]  /*11e80*/  LOP3.LUT R0, R0, 0x3, RZ, 0xc0, !PT ;  /* 0x0000000300007812 */ /* 0x001fe200078ec0ff */
[----:B------:R-:W-:Y:S01]  /*11e90*/  IMAD.MOV.U32 R7, RZ, RZ, RZ ;  /* 0x000000ffff077224 */ /* 0x000fe200078e00ff */
[----:B------:R-:W-:-:S04]  /*11ea0*/  LOP3.LUT R18, R18, 0xfffffffd, RZ, 0xc0, !PT ;  /* 0xfffffffd12127812 */ /* 0x000fc800078ec0ff */
[----:B------:R-:W0:Y:S02]  /*11eb0*/  SHFL.IDX PT, R0, R0, RZ, 0x1f ;  /* 0x00001fff00007589 */ /* 0x000e2400000e0000 */
[----:B0-----:R-:W-:-:S13]  /*11ec0*/  ISETP.NE.AND P0, PT, R0, RZ, PT ;  /* 0x000000ff0000720c */ /* 0x001fda0003f05270 */
[----:B------:R-:W-:Y:S01]  /*11ed0*/  @P0 LOP3.LUT R18, R18, 0x2, RZ, 0xfc, !PT ;  /* 0x0000000212120812 */ /* 0x000fe200078efcff */
[----:B------:R-:W-:Y:S06]  /*11ee0*/  @!P0 BRA `(.L_x_2439) ;  /* 0x0000000000248947 */ /* 0x000fec0003800000 */
[----:B------:R-:W0:Y:S08]  /*11ef0*/  S2UR UR5, SR_CgaCtaId ;  /* 0x00000000000579c3 */ /* 0x000e300000008800 */
[----:B------:R-:W-:Y:S06]  /*11f00*/  BAR.SYNC.DEFER_BLOCKING 0x5, 0x180 ;  /* 0x0146000000007b1d */ /* 0x000fec0000010000 */
[----:B------:R-:W-:-:S02]  /*11f10*/  UMOV UR4, 0x400 ;  /* 0x0000040000047882 */ /* 0x000fc40000000000 */
[----:B0-----:R-:W-:-:S09]  /*11f20*/  ULEA UR4, UR5, UR4, 0x18 ;  /* 0x0000000405047291 */ /* 0x001fd2000f8ec03f */
[----:B------:R-:W0:Y:S04]  /*11f30*/  LDS.128 R8, [UR4+0x228d0] ;  /* 0x0228d004ff087984 */ /* 0x000e280008000c00 */
[----:B0-----:R3:W-:Y:S04]  /*11f40*/  STL.64 [R1], R8 ;  /* 0x0000000801007387 */ /* 0x0017e80000100a00 */
[----:B------:R3:W-:Y:S01]  /*11f50*/  STL.64 [R1+0x8], R10 ;  /* 0x0000080a01007387 */ /* 0x0007e20000100a00 */
[----:B------:R-:W-:Y:S06]  /*11f60*/  BAR.ARV 0x4, 0x180 ;  /* 0x0106000000007b1d */ /* 0x000fec0000002000 */
[----:B------:R-:W-:Y:S05]  /*11f70*/  BRA `(.L_x_2440) ;  /* 0x0000000c00b07947 */ /* 0x000fea0003800000 */
.L_x_2439:
[----:B------:R-:W-:Y:S01]  /*11f80*/  LOP3.LUT R0, R6, 0x1f, RZ, 0xc0, !PT ;  /* 0x0000001f06007812 */ /* 0x000fe200078ec0ff */
        /* <DEDUP_REMOVED lines=42> */
.L_x_2443:
        /* <DEDUP_REMOVED lines=38> */
[----:B------:R-:W-:-:S07]  /*12490*/  IMAD.MOV.U32 R5, RZ, RZ, R2 ;  /* 0x000000ffff057224 */ /* 0x000fce00078e0002 */
.L_x_2441:
[----:B------:R-:W-:Y:S02]  /*124a0*/  IMAD.IADD R10, R9, 0x1, -R4 ;  /* 0x00000001090a7824 */ /* 0x000fe400078e0a04 */
[----:B------:R-:W-:Y:S02]  /*124b0*/  IMAD.MOV.U32 R3, RZ, RZ, RZ ;  /* 0x000000ffff037224 */ /* 0x000fe400078e00ff */
[----:B------:R-:W-:-:S05]  /*124c0*/  IMAD R2, R5, UR5, R10 ;  /* 0x0000000505027c24 */ /* 0x000fca000f8e020a */
[----:B------:R-:W-:-:S13]  /*124d0*/  ISETP.GT.AND P0, PT, R2, UR6, PT ;  /* 0x0000000602007c0c */ /* 0x000fda000bf04270 */
[----:B------:R-:W-:-:S04]  /*124e0*/  VOTE.ANY R2, PT, !P0 ;  /* 0x0000000000027806 */ /* 0x000fc800040e0100 */
[----:B------:R-:W0:Y:S01]  /*124f0*/  POPC R9, R2 ;  /* 0x0000000200097309 */ /* 0x000e220000000000 */
[----:B------:R-:W-:Y:S01]  /*12500*/  ISETP.NE.AND P0, PT, R2, RZ, PT ;  /* 0x000000ff0200720c */ /* 0x000fe20003f05270 */
[----:B0-----:R0:W1:Y:S04]  /*12510*/  SHFL.IDX PT, R8, R8, R9, 0x1f ;  /* 0x00001f0908087589 */ /* 0x00106800000e0000 */
[----:B------:R0:W2:Y:S08]  /*12520*/  SHFL.IDX PT, R4, R7, R9, 0x1f ;  /* 0x00001f0907047589 */ /* 0x0000b000000e0000 */
[----:B------:R-:W-:Y:S05]  /*12530*/  @!P0 BRA `(.L_x_2444) ;  /* 0x0000000000088947 */ /* 0x000fea0003800000 */
[----:B------:R-:W-:-:S05]  /*12540*/  VIADD R2, R9, 0xffffffff ;  /* 0xffffffff09027836 */ /* 0x000fca0000000000 */
[----:B------:R3:W4:Y:S02]  /*12550*/  SHFL.IDX PT, R3, R5, R2, 0x1f ;  /* 0x00001f0205037589 */ /* 0x00072400000e0000 */
.L_x_2444:
[----:B---34-:R-:W-:Y:S01]  /*12560*/  IMAD R2, R3, UR5, R10 ;  /* 0x0000000503027c24 */ /* 0x018fe2000f8e020a */
[----:B-1----:R-:W-:Y:S01]  /*12570*/  ISETP.NE.AND P0, PT, R8, 0x1, PT ;  /* 0x000000010800780c */ /* 0x002fe20003f05270 */
[----:B------:R-:W-:-:S03]  /*12580*/  VIADD R14, R9, UR4 ;  /* 0x00000004090e7c36 */ /* 0x000fc60008000000 */
[----:B------:R1:W-:Y:S01]  /*12590*/  STL [R1], R2 ;  /* 0x0000000201007387 */ /* 0x0003e20000100800 */
[----:B------:R-:W-:-:S03]  /*125a0*/  IADD3 R5, -R2, UR6, RZ ;  /* 0x0000000602057c10 */ /* 0x000fc6000fffe1ff */
[----:B------:R1:W-:Y:S05]  /*125b0*/  STL [R1+0xc], R14 ;  /* 0x00000c0e01007387 */ /* 0x0003ea0000100800 */
[----:B------:R-:W-:Y:S05]  /*125c0*/  @!P0 BRA `(.L_x_2445) ;  /* 0x0000000000e08947 */ /* 0x000fea0003800000 */
[----:B0-2---:R-:W-:Y:S02]  /*125d0*/  IABS R7, R4 ;  /* 0x0000000400077213 */ /* 0x005fe40000000000 */
[----:B------:R-:W-:Y:S02]  /*125e0*/  IABS R9, R8 ;  /* 0x0000000800097213 */ /* 0x000fe40000000000 */
[----:B------:R-:W0:Y:S08]  /*125f0*/  I2F.RP R10, R7 ;  /* 0x00000007000a7306 */ /* 0x000e300000209400 */
[----:B------:R-:W2:Y:S08]  /*12600*/  I2F.RP R11, R9 ;  /* 0x00000009000b7306 */ /* 0x000eb00000209400 */
[----:B0-----:R-:W1:Y:S08]  /*12610*/  MUFU.RCP R10, R10 ;  /* 0x0000000a000a7308 */ /* 0x001e700000001000 */
[----:B--2---:R-:W-:Y:S01]  /*12620*/  MUFU.RCP R11, R11 ;  /* 0x0000000b000b7308 */ /* 0x004fe20000001000 */
[----:B-1----:R-:W-:Y:S01]  /*12630*/  VIADD R2, R10, 0xffffffe ;  /* 0x0ffffffe0a027836 */ /* 0x002fe20000000000 */
[----:B------:R-:W-:-:S06]  /*12640*/  IABS R10, R4 ;  /* 0x00000004000a7213 */ /* 0x000fcc0000000000 */
[----:B------:R0:W1:Y:S02]  /*12650*/  F2I.FTZ.U32.TRUNC.NTZ R3, R2 ;  /* 0x0000000200037305 */ /* 0x000064000021f000 */
[----:B0-----:R-:W-:Y:S02]  /*12660*/  IMAD.MOV.U32 R2, RZ, RZ, RZ ;  /* 0x000000ffff027224 */ /* 0x001fe400078e00ff */
[----:B-1----:R-:W-:-:S04]  /*12670*/  IMAD.MOV R12, RZ, RZ, -R3 ;  /* 0x000000ffff0c7224 */ /* 0x002fc800078e0a03 */
[----:B------:R-:W-:-:S04]  /*12680*/  IMAD R13, R12, R7, RZ ;  /* 0x000000070c0d7224 */ /* 0x000fc800078e02ff */
[----:B------:R-:W-:Y:S01]  /*12690*/  IMAD.HI.U32 R3, R3, R13, R2 ;  /* 0x0000000d03037227 */ /* 0x000fe200078e0002 */
[----:B------:R-:W-:-:S03]  /*126a0*/  IABS R2, R5 ;  /* 0x0000000500027213 */ /* 0x000fc60000000000 */
[----:B------:R-:W-:Y:S02]  /*126b0*/  IMAD.MOV R13, RZ, RZ, -R10 ;  /* 0x000000ffff0d7224 */ /* 0x000fe400078e0a0a */
[----:B------:R-:W-:-:S04]  /*126c0*/  IMAD.HI.U32 R10, R3, R2, RZ ;  /* 0x00000002030a7227 */ /* 0x000fc800078e00ff */
[----:B------:R-:W-:Y:S02]  /*126d0*/  IMAD R2, R10, R13, R2 ;  /* 0x0000000d0a027224 */ /* 0x000fe400078e0202 */
[----:B------:R-:W-:-:S03]  /*126e0*/  VIADD R3, R11, 0xffffffe ;  /* 0x0ffffffe0b037836 */ /* 0x000fc60000000000 */
[----:B------:R-:W-:-:S03]  /*126f0*/  ISETP.GT.U32.AND P1, PT, R7, R2, PT ;  /* 0x000000020700720c */ /* 0x000fc60003f24070 */
[----:B------:R-:W0:Y:S10]  /*12700*/  F2I.FTZ.U32.TRUNC.NTZ R3, R3 ;  /* 0x0000000300037305 */ /* 0x000e34000021f000 */
[----:B------:R-:W-:-:S02]  /*12710*/  @!P1 IMAD.IADD R2, R2, 0x1, -R7 ;  /* 0x0000000102029824 */ /* 0x000fc400078e0a07 */
[----:B------:R-:W-:Y:S01]  /*12720*/  @!P1 VIADD R10, R10, 0x1 ;  /* 0x000000010a0a9836 */ /* 0x000fe20000000000 */
[----:B------:R-:W-:Y:S02]  /*12730*/  ISETP.NE.AND P1, PT, R4, RZ, PT ;  /* 0x000000ff0400720c */ /* 0x000fe40003f25270 */
[----:B------:R-:W-:Y:S01]  /*12740*/  ISETP.GE.U32.AND P0, PT, R2, R7, PT ;  /* 0x000000070200720c */ /* 0x000fe20003f06070 */
[----:B0-----:R-:W-:-:S04]  /*12750*/  IMAD.MOV R2, RZ, RZ, -R3 ;  /* 0x000000ffff027224 */ /* 0x001fc800078e0a03 */
[----:B------:R-:W-:Y:S02]  /*12760*/  IMAD R7, R2, R9, RZ ;  /* 0x0000000902077224 */ /* 0x000fe400078e02ff */
[----:B------:R-:W-:-:S04]  /*12770*/  IMAD.MOV.U32 R2, RZ, RZ, RZ ;  /* 0x000000ffff027224 */ /* 0x000fc800078e00ff */
        /* <DEDUP_REMOVED lines=17> */
[----:B------:R-:W-:Y:S01]  /*12890*/  ISETP.GE.AND P2, PT, R2, RZ, PT ;  /* 0x000000ff0200720c */ /* 0x000fe20003f46270 */
[----:B------:R-:W-:-:S04]  /*128a0*/  IMAD.MOV R2, RZ, RZ, -R10 ;  /* 0x000000ffff027224 */ /* 0x000fc800078e0a0a */
[----:B------:R-:W-:Y:S02]  /*128b0*/  IMAD R2, R4, R2, R5 ;  /* 0x0000000204027224 */ /* 0x000fe400078e0205 */
[----:B------:R-:W-:-:S06]  /*128c0*/  @P0 VIADD R7, R7, 0x1 ;  /* 0x0000000107070836 */ /* 0x000fcc0000000000 */
[----:B------:R-:W-:Y:S01]  /*128d0*/  @!P2 IMAD.MOV R7, RZ, RZ, -R7 ;  /* 0x000000ffff07a224 */ /* 0x000fe200078e0a07 */
[----:B------:R-:W-:-:S05]  /*128e0*/  @!P1 LOP3.LUT R7, RZ, R8, RZ, 0x33, !PT ;  /* 0x00000008ff079212 */ /* 0x000fca00078e33ff */
[--C-:B------:R-:W-:Y:S02]  /*128f0*/  IMAD.MOV R3, RZ, RZ, -R7.reuse ;  /* 0x000000ffff037224 */ /* 0x100fe400078e0a07 */
[C---:B------:R-:W-:Y:S02]  /*12900*/  IMAD R7, R8.reuse, 0x1000000, R7 ;  /* 0x0100000008077824 */ /* 0x040fe400078e0207 */
[----:B------:R-:W-:-:S04]  /*12910*/  IMAD R8, R8, R3, R10 ;  /* 0x0000000308087224 */ /* 0x000fc800078e020a */
[----:B------:R-:W-:-:S05]  /*12920*/  IMAD R3, R8, 0x10000, R7 ;  /* 0x0001000008037824 */ /* 0x000fca00078e0207 */
[----:B------:R0:W-:Y:S01]  /*12930*/  STL [R1+0x8], R3 ;  /* 0x0000080301007387 */ /* 0x0001e20000100800 */
[----:B------:R-:W-:Y:S05]  /*12940*/  BRA `(.L_x_2446) ;  /* 0x0000000000f47947 */ /* 0x000fea0003800000 */
.L_x_2445:
[----:B-1----:R-:W1:Y:S02]  /*12950*/  LDC.64 R2, c[0x0][0xc90] ;  /* 0x00032400ff027b82 */ /* 0x002e640000000a00 */
[----:B-1----:R-:W-:-:S05]  /*12960*/  IMAD.WIDE R2, R14, 0x4, R2 ;  /* 0x000000040e027825 */ /* 0x002fca00078e0202 */
[----:B0-----:R0:W2:Y:S02]  /*12970*/  LDG.E R7, desc[UR40][R2.64] ;  /* 0x0000002802077981 */ /* 0x0010a4000c1e1900 */
[----:B0-----:R-:W-:Y:S02]  /*12980*/  IMAD.MOV.U32 R2, RZ, RZ, RZ ;  /* 0x000000ffff027224 */ /* 0x001fe400078e00ff */
[----:B--2---:R-:W-:-:S05]  /*12990*/  IMAD R8, R4, R7, RZ ;  /* 0x0000000704087224 */ /* 0x004fca00078e02ff */
[----:B------:R-:W-:-:S04]  /*129a0*/  IABS R9, R8 ;  /* 0x0000000800097213 */ /* 0x000fc80000000000 */
[----:B------:R-:W0:Y:S08]  /*129b0*/  I2F.RP R10, R9 ;  /* 0x00000009000a7306 */ /* 0x000e300000209400 */
[----:B0-----:R-:W0:Y:S02]  /*129c0*/  MUFU.RCP R10, R10 ;  /* 0x0000000a000a7308 */ /* 0x001e240000001000 */
[----:B0-----:R-:W-:-:S06]  /*129d0*/  VIADD R11, R10, 0xffffffe ;  /* 0x0ffffffe0a0b7836 */ /* 0x001fcc0000000000 */
[----:B------:R-:W0:Y:S02]  /*129e0*/  F2I.FTZ.U32.TRUNC.NTZ R3, R11 ;  /* 0x0000000b00037305 */ /* 0x000e24000021f000 */
[----:B0-----:R-:W-:-:S04]  /*129f0*/  IMAD.MOV R12, RZ, RZ, -R3 ;  /* 0x000000ffff0c7224 */ /* 0x001fc800078e0a03 */
[----:B------:R-:W-:-:S04]  /*12a00*/  IMAD R13, R12, R9, RZ ;  /* 0x000000090c0d7224 */ /* 0x000fc800078e02ff */
[----:B------:R-:W-:Y:S01]  /*12a10*/  IMAD.HI.U32 R2, R3, R13, R2 ;  /* 0x0000000d03027227 */ /* 0x000fe200078e0002 */
[----:B------:R-:W-:Y:S02]  /*12a20*/  IABS R13, R5 ;  /* 0x00000005000d7213 */ /* 0x000fe40000000000 */
[----:B------:R-:W-:-:S03]  /*12a30*/  IABS R3, R8 ;  /* 0x0000000800037213 */ /* 0x000fc60000000000 */
[----:B------:R-:W-:-:S04]  /*12a40*/  IMAD.HI.U32 R2, R2, R13, RZ ;  /* 0x0000000d02027227 */ /* 0x000fc800078e00ff */
[----:B------:R-:W-:-:S04]  /*12a50*/  IMAD.MOV R3, RZ, RZ, -R3 ;  /* 0x000000ffff037224 */ /* 0x000fc800078e0a03 */
        /* <DEDUP_REMOVED lines=11> */
[----:B------:R-:W-:Y:S02]  /*12b10*/  IMAD R9, R7, R2, RZ ;  /* 0x0000000207097224 */ /* 0x000fe400078e02ff */
[----:B------:R-:W-:Y:S02]  /*12b20*/  IMAD.MOV R2, RZ, RZ, -R2 ;  /* 0x000000ffff027224 */ /* 0x000fe400078e0a02 */
[----:B------:R-:W-:Y:S02]  /*12b30*/  IMAD.MOV R10, RZ, RZ, -R9 ;  /* 0x000000ffff0a7224 */ /* 0x000fe400078e0a09 */
[----:B------:R-:W-:Y:S02]  /*12b40*/  IMAD R8, R8, R2, R5 ;  /* 0x0000000208087224 */ /* 0x000fe400078e0205 */
[----:B------:R-:W-:Y:S01]  /*12b50*/  IMAD.MOV.U32 R2, RZ, RZ, RZ ;  /* 0x000000ffff027224 */ /* 0x000fe200078e00ff */
[----:B------:R-:W-:Y:S02]  /*12b60*/  VIADDMNMX R7, R10, UR5, R7, PT ;  /* 0x000000050a077c46 */ /* 0x000fe4000b800107 */
[----:B------:R-:W-:-:S02]  /*12b70*/  IADD3 R9, R9, 0x1000000, R8 ;  /* 0x0100000009097810 */ /* 0x000fc40007ffe008 */
[----:B------:R-:W-:-:S04]  /*12b80*/  IABS R10, R7 ;  /* 0x00000007000a7213 */ /* 0x000fc80000000000 */
[----:B------:R-:W0:Y:S08]  /*12b90*/  I2F.RP R11, R10 ;  /* 0x0000000a000b7306 */ /* 0x000e300000209400 */
[----:B0-----:R-:W0:Y:S02]  /*12ba0*/  MUFU.RCP R11, R11 ;  /* 0x0000000b000b7308 */ /* 0x001e240000001000 */
[----:B0-----:R-:W-:Y:S01]  /*12bb0*/  VIADD R3, R11, 0xffffffe ;  /* 0x0ffffffe0b037836 */ /* 0x001fe20000000000 */
[----:B------:R-:W-:-:S05]  /*12bc0*/  IABS R11, R7 ;  /* 0x00000007000b7213 */ /* 0x000fca0000000000 */
[----:B------:R-:W0:Y:S02]  /*12bd0*/  F2I.FTZ.U32.TRUNC.NTZ R3, R3 ;  /* 0x0000000300037305 */ /* 0x000e24000021f000 */
[----:B0-----:R-:W-:-:S04]  /*12be0*/  IMAD.MOV R5, RZ, RZ, -R3 ;  /* 0x000000ffff057224 */ /* 0x001fc800078e0a03 */
[----:B------:R-:W-:-:S04]  /*12bf0*/  IMAD R5, R5, R10, RZ ;  /* 0x0000000a05057224 */ /* 0x000fc800078e02ff */
[----:B------:R-:W-:Y:S01]  /*12c00*/  IMAD.HI.U32 R2, R3, R5, R2 ;  /* 0x0000000503027227 */ /* 0x000fe200078e0002 */
[----:B------:R-:W-:-:S03]  /*12c10*/  IABS R5, R8 ;  /* 0x0000000800057213 */ /* 0x000fc60000000000 */
[----:B------:R-:W-:Y:S02]  /*12c20*/  IMAD.MOV R3, RZ, RZ, -R11 ;  /* 0x000000ffff037224 */ /* 0x000fe400078e0a0b */
        /* <DEDUP_REMOVED lines=11> */
[----:B------:R-:W-:Y:S01]  /*12ce0*/  @!P1 LOP3.LUT R2, RZ, R7, RZ, 0x33, !PT ;  /* 0x00000007ff029212 */ /* 0x000fe200078e33ff */
[----:B------:R-:W-:-:S04]  /*12cf0*/  IMAD.MOV R7, RZ, RZ, -R7 ;  /* 0x000000ffff077224 */ /* 0x000fc800078e0a07 */
[----:B------:R-:W-:-:S05]  /*12d00*/  IMAD R3, R2, R7, R9 ;  /* 0x0000000702037224 */ /* 0x000fca00078e0209 */
[----:B------:R1:W-:Y:S02]  /*12d10*/  STL [R1+0x8], R3 ;  /* 0x0000080301007387 */ /* 0x0003e40000100800 */
.L_x_2446:
[----:B01----:R-:W-:-:S05]  /*12d20*/  LOP3.LUT R3, RZ, R2, RZ, 0x33, !PT ;  /* 0x00000002ff037212 */ /* 0x003fca00078e33ff */
[----:B------:R-:W-:-:S05]  /*12d30*/  IMAD.IADD R2, R4, 0x1, R3 ;  /* 0x0000000104027824 */ /* 0x000fca00078e0203 */
[----:B------:R1:W-:Y:S01]  /*12d40*/  STL [R1+0x4], R2 ;  /* 0x0000040201007387 */ /* 0x0003e20000100800 */
[----:B------:R-:W-:Y:S05]  /*12d50*/  BRA `(.L_x_2447) ;  /* 0x0000000000107947 */ /* 0x000fea0003800000 */
.L_x_2442:
[----:B------:R-:W-:Y:S01]  /*12d60*/  IMAD.U32 R2, RZ, RZ, UR6 ;  /* 0x00000006ff027e24 */ /* 0x000fe2000f8e00ff */
[----:B------:R0:W-:Y:S04]  /*12d70*/  STL [R1+0x4], RZ ;  /* 0x000004ff01007387 */ /* 0x0001e80000100800 */
[----:B------:R0:W-:Y:S04]  /*12d80*/  STL [R1+0x8], RZ ;  /* 0x000008ff01007387 */ /* 0x0001e80000100800 */
[----:B------:R0:W-:Y:S02]  /*12d90*/  STL [R1], R2 ;  /* 0x0000000201007387 */ /* 0x0001e40000100800 */
.L_x_2447:
[----:B------:R-:W2:Y:S04]  /*12da0*/  LDL R8, [R1] ;  /* 0x0000000001087983 */ /* 0x000ea80000100800 */
[----:B------:R-:W2:Y:S04]  /*12db0*/  LDL R9, [R1+0x4] ;  /* 0x0000040001097983 */ /* 0x000ea80000100800 */
[----:B------:R-:W2:Y:S04]  /*12dc0*/  LDL R10, [R1+0x8] ;  /* 0x00000800010a7983 */ /* 0x000ea80000100800 */
[----:B------:R-:W2:Y:S01]  /*12dd0*/  LDL R11, [R1+0xc] ;  /* 0x00000c00010b7983 */ /* 0x000ea20000100800 */
[----:B------:R-:W-:-:S13]  /*12de0*/  ISETP.NE.AND P0, PT, R0, RZ, PT ;  /* 0x000000ff0000720c */ /* 0x000fda0003f05270 */
[----:B------:R-:W3:Y:S01]  /*12df0*/  @!P0 S2R R3, SR_CgaCtaId ;  /* 0x0000000000038919 */ /* 0x000ee20000008800 */
[----:B------:R-:W-:-:S04]  /*12e00*/  @!P0 MOV R0, 0x400 ;  /* 0x0000040000008802 */ /* 0x000fc80000000f00 */
[----:B---3--:R-:W-:-:S05]  /*12e10*/  @!P0 LEA R0, R3, R0, 0x18 ;  /* 0x0000000003008211 */ /* 0x008fca00078ec0ff */
[----:B--2---:R2:W-:Y:S01]  /*12e20*/  @!P0 STS.128 [R0+0x228d0], R8 ;  /* 0x0228d00800008388 */ /* 0x0045e20000000c00 */
[----:B------:R-:W-:Y:S06]  /*12e30*/  BAR.ARV 0x5, 0x180 ;  /* 0x0146000000007b1d */ /* 0x000fec0000002000 */
.L_x_2440:
[----:B--2---:R-:W2:Y:S01]  /*12e40*/  LDL R0, [R1+0xc] ;  /* 0x00000c0001007983 */ /* 0x004ea20000100800 */
[----:B------:R-:W-:-:S03]  /*12e50*/  ULDC UR4, c[0x0][0xc3c] ;  /* 0x00030f0000047ab9 */ /* 0x000fc60000000800 */
[----:B------:R4:W-:Y:S01]  /*12e60*/  STL [R1+0x10], RZ ;  /* 0x000010ff01007387 */ /* 0x0009e20000100800 */
[----:B--2---:R-:W-:Y:S01]  /*12e70*/  ISETP.GE.AND P0, PT, R0, UR4, PT ;  /* 0x0000000400007c0c */ /* 0x004fe2000bf06270 */
[----:B------:R-:W-:-:S05]  /*12e80*/  IMAD.MOV.U32 R0, RZ, RZ, 0x1 ;  /* 0x00000001ff007424 */ /* 0x000fca00078e00ff */
[----:B------:R4:W-:Y:S04]  /*12e90*/  STL [R1+0x14], R0 ;  /* 0x0000140001007387 */ /* 0x0009e80000100800 */
[----:B------:R4:W-:Y:S03]  /*12ea0*/  STL [R1+0x48], RZ ;  /* 0x000048ff01007387 */ /* 0x0009e60000100800 */
[----:B------:R-:W-:Y:S05]  /*12eb0*/  @P0 BRA `(.L_x_2448) ;  /* 0x0000005c006c0947 */ /* 0x000fea0003800000 */
[----:B------:R-:W2:Y:S01]  /*12ec0*/  S2UR UR5, SR_CgaCtaId ;  /* 0x00000000000579c3 */ /* 0x000ea20000008800 */
[C---:B----4-:R-:W-:Y:S01]  /*12ed0*/  IMAD.SHL.U32 R0, R6.reuse, 0x8, RZ ;  /* 0x0000000806007824 */ /* 0x050fe200078e00ff */
[----:B------:R-:W-:Y:S01]  /*12ee0*/  LOP3.LUT R4, R6, 0x7f, RZ, 0xc0, !PT ;  /* 0x0000007f06047812 */ /* 0x000fe200078ec0ff */
[----:B------:R-:W-:Y:S01]  /*12ef0*/  UMOV UR4, 0x400 ;  /* 0x0000040000047882 */ /* 0x000fe20000000000 */
[----:B------:R-:W-:Y:S01]  /*12f00*/  BSSY B8, `(.L_x_2448) ;  /* 0x00005d6000087945 */ /* 0x000fe20003800000 */
[----:B------:R-:W-:Y:S01]  /*12f10*/  ULDC UR37, c[0x0][0xc] ;  /* 0x0000030000257ab9 */ /* 0x000fe20000000800 */
[----:B------:R-:W-:Y:S01]  /*12f20*/  LOP3.LUT R3, R0, 0x1f8, RZ, 0xc0, !PT ;  /* 0x000001f800037812 */ /* 0x000fe200078ec0ff */
[----:B01----:R-:W-:Y:S01]  /*12f30*/  IMAD.SHL.U32 R2, R4, 0x8, RZ ;  /* 0x0000000804027824 */ /* 0x003fe200078e00ff */
[----:B------:R-:W-:Y:S01]  /*12f40*/  ULDC.64 UR38, c[0x0][0x198] ;  /* 0x0000660000267ab9 */ /* 0x000fe20000000a00 */
[----:B------:R-:W-:Y:S01]  /*12f50*/  IMAD.MOV.U32 R0, RZ, RZ, 0x1 ;  /* 0x00000001ff007424 */ /* 0x000fe200078e00ff */
[----:B------:R-:W-:Y:S01]  /*12f60*/  LOP3.LUT R3, R3, 0x38, R6, 0x78, !PT ;  /* 0x0000003803037812 */ /* 0x000fe200078e7806 */
[----:B------:R-:W-:-:S03]  /*12f70*/  IMAD.SHL.U32 R6, R6, 0x10, RZ ;  /* 0x0000001006067824 */ /* 0x000fc600078e00ff */
[----:B------:R-:W-:Y:S02]  /*12f80*/  LOP3.LUT R2, R3, 0x200, R2, 0xf8, !PT ;  /* 0x0000020003027812 */ /* 0x000fe400078ef802 */
[----:B------:R-:W-:-:S04]  /*12f90*/  SHF.R.U32.HI R3, RZ, 0x3, R4 ;  /* 0x00000003ff037819 */ /* 0x000fc80000011604 */
[----:B------:R-:W-:Y:S01]  /*12fa0*/  LOP3.LUT R3, R3, 0x70, R6, 0xf8, !PT ;  /* 0x0000007003037812 */ /* 0x000fe200078ef806 */
[----:B--2---:R-:W-:-:S06]  /*12fb0*/  ULEA UR4, UR5, UR4, 0x18 ;  /* 0x0000000405047291 */ /* 0x004fcc000f8ec03f */
[----:B------:R-:W-:-:S04]  /*12fc0*/  IMAD.U32 R19, RZ, RZ, UR4 ;  /* 0x00000004ff137e24 */ /* 0x000fc8000f8e00ff */
[----:B------:R-:W-:-:S05]  /*12fd0*/  IMAD R2, R2, 0x2, R19 ;  /* 0x0000000202027824 */ /* 0x000fca00078e0213 */
[----:B------:R0:W-:Y:S04]  /*12fe0*/  STL [R1+0x24], R2 ;  /* 0x0000240201007387 */ /* 0x0001e80000100800 */
[----:B------:R0:W-:Y:S04]  /*12ff0*/  STL [R1+0x48], RZ ;  /* 0x000048ff01007387 */ /* 0x0001e80000100800 */
[----:B------:R0:W-:Y:S04]  /*13000*/  STL [R1+0x14], R0 ;  /* 0x0000140001007387 */ /* 0x0001e80000100800 */
[----:B------:R0:W-:Y:S02]  /*13010*/  STL [R1+0x10], RZ ;  /* 0x000010ff01007387 */ /* 0x0001e40000100800 */
.L_x_2560:
[----:B--23--:R-:W2:Y:S01]  /*13020*/  LDL R9, [R1+0xc] ;  /* 0x00000c0001097983 */ /* 0x00cea20000100800 */
[----:B------:R-:W-:Y:S05]  /*13030*/  YIELD ;  /* 0x0000000000007946 */ /* 0x000fea0003800000 */
[----:B------:R-:W-:Y:S01]  /*13040*/  ULDC.64 UR4, c[0x0][0xa28] ;  /* 0x00028a0000047ab9 */ /* 0x000fe20000000a00 */
[----:B0-----:R-:W-:Y:S01]  /*13050*/  IMAD.MOV.U32 R0, RZ, RZ, RZ ;  /* 0x000000ffff007224 */ /* 0x001fe200078e00ff */
[----:B------:R-:W-:Y:S01]  /*13060*/  ISETP.NE.U32.AND P0, PT, RZ, UR4, PT ;  /* 0x00000004ff007c0c */ /* 0x000fe2000bf05070 */
[----:B-1----:R-:W0:Y:S01]  /*13070*/  LDC.64 R4, c[0x0][0xa00] ;  /* 0x00028000ff047b82 */ /* 0x002e220000000a00 */
[----:B------:R-:W-:Y:S01]  /*13080*/  IMAD.MOV.U32 R10, RZ, RZ, RZ ;  /* 0x000000ffff0a7224 */ /* 0x000fe200078e00ff */
[----:B------:R-:W-:Y:S01]  /*13090*/  ULDC.64 UR6, c[0x0][0xa08] ;  /* 0x0002820000067ab9 */ /* 0x000fe20000000a00 */
[----:B------:R-:W-:Y:S01]  /*130a0*/  ISETP.NE.AND.EX P0, PT, RZ, UR5, PT, P0 ;  /* 0x00000005ff007c0c */ /* 0x000fe2000bf05300 */
[----:B------:R-:W-:-:S12]  /*130b0*/  ULDC.64 UR4, c[0x0][0xa18] ;  /* 0x0002860000047ab9 */ /* 0x000fd80000000a00 */
[----:B------:R-:W2:Y:S02]  /*130c0*/  @P0 LDC.64 R2, c[0x0][0xa28] ;  /* 0x00028a00ff020b82 */ /* 0x000ea40000000a00 */
[----:B--2---:R-:W-:-:S05]  /*130d0*/  @P0 IMAD.WIDE R2, R9, 0x4, R2 ;  /* 0x0000000409020825 */ /* 0x004fca00078e0202 */
[----:B------:R1:W5:Y:S01]  /*130e0*/  @P0 LDG.E R0, desc[UR40][R2.64] ;  /* 0x0000002802000981 */ /* 0x000362000c1e1900 */
[----:B------:R-:W-:Y:S01]  /*130f0*/  ISETP.NE.U32.AND P0, PT, RZ, UR4, PT ;  /* 0x00000004ff007c0c */ /* 0x000fe2000bf05070 */
[----:B0-----:R-:W-:Y:S01]  /*13100*/  IMAD.WIDE R4, R9, 0x4, R4 ;  /* 0x0000000409047825 */ /* 0x001fe200078e0204 */
[----:B------:R-:W-:Y:S02]  /*13110*/  ISETP.NE.U32.AND P1, PT, RZ, UR6, PT ;  /* 0x00000006ff007c0c */ /* 0x000fe4000bf25070 */
[----:B------:R-:W-:Y:S01]  /*13120*/  ISETP.NE.AND.EX P2, PT, RZ, UR5, PT, P0 ;  /* 0x00000005ff007c0c */ /* 0x000fe2000bf45300 */
[----:B------:R-:W-:Y:S01]  /*13130*/  ULDC.64 UR4, c[0x0][0xa00] ;  /* 0x0002800000047ab9 */ /* 0x000fe20000000a00 */
[----:B------:R-:W-:Y:S01]  /*13140*/  ISETP.NE.AND.EX P1, PT, RZ, UR7, PT, P1 ;  /* 0x00000007ff007c0c */ /* 0x000fe2000bf25310 */
[----:B------:R-:W-:Y:S01]  /*13150*/  IMAD.MOV.U32 R8, RZ, RZ, RZ ;  /* 0x000000ffff087224 */ /* 0x000fe200078e00ff */
[----:B------:R-:W-:Y:S01]  /*13160*/  ISETP.NE.U32.AND P0, PT, RZ, UR4, PT ;  /* 0x00000004ff007c0c */ /* 0x000fe2000bf05070 */
[----:B-1----:R-:W0:Y:S03]  /*13170*/  LDC.64 R2, c[0x0][0xa08] ;  /* 0x00028200ff027b82 */ /* 0x002e260000000a00 */
[----:B------:R-:W-:-:S05]  /*13180*/  ISETP.NE.AND.EX P0, PT, RZ, UR5, PT, P0 ;  /* 0x00000005ff007c0c */ /* 0x000fca000bf05300 */
[----:B------:R-:W1:Y:S08]  /*13190*/  @P2 LDC.64 R6, c[0x0][0xa18] ;  /* 0x00028600ff062b82 */ /* 0x000e700000000a00 */
[----:B------:R-:W2:Y:S01]  /*131a0*/  @P0 LDG.E R10, desc[UR40][R4.64] ;  /* 0x00000028040a0981 */ /* 0x000ea2000c1e1900 */
[----:B------:R-:W-:Y:S01]  /*131b0*/  ULDC UR4, c[0x0][0x288] ;  /* 0x0000a20000047ab9 */ /* 0x000fe20000000800 */
[----:B0-----:R-:W-:-:S05]  /*131c0*/  IMAD.WIDE R2, R9, 0x4, R2 ;  /* 0x0000000409027825 */ /* 0x001fca00078e0202 */
[----:B------:R-:W5:Y:S01]  /*131d0*/  @P1 LDG.E R8, desc[UR40][R2.64] ;  /* 0x0000002802081981 */ /* 0x000f62000c1e1900 */
[----:B-1----:R-:W-:-:S03]  /*131e0*/  @P2 IMAD.WIDE R6, R9, 0x4, R6 ;  /* 0x0000000409062825 */ /* 0x002fc600078e0206 */
        /* <DEDUP_REMOVED lines=14> */
[----:B------:R-:W0:Y:S04]  /*132d0*/  LDG.E R7, desc[UR40][R4.64] ;  /* 0x0000002804077981 */ /* 0x000e28000c1e1900 */
[----:B------:R-:W0:Y:S02]  /*132e0*/  LDG.E R4, desc[UR40][R4.64+0x4] ;  /* 0x0000042804047981 */ /* 0x000e24000c1e1900 */
[----:B0-----:R-:W-:-:S05]  /*132f0*/  IMAD.IADD R10, R4, 0x1, -R7 ;  /* 0x00000001040a7824 */ /* 0x001fca00078e0a07 */
[----:B------:R1:W-:Y:S02]  /*13300*/  STL [R1+0x2c], R10 ;  /* 0x00002c0a01007387 */ /* 0x0003e40000100800 */
.L_x_2449:
[----:B------:R-:W2:Y:S01]  /*13310*/  LDL.LU R5, [R1+0x8] ;  /* 0x0000080001057983 */ /* 0x000ea20000300800 */
[----:B------:R-:W-:Y:S02]  /*13320*/  ULDC.64 UR4, c[0x0][0xa20] ;  /* 0x0002880000047ab9 */ /* 0x000fe40000000a00 */
[----:B------:R-:W-:-:S04]  /*13330*/  ISETP.NE.U32.AND P0, PT, RZ, UR4, PT ;  /* 0x00000004ff007c0c */ /* 0x000fc8000bf05070 */
[----:B------:R-:W-:Y:S02]  /*13340*/  ISETP.NE.AND.EX P0, PT, RZ, UR5, PT, P0 ;  /* 0x00000005ff007c0c */ /* 0x000fe4000bf05300 */
[C---:B--2---:R-:W-:Y:S02]  /*13350*/  LOP3.LUT R7, R5.reuse, 0xff000000, RZ, 0xc0, !PT ;  /* 0xff00000005077812 */ /* 0x044fe400078ec0ff */
[C---:B------:R-:W-:Y:S02]  /*13360*/  LOP3.LUT R4, R5.reuse, 0xff0000, RZ, 0xc0, !PT ;  /* 0x00ff000005047812 */ /* 0x040fe400078ec0ff */
[----:B------:R-:W-:Y:S02]  /*13370*/  SHF.R.U32.HI R7, RZ, 0x8, R7 ;  /* 0x00000008ff077819 */ /* 0x000fe40000011607 */
[----:B------:R-:W-:Y:S02]  /*13380*/  LOP3.LUT R17, R5, 0xffff, RZ, 0xc0, !PT ;  /* 0x0000ffff05117812 */ /* 0x000fe400078ec0ff */
[----:B------:R-:W-:Y:S01]  /*13390*/  LEA.HI R7, R4, R7, RZ, 0x10 ;  /* 0x0000000704077211 */ /* 0x000fe200078f80ff */
[----:B-----5:R-:W-:-:S05]  /*133a0*/  IMAD.IADD R4, R8, 0x1, R0 ;  /* 0x0000000108047824 */ /* 0x020fca00078e0200 */
[----:B------:R2:W-:Y:S01]  /*133b0*/  STL [R1+0x18], R4 ;  /* 0x0000180401007387 */ /* 0x0005e20000100800 */
[----:B------:R-:W-:Y:S05]  /*133c0*/  @!P0 BRA `(.L_x_2450) ;  /* 0x0000000000108947 */ /* 0x000fea0003800000 */
[----:B------:R-:W3:Y:S02]  /*133d0*/  LDC.64 R2, c[0x0][0xa20] ;  /* 0x00028800ff027b82 */ /* 0x000ee40000000a00 */
[----:B---3--:R-:W-:-:S05]  /*133e0*/  IMAD.WIDE R2, R9, 0x4, R2 ;  /* 0x0000000409027825 */ /* 0x008fca00078e0202 */
[----:B------:R3:W5:Y:S01]  /*133f0*/  LDG.E R6, desc[UR40][R2.64] ;  /* 0x0000002802067981 */ /* 0x000762000c1e1900 */
[----:B------:R-:W-:Y:S05]  /*13400*/  BRA `(.L_x_2451) ;  /* 0x0000000000107947 */ /* 0x000fea0003800000 */
.L_x_2450:
[----:B------:R-:W-:Y:S05]  /*13410*/  @!P1 BRA `(.L_x_2451) ;  /* 0x00000000000c9947 */ /* 0x000fea0003800000 */
[----:B------:R-:W3:Y:S04]  /*13420*/  LDG.E R6, desc[UR40][R2.64] ;  /* 0x0000002802067981 */ /* 0x000ee8000c1e1900 */
[----:B------:R-:W3:Y:S02]  /*13430*/  LDG.E R2, desc[UR40][R2.64+0x4] ;  /* 0x0000042802027981 */ /* 0x000ee4000c1e1900 */
[----:B---3--:R-:W-:-:S07]  /*13440*/  IMAD.IADD R6, R2, 0x1, -R6 ;  /* 0x0000000102067824 */ /* 0x008fce00078e0a06 */
.L_x_2451:
[----:B--2---:R-:W2:Y:S01]  /*13450*/  LDL.LU R4, [R1+0x4] ;  /* 0x0000040001047983 */ /* 0x004ea20000300800 */
[----:B---3--:R-:W3:Y:S01]  /*13460*/  LDC R2, c[0x0][0x448] ;  /* 0x00011200ff027b82 */ /* 0x008ee20000000800 */
[----:B-----5:R-:W-:Y:S01]  /*13470*/  IMAD.IADD R0, R6, 0x1, -R0 ;  /* 0x0000000106007824 */ /* 0x020fe200078e0a00 */
[----:B---3--:R-:W-:-:S13]  /*13480*/  ISETP.NE.AND P1, PT, R2, 0x1, PT ;  /* 0x000000010200780c */ /* 0x008fda0003f25270 */
[----:B------:R-:W3:Y:S08]  /*13490*/  @P1 LDC R3, c[0x0][0x44c] ;  /* 0x00011300ff031b82 */ /* 0x000ef00000000800 */
[----:B------:R-:W4:Y:S01]  /*134a0*/  @P1 LDC R2, c[0x0][0x450] ;  /* 0x00011400ff021b82 */ /* 0x000f220000000800 */
[----:B--2---:R-:W-:-:S04]  /*134b0*/  IMAD.SHL.U32 R11, R4, 0x80, RZ ;  /* 0x00000080040b7824 */ /* 0x004fc800078e00ff */
[----:B------:R-:W-:Y:S01]  /*134c0*/  VIADD R4, R11, 0x7f ;  /* 0x0000007f0b047836 */ /* 0x000fe20000000000 */
[----:B------:R2:W-:Y:S03]  /*134d0*/  STL [R1+0x28], R11 ;  /* 0x0000280b01007387 */ /* 0x0005e60000100800 */
[----:B---3--:R-:W-:-:S04]  /*134e0*/  @P1 IMAD.HI.U32 R3, R4, R3, RZ ;  /* 0x0000000304031227 */ /* 0x008fc800078e00ff */
[----:B------:R-:W-:Y:S01]  /*134f0*/  IMAD.MOV.U32 R6, RZ, RZ, R4 ;  /* 0x000000ffff067224 */ /* 0x000fe200078e0004 */
[----:B----4-:R-:W-:Y:S01]  /*13500*/  @P1 SHF.R.U32.HI R6, RZ, R2, R3 ;  /* 0x00000002ff061219 */ /* 0x010fe20000011603 */
[----:B------:R-:W-:-:S04]  /*13510*/  VIADD R2, R0, 0x5f ;  /* 0x0000005f00027836 */ /* 0x000fc80000000000 */
[----:B------:R-:W-:-:S05]  /*13520*/  IMAD.HI R2, R2, 0x2aaaaaab, RZ ;  /* 0x2aaaaaab02027827 */ /* 0x000fca00078e02ff */
[----:B------:R-:W-:-:S04]  /*13530*/  SHF.R.U32.HI R3, RZ, 0x1f, R2 ;  /* 0x0000001fff037819 */ /* 0x000fc80000011602 */
[----:B------:R-:W-:Y:S02]  /*13540*/  LEA.HI.SX32 R9, R2, R3, 0x1c ;  /* 0x0000000302097211 */ /* 0x000fe400078fe2ff */
[----:B------:R-:W-:-:S03]  /*13550*/  IADD3 R2, R0, 0x1, -R10 ;  /* 0x0000000100027810 */ /* 0x000fc60007ffe80a */
[----:B------:R2:W-:Y:S02]  /*13560*/  STL [R1+0x58], R9 ;  /* 0x0000580901007387 */ /* 0x0005e40000100800 */
[----:B------:R-:W-:Y:S02]  /*13570*/  IMAD.IADD R6, R2, 0x1, R6 ;  /* 0x0000000102067824 */ /* 0x000fe400078e0206 */
[----:B------:R-:W3:Y:S02]  /*13580*/  LDC.64 R2, c[0x0][0x9e0] ;  /* 0x00027800ff027b82 */ /* 0x000ee40000000a00 */
[----:B---3--:R-:W-:Y:S01]  /*13590*/  ISETP.GE.AND P2, PT, R3, 0x1, PT ;  /* 0x000000010300780c */ /* 0x008fe20003f46270 */
[----:B------:R-:W-:-:S12]  /*135a0*/  IMAD.IADD R2, R6, 0x1, R2 ;  /* 0x0000000106027824 */ /* 0x000fd800078e0202 */
[----:B--2---:R-:W-:Y:S05]  /*135b0*/  @!P2 BRA `(.L_x_2452) ;  /* 0x000000000048a947 */ /* 0x004fea0003800000 */
[C---:B------:R-:W-:Y:S01]  /*135c0*/  ISETP.GT.AND P0, PT, R6.reuse, RZ, PT ;  /* 0x000000ff0600720c */ /* 0x040fe20003f04270 */
[----:B------:R-:W-:Y:S01]  /*135d0*/  BSSY B0, `(.L_x_2453) ;  /* 0x000000e000007945 */ /* 0x000fe20003800000 */
[----:B------:R-:W-:-:S11]  /*135e0*/  VIADD R8, R6, 0xffffffff ;  /* 0xffffffff06087836 */ /* 0x000fd60000000000 */
[----:B------:R-:W-:Y:S05]  /*135f0*/  @P0 BRA `(.L_x_2454) ;  /* 0x00000000001c0947 */ /* 0x000fea0003800000 */
[----:B------:R-:W-:Y:S01]  /*13600*/  ISETP.NE.AND P0, PT, R3, 0x1, PT ;  /* 0x000000010300780c */ /* 0x000fe20003f05270 */
[----:B------:R-:W-:-:S12]  /*13610*/  IMAD.MOV R6, RZ, RZ, -R6 ;  /* 0x000000ffff067224 */ /* 0x000fd800078e0a06 */
[----:B------:R-:W2:Y:S02]  /*13620*/  @P0 LDC.64 R4, c[0x0][0x9e8] ;  /* 0x00027a00ff040b82 */ /* 0x000ea40000000a00 */
[----:B--2---:R-:W-:-:S05]  /*13630*/  @P0 IMAD.HI.U32 R4, R6, R4, RZ ;  /* 0x0000000406040227 */ /* 0x004fca00078e00ff */
[----:B------:R-:W-:-:S04]  /*13640*/  @P0 SHF.R.U32.HI R6, RZ, R5, R4 ;  /* 0x00000005ff060219 */ /* 0x000fc80000011604 */
[----:B------:R-:W-:Y:S01]  /*13650*/  LOP3.LUT R8, RZ, R6, RZ, 0x33, !PT ;  /* 0x00000006ff087212 */ /* 0x000fe200078e33ff */
[----:B------:R-:W-:Y:S06]  /*13660*/  BRA `(.L_x_2455) ;  /* 0x0000000000107947 */ /* 0x000fec0003800000 */
.L_x_2454:
[----:B------:R-:W-:-:S13]  /*13670*/  ISETP.NE.AND P0, PT, R3, 0x1, PT ;  /* 0x000000010300780c */ /* 0x000fda0003f05270 */
[----:B------:R-:W2:Y:S02]  /*13680*/  @P0 LDC.64 R4, c[0x0][0x9e8] ;  /* 0x00027a00ff040b82 */ /* 0x000ea40000000a00 */
[----:B--2---:R-:W-:-:S05]  /*13690*/  @P0 IMAD.HI.U32 R4, R8, R4, RZ ;  /* 0x0000000408040227 */ /* 0x004fca00078e00ff */
[----:B------:R-:W-:-:S07]  /*136a0*/  @P0 SHF.R.U32.HI R8, RZ, R5, R4 ;  /* 0x00000005ff080219 */ /* 0x000fce0000011604 */
.L_x_2455:
[----:B------:R-:W-:Y:S05]  /*136b0*/  BSYNC B0 ;  /* 0x0000000000007941 */ /* 0x000fea0003800000 */
.L_x_2453:
[----:B------:R-:W-:-:S05]  /*136c0*/  IMAD R8, R8, R3, R3 ;  /* 0x0000000308087224 */ /* 0x000fca00078e0203 */
[----:B------:R-:W-:-:S07]  /*136d0*/  VIMNMX R2, R2, R8, PT ;  /* 0x0000000802027248 */ /* 0x000fce0003fe0100 */
.L_x_2452:
[----:B------:R-:W2:Y:S01]  /*136e0*/  @P1 LDC R4, c[0x0][0x44c] ;  /* 0x00011300ff041b82 */ /* 0x000ea20000000800 */
[----:B------:R-:W-:Y:S01]  /*136f0*/  VIADD R2, R2, 0x5f ;  /* 0x0000005f02027836 */ /* 0x000fe20000000000 */
[----:B------:R-:W-:Y:S01]  /*13700*/  ULDC UR4, c[0x0][0x9dc] ;  /* 0x0002770000047ab9 */ /* 0x000fe20000000800 */
[----:B------:R-:W-:Y:S02]  /*13710*/  IMAD.MOV.U32 R5, RZ, RZ, R11 ;  /* 0x000000ffff057224 */ /* 0x000fe400078e000b */
[----:B------:R-:W-:-:S03]  /*13720*/  IMAD.HI R2, R2, 0x2aaaaaab, RZ ;  /* 0x2aaaaaab02027827 */ /* 0x000fc600078e02ff */
[----:B------:R-:W3:Y:S01]  /*13730*/  @P1 LDC R6, c[0x0][0x450] ;  /* 0x00011400ff061b82 */ /* 0x000ee20000000800 */
[----:B--2---:R-:W-:-:S05]  /*13740*/  @P1 IMAD.HI.U32 R4, R11, R4, RZ ;  /* 0x000000040b041227 */ /* 0x004fca00078e00ff */
[----:B---3--:R-:W-:-:S04]  /*13750*/  @P1 SHF.R.U32.HI R5, RZ, R6, R4 ;  /* 0x00000006ff051219 */ /* 0x008fc80000011604 */
[----:B------:R-:W-:Y:S02]  /*13760*/  IADD3 R6, R5, R0, -R10 ;  /* 0x0000000005067210 */ /* 0x000fe40007ffe80a */
[----:B------:R-:W-:-:S04]  /*13770*/  SHF.R.U32.HI R0, RZ, 0x1f, R2 ;  /* 0x0000001fff007819 */ /* 0x000fc80000011602 */
[----:B------:R-:W-:Y:S01]  /*13780*/  LEA.HI.SX32 R4, R2, R0, 0x1c ;  /* 0x0000000002047211 */ /* 0x000fe200078fe2ff */
[----:B------:R-:W-:-:S03]  /*13790*/  VIADD R2, R6, -UR4 ;  /* 0x8000000406027c36 */ /* 0x000fc60008000000 */
[----:B------:R-:W-:Y:S01]  /*137a0*/  VIMNMX R0, R9, R4, PT ;  /* 0x0000000409007248 */ /* 0x000fe20003fe0100 */
[----:B------:R2:W-:Y:S01]  /*137b0*/  STL [R1+0x54], R4 ;  /* 0x0000540401007387 */ /* 0x0005e20000100800 */
[----:B------:R-:W-:Y:S05]  /*137c0*/  @!P2 BRA `(.L_x_2456) ;  /* 0x000000000044a947 */ /* 0x000fea0003800000 */
[----:B------:R-:W-:Y:S01]  /*137d0*/  ISETP.GT.AND P0, PT, R6, -0x1, PT ;  /* 0xffffffff0600780c */ /* 0x000fe20003f04270 */
[----:B------:R-:W-:-:S12]  /*137e0*/  BSSY B0, `(.L_x_2457) ;  /* 0x000000d000007945 */ /* 0x000fd80003800000 */
[----:B------:R-:W-:Y:S05]  /*137f0*/  @P0 BRA `(.L_x_2458) ;  /* 0x00000000001c0947 */ /* 0x000fea0003800000 */
[----:B------:R-:W-:Y:S02]  /*13800*/  ISETP.NE.AND P0, PT, R3, 0x1, PT ;  /* 0x000000010300780c */ /* 0x000fe40003f05270 */
[----:B------:R-:W-:-:S11]  /*13810*/  LOP3.LUT R6, RZ, R6, RZ, 0x33, !PT ;  /* 0x00000006ff067212 */ /* 0x000fd600078e33ff */
[----:B--2---:R-:W2:Y:S02]  /*13820*/  @P0 LDC.64 R4, c[0x0][0x9e8] ;  /* 0x00027a00ff040b82 */ /* 0x004ea40000000a00 */
[----:B--2---:R-:W-:-:S05]  /*13830*/  @P0 IMAD.HI.U32 R4, R6, R4, RZ ;  /* 0x0000000406040227 */ /* 0x004fca00078e00ff */
[----:B------:R-:W-:-:S04]  /*13840*/  @P0 SHF.R.U32.HI R6, RZ, R5, R4 ;  /* 0x00000005ff060219 */ /* 0x000fc80000011604 */
[----:B------:R-:W-:Y:S01]  /*13850*/  LOP3.LUT R6, RZ, R6, RZ, 0x33, !PT ;  /* 0x00000006ff067212 */ /* 0x000fe200078e33ff */
[----:B------:R-:W-:Y:S06]  /*13860*/  BRA `(.L_x_2459) ;  /* 0x0000000000107947 */ /* 0x000fec0003800000 */
.L_x_2458:
[----:B------:R-:W-:-:S13]  /*13870*/  ISETP.NE.AND P0, PT, R3, 0x1, PT ;  /* 0x000000010300780c */ /* 0x000fda0003f05270 */
[----:B--2---:R-:W2:Y:S02]  /*13880*/  @P0 LDC.64 R4, c[0x0][0x9e8] ;  /* 0x00027a00ff040b82 */ /* 0x004ea40000000a00 */
[----:B--2---:R-:W-:-:S05]  /*13890*/  @P0 IMAD.HI.U32 R4, R6, R4, RZ ;  /* 0x0000000406040227 */ /* 0x004fca00078e00ff */
[----:B------:R-:W-:-:S07]  /*138a0*/  @P0 SHF.R.U32.HI R6, RZ, R5, R4 ;  /* 0x00000005ff060219 */ /* 0x000fce0000011604 */
.L_x_2459:
[----:B------:R-:W-:Y:S05]  /*138b0*/  BSYNC B0 ;  /* 0x0000000000007941 */ /* 0x000fea0003800000 */
.L_x_2457:
[----:B------:R-:W-:-:S05]  /*138c0*/  IMAD R3, R6, R3, RZ ;  /* 0x0000000306037224 */ /* 0x000fca00078e02ff */
[----:B------:R-:W-:-:S07]  /*138d0*/  VIMNMX R2, R2, R3, !PT ;  /* 0x0000000302027248 */ /* 0x000fce0007fe0100 */
.L_x_2456:
[----:B------:R-:W-:Y:S01]  /*138e0*/  IMAD.HI R2, R2, 0x2aaaaaab, RZ ;  /* 0x2aaaaaab02027827 */ /* 0x000fe200078e02ff */
[----:B--2---:R-:W-:Y:S01]  /*138f0*/  SHF.R.U32.HI R4, RZ, 0x10, R7 ;  /* 0x00000010ff047819 */ /* 0x004fe20000011607 */
[----:B------:R-:W-:Y:S01]  /*13900*/  BSSY B0, `(.L_x_2460) ;  /* 0x000002a000007945 */ /* 0x000fe20003800000 */
[----:B------:R-:W-:Y:S01]  /*13910*/  LOP3.LUT R8, R7, 0xff, RZ, 0xc0, !PT ;  /* 0x000000ff07087812 */ /* 0x000fe200078ec0ff */
[----:B------:R-:W-:Y:S01]  /*13920*/  IMAD.MOV.U32 R5, RZ, RZ, RZ ;  /* 0x000000ffff057224 */ /* 0x000fe200078e00ff */
[----:B------:R-:W-:Y:S02]  /*13930*/  SHF.R.U32.HI R3, RZ, 0x1f, R2 ;  /* 0x0000001fff037819 */ /* 0x000fe40000011602 */
[----:B------:R-:W-:Y:S01]  /*13940*/  ISETP.NE.AND P0, PT, R4, RZ, PT ;  /* 0x000000ff0400720c */ /* 0x000fe20003f05270 */
[----:B01----:R-:W-:Y:S01]  /*13950*/  IMAD.MOV.U32 R10, RZ, RZ, R5 ;  /* 0x000000ffff0a7224 */ /* 0x003fe200078e0005 */
[----:B------:R-:W-:-:S04]  /*13960*/  LEA.HI.SX32 R3, R2, R3, 0x1c ;  /* 0x0000000302037211 */ /* 0x000fc800078fe2ff */
[----:B------:R-:W-:-:S04]  /*13970*/  VIMNMX R9, RZ, R3, !PT ;  /* 0x00000003ff097248 */ /* 0x000fc80007fe0100 */
[----:B------:R-:W-:Y:S01]  /*13980*/  ISETP.GT.AND P1, PT, R0, R9, PT ;  /* 0x000000090000720c */ /* 0x000fe20003f24270 */
[----:B------:R0:W-:Y:S02]  /*13990*/  STL [R1+0x34], R9 ;  /* 0x0000340901007387 */ /* 0x0001e40000100800 */
[----:B------:R-:W1:Y:S02]  /*139a0*/  @!P0 LDC R4, c[0x0][0x9f0] ;  /* 0x00027c00ff048b82 */ /* 0x000e640000000800 */
[----:B------:R0:W-:Y:S04]  /*139b0*/  STL [R1+0x38], R5 ;  /* 0x0000380501007387 */ /* 0x0001e80000100800 */
[----:B------:R0:W-:Y:S04]  /*139c0*/  STL [R1+0x50], R8 ;  /* 0x0000500801007387 */ /* 0x0001e80000100800 */
[----:B------:R-:W-:Y:S05]  /*139d0*/  @!P1 BRA `(.L_x_2461) ;  /* 0x0000000000709947 */ /* 0x000fea0003800000 */
[-C--:B01----:R-:W-:Y:S02]  /*139e0*/  IABS R5, R4.reuse ;  /* 0x0000000400057213 */ /* 0x083fe40000000000 */
[----:B------:R-:W-:Y:S02]  /*139f0*/  IABS R7, R4 ;  /* 0x0000000400077213 */ /* 0x000fe40000000000 */
[----:B------:R-:W0:Y:S03]  /*13a00*/  I2F.RP R2, R5 ;  /* 0x0000000500027306 */ /* 0x000e260000209400 */
[----:B------:R-:W-:-:S05]  /*13a10*/  IMAD.MOV R7, RZ, RZ, -R7 ;  /* 0x000000ffff077224 */ /* 0x000fca00078e0a07 */
[----:B0-----:R-:W0:Y:S02]  /*13a20*/  MUFU.RCP R2, R2 ;  /* 0x0000000200027308 */ /* 0x001e240000001000 */
[----:B0-----:R-:W-:-:S06]  /*13a30*/  VIADD R2, R2, 0xffffffe ;  /* 0x0ffffffe02027836 */ /* 0x001fcc0000000000 */
[----:B------:R-:W0:Y:S02]  /*13a40*/  F2I.FTZ.U32.TRUNC.NTZ R3, R2 ;  /* 0x0000000200037305 */ /* 0x000e24000021f000 */
[----:B0-----:R-:W-:-:S04]  /*13a50*/  IMAD.MOV R2, RZ, RZ, -R3 ;  /* 0x000000ffff027224 */ /* 0x001fc800078e0a03 */
[----:B------:R-:W-:Y:S02]  /*13a60*/  IMAD R6, R2, R5, RZ ;  /* 0x0000000502067224 */ /* 0x000fe400078e02ff */
[----:B------:R-:W-:-:S04]  /*13a70*/  IMAD.MOV.U32 R2, RZ, RZ, RZ ;  /* 0x000000ffff027224 */ /* 0x000fc800078e00ff */
[----:B------:R-:W-:Y:S01]  /*13a80*/  IMAD.HI.U32 R6, R3, R6, R2 ;  /* 0x0000000603067227 */ /* 0x000fe200078e0002 */
[----:B------:R-:W-:-:S05]  /*13a90*/  IADD3 R3, R4, -0x1, R0 ;  /* 0xffffffff04037810 */ /* 0x000fca0007ffe000 */
[----:B------:R-:W-:-:S05]  /*13aa0*/  IMAD.IADD R3, R3, 0x1, -R9 ;  /* 0x0000000103037824 */ /* 0x000fca00078e0a09 */
[----:B------:R-:W-:Y:S02]  /*13ab0*/  IABS R2, R3 ;  /* 0x0000000300027213 */ /* 0x000fe40000000000 */
[----:B------:R-:W-:-:S03]  /*13ac0*/  LOP3.LUT R3, R3, R4, RZ, 0x3c, !PT ;  /* 0x0000000403037212 */ /* 0x000fc600078e3cff */
        /* <DEDUP_REMOVED lines=13> */
.L_x_2461:
[----:B------:R-:W-:Y:S05]  /*13ba0*/  BSYNC B0 ;  /* 0x0000000000007941 */ /* 0x000fea0003800000 */
.L_x_2460:
[----:B------:R-:W-:Y:S01]  /*13bb0*/  IMAD.MOV.U32 R3, RZ, RZ, R10 ;  /* 0x000000ffff037224 */ /* 0x000fe200078e000a */
[----:B------:R-:W-:Y:S03]  /*13bc0*/  BSSY B7, `(.L_x_2462) ;  /* 0x00003ec000077945 */ /* 0x000fe60003800000 */
[----:B------:R-:W-:-:S05]  /*13bd0*/  IMAD R2, R8, R3, R9 ;  /* 0x0000000308027224 */ /* 0x000fca00078e0209 */
        /* <DEDUP_REMOVED lines=9> */
[----:B0-----:R-:W0:Y:S01]  /*13c70*/  S2R R5, SR_LANEID ;  /* 0x0000000000057919 */ /* 0x001e220000000000 */
[----:B------:R-:W-:Y:S01]  /*13c80*/  VOTEU.ANY UR4, UPT, PT ;  /* 0x0000000000047886 */ /* 0x000fe200038e0100 */
[----:B------:R-:W3:Y:S01]  /*13c90*/  LDC.64 R2, c[0x0][0xc60] ;  /* 0x00031800ff027b82 */ /* 0x000ee20000000a00 */
[----:B------:R-:W0:Y:S02]  /*13ca0*/  FLO.U32 R0, UR4 ;  /* 0x0000000400007d00 */ /* 0x000e2400080e0000 */
[----:B0-----:R-:W-:-:S06]  /*13cb0*/  ISETP.EQ.U32.AND P0, PT, R0, R5, PT ;  /* 0x000000050000720c */ /* 0x001fcc0003f02070 */
[----:B------:R-:W3:Y:S07]  /*13cc0*/  POPC R5, UR4 ;  /* 0x0000000400057d09 */ /* 0x000eee0008000000 */
[----:B---3--:R-:W3:Y:S01]  /*13cd0*/  @P0 ATOMG.E.ADD.STRONG.GPU PT, R3, desc[UR40][R2.64], R5 ;  /* 0x00000005020309a8 */ /* 0x008ee200081ee1e8 */
[----:B-1----:R-:W0:Y:S02]  /*13ce0*/  S2R R4, SR_LTMASK ;  /* 0x0000000000047919 */ /* 0x002e240000003900 */
[----:B0-----:R-:W-:-:S04]  /*13cf0*/  LOP3.LUT R4, R4, UR4, RZ, 0xc0, !PT ;  /* 0x0000000404047c12 */ /* 0x001fc8000f8ec0ff */
[----:B------:R-:W0:Y:S01]  /*13d00*/  POPC R7, R4 ;  /* 0x0000000400077309 */ /* 0x000e220000000000 */
[----:B---3--:R-:W0:Y:S02]  /*13d10*/  SHFL.IDX PT, R0, R3, R0, 0x1f ;  /* 0x00001f0003007589 */ /* 0x008e2400000e0000 */
[----:B0-----:R-:W-:-:S05]  /*13d20*/  IADD3 R0, R0, UR37, R7 ;  /* 0x0000002500007c10 */ /* 0x001fca000fffe007 */
[----:B------:R4:W-:Y:S01]  /*13d30*/  STL [R1], R0 ;  /* 0x0000000001007387 */ /* 0x0009e20000100800 */
[----:B------:R-:W-:Y:S05]  /*13d40*/  BRA `(.L_x_2464) ;  /* 0x0000003c004c7947 */ /* 0x000fea0003800000 */
.L_x_2463:
        /* <DEDUP_REMOVED lines=13> */
[----:B--2---:R-:W-:Y:S02]  /*13e20*/  IMAD.U32 R10, RZ, RZ, UR4 ;  /* 0x00000004ff0a7e24 */ /* 0x004fe4000f8e00ff */
[----:B------:R-:W-:Y:S02]  /*13e30*/  IMAD.U32 R11, RZ, RZ, UR5 ;  /* 0x00000005ff0b7e24 */ /* 0x000fe4000f8e00ff */
[----:B------:R-:W-:Y:S02]  /*13e40*/  IMAD.MOV.U32 R8, RZ, RZ, 0x70 ;  /* 0x00000070ff087424 */ /* 0x000fe400078e00ff */
[----:B------:R-:W-:Y:S02]  /*13e50*/  IMAD.MOV.U32 R12, RZ, RZ, 0x1 ;  /* 0x00000001ff0c7424 */ /* 0x000fe400078e00ff */
[----:B------:R-:W-:-:S07]  /*13e60*/  IMAD.MOV.U32 R13, RZ, RZ, RZ ;  /* 0x000000ffff0d7224 */ /* 0x000fce00078e00ff */
[----:B------:R-:W-:-:S07]  /*13e70*/  LEPC R20, `(.L_x_2466) ;  /* 0x000000001014794e */ /* 0x000fce0000000000 */
[----:B-1----:R-:W-:Y:S05]  /*13e80*/  CALL.ABS.NOINC R2 ;  /* 0x0000000002007343 */ /* 0x002fea0003c00000 */
.L_x_2466:
[----:B------:R-:W-:Y:S05]  /*13e90*/  BSYNC B6 ;  /* 0x0000000000067941 */ /* 0x000fea0003800000 */
.L_x_2465:
        /* <DEDUP_REMOVED lines=9> */
[----:B-1----:R-:W-:Y:S02]  /*13f30*/  IMAD.U32 R4, RZ, RZ, UR6 ;  /* 0x00000006ff047e24 */ /* 0x002fe4000f8e00ff */
[----:B0-----:R-:W-:Y:S02]  /*13f40*/  IMAD.U32 R5, RZ, RZ, UR7 ;  /* 0x00000007ff057e24 */ /* 0x001fe4000f8e00ff */
[----:B------:R-:W-:Y:S02]  /*13f50*/  IMAD.U32 R6, RZ, RZ, UR8 ;  /* 0x00000008ff067e24 */ /* 0x000fe4000f8e00ff */
[----:B------:R-:W-:-:S02]  /*13f60*/  IMAD.U32 R7, RZ, RZ, UR9 ;  /* 0x00000009ff077e24 */ /* 0x000fc4000f8e00ff */
[----:B--2---:R-:W-:Y:S02]  /*13f70*/  IMAD.U32 R10, RZ, RZ, UR4 ;  /* 0x00000004ff0a7e24 */ /* 0x004fe4000f8e00ff */
[----:B------:R-:W-:Y:S02]  /*13f80*/  IMAD.U32 R11, RZ, RZ, UR5 ;  /* 0x00000005ff0b7e24 */ /* 0x000fe4000f8e00ff */
[----:B------:R-:W-:Y:S02]  /*13f90*/  IMAD.MOV.U32 R8, RZ, RZ, 0x70 ;  /* 0x00000070ff087424 */ /* 0x000fe400078e00ff */
[----:B------:R-:W-:Y:S02]  /*13fa0*/  IMAD.MOV.U32 R12, RZ, RZ, 0x1 ;  /* 0x00000001ff0c7424 */ /* 0x000fe400078e00ff */
[----:B---3--:R-:W-:-:S07]  /*13fb0*/  IMAD.MOV.U32 R13, RZ, RZ, RZ ;  /* 0x000000ffff0d7224 */ /* 0x008fce00078e00ff */
[----:B------:R-:W-:-:S07]  /*13fc0*/  LEPC R20, `(.L_x_2469) ;  /* 0x000000001014794e */ /* 0x000fce0000000000 */
[----:B----4-:R-:W-:Y:S05]  /*13fd0*/  CALL.ABS.NOINC R2 ;  /* 0x0000000002007343 */ /* 0x010fea0003c00000 */
.L_x_2469:
        /* <DEDUP_REMOVED lines=15> */
.L_x_2468:
[----:B------:R-:W-:Y:S05]  /*140d0*/  BSYNC B6 ;  /* 0x0000000000067941 */ /* 0x000fea0003800000 */
.L_x_2467:
[----:B------:R-:W3:Y:S01]  /*140e0*/  LDL R0, [R1+0xc] ;  /* 0x00000c0001007983 */ /* 0x000ee20000100800 */
[----:B------:R-:W-:Y:S02]  /*140f0*/  ULDC.64 UR4, c[0x0][0x9f8] ;  /* 0x00027e0000047ab9 */ /* 0x000fe40000000a00 */
[----:B------:R-:W-:Y:S01]  /*14100*/  ISETP.NE.U32.AND P0, PT, RZ, UR4, PT ;  /* 0x00000004ff007c0c */ /* 0x000fe2000bf05070 */
[----:B------:R-:W4:Y:S03]  /*14110*/  LDL R16, [R1+0x30] ;  /* 0x0000300001107983 */ /* 0x000f260000100800 */
[----:B------:R-:W-:Y:S01]  /*14120*/  ISETP.NE.AND.EX P0, PT, RZ, UR5, PT, P0 ;  /* 0x00000005ff007c0c */ /* 0x000fe2000bf05300 */
[----:B------:R-:W-:-:S12]  /*14130*/  ULDC.64 UR4, c[0x0][0xa08] ;  /* 0x0002820000047ab9 */ /* 0x000fd80000000a00 */
[----:B------:R-:W5:Y:S01]  /*14140*/  @P0 LDC.64 R2, c[0x0][0x9f8] ;  /* 0x00027e00ff020b82 */ /* 0x000f620000000a00 */
[----:B---3--:R-:W-:Y:S02]  /*14150*/  IMAD.MOV.U32 R7, RZ, RZ, R0 ;  /* 0x000000ffff077224 */ /* 0x008fe400078e0000 */
[----:B-----5:R-:W-:-:S05]  /*14160*/  @P0 IMAD.WIDE R2, R0, 0x4, R2 ;  /* 0x0000000400020825 */ /* 0x020fca00078e0202 */
[----:B------:R3:W0:Y:S01]  /*14170*/  @P0 LDG.E R7, desc[UR40][R2.64] ;  /* 0x0000002802070981 */ /* 0x000622000c1e1900 */
[----:B----4-:R-:W-:Y:S01]  /*14180*/  VIADD R0, R16, 0xffffffff ;  /* 0xffffffff10007836 */ /* 0x010fe20000000000 */
[----:B---3--:R-:W3:Y:S02]  /*14190*/  LDC.64 R2, c[0x0][0x418] ;  /* 0x00010600ff027b82 */ /* 0x008ee40000000a00 */
[----:B---3--:R-:W-:Y:S01]  /*141a0*/  LOP3.LUT P0, RZ, R2, UR4, RZ, 0xfc, !PT ;  /* 0x0000000402ff7c12 */ /* 0x008fe2000f80fcff */
[----:B------:R-:W-:-:S03]  /*141b0*/  UMOV UR4, 0xffffffff ;  /* 0xffffffff00047882 */ /* 0x000fc60000000000 */
[----:B------:R-:W-:Y:S02]  /*141c0*/  LOP3.LUT P0, RZ, R3, UR5, RZ, 0xfc, P0 ;  /* 0x0000000503ff7c12 */ /* 0x000fe4000800fcff */
[----:B0-----:R-:W-:Y:S01]  /*141d0*/  SHF.R.S32.HI R8, RZ, 0x1f, R7 ;  /* 0x0000001fff087819 */ /* 0x001fe20000011407 */
[----:B------:R0:W-:Y:S01]  /*141e0*/  STL [R1+0x4], R7 ;  /* 0x0000040701007387 */ /* 0x0001e20000100800 */
[----:B------:R-:W-:-:S03]  /*141f0*/  SEL R16, R7, RZ, !P0 ;  /* 0x000000ff07107207 */ /* 0x000fc60004000000 */
[----:B------:R0:W-:Y:S01]  /*14200*/  STL [R1+0x8], R8 ;  /* 0x0000080801007387 */ /* 0x0001e20000100800 */
[----:B------:R-:W-:Y:S05]  /*14210*/  BRA.DIV UR4, `(.L_x_2470) ;  /* 0x0000005204507947 */ /* 0x000fea000b800000 */
[----:B-1----:R-:W1:Y:S02]  /*14220*/  S2R R4, SR_TID.X ;  /* 0x0000000000047919 */ /* 0x002e640000002100 */
[----:B-1----:R-:W-:-:S04]  /*14230*/  SHF.R.U32.HI R4, RZ, 0x5, R4 ;  /* 0x00000005ff047819 */ /* 0x002fc80000011604 */
[----:B------:R-:W-:-:S05]  /*14240*/  LOP3.LUT R4, R4, 0x3, RZ, 0xc0, !PT ;  /* 0x0000000304047812 */ /* 0x000fca00078ec0ff */
[----:B------:R1:W3:Y:S02]  /*14250*/  SHFL.IDX PT, R14, R4, RZ, 0x1f ;  /* 0x00001fff040e7589 */ /* 0x0002e400000e0000 */
.L_x_2576:
[----:B------:R4:W-:Y:S01]  /*14260*/  STL [R1+0x20], R0 ;  /* 0x0000200001007387 */ /* 0x0009e20000100800 */
[----:B---3--:R-:W-:Y:S02]  /*14270*/  ISETP.NE.AND P0, PT, R14, RZ, PT ;  /* 0x000000ff0e00720c */ /* 0x008fe40003f05270 */
[----:B------:R-:W-:Y:S02]  /*14280*/  PLOP3.LUT P1, PT, PT, PT, PT, 0x8, 0x0 ;  /* 0x000000000000781c */ /* 0x000fe40003f2e170 */
[----:B------:R-:W-:-:S11]  /*14290*/  LOP3.LUT R18, R18, 0xfffffffe, RZ, 0xc0, !PT ;  /* 0xfffffffe12127812 */ /* 0x000fd600078ec0ff */
[----:B------:R-:W-:Y:S01]  /*142a0*/  @P1 LOP3.LUT R18, R18, 0x1, RZ, 0xfc, !PT ;  /* 0x0000000112121812 */ /* 0x000fe200078efcff */
[----:B----4-:R-:W-:Y:S06]  /*142b0*/  @P0 BRA `(.L_x_2471) ;  /* 0x00000004000c0947 */ /* 0x010fec0003800000 */
[----:B------:R-:W-:-:S03]  /*142c0*/  UMOV UR4, 0xffffffff ;  /* 0xffffffff00047882 */ /* 0x000fc60000000000 */
[----:B------:R-:W-:Y:S05]  /*142d0*/  BRA.DIV UR4, `(.L_x_2472) ;  /* 0x0000005204547947 */ /* 0x000fea000b800000 */
[----:B------:R-:W-:-:S13]  /*142e0*/  ELECT P6, URZ, PT ;  /* 0x00000000003f782f */ /* 0x000fda00038c0000 */
.L_x_2579:
[----:B------:R-:W-:Y:S05]  /*142f0*/  @!P6 BRA `(.L_x_2471) ;  /* 0x0000000000fce947 */ /* 0x000fea0003800000 */
[----:B------:R-:W-:-:S04]  /*14300*/  ISETP.NE.U32.AND P0, PT, R2, RZ, PT ;  /* 0x000000ff0200720c */ /* 0x000fc80003f05070 */
[----:B------:R-:W-:-:S13]  /*14310*/  ISETP.NE.AND.EX P0, PT, R3, RZ, PT, P0 ;  /* 0x000000ff0300720c */ /* 0x000fda0003f05300 */
[----:B------:R-:W-:Y:S05]  /*14320*/  @!P0 BRA `(.L_x_2473) ;  /* 0x0000000000508947 */ /* 0x000fea0003800000 */
[----:B------:R-:W3:Y:S01]  /*14330*/  LDC R6, c[0x0][0x43c] ;  /* 0x00010f00ff067b82 */ /* 0x000ee20000000800 */
[----:B------:R-:W-:Y:S01]  /*14340*/  IMAD.MOV.U32 R9, RZ, RZ, R0 ;  /* 0x000000ffff097224 */ /* 0x000fe200078e0000 */
[----:B------:R-:W-:-:S03]  /*14350*/  ULDC.64 UR4, c[0x0][0x428] ;  /* 0x00010a0000047ab9 */ /* 0x000fc60000000a00 */
[----:B------:R-:W-:Y:S01]  /*14360*/  IMAD.MOV.U32 R0, RZ, RZ, R9 ;  /* 0x000000ffff007224 */ /* 0x000fe200078e0009 */
[----:B---3--:R-:W-:-:S13]  /*14370*/  ISETP.NE.AND P0, PT, R6, 0x1, PT ;  /* 0x000000010600780c */ /* 0x008fda0003f05270 */
[----:B-1----:R-:W1:Y:S02]  /*14380*/  @P0 LDC.64 R4, c[0x0][0x440] ;  /* 0x00011000ff040b82 */ /* 0x002e640000000a00 */
[----:B-1----:R-:W-:-:S05]  /*14390*/  @P0 IMAD.HI.U32 R4, R9, R4, RZ ;  /* 0x0000000409040227 */ /* 0x002fca00078e00ff */
        /* <DEDUP_REMOVED lines=13> */
.L_x_2473:
[----:B------:R-:W4:Y:S04]  /*14470*/  LDL R0, [R1+0x10] ;  /* 0x0000100001007983 */ /* 0x000f280000100800 */
[----:B---3--:R-:W3:Y:S01]  /*14480*/  LDL R2, [R1+0x14] ;  /* 0x0000140001027983 */ /* 0x008ee20000100800 */
[----:B----4-:R-:W-:Y:S01]  /*14490*/  IMAD R0, R0, 0x8, R19 ;  /* 0x0000000800007824 */ /* 0x010fe200078e0213 */
[----:B---3--:R-:W-:-:S04]  /*144a0*/  SHF.L.U32 R2, R2, 0x1f, RZ ;  /* 0x0000001f02027819 */ /* 0x008fc800000006ff */
[----:B------:R-:W3:Y:S02]  /*144b0*/  SYNCS.PHASECHK.TRANS64.TRYWAIT P0, [R0+URZ+0x22840], R2 ;  /* 0x02284002000075a7 */ /* 0x000ee4000800017f */
[----:B---3--:R-:W-:Y:S05]  /*144c0*/  @!P0 BRA `(.L_x_2474) ;  /* 0x0000004c00f88947 */ /* 0x008fea0003800000 */
.L_x_2580:
[----:B------:R-:W4:Y:S02]  /*144d0*/  S2R R3, SR_TID.X ;  /* 0x0000000000037919 */ /* 0x000f240000002100 */
[----:B----4-:R-:W-:-:S04]  /*144e0*/  LOP3.LUT R3, R3, 0x7f, RZ, 0xc0, !PT ;  /* 0x0000007f03037812 */ /* 0x010fc800078ec0ff */
[----:B------:R-:W-:-:S13]  /*144f0*/  ISETP.NE.AND P0, PT, R3, RZ, PT ;  /* 0x000000ff0300720c */ /* 0x000fda0003f05270 */
[----:B------:R-:W-:Y:S05]  /*14500*/  @P0 BRA `(.L_x_2475) ;  /* 0x00000000001c0947 */ /* 0x000fea0003800000 */
[----:B------:R-:W4:Y:S01]  /*14510*/  S2R R3, SR_TID.X ;  /* 0x0000000000037919 */ /* 0x000f220000002100 */
[----:B---3--:R-:W-:-:S04]  /*14520*/  IMAD.MOV.U32 R2, RZ, RZ, 0x3000 ;  /* 0x00003000ff027424 */ /* 0x008fc800078e00ff */
[----:B------:R3:W-:Y:S01]  /*14530*/  SYNCS.ARRIVE.TRANS64 RZ, [R0+URZ+0x22830], R2 ;  /* 0x0228300200ff79a7 */ /* 0x0007e2000800003f */
[----:B----4-:R-:W-:-:S04]  /*14540*/  LOP3.LUT R3, R3, 0x1f, RZ, 0xc0, !PT ;  /* 0x0000001f03037812 */ /* 0x010fc800078ec0ff */
[----:B------:R-:W-:-:S13]  /*14550*/  ISETP.NE.AND P0, PT, R3, RZ, PT ;  /* 0x000000ff0300720c */ /* 0x000fda0003f05270 */
[----:B---3--:R-:W-:Y:S05]  /*14560*/  @!P0 BRA `(.L_x_2475) ;  /* 0x0000000000048947 */ /* 0x008fea0003800000 */
[----:B------:R-:W-:Y:S01]  /*14570*/  BPT.TRAP 0x1 ;  /* 0x000000040000795c */ /* 0x000fe20000300000 */
.L_x_2475:
[----:B-1----:R-:W4:Y:S04]  /*14580*/  LDL R4, [R1+0x10] ;  /* 0x0000100001047983 */ /* 0x002f280000100800 */
[----:B------:R-:W2:Y:S04]  /*14590*/  LDL R3, [R1+0x20] ;  /* 0x0000200001037983 */ /* 0x000ea80000100800 */
[----:B---3--:R-:W3:Y:S01]  /*145a0*/  LDL R2, [R1+0x18] ;  /* 0x0000180001027983 */ /* 0x008ee20000100800 */
[----:B------:R-:W-:Y:S01]  /*145b0*/  R2UR UR9, R0 ;  /* 0x00000000000972ca */ /* 0x000fe200000e0000 */
[----:B------:R-:W-:Y:S01]  /*145c0*/  UIADD3 UR6, UP0, UR38, 0x370, URZ ;  /* 0x0000037026067890 */ /* 0x000fe2000ff1e03f */
[----:B------:R-:W-:Y:S01]  /*145d0*/  R2UR UR12, R17 ;  /* 0x00000000110c72ca */ /* 0x000fe200000e0000 */
[----:B------:R-:W-:Y:S01]  /*145e0*/  UMOV UR5, 0x14f00000 ;  /* 0x14f0000000057882 */ /* 0x000fe20000000000 */
[----:B-----5:R-:W-:Y:S01]  /*145f0*/  R2UR UR13, R16 ;  /* 0x00000000100d72ca */ /* 0x020fe200000e0000 */
[----:B------:R-:W-:Y:S01]  /*14600*/  UIADD3.X UR7, URZ, UR39, URZ, UP0, !UPT ;  /* 0x000000273f077290 */ /* 0x000fe200087fe43f */
[----:B------:R-:W-:Y:S01]  /*14610*/  PLOP3.LUT P0, PT, PT, PT, PT, 0x80, 0x0 ;  /* 0x000000000000781c */ /* 0x000fe20003f0f070 */
[----:B------:R-:W-:Y:S01]  /*14620*/  UMOV UR10, URZ ;  /* 0x0000003f000a7c82 */ /* 0x000fe20008000000 */
[----:B------:R-:W-:-:S05]  /*14630*/  LOP3.LUT R18, R18, 0xfffffffe, RZ, 0xc0, !PT ;  /* 0xfffffffe12127812 */ /* 0x000fca00078ec0ff */
[----:B------:R-:W-:-:S06]  /*14640*/  UIADD3 UR9, UR9, 0x22830, URZ ;  /* 0x0002283009097890 */ /* 0x000fcc000fffe03f */
[----:B------:R-:W-:Y:S01]  /*14650*/  @P0 LOP3.LUT R18, R18, 0x1, RZ, 0xfc, !PT ;  /* 0x0000000112120812 */ /* 0x000fe200078efcff */
[----:B----4-:R-:W-:Y:S01]  /*14660*/  IMAD R0, R4, 0x3000, R19 ;  /* 0x0000300004007824 */ /* 0x010fe200078e0213 */
[----:B--2---:R-:W-:-:S04]  /*14670*/  R2UR UR11, R3 ;  /* 0x00000000030b72ca */ /* 0x004fc800000e0000 */
[----:B------:R-:W-:Y:S02]  /*14680*/  R2UR UR8, R0 ;  /* 0x00000000000872ca */ /* 0x000fe400000e0000 */
[----:B---3--:R-:W-:-:S11]  /*14690*/  R2UR UR4, R2 ;  /* 0x00000000020472ca */ /* 0x008fd600000e0000 */
[----:B------:R-:W-:Y:S02]  /*146a0*/  UIADD3 UR8, UR8, 0x1c400, URZ ;  /* 0x0001c40008087890 */ /* 0x000fe4000fffe03f */
[----:B------:R-:W-:-:S03]  /*146b0*/  UIMAD UR11, UR11, 0x60, UR4 ;  /* 0x000000600b0b78a4 */ /* 0x000fc6000f8e0204 */
[----:B------:R-:W-:-:S06]  /*146c0*/  UMOV UR4, 0x0 ;  /* 0x0000000000047882 */ /* 0x000fcc0000000000 */
[----:B------:R3:W-:Y:S02]  /*146d0*/  UTMALDG.4D [UR8], [UR6], desc[UR4] ;  /* 0x00000408060075b4 */ /* 0x0007e40008019000 */
[----:B---3--:R-:W-:Y:S01]  /*146e0*/  NOP ;  /* 0x0000000000007918 */ /* 0x008fe20000000000 */
.L_x_2471:
[----:B------:R-:W3:Y:S01]  /*146f0*/  LDL.LU R3, [R1+0x40] ;  /* 0x0000400001037983 */ /* 0x000ee20000300800 */
[----:B------:R-:W-:Y:S05]  /*14700*/  WARPSYNC.ALL ;  /* 0x0000000000007948 */ /* 0x000fea0003800000 */
[----:B------:R-:W-:Y:S01]  /*14710*/  ULDC.64 UR4, c[0x0][0x298] ;  /* 0x0000a60000047ab9 */ /* 0x000fe20000000a00 */
[----:B------:R-:W-:Y:S01]  /*14720*/  BSSY B6, `(.L_x_2476) ;  /* 0x000001c000067945 */ /* 0x000fe20003800000 */
[----:B------:R-:W-:Y:S01]  /*14730*/  BAR.SYNC.DEFER_BLOCKING 0x8, 0x180 ;  /* 0x0206000000007b1d */ /* 0x000fe20000010000 */
[----:B---3--:R-:W-:Y:S01]  /*14740*/  SHF.R.S32.HI R0, RZ, 0x1f, R3 ;  /* 0x0000001fff007819 */ /* 0x008fe20000011403 */
[----:B-1----:R-:W-:-:S04]  /*14750*/  IMAD.WIDE.U32 R4, R3, UR4, RZ ;  /* 0x0000000403047c25 */ /* 0x002fc8000f8e00ff */
[----:B------:R-:W-:Y:S01]  /*14760*/  IMAD R2, R0, UR4, RZ ;  /* 0x0000000400027c24 */ /* 0x000fe2000f8e02ff */
[----:B------:R1:W-:Y:S01]  /*14770*/  STL.64 [R1+0x40], R4 ;  /* 0x0000400401007387 */ /* 0x0003e20000100a00 */
[----:B------:R-:W-:Y:S02]  /*14780*/  VIADD R0, R19, 0x18400 ;  /* 0x0001840013007836 */ /* 0x000fe40000000000 */
[----:B------:R-:W-:-:S03]  /*14790*/  IMAD R2, R3, UR5, R2 ;  /* 0x0000000503027c24 */ /* 0x000fc6000f8e0202 */
[----:B------:R-:W-:Y:S01]  /*147a0*/  LOP3.LUT P0, RZ, R0, 0x3ff, RZ, 0xc0, !PT ;  /* 0x000003ff00ff7812 */ /* 0x000fe2000780c0ff */
[----:B------:R-:W-:-:S05]  /*147b0*/  IMAD.IADD R0, R5, 0x1, R2 ;  /* 0x0000000105007824 */ /* 0x000fca00078e0202 */
[----:B------:R1:W-:Y:S07]  /*147c0*/  STL [R1+0x4c], R0 ;  /* 0x00004c0001007387 */ /* 0x0003ee0000100800 */
        /* <DEDUP_REMOVED lines=9> */
[----:B0-----:R-:W-:-:S02]  /*14860*/  IMAD.U32 R7, RZ, RZ, UR9 ;  /* 0x00000009ff077e24 */ /* 0x001fc4000f8e00ff */
[----:B--2---:R-:W-:Y:S02]  /*14870*/  IMAD.U32 R10, RZ, RZ, UR4 ;  /* 0x00000004ff0a7e24 */ /* 0x004fe4000f8e00ff */
[----:B------:R-:W-:Y:S02]  /*14880*/  IMAD.U32 R11, RZ, RZ, UR5 ;  /* 0x00000005ff0b7e24 */ /* 0x000fe4000f8e00ff */
[----:B------:R-:W-:Y:S02]  /*14890*/  IMAD.MOV.U32 R8, RZ, RZ, 0x70 ;  /* 0x00000070ff087424 */ /* 0x000fe400078e00ff */
[----:B------:R-:W-:Y:S02]  /*148a0*/  IMAD.MOV.U32 R12, RZ, RZ, 0x1 ;  /* 0x00000001ff0c7424 */ /* 0x000fe400078e00ff */
[----:B------:R-:W-:-:S07]  /*148b0*/  IMAD.MOV.U32 R13, RZ, RZ, RZ ;  /* 0x000000ffff0d7224 */ /* 0x000fce00078e00ff */
[----:B------:R-:W-:-:S07]  /*148c0*/  LEPC R20, `(.L_x_2477) ;  /* 0x000000001014794e */ /* 0x000fce0000000000 */
[----:B-1----:R-:W-:Y:S05]  /*148d0*/  CALL.ABS.NOINC R2 ;  /* 0x0000000002007343 */ /* 0x002fea0003c00000 */
.L_x_2477:
[----:B------:R-:W-:Y:S05]  /*148e0*/  BSYNC B6 ;  /* 0x0000000000067941 */ /* 0x000fea0003800000 */
.L_x_2476:
[----:B-1----:R-:W3:Y:S01]  /*148f0*/  LDL.LU R0, [R1+0x4c] ;  /* 0x00004c0001007983 */ /* 0x002ee20000300800 */
[----:B------:R-:W-:Y:S01]  /*14900*/  ULDC.64 UR6, c[0x0][0xa00] ;  /* 0x0002800000067ab9 */ /* 0x000fe20000000a00 */
[----:B------:R-:W-:Y:S01]  /*14910*/  ULDC.64 UR4, c[0x0][0x2d8] ;  /* 0x0000b60000047ab9 */ /* 0x000fe20000000a00 */
[----:B0-----:R-:W0:Y:S01]  /*14920*/  LDC R7, c[0x0][0x448] ;  /* 0x00011200ff077b82 */ /* 0x001e220000000800 */
[----:B------:R-:W3:Y:S04]  /*14930*/  LDL.LU.64 R2, [R1+0x40] ;  /* 0x0000400001027983 */ /* 0x000ee80000300a00 */
[----:B------:R-:W4:Y:S04]  /*14940*/  LDL R5, [R1+0xc] ;  /* 0x00000c0001057983 */ /* 0x000f280000100800 */
[----:B------:R-:W2:Y:S01]  /*14950*/  LDL R12, [R1+0x28] ;  /* 0x00002800010c7983 */ /* 0x000ea20000100800 */
[----:B------:R-:W-:Y:S01]  /*14960*/  ISETP.NE.U32.AND P0, PT, RZ, UR6, PT ;  /* 0x00000006ff007c0c */ /* 0x000fe2000bf05070 */
[----:B------:R-:W-:-:S03]  /*14970*/  ULDC UR6, c[0x0][0x2b8] ;  /* 0x0000ae0000067ab9 */ /* 0x000fc60000000800 */
[----:B------:R-:W-:Y:S01]  /*14980*/  ISETP.NE.AND.EX P0, PT, RZ, UR7, PT, P0 ;  /* 0x00000007ff007c0c */ /* 0x000fe2000bf05300 */
[----:B------:R-:W1:Y:S02]  /*14990*/  S2R R8, SR_TID.X ;  /* 0x0000000000087919 */ /* 0x000e640000002100 */
[----:B-1----:R-:W-:Y:S02]  /*149a0*/  IMAD.SHL.U32 R8, R8, 0x10, RZ ;  /* 0x0000001008087824 */ /* 0x002fe400078e00ff */
[----:B---3--:R-:W-:Y:S01]  /*149b0*/  IMAD.MOV.U32 R3, RZ, RZ, R0 ;  /* 0x000000ffff037224 */ /* 0x008fe200078e0000 */
[----:B----4-:R-:W-:-:S04]  /*149c0*/  SHF.R.S32.HI R0, RZ, 0x1f, R5 ;  /* 0x0000001fff007819 */ /* 0x010fc80000011405 */
[----:B------:R-:W-:Y:S02]  /*149d0*/  SEL R4, R0, RZ, !P0 ;  /* 0x000000ff00047207 */ /* 0x000fe40004000000 */
[----:B------:R-:W-:Y:S02]  /*149e0*/  SEL R0, R5, RZ, !P0 ;  /* 0x000000ff05007207 */ /* 0x000fe40004000000 */
[----:B------:R-:W1:Y:S01]  /*149f0*/  S2R R5, SR_TID.X ;  /* 0x0000000000057919 */ /* 0x000e620000002100 */
[----:B------:R-:W-:-:S04]  /*14a00*/  IMAD.WIDE.U32 R2, R17, UR4, R2 ;  /* 0x0000000411027c25 */ /* 0x000fc8000f8e0002 */
[----:B------:R-:W-:Y:S01]  /*14a10*/  IMAD R3, R17, UR5, R3 ;  /* 0x0000000511037c24 */ /* 0x000fe2000f8e0203 */
[----:B------:R-:W-:Y:S02]  /*14a20*/  ULDC.64 UR4, c[0x0][0x2e0] ;  /* 0x0000b80000047ab9 */ /* 0x000fe40000000a00 */
[----:B------:R-:W-:Y:S02]  /*14a30*/  IMAD R4, R4, UR4, RZ ;  /* 0x0000000404047c24 */ /* 0x000fe4000f8e02ff */
[----:B------:R-:W-:-:S04]  /*14a40*/  IMAD.WIDE.U32 R2, R0, UR4, R2 ;  /* 0x0000000400027c25 */ /* 0x000fc8000f8e0002 */
[----:B------:R-:W-:Y:S01]  /*14a50*/  IMAD R0, R0, UR5, R4 ;  /* 0x0000000500007c24 */ /* 0x000fe2000f8e0204 */
[----:B0-----:R-:W-:Y:S01]  /*14a60*/  ISETP.NE.AND P0, PT, R7, 0x1, PT ;  /* 0x000000010700780c */ /* 0x001fe20003f05270 */
[----:B------:R-:W0:Y:S01]  /*14a70*/  S2R R9, SR_TID.X ;  /* 0x0000000000097919 */ /* 0x000e220000002100 */
[----:B------:R-:W-:-:S11]  /*14a80*/  ULDC.64 UR4, c[0x0][0x2d0] ;  /* 0x0000b40000047ab9 */ /* 0x000fd60000000a00 */
[----:B------:R-:W3:Y:S01]  /*14a90*/  @P0 LDC R6, c[0x0][0x450] ;  /* 0x00011400ff060b82 */ /* 0x000ee20000000800 */
[----:B-1----:R-:W-:-:S04]  /*14aa0*/  LOP3.LUT R5, R5, 0x7f, RZ, 0xc0, !PT ;  /* 0x0000007f05057812 */ /* 0x002fc800078ec0ff */
[----:B------:R-:W-:-:S04]  /*14ab0*/  SHF.R.U32.HI R5, RZ, 0x3, R5 ;  /* 0x00000003ff057819 */ /* 0x000fc80000011605 */
[----:B------:R-:W-:Y:S02]  /*14ac0*/  LOP3.LUT R8, R5, 0x70, R8, 0xf8, !PT ;  /* 0x0000007005087812 */ /* 0x000fe400078ef808 */
[----:B------:R-:W1:Y:S03]  /*14ad0*/  @P0 LDC R5, c[0x0][0x44c] ;  /* 0x00011300ff050b82 */ /* 0x000e660000000800 */
[----:B--2---:R-:W-:Y:S02]  /*14ae0*/  IMAD.IADD R4, R8, 0x1, R12 ;  /* 0x0000000108047824 */ /* 0x004fe400078e020c */
[----:B------:R2:W5:Y:S01]  /*14af0*/  LDL R8, [R1+0x24] ;  /* 0x0000240001087983 */ /* 0x0005620000100800 */
[----:B------:R-:W-:Y:S02]  /*14b00*/  IMAD.IADD R3, R3, 0x1, R0 ;  /* 0x0000000103037824 */ /* 0x000fe400078e0200 */
[----:B------:R-:W-:Y:S01]  /*14b10*/  IMAD.MOV.U32 R0, RZ, RZ, R4 ;  /* 0x000000ffff007224 */ /* 0x000fe200078e0004 */
[----:B------:R-:W4:Y:S01]  /*14b20*/  S2R R10, SR_TID.X ;  /* 0x00000000000a7919 */ /* 0x000f220000002100 */
[----:B-1----:R-:W-:-:S05]  /*14b30*/  @P0 IMAD.HI.U32 R5, R4, R5, RZ ;  /* 0x0000000504050227 */ /* 0x002fca00078e00ff */
        /* <DEDUP_REMOVED lines=9> */
[----:B------:R-:W-:Y:S01]  /*14bd0*/  SHF.R.S32.HI R0, RZ, 0x1f, R4 ;  /* 0x0000001fff007819 */ /* 0x000fe20000011404 */
[----:B0-----:R-:W-:-:S04]  /*14be0*/  IMAD.SHL.U32 R9, R9, 0x8, RZ ;  /* 0x0000000809097824 */ /* 0x001fc800078e00ff */
[----:B------:R-:W-:Y:S02]  /*14bf0*/  IMAD R0, R0, UR4, RZ ;  /* 0x0000000400007c24 */ /* 0x000fe4000f8e02ff */
[----:B------:R-:W-:-:S04]  /*14c00*/  IMAD.WIDE.U32 R2, R4, UR4, R2 ;  /* 0x0000000404027c25 */ /* 0x000fc8000f8e0002 */
[----:B------:R-:W-:Y:S01]  /*14c10*/  IMAD R4, R4, UR5, R0 ;  /* 0x0000000504047c24 */ /* 0x000fe2000f8e0200 */
[----:B------:R-:W-:Y:S01]  /*14c20*/  ULDC.64 UR4, c[0x0][0x280] ;  /* 0x0000a00000047ab9 */ /* 0x000fe20000000a00 */
[----:B------:R-:W-:Y:S02]  /*14c30*/  LOP3.LUT R9, R9, 0x38, RZ, 0xc0, !PT ;  /* 0x0000003809097812 */ /* 0x000fe400078ec0ff */
[----:B------:R-:W-:Y:S01]  /*14c40*/  IMAD.IADD R4, R3, 0x1, R4 ;  /* 0x0000000103047824 */ /* 0x000fe200078e0204 */
[----:B------:R-:W-:Y:S01]  /*14c50*/  LEA R0, P1, R2, UR4, 0x1 ;  /* 0x0000000402007c11 */ /* 0x000fe2000f8208ff */
[----:B------:R-:W-:Y:S01]  /*14c60*/  UMOV UR4, 0xffffffff ;  /* 0xffffffff00047882 */ /* 0x000fe20000000000 */
[----:B----4-:R-:W-:Y:S02]  /*14c70*/  LOP3.LUT R10, R10, 0x7f, RZ, 0xc0, !PT ;  /* 0x0000007f0a0a7812 */ /* 0x010fe400078ec0ff */
[----:B------:R-:W-:Y:S02]  /*14c80*/  ISETP.GE.AND P0, PT, R9, UR6, PT ;  /* 0x0000000609007c0c */ /* 0x000fe4000bf06270 */
[----:B------:R-:W-:-:S02]  /*14c90*/  LEA.HI.X R2, R2, UR5, R4, 0x1, P1 ;  /* 0x0000000502027c11 */ /* 0x000fc400088f0c04 */
[----:B------:R-:W-:Y:S01]  /*14ca0*/  SHF.R.U32.HI R10, RZ, 0x3, R10 ;  /* 0x00000003ff0a7819 */ /* 0x000fe2000001160a */
[----:B--2---:R-:W-:Y:S08]  /*14cb0*/  BRA.DIV UR4, `(.L_x_2478) ;  /* 0x0000004a04107947 */ /* 0x004ff0000b800000 */
[----:B------:R-:W2:Y:S04]  /*14cc0*/  LDL.LU R6, [R1+0x2c] ;  /* 0x00002c0001067983 */ /* 0x000ea80000300800 */
[----:B------:R-:W3:Y:S01]  /*14cd0*/  LDL.LU R11, [R1+0x28] ;  /* 0x00002800010b7983 */ /* 0x000ee20000300800 */
[----:B--2---:R-:W-:-:S03]  /*14ce0*/  IMAD R4, R6, R7, RZ ;  /* 0x0000000706047224 */ /* 0x004fc600078e02ff */
[----:B------:R-:W0:Y:S01]  /*14cf0*/  SHFL.IDX PT, R7, R0, RZ, 0x181f ;  /* 0x00181fff00077589 */ /* 0x000e2200000e0000 */
[----:B---3--:R-:W-:-:S03]  /*14d00*/  IMAD.IADD R3, R10, 0x1, R11 ;  /* 0x000000010a037824 */ /* 0x008fc600078e020b */
[----:B------:R-:W1:Y:S01]  /*14d10*/  SHFL.IDX PT, R6, R2, RZ, 0x181f ;  /* 0x00181fff02067589 */ /* 0x000e6200000e0000 */
[C---:B------:R-:W-:Y:S01]  /*14d20*/  VIADD R5, R3.reuse, 0x10 ;  /* 0x0000001003057836 */ /* 0x040fe20000000000 */
        /* <DEDUP_REMOVED lines=55> */
[----:B------:R-:W-:Y:S04]  /*150a0*/  SHFL.IDX PT, R0, R0, 0x7, 0x181f ;  /* 0x00f81f0000007f89 */ /* 0x000fe800000e0000 */
[----:B0-----:R-:W0:Y:S03]  /*150b0*/  SHFL.IDX PT, R6, R2, 0x6, 0x181f ;  /* 0x00d81f0002067f89 */ /* 0x001e2600000e0000 */
[----:B-1----:R-:W-:-:S05]  /*150c0*/  @!P1 LEA R5, P2, R9, R5, 0x1 ;  /* 0x0000000509059211 */ /* 0x002fca00078408ff */
[----:B0-----:R-:W-:-:S04]  /*150d0*/  @!P1 IMAD.X R6, RZ, RZ, R6, P2 ;  /* 0x000000ffff069224 */ /* 0x001fc800010e0606 */
[----:B------:R-:W-:Y:S02]  /*150e0*/  @!P1 IMAD.MOV.U32 R7, RZ, RZ, R6 ;  /* 0x000000ffff079224 */ /* 0x000fe400078e0006 */
[----:B------:R-:W-:Y:S02]  /*150f0*/  @!P1 IMAD.MOV.U32 R6, RZ, RZ, R5 ;  /* 0x000000ffff069224 */ /* 0x000fe400078e0005 */
[----:B------:R0:W1:Y:S04]  /*15100*/  SHFL.IDX PT, R5, R2, 0x7, 0x181f ;  /* 0x00f81f0002057f89 */ /* 0x00006800000e0000 */
[----:B------:R0:W-:Y:S02]  /*15110*/  @!P1 LDGSTS.E.BYPASS.LTC128B.128 [R8+0x1b400], desc[UR40][R6.64], !P0 ;  /* 0x1b40000006089fae */ /* 0x0001e4000c101d68 */
.L_x_2597:
[----:B------:R-:W-:-:S05]  /*15120*/  VIADD R3, R3, 0x70 ;  /* 0x0000007003037836 */ /* 0x000fca0000000000 */
[----:B------:R-:W-:-:S13]  /*15130*/  ISETP.GE.AND P1, PT, R3, R4, PT ;  /* 0x000000040300720c */ /* 0x000fda0003f26270 */
[----:B0-----:R-:W-:-:S05]  /*15140*/  @!P1 LEA R2, P2, R9, R0, 0x1 ;  /* 0x0000000009029211 */ /* 0x001fca00078408ff */
[----:B-1----:R-:W-:-:S05]  /*15150*/  @!P1 IMAD.X R3, RZ, RZ, R5, P2 ;  /* 0x000000ffff039224 */ /* 0x002fca00010e0605 */
[----:B------:R-:W-:Y:S01]  /*15160*/  @!PT LDS RZ, [RZ] ;  /* 0x00000000fffff984 */ /* 0x000fe20000000800 */
[----:B------:R-:W-:Y:S01]  /*15170*/  @!PT LDS RZ, [RZ] ;  /* 0x00000000fffff984 */ /* 0x000fe20000000800 */
[----:B------:R-:W-:Y:S01]  /*15180*/  @!PT LDS RZ, [RZ] ;  /* 0x00000000fffff984 */ /* 0x000fe20000000800 */
[----:B------:R0:W-:Y:S01]  /*15190*/  @!P1 LDGSTS.E.BYPASS.LTC128B.128 [R8+0x1bc00], desc[UR40][R2.64], !P0 ;  /* 0x1bc0000002089fae */ /* 0x0001e2000c101d68 */
[----:B------:R-:W-:Y:S01]  /*151a0*/  PLOP3.LUT P0, PT, PT, PT, PT, 0x80, 0x0 ;  /* 0x000000000000781c */ /* 0x000fe20003f0f070 */
[----:B------:R-:W-:-:S12]  /*151b0*/  NOP ;  /* 0x0000000000007918 */ /* 0x000fd80000000000 */
.L_x_2479:
        /* <DEDUP_REMOVED lines=18> */
.L_x_2598:
[----:B------:R-:W-:Y:S05]  /*152e0*/  BSYNC B0 ;  /* 0x0000000000007941 */ /* 0x000fea0003800000 */
.L_x_2480:
[----:B------:R-:W-:Y:S01]  /*152f0*/  LOP3.LUT P0, RZ, R18, 0x1, RZ, 0xc0, !PT ;  /* 0x0000000112ff7812 */ /* 0x000fe2000780c0ff */
[----:B------:R-:W-:-:S12]  /*15300*/  BSSY B0, `(.L_x_2482) ;  /* 0x000005b000007945 */ /* 0x000fd80003800000 */
[----:B------:R-:W-:Y:S05]  /*15310*/  @!P0 BRA `(.L_x_2483) ;  /* 0x0000000400648947 */ /* 0x000fea0003800000 */
[----:B------:R-:W2:Y:S04]  /*15320*/  LDL R2, [R1+0x10] ;  /* 0x0000100001027983 */ /* 0x000ea80000100800 */
[----:B------:R-:W0:Y:S01]  /*15330*/  LDL R4, [R1+0x14] ;  /* 0x0000140001047983 */ /* 0x000e220000100800 */
[----:B------:R-:W-:Y:S01]  /*15340*/  BSSY B1, `(.L_x_2484) ;  /* 0x0000008000017945 */ /* 0x000fe20003800000 */
[----:B------:R-:W1:Y:S02]  /*15350*/  S2R R3, SR_TID.X ;  /* 0x0000000000037919 */ /* 0x000e640000002100 */
[----:B-1----:R-:W-:-:S04]  /*15360*/  LOP3.LUT R3, R3, 0x7f, RZ, 0xc0, !PT ;  /* 0x0000007f03037812 */ /* 0x002fc800078ec0ff */
[----:B------:R-:W-:Y:S01]  /*15370*/  ISETP.NE.AND P1, PT, R3, RZ, PT ;  /* 0x000000ff0300720c */ /* 0x000fe20003f25270 */
[----:B--2---:R-:W-:Y:S01]  /*15380*/  IMAD R2, R2, 0x8, R19 ;  /* 0x0000000802027824 */ /* 0x004fe200078e0213 */
[----:B0-----:R-:W-:-:S04]  /*15390*/  SHF.L.U32 R0, R4, 0x1f, RZ ;  /* 0x0000001f04007819 */ /* 0x001fc800000006ff */
[----:B------:R-:W0:Y:S02]  /*153a0*/  SYNCS.PHASECHK.TRANS64.TRYWAIT P0, [R2+URZ+0x22860], R0 ;  /* 0x02286000020075a7 */ /* 0x000e24000800017f */
[----:B0-----:R-:W-:Y:S05]  /*153b0*/  @!P0 BRA `(.L_x_2485) ;  /* 0x0000004800f88947 */ /* 0x001fea0003800000 */
.L_x_2599:
[----:B------:R-:W-:Y:S05]  /*153c0*/  BSYNC B1 ;  /* 0x0000000000017941 */ /* 0x000fea0003800000 */
.L_x_2484:
        /* <DEDUP_REMOVED lines=9> */
.L_x_2487:
[----:B------:R-:W-:Y:S05]  /*15460*/  BSYNC B1 ;  /* 0x0000000000017941 */ /* 0x000fea0003800000 */
.L_x_2486:
[----:B0-----:R-:W2:Y:S04]  /*15470*/  LDL R0, [R1+0x10] ;  /* 0x0000100001007983 */ /* 0x001ea80000100800 */
[----:B------:R-:W3:Y:S04]  /*15480*/  LDL R4, [R1+0x18] ;  /* 0x0000180001047983 */ /* 0x000ee80000100800 */
[----:B------:R-:W3:Y:S01]  /*15490*/  LDL.LU R3, [R1+0x20] ;  /* 0x0000200001037983 */ /* 0x000ee20000300800 */
        /* <DEDUP_REMOVED lines=8> */
[----:B---3--:R-:W-:Y:S02]  /*15520*/  IMAD R3, R3, 0x60, R4 ;  /* 0x0000006003037824 */ /* 0x008fe400078e0204 */
[----:B------:R-:W-:-:S07]  /*15530*/  VIADD R4, R0, 0x400 ;  /* 0x0000040000047836 */ /* 0x000fce0000000000 */
.L_x_2488:
        /* <DEDUP_REMOVED lines=15> */
.L_x_2489:
        /* <DEDUP_REMOVED lines=15> */
.L_x_2490:
        /* <DEDUP_REMOVED lines=15> */
.L_x_2491:
        /* <DEDUP_REMOVED lines=10> */
.L_x_2483:
[----:B------:R-:W-:Y:S05]  /*158b0*/  BSYNC B0 ;  /* 0x0000000000007941 */ /* 0x000fea0003800000 */
.L_x_2482:
        /* <DEDUP_REMOVED lines=8> */
[----:B------:R-:W4:Y:S04]  /*15940*/  LDL.LU R7, [R1+0x54] ;  /* 0x0000540001077983 */ /* 0x000f280000300800 */
[----:B------:R-:W5:Y:S04]  /*15950*/  LDL.LU R6, [R1+0x34] ;  /* 0x0000340001067983 */ /* 0x000f680000300800 */
[----:B------:R-:W5:Y:S01]  /*15960*/  LDL.LU R4, [R1+0x58] ;  /* 0x0000580001047983 */ /* 0x000f620000300800 */
[----:B------:R-:W-:Y:S01]  /*15970*/  BSSY B2, `(.L_x_2494) ;  /* 0x00000b0000027945 */ /* 0x000fe20003800000 */
[----:B--2---:R-:W-:-:S04]  /*15980*/  VIADD R2, R9, 0x1 ;  /* 0x0000000109027836 */ /* 0x004fc80000000000 */
[----:B---3--:R-:W-:Y:S01]  /*15990*/  IMAD R2, R2, R8, RZ ;  /* 0x0000000802027224 */ /* 0x008fe200078e02ff */
[----:B------:R-:W-:Y:S02]  /*159a0*/  LOP3.LUT R8, RZ, R5, RZ, 0x33, !PT ;  /* 0x00000005ff087212 */ /* 0x000fe400078e33ff */
[----:B----4-:R-:W-:Y:S02]  /*159b0*/  LOP3.LUT R3, RZ, R7, RZ, 0x33, !PT ;  /* 0x00000007ff037212 */ /* 0x010fe400078e33ff */
[----:B------:R-:W-:-:S04]  /*159c0*/  LOP3.LUT R2, RZ, R2, RZ, 0x33, !PT ;  /* 0x00000002ff027212 */ /* 0x000fc800078e33ff */
[----:B-----5:R-:W-:Y:S02]  /*159d0*/  VIADDMNMX R2, R2, -R6, R3, !PT ;  /* 0x8000000602027246 */ /* 0x020fe40007800103 */
[----:B------:R-:W-:-:S04]  /*159e0*/  LOP3.LUT R4, RZ, R4, RZ, 0x33, !PT ;  /* 0x00000004ff047212 */ /* 0x000fc800078e33ff */
[----:B------:R-:W-:-:S04]  /*159f0*/  VIMNMX R4, R2, R4, !PT ;  /* 0x0000000402047248 */ /* 0x000fc80007fe0100 */
[----:B------:R-:W-:Y:S02]  /*15a00*/  VIADDMNMX R8, R4, 0x2, R8, !PT ;  /* 0x0000000204087846 */ /* 0x000fe40007800108 */
[----:B------:R-:W-:-:S05]  /*15a10*/  LOP3.LUT R2, RZ, R4, RZ, 0x33, !PT ;  /* 0x00000004ff027212 */ /* 0x000fca00078e33ff */
[----:B------:R-:W-:-:S05]  /*15a20*/  IMAD.IADD R2, R8, 0x1, R2 ;  /* 0x0000000108027824 */ /* 0x000fca00078e0202 */
[----:B------:R-:W-:-:S04]  /*15a30*/  LOP3.LUT R2, R2, 0x1, RZ, 0xc0, !PT ;  /* 0x0000000102027812 */ /* 0x000fc800078ec0ff */
[----:B------:R-:W-:-:S13]  /*15a40*/  ISETP.NE.U32.AND P0, PT, R2, 0x1, PT ;  /* 0x000000010200780c */ /* 0x000fda0003f05070 */
[----:B------:R-:W-:Y:S05]  /*15a50*/  @P0 BRA `(.L_x_2495) ;  /* 0x0000000800840947 */ /* 0x000fea0003800000 */
[----:B------:R-:W2:Y:S04]  /*15a60*/  LDL.LU R5, [R1+0x10] ;  /* 0x0000100001057983 */ /* 0x000ea80000300800 */
[----:B------:R-:W3:Y:S01]  /*15a70*/  LDL.LU R9, [R1+0x14] ;  /* 0x0000140001097983 */ /* 0x000ee20000300800 */
[----:B------:R-:W-:Y:S01]  /*15a80*/  LOP3.LUT P2, RZ, R18, 0x1, RZ, 0xc0, !PT ;  /* 0x0000000112ff7812 */ /* 0x000fe2000784c0ff */
[----:B------:R-:W-:Y:S01]  /*15a90*/  BSSY B1, `(.L_x_2496) ;  /* 0x000009b000017945 */ /* 0x000fe20003800000 */
[----:B--2---:R-:W-:-:S05]  /*15aa0*/  VIADD R2, R5, 0x1 ;  /* 0x0000000105027836 */ /* 0x004fca0000000000 */
[----:B------:R-:W-:-:S04]  /*15ab0*/  ISETP.NE.AND P0, PT, R2, 0x2, PT ;  /* 0x000000020200780c */ /* 0x000fc80003f05270 */
[----:B------:R-:W-:Y:S02]  /*15ac0*/  SEL R3, RZ, 0x1, P0 ;  /* 0x00000001ff037807 */ /* 0x000fe40000000000 */
[----:B------:R-:W-:Y:S02]  /*15ad0*/  SEL R10, R2, RZ, P0 ;  /* 0x000000ff020a7207 */ /* 0x000fe40000000000 */
[----:B---3--:R-:W-:-:S05]  /*15ae0*/  LOP3.LUT R9, R9, R3, RZ, 0x3c, !PT ;  /* 0x0000000309097212 */ /* 0x008fca00078e3cff */
[----:B------:R0:W-:Y:S04]  /*15af0*/  STL [R1+0x14], R9 ;  /* 0x0000140901007387 */ /* 0x0001e80000100800 */
[----:B------:R0:W-:Y:S01]  /*15b00*/  STL [R1+0x10], R10 ;  /* 0x0000100a01007387 */ /* 0x0001e20000100800 */
        /* <DEDUP_REMOVED lines=24> */
.L_x_2498:
        /* <DEDUP_REMOVED lines=8> */
.L_x_2600:
[----:B------:R-:W-:Y:S05]  /*15d10*/  BSYNC B3 ;  /* 0x0000000000037941 */ /* 0x000fea0003800000 */
.L_x_2499:
        /* <DEDUP_REMOVED lines=9> */
.L_x_2502:
[----:B------:R-:W-:Y:S05]  /*15db0*/  BSYNC B3 ;  /* 0x0000000000037941 */ /* 0x000fea0003800000 */
.L_x_2501:
[----:B------:R-:W3:Y:S04]  /*15dc0*/  LDL R5, [R1+0x10] ;  /* 0x0000100001057983 */ /* 0x000ee80000100800 */
[----:B-1----:R-:W4:Y:S01]  /*15dd0*/  LDL R6, [R1+0x18] ;  /* 0x0000180001067983 */ /* 0x002f220000100800 */
[----:B0-----:R-:W-:Y:S01]  /*15de0*/  IMAD.MOV.U32 R9, RZ, RZ, RZ ;  /* 0x000000ffff097224 */ /* 0x001fe200078e00ff */
[----:B------:R-:W-:Y:S01]  /*15df0*/  UIADD3 UR4, UP0, UR38, 0x370, URZ ;  /* 0x0000037026047890 */ /* 0x000fe2000ff1e03f */
[----:B------:R-:W-:Y:S01]  /*15e00*/  PLOP3.LUT P0, PT, PT, PT, PT, 0x80, 0x0 ;  /* 0x000000000000781c */ /* 0x000fe20003f0f070 */
[----:B------:R-:W-:Y:S01]  /*15e10*/  UMOV UR6, 0x0 ;  /* 0x0000000000067882 */ /* 0x000fe20000000000 */
[----:B------:R-:W-:Y:S01]  /*15e20*/  UMOV UR7, 0x14f00000 ;  /* 0x14f0000000077882 */ /* 0x000fe20000000000 */
[----:B------:R-:W-:Y:S01]  /*15e30*/  R2UR UR10, R9 ;  /* 0x00000000090a72ca */ /* 0x000fe200000e0000 */
[----:B------:R-:W-:Y:S01]  /*15e40*/  UIADD3.X UR5, URZ, UR39, URZ, UP0, !UPT ;  /* 0x000000273f057290 */ /* 0x000fe200087fe43f */
[----:B---3--:R-:W-:-:S02]  /*15e50*/  IMAD R5, R5, 0x3000, R19 ;  /* 0x0000300005057824 */ /* 0x008fc400078e0213 */
[----:B----4-:R-:W-:Y:S02]  /*15e60*/  IMAD R0, R0, 0x60, R6 ;  /* 0x0000006000007824 */ /* 0x010fe400078e0206 */
[----:B------:R-:W-:Y:S02]  /*15e70*/  VIADD R5, R5, 0x1c400 ;  /* 0x0001c40005057836 */ /* 0x000fe40000000000 */
[----:B------:R-:W-:-:S07]  /*15e80*/  VIADD R6, R3, 0x22830 ;  /* 0x0002283003067836 */ /* 0x000fce0000000000 */
.L_x_2503:
        /* <DEDUP_REMOVED lines=13> */
.L_x_2601:
[----:B------:R-:W-:Y:S05]  /*15f60*/  BSYNC B3 ;  /* 0x0000000000037941 */ /* 0x000fea0003800000 */
.L_x_2504:
        /* <DEDUP_REMOVED lines=11> */
.L_x_2507:
[----:B------:R-:W-:Y:S05]  /*16020*/  BSYNC B3 ;  /* 0x0000000000037941 */ /* 0x000fea0003800000 */
.L_x_2506:
[----:B0-2---:R-:W2:Y:S01]  /*16030*/  LDL R2, [R1+0x10] ;  /* 0x0000100001027983 */ /* 0x005ea20000100800 */
        /* <DEDUP_REMOVED lines=9> */
.L_x_2508:
        /* <DEDUP_REMOVED lines=15> */
.L_x_2509:
        /* <DEDUP_REMOVED lines=15> */
.L_x_2510:
        /* <DEDUP_REMOVED lines=15> */
.L_x_2511:
        /* <DEDUP_REMOVED lines=10> */
.L_x_2497:
[----:B------:R-:W-:Y:S05]  /*16440*/  BSYNC B1 ;  /* 0x0000000000017941 */ /* 0x000fea0003800000 */
.L_x_2496:
[----:B------:R-:W2:Y:S02]  /*16450*/  LDL.LU R5, [R1+0x30] ;  /* 0x0000300001057983 */ /* 0x000ea40000300800 */
[----:B--2---:R-:W-:-:S07]  /*16460*/  VIADD R0, R5, 0xfffffffd ;  /* 0xfffffffd05007836 */ /* 0x004fce0000000000 */
.L_x_2495:
[----:B------:R-:W-:Y:S05]  /*16470*/  BSYNC B2 ;  /* 0x0000000000027941 */ /* 0x000fea0003800000 */
.L_x_2494:
[----:B------:R-:W-:-:S05]  /*16480*/  VIADD R8, R8, 0xfffffffe ;  /* 0xfffffffe08087836 */ /* 0x000fca0000000000 */
[----:B------:R-:W-:-:S13]  /*16490*/  ISETP.NE.AND P0, PT, R8, R4, PT ;  /* 0x000000040800720c */ /* 0x000fda0003f05270 */
[----:B------:R-:W-:Y:S05]  /*164a0*/  @!P0 BRA `(.L_x_2493) ;  /* 0x0000001400008947 */ /* 0x000fea0003800000 */
.L_x_2544:
[----:B------:R-:W2:Y:S04]  /*164b0*/  LDL.LU R3, [R1+0x10] ;  /* 0x0000100001037983 */ /* 0x000ea80000300800 */
[----:B------:R-:W3:Y:S01]  /*164c0*/  LDL.LU R2, [R1+0x14] ;  /* 0x0000140001027983 */ /* 0x000ee20000300800 */
[----:B------:R-:W-:Y:S01]  /*164d0*/  LOP3.LUT P1, RZ, R18, 0x1, RZ, 0xc0, !PT ;  /* 0x0000000112ff7812 */ /* 0x000fe2000782c0ff */
[----:B------:R-:W-:Y:S05]  /*164e0*/  YIELD ;  /* 0x0000000000007946 */ /* 0x000fea0003800000 */
[----:B------:R-:W-:Y:S01]  /*164f0*/  BSSY B1, `(.L_x_2512) ;  /* 0x0000098000017945 */ /* 0x000fe20003800000 */
[----:B--2---:R-:W-:-:S05]  /*16500*/  VIADD R7, R3, 0x1 ;  /* 0x0000000103077836 */ /* 0x004fca0000000000 */
[----:B------:R-:W-:-:S04]  /*16510*/  ISETP.NE.AND P0, PT, R7, 0x2, PT ;  /* 0x000000020700780c */ /* 0x000fc80003f05270 */
[----:B------:R-:W-:Y:S02]  /*16520*/  SEL R6, RZ, 0x1, P0 ;  /* 0x00000001ff067807 */ /* 0x000fe40000000000 */
[----:B------:R-:W-:Y:S02]  /*16530*/  SEL R7, R7, RZ, P0 ;  /* 0x000000ff07077207 */ /* 0x000fe40000000000 */
[----:B---3--:R-:W-:Y:S01]  /*16540*/  LOP3.LUT R6, R2, R6, RZ, 0x3c, !PT ;  /* 0x0000000602067212 */ /* 0x008fe200078e3cff */
[----:B0-----:R-:W-:Y:S06]  /*16550*/  @!P1 BRA `(.L_x_2513) ;  /* 0x0000000800449947 */ /* 0x001fec0003800000 */
        /* <DEDUP_REMOVED lines=24> */
.L_x_2514:
        /* <DEDUP_REMOVED lines=8> */
.L_x_2602:
[----:B------:R-:W-:Y:S05]  /*16760*/  BSYNC B2 ;  /* 0x0000000000027941 */ /* 0x000fea0003800000 */
.L_x_2515:
        /* <DEDUP_REMOVED lines=9> */
.L_x_2518:
[----:B------:R-:W-:Y:S05]  /*16800*/  BSYNC B2 ;  /* 0x0000000000027941 */ /* 0x000fea0003800000 */
.L_x_2517:
        /* <DEDUP_REMOVED lines=12> */
.L_x_2519:
        /* <DEDUP_REMOVED lines=13> */
.L_x_2603:
[----:B------:R-:W-:Y:S05]  /*169a0*/  BSYNC B2 ;  /* 0x0000000000027941 */ /* 0x000fea0003800000 */
.L_x_2520:
        /* <DEDUP_REMOVED lines=11> */
.L_x_2523:
[----:B------:R-:W-:Y:S05]  /*16a60*/  BSYNC B2 ;  /* 0x0000000000027941 */ /* 0x000fea0003800000 */
.L_x_2522:
        /* <DEDUP_REMOVED lines=9> */
.L_x_2524:
        /* <DEDUP_REMOVED lines=15> */
.L_x_2525:
        /* <DEDUP_REMOVED lines=15> */
.L_x_2526:
        /* <DEDUP_REMOVED lines=15> */
.L_x_2527:
        /* <DEDUP_REMOVED lines=10> */
.L_x_2513:
[----:B------:R-:W-:Y:S05]  /*16e70*/  BSYNC B1 ;  /* 0x0000000000017941 */ /* 0x000fea0003800000 */
.L_x_2512:
[----:B------:R-:W-:Y:S01]  /*16e80*/  VIADD R7, R7, 0x1 ;  /* 0x0000000107077836 */ /* 0x000fe20000000000 */
[----:B------:R-:W-:Y:S01]  /*16e90*/  LOP3.LUT P2, RZ, R18, 0x1, RZ, 0xc0, !PT ;  /* 0x0000000112ff7812 */ /* 0x000fe2000784c0ff */
[----:B------:R-:W-:Y:S03]  /*16ea0*/  BSSY B1, `(.L_x_2528) ;  /* 0x000009c000017945 */ /* 0x000fe60003800000 */
[----:B------:R-:W-:-:S04]  /*16eb0*/  ISETP.NE.AND P0, PT, R7, 0x2, PT ;  /* 0x000000020700780c */ /* 0x000fc80003f05270 */
[----:B------:R-:W-:Y:S02]  /*16ec0*/  SEL R2, RZ, 0x1, P0 ;  /* 0x00000001ff027807 */ /* 0x000fe40000000000 */
[----:B0-----:R-:W-:Y:S02]  /*16ed0*/  SEL R9, R7, RZ, P0 ;  /* 0x000000ff07097207 */ /* 0x001fe40000000000 */
[----:B------:R-:W-:Y:S01]  /*16ee0*/  LOP3.LUT R8, R6, R2, RZ, 0x3c, !PT ;  /* 0x0000000206087212 */ /* 0x000fe200078e3cff */
[----:B------:R-:W-:-:S04]  /*16ef0*/  VIADD R6, R0, 0xffffffff ;  /* 0xffffffff00067836 */ /* 0x000fc80000000000 */
[----:B------:R0:W-:Y:S04]  /*16f00*/  STL [R1+0x14], R8 ;  /* 0x0000140801007387 */ /* 0x0001e80000100800 */
[----:B------:R0:W-:Y:S01]  /*16f10*/  STL [R1+0x10], R9 ;  /* 0x0000100901007387 */ /* 0x0001e20000100800 */
[----:B------:R-:W-:Y:S05]  /*16f20*/  @!P2 BRA `(.L_x_2529) ;  /* 0x00000008004ca947 */ /* 0x000fea0003800000 */
        /* <DEDUP_REMOVED lines=24> */
.L_x_2530:
        /* <DEDUP_REMOVED lines=8> */
.L_x_2604:
[----:B------:R-:W-:Y:S05]  /*17130*/  BSYNC B2 ;  /* 0x0000000000027941 */ /* 0x000fea0003800000 */
.L_x_2531:
        /* <DEDUP_REMOVED lines=9> */
.L_x_2534:
[----:B------:R-:W-:Y:S05]  /*171d0*/  BSYNC B2 ;  /* 0x0000000000027941 */ /* 0x000fea0003800000 */
.L_x_2533:
[----:B------:R-:W2:Y:S04]  /*171e0*/  LDL R5, [R1+0x10] ;  /* 0x0000100001057983 */ /* 0x000ea80000100800 */
[----:B------:R-:W3:Y:S01]  /*171f0*/  LDL R4, [R1+0x18] ;  /* 0x0000180001047983 */ /* 0x000ee20000100800 */
[----:B------:R-:W-:Y:S01]  /*17200*/  IMAD.MOV.U32 R10, RZ, RZ, RZ ;  /* 0x000000ffff0a7224 */ /* 0x000fe200078e00ff */
[----:B------:R-:W-:Y:S01]  /*17210*/  UIADD3 UR4, UP0, UR38, 0x370, URZ ;  /* 0x0000037026047890 */ /* 0x000fe2000ff1e03f */
[----:B------:R-:W-:Y:S01]  /*17220*/  PLOP3.LUT P0, PT, PT, PT, PT, 0x80, 0x0 ;  /* 0x000000000000781c */ /* 0x000fe20003f0f070 */
[----:B------:R-:W-:Y:S01]  /*17230*/  UMOV UR6, 0x0 ;  /* 0x0000000000067882 */ /* 0x000fe20000000000 */
[----:B------:R-:W-:Y:S01]  /*17240*/  UMOV UR7, 0x14f00000 ;  /* 0x14f0000000077882 */ /* 0x000fe20000000000 */
[----:B------:R-:W-:Y:S01]  /*17250*/  R2UR UR10, R10 ;  /* 0x000000000a0a72ca */ /* 0x000fe200000e0000 */
[----:B------:R-:W-:Y:S01]  /*17260*/  UIADD3.X UR5, URZ, UR39, URZ, UP0, !UPT ;  /* 0x000000273f057290 */ /* 0x000fe200087fe43f */
[----:B--2---:R-:W-:-:S02]  /*17270*/  IMAD R5, R5, 0x3000, R19 ;  /* 0x0000300005057824 */ /* 0x004fc400078e0213 */
[----:B---3--:R-:W-:Y:S02]  /*17280*/  IMAD R4, R7, 0x60, R4 ;  /* 0x0000006007047824 */ /* 0x008fe400078e0204 */
[----:B------:R-:W-:Y:S02]  /*17290*/  VIADD R5, R5, 0x1c400 ;  /* 0x0001c40005057836 */ /* 0x000fe40000000000 */
[----:B------:R-:W-:-:S07]  /*172a0*/  VIADD R7, R2, 0x22830 ;  /* 0x0002283002077836 */ /* 0x000fce0000000000 */
.L_x_2535:
        /* <DEDUP_REMOVED lines=13> */
.L_x_2605:
[----:B------:R-:W-:Y:S05]  /*17380*/  BSYNC B2 ;  /* 0x0000000000027941 */ /* 0x000fea0003800000 */
.L_x_2536:
[----:B------:R-:W-:Y:S01]  /*17390*/  BSSY B2, `(.L_x_2538) ;  /* 0x000000b000027945 */ /* 0x000fe20003800000 */
[----:B0-----:R-:W-:Y:S02]  /*173a0*/  IMAD.MOV.U32 R8, RZ, RZ, 0x0 ;  /* 0x00000000ff087424 */ /* 0x001fe400078e00ff */
[----:B------:R-:W-:Y:S01]  /*173b0*/  IMAD.MOV.U32 R9, RZ, RZ, 0x14f00000 ;  /* 0x14f00000ff097424 */ /* 0x000fe200078e00ff */
        /* <DEDUP_REMOVED lines=8> */
.L_x_2539:
[----:B------:R-:W-:Y:S05]  /*17440*/  BSYNC B2 ;  /* 0x0000000000027941 */ /* 0x000fea0003800000 */
.L_x_2538:
[----:B-12---:R-:W2:Y:S01]  /*17450*/  LDL R3, [R1+0x10] ;  /* 0x0000100001037983 */ /* 0x006ea20000100800 */
        /* <DEDUP_REMOVED lines=9> */
.L_x_2540:
        /* <DEDUP_REMOVED lines=15> */
.L_x_2541:
        /* <DEDUP_REMOVED lines=15> */
.L_x_2542:
        /* <DEDUP_REMOVED lines=15> */
.L_x_2543:
        /* <DEDUP_REMOVED lines=10> */
.L_x_2529:
[----:B------:R-:W-:Y:S05]  /*17860*/  BSYNC B1 ;  /* 0x0000000000017941 */ /* 0x000fea0003800000 */
.L_x_2528:
[----:B------:R-:W2:Y:S01]  /*17870*/  LDL R5, [R1+0x1c] ;  /* 0x00001c0001057983 */ /* 0x000ea20000100800 */
[----:B------:R-:W-:Y:S01]  /*17880*/  VIADD R0, R0, 0xfffffffe ;  /* 0xfffffffe00007836 */ /* 0x000fe20000000000 */
[----:B--2---:R-:W-:-:S13]  /*17890*/  ISETP.GT.AND P0, PT, R6, R5, PT ;  /* 0x000000050600720c */ /* 0x004fda0003f04270 */
[----:B------:R-:W-:Y:S05]  /*178a0*/  @P0 BRA `(.L_x_2544) ;  /* 0xffffffec00000947 */ /* 0x000fea000383ffff */
.L_x_2493:
[----:B------:R-:W-:Y:S05]  /*178b0*/  BSYNC B0 ;  /* 0x0000000000007941 */ /* 0x000fea0003800000 */
.L_x_2492:
[----:B------:R-:W2:Y:S04]  /*178c0*/  LDL.LU R4, [R1+0x10] ;  /* 0x0000100001047983 */ /* 0x000ea80000300800 */
[----:B------:R-:W3:Y:S01]  /*178d0*/  LDL.LU R3, [R1+0x14] ;  /* 0x0000140001037983 */ /* 0x000ee20000300800 */
[----:B------:R-:W1:Y:S01]  /*178e0*/  S2R R2, SR_TID.X ;  /* 0x0000000000027919 */ /* 0x000e620000002100 */
[----:B------:R-:W-:Y:S01]  /*178f0*/  BSSY B0, `(.L_x_2545) ;  /* 0x0000016000007945 */ /* 0x000fe20003800000 */
[----:B-1----:R-:W-:-:S04]  /*17900*/  LOP3.LUT R2, R2, 0x7f, RZ, 0xc0, !PT ;  /* 0x0000007f02027812 */ /* 0x002fc800078ec0ff */
[----:B------:R-:W-:Y:S01]  /*17910*/  ISETP.NE.AND P1, PT, R2, RZ, PT ;  /* 0x000000ff0200720c */ /* 0x000fe20003f25270 */
[----:B--2---:R-:W-:-:S05]  /*17920*/  VIADD R0, R4, 0x1 ;  /* 0x0000000104007836 */ /* 0x004fca0000000000 */
[----:B------:R-:W-:-:S04]  /*17930*/  ISETP.NE.AND P0, PT, R0, 0x2, PT ;  /* 0x000000020000780c */ /* 0x000fc80003f05270 */
[----:B------:R-:W-:-:S04]  /*17940*/  SEL R2, RZ, 0x1, P0 ;  /* 0x00000001ff027807 */ /* 0x000fc80000000000 */
[----:B---3--:R-:W-:-:S05]  /*17950*/  LOP3.LUT R3, R3, R2, RZ, 0x3c, !PT ;  /* 0x0000000203037212 */ /* 0x008fca00078e3cff */
[----:B------:R1:W-:Y:S01]  /*17960*/  STL [R1+0x14], R3 ;  /* 0x0000140301007387 */ /* 0x0003e20000100800 */
        /* <DEDUP_REMOVED lines=14> */
.L_x_2546:
[----:B------:R-:W-:Y:S05]  /*17a50*/  BSYNC B0 ;  /* 0x0000000000007941 */ /* 0x000fea0003800000 */
.L_x_2545:
[----:B------:R-:W-:-:S05]  /*17a60*/  SEL R0, R0, RZ, P0 ;  /* 0x000000ff00007207 */ /* 0x000fca0000000000 */
[----:B------:R3:W-:Y:S02]  /*17a70*/  STL [R1+0x10], R0 ;  /* 0x0000100001007387 */ /* 0x0007e40000100800 */
.L_x_2464:
[----:B------:R-:W-:Y:S05]  /*17a80*/  BSYNC B7 ;  /* 0x0000000000077941 */ /* 0x000fea0003800000 */
.L_x_2462:
[----:B------:R-:W-:-:S13]  /*17a90*/  LOP3.LUT P0, RZ, R18, 0x2, RZ, 0xc0, !PT ;  /* 0x0000000212ff7812 */ /* 0x000fda000780c0ff */
[----:B------:R-:W-:Y:S05]  /*17aa0*/  @!P0 BRA `(.L_x_2547) ;  /* 0x00000000002c8947 */ /* 0x000fea0003800000 */
[----:B------:R-:W-:Y:S05]  /*17ab0*/  WARPSYNC.ALL ;  /* 0x0000000000007948 */ /* 0x000fea0003800000 */
[----:B------:R-:W5:Y:S08]  /*17ac0*/  S2UR UR5, SR_CgaCtaId ;  /* 0x00000000000579c3 */ /* 0x000f700000008800 */
[----:B------:R-:W-:Y:S06]  /*17ad0*/  BAR.SYNC.DEFER_BLOCKING 0x5, 0x180 ;  /* 0x0146000000007b1d */ /* 0x000fec0000010000 */
[----:B------:R-:W-:-:S02]  /*17ae0*/  UMOV UR4, 0x400 ;  /* 0x0000040000047882 */ /* 0x000fc40000000000 */
[----:B-----5:R-:W-:-:S06]  /*17af0*/  ULEA UR4, UR5, UR4, 0x18 ;  /* 0x0000000405047291 */ /* 0x020fcc000f8ec03f */
[----:B------:R-:W-:-:S05]  /*17b00*/  IMAD.U32 R19, RZ, RZ, UR4 ;  /* 0x00000004ff137e24 */ /* 0x000fca000f8e00ff */
[----:B01----:R-:W0:Y:S04]  /*17b10*/  LDS.128 R4, [R19+0x228d0] ;  /* 0x0228d00013047984 */ /* 0x003e280000000c00 */
[----:B0-----:R0:W-:Y:S04]  /*17b20*/  STL.64 [R1], R4 ;  /* 0x0000000401007387 */ /* 0x0011e80000100a00 */
[----:B------:R0:W-:Y:S01]  /*17b30*/  STL.64 [R1+0x8], R6 ;  /* 0x0000080601007387 */ /* 0x0001e20000100a00 */
[----:B------:R-:W-:Y:S06]  /*17b40*/  BAR.ARV 0x4, 0x180 ;  /* 0x0106000000007b1d */ /* 0x000fec0000002000 */
[----:B------:R-:W-:Y:S05]  /*17b50*/  BRA `(.L_x_2548) ;  /* 0x0000001000307947 */ /* 0x000fea0003800000 */
.L_x_2547:
[----:B------:R-:W5:Y:S01]  /*17b60*/  S2R R16, SR_TID.X ;  /* 0x0000000000107919 */ /* 0x000f620000002100 */
[----:B------:R-:W-:Y:S01]  /*17b70*/  UMOV UR4, 0xffffffff ;  /* 0xffffffff00047882 */ /* 0x000fe20000000000 */
[----:B-----5:R-:W-:-:S04]  /*17b80*/  LOP3.LUT R16, R16, 0x1f, RZ, 0xc0, !PT ;  /* 0x0000001f10107812 */ /* 0x020fc800078ec0ff */
[----:B------:R-:W-:Y:S01]  /*17b90*/  ISETP.NE.AND P0, PT, R16, 0x1f, PT ;  /* 0x0000001f1000780c */ /* 0x000fe20003f05270 */
[----:B------:R-:W-:-:S12]  /*17ba0*/  BRA.DIV UR4, `(.L_x_2549) ;  /* 0x0000002604887947 */ /* 0x000fd8000b800000 */
[----:B-1----:R-:W0:Y:S01]  /*17bb0*/  LDL.LU R3, [R1] ;  /* 0x0000000001037983 */ /* 0x002e220000300800 */
[----:B------:R-:W-:-:S03]  /*17bc0*/  ULDC UR4, c[0x0][0xc3c] ;  /* 0x00030f0000047ab9 */ /* 0x000fc60000000800 */
[----:B------:R-:W3:Y:S01]  /*17bd0*/  LDL R4, [R1+0xc] ;  /* 0x00000c0001047983 */ /* 0x000ee20000100800 */
[----:B0-2---:R-:W-:Y:S02]  /*17be0*/  IMAD.MOV.U32 R10, RZ, RZ, R3 ;  /* 0x000000ffff0a7224 */ /* 0x005fe400078e0003 */
[----:B---34-:R-:W-:-:S05]  /*17bf0*/  IMAD.IADD R0, R4, 0x1, R16 ;  /* 0x0000000104007824 */ /* 0x018fca00078e0210 */
        /* <DEDUP_REMOVED lines=36> */
.L_x_2615:
[----:B------:R-:W-:Y:S02]  /*17e40*/  ULDC UR4, c[0x0][0xc38] ;  /* 0x00030e0000047ab9 */ /* 0x000fe40000000800 */
[----:B------:R-:W-:-:S04]  /*17e50*/  IMAD.U32 R7, RZ, RZ, UR4 ;  /* 0x00000004ff077e24 */ /* 0x000fc8000f8e00ff */
[----:B-1----:R-:W-:-:S04]  /*17e60*/  IMAD R10, R14, R7, RZ ;  /* 0x000000070e0a7224 */ /* 0x002fc800078e02ff */
[----:B------:R-:W-:-:S05]  /*17e70*/  IMAD.IADD R4, R9, 0x1, R10 ;  /* 0x0000000109047824 */ /* 0x000fca00078e020a */
[----:B------:R-:W-:-:S13]  /*17e80*/  ISETP.GT.AND P6, PT, R4, R0, PT ;  /* 0x000000000400720c */ /* 0x000fda0003fc4270 */
[----:B------:R-:W-:Y:S05]  /*17e90*/  @P6 BRA `(.L_x_2550) ;  /* 0x0000000000ac6947 */ /* 0x000fea0003800000 */
.L_x_2553:
        /* <DEDUP_REMOVED lines=37> */
.L_x_2623:
[----:B------:R-:W-:Y:S02]  /*180f0*/  ULDC UR4, c[0x0][0xc38] ;  /* 0x00030e0000047ab9 */ /* 0x000fe40000000800 */
[----:B------:R-:W-:-:S04]  /*18100*/  IMAD.U32 R7, RZ, RZ, UR4 ;  /* 0x00000004ff077e24 */ /* 0x000fc8000f8e00ff */
[----:B-1----:R-:W-:-:S04]  /*18110*/  IMAD R10, R14, R7, RZ ;  /* 0x000000070e0a7224 */ /* 0x002fc800078e02ff */
[----:B------:R-:W-:-:S05]  /*18120*/  IMAD.IADD R4, R10, 0x1, R4 ;  /* 0x000000010a047824 */ /* 0x000fca00078e0204 */
[----:B------:R-:W-:-:S13]  /*18130*/  ISETP.GT.AND P6, PT, R4, R0, PT ;  /* 0x000000000400720c */ /* 0x000fda0003fc4270 */
[----:B------:R-:W-:Y:S05]  /*18140*/  @!P6 BRA `(.L_x_2553) ;  /* 0xfffffffc0054e947 */ /* 0x000fea000383ffff */
.L_x_2550:
[----:B------:R-:W-:Y:S01]  /*18150*/  IMAD.IADD R10, R4, 0x1, -R10 ;  /* 0x00000001040a7824 */ /* 0x000fe200078e0a0a */
[----:B------:R-:W-:-:S03]  /*18160*/  UMOV UR4, 0xffffffff ;  /* 0xffffffff00047882 */ /* 0x000fc60000000000 */
[----:B------:R-:W-:-:S05]  /*18170*/  IMAD R3, R2, R7, R10 ;  /* 0x0000000702037224 */ /* 0x000fca00078e020a */
[----:B------:R-:W-:Y:S01]  /*18180*/  ISETP.GT.AND P6, PT, R3, R0, PT ;  /* 0x000000000300720c */ /* 0x000fe20003fc4270 */
[----:B------:R-:W-:-:S12]  /*18190*/  BRA.DIV UR4, `(.L_x_2554) ;  /* 0x0000002a04147947 */ /* 0x000fd8000b800000 */
[----:B------:R-:W2:Y:S01]  /*181a0*/  LDL.LU R11, [R1+0xc] ;  /* 0x00000c00010b7983 */ /* 0x000ea20000300800 */
[----:B------:R-:W-:-:S04]  /*181b0*/  VOTE.ANY R3, PT, !P6 ;  /* 0x0000000000037806 */ /* 0x000fc800070e0100 */
[----:B------:R-:W1:Y:S02]  /*181c0*/  POPC R9, R3 ;  /* 0x0000000300097309 */ /* 0x000e640000000000 */
[----:B-1----:R2:W1:Y:S04]  /*181d0*/  SHFL.IDX PT, R4, R5, R9, 0x1f ;  /* 0x00001f0905047589 */ /* 0x00246800000e0000 */
[----:B------:R3:W4:Y:S01]  /*181e0*/  SHFL.IDX PT, R6, R6, R9, 0x1f ;  /* 0x00001f0906067589 */ /* 0x00072200000e0000 */
[----:B--2---:R-:W-:-:S05]  /*181f0*/  IMAD.IADD R5, R9, 0x1, R11 ;  /* 0x0000000109057824 */ /* 0x004fca00078e020b */
[----:B-1--4-:R3:W-:Y:S02]  /*18200*/  STL [R1+0xc], R5 ;  /* 0x00000c0501007387 */ /* 0x0127e40000100800 */
.L_x_2628:
[----:B------:R-:W-:-:S13]  /*18210*/  ISETP.NE.AND P0, PT, R3, RZ, PT ;  /* 0x000000ff0300720c */ /* 0x000fda0003f05270 */
[----:B------:R-:W-:Y:S05]  /*18220*/  @!P0 BRA `(.L_x_2555) ;  /* 0x0000000000108947 */ /* 0x000fea0003800000 */
[----:B------:R-:W-:Y:S01]  /*18230*/  UMOV UR4, 0xffffffff ;  /* 0xffffffff00047882 */ /* 0x000fe20000000000 */
[----:B------:R-:W-:Y:S02]  /*18240*/  VIADD R12, R9, 0xffffffff ;  /* 0xffffffff090c7836 */ /* 0x000fe40000000000 */
[----:B------:R-:W-:Y:S05]  /*18250*/  BRA.DIV UR4, `(.L_x_2556) ;  /* 0x0000002a044c7947 */ /* 0x000fea000b800000 */
[----:B------:R1:W2:Y:S02]  /*18260*/  SHFL.IDX PT, R8, R2, R12, 0x1f ;  /* 0x00001f0c02087589 */ /* 0x0002a400000e0000 */
.L_x_2555:
[----:B--2---:R-:W-:Y:S01]  /*18270*/  IMAD R3, R8, R7, R10 ;  /* 0x0000000708037224 */ /* 0x004fe200078e020a */
[----:B------:R-:W-:-:S03]  /*18280*/  ISETP.NE.AND P0, PT, R6, 0x1, PT ;  /* 0x000000010600780c */ /* 0x000fc60003f05270 */
[----:B------:R-:W-:Y:S01]  /*18290*/  IMAD.IADD R0, R0, 0x1, -R3 ;  /* 0x0000000100007824 */ /* 0x000fe200078e0a03 */
[----:B------:R2:W-:Y:S09]  /*182a0*/  STL [R1], R3 ;  /* 0x0000000301007387 */ /* 0x0005f20000100800 */
[----:B------:R-:W-:Y:S05]  /*182b0*/  @!P0 BRA `(.L_x_2557) ;  /* 0x0000000000e48947 */ /* 0x000fea0003800000 */
[----:B0--3--:R-:W-:-:S04]  /*182c0*/  IABS R5, R4 ;  /* 0x0000000400057213 */ /* 0x009fc80000000000 */
[----:B------:R-:W0:Y:S08]  /*182d0*/  I2F.RP R7, R5 ;  /* 0x0000000500077306 */ /* 0x000e300000209400 */
[----:B0-----:R-:W0:Y:S02]  /*182e0*/  MUFU.RCP R7, R7 ;  /* 0x0000000700077308 */ /* 0x001e240000001000 */
[----:B0-----:R-:W-:-:S06]  /*182f0*/  VIADD R9, R7, 0xffffffe ;  /* 0x0ffffffe07097836 */ /* 0x001fcc0000000000 */
[----:B--2---:R-:W1:Y:S02]  /*18300*/  F2I.FTZ.U32.TRUNC.NTZ R3, R9 ;  /* 0x0000000900037305 */ /* 0x004e64000021f000 */
[----:B-1----:R-:W-:-:S04]  /*18310*/  IMAD.MOV R2, RZ, RZ, -R3 ;  /* 0x000000ffff027224 */ /* 0x002fc800078e0a03 */
[----:B------:R-:W-:Y:S02]  /*18320*/  IMAD R11, R2, R5, RZ ;  /* 0x00000005020b7224 */ /* 0x000fe400078e02ff */
[----:B------:R-:W-:-:S04]  /*18330*/  IMAD.MOV.U32 R2, RZ, RZ, RZ ;  /* 0x000000ffff027224 */ /* 0x000fc800078e00ff */
[----:B------:R-:W-:Y:S01]  /*18340*/  IMAD.HI.U32 R8, R3, R11, R2 ;  /* 0x0000000b03087227 */ /* 0x000fe200078e0002 */
[----:B------:R-:W-:Y:S02]  /*18350*/  IABS R3, R0 ;  /* 0x0000000000037213 */ /* 0x000fe40000000000 */
[----:B------:R-:W-:-:S03]  /*18360*/  IABS R2, R4 ;  /* 0x0000000400027213 */ /* 0x000fc60000000000 */
[----:B------:R-:W-:-:S04]  /*18370*/  IMAD.HI.U32 R8, R8, R3, RZ ;  /* 0x0000000308087227 */ /* 0x000fc800078e00ff */
[----:B------:R-:W-:-:S04]  /*18380*/  IMAD.MOV R2, RZ, RZ, -R2 ;  /* 0x000000ffff027224 */ /* 0x000fc800078e0a02 */
[----:B------:R-:W-:-:S05]  /*18390*/  IMAD R2, R8, R2, R3 ;  /* 0x0000000208027224 */ /* 0x000fca00078e0203 */
[----:B------:R-:W-:-:S13]  /*183a0*/  ISETP.GT.U32.AND P1, PT, R5, R2, PT ;  /* 0x000000020500720c */ /* 0x000fda0003f24070 */
[----:B------:R-:W-:Y:S02]  /*183b0*/  @!P1 IMAD.IADD R2, R2, 0x1, -R5 ;  /* 0x0000000102029824 */ /* 0x000fe400078e0a05 */
[----:B------:R-:W-:Y:S01]  /*183c0*/  @!P1 VIADD R8, R8, 0x1 ;  /* 0x0000000108089836 */ /* 0x000fe20000000000 */
[----:B------:R-:W-:Y:S02]  /*183d0*/  ISETP.NE.AND P1, PT, R4, RZ, PT ;  /* 0x000000ff0400720c */ /* 0x000fe40003f25270 */
[----:B------:R-:W-:Y:S02]  /*183e0*/  ISETP.GE.U32.AND P0, PT, R2, R5, PT ;  /* 0x000000050200720c */ /* 0x000fe40003f06070 */
[----:B------:R-:W-:-:S04]  /*183f0*/  IABS R5, R6 ;  /* 0x0000000600057213 */ /* 0x000fc80000000000 */
        /* <DEDUP_REMOVED lines=9> */
[----:B------:R-:W-:-:S03]  /*18490*/  LOP3.LUT R2, R0, R4, RZ, 0x3c, !PT ;  /* 0x0000000400027212 */ /* 0x000fc600078e3cff */
[----:B------:R-:W-:Y:S01]  /*184a0*/  IMAD.MOV.U32 R3, RZ, RZ, R8 ;  /* 0x000000ffff037224 */ /* 0x000fe200078e0008 */
[----:B------:R-:W-:Y:S02]  /*184b0*/  ISETP.GE.AND P2, PT, R2, RZ, PT ;  /* 0x000000ff0200720c */ /* 0x000fe40003f46270 */
[----:B------:R-:W-:-:S05]  /*184c0*/  IABS R8, R6 ;  /* 0x0000000600087213 */ /* 0x000fca0000000000 */
[----:B------:R-:W-:-:S06]  /*184d0*/  IMAD.MOV R8, RZ, RZ, -R8 ;  /* 0x000000ffff087224 */ /* 0x000fcc00078e0a08 */
        /* <DEDUP_REMOVED lines=9> */
[----:B------:R-:W-:Y:S01]  /*18570*/  ISETP.GE.U32.AND P0, PT, R2, R5, PT ;  /* 0x000000050200720c */ /* 0x000fe20003f06070 */
[----:B------:R-:W-:Y:S01]  /*18580*/  IMAD.MOV R5, RZ, RZ, -R3 ;  /* 0x000000ffff057224 */ /* 0x000fe200078e0a03 */
[----:B------:R-:W-:-:S03]  /*18590*/  LOP3.LUT R2, R3, R6, RZ, 0x3c, !PT ;  /* 0x0000000603027212 */ /* 0x000fc600078e3cff */
[----:B------:R-:W-:Y:S01]  /*185a0*/  IMAD R0, R4, R5, R0 ;  /* 0x0000000504007224 */ /* 0x000fe200078e0200 */
[----:B------:R-:W-:-:S07]  /*185b0*/  ISETP.GE.AND P2, PT, R2, RZ, PT ;  /* 0x000000ff0200720c */ /* 0x000fce0003f46270 */
[----:B------:R-:W-:-:S06]  /*185c0*/  @P0 VIADD R7, R7, 0x1 ;  /* 0x0000000107070836 */ /* 0x000fcc0000000000 */
[----:B------:R-:W-:Y:S01]  /*185d0*/  @!P2 IMAD.MOV R7, RZ, RZ, -R7 ;  /* 0x000000ffff07a224 */ /* 0x000fe200078e0a07 */
[----:B------:R-:W-:-:S05]  /*185e0*/  @!P1 LOP3.LUT R7, RZ, R6, RZ, 0x33, !PT ;  /* 0x00000006ff079212 */ /* 0x000fca00078e33ff */
[----:B------:R-:W-:-:S04]  /*185f0*/  IMAD.MOV R2, RZ, RZ, -R7 ;  /* 0x000000ffff027224 */ /* 0x000fc800078e0a07 */
[C---:B------:R-:W-:Y:S02]  /*18600*/  IMAD R3, R6.reuse, R2, R3 ;  /* 0x0000000206037224 */ /* 0x040fe400078e0203 */
[----:B------:R-:W-:-:S04]  /*18610*/  IMAD R6, R6, 0x1000000, R7 ;  /* 0x0100000006067824 */ /* 0x000fc800078e0207 */
[----:B------:R-:W-:-:S05]  /*18620*/  IMAD R2, R3, 0x10000, R6 ;  /* 0x0001000003027824 */ /* 0x000fca00078e0206 */
[----:B------:R1:W-:Y:S01]  /*18630*/  STL [R1+0x8], R2 ;  /* 0x0000080201007387 */ /* 0x0003e20000100800 */
[----:B------:R-:W-:Y:S05]  /*18640*/  BRA `(.L_x_2558) ;  /* 0x0000000000fc7947 */ /* 0x000fea0003800000 */
.L_x_2557:
[----:B0--3--:R-:W3:Y:S01]  /*18650*/  LDL R5, [R1+0xc] ;  /* 0x00000c0001057983 */ /* 0x009ee20000100800 */
[----:B-12---:R-:W3:Y:S02]  /*18660*/  LDC.64 R2, c[0x0][0xc90] ;  /* 0x00032400ff027b82 */ /* 0x006ee40000000a00 */
[----:B---3--:R-:W-:-:S05]  /*18670*/  IMAD.WIDE R2, R5, 0x4, R2 ;  /* 0x0000000405027825 */ /* 0x008fca00078e0202 */
[----:B------:R-:W2:Y:S02]  /*18680*/  LDG.E R6, desc[UR40][R2.64] ;  /* 0x0000002802067981 */ /* 0x000ea4000c1e1900 */
[----:B--2---:R-:W-:-:S05]  /*18690*/  IMAD R5, R4, R6, RZ ;  /* 0x0000000604057224 */ /* 0x004fca00078e02ff */
[----:B------:R-:W-:-:S04]  /*186a0*/  IABS R8, R5 ;  /* 0x0000000500087213 */ /* 0x000fc80000000000 */
[----:B------:R-:W0:Y:S08]  /*186b0*/  I2F.RP R10, R8 ;  /* 0x00000008000a7306 */ /* 0x000e300000209400 */
[----:B0-----:R-:W0:Y:S02]  /*186c0*/  MUFU.RCP R10, R10 ;  /* 0x0000000a000a7308 */ /* 0x001e240000001000 */
[----:B0-----:R-:W-:-:S06]  /*186d0*/  VIADD R11, R10, 0xffffffe ;  /* 0x0ffffffe0a0b7836 */ /* 0x001fcc0000000000 */
[----:B------:R-:W0:Y:S02]  /*186e0*/  F2I.FTZ.U32.TRUNC.NTZ R3, R11 ;  /* 0x0000000b00037305 */ /* 0x000e24000021f000 */
[----:B0-----:R-:W-:-:S04]  /*186f0*/  IMAD.MOV R2, RZ, RZ, -R3 ;  /* 0x000000ffff027224 */ /* 0x001fc800078e0a03 */
        /* <DEDUP_REMOVED lines=18> */
[----:B------:R-:W-:Y:S02]  /*18820*/  IMAD R8, R6, R2, RZ ;  /* 0x0000000206087224 */ /* 0x000fe400078e02ff */
[----:B------:R-:W-:Y:S02]  /*18830*/  IMAD.MOV R2, RZ, RZ, -R2 ;  /* 0x000000ffff027224 */ /* 0x000fe400078e0a02 */
[----:B------:R-:W-:Y:S02]  /*18840*/  IMAD.MOV R3, RZ, RZ, -R8 ;  /* 0x000000ffff037224 */ /* 0x000fe400078e0a08 */
[----:B------:R-:W-:-:S03]  /*18850*/  IMAD R0, R5, R2, R0 ;  /* 0x0000000205007224 */ /* 0x000fc600078e0200 */
[----:B------:R-:W-:-:S04]  /*18860*/  VIADDMNMX R6, R3, R7, R6, PT ;  /* 0x0000000703067246 */ /* 0x000fc80003800106 */
        /* <DEDUP_REMOVED lines=16> */
[----:B------:R-:W-:Y:S02]  /*18970*/  ISETP.GE.AND P2, PT, R3, RZ, PT ;  /* 0x000000ff0300720c */ /* 0x000fe40003f46270 */
[----:B------:R-:W-:-:S09]  /*18980*/  IADD3 R3, R8, 0x1000000, R0 ;  /* 0x0100000008037810 */ /* 0x000fd20007ffe000 */
[----:B------:R-:W-:Y:S02]  /*18990*/  @!P1 IMAD.IADD R10, R10, 0x1, -R7 ;  /* 0x000000010a0a9824 */ /* 0x000fe400078e0a07 */
[----:B------:R-:W-:Y:S01]  /*189a0*/  @!P1 VIADD R2, R2, 0x1 ;  /* 0x0000000102029836 */ /* 0x000fe20000000000 */
[----:B------:R-:W-:Y:S02]  /*189b0*/  ISETP.NE.AND P1, PT, R6, RZ, PT ;  /* 0x000000ff0600720c */ /* 0x000fe40003f25270 */
[----:B------:R-:W-:-:S13]  /*189c0*/  ISETP.GE.U32.AND P0, PT, R10, R7, PT ;  /* 0x000000070a00720c */ /* 0x000fda0003f06070 */
[----:B------:R-:W-:-:S04]  /*189d0*/  @P0 VIADD R2, R2, 0x1 ;  /* 0x0000000102020836 */ /* 0x000fc80000000000 */
[----:B------:R-:W-:Y:S01]  /*189e0*/  @!P2 IMAD.MOV R2, RZ, RZ, -R2 ;  /* 0x000000ffff02a224 */ /* 0x000fe200078e0a02 */
[----:B------:R-:W-:Y:S01]  /*189f0*/  @!P1 LOP3.LUT R2, RZ, R6, RZ, 0x33, !PT ;  /* 0x00000006ff029212 */ /* 0x000fe200078e33ff */
[----:B------:R-:W-:-:S04]  /*18a00*/  IMAD.MOV R6, RZ, RZ, -R6 ;  /* 0x000000ffff067224 */ /* 0x000fc800078e0a06 */
[----:B------:R-:W-:Y:S02]  /*18a10*/  IMAD R3, R2, R6, R3 ;  /* 0x0000000602037224 */ /* 0x000fe400078e0203 */
[----:B------:R-:W-:-:S03]  /*18a20*/  IMAD.MOV.U32 R0, RZ, RZ, R2 ;  /* 0x000000ffff007224 */ /* 0x000fc600078e0002 */
[----:B------:R0:W-:Y:S04]  /*18a30*/  STL [R1+0x8], R3 ;  /* 0x0000080301007387 */ /* 0x0001e80000100800 */
.L_x_2558:
[----:B0-----:R-:W-:-:S05]  /*18a40*/  LOP3.LUT R3, RZ, R0, RZ, 0x33, !PT ;  /* 0x00000000ff037212 */ /* 0x001fca00078e33ff */
[----:B------:R-:W-:-:S05]  /*18a50*/  IMAD.IADD R0, R4, 0x1, R3 ;  /* 0x0000000104007824 */ /* 0x000fca00078e0203 */
[----:B------:R0:W-:Y:S01]  /*18a60*/  STL [R1+0x4], R0 ;  /* 0x0000040001007387 */ /* 0x0001e20000100800 */
[----:B------:R-:W-:Y:S05]  /*18a70*/  BRA `(.L_x_2559) ;  /* 0x0000000000287947 */ /* 0x000fea0003800000 */
.L_x_2551:
        /* <DEDUP_REMOVED lines=10> */
.L_x_2559:
[----:B--2---:R-:W2:Y:S04]  /*18b20*/  LDL R3, [R1+0x8] ;  /* 0x0000080001037983 */ /* 0x004ea80000100800 */
[----:B-1----:R-:W3:Y:S04]  /*18b30*/  LDL R2, [R1+0xc] ;  /* 0x00000c0001027983 */ /* 0x002ee80000100800 */
[----:B------:R-:W4:Y:S04]  /*18b40*/  LDL R5, [R1+0x4] ;  /* 0x0000040001057983 */ /* 0x000f280000100800 */
[----:B------:R-:W4:Y:S01]  /*18b50*/  LDL R4, [R1] ;  /* 0x0000000001047983 */ /* 0x000f220000100800 */
[----:B0-----:R-:W0:Y:S01]  /*18b60*/  S2R R0, SR_TID.X ;  /* 0x0000000000007919 */ /* 0x001e220000002100 */
        /* <DEDUP_REMOVED lines=11> */
.L_x_2548:
[----:B---34-:R-:W3:Y:S01]  /*18c20*/  LDL R0, [R1+0xc] ;  /* 0x00000c0001007983 */ /* 0x018ee20000100800 */
[----:B------:R-:W-:Y:S02]  /*18c30*/  ULDC UR4, c[0x0][0xc3c] ;  /* 0x00030f0000047ab9 */ /* 0x000fe40000000800 */
[----:B---3--:R-:W-:-:S13]  /*18c40*/  ISETP.GE.AND P0, PT, R0, UR4, PT ;  /* 0x0000000400007c0c */ /* 0x008fda000bf06270 */
[----:B------:R-:W-:Y:S05]  /*18c50*/  @!P0 BRA `(.L_x_2560) ;  /* 0xffffffa000f08947 */ /* 0x000fea000383ffff */
[----:B------:R-:W-:Y:S05]  /*18c60*/  BSYNC B8 ;  /* 0x0000000000087941 */ /* 0x000fea0003800000 */
.L_x_2448:
[----:B----4-:R-:W4:Y:S01]  /*18c70*/  LDL.LU R0, [R1+0x48] ;  /* 0x0000480001007983 */ /* 0x010f220000300800 */
[----:B------:R-:W-:Y:S01]  /*18c80*/  BSSY B0, `(.L_x_2561) ;  /* 0x000000b000007945 */ /* 0x000fe20003800000 */
[----:B01----:R-:W0:Y:S01]  /*18c90*/  S2R R5, SR_CgaCtaId ;  /* 0x0000000000057919 */ /* 0x003e220000008800 */
[----:B----4-:R-:W-:-:S05]  /*18ca0*/  VIADD R0, R0, 0x1 ;  /* 0x0000000100007836 */ /* 0x010fca0000000000 */
[----:B--2---:R-:W-:-:S04]  /*18cb0*/  LEA.HI R2, R0, R0, RZ, 0x1 ;  /* 0x0000000000027211 */ /* 0x004fc800078f08ff */
[----:B------:R-:W-:-:S05]  /*18cc0*/  LOP3.LUT R3, R2, 0xfffffffe, RZ, 0xc0, !PT ;  /* 0xfffffffe02037812 */ /* 0x000fca00078ec0ff */
[----:B------:R-:W-:Y:S01]  /*18cd0*/  IMAD.IADD R3, R0, 0x1, -R3 ;  /* 0x0000000100037824 */ /* 0x000fe200078e0a03 */
[----:B------:R-:W-:-:S04]  /*18ce0*/  MOV R0, 0x400 ;  /* 0x0000040000007802 */ /* 0x000fc80000000f00 */
[----:B0-----:R-:W-:Y:S02]  /*18cf0*/  LEA R0, R5, R0, 0x18 ;  /* 0x0000000005007211 */ /* 0x001fe400078ec0ff */
[----:B------:R-:W-:-:S04]  /*18d00*/  SHF.L.U32 R3, R3, 0x1f, RZ ;  /* 0x0000001f03037819 */ /* 0x000fc800000006ff */
[----:B------:R-:W0:Y:S02]  /*18d10*/  SYNCS.PHASECHK.TRANS64.TRYWAIT P0, [R0+URZ+0x22820], R3 ;  /* 0x02282003000075a7 */ /* 0x000e24000800017f */
[----:B0-----:R-:W-:Y:S05]  /*18d20*/  @!P0 BRA `(.L_x_2562) ;  /* 0x0000001c00c08947 */ /* 0x001fea0003800000 */
.L_x_2631:
[----:B------:R-:W-:Y:S05]  /*18d30*/  BSYNC B0 ;  /* 0x0000000000007941 */ /* 0x000fea0003800000 */
.L_x_2561:
[----:B------:R-:W-:-:S03]  /*18d40*/  UMOV UR4, 0xffffffff ;  /* 0xffffffff00047882 */ /* 0x000fc60000000000 */
[----:B------:R-:W-:Y:S05]  /*18d50*/  BRA.DIV UR4, `(.L_x_2563) ;  /* 0x0000001e04c87947 */ /* 0x000fea000b800000 */
[----:B------:R-:W1:Y:S02]  /*18d60*/  S2R R2, SR_TID.X ;  /* 0x0000000000027919 */ /* 0x000e640000002100 */
[----:B-1----:R-:W-:-:S04]  /*18d70*/  SHF.R.U32.HI R2, RZ, 0x5, R2 ;  /* 0x00000005ff027819 */ /* 0x002fc80000011602 */
[----:B------:R-:W-:-:S05]  /*18d80*/  LOP3.LUT R2, R2, 0x3, RZ, 0xc0, !PT ;  /* 0x0000000302027812 */ /* 0x000fca00078ec0ff */
[----:B------:R1:W2:Y:S02]  /*18d90*/  SHFL.IDX PT, R14, R2, RZ, 0x1f ;  /* 0x00001fff020e7589 */ /* 0x0002a400000e0000 */
.L_x_2634:
[----:B--2---:R-:W-:Y:S01]  /*18da0*/  ISETP.NE.AND P0, PT, R14, RZ, PT ;  /* 0x000000ff0e00720c */ /* 0x004fe20003f05270 */
[----:B------:R-:W-:-:S12]  /*18db0*/  BSSY B0, `(.L_x_2564) ;  /* 0x0000027000007945 */ /* 0x000fd80003800000 */
[----:B------:R-:W-:Y:S05]  /*18dc0*/  @P0 BRA `(.L_x_2565) ;  /* 0x0000000000940947 */ /* 0x000fea0003800000 */
[----:B------:R-:W-:-:S03]  /*18dd0*/  UMOV UR4, 0xffffffff ;  /* 0xffffffff00047882 */ /* 0x000fc60000000000 */
[----:B------:R-:W-:Y:S05]  /*18de0*/  BRA.DIV UR4, `(.L_x_2566) ;  /* 0x0000001e04d87947 */ /* 0x000fea000b800000 */
[----:B------:R-:W-:-:S13]  /*18df0*/  ELECT P6, URZ, PT ;  /* 0x00000000003f782f */ /* 0x000fda00038c0000 */
.L_x_2637:
[----:B------:R-:W-:Y:S05]  /*18e00*/  @!P6 BRA `(.L_x_2565) ;  /* 0x000000000084e947 */ /* 0x000fea0003800000 */
[----:B------:R-:W-:-:S06]  /*18e10*/  ULOP3.LUT UR4, UR36, 0x2, URZ, 0xfc, !UPT ;  /* 0x0000000224047892 */ /* 0x000fcc000f8efc3f */
[----:B-1----:R-:W-:-:S05]  /*18e20*/  IMAD.U32 R2, RZ, RZ, UR4 ;  /* 0x00000004ff027e24 */ /* 0x002fca000f8e00ff */
[----:B------:R-:W-:-:S13]  /*18e30*/  ISETP.NE.AND P2, PT, R2, 0x3, PT ;  /* 0x000000030200780c */ /* 0x000fda0003f45270 */
[----:B------:R-:W-:Y:S05]  /*18e40*/  @!P2 BRA `(.L_x_2567) ;  /* 0x000000000004a947 */ /* 0x000fea0003800000 */
[----:B------:R-:W-:Y:S01]  /*18e50*/  BPT.TRAP 0x1 ;  /* 0x000000040000795c */ /* 0x000fe20000300000 */
.L_x_2567:
[----:B0-----:R-:W2:Y:S04]  /*18e60*/  LDL R3, [R1+0x10] ;  /* 0x0000100001037983 */ /* 0x001ea80000100800 */
[----:B------:R-:W4:Y:S01]  /*18e70*/  LDL.LU R7, [R1+0x14] ;  /* 0x0000140001077983 */ /* 0x000f220000300800 */
[----:B------:R-:W-:-:S04]  /*18e80*/  VIADD R2, R0, 0x22840 ;  /* 0x0002284000027836 */ /* 0x000fc80000000000 */
[C---:B--2---:R-:W-:Y:S02]  /*18e90*/  IMAD R6, R3.reuse, 0x8, R2 ;  /* 0x0000000803067824 */ /* 0x044fe400078e0202 */
[----:B------:R-:W-:Y:S01]  /*18ea0*/  VIADD R3, R3, 0x1 ;  /* 0x0000000103037836 */ /* 0x000fe20000000000 */
[----:B----4-:R-:W-:-:S04]  /*18eb0*/  SHF.L.U32 R5, R7, 0x1f, RZ ;  /* 0x0000001f07057819 */ /* 0x010fc800000006ff */
        /* <DEDUP_REMOVED lines=8> */
.L_x_2638:
[----:B------:R-:W1:Y:S02]  /*18f40*/  SYNCS.PHASECHK.TRANS64.TRYWAIT P0, [R7+URZ], R2 ;  /* 0x00000002070075a7 */ /* 0x000e64000800017f */
[----:B-1----:R-:W-:Y:S05]  /*18f50*/  @!P0 BRA `(.L_x_2569) ;  /* 0x0000001c00b08947 */ /* 0x002fea0003800000 */
.L_x_2639:
[----:B------:R-:W-:Y:S05]  /*18f60*/  @!P2 BRA `(.L_x_2570) ;  /* 0x000000000004a947 */ /* 0x000fea0003800000 */
[----:B------:R-:W-:Y:S01]  /*18f70*/  BPT.TRAP 0x1 ;  /* 0x000000040000795c */ /* 0x000fe20000300000 */
.L_x_2570:
[----:B------:R-:W2:Y:S01]  /*18f80*/  LDL.LU R4, [R1+0x10] ;  /* 0x0000100001047983 */ /* 0x000ea20000300800 */
[----:B------:R-:W-:-:S04]  /*18f90*/  VIADD R0, R0, 0x22860 ;  /* 0x0002286000007836 */ /* 0x000fc80000000000 */
[----:B--2---:R-:W-:-:S04]  /*18fa0*/  IMAD R4, R4, 0x8, R0 ;  /* 0x0000000804047824 */ /* 0x004fc800078e0200 */
[----:B------:R-:W2:Y:S02]  /*18fb0*/  SYNCS.PHASECHK.TRANS64.TRYWAIT P0, [R4+URZ], R5 ;  /* 0x00000005040075a7 */ /* 0x000ea4000800017f */
[----:B--2---:R-:W-:Y:S05]  /*18fc0*/  @!P0 BRA `(.L_x_2571) ;  /* 0x0000001c00a88947 */ /* 0x004fea0003800000 */
.L_x_2640:
[----:B------:R-:W-:-:S07]  /*18fd0*/  IMAD R3, R3, 0x8, R0 ;  /* 0x0000000803037824 */ /* 0x000fce00078e0200 */
.L_x_2572:
[----:B----4-:R4:W0:Y:S02]  /*18fe0*/  SYNCS.PHASECHK.TRANS64.TRYWAIT P0, [R3+URZ], R2 ;  /* 0x00000002030075a7 */ /* 0x010824000800017f */
[----:B0-----:R-:W-:Y:S05]  /*18ff0*/  @!P0 NANOSLEEP.SYNCS 0x989680 ;  /* 0x009896800000895d */ /* 0x001fea0003900000 */
[----:B------:R-:W0:Y:S02]  /*19000*/  @!P0 SYNCS.PHASECHK.TRANS64 P0, [R3+URZ], R2 ;  /* 0x00000002030085a7 */ /* 0x000e24000800007f */
[----:B0-----:R-:W-:Y:S05]  /*19010*/  @!P0 BRA `(.L_x_2572) ;  /* 0xfffffffc00f08947 */ /* 0x001fea000383ffff */
.L_x_2565:
[----:B------:R-:W-:Y:S05]  /*19020*/  BSYNC B0 ;  /* 0x0000000000007941 */ /* 0x000fea0003800000 */
.L_x_2564:
[----:B------:R-:W-:Y:S05]  /*19030*/  EXIT ;  /* 0x000000000000794d */ /* 0x000fea0003800000 */
.L_x_2347:
[----:B0-----:R0:W1:Y:S02]  /*19040*/  SYNCS.PHASECHK.TRANS64.TRYWAIT P0, [R5+URZ+0x22800], R0 ;  /* 0x02280000050075a7 */ /* 0x001064000800017f */
[----:B-1----:R-:W-:Y:S05]  /*19050*/  @!P0 NANOSLEEP.SYNCS 0x989680 ;  /* 0x009896800000895d */ /* 0x002fea0003900000 */
[----:B------:R-:W1:Y:S02]  /*19060*/  @!P0 SYNCS.PHASECHK.TRANS64 P0, [R5+URZ+0x22800], R0 ;  /* 0x02280000050085a7 */ /* 0x000e64000800007f */
[----:B-1----:R-:W-:Y:S05]  /*19070*/  @!P0 BRA `(.L_x_2347) ;  /* 0xfffffffc00f08947 */ /* 0x002fea000383ffff */
[----:B------:R-:W-:Y:S05]  /*19080*/  BRA `(.L_x_2573) ;  /* 0xfffffe9000e07947 */ /* 0x000fea000383ffff */
.L_x_2351:
[----:B-1----:R-:W-:-:S04]  /*19090*/  IMAD.U32 R3, RZ, RZ, UR21 ;  /* 0x00000015ff037e24 */ /* 0x002fc8000f8e00ff */
[----:B------:R1:W2:Y:S03]  /*190a0*/  SYNCS.PHASECHK.TRANS64.TRYWAIT P1, [R3+URZ+0x22830], R8 ;  /* 0x02283008030075a7 */ /* 0x0002a6000802017f */
[----:B--2---:R-:W-:Y:S05]  /*190b0*/  @!P1 NANOSLEEP.SYNCS 0x989680 ;  /* 0x009896800000995d */ /* 0x004fea0003900000 */
[----:B------:R-:W2:Y:S02]  /*190c0*/  @!P1 SYNCS.PHASECHK.TRANS64 P1, [R3+URZ+0x22830], R8 ;  /* 0x02283008030095a7 */ /* 0x000ea4000802007f */
[----:B--2---:R-:W-:Y:S05]  /*190d0*/  @!P1 BRA `(.L_x_2351) ;  /* 0xfffffffc00ec9947 */ /* 0x004fea000383ffff */
[----:B------:R-:W-:Y:S05]  /*190e0*/  BRA `(.L_x_2350) ;  /* 0xfffffe9400087947 */ /* 0x000fea000383ffff */
.L_x_2363:
[----:B-1----:R-:W-:-:S04]  /*190f0*/  IMAD.U32 R9, RZ, RZ, UR21 ;  /* 0x00000015ff097e24 */ /* 0x002fc8000f8e00ff */
[----:B------:R1:W2:Y:S03]  /*19100*/  SYNCS.PHASECHK.TRANS64.TRYWAIT P2, [R9+URZ+0x22850], R8 ;  /* 0x02285008090075a7 */ /* 0x0002a6000804017f */
[----:B--2---:R-:W-:Y:S05]  /*19110*/  @!P2 NANOSLEEP.SYNCS 0x989680 ;  /* 0x009896800000a95d */ /* 0x004fea0003900000 */
[----:B------:R-:W2:Y:S02]  /*19120*/  @!P2 SYNCS.PHASECHK.TRANS64 P2, [R9+URZ+0x22850], R8 ;  /* 0x022850080900a5a7 */ /* 0x000ea4000804007f */
[----:B--2---:R-:W-:Y:S05]  /*19130*/  @!P2 BRA `(.L_x_2363) ;  /* 0xfffffffc00eca947 */ /* 0x004fea000383ffff */
[----:B------:R-:W-:Y:S05]  /*19140*/  BRA `(.L_x_2362) ;  /* 0xfffffeb400c07947 */ /* 0x000fea000383ffff */
.L_x_2371:
[----:B-1----:R-:W-:-:S04]  /*19150*/  IMAD.U32 R4, RZ, RZ, UR30 ;  /* 0x0000001eff047e24 */ /* 0x002fc8000f8e00ff */
[----:B------:R1:W2:Y:S03]  /*19160*/  SYNCS.PHASECHK.TRANS64.TRYWAIT P2, [R4+URZ+0x22830], R7 ;  /* 0x02283007040075a7 */ /* 0x0002a6000804017f */
[----:B--2---:R-:W-:Y:S05]  /*19170*/  @!P2 NANOSLEEP.SYNCS 0x989680 ;  /* 0x009896800000a95d */ /* 0x004fea0003900000 */
[----:B------:R-:W2:Y:S02]  /*19180*/  @!P2 SYNCS.PHASECHK.TRANS64 P2, [R4+URZ+0x22830], R7 ;  /* 0x022830070400a5a7 */ /* 0x000ea4000804007f */
[----:B--2---:R-:W-:Y:S05]  /*19190*/  @!P2 BRA `(.L_x_2371) ;  /* 0xfffffffc00eca947 */ /* 0x004fea000383ffff */
[----:B------:R-:W-:Y:S05]  /*191a0*/  BRA `(.L_x_2370) ;  /* 0xfffffebc004c7947 */ /* 0x000fea000383ffff */
.L_x_2383:
[----:B--2---:R2:W3:Y:S02]  /*191b0*/  SYNCS.PHASECHK.TRANS64.TRYWAIT P2, [R10+URZ+0x22850], R7 ;  /* 0x022850070a0075a7 */ /* 0x0044e4000804017f */
[----:B---3--:R-:W-:Y:S05]  /*191c0*/  @!P2 NANOSLEEP.SYNCS 0x989680 ;  /* 0x009896800000a95d */ /* 0x008fea0003900000 */
[----:B------:R-:W3:Y:S02]  /*191d0*/  @!P2 SYNCS.PHASECHK.TRANS64 P2, [R10+URZ+0x22850], R7 ;  /* 0x022850070a00a5a7 */ /* 0x000ee4000804007f */
[----:B---3--:R-:W-:Y:S05]  /*191e0*/  @!P2 BRA `(.L_x_2383) ;  /* 0xfffffffc00f0a947 */ /* 0x008fea000383ffff */
[----:B------:R-:W-:Y:S05]  /*191f0*/  BRA `(.L_x_2382) ;  /* 0xfffffee800287947 */ /* 0x000fea000383ffff */
.L_x_2392:
[----:B-1----:R-:W-:-:S04]  /*19200*/  IMAD.U32 R0, RZ, RZ, UR22 ;  /* 0x00000016ff007e24 */ /* 0x002fc8000f8e00ff */
[----:B------:R1:W3:Y:S03]  /*19210*/  SYNCS.PHASECHK.TRANS64.TRYWAIT P3, [R0+URZ+0x22830], R5 ;  /* 0x02283005000075a7 */ /* 0x0002e6000806017f */
[----:B---3--:R-:W-:Y:S05]  /*19220*/  @!P3 NANOSLEEP.SYNCS 0x989680 ;  /* 0x009896800000b95d */ /* 0x008fea0003900000 */
[----:B------:R-:W3:Y:S02]  /*19230*/  @!P3 SYNCS.PHASECHK.TRANS64 P3, [R0+URZ+0x22830], R5 ;  /* 0x022830050000b5a7 */ /* 0x000ee4000806007f */
[----:B---3--:R-:W-:Y:S05]  /*19240*/  @!P3 BRA `(.L_x_2392) ;  /* 0xfffffffc00ecb947 */ /* 0x008fea000383ffff */
[----:B------:R-:W-:Y:S05]  /*19250*/  BRA `(.L_x_2391) ;  /* 0xfffffeec00e07947 */ /* 0x000fea000383ffff */
.L_x_2396:
[----:B--2---:R2:W3:Y:S02]  /*19260*/  SYNCS.PHASECHK.TRANS64.TRYWAIT P3, [R10+URZ+0x22850], R5 ;  /* 0x022850050a0075a7 */ /* 0x0044e4000806017f */
[----:B---3--:R-:W-:Y:S05]  /*19270*/  @!P3 NANOSLEEP.SYNCS 0x989680 ;  /* 0x009896800000b95d */ /* 0x008fea0003900000 */
[----:B------:R-:W3:Y:S02]  /*19280*/  @!P3 SYNCS.PHASECHK.TRANS64 P3, [R10+URZ+0x22850], R5 ;  /* 0x022850050a00b5a7 */ /* 0x000ee4000806007f */
[----:B---3--:R-:W-:Y:S05]  /*19290*/  @!P3 BRA `(.L_x_2396) ;  /* 0xfffffffc00f0b947 */ /* 0x008fea000383ffff */
[----:B------:R-:W-:Y:S05]  /*192a0*/  BRA `(.L_x_2395) ;  /* 0xffffff0800047947 */ /* 0x000fea000383ffff */
.L_x_2402:
[----:B-1----:R-:W-:-:S04]  /*192b0*/  IMAD.U32 R7, RZ, RZ, UR21 ;  /* 0x00000015ff077e24 */ /* 0x002fc8000f8e00ff */
[----:B------:R1:W2:Y:S03]  /*192c0*/  SYNCS.PHASECHK.TRANS64.TRYWAIT P2, [R7+URZ+0x22830], R8 ;  /* 0x02283008070075a7 */ /* 0x0002a6000804017f */
[----:B--2---:R-:W-:Y:S05]  /*192d0*/  @!P2 NANOSLEEP.SYNCS 0x989680 ;  /* 0x009896800000a95d */ /* 0x004fea0003900000 */
[----:B------:R-:W2:Y:S02]  /*192e0*/  @!P2 SYNCS.PHASECHK.TRANS64 P2, [R7+URZ+0x22830], R8 ;  /* 0x022830080700a5a7 */ /* 0x000ea4000804007f */
[----:B--2---:R-:W-:Y:S05]  /*192f0*/  @!P2 BRA `(.L_x_2402) ;  /* 0xfffffffc00eca947 */ /* 0x004fea000383ffff */
[----:B------:R-:W-:Y:S05]  /*19300*/  BRA `(.L_x_2401) ;  /* 0xffffff0c00147947 */ /* 0x000fea000383ffff */
.L_x_2414:
[----:B--2---:R2:W3:Y:S02]  /*19310*/  SYNCS.PHASECHK.TRANS64.TRYWAIT P2, [R9+URZ+0x22850], R8 ;  /* 0x02285008090075a7 */ /* 0x0044e4000804017f */
[----:B---3--:R-:W-:Y:S05]  /*19320*/  @!P2 NANOSLEEP.SYNCS 0x989680 ;  /* 0x009896800000a95d */ /* 0x008fea0003900000 */
[----:B------:R-:W3:Y:S02]  /*19330*/  @!P2 SYNCS.PHASECHK.TRANS64 P2, [R9+URZ+0x22850], R8 ;  /* 0x022850080900a5a7 */ /* 0x000ee4000804007f */
[----:B---3--:R-:W-:Y:S05]  /*19340*/  @!P2 BRA `(.L_x_2414) ;  /* 0xfffffffc00f0a947 */ /* 0x008fea000383ffff */
[----:B------:R-:W-:Y:S05]  /*19350*/  BRA `(.L_x_2413) ;  /* 0xffffff3400e87947 */ /* 0x000fea000383ffff */
.L_x_2470:
[----:B-1----:R-:W1:Y:S01]  /*19360*/  S2R R4, SR_TID.X ;  /* 0x0000000000047919 */ /* 0x002e620000002100 */
        /* <DEDUP_REMOVED lines=8> */
[----:B------:R1:W3:Y:S02]  /*193f0*/  SHFL.IDX P6, R14, R13, R12, R11 ;  /* 0x0000000c0d0e7389 */ /* 0x0002e400000c000b */
[----:B0123--:R-:W-:Y:S01]  /*19400*/  ENDCOLLECTIVE ;  /* 0x000000000000791b */ /* 0x00ffe20003800000 */
.L_x_2575:
[----:B------:R-:W-:Y:S05]  /*19410*/  BSYNC B0 ;  /* 0x0000000000007941 */ /* 0x000fea0003800000 */
.L_x_2574:
[----:B------:R-:W-:Y:S05]  /*19420*/  BRA `(.L_x_2576) ;  /* 0xffffffac008c7947 */ /* 0x000fea000383ffff */
.L_x_2472:
[----:B------:R-:W-:Y:S01]  /*19430*/  BSSY B0, `(.L_x_2577) ;  /* 0x0000006000007945 */ /* 0x000fe20003800000 */
[----:B------:R-:W-:-:S07]  /*19440*/  IMAD.MOV.U32 R15, RZ, RZ, -0x1 ;  /* 0xffffffffff0f7424 */ /* 0x000fce00078e00ff */
[----:B012---:R-:W-:Y:S05]  /*19450*/  WARPSYNC.COLLECTIVE R15, `(.L_x_2578) ;  /* 0x000000000f0c7348 */ /* 0x007fea0003c00000 */
[----:B------:R-:W-:Y:S02]  /*19460*/  ELECT P6, UR62, PT ;  /* 0x00000000003e782f */ /* 0x000fe400038c0000 */
[----:B------:R-:W-:Y:S01]  /*19470*/  MOV R14, UR62 ;  /* 0x0000003e000e7c02 */ /* 0x000fe20008000f00 */
[----:B012---:R-:W-:Y:S10]  /*19480*/  ENDCOLLECTIVE ;  /* 0x000000000000791b */ /* 0x007ff40003800000 */
.L_x_2578:
[----:B------:R-:W-:Y:S05]  /*19490*/  BSYNC B0 ;  /* 0x0000000000007941 */ /* 0x000fea0003800000 */
.L_x_2577:
[----:B------:R-:W-:Y:S05]  /*194a0*/  BRA `(.L_x_2579) ;  /* 0xffffffac00907947 */ /* 0x000fea000383ffff */
.L_x_2474:
[----:B---3--:R3:W4:Y:S02]  /*194b0*/  SYNCS.PHASECHK.TRANS64.TRYWAIT P0, [R0+URZ+0x22840], R2 ;  /* 0x02284002000075a7 */ /* 0x008724000800017f */
[----:B----4-:R-:W-:Y:S05]  /*194c0*/  @!P0 NANOSLEEP.SYNCS 0x989680 ;  /* 0x009896800000895d */ /* 0x010fea0003900000 */
[----:B------:R-:W4:Y:S02]  /*194d0*/  @!P0 SYNCS.PHASECHK.TRANS64 P0, [R0+URZ+0x22840], R2 ;  /* 0x02284002000085a7 */ /* 0x000f24000800007f */
[----:B----4-:R-:W-:Y:S05]  /*194e0*/  @!P0 BRA `(.L_x_2474) ;  /* 0xfffffffc00f08947 */ /* 0x010fea000383ffff */
[----:B------:R-:W-:Y:S05]  /*194f0*/  BRA `(.L_x_2580) ;  /* 0xffffffac00f47947 */ /* 0x000fea000383ffff */
.L_x_2478:
[----:B------:R-:W2:Y:S01]  /*19500*/  LDL.LU R11, [R1+0x2c] ;  /* 0x00002c00010b7983 */ /* 0x000ea20000300800 */
[----:B------:R-:W-:Y:S02]  /*19510*/  IMAD.MOV.U32 R5, RZ, RZ, R12 ;  /* 0x000000ffff057224 */ /* 0x000fe400078e000c */
[----:B------:R-:W-:Y:S02]  /*19520*/  IMAD.MOV.U32 R13, RZ, RZ, R2 ;  /* 0x000000ffff0d7224 */ /* 0x000fe400078e0002 */
[----:B------:R-:W-:Y:S02]  /*19530*/  IMAD.MOV.U32 R12, RZ, RZ, RZ ;  /* 0x000000ffff0c7224 */ /* 0x000fe400078e00ff */
[----:B------:R-:W-:Y:S02]  /*19540*/  IMAD.MOV.U32 R15, RZ, RZ, -0x1 ;  /* 0xffffffffff0f7424 */ /* 0x000fe400078e00ff */
        /* <DEDUP_REMOVED lines=8> */
.L_x_2581:
[----:B------:R-:W-:Y:S02]  /*195d0*/  IMAD.MOV.U32 R13, RZ, RZ, R0 ;  /* 0x000000ffff0d7224 */ /* 0x000fe400078e0000 */
[----:B------:R-:W-:-:S07]  /*195e0*/  IMAD.MOV.U32 R6, RZ, RZ, R14 ;  /* 0x000000ffff067224 */ /* 0x000fce00078e000e */
[----:B------:R-:W-:Y:S05]  /*195f0*/  WARPSYNC.COLLECTIVE R15, `(.L_x_2582) ;  /* 0x000000000f087348 */ /* 0x000fea0003c00000 */
[----:B------:R0:W1:Y:S02]  /*19600*/  SHFL.IDX P6, R14, R13, R12, R11 ;  /* 0x0000000c0d0e7389 */ /* 0x00006400000c000b */
[----:B01----:R-:W-:Y:S01]  /*19610*/  ENDCOLLECTIVE ;  /* 0x000000000000791b */ /* 0x003fe20003800000 */
.L_x_2582:
[----:B------:R-:W-:Y:S02]  /*19620*/  IMAD.MOV.U32 R13, RZ, RZ, R2 ;  /* 0x000000ffff0d7224 */ /* 0x000fe400078e0002 */
[----:B------:R-:W-:Y:S02]  /*19630*/  IMAD.MOV.U32 R12, RZ, RZ, 0x1 ;  /* 0x00000001ff0c7424 */ /* 0x000fe400078e00ff */
[----:B------:R-:W-:-:S07]  /*19640*/  IMAD.MOV.U32 R7, RZ, RZ, R14 ;  /* 0x000000ffff077224 */ /* 0x000fce00078e000e */
[----:B------:R-:W-:Y:S05]  /*19650*/  WARPSYNC.COLLECTIVE R15, `(.L_x_2583) ;  /* 0x000000000f087348 */ /* 0x000fea0003c00000 */
[----:B------:R0:W1:Y:S02]  /*19660*/  SHFL.IDX P6, R14, R13, R12, R11 ;  /* 0x0000000c0d0e7389 */ /* 0x00006400000c000b */
[----:B01----:R-:W-:Y:S01]  /*19670*/  ENDCOLLECTIVE ;  /* 0x000000000000791b */ /* 0x003fe20003800000 */
.L_x_2583:
        /* <DEDUP_REMOVED lines=15> */
.L_x_2584:
[----:B------:R-:W-:Y:S02]  /*19770*/  IMAD.MOV.U32 R13, RZ, RZ, R2 ;  /* 0x000000ffff0d7224 */ /* 0x000fe400078e0002 */
[----:B------:R-:W-:Y:S02]  /*19780*/  IMAD.MOV.U32 R12, RZ, RZ, 0x2 ;  /* 0x00000002ff0c7424 */ /* 0x000fe400078e00ff */
[----:B------:R-:W-:-:S07]  /*19790*/  IMAD.MOV.U32 R5, RZ, RZ, R14 ;  /* 0x000000ffff057224 */ /* 0x000fce00078e000e */
[----:B------:R-:W-:Y:S05]  /*197a0*/  WARPSYNC.COLLECTIVE R15, `(.L_x_2585) ;  /* 0x000000000f087348 */ /* 0x000fea0003c00000 */
[----:B------:R0:W1:Y:S02]  /*197b0*/  SHFL.IDX P6, R14, R13, R12, R11 ;  /* 0x0000000c0d0e7389 */ /* 0x00006400000c000b */
[----:B01----:R-:W-:Y:S01]  /*197c0*/  ENDCOLLECTIVE ;  /* 0x000000000000791b */ /* 0x003fe20003800000 */
.L_x_2585:
        /* <DEDUP_REMOVED lines=15> */
.L_x_2586:
[----:B------:R-:W-:Y:S02]  /*198c0*/  IMAD.MOV.U32 R13, RZ, RZ, R2 ;  /* 0x000000ffff0d7224 */ /* 0x000fe400078e0002 */
[----:B------:R-:W-:Y:S02]  /*198d0*/  IMAD.MOV.U32 R12, RZ, RZ, 0x3 ;  /* 0x00000003ff0c7424 */ /* 0x000fe400078e00ff */
[----:B------:R-:W-:-:S07]  /*198e0*/  IMAD.MOV.U32 R5, RZ, RZ, R14 ;  /* 0x000000ffff057224 */ /* 0x000fce00078e000e */
[----:B------:R-:W-:Y:S05]  /*198f0*/  WARPSYNC.COLLECTIVE R15, `(.L_x_2587) ;  /* 0x000000000f087348 */ /* 0x000fea0003c00000 */
[----:B------:R0:W1:Y:S02]  /*19900*/  SHFL.IDX P6, R14, R13, R12, R11 ;  /* 0x0000000c0d0e7389 */ /* 0x00006400000c000b */
[----:B01----:R-:W-:Y:S01]  /*19910*/  ENDCOLLECTIVE ;  /* 0x000000000000791b */ /* 0x003fe20003800000 */
.L_x_2587:
        /* <DEDUP_REMOVED lines=15> */
.L_x_2588:
[----:B------:R-:W-:Y:S02]  /*19a10*/  IMAD.MOV.U32 R13, RZ, RZ, R2 ;  /* 0x000000ffff0d7224 */ /* 0x000fe400078e0002 */
[----:B------:R-:W-:Y:S02]  /*19a20*/  IMAD.MOV.U32 R12, RZ, RZ, 0x4 ;  /* 0x00000004ff0c7424 */ /* 0x000fe400078e00ff */
[----:B------:R-:W-:-:S07]  /*19a30*/  IMAD.MOV.U32 R5, RZ, RZ, R14 ;  /* 0x000000ffff057224 */ /* 0x000fce00078e000e */
[----:B------:R-:W-:Y:S05]  /*19a40*/  WARPSYNC.COLLECTIVE R15, `(.L_x_2589) ;  /* 0x000000000f087348 */ /* 0x000fea0003c00000 */
[----:B------:R0:W1:Y:S02]  /*19a50*/  SHFL.IDX P6, R14, R13, R12, R11 ;  /* 0x0000000c0d0e7389 */ /* 0x00006400000c000b */
[----:B01----:R-:W-:Y:S01]  /*19a60*/  ENDCOLLECTIVE ;  /* 0x000000000000791b */ /* 0x003fe20003800000 */
.L_x_2589:
        /* <DEDUP_REMOVED lines=15> */
.L_x_2590:
[----:B------:R-:W-:Y:S02]  /*19b60*/  IMAD.MOV.U32 R13, RZ, RZ, R2 ;  /* 0x000000ffff0d7224 */ /* 0x000fe400078e0002 */
[----:B------:R-:W-:Y:S02]  /*19b70*/  IMAD.MOV.U32 R12, RZ, RZ, 0x5 ;  /* 0x00000005ff0c7424 */ /* 0x000fe400078e00ff */
[----:B------:R-:W-:-:S07]  /*19b80*/  IMAD.MOV.U32 R5, RZ, RZ, R14 ;  /* 0x000000ffff057224 */ /* 0x000fce00078e000e */
[----:B------:R-:W-:Y:S05]  /*19b90*/  WARPSYNC.COLLECTIVE R15, `(.L_x_2591) ;  /* 0x000000000f087348 */ /* 0x000fea0003c00000 */
[----:B------:R0:W1:Y:S02]  /*19ba0*/  SHFL.IDX P6, R14, R13, R12, R11 ;  /* 0x0000000c0d0e7389 */ /* 0x00006400000c000b */
[----:B01----:R-:W-:Y:S01]  /*19bb0*/  ENDCOLLECTIVE ;  /* 0x000000000000791b */ /* 0x003fe20003800000 */
.L_x_2591:
        /* <DEDUP_REMOVED lines=15> */
.L_x_2592:
[----:B------:R-:W-:Y:S02]  /*19cb0*/  IMAD.MOV.U32 R13, RZ, RZ, R2 ;  /* 0x000000ffff0d7224 */ /* 0x000fe400078e0002 */
[----:B------:R-:W-:Y:S02]  /*19cc0*/  IMAD.MOV.U32 R12, RZ, RZ, 0x6 ;  /* 0x00000006ff0c7424 */ /* 0x000fe400078e00ff */
[----:B------:R-:W-:-:S07]  /*19cd0*/  IMAD.MOV.U32 R5, RZ, RZ, R14 ;  /* 0x000000ffff057224 */ /* 0x000fce00078e000e */
[----:B------:R-:W-:Y:S05]  /*19ce0*/  WARPSYNC.COLLECTIVE R15, `(.L_x_2593) ;  /* 0x000000000f087348 */ /* 0x000fea0003c00000 */
[----:B------:R0:W1:Y:S02]  /*19cf0*/  SHFL.IDX P6, R14, R13, R12, R11 ;  /* 0x0000000c0d0e7389 */ /* 0x00006400000c000b */
[----:B01----:R-:W-:Y:S01]  /*19d00*/  ENDCOLLECTIVE ;  /* 0x000000000000791b */ /* 0x003fe20003800000 */
.L_x_2593:
        /* <DEDUP_REMOVED lines=13> */
.L_x_2594:
        /* <DEDUP_REMOVED lines=8> */
.L_x_2595:
        /* <DEDUP_REMOVED lines=13> */
.L_x_2596:
[----:B------:R-:W-:Y:S01]  /*19f30*/  IMAD.MOV.U32 R0, RZ, RZ, R14 ;  /* 0x000000ffff007224 */ /* 0x000fe200078e000e */
[----:B------:R-:W-:Y:S06]  /*19f40*/  BRA `(.L_x_2597) ;  /* 0xffffffb000747947 */ /* 0x000fec000383ffff */
.L_x_2481:
[----:B0-----:R0:W1:Y:S02]  /*19f50*/  SYNCS.PHASECHK.TRANS64.TRYWAIT P0, [R19+URZ+0x22820], R0 ;  /* 0x02282000130075a7 */ /* 0x001064000800017f */
[----:B-1----:R-:W-:Y:S05]  /*19f60*/  @!P0 NANOSLEEP.SYNCS 0x989680 ;  /* 0x009896800000895d */ /* 0x002fea0003900000 */
[----:B------:R-:W1:Y:S02]  /*19f70*/  @!P0 SYNCS.PHASECHK.TRANS64 P0, [R19+URZ+0x22820], R0 ;  /* 0x02282000130085a7 */ /* 0x000e64000800007f */
[----:B-1----:R-:W-:Y:S05]  /*19f80*/  @!P0 BRA `(.L_x_2481) ;  /* 0xfffffffc00f08947 */ /* 0x002fea000383ffff */
[----:B------:R-:W-:Y:S05]  /*19f90*/  BRA `(.L_x_2598) ;  /* 0xffffffb000d07947 */ /* 0x000fea000383ffff */
.L_x_2485:
[----:B0-----:R0:W1:Y:S02]  /*19fa0*/  SYNCS.PHASECHK.TRANS64.TRYWAIT P0, [R2+URZ+0x22860], R0 ;  /* 0x02286000020075a7 */ /* 0x001064000800017f */
[----:B-1----:R-:W-:Y:S05]  /*19fb0*/  @!P0 NANOSLEEP.SYNCS 0x989680 ;  /* 0x009896800000895d */ /* 0x002fea0003900000 */
[----:B------:R-:W1:Y:S02]  /*19fc0*/  @!P0 SYNCS.PHASECHK.TRANS64 P0, [R2+URZ+0x22860], R0 ;  /* 0x02286000020085a7 */ /* 0x000e64000800007f */
[----:B-1----:R-:W-:Y:S05]  /*19fd0*/  @!P0 BRA `(.L_x_2485) ;  /* 0xfffffffc00f08947 */ /* 0x002fea000383ffff */
[----:B------:R-:W-:Y:S05]  /*19fe0*/  BRA `(.L_x_2599) ;  /* 0xffffffb000f47947 */ /* 0x000fea000383ffff */
.L_x_2500:
[----:B--2---:R2:W3:Y:S02]  /*19ff0*/  SYNCS.PHASECHK.TRANS64.TRYWAIT P0, [R3+URZ+0x22840], R2 ;  /* 0x02284002030075a7 */ /* 0x0044e4000800017f */
[----:B---3--:R-:W-:Y:S05]  /*1a000*/  @!P0 NANOSLEEP.SYNCS 0x989680 ;  /* 0x009896800000895d */ /* 0x008fea0003900000 */
[----:B------:R-:W3:Y:S02]  /*1a010*/  @!P0 SYNCS.PHASECHK.TRANS64 P0, [R3+URZ+0x22840], R2 ;  /* 0x02284002030085a7 */ /* 0x000ee4000800007f */
[----:B---3--:R-:W-:Y:S05]  /*1a020*/  @!P0 BRA `(.L_x_2500) ;  /* 0xfffffffc00f08947 */ /* 0x008fea000383ffff */
[----:B------:R-:W-:Y:S05]  /*1a030*/  BRA `(.L_x_2600) ;  /* 0xffffffbc00347947 */ /* 0x000fea000383ffff */
.L_x_2505:
[----:B0-----:R0:W1:Y:S02]  /*1a040*/  SYNCS.PHASECHK.TRANS64.TRYWAIT P0, [R3+URZ+0x22860], R2 ;  /* 0x02286002030075a7 */ /* 0x001064000800017f */
[----:B-1----:R-:W-:Y:S05]  /*1a050*/  @!P0 NANOSLEEP.SYNCS 0x989680 ;  /* 0x009896800000895d */ /* 0x002fea0003900000 */
[----:B------:R-:W1:Y:S02]  /*1a060*/  @!P0 SYNCS.PHASECHK.TRANS64 P0, [R3+URZ+0x22860], R2 ;  /* 0x02286002030085a7 */ /* 0x000e64000800007f */
[----:B-1----:R-:W-:Y:S05]  /*1a070*/  @!P0 BRA `(.L_x_2505) ;  /* 0xfffffffc00f08947 */ /* 0x002fea000383ffff */
[----:B------:R-:W-:Y:S05]  /*1a080*/  BRA `(.L_x_2601) ;  /* 0xffffffbc00b47947 */ /* 0x000fea000383ffff */
.L_x_2516:
[----:B-1----:R1:W2:Y:S02]  /*1a090*/  SYNCS.PHASECHK.TRANS64.TRYWAIT P0, [R4+URZ+0x22840], R2 ;  /* 0x02284002040075a7 */ /* 0x0022a4000800017f */
[----:B--2---:R-:W-:Y:S05]  /*1a0a0*/  @!P0 NANOSLEEP.SYNCS 0x989680 ;  /* 0x009896800000895d */ /* 0x004fea0003900000 */
[----:B------:R-:W2:Y:S02]  /*1a0b0*/  @!P0 SYNCS.PHASECHK.TRANS64 P0, [R4+URZ+0x22840], R2 ;  /* 0x02284002040085a7 */ /* 0x000ea4000800007f */
[----:B--2---:R-:W-:Y:S05]  /*1a0c0*/  @!P0 BRA `(.L_x_2516) ;  /* 0xfffffffc00f08947 */ /* 0x004fea000383ffff */
[----:B------:R-:W-:Y:S05]  /*1a0d0*/  BRA `(.L_x_2602) ;  /* 0xffffffc400a07947 */ /* 0x000fea000383ffff */
.L_x_2521:
[----:B0-----:R0:W2:Y:S02]  /*1a0e0*/  SYNCS.PHASECHK.TRANS64.TRYWAIT P0, [R4+URZ+0x22860], R2 ;  /* 0x02286002040075a7 */ /* 0x0010a4000800017f */
[----:B--2---:R-:W-:Y:S05]  /*1a0f0*/  @!P0 NANOSLEEP.SYNCS 0x989680 ;  /* 0x009896800000895d */ /* 0x004fea0003900000 */
[----:B------:R-:W2:Y:S02]  /*1a100*/  @!P0 SYNCS.PHASECHK.TRANS64 P0, [R4+URZ+0x22860], R2 ;  /* 0x02286002040085a7 */ /* 0x000ea4000800007f */
[----:B--2---:R-:W-:Y:S05]  /*1a110*/  @!P0 BRA `(.L_x_2521) ;  /* 0xfffffffc00f08947 */ /* 0x004fea000383ffff */
[----:B------:R-:W-:Y:S05]  /*1a120*/  BRA `(.L_x_2603) ;  /* 0xffffffc8001c7947 */ /* 0x000fea000383ffff */
.L_x_2532:
[----:B-1----:R1:W2:Y:S02]  /*1a130*/  SYNCS.PHASECHK.TRANS64.TRYWAIT P0, [R2+URZ+0x22840], R3 ;  /* 0x02284003020075a7 */ /* 0x0022a4000800017f */
[----:B--2---:R-:W-:Y:S05]  /*1a140*/  @!P0 NANOSLEEP.SYNCS 0x989680 ;  /* 0x009896800000895d */ /* 0x004fea0003900000 */
[----:B------:R-:W2:Y:S02]  /*1a150*/  @!P0 SYNCS.PHASECHK.TRANS64 P0, [R2+URZ+0x22840], R3 ;  /* 0x02284003020085a7 */ /* 0x000ea4000800007f */
[----:B--2---:R-:W-:Y:S05]  /*1a160*/  @!P0 BRA `(.L_x_2532) ;  /* 0xfffffffc00f08947 */ /* 0x004fea000383ffff */
[----:B------:R-:W-:Y:S05]  /*1a170*/  BRA `(.L_x_2604) ;  /* 0xffffffcc00ec7947 */ /* 0x000fea000383ffff */
.L_x_2537:
[----:B--2---:R2:W3:Y:S02]  /*1a180*/  SYNCS.PHASECHK.TRANS64.TRYWAIT P0, [R2+URZ+0x22860], R3 ;  /* 0x02286003020075a7 */ /* 0x0044e4000800017f */
[----:B---3--:R-:W-:Y:S05]  /*1a190*/  @!P0 NANOSLEEP.SYNCS 0x989680 ;  /* 0x009896800000895d */ /* 0x008fea0003900000 */
[----:B------:R-:W3:Y:S02]  /*1a1a0*/  @!P0 SYNCS.PHASECHK.TRANS64 P0, [R2+URZ+0x22860], R3 ;  /* 0x02286003020085a7 */ /* 0x000ee4000800007f */
[----:B---3--:R-:W-:Y:S05]  /*1a1b0*/  @!P0 BRA `(.L_x_2537) ;  /* 0xfffffffc00f08947 */ /* 0x008fea000383ffff */
[----:B------:R-:W-:Y:S05]  /*1a1c0*/  BRA `(.L_x_2605) ;  /* 0xffffffd0006c7947 */ /* 0x000fea000383ffff */
.L_x_2549:
[----:B-1----:R-:W5:Y:S01]  /*1a1d0*/  LDL R3, [R1] ;  /* 0x0000000001037983 */ /* 0x002f620000100800 */
[----:B------:R-:W-:Y:S01]  /*1a1e0*/  BSSY B0, `(.L_x_2606) ;  /* 0x0000008000007945 */ /* 0x000fe20003800000 */
[----:B------:R-:W-:Y:S02]  /*1a1f0*/  IMAD.MOV.U32 R12, RZ, RZ, RZ ;  /* 0x000000ffff0c7224 */ /* 0x000fe400078e00ff */
[----:B------:R-:W-:Y:S02]  /*1a200*/  IMAD.MOV.U32 R11, RZ, RZ, 0x1f ;  /* 0x0000001fff0b7424 */ /* 0x000fe400078e00ff */
[----:B------:R-:W-:Y:S02]  /*1a210*/  IMAD.MOV.U32 R15, RZ, RZ, -0x1 ;  /* 0xffffffffff0f7424 */ /* 0x000fe400078e00ff */
[----:B-----5:R-:W-:-:S07]  /*1a220*/  IMAD.MOV.U32 R13, RZ, RZ, R3 ;  /* 0x000000ffff0d7224 */ /* 0x020fce00078e0003 */
[----:B0-234-:R-:W-:Y:S05]  /*1a230*/  WARPSYNC.COLLECTIVE R15, `(.L_x_2607) ;  /* 0x000000000f087348 */ /* 0x01dfea0003c00000 */
[----:B------:R1:W0:Y:S02]  /*1a240*/  SHFL.IDX P6, R14, R13, R12, R11 ;  /* 0x0000000c0d0e7389 */ /* 0x00022400000c000b */
[----:B01234-:R-:W-:Y:S01]  /*1a250*/  ENDCOLLECTIVE ;  /* 0x000000000000791b */ /* 0x01ffe20003800000 */
.L_x_2607:
[----:B------:R-:W-:Y:S05]  /*1a260*/  BSYNC B0 ;  /* 0x0000000000007941 */ /* 0x000fea0003800000 */
.L_x_2606:
        /* <DEDUP_REMOVED lines=9> */
.L_x_2608:
        /* <DEDUP_REMOVED lines=26> */
.L_x_2609:
[----:B------:R-:W-:Y:S01]  /*1a4a0*/  IMAD.MOV.U32 R12, RZ, RZ, 0x2 ;  /* 0x00000002ff0c7424 */ /* 0x000fe200078e00ff */
[----:B------:R-:W-:-:S05]  /*1a4b0*/  SEL R3, R14, RZ, P1 ;  /* 0x000000ff0e037207 */ /* 0x000fca0000800000 */
[----:B------:R-:W-:-:S04]  /*1a4c0*/  IMAD.IADD R2, R2, 0x1, R3 ;  /* 0x0000000102027824 */ /* 0x000fc800078e0203 */
[----:B------:R-:W-:-:S07]  /*1a4d0*/  IMAD.MOV.U32 R13, RZ, RZ, R2 ;  /* 0x000000ffff0d7224 */ /* 0x000fce00078e0002 */
[----:B------:R-:W-:Y:S05]  /*1a4e0*/  WARPSYNC.COLLECTIVE R15, `(.L_x_2610) ;  /* 0x000000000f087348 */ /* 0x000fea0003c00000 */
[----:B------:R0:W1:Y:S02]  /*1a4f0*/  SHFL.UP P6, R14, R13, R12, R11 ;  /* 0x0400000c0d0e7389 */ /* 0x00006400000c000b */
[----:B01----:R-:W-:Y:S01]  /*1a500*/  ENDCOLLECTIVE ;  /* 0x000000000000791b */ /* 0x003fe20003800000 */
.L_x_2610:
[----:B------:R-:W-:Y:S01]  /*1a510*/  IMAD.MOV.U32 R12, RZ, RZ, 0x4 ;  /* 0x00000004ff0c7424 */ /* 0x000fe200078e00ff */
[----:B------:R-:W-:-:S05]  /*1a520*/  SEL R3, R14, RZ, P2 ;  /* 0x000000ff0e037207 */ /* 0x000fca0001000000 */
[----:B------:R-:W-:-:S04]  /*1a530*/  IMAD.IADD R2, R2, 0x1, R3 ;  /* 0x0000000102027824 */ /* 0x000fc800078e0203 */
[----:B------:R-:W-:-:S07]  /*1a540*/  IMAD.MOV.U32 R13, RZ, RZ, R2 ;  /* 0x000000ffff0d7224 */ /* 0x000fce00078e0002 */
[----:B------:R-:W-:Y:S05]  /*1a550*/  WARPSYNC.COLLECTIVE R15, `(.L_x_2611) ;  /* 0x000000000f087348 */ /* 0x000fea0003c00000 */
[----:B------:R0:W1:Y:S02]  /*1a560*/  SHFL.UP P6, R14, R13, R12, R11 ;  /* 0x0400000c0d0e7389 */ /* 0x00006400000c000b */
[----:B01----:R-:W-:Y:S01]  /*1a570*/  ENDCOLLECTIVE ;  /* 0x000000000000791b */ /* 0x003fe20003800000 */
.L_x_2611:
[----:B------:R-:W-:Y:S01]  /*1a580*/  IMAD.MOV.U32 R12, RZ, RZ, 0x8 ;  /* 0x00000008ff0c7424 */ /* 0x000fe200078e00ff */
[----:B------:R-:W-:-:S05]  /*1a590*/  SEL R3, R14, RZ, P3 ;  /* 0x000000ff0e037207 */ /* 0x000fca0001800000 */
[----:B------:R-:W-:-:S04]  /*1a5a0*/  IMAD.IADD R2, R2, 0x1, R3 ;  /* 0x0000000102027824 */ /* 0x000fc800078e0203 */
[----:B------:R-:W-:-:S07]  /*1a5b0*/  IMAD.MOV.U32 R13, RZ, RZ, R2 ;  /* 0x000000ffff0d7224 */ /* 0x000fce00078e0002 */
[----:B------:R-:W-:Y:S05]  /*1a5c0*/  WARPSYNC.COLLECTIVE R15, `(.L_x_2612) ;  /* 0x000000000f087348 */ /* 0x000fea0003c00000 */
[----:B------:R0:W1:Y:S02]  /*1a5d0*/  SHFL.UP P6, R14, R13, R12, R11 ;  /* 0x0400000c0d0e7389 */ /* 0x00006400000c000b */
[----:B01----:R-:W-:Y:S01]  /*1a5e0*/  ENDCOLLECTIVE ;  /* 0x000000000000791b */ /* 0x003fe20003800000 */
.L_x_2612:
[----:B------:R-:W-:Y:S01]  /*1a5f0*/  IMAD.MOV.U32 R12, RZ, RZ, 0x10 ;  /* 0x00000010ff0c7424 */ /* 0x000fe200078e00ff */
[----:B------:R-:W-:-:S05]  /*1a600*/  SEL R3, R14, RZ, P4 ;  /* 0x000000ff0e037207 */ /* 0x000fca0002000000 */
[----:B------:R-:W-:-:S04]  /*1a610*/  IMAD.IADD R2, R2, 0x1, R3 ;  /* 0x0000000102027824 */ /* 0x000fc800078e0203 */
[----:B------:R-:W-:-:S07]  /*1a620*/  IMAD.MOV.U32 R13, RZ, RZ, R2 ;  /* 0x000000ffff0d7224 */ /* 0x000fce00078e0002 */
[----:B------:R-:W-:Y:S05]  /*1a630*/  WARPSYNC.COLLECTIVE R15, `(.L_x_2613) ;  /* 0x000000000f087348 */ /* 0x000fea0003c00000 */
[----:B------:R0:W1:Y:S02]  /*1a640*/  SHFL.UP P6, R14, R13, R12, R11 ;  /* 0x0400000c0d0e7389 */ /* 0x00006400000c000b */
[----:B01----:R-:W-:Y:S01]  /*1a650*/  ENDCOLLECTIVE ;  /* 0x000000000000791b */ /* 0x003fe20003800000 */
.L_x_2613:
        /* <DEDUP_REMOVED lines=8> */
.L_x_2614:
[----:B------:R-:W-:Y:S05]  /*1a6e0*/  BRA `(.L_x_2615) ;  /* 0xffffffd400d47947 */ /* 0x000fea000383ffff */
.L_x_2552:
        /* <DEDUP_REMOVED lines=8> */
.L_x_2617:
[----:B------:R-:W-:Y:S05]  /*1a770*/  BSYNC B0 ;  /* 0x0000000000007941 */ /* 0x000fea0003800000 */
.L_x_2616:
        /* <DEDUP_REMOVED lines=9> */
.L_x_2618:
[----:B------:R-:W-:Y:S01]  /*1a810*/  IMAD.MOV.U32 R12, RZ, RZ, 0x4 ;  /* 0x00000004ff0c7424 */ /* 0x000fe200078e00ff */
[----:B------:R-:W-:-:S05]  /*1a820*/  SEL R3, R14, RZ, P2 ;  /* 0x000000ff0e037207 */ /* 0x000fca0001000000 */
[----:B------:R-:W-:-:S04]  /*1a830*/  IMAD.IADD R2, R2, 0x1, R3 ;  /* 0x0000000102027824 */ /* 0x000fc800078e0203 */
[----:B------:R-:W-:-:S07]  /*1a840*/  IMAD.MOV.U32 R13, RZ, RZ, R2 ;  /* 0x000000ffff0d7224 */ /* 0x000fce00078e0002 */
[----:B------:R-:W-:Y:S05]  /*1a850*/  WARPSYNC.COLLECTIVE R15, `(.L_x_2619) ;  /* 0x000000000f087348 */ /* 0x000fea0003c00000 */
[----:B------:R0:W1:Y:S02]  /*1a860*/  SHFL.UP P6, R14, R13, R12, R11 ;  /* 0x0400000c0d0e7389 */ /* 0x00006400000c000b */
[----:B01----:R-:W-:Y:S01]  /*1a870*/  ENDCOLLECTIVE ;  /* 0x000000000000791b */ /* 0x003fe20003800000 */
.L_x_2619:
[----:B------:R-:W-:Y:S01]  /*1a880*/  IMAD.MOV.U32 R12, RZ, RZ, 0x8 ;  /* 0x00000008ff0c7424 */ /* 0x000fe200078e00ff */
[----:B------:R-:W-:-:S05]  /*1a890*/  SEL R3, R14, RZ, P3 ;  /* 0x000000ff0e037207 */ /* 0x000fca0001800000 */
[----:B------:R-:W-:-:S04]  /*1a8a0*/  IMAD.IADD R2, R2, 0x1, R3 ;  /* 0x0000000102027824 */ /* 0x000fc800078e0203 */
[----:B------:R-:W-:-:S07]  /*1a8b0*/  IMAD.MOV.U32 R13, RZ, RZ, R2 ;  /* 0x000000ffff0d7224 */ /* 0x000fce00078e0002 */
[----:B------:R-:W-:Y:S05]  /*1a8c0*/  WARPSYNC.COLLECTIVE R15, `(.L_x_2620) ;  /* 0x000000000f087348 */ /* 0x000fea0003c00000 */
[----:B------:R0:W1:Y:S02]  /*1a8d0*/  SHFL.UP P6, R14, R13, R12, R11 ;  /* 0x0400000c0d0e7389 */ /* 0x00006400000c000b */
[----:B01----:R-:W-:Y:S01]  /*1a8e0*/  ENDCOLLECTIVE ;  /* 0x000000000000791b */ /* 0x003fe20003800000 */
.L_x_2620:
[----:B------:R-:W-:Y:S01]  /*1a8f0*/  IMAD.MOV.U32 R12, RZ, RZ, 0x10 ;  /* 0x00000010ff0c7424 */ /* 0x000fe200078e00ff */
[----:B------:R-:W-:-:S05]  /*1a900*/  SEL R3, R14, RZ, P4 ;  /* 0x000000ff0e037207 */ /* 0x000fca0002000000 */
[----:B------:R-:W-:-:S04]  /*1a910*/  IMAD.IADD R2, R2, 0x1, R3 ;  /* 0x0000000102027824 */ /* 0x000fc800078e0203 */
[----:B------:R-:W-:-:S07]  /*1a920*/  IMAD.MOV.U32 R13, RZ, RZ, R2 ;  /* 0x000000ffff0d7224 */ /* 0x000fce00078e0002 */
[----:B------:R-:W-:Y:S05]  /*1a930*/  WARPSYNC.COLLECTIVE R15, `(.L_x_2621) ;  /* 0x000000000f087348 */ /* 0x000fea0003c00000 */
[----:B------:R0:W1:Y:S02]  /*1a940*/  SHFL.UP P6, R14, R13, R12, R11 ;  /* 0x0400000c0d0e7389 */ /* 0x00006400000c000b */
[----:B01----:R-:W-:Y:S01]  /*1a950*/  ENDCOLLECTIVE ;  /* 0x000000000000791b */ /* 0x003fe20003800000 */
.L_x_2621:
        /* <DEDUP_REMOVED lines=8> */
.L_x_2622:
[----:B------:R-:W-:Y:S05]  /*1a9e0*/  BRA `(.L_x_2623) ;  /* 0xffffffd400c07947 */ /* 0x000fea000383ffff */
.L_x_2554:
[----:B------:R-:W-:Y:S01]  /*1a9f0*/  BSSY B0, `(.L_x_2624) ;  /* 0x0000006000007945 */ /* 0x000fe20003800000 */
[----:B------:R-:W-:Y:S01]  /*1aa00*/  PLOP3.LUT P6, PT, P6, PT, PT, 0x8, 0x0 ;  /* 0x000000000000781c */ /* 0x000fe200037ce170 */
[----:B------:R-:W-:-:S12]  /*1aa10*/  IMAD.MOV.U32 R15, RZ, RZ, -0x1 ;  /* 0xffffffffff0f7424 */ /* 0x000fd800078e00ff */
[----:B0-----:R-:W-:Y:S05]  /*1aa20*/  WARPSYNC.COLLECTIVE R15, `(.L_x_2625) ;  /* 0x000000000f087348 */ /* 0x001fea0003c00000 */
[----:B------:R-:W-:Y:S01]  /*1aa30*/  VOTE.ANY R14, PT, P6 ;  /* 0x00000000000e7806 */ /* 0x000fe200030e0100 */
[----:B0-----:R-:W-:Y:S06]  /*1aa40*/  ENDCOLLECTIVE ;  /* 0x000000000000791b */ /* 0x001fec0003800000 */
.L_x_2625:
[----:B------:R-:W-:Y:S05]  /*1aa50*/  BSYNC B0 ;  /* 0x0000000000007941 */ /* 0x000fea0003800000 */
.L_x_2624:
[----:B------:R0:W5:Y:S01]  /*1aa60*/  LDL.LU R16, [R1+0xc] ;  /* 0x00000c0001107983 */ /* 0x0001620000300800 */
[----:B------:R-:W-:Y:S02]  /*1aa70*/  IMAD.MOV.U32 R3, RZ, RZ, R14 ;  /* 0x000000ffff037224 */ /* 0x000fe400078e000e */
[----:B------:R-:W-:Y:S02]  /*1aa80*/  IMAD.MOV.U32 R13, RZ, RZ, R5 ;  /* 0x000000ffff0d7224 */ /* 0x000fe400078e0005 */
[----:B------:R-:W1:Y:S01]  /*1aa90*/  POPC R9, R3 ;  /* 0x0000000300097309 */ /* 0x000e620000000000 */
[----:B------:R-:W-:Y:S02]  /*1aaa0*/  IMAD.MOV.U32 R11, RZ, RZ, 0x1f ;  /* 0x0000001fff0b7424 */ /* 0x000fe400078e00ff */
[----:B------:R-:W-:Y:S02]  /*1aab0*/  IMAD.MOV.U32 R15, RZ, RZ, -0x1 ;  /* 0xffffffffff0f7424 */ /* 0x000fe400078e00ff */
[----:B01----:R-:W-:-:S07]  /*1aac0*/  IMAD.MOV.U32 R12, RZ, RZ, R9 ;  /* 0x000000ffff0c7224 */ /* 0x003fce00078e0009 */
[----:B-----5:R-:W-:Y:S05]  /*1aad0*/  WARPSYNC.COLLECTIVE R15, `(.L_x_2626) ;  /* 0x000000000f087348 */ /* 0x020fea0003c00000 */
[----:B------:R0:W1:Y:S02]  /*1aae0*/  SHFL.IDX P6, R14, R13, R12, R11 ;  /* 0x0000000c0d0e7389 */ /* 0x00006400000c000b */
[----:B01---5:R-:W-:Y:S01]  /*1aaf0*/  ENDCOLLECTIVE ;  /* 0x000000000000791b */ /* 0x023fe20003800000 */
.L_x_2626:
[----:B------:R-:W-:Y:S02]  /*1ab00*/  IMAD.MOV.U32 R13, RZ, RZ, R6 ;  /* 0x000000ffff0d7224 */ /* 0x000fe400078e0006 */
[----:B------:R-:W-:-:S07]  /*1ab10*/  IMAD.MOV.U32 R4, RZ, RZ, R14 ;  /* 0x000000ffff047224 */ /* 0x000fce00078e000e */
[----:B------:R-:W-:Y:S05]  /*1ab20*/  WARPSYNC.COLLECTIVE R15, `(.L_x_2627) ;  /* 0x000000000f087348 */ /* 0x000fea0003c00000 */
[----:B------:R0:W1:Y:S02]  /*1ab30*/  SHFL.IDX P6, R14, R13, R12, R11 ;  /* 0x0000000c0d0e7389 */ /* 0x00006400000c000b */
[----:B01----:R-:W-:Y:S01]  /*1ab40*/  ENDCOLLECTIVE ;  /* 0x000000000000791b */ /* 0x003fe20003800000 */
.L_x_2627:
[----:B------:R-:W-:Y:S02]  /*1ab50*/  IMAD.MOV.U32 R6, RZ, RZ, R14 ;  /* 0x000000ffff067224 */ /* 0x000fe400078e000e */
[----:B------:R-:W-:-:S05]  /*1ab60*/  IMAD.IADD R5, R9, 0x1, R16 ;  /* 0x0000000109057824 */ /* 0x000fca00078e0210 */
[----:B------:R0:W-:Y:S01]  /*1ab70*/  STL [R1+0xc], R5 ;  /* 0x00000c0501007387 */ /* 0x0001e20000100800 */
[----:B------:R-:W-:Y:S05]  /*1ab80*/  BRA `(.L_x_2628) ;  /* 0xffffffd400a07947 */ /* 0x000fea000383ffff */
.L_x_2556:
[----:B------:R-:W-:Y:S01]  /*1ab90*/  BSSY B0, `(.L_x_2629) ;  /* 0x0000007000007945 */ /* 0x000fe20003800000 */
[----:B------:R-:W-:Y:S02]  /*1aba0*/  IMAD.MOV.U32 R13, RZ, RZ, R2 ;  /* 0x000000ffff0d7224 */ /* 0x000fe400078e0002 */
[----:B------:R-:W-:Y:S02]  /*1abb0*/  IMAD.MOV.U32 R11, RZ, RZ, 0x1f ;  /* 0x0000001fff0b7424 */ /* 0x000fe400078e00ff */
[----:B------:R-:W-:-:S07]  /*1abc0*/  IMAD.MOV.U32 R15, RZ, RZ, -0x1 ;  /* 0xffffffffff0f7424 */ /* 0x000fce00078e00ff */
[----:B0--3--:R-:W-:Y:S05]  /*1abd0*/  WARPSYNC.COLLECTIVE R15, `(.L_x_2630) ;  /* 0x000000000f087348 */ /* 0x009fea0003c00000 */
[----:B------:R1:W2:Y:S02]  /*1abe0*/  SHFL.IDX P6, R14, R13, R12, R11 ;  /* 0x0000000c0d0e7389 */ /* 0x0002a400000c000b */
[----:B0123--:R-:W-:Y:S01]  /*1abf0*/  ENDCOLLECTIVE ;  /* 0x000000000000791b */ /* 0x00ffe20003800000 */
.L_x_2630:
[----:B------:R-:W-:Y:S05]  /*1ac00*/  BSYNC B0 ;  /* 0x0000000000007941 */ /* 0x000fea0003800000 */
.L_x_2629:
[----:B------:R-:W-:Y:S01]  /*1ac10*/  IMAD.MOV.U32 R8, RZ, RZ, R14 ;  /* 0x000000ffff087224 */ /* 0x000fe200078e000e */
[----:B------:R-:W-:Y:S06]  /*1ac20*/  BRA `(.L_x_2555) ;  /* 0xffffffd400907947 */ /* 0x000fec000383ffff */
.L_x_2562:
[----:B0-----:R0:W1:Y:S02]  /*1ac30*/  SYNCS.PHASECHK.TRANS64.TRYWAIT P0, [R0+URZ+0x22820], R3 ;  /* 0x02282003000075a7 */ /* 0x001064000800017f */
[----:B-1----:R-:W-:Y:S05]  /*1ac40*/  @!P0 NANOSLEEP.SYNCS 0x989680 ;  /* 0x009896800000895d */ /* 0x002fea0003900000 */
[----:B------:R-:W1:Y:S02]  /*1ac50*/  @!P0 SYNCS.PHASECHK.TRANS64 P0, [R0+URZ+0x22820], R3 ;  /* 0x02282003000085a7 */ /* 0x000e64000800007f */
[----:B-1----:R-:W-:Y:S05]  /*1ac60*/  @!P0 BRA `(.L_x_2562) ;  /* 0xfffffffc00f08947 */ /* 0x002fea000383ffff */
[----:B------:R-:W-:Y:S05]  /*1ac70*/  BRA `(.L_x_2631) ;  /* 0xffffffe0002c7947 */ /* 0x000fea000383ffff */
.L_x_2563:
[----:B------:R-:W1:Y:S01]  /*1ac80*/  S2R R2, SR_TID.X ;  /* 0x0000000000027919 */ /* 0x000e620000002100 */
[----:B------:R-:W-:Y:S01]  /*1ac90*/  BSSY B0, `(.L_x_2632) ;  /* 0x000000a000007945 */ /* 0x000fe20003800000 */
[----:B------:R-:W-:Y:S02]  /*1aca0*/  IMAD.MOV.U32 R12, RZ, RZ, RZ ;  /* 0x000000ffff0c7224 */ /* 0x000fe400078e00ff */
[----:B---3--:R-:W-:Y:S02]  /*1acb0*/  IMAD.MOV.U32 R11, RZ, RZ, 0x1f ;  /* 0x0000001fff0b7424 */ /* 0x008fe400078e00ff */
[----:B------:R-:W-:Y:S01]  /*1acc0*/  IMAD.MOV.U32 R15, RZ, RZ, -0x1 ;  /* 0xffffffffff0f7424 */ /* 0x000fe200078e00ff */
[----:B-1----:R-:W-:-:S04]  /*1acd0*/  SHF.R.U32.HI R2, RZ, 0x5, R2 ;  /* 0x00000005ff027819 */ /* 0x002fc80000011602 */
[----:B------:R-:W-:-:S05]  /*1ace0*/  LOP3.LUT R2, R2, 0x3, RZ, 0xc0, !PT ;  /* 0x0000000302027812 */ /* 0x000fca00078ec0ff */
[----:B------:R-:W-:-:S07]  /*1acf0*/  IMAD.MOV.U32 R13, RZ, RZ, R2 ;  /* 0x000000ffff0d7224 */ /* 0x000fce00078e0002 */
[----:B0-----:R-:W-:Y:S05]  /*1ad00*/  WARPSYNC.COLLECTIVE R15, `(.L_x_2633) ;  /* 0x000000000f087348 */ /* 0x001fea0003c00000 */
[----:B------:R1:W2:Y:S02]  /*1ad10*/  SHFL.IDX P6, R14, R13, R12, R11 ;  /* 0x0000000c0d0e7389 */ /* 0x0002a400000c000b */
[----:B012---:R-:W-:Y:S01]  /*1ad20*/  ENDCOLLECTIVE ;  /* 0x000000000000791b */ /* 0x007fe20003800000 */
.L_x_2633:
[----:B------:R-:W-:Y:S05]  /*1ad30*/  BSYNC B0 ;  /* 0x0000000000007941 */ /* 0x000fea0003800000 */
.L_x_2632:
[----:B------:R-:W-:Y:S05]  /*1ad40*/  BRA `(.L_x_2634) ;  /* 0xffffffe000147947 */ /* 0x000fea000383ffff */
.L_x_2566:
[----:B------:R-:W-:Y:S01]  /*1ad50*/  BSSY B1, `(.L_x_2635) ;  /* 0x0000006000017945 */ /* 0x000fe20003800000 */
[----:B------:R-:W-:-:S07]  /*1ad60*/  IMAD.MOV.U32 R15, RZ, RZ, -0x1 ;  /* 0xffffffffff0f7424 */ /* 0x000fce00078e00ff */
[----:B01-3--:R-:W-:Y:S05]  /*1ad70*/  WARPSYNC.COLLECTIVE R15, `(.L_x_2636) ;  /* 0x000000000f0c7348 */ /* 0x00bfea0003c00000 */
[----:B------:R-:W-:Y:S02]  /*1ad80*/  ELECT P6, UR62, PT ;  /* 0x00000000003e782f */ /* 0x000fe400038c0000 */
[----:B------:R-:W-:Y:S01]  /*1ad90*/  MOV R14, UR62 ;  /* 0x0000003e000e7c02 */ /* 0x000fe20008000f00 */
[----:B01-3--:R-:W-:Y:S10]  /*1ada0*/  ENDCOLLECTIVE ;  /* 0x000000000000791b */ /* 0x00bff40003800000 */
.L_x_2636:
[----:B------:R-:W-:Y:S05]  /*1adb0*/  BSYNC B1 ;  /* 0x0000000000017941 */ /* 0x000fea0003800000 */
.L_x_2635:
[----:B------:R-:W-:Y:S05]  /*1adc0*/  BRA `(.L_x_2637) ;  /* 0xffffffe0000c7947 */ /* 0x000fea000383ffff */
.L_x_2568:
[----:B0-----:R0:W1:Y:S02]  /*1add0*/  SYNCS.PHASECHK.TRANS64.TRYWAIT P0, [R6+URZ], R5 ;  /* 0x00000005060075a7 */ /* 0x001064000800017f */
[----:B-1----:R-:W-:Y:S05]  /*1ade0*/  @!P0 NANOSLEEP.SYNCS 0x989680 ;  /* 0x009896800000895d */ /* 0x002fea0003900000 */
[----:B------:R-:W1:Y:S02]  /*1adf0*/  @!P0 SYNCS.PHASECHK.TRANS64 P0, [R6+URZ], R5 ;  /* 0x00000005060085a7 */ /* 0x000e64000800007f */
[----:B-1----:R-:W-:Y:S05]  /*1ae00*/  @!P0 BRA `(.L_x_2568) ;  /* 0xfffffffc00f08947 */ /* 0x002fea000383ffff */
[----:B------:R-:W-:Y:S05]  /*1ae10*/  BRA `(.L_x_2638) ;  /* 0xffffffe000487947 */ /* 0x000fea000383ffff */
.L_x_2569:
[----:B-1----:R1:W2:Y:S02]  /*1ae20*/  SYNCS.PHASECHK.TRANS64.TRYWAIT P0, [R7+URZ], R2 ;  /* 0x00000002070075a7 */ /* 0x0022a4000800017f */
[----:B--2---:R-:W-:Y:S05]  /*1ae30*/  @!P0 NANOSLEEP.SYNCS 0x989680 ;  /* 0x009896800000895d */ /* 0x004fea0003900000 */
[----:B------:R-:W2:Y:S02]  /*1ae40*/  @!P0 SYNCS.PHASECHK.TRANS64 P0, [R7+URZ], R2 ;  /* 0x00000002070085a7 */ /* 0x000ea4000800007f */
[----:B--2---:R-:W-:Y:S05]  /*1ae50*/  @!P0 BRA `(.L_x_2569) ;  /* 0xfffffffc00f08947 */ /* 0x004fea000383ffff */
[----:B------:R-:W-:Y:S05]  /*1ae60*/  BRA `(.L_x_2639) ;  /* 0xffffffe0003c7947 */ /* 0x000fea000383ffff */
.L_x_2571:
[----:B--2---:R2:W4:Y:S02]  /*1ae70*/  SYNCS.PHASECHK.TRANS64.TRYWAIT P0, [R4+URZ], R5 ;  /* 0x00000005040075a7 */ /* 0x004524000800017f */
[----:B----4-:R-:W-:Y:S05]  /*1ae80*/  @!P0 NANOSLEEP.SYNCS 0x989680 ;  /* 0x009896800000895d */ /* 0x010fea0003900000 */
[----:B------:R-:W4:Y:S02]  /*1ae90*/  @!P0 SYNCS.PHASECHK.TRANS64 P0, [R4+URZ], R5 ;  /* 0x00000005040085a7 */ /* 0x000f24000800007f */
[----:B----4-:R-:W-:Y:S05]  /*1aea0*/  @!P0 BRA `(.L_x_2571) ;  /* 0xfffffffc00f08947 */ /* 0x010fea000383ffff */
[----:B------:R-:W-:Y:S05]  /*1aeb0*/  BRA `(.L_x_2640) ;  /* 0xffffffe000447947 */ /* 0x000fea000383ffff */
.L_x_2641:
        /* <DEDUP_REMOVED lines=12> */
.L_x_6137:


//--------------------- .text._ZN7cutlass13device_kernelIN5flash11enable_sm90INS1_16FlashAttnFwdSm90INS1_25CollectiveMainloopFwdSm90ILi2EN4cute5tupleIJNS5_1CILi1EEES8_S8_EEENS6_IJNS7_ILi128EEENS7_ILi96EEENS7_ILi64EEEEEELi256ENS_6half_tEfNS_4arch4Sm90ELb0ELb1ELb0ELb1ELb0ELb1ELb0ELb1ELb0ELb1ELb1ELb0EEENS1_21CollectiveEpilogueFwdINS6_IJSA_NS7_ILi256EEESB_EEES9_SE_SG_Li256ELb1ELb1ELb1ELb0EEENS1_36VarlenDynamicPersistentTileSchedulerILi128ELi96ELi256ELi128ELb1ELb1ELb1ELb1ELb0ELb1EEEEEEEEEvNT_6ParamsE --------------------------
	.section	.text._ZN7cutlass13device_kernelIN5flash11enable_sm90INS1_16FlashAttnFwdSm90INS1_25CollectiveMainloopFwdSm90ILi2EN4cute5tupleIJNS5_1CILi1EEES8_S8_EEENS6_IJNS7_ILi128EEENS7_ILi96EEENS7_ILi64EEEEEELi256ENS_6half_tEfNS_4arch4Sm90ELb0ELb1ELb0ELb1ELb0ELb1ELb0ELb1ELb0ELb1ELb1ELb0EEENS1_21CollectiveEpilogueFwdINS6_IJSA_NS7_ILi256EEESB_EEES9_SE_SG_Li256ELb1ELb1ELb1ELb0EEENS1_36VarlenDynamicPersistentTileSchedulerILi128ELi96ELi256ELi128ELb1ELb1ELb1ELb1ELb0ELb1EEEEEEEEEvNT_6ParamsE,"ax",@progbits
	.align	128
.text._ZN7cutlass13device_kernelIN5flash11enable_sm90INS1_16FlashAttnFwdSm90INS1_25CollectiveMainloopFwdSm90ILi2EN4cute5tupleIJNS5_1CILi1EEES8_S8_EEENS6_IJNS7_ILi128EEENS7_ILi96EEENS7_ILi64EEEEEELi256ENS_6half_tEfNS_4arch4Sm90ELb0ELb1ELb0ELb1ELb0ELb1ELb0ELb1ELb0ELb1ELb1ELb0EEENS1_21CollectiveEpilogueFwdINS6_IJSA_NS7_ILi256EEESB_EEES9_SE_SG_Li256ELb1ELb1ELb1ELb0EEENS1_36VarlenDynamicPersistentTileSchedulerILi128ELi96ELi256ELi128ELb1ELb1ELb1ELb1ELb0ELb1EEEEEEEEEvNT_6ParamsE:
        .type           _ZN7cutlass13device_kernelIN5flash11enable_sm90INS1_16FlashAttnFwdSm90INS1_25CollectiveMainloopFwdSm90ILi2EN4cute5tupleIJNS5_1CILi1EEES8_S8_EEENS6_IJNS7_ILi128EEENS7_ILi96EEENS7_ILi64EEEEEELi256ENS_6half_tEfNS_4arch4Sm90ELb0ELb1ELb0ELb1ELb0ELb1ELb0ELb1ELb0ELb1ELb1ELb0EEENS1_21CollectiveEpilogueFwdINS6_IJSA_NS7_ILi256EEESB_EEES9_SE_SG_Li256ELb1ELb1ELb1ELb0EEENS1_36VarlenDynamicPersistentTileSchedulerILi128ELi96ELi256ELi128ELb1ELb1ELb1ELb1ELb0ELb1EEEEEEEEEvNT_6ParamsE,@function
        .size           _ZN7cutlass13device_kernelIN5flash11enable_sm90INS1_16FlashAttnFwdSm90INS1_25CollectiveMainloopFwdSm90ILi2EN4cute5tupleIJNS5_1CILi1EEES8_S8_EEENS6_IJNS7_ILi128EEENS7_ILi96EEENS7_ILi64EEEEEELi256ENS_6half_tEfNS_4arch4Sm90ELb0ELb1ELb0ELb1ELb0ELb1ELb0ELb1ELb0ELb1ELb1ELb0EEENS1_21CollectiveEpilogueFwdINS6_IJSA_NS7_ILi256EEESB_EEES9_SE_SG_Li256ELb1ELb1ELb1ELb0EEENS1_36VarlenDynamicPersistentTileSchedulerILi128ELi96ELi256ELi128ELb1ELb1ELb1ELb1ELb0ELb1EEEEEEEEEvNT_6ParamsE,(.L_x_6138 - _ZN7cutlass13device_kernelIN5flash11enable_sm90INS1_16FlashAttnFwdSm90INS1_25CollectiveMainloopFwdSm90ILi2EN4cute5tupleIJNS5_1CILi1EEES8_S8_EEENS6_IJNS7_ILi128EEENS7_ILi96EEENS7_ILi64EEEEEELi256ENS_6half_tEfNS_4arch4Sm90ELb0ELb1ELb0ELb1ELb0ELb1ELb0ELb1ELb0ELb1ELb1ELb0EEENS1_21CollectiveEpilogueFwdINS6_IJSA_NS7_ILi256EEESB_EEES9_SE_SG_Li256ELb1ELb1ELb1ELb0EEENS1_36VarlenDynamicPersistentTileSchedulerILi128ELi96ELi256ELi128ELb1ELb1ELb1ELb1ELb0ELb1EEEEEEEEEvNT_6ParamsE)
        .other          _ZN7cutlass13device_kernelIN5flash11enable_sm90INS1_16FlashAttnFwdSm90INS1_25CollectiveMainloopFwdSm90ILi2EN4cute5tupleIJNS5_1CILi1EEES8_S8_EEENS6_IJNS7_ILi128EEENS7_ILi96EEENS7_ILi64EEEEEELi256ENS_6half_tEfNS_4arch4Sm90ELb0ELb1ELb0ELb1ELb0ELb1ELb0ELb1ELb0ELb1ELb1ELb0EEENS1_21CollectiveEpilogueFwdINS6_IJSA_NS7_ILi256EEESB_EEES9_SE_SG_Li256ELb1ELb1ELb1ELb0EEENS1_36VarlenDynamicPersistentTileSchedulerILi128ELi96ELi256ELi128ELb1ELb1ELb1ELb1ELb0ELb1EEEEEEEEEvNT_6ParamsE,@"STO_CUDA_ENTRY STV_DEFAULT"
_ZN7cutlass13device_kernelIN5flash11enable_sm90INS1_16FlashAttnFwdSm90INS1_25CollectiveMainloopFwdSm90ILi2EN4cute5tupleIJNS5_1CILi1EEES8_S8_EEENS6_IJNS7_ILi128EEENS7_ILi96EEENS7_ILi64EEEEEELi256ENS_6half_tEfNS_4arch4Sm90ELb0ELb1ELb0ELb1ELb0ELb1ELb0ELb1ELb0ELb1ELb1ELb0EEENS1_21CollectiveEpilogueFwdINS6_IJSA_NS7_ILi256EEESB_EEES9_SE_SG_Li256ELb1ELb1ELb1ELb0EEENS1_36VarlenDynamicPersistentTileSchedulerILi128ELi96ELi256ELi128ELb1ELb1ELb1ELb1ELb0ELb1EEEEEEEEEvNT_6ParamsE:
        /* <DEDUP_REMOVED lines=24> */
.L_x_2643:
[----:B------:R-:W-:Y:S05]  /*0180*/  BSYNC B0 ;  /* 0x0000000000007941 */ /* 0x000fea0003800000 */
.L_x_2642:
        /* <DEDUP_REMOVED lines=41> */
.L_x_2644:
        /* <DEDUP_REMOVED lines=22> */
.L_x_2645:
        /* <DEDUP_REMOVED lines=18> */
.L_x_2646:
        /* <DEDUP_REMOVED lines=22> */
.L_x_2647:
        /* <DEDUP_REMOVED lines=22> */
.L_x_2648:
        /* <DEDUP_REMOVED lines=8> */
.L_x_2651:
        /* <DEDUP_REMOVED lines=8> */
[----:B------:R-:W-:Y:S01]  /*0a60*/  UMOV UR4, 0x400 ;  /* 0x0000040000047882 */ /* 0x000fe20000000000 */
[----:B------:R-:W-:-:S11]  /*0a70*/  LOP3.LUT R18, R18, 0xffbfffff, RZ, 0xc0, !PT ;  /* 0xffbfffff12127812 */ /* 0x000fd600078ec0ff */
[----:B------:R-:W-:Y:S06]  /*0a80*/  @!P0 BAR.ARV 0x9, 0x100 ;  /* 0x0244000000008b1d */ /* 0x000fec0000002000 */
[----:B0-----:R-:W-:Y:S01]  /*0a90*/  ULEA UR4, UR5, UR4, 0x18 ;  /* 0x0000000405047291 */ /* 0x001fe2000f8ec03f */
[----:B------:R-:W-:Y:S01]  /*0aa0*/  @P0 LOP3.LUT R18, R18, 0x400000, RZ, 0xfc, !PT ;  /* 0x0040000012120812 */ /* 0x000fe200078efcff */
        /* <DEDUP_REMOVED lines=8> */
[----:B------:R-:W-:Y:S01]  /*0b30*/  ULOP3.LUT UR54, UR36, 0x1, URZ, 0xfc, !UPT ;  /* 0x0000000124367892 */ /* 0x000fe2000f8efc3f */
[----:B------:R-:W-:Y:S02]  /*0b40*/  IMAD.MOV.U32 R234, RZ, RZ, RZ ;  /* 0x000000ffffea7224 */ /* 0x000fe400078e00ff */
[----:B------:R-:W-:Y:S01]  /*0b50*/  IMAD.MOV.U32 R22, RZ, RZ, RZ ;  /* 0x000000ffff167224 */ /* 0x000fe200078e00ff */
[----:B------:R-:W-:Y:S01]  /*0b60*/  SHF.R.S32.HI R3, RZ, 0x1f, R6 ;  /* 0x0000001fff037819 */ /* 0x000fe20000011406 */
[----:B------:R-:W-:Y:S02]  /*0b70*/  IMAD.MOV.U32 R210, RZ, RZ, RZ ;  /* 0x000000ffffd27224 */ /* 0x000fe400078e00ff */
[----:B------:R-:W-:Y:S01]  /*0b80*/  IMAD.MOV.U32 R206, RZ, RZ, RZ ;  /* 0x000000ffffce7224 */ /* 0x000fe200078e00ff */
[CC--:B------:R-:W-:Y:S02]  /*0b90*/  LEA.HI R0, R3.reuse, R6.reuse, RZ, 0x7 ;  /* 0x0000000603007211 */ /* 0x0c0fe400078f38ff */
[----:B------:R-:W-:-:S02]  /*0ba0*/  LEA.HI R2, R3, R6, RZ, 0x4 ;  /* 0x0000000603027211 */ /* 0x000fc400078f20ff */
[----:B------:R-:W-:Y:S02]  /*0bb0*/  LOP3.LUT R5, R0, 0xffffff80, RZ, 0xc0, !PT ;  /* 0xffffff8000057812 */ /* 0x000fe400078ec0ff */
[----:B------:R-:W-:Y:S02]  /*0bc0*/  SHF.R.S32.HI R7, RZ, 0x4, R2 ;  /* 0x00000004ff077819 */ /* 0x000fe40000011402 */
[----:B------:R-:W-:Y:S01]  /*0bd0*/  LEA.HI R220, R3, R6, RZ, 0x5 ;  /* 0x0000000603dc7211 */ /* 0x000fe200078f28ff */
[----:B------:R-:W-:Y:S01]  /*0be0*/  IMAD.IADD R13, R6, 0x1, -R5 ;  /* 0x00000001060d7824 */ /* 0x000fe200078e0a05 */
[----:B------:R-:W-:Y:S02]  /*0bf0*/  SHF.R.S32.HI R5, RZ, 0x7, R0 ;  /* 0x00000007ff057819 */ /* 0x000fe40000011400 */
[----:B------:R-:W-:Y:S02]  /*0c00*/  LEA.HI R4, R2, R7, RZ, 0x1 ;  /* 0x0000000702047211 */ /* 0x000fe400078f08ff */
[----:B------:R-:W-:Y:S01]  /*0c10*/  SHF.R.S32.HI R8, RZ, 0x1f, R13 ;  /* 0x0000001fff087819 */ /* 0x000fe2000001140d */
[----:B------:R0:W-:Y:S01]  /*0c20*/  STL [R1+0x64], R13 ;  /* 0x0000640d01007387 */ /* 0x0001e20000100800 */
[----:B------:R-:W-:-:S02]  /*0c30*/  LEA.HI R0, R0, R5, RZ, 0x1 ;  /* 0x0000000500007211 */ /* 0x000fc400078f08ff */
[----:B------:R-:W-:Y:S02]  /*0c40*/  LEA.HI R9, R8, R13, RZ, 0x2 ;  /* 0x0000000d08097211 */ /* 0x000fe400078f10ff */
[----:B------:R-:W-:Y:S02]  /*0c50*/  LOP3.LUT R0, R0, 0x3fffffe, RZ, 0xc0, !PT ;  /* 0x03fffffe00007812 */ /* 0x000fe400078ec0ff */
[--C-:B------:R-:W-:Y:S02]  /*0c60*/  SHF.R.S32.HI R10, RZ, 0x2, R9.reuse ;  /* 0x00000002ff0a7819 */ /* 0x100fe40000011409 */
[----:B------:R-:W-:Y:S01]  /*0c70*/  SHF.R.S32.HI R11, RZ, 0x1f, R9 ;  /* 0x0000001fff0b7819 */ /* 0x000fe20000011409 */
[----:B------:R-:W-:Y:S01]  /*0c80*/  IMAD.IADD R0, R5, 0x1, -R0 ;  /* 0x0000000105007824 */ /* 0x000fe200078e0a00 */
[----:B------:R-:W-:Y:S02]  /*0c90*/  LOP3.LUT R4, R4, 0x1ffffffe, RZ, 0xc0, !PT ;  /* 0x1ffffffe04047812 */ /* 0x000fe400078ec0ff */
[----:B------:R-:W-:-:S02]  /*0ca0*/  LEA.HI R23, R3, R6, RZ, 0x2 ;  /* 0x0000000603177211 */ /* 0x000fc400078f10ff */
[----:B------:R-:W-:Y:S01]  /*0cb0*/  LEA.HI R3, R3, R6, RZ, 0x3 ;  /* 0x0000000603037211 */ /* 0x000fe200078f18ff */
[----:B------:R-:W-:Y:S01]  /*0cc0*/  IMAD.IADD R4, R7, 0x1, -R4 ;  /* 0x0000000107047824 */ /* 0x000fe200078e0a04 */
[----:B------:R-:W-:Y:S02]  /*0cd0*/  LEA.HI R11, R11, R10, RZ, 0x3 ;  /* 0x0000000a0b0b7211 */ /* 0x000fe400078f18ff */
[----:B------:R-:W-:Y:S01]  /*0ce0*/  LOP3.LUT R5, R2, 0x3fffff0, RZ, 0xc0, !PT ;  /* 0x03fffff002057812 */ /* 0x000fe200078ec0ff */
[----:B------:R-:W-:Y:S01]  /*0cf0*/  IMAD.MOV.U32 R2, RZ, RZ, RZ ;  /* 0x000000ffff027224 */ /* 0x000fe200078e00ff */
[----:B------:R-:W-:Y:S02]  /*0d00*/  LOP3.LUT R7, R3, 0xfffffff8, RZ, 0xc0, !PT ;  /* 0xfffffff803077812 */ /* 0x000fe400078ec0ff */
        /* <DEDUP_REMOVED lines=22> */
[----:B------:R-:W-:Y:S01]  /*0e70*/  IMAD.SHL.U32 R16, R3, 0x8, RZ ;  /* 0x0000000803107824 */ /* 0x000fe200078e00ff */
[----:B------:R-:W-:Y:S01]  /*0e80*/  LOP3.LUT R0, R0, 0x1ffffffe, RZ, 0xc0, !PT ;  /* 0x1ffffffe00007812 */ /* 0x000fe200078ec0ff */
[----:B------:R-:W-:Y:S01]  /*0e90*/  IMAD.IADD R9, R13, 0x1, -R9 ;  /* 0x000000010d097824 */ /* 0x000fe200078e0a09 */
[----:B------:R-:W-:Y:S01]  /*0ea0*/  LOP3.LUT R218, R218, 0x1c0, RZ, 0xc0, !PT ;  /* 0x000001c0dada7812 */ /* 0x000fe200078ec0ff */
[----:B------:R-:W-:Y:S01]  /*0eb0*/  IMAD.SHL.U32 R4, R4, 0x40, RZ ;  /* 0x0000004004047824 */ /* 0x000fe200078e00ff */
[----:B------:R-:W-:Y:S01]  /*0ec0*/  STL [R1+0x6c], R12 ;  /* 0x00006c0c01007387 */ /* 0x000fe20000100800 */
[C---:B------:R-:W-:Y:S01]  /*0ed0*/  IMAD.SHL.U32 R204, R3.reuse, 0x4, RZ ;  /* 0x0000000403cc7824 */ /* 0x040fe200078e00ff */
[----:B------:R-:W-:Y:S01]  /*0ee0*/  LOP3.LUT R6, R218, 0x38, R16, 0xf8, !PT ;  /* 0x00000038da067812 */ /* 0x000fe200078ef810 */
[----:B------:R-:W-:Y:S01]  /*0ef0*/  IMAD.IADD R0, R3, 0x1, -R0 ;  /* 0x0000000103007824 */ /* 0x000fe200078e0a00 */
[----:B------:R-:W-:Y:S01]  /*0f00*/  SHF.R.S32.HI R3, RZ, 0x1f, R212 ;  /* 0x0000001fff037819 */ /* 0x000fe200000114d4 */
[----:B------:R-:W-:Y:S01]  /*0f10*/  IMAD.SHL.U32 R209, R9, 0x2, RZ ;  /* 0x0000000209d17824 */ /* 0x000fe200078e00ff */
[----:B------:R-:W-:Y:S01]  /*0f20*/  SHF.R.U32.HI R3, RZ, 0x3, R218 ;  /* 0x00000003ff037819 */ /* 0x000fe200000116da */
[----:B------:R-:W-:Y:S01]  /*0f30*/  VIADD R223, R212, 0x40 ;  /* 0x00000040d4df7836 */ /* 0x000fe20000000000 */
[----:B------:R-:W-:Y:S01]  /*0f40*/  LOP3.LUT R221, R4, 0xfffffe00, RZ, 0xc0, !PT ;  /* 0xfffffe0004dd7812 */ /* 0x000fe200078ec0ff */
[----:B------:R-:W-:-:S02]  /*0f50*/  VIADD R39, R209, 0x10 ;  /* 0x00000010d1277836 */ /* 0x000fc40000000000 */
[----:B------:R-:W-:Y:S01]  /*0f60*/  VIADD R37, R209, 0x20 ;  /* 0x00000020d1257836 */ /* 0x000fe20000000000 */
[----:B------:R-:W-:Y:S01]  /*0f70*/  LOP3.LUT R6, R221, R6, R3, 0xf6, !PT ;  /* 0x00000006dd067212 */ /* 0x000fe200078ef603 */
[C---:B------:R-:W-:Y:S01]  /*0f80*/  VIADD R34, R209.reuse, 0x38 ;  /* 0x00000038d1227836 */ /* 0x040fe20000000000 */
[----:B------:R-:W-:Y:S01]  /*0f90*/  SHF.R.S32.HI R4, RZ, 0x1f, R223 ;  /* 0x0000001fff047819 */ /* 0x000fe200000114df */
[----:B------:R-:W-:Y:S02]  /*0fa0*/  VIADD R31, R209, 0x50 ;  /* 0x00000050d11f7836 */ /* 0x000fe40000000000 */
[----:B------:R-:W-:Y:S02]  /*0fb0*/  IMAD.SHL.U32 R4, R5, 0x8, RZ ;  /* 0x0000000805047824 */ /* 0x000fe400078e00ff */
[----:B------:R-:W-:Y:S01]  /*0fc0*/  IMAD R3, R6, 0x2, R19 ;  /* 0x0000000206037824 */ /* 0x000fe200078e0213 */
[----:B------:R-:W-:Y:S01]  /*0fd0*/  SHF.R.S32.HI R6, RZ, 0x1f, R39 ;  /* 0x0000001fff067819 */ /* 0x000fe20000011427 */
[C---:B------:R-:W-:Y:S01]  /*0fe0*/  VIADD R28, R209.reuse, 0x68 ;  /* 0x00000068d11c7836 */ /* 0x040fe20000000000 */
[----:B------:R-:W-:Y:S01]  /*0ff0*/  SHF.R.S32.HI R6, RZ, 0x1f, R37 ;  /* 0x0000001fff067819 */ /* 0x000fe20000011425 */
[C---:B------:R-:W-:Y:S01]  /*1000*/  VIADD R25, R209.reuse, 0x80 ;  /* 0x00000080d1197836 */ /* 0x040fe20000000000 */
[----:B------:R-:W-:Y:S01]  /*1010*/  SHF.R.S32.HI R6, RZ, 0x1f, R34 ;  /* 0x0000001fff067819 */ /* 0x000fe20000011422 */
[----:B------:R-:W-:Y:S01]  /*1020*/  VIADD R222, R212, 0x80 ;  /* 0x00000080d4de7836 */ /* 0x000fe20000000000 */
[----:B------:R-:W-:Y:S01]  /*1030*/  SHF.R.S32.HI R6, RZ, 0x1f, R31 ;  /* 0x0000001fff067819 */ /* 0x000fe2000001141f */
[C---:B------:R-:W-:Y:S01]  /*1040*/  VIADD R20, R209.reuse, 0x98 ;  /* 0x00000098d1147836 */ /* 0x040fe20000000000 */
[----:B------:R1:W-:Y:S01]  /*1050*/  STL [R1+0x70], R4 ;  /* 0x0000700401007387 */ /* 0x0003e20000100800 */
[C---:B0-----:R-:W-:Y:S01]  /*1060*/  VIADD R13, R209.reuse, 0xb0 ;  /* 0x000000b0d10d7836 */ /* 0x041fe20000000000 */
        /* <DEDUP_REMOVED lines=9> */
[C---:B-1----:R-:W-:Y:S01]  /*1100*/  VIADD R4, R209.reuse, 0xe8 ;  /* 0x000000e8d1047836 */ /* 0x042fe20000000000 */
[----:B------:R-:W-:Y:S01]  /*1110*/  SHF.R.S32.HI R6, RZ, 0x1f, R13 ;  /* 0x0000001fff067819 */ /* 0x000fe2000001140d */
[C---:B------:R-:W-:Y:S01]  /*1120*/  VIADD R36, R209.reuse, 0x28 ;  /* 0x00000028d1247836 */ /* 0x040fe20000000000 */
[----:B------:R-:W-:Y:S01]  /*1130*/  SHF.R.S32.HI R6, RZ, 0x1f, R9 ;  /* 0x0000001fff067819 */ /* 0x000fe20000011409 */
[C---:B0-----:R-:W-:Y:S01]  /*1140*/  VIADD R3, R209.reuse, 0xf0 ;  /* 0x000000f0d1037836 */ /* 0x041fe20000000000 */
        /* <DEDUP_REMOVED lines=32> */
[----:B------:R-:W-:Y:S01]  /*1350*/  SHF.R.S32.HI R14, RZ, 0x1f, R14 ;  /* 0x0000001fff0e7819 */ /* 0x000fe2000001140e */
[----:B------:R-:W-:Y:S01]  /*1360*/  VIADD R211, R204, 0x10 ;  /* 0x00000010ccd37836 */ /* 0x000fe20000000000 */
[----:B------:R-:W-:Y:S01]  /*1370*/  SHF.R.S32.HI R11, RZ, 0x1f, R11 ;  /* 0x0000001fff0b7819 */ /* 0x000fe2000001140b */
[----:B------:R-:W-:Y:S01]  /*1380*/  IMAD R215, R0, 0x8, R12 ;  /* 0x0000000800d77824 */ /* 0x000fe200078e020c */
[----:B------:R-:W-:-:S02]  /*1390*/  SHF.R.S32.HI R10, RZ, 0x1f, R10 ;  /* 0x0000001fff0a7819 */ /* 0x000fc4000001140a */
[----:B------:R-:W-:Y:S02]  /*13a0*/  SHF.R.S32.HI R8, RZ, 0x1f, R8 ;  /* 0x0000001fff087819 */ /* 0x000fe40000011408 */
[----:B------:R-:W-:Y:S02]  /*13b0*/  SHF.R.S32.HI R7, RZ, 0x1f, R7 ;  /* 0x0000001fff077819 */ /* 0x000fe40000011407 */
[----:B------:R-:W-:-:S07]  /*13c0*/  SHF.R.S32.HI R3, RZ, 0x1f, R237 ;  /* 0x0000001fff037819 */ /* 0x000fce00000114ed */
.L_x_2871:
[----:B------:R-:W-:Y:S05]  /*13d0*/  YIELD ;  /* 0x0000000000007946 */ /* 0x000fea0003800000 */
[----:B------:R-:W-:Y:S01]  /*13e0*/  ULDC.64 UR4, c[0x0][0xa28] ;  /* 0x00028a0000047ab9 */ /* 0x000fe20000000a00 */
[----:B01----:R-:W0:Y:S01]  /*13f0*/  LDC.64 R6, c[0x0][0xa08] ;  /* 0x00028200ff067b82 */ /* 0x003e220000000a00 */
[----:B------:R-:W-:Y:S01]  /*1400*/  ISETP.NE.U32.AND P1, PT, RZ, UR4, PT ;  /* 0x00000004ff007c0c */ /* 0x000fe2000bf25070 */
[----:B------:R-:W-:Y:S02]  /*1410*/  IMAD.MOV.U32 R12, RZ, RZ, RZ ;  /* 0x000000ffff0c7224 */ /* 0x000fe400078e00ff */
[----:B------:R-:W-:Y:S01]  /*1420*/  IMAD.MOV.U32 R30, RZ, RZ, RZ ;  /* 0x000000ffff1e7224 */ /* 0x000fe200078e00ff */
[----:B------:R-:W-:Y:S01]  /*1430*/  ISETP.NE.AND.EX P1, PT, RZ, UR5, PT, P1 ;  /* 0x00000005ff007c0c */ /* 0x000fe2000bf25310 */
[----:B------:R-:W-:-:S02]  /*1440*/  ULDC.64 UR4, c[0x0][0xa18] ;  /* 0x0002860000047ab9 */ /* 0x000fc40000000a00 */
[----:B------:R-:W-:-:S04]  /*1450*/  ISETP.NE.U32.AND P2, PT, RZ, UR4, PT ;  /* 0x00000004ff007c0c */ /* 0x000fc8000bf45070 */
[----:B------:R-:W-:Y:S01]  /*1460*/  ISETP.NE.AND.EX P2, PT, RZ, UR5, PT, P2 ;  /* 0x00000005ff007c0c */ /* 0x000fe2000bf45320 */
[----:B------:R-:W-:Y:S02]  /*1470*/  ULDC.64 UR4, c[0x0][0xa08] ;  /* 0x0002820000047ab9 */ /* 0x000fe40000000a00 */
[----:B------:R-:W-:-:S03]  /*1480*/  ISETP.NE.U32.AND P0, PT, RZ, UR4, PT ;  /* 0x00000004ff007c0c */ /* 0x000fc6000bf05070 */
[----:B---3--:R-:W1:Y:S01]  /*1490*/  @P1 LDC.64 R4, c[0x0][0xa28] ;  /* 0x00028a00ff041b82 */ /* 0x008e620000000a00 */
[----:B------:R-:W-:Y:S01]  /*14a0*/  ISETP.NE.AND.EX P0, PT, RZ, UR5, PT, P0 ;  /* 0x00000005ff007c0c */ /* 0x000fe2000bf05300 */
[----:B0---4-:R-:W-:-:S06]  /*14b0*/  IMAD.WIDE R10, R155, 0x4, R6 ;  /* 0x000000049b0a7825 */ /* 0x011fcc00078e0206 */
[----:B------:R-:W0:Y:S01]  /*14c0*/  @P2 LDC.64 R8, c[0x0][0xa18] ;  /* 0x00028600ff082b82 */ /* 0x000e220000000a00 */
[----:B------:R-:W-:Y:S02]  /*14d0*/  ULDC UR4, c[0x0][0x288] ;  /* 0x0000a20000047ab9 */ /* 0x000fe40000000800 */
[----:B------:R-:W-:Y:S01]  /*14e0*/  IMAD.U32 R207, RZ, RZ, UR4 ;  /* 0x00000004ffcf7e24 */ /* 0x000fe2000f8e00ff */
[----:B------:R-:W-:Y:S02]  /*14f0*/  ULDC.64 UR4, c[0x0][0x418] ;  /* 0x0001060000047ab9 */ /* 0x000fe40000000a00 */
[----:B------:R2:W5:Y:S01]  /*1500*/  @P0 LDG.E R30, desc[UR38][R10.64] ;  /* 0x000000260a1e0981 */ /* 0x000562000c1e1900 */
[----:B-1----:R-:W-:-:S05]  /*1510*/  @P1 IMAD.WIDE R4, R155, 0x4, R4 ;  /* 0x000000049b041825 */ /* 0x002fca00078e0204 */
[----:B------:R2:W5:Y:S01]  /*1520*/  @P1 LDG.E R12, desc[UR38][R4.64] ;  /* 0x00000026040c1981 */ /* 0x000562000c1e1900 */
[----:B0-----:R-:W-:-:S05]  /*1530*/  @P2 IMAD.WIDE R6, R155, 0x4, R8 ;  /* 0x000000049b062825 */ /* 0x001fca00078e0208 */
        /* <DEDUP_REMOVED lines=10> */
[----:B--2---:R-:W-:Y:S06]  /*15e0*/  @P2 BRA `(.L_x_2653) ;  /* 0x0000000000242947 */ /* 0x004fec0003800000 */
        /* <DEDUP_REMOVED lines=9> */
.L_x_2653:
        /* <DEDUP_REMOVED lines=10> */
[----:B------:R-:W0:Y:S02]  /*1720*/  LDC.64 R4, c[0x0][0xa20] ;  /* 0x00028800ff047b82 */ /* 0x000e240000000a00 */
[----:B0-----:R-:W-:-:S05]  /*1730*/  IMAD.WIDE R4, R155, 0x4, R4 ;  /* 0x000000049b047825 */ /* 0x001fca00078e0204 */
[----:B------:R0:W5:Y:S01]  /*1740*/  LDG.E R31, desc[UR38][R4.64] ;  /* 0x00000026041f7981 */ /* 0x000162000c1e1900 */
[----:B------:R-:W-:Y:S05]  /*1750*/  BRA `(.L_x_2655) ;  /* 0x0000000000107947 */ /* 0x000fea0003800000 */
.L_x_2654:
[----:B------:R-:W-:Y:S05]  /*1760*/  @!P0 BRA `(.L_x_2655) ;  /* 0x00000000000c8947 */ /* 0x000fea0003800000 */
[----:B------:R-:W2:Y:S04]  /*1770*/  LDG.E R0, desc[UR38][R10.64] ;  /* 0x000000260a007981 */ /* 0x000ea8000c1e1900 */
[----:B------:R-:W2:Y:S02]  /*1780*/  LDG.E R31, desc[UR38][R10.64+0x4] ;  /* 0x000004260a1f7981 */ /* 0x000ea4000c1e1900 */
[----:B--2---:R-:W-:-:S07]  /*1790*/  IMAD.IADD R31, R31, 0x1, -R0 ;  /* 0x000000011f1f7824 */ /* 0x004fce00078e0a00 */
.L_x_2655:
[----:B------:R-:W-:Y:S01]  /*17a0*/  ULDC.64 UR4, c[0x0][0xa10] ;  /* 0x0002840000047ab9 */ /* 0x000fe20000000a00 */
[----:B0-----:R-:W0:Y:S01]  /*17b0*/  LDC R4, c[0x0][0x448] ;  /* 0x00011200ff047b82 */ /* 0x001e220000000800 */
[----:B------:R-:W-:-:S04]  /*17c0*/  ISETP.NE.U32.AND P0, PT, RZ, UR4, PT ;  /* 0x00000004ff007c0c */ /* 0x000fc8000bf05070 */
[----:B------:R-:W-:Y:S01]  /*17d0*/  ISETP.NE.AND.EX P0, PT, RZ, UR5, PT, P0 ;  /* 0x00000005ff007c0c */ /* 0x000fe2000bf05300 */
[----:B------:R-:W-:Y:S02]  /*17e0*/  ULDC.64 UR4, c[0x0][0xa30] ;  /* 0x00028c0000047ab9 */ /* 0x000fe40000000a00 */
[----:B------:R-:W-:-:S04]  /*17f0*/  ISETP.NE.U32.AND P1, PT, RZ, UR4, PT ;  /* 0x00000004ff007c0c */ /* 0x000fc8000bf25070 */
[----:B------:R-:W-:-:S06]  /*1800*/  ISETP.NE.AND.EX P1, PT, RZ, UR5, PT, P1 ;  /* 0x00000005ff007c0c */ /* 0x000fcc000bf25310 */
[----:B------:R-:W1:Y:S08]  /*1810*/  @P0 LDC.64 R6, c[0x0][0xa10] ;  /* 0x00028400ff060b82 */ /* 0x000e700000000a00 */
[----:B------:R-:W2:Y:S01]  /*1820*/  @P1 LDC.64 R8, c[0x0][0xa30] ;  /* 0x00028c00ff081b82 */ /* 0x000ea20000000a00 */
[----:B-1----:R-:W-:-:S05]  /*1830*/  @P0 IMAD.WIDE R6, R155, 0x4, R6 ;  /* 0x000000049b060825 */ /* 0x002fca00078e0206 */
[----:B------:R-:W3:Y:S04]  /*1840*/  @P0 LDG.E R0, desc[UR38][R6.64] ;  /* 0x0000002606000981 */ /* 0x000ee8000c1e1900 */
[----:B------:R-:W3:Y:S01]  /*1850*/  @P0 LDG.E R3, desc[UR38][R6.64+0x4] ;  /* 0x0000042606030981 */ /* 0x000ee2000c1e1900 */
[----:B-----5:R-:W-:Y:S02]  /*1860*/  IMAD.MOV.U32 R152, RZ, RZ, R31 ;  /* 0x000000ffff987224 */ /* 0x020fe400078e001f */
[----:B--2---:R-:W-:-:S05]  /*1870*/  @P1 IMAD.WIDE R8, R155, 0x4, R8 ;  /* 0x000000049b081825 */ /* 0x004fca00078e0208 */
[----:B------:R1:W5:Y:S01]  /*1880*/  @P1 LDG.E R152, desc[UR38][R8.64] ;  /* 0x0000002608981981 */ /* 0x000362000c1e1900 */
[----:B0-----:R-:W-:Y:S01]  /*1890*/  ISETP.NE.AND P1, PT, R4, 0x1, PT ;  /* 0x000000010400780c */ /* 0x001fe20003f25270 */
[----:B------:R-:W-:Y:S01]  /*18a0*/  IMAD.SHL.U32 R213, R153, 0x80, RZ ;  /* 0x0000008099d57824 */ /* 0x000fe200078e00ff */
[----:B------:R-:W0:Y:S01]  /*18b0*/  LDC.64 R4, c[0x0][0x9e0] ;  /* 0x00027800ff047b82 */ /* 0x000e220000000a00 */
[----:B------:R-:W-:-:S10]  /*18c0*/  IMAD.IADD R13, R31, 0x1, -R12 ;  /* 0x000000011f0d7824 */ /* 0x000fd400078e0a0c */
[----:B------:R-:W2:Y:S08]  /*18d0*/  @P1 LDC R10, c[0x0][0x44c] ;  /* 0x00011300ff0a1b82 */ /* 0x000eb00000000800 */
[----:B------:R-:W4:Y:S01]  /*18e0*/  @P1 LDC R11, c[0x0][0x450] ;  /* 0x00011400ff0b1b82 */ /* 0x000f220000000800 */
[----:B0-----:R-:W-:Y:S01]  /*18f0*/  ISETP.GE.AND P2, PT, R5, 0x1, PT ;  /* 0x000000010500780c */ /* 0x001fe20003f46270 */
[----:B---3--:R-:W-:-:S02]  /*1900*/  @P0 IMAD.IADD R24, R3, 0x1, -R0 ;  /* 0x0000000103180824 */ /* 0x008fc400078e0a00 */
[----:B------:R-:W-:Y:S02]  /*1910*/  VIADD R3, R213, 0x7f ;  /* 0x0000007fd5037836 */ /* 0x000fe40000000000 */
[----:B------:R-:W-:Y:S02]  /*1920*/  IMAD.IADD R208, R13, 0x1, R24 ;  /* 0x000000010dd07824 */ /* 0x000fe400078e0218 */
[----:B--2---:R-:W-:-:S04]  /*1930*/  @P1 IMAD.HI.U32 R6, R3, R10, RZ ;  /* 0x0000000a03061227 */ /* 0x004fc800078e00ff */
[C---:B------:R-:W-:Y:S01]  /*1940*/  VIADD R0, R208.reuse, 0x5f ;  /* 0x0000005fd0007836 */ /* 0x040fe20000000000 */
[----:B----4-:R-:W-:Y:S02]  /*1950*/  @P1 SHF.R.U32.HI R3, RZ, R11, R6 ;  /* 0x0000000bff031219 */ /* 0x010fe40000011606 */
[----:B------:R-:W-:Y:S01]  /*1960*/  IADD3 R6, R208, 0x1, -R207 ;  /* 0x00000001d0067810 */ /* 0x000fe20007ffe8cf */
[----:B------:R-:W-:-:S04]  /*1970*/  IMAD.HI R0, R0, 0x2aaaaaab, RZ ;  /* 0x2aaaaaab00007827 */ /* 0x000fc800078e02ff */
[----:B------:R-:W-:Y:S01]  /*1980*/  IMAD.IADD R3, R6, 0x1, R3 ;  /* 0x0000000106037824 */ /* 0x000fe200078e0203 */
[----:B------:R-:W-:-:S03]  /*1990*/  SHF.R.U32.HI R29, RZ, 0x1f, R0 ;  /* 0x0000001fff1d7819 */ /* 0x000fc60000011600 */
[----:B------:R-:W-:Y:S01]  /*19a0*/  IMAD.IADD R4, R3, 0x1, R4 ;  /* 0x0000000103047824 */ /* 0x000fe200078e0204 */
[----:B------:R-:W-:Y:S01]  /*19b0*/  LEA.HI.SX32 R29, R0, R29, 0x1c ;  /* 0x0000001d001d7211 */ /* 0x000fe200078fe2ff */
[----:B-1----:R-:W-:Y:S06]  /*19c0*/  @!P2 BRA `(.L_x_2656) ;  /* 0x000000000048a947 */ /* 0x002fec0003800000 */
[C---:B------:R-:W-:Y:S01]  /*19d0*/  ISETP.GT.AND P0, PT, R3.reuse, RZ, PT ;  /* 0x000000ff0300720c */ /* 0x040fe20003f04270 */
[----:B------:R-:W-:Y:S01]  /*19e0*/  BSSY B0, `(.L_x_2657) ;  /* 0x000000e000007945 */ /* 0x000fe20003800000 */
[----:B------:R-:W-:-:S11]  /*19f0*/  VIADD R0, R3, 0xffffffff ;  /* 0xffffffff03007836 */ /* 0x000fd60000000000 */
        /* <DEDUP_REMOVED lines=8> */
.L_x_2658:
[----:B------:R-:W-:-:S13]  /*1a80*/  ISETP.NE.AND P0, PT, R5, 0x1, PT ;  /* 0x000000010500780c */ /* 0x000fda0003f05270 */
[----:B------:R-:W0:Y:S02]  /*1a90*/  @P0 LDC.64 R6, c[0x0][0x9e8] ;  /* 0x00027a00ff060b82 */ /* 0x000e240000000a00 */
[----:B0-----:R-:W-:-:S05]  /*1aa0*/  @P0 IMAD.HI.U32 R6, R0, R6, RZ ;  /* 0x0000000600060227 */ /* 0x001fca00078e00ff */
[----:B------:R-:W-:-:S07]  /*1ab0*/  @P0 SHF.R.U32.HI R0, RZ, R7, R6 ;  /* 0x00000007ff000219 */ /* 0x000fce0000011606 */
.L_x_2659:
[----:B------:R-:W-:Y:S05]  /*1ac0*/  BSYNC B0 ;  /* 0x0000000000007941 */ /* 0x000fea0003800000 */
.L_x_2657:
[----:B------:R-:W-:-:S05]  /*1ad0*/  IMAD R3, R0, R5, R5 ;  /* 0x0000000500037224 */ /* 0x000fca00078e0205 */
[----:B------:R-:W-:-:S07]  /*1ae0*/  VIMNMX R4, R4, R3, PT ;  /* 0x0000000304047248 */ /* 0x000fce0003fe0100 */
.L_x_2656:
[----:B------:R-:W0:Y:S01]  /*1af0*/  @P1 LDC R6, c[0x0][0x44c] ;  /* 0x00011300ff061b82 */ /* 0x000e220000000800 */
[----:B------:R-:W-:Y:S01]  /*1b00*/  VIADD R4, R4, 0x5f ;  /* 0x0000005f04047836 */ /* 0x000fe20000000000 */
[----:B------:R-:W-:Y:S01]  /*1b10*/  ULDC UR4, c[0x0][0x9dc] ;  /* 0x0002770000047ab9 */ /* 0x000fe20000000800 */
[----:B------:R-:W-:Y:S02]  /*1b20*/  IMAD.MOV.U32 R0, RZ, RZ, R213 ;  /* 0x000000ffff007224 */ /* 0x000fe400078e00d5 */
[----:B------:R-:W-:-:S03]  /*1b30*/  IMAD.HI R4, R4, 0x2aaaaaab, RZ ;  /* 0x2aaaaaab04047827 */ /* 0x000fc600078e02ff */
[----:B------:R-:W1:Y:S02]  /*1b40*/  @P1 LDC R7, c[0x0][0x450] ;  /* 0x00011400ff071b82 */ /* 0x000e640000000800 */
[----:B------:R-:W-:-:S04]  /*1b50*/  SHF.R.U32.HI R3, RZ, 0x1f, R4 ;  /* 0x0000001fff037819 */ /* 0x000fc80000011604 */
[----:B------:R-:W-:-:S04]  /*1b60*/  LEA.HI.SX32 R4, R4, R3, 0x1c ;  /* 0x0000000304047211 */ /* 0x000fc800078fe2ff */
[----:B------:R-:W-:Y:S01]  /*1b70*/  VIMNMX R8, R29, R4, PT ;  /* 0x000000041d087248 */ /* 0x000fe20003fe0100 */
[----:B0-----:R-:W-:-:S05]  /*1b80*/  @P1 IMAD.HI.U32 R6, R213, R6, RZ ;  /* 0x00000006d5061227 */ /* 0x001fca00078e00ff */
[----:B-1----:R-:W-:-:S04]  /*1b90*/  @P1 SHF.R.U32.HI R0, RZ, R7, R6 ;  /* 0x00000007ff001219 */ /* 0x002fc80000011606 */
[----:B------:R-:W-:-:S05]  /*1ba0*/  IADD3 R0, R0, R208, -R207 ;  /* 0x000000d000007210 */ /* 0x000fca0007ffe8cf */
[----:B------:R-:W-:Y:S01]  /*1bb0*/  VIADD R3, R0, -UR4 ;  /* 0x8000000400037c36 */ /* 0x000fe20008000000 */
[----:B------:R-:W-:Y:S06]  /*1bc0*/  @!P2 BRA `(.L_x_2660) ;  /* 0x000000000044a947 */ /* 0x000fec0003800000 */
        /* <DEDUP_REMOVED lines=10> */
.L_x_2662:
[----:B------:R-:W-:-:S13]  /*1c70*/  ISETP.NE.AND P0, PT, R5, 0x1, PT ;  /* 0x000000010500780c */ /* 0x000fda0003f05270 */
[----:B------:R-:W0:Y:S02]  /*1c80*/  @P0 LDC.64 R6, c[0x0][0x9e8] ;  /* 0x00027a00ff060b82 */ /* 0x000e240000000a00 */
[----:B0-----:R-:W-:-:S05]  /*1c90*/  @P0 IMAD.HI.U32 R4, R0, R6, RZ ;  /* 0x0000000600040227 */ /* 0x001fca00078e00ff */
[----:B------:R-:W-:-:S07]  /*1ca0*/  @P0 SHF.R.U32.HI R0, RZ, R7, R4 ;  /* 0x00000007ff000219 */ /* 0x000fce0000011604 */
.L_x_2663:
[----:B------:R-:W-:Y:S05]  /*1cb0*/  BSYNC B0 ;  /* 0x0000000000007941 */ /* 0x000fea0003800000 */
.L_x_2661:
[----:B------:R-:W-:-:S05]  /*1cc0*/  IMAD R0, R0, R5, RZ ;  /* 0x0000000500007224 */ /* 0x000fca00078e02ff */
[----:B------:R-:W-:-:S07]  /*1cd0*/  VIMNMX R3, R3, R0, !PT ;  /* 0x0000000003037248 */ /* 0x000fce0007fe0100 */
.L_x_2660:
[----:B------:R-:W-:Y:S01]  /*1ce0*/  IMAD.HI R3, R3, 0x2aaaaaab, RZ ;  /* 0x2aaaaaab03037827 */ /* 0x000fe200078e02ff */
[----:B------:R-:W-:Y:S01]  /*1cf0*/  BSSY B0, `(.L_x_2664) ;  /* 0x0000028000007945 */ /* 0x000fe20003800000 */
[----:B------:R-:W-:Y:S02]  /*1d00*/  LOP3.LUT R235, R231, 0xff, RZ, 0xc0, !PT ;  /* 0x000000ffe7eb7812 */ /* 0x000fe400078ec0ff */
[----:B------:R-:W-:Y:S02]  /*1d10*/  SHF.R.U32.HI R231, RZ, 0x10, R231 ;  /* 0x00000010ffe77819 */ /* 0x000fe400000116e7 */
[----:B------:R-:W-:-:S04]  /*1d20*/  SHF.R.U32.HI R0, RZ, 0x1f, R3 ;  /* 0x0000001fff007819 */ /* 0x000fc80000011603 */
[----:B------:R-:W-:-:S04]  /*1d30*/  LEA.HI.SX32 R0, R3, R0, 0x1c ;  /* 0x0000000003007211 */ /* 0x000fc800078fe2ff */
[----:B------:R-:W-:Y:S01]  /*1d40*/  VIMNMX R9, RZ, R0, !PT ;  /* 0x00000000ff097248 */ /* 0x000fe20007fe0100 */
[----:B------:R-:W-:-:S03]  /*1d50*/  IMAD.MOV.U32 R0, RZ, RZ, RZ ;  /* 0x000000ffff007224 */ /* 0x000fc600078e00ff */
[----:B------:R-:W-:-:S13]  /*1d60*/  ISETP.GT.AND P0, PT, R8, R9, PT ;  /* 0x000000090800720c */ /* 0x000fda0003f04270 */
[----:B------:R-:W-:Y:S05]  /*1d70*/  @!P0 BRA `(.L_x_2665) ;  /* 0x00000000007c8947 */ /* 0x000fea0003800000 */
[----:B------:R-:W-:Y:S01]  /*1d80*/  ISETP.NE.AND P0, PT, R231, RZ, PT ;  /* 0x000000ffe700720c */ /* 0x000fe20003f05270 */
[----:B------:R-:W-:-:S03]  /*1d90*/  ULDC UR4, c[0x0][0x9f0] ;  /* 0x00027c0000047ab9 */ /* 0x000fc60000000800 */
[----:B------:R-:W-:-:S04]  /*1da0*/  SEL R11, R231, UR4, P0 ;  /* 0x00000004e70b7c07 */ /* 0x000fc80008000000 */
[-C--:B------:R-:W-:Y:S02]  /*1db0*/  IABS R6, R11.reuse ;  /* 0x0000000b00067213 */ /* 0x080fe40000000000 */
[----:B------:R-:W-:Y:S02]  /*1dc0*/  IADD3 R0, R11, -0x1, R8 ;  /* 0xffffffff0b007810 */ /* 0x000fe40007ffe008 */
[----:B------:R-:W0:Y:S01]  /*1dd0*/  I2F.RP R3, R6 ;  /* 0x0000000600037306 */ /* 0x000e220000209400 */
[----:B------:R-:W-:Y:S02]  /*1de0*/  IABS R12, R11 ;  /* 0x0000000b000c7213 */ /* 0x000fe40000000000 */
[----:B------:R-:W-:-:S05]  /*1df0*/  IMAD.IADD R0, R0, 0x1, -R9 ;  /* 0x0000000100007824 */ /* 0x000fca00078e0a09 */
        /* <DEDUP_REMOVED lines=23> */
.L_x_2665:
[----:B------:R-:W-:Y:S05]  /*1f70*/  BSYNC B0 ;  /* 0x0000000000007941 */ /* 0x000fea0003800000 */
.L_x_2664:
[----:B------:R-:W-:-:S05]  /*1f80*/  IMAD R3, R235, R0, R9 ;  /* 0x00000000eb037224 */ /* 0x000fca00078e0209 */
        /* <DEDUP_REMOVED lines=36> */
.L_x_2668:
[----:B------:R-:W-:Y:S05]  /*21d0*/  BSYNC B6 ;  /* 0x0000000000067941 */ /* 0x000fea0003800000 */
.L_x_2667:
        /* <DEDUP_REMOVED lines=20> */
.L_x_2670:
[----:B------:R-:W-:Y:S05]  /*2320*/  BSYNC B6 ;  /* 0x0000000000067941 */ /* 0x000fea0003800000 */
.L_x_2669:
[----:B------:R-:W-:Y:S01]  /*2330*/  ULDC.64 UR4, c[0x0][0x9f8] ;  /* 0x00027e0000047ab9 */ /* 0x000fe20000000a00 */
[----:B------:R-:W0:Y:S01]  /*2340*/  LDC.64 R8, c[0x0][0x300] ;  /* 0x0000c000ff087b82 */ /* 0x000e220000000a00 */
[----:B------:R-:W-:-:S04]  /*2350*/  ISETP.NE.U32.AND P0, PT, RZ, UR4, PT ;  /* 0x00000004ff007c0c */ /* 0x000fc8000bf05070 */
[----:B------:R-:W-:Y:S01]  /*2360*/  ISETP.NE.AND.EX P0, PT, RZ, UR5, PT, P0 ;  /* 0x00000005ff007c0c */ /* 0x000fe2000bf05300 */
[----:B------:R-:W1:Y:S01]  /*2370*/  S2R R36, SR_TID.X ;  /* 0x0000000000247919 */ /* 0x000e620000002100 */
[----:B------:R-:W2:Y:S01]  /*2380*/  S2R R10, SR_TID.X ;  /* 0x00000000000a7919 */ /* 0x000ea20000002100 */
[----:B------:R-:W-:Y:S01]  /*2390*/  IMAD.IADD R58, R30, 0x1, R31 ;  /* 0x000000011e3a7824 */ /* 0x000fe200078e021f */
[----:B------:R-:W-:Y:S01]  /*23a0*/  ULDC.64 UR4, c[0x0][0xa08] ;  /* 0x0002820000047ab9 */ /* 0x000fe20000000a00 */
[----:B------:R-:W-:Y:S01]  /*23b0*/  SHF.R.S32.HI R17, RZ, 0x1f, R16 ;  /* 0x0000001fff117819 */ /* 0x000fe20000011410 */
[C---:B------:R-:W-:Y:S01]  /*23c0*/  VIADD R14, R16.reuse, 0xe0 ;  /* 0x000000e0100e7836 */ /* 0x040fe20000000000 */
[----:B------:R-:W3:Y:S08]  /*23d0*/  LDC R41, c[0x0][0x3f4] ;  /* 0x0000fd00ff297b82 */ /* 0x000ef00000000800 */
[----:B------:R-:W4:Y:S01]  /*23e0*/  @P0 LDC.64 R4, c[0x0][0x9f8] ;  /* 0x00027e00ff040b82 */ /* 0x000f220000000a00 */
[----:B------:R-:W-:-:S02]  /*23f0*/  VIADD R62, R16, 0x40 ;  /* 0x00000040103e7836 */ /* 0x000fc40000000000 */
[C---:B------:R-:W-:Y:S02]  /*2400*/  VIADD R63, R16.reuse, 0x60 ;  /* 0x00000060103f7836 */ /* 0x040fe40000000000 */
[C---:B------:R-:W-:Y:S02]  /*2410*/  VIADD R12, R16.reuse, 0xc0 ;  /* 0x000000c0100c7836 */ /* 0x040fe40000000000 */
[----:B------:R-:W-:Y:S01]  /*2420*/  VIADD R64, R16, 0x80 ;  /* 0x0000008010407836 */ /* 0x000fe20000000000 */
[----:B------:R-:W3:Y:S01]  /*2430*/  LDC.64 R56, c[0x0][0x408] ;  /* 0x00010200ff387b82 */ /* 0x000ee20000000a00 */
[----:B----4-:R-:W-:-:S05]  /*2440*/  @P0 IMAD.WIDE R4, R155, 0x4, R4 ;  /* 0x000000049b040825 */ /* 0x010fca00078e0204 */
[----:B------:R4:W3:Y:S01]  /*2450*/  @P0 LDG.E R155, desc[UR38][R4.64] ;  /* 0x00000026049b0981 */ /* 0x0008e2000c1e1900 */
[----:B------:R-:W-:Y:S01]  /*2460*/  SHF.R.S32.HI R43, RZ, 0x1f, R58 ;  /* 0x0000001fff2b7819 */ /* 0x000fe2000001143a */
[-C--:B0-----:R-:W-:Y:S01]  /*2470*/  IMAD.WIDE.U32 R6, R58, R8.reuse, RZ ;  /* 0x000000083a067225 */ /* 0x081fe200078e00ff */
[----:B------:R-:W-:Y:S02]  /*2480*/  ISETP.NE.U32.AND P0, PT, RZ, UR4, PT ;  /* 0x00000004ff007c0c */ /* 0x000fe4000bf05070 */
[----:B-1----:R-:W-:Y:S01]  /*2490*/  SHF.R.U32.HI R36, RZ, 0x7, R36 ;  /* 0x00000007ff247819 */ /* 0x002fe20000011624 */
[----:B------:R-:W-:Y:S01]  /*24a0*/  IMAD R0, R43, R8, RZ ;  /* 0x000000082b007224 */ /* 0x000fe200078e02ff */
[----:B------:R-:W-:Y:S01]  /*24b0*/  ISETP.NE.AND.EX P0, PT, RZ, UR5, PT, P0 ;  /* 0x00000005ff007c0c */ /* 0x000fe2000bf05300 */
[----:B------:R-:W-:Y:S01]  /*24c0*/  ULDC.64 UR4, c[0x0][0x308] ;  /* 0x0000c20000047ab9 */ /* 0x000fe20000000a00 */
[----:B--2---:R-:W-:Y:S01]  /*24d0*/  VIADD R10, R10, 0xffffff80 ;  /* 0xffffff800a0a7836 */ /* 0x004fe20000000000 */
[----:B------:R-:W-:Y:S01]  /*24e0*/  ISETP.NE.AND P6, PT, R36, 0x1, PT ;  /* 0x000000012400780c */ /* 0x000fe20003fc5270 */
[----:B------:R-:W-:Y:S01]  /*24f0*/  IMAD R3, R58, R9, R0 ;  /* 0x000000093a037224 */ /* 0x000fe200078e0200 */
[----:B------:R-:W-:Y:S01]  /*2500*/  SHF.R.S32.HI R205, RZ, 0x1f, R204 ;  /* 0x0000001fffcd7819 */ /* 0x000fe200000114cc */
[----:B------:R-:W-:Y:S01]  /*2510*/  VIADD R65, R16, 0xa0 ;  /* 0x000000a010417836 */ /* 0x000fe20000000000 */
[----:B------:R-:W-:Y:S01]  /*2520*/  SHF.L.U64.HI R66, R8, 0x6, R9 ;  /* 0x0000000608427819 */ /* 0x000fe20000010209 */
[----:B------:R-:W-:Y:S01]  /*2530*/  IMAD.IADD R7, R7, 0x1, R3 ;  /* 0x0000000107077824 */ /* 0x000fe200078e0203 */
[----:B------:R-:W-:Y:S01]  /*2540*/  SHF.R.S32.HI R3, RZ, 0x1f, R10 ;  /* 0x0000001fff037819 */ /* 0x000fe2000001140a */
[----:B------:R-:W-:Y:S01]  /*2550*/  VIADD R73, R36, 0x8 ;  /* 0x0000000824497836 */ /* 0x000fe20000000000 */
[----:B------:R-:W-:Y:S01]  /*2560*/  SHF.R.U32.HI R36, RZ, 0x3, R218 ;  /* 0x00000003ff247819 */ /* 0x000fe200000116da */
[----:B----4-:R-:W-:Y:S01]  /*2570*/  IMAD.WIDE.U32 R4, R224, UR4, R6 ;  /* 0x00000004e0047c25 */ /* 0x010fe2000f8e0006 */
[----:B------:R-:W-:-:S02]  /*2580*/  LEA.HI R34, R3, R10, RZ, 0x2 ;  /* 0x0000000a03227211 */ /* 0x000fc400078f10ff */
[----:B---3--:R-:W-:Y:S01]  /*2590*/  SHF.L.U64.HI R70, R56, 0x6, R57 ;  /* 0x0000000638467819 */ /* 0x008fe20000010239 */
[----:B------:R-:W-:Y:S01]  /*25a0*/  IMAD R5, R224, UR5, R5 ;  /* 0x00000005e0057c24 */ /* 0x000fe2000f8e0205 */
[----:B------:R-:W-:Y:S01]  /*25b0*/  ULDC.64 UR4, c[0x0][0x310] ;  /* 0x0000c40000047ab9 */ /* 0x000fe20000000a00 */
[-C--:B------:R-:W-:Y:S01]  /*25c0*/  IMAD R10, R236, R8.reuse, RZ ;  /* 0x00000008ec0a7224 */ /* 0x080fe200078e02ff */
[----:B------:R-:W-:Y:S01]  /*25d0*/  SHF.R.S32.HI R34, RZ, 0x1f, R34 ;  /* 0x0000001fff227819 */ /* 0x000fe20000011422 */
[C---:B------:R-:W-:Y:S01]  /*25e0*/  IMAD.WIDE.U32 R6, R23.reuse, R8, R16 ;  /* 0x0000000817067225 */ /* 0x040fe200078e0010 */
[----:B------:R-:W-:Y:S02]  /*25f0*/  SHF.R.S32.HI R72, RZ, 0x1f, R233 ;  /* 0x0000001fff487819 */ /* 0x000fe400000114e9 */
[----:B------:R-:W-:Y:S01]  /*2600*/  LEA.HI R34, R34, R23, RZ, 0x3 ;  /* 0x0000001722227211 */ /* 0x000fe200078f18ff */
[C---:B------:R-:W-:Y:S02]  /*2610*/  IMAD R61, R23.reuse, R9, R10 ;  /* 0x00000009173d7224 */ /* 0x040fe400078e020a */
[-C--:B------:R-:W-:Y:S01]  /*2620*/  IMAD R30, R236, R56.reuse, RZ ;  /* 0x00000038ec1e7224 */ /* 0x080fe200078e02ff */
[----:B------:R-:W-:Y:S01]  /*2630*/  LOP3.LUT R34, R34, 0xfffffff8, RZ, 0xc0, !PT ;  /* 0xfffffff822227812 */ /* 0x000fe200078ec0ff */
[----:B------:R-:W-:-:S04]  /*2640*/  IMAD.WIDE.U32 R20, R23, R56, R204 ;  /* 0x0000003817147225 */ /* 0x000fc800078e00cc */
[C---:B------:R-:W-:Y:S02]  /*2650*/  IMAD.IADD R34, R23.reuse, 0x1, -R34 ;  /* 0x0000000117227824 */ /* 0x040fe400078e0a22 */
[C---:B------:R-:W-:Y:S02]  /*2660*/  IMAD R37, R23.reuse, R57, R30 ;  /* 0x0000003917257224 */ /* 0x040fe400078e021e */
[----:B------:R-:W-:Y:S02]  /*2670*/  IMAD.SHL.U32 R82, R34, 0x40, RZ ;  /* 0x0000004022527824 */ /* 0x000fe400078e00ff */
[----:B------:R-:W-:-:S03]  /*2680*/  IMAD.WIDE.U32 R30, R23, R56, R16 ;  /* 0x00000038171e7225 */ /* 0x000fc600078e0010 */
[----:B------:R-:W-:Y:S01]  /*2690*/  LOP3.LUT R82, R82, 0x1c0, RZ, 0xc0, !PT ;  /* 0x000001c052527812 */ /* 0x000fe200078ec0ff */
[----:B------:R-:W-:Y:S02]  /*26a0*/  IMAD.MOV.U32 R88, RZ, RZ, 0x20 ;  /* 0x00000020ff587424 */ /* 0x000fe400078e00ff */
[----:B------:R-:W-:Y:S01]  /*26b0*/  IMAD.IADD R21, R21, 0x1, R37 ;  /* 0x0000000115157824 */ /* 0x000fe200078e0225 */
[----:B------:R-:W-:Y:S01]  /*26c0*/  SHF.R.U32.HI R85, RZ, 0x3, R82 ;  /* 0x00000003ff557819 */ /* 0x000fe20000011652 */
[----:B------:R-:W-:Y:S02]  /*26d0*/  IMAD.IADD R31, R37, 0x1, R31 ;  /* 0x00000001251f7824 */ /* 0x000fe400078e021f */
[----:B------:R-:W-:Y:S02]  /*26e0*/  IMAD R75, R9, 0x60, RZ ;  /* 0x00000060094b7824 */ /* 0x000fe400078e02ff */
[----:B------:R-:W-:Y:S02]  /*26f0*/  IMAD.SHL.U32 R67, R8, 0x40, RZ ;  /* 0x0000004008437824 */ /* 0x000fe400078e00ff */
[----:B------:R-:W-:-:S02]  /*2700*/  IMAD R77, R57, 0x60, RZ ;  /* 0x00000060394d7824 */ /* 0x000fc400078e02ff */
[----:B------:R-:W-:Y:S02]  /*2710*/  IMAD.SHL.U32 R71, R56, 0x40, RZ ;  /* 0x0000004038477824 */ /* 0x000fe400078e00ff */
[----:B-----5:R-:W-:-:S04]  /*2720*/  IMAD.WIDE.U32 R20, R152, R56, R20 ;  /* 0x0000003898147225 */ /* 0x020fc800078e0014 */
[----:B------:R-:W-:-:S04]  /*2730*/  IMAD.WIDE.U32 R30, R152, R56, R30 ;  /* 0x00000038981e7225 */ /* 0x000fc800078e001e */
[----:B------:R-:W-:-:S04]  /*2740*/  IMAD.WIDE.U32 R8, R8, 0x60, RZ ;  /* 0x0000006008087825 */ /* 0x000fc800078e00ff */
[----:B------:R-:W-:Y:S02]  /*2750*/  IMAD.SHL.U32 R74, R41, 0x2, RZ ;  /* 0x00000002294a7824 */ /* 0x000fe400078e00ff */
[----:B------:R-:W-:Y:S01]  /*2760*/  IMAD.IADD R75, R9, 0x1, R75 ;  /* 0x00000001094b7824 */ /* 0x000fe200078e024b */
[----:B------:R-:W-:Y:S02]  /*2770*/  SHF.R.S32.HI R0, RZ, 0x1f, R155 ;  /* 0x0000001fff007819 */ /* 0x000fe4000001149b */
[----:B------:R-:W-:Y:S02]  /*2780*/  SEL R155, R155, RZ, !P0 ;  /* 0x000000ff9b9b7207 */ /* 0x000fe40004000000 */
[----:B------:R-:W-:-:S03]  /*2790*/  SEL R13, R0, RZ, !P0 ;  /* 0x000000ff000d7207 */ /* 0x000fc60004000000 */
[----:B------:R-:W-:-:S04]  /*27a0*/  IMAD.WIDE.U32 R4, R155, UR4, R4 ;  /* 0x000000049b047c25 */ /* 0x000fc8000f8e0004 */
[----:B------:R-:W-:-:S04]  /*27b0*/  IMAD R0, R13, UR4, RZ ;  /* 0x000000040d007c24 */ /* 0x000fc8000f8e02ff */
[----:B------:R-:W-:Y:S01]  /*27c0*/  IMAD R3, R155, UR5, R0 ;  /* 0x000000059b037c24 */ /* 0x000fe2000f8e0200 */
[----:B------:R-:W-:Y:S05]  /*27d0*/  @!P6 WARPSYNC.ALL ;  /* 0x000000000000e948 */ /* 0x000fea0003800000 */
[----:B------:R-:W-:Y:S01]  /*27e0*/  VIADD R0, R16, 0x20 ;  /* 0x0000002010007836 */ /* 0x000fe20000000000 */
[----:B------:R-:W-:Y:S01]  /*27f0*/  ULDC UR4, c[0x0][0x320] ;  /* 0x0000c80000047ab9 */ /* 0x000fe20000000800 */
[----:B------:R-:W-:Y:S01]  /*2800*/  IMAD.IADD R3, R5, 0x1, R3 ;  /* 0x0000000105037824 */ /* 0x000fe200078e0203 */
[----:B------:R-:W-:Y:S01]  /*2810*/  @!P6 BAR.SYNC.DEFER_BLOCKING 0x9, 0x100 ;  /* 0x024400000000eb1d */ /* 0x000fe20000010000 */
[----:B------:R-:W-:-:S02]  /*2820*/  ISETP.GE.AND P3, PT, R14, UR4, PT ;  /* 0x000000040e007c0c */ /* 0x000fc4000bf66270 */
[----:B------:R-:W-:Y:S02]  /*2830*/  ISETP.GE.AND P1, PT, R0, UR4, PT ;  /* 0x0000000400007c0c */ /* 0x000fe4000bf26270 */
[----:B------:R-:W-:-:S03]  /*2840*/  ISETP.GE.AND P0, PT, R16, UR4, PT ;  /* 0x0000000410007c0c */ /* 0x000fc6000bf06270 */
[----:B------:R-:W0:Y:S01]  /*2850*/  LDC.64 R14, c[0x0][0x3f8] ;  /* 0x0000fe00ff0e7b82 */ /* 0x000e220000000a00 */
[----:B------:R-:W-:Y:S01]  /*2860*/  SEL R10, RZ, 0xffffffff, P1 ;  /* 0xffffffffff0a7807 */ /* 0x000fe20000800000 */
[----:B------:R-:W-:Y:S01]  /*2870*/  ULDC.64 UR6, c[0x0][0x330] ;  /* 0x0000cc0000067ab9 */ /* 0x000fe20000000a00 */
[----:B------:R-:W-:Y:S02]  /*2880*/  IADD3 R60, P1, R4, R6, RZ ;  /* 0x00000006043c7210 */ /* 0x000fe40007f3e0ff */
[----:B------:R-:W-:Y:S01]  /*2890*/  SEL R6, RZ, 0x1, P0 ;  /* 0x00000001ff067807 */ /* 0x000fe20000000000 */
[----:B------:R-:W-:Y:S01]  /*28a0*/  IMAD.SHL.U32 R11, R10, 0x2, RZ ;  /* 0x000000020a0b7824 */ /* 0x000fe200078e00ff */
[----:B------:R-:W-:Y:S02]  /*28b0*/  IADD3.X R61, R3, R7, R61, P1, !PT ;  /* 0x00000007033d7210 */ /* 0x000fe40000ffe43d */
[----:B------:R-:W-:Y:S02]  /*28c0*/  ISETP.GE.AND P0, PT, R62, UR4, PT ;  /* 0x000000043e007c0c */ /* 0x000fe4000bf06270 */
[----:B------:R-:W-:-:S02]  /*28d0*/  ISETP.GE.AND P1, PT, R63, UR4, PT ;  /* 0x000000043f007c0c */ /* 0x000fc4000bf26270 */
[----:B------:R-:W-:Y:S02]  /*28e0*/  ISETP.GE.AND P2, PT, R12, UR4, PT ;  /* 0x000000040c007c0c */ /* 0x000fe4000bf46270 */
[----:B------:R-:W-:Y:S01]  /*28f0*/  LOP3.LUT R10, R11, 0x2, R6, 0xe2, !PT ;  /* 0x000000020b0a7812 */ /* 0x000fe200078ee206 */
[C---:B------:R-:W-:Y:S01]  /*2900*/  IMAD.WIDE.U32 R6, R224.reuse, UR6, R16 ;  /* 0x00000006e0067c25 */ /* 0x040fe2000f8e0010 */
[----:B------:R-:W-:Y:S02]  /*2910*/  SEL R11, RZ, 0x4, P0 ;  /* 0x00000004ff0b7807 */ /* 0x000fe40000000000 */
        /* <DEDUP_REMOVED lines=8> */
[----:B0-----:R-:W-:Y:S01]  /*29a0*/  IMAD R37, R15, 0x60, RZ ;  /* 0x000000600f257824 */ /* 0x001fe200078e02ff */
[----:B------:R-:W-:Y:S01]  /*29b0*/  SEL R12, RZ, 0x20, P1 ;  /* 0x00000020ff0c7807 */ /* 0x000fe20000800000 */
[----:B------:R-:W-:Y:S01]  /*29c0*/  IMAD R39, R155, UR5, R13 ;  /* 0x000000059b277c24 */ /* 0x000fe2000f8e020d */
[----:B------:R-:W-:Y:S01]  /*29d0*/  ISETP.GE.AND P0, PT, R16, R41, PT ;  /* 0x000000291000720c */ /* 0x000fe20003f06270 */
[----:B------:R-:W-:Y:S01]  /*29e0*/  IMAD.SHL.U32 R69, R14, 0x40, RZ ;  /* 0x000000400e457824 */ /* 0x000fe200078e00ff */
[----:B------:R-:W-:Y:S01]  /*29f0*/  LOP3.LUT R11, R12, R10, R11, 0xfe, !PT ;  /* 0x0000000a0c0b7212 */ /* 0x000fe200078efe0b */
[----:B------:R-:W-:Y:S01]  /*2a00*/  IMAD.WIDE.U32 R12, R23, R14, R16 ;  /* 0x0000000e170c7225 */ /* 0x000fe200078e0010 */
[----:B------:R-:W-:-:S02]  /*2a10*/  SEL R10, RZ, 0x40, P2 ;  /* 0x00000040ff0a7807 */ /* 0x000fc40001000000 */
[----:B------:R-:W-:Y:S01]  /*2a20*/  SEL R33, R41, RZ, P0 ;  /* 0x000000ff29217207 */ /* 0x000fe20000000000 */
[----:B------:R-:W-:Y:S01]  /*2a30*/  IMAD.WIDE.U32 R6, R155, UR4, R6 ;  /* 0x000000049b067c25 */ /* 0x000fe2000f8e0006 */
[----:B------:R-:W-:Y:S01]  /*2a40*/  LOP3.LUT R94, R11, R10, RZ, 0xfc, !PT ;  /* 0x0000000a0b5e7212 */ /* 0x000fe200078efcff */
[----:B------:R-:W-:Y:S01]  /*2a50*/  ULDC UR4, c[0x0][0x2f4] ;  /* 0x0000bd0000047ab9 */ /* 0x000fe20000000800 */
[C---:B------:R-:W-:Y:S01]  /*2a60*/  IADD3 R58, P1, R23.reuse, R58, RZ ;  /* 0x0000003a173a7210 */ /* 0x040fe20007f3e0ff */
[-C--:B------:R-:W-:Y:S01]  /*2a70*/  IMAD R10, R236, R14.reuse, RZ ;  /* 0x0000000eec0a7224 */ /* 0x080fe200078e02ff */
[----:B------:R-:W-:Y:S01]  /*2a80*/  SHF.L.U64.HI R68, R14, 0x6, R15 ;  /* 0x000000060e447819 */ /* 0x000fe2000001020f */
[----:B------:R-:W-:Y:S01]  /*2a90*/  IMAD.IADD R33, R16, 0x1, R33 ;  /* 0x0000000110217824 */ /* 0x000fe200078e0221 */
[----:B------:R-:W-:Y:S01]  /*2aa0*/  SEL R93, RZ, 0xffffff80, P3 ;  /* 0xffffff80ff5d7807 */ /* 0x000fe20001800000 */
[C---:B------:R-:W-:Y:S01]  /*2ab0*/  IMAD R35, R23.reuse, R15, R10 ;  /* 0x0000000f17237224 */ /* 0x040fe200078e020a */
[----:B------:R-:W-:Y:S01]  /*2ac0*/  ISETP.GE.AND P2, PT, R0, UR4, PT ;  /* 0x0000000400007c0c */ /* 0x000fe2000bf46270 */
[----:B------:R-:W-:Y:S01]  /*2ad0*/  IMAD.WIDE.U32 R10, R23, R14, R204 ;  /* 0x0000000e170a7225 */ /* 0x000fe200078e00cc */
[----:B------:R-:W-:-:S02]  /*2ae0*/  SHF.R.S32.HI R32, RZ, 0x1f, R33 ;  /* 0x0000001fff207819 */ /* 0x000fc40000011421 */
[----:B------:R-:W-:Y:S01]  /*2af0*/  LOP3.LUT R93, R94, 0x80, R93, 0xc8, !PT ;  /* 0x000000805e5d7812 */ /* 0x000fe200078ec85d */
[----:B------:R-:W-:Y:S01]  /*2b00*/  IMAD.IADD R11, R11, 0x1, R35 ;  /* 0x000000010b0b7824 */ /* 0x000fe200078e0223 */
[----:B------:R-:W-:Y:S01]  /*2b10*/  LEA.HI R33, R32, R33, RZ, 0x3 ;  /* 0x0000002120217211 */ /* 0x000fe200078f18ff */
[----:B------:R-:W-:Y:S01]  /*2b20*/  IMAD.IADD R13, R35, 0x1, R13 ;  /* 0x00000001230d7824 */ /* 0x000fe200078e020d */
[----:B------:R-:W-:Y:S01]  /*2b30*/  SHF.R.S32.HI R35, RZ, 0x1f, R152 ;  /* 0x0000001fff237819 */ /* 0x000fe20000011498 */
[----:B------:R-:W-:Y:S01]  /*2b40*/  IMAD.X R59, R236, 0x1, R43, P1 ;  /* 0x00000001ec3b7824 */ /* 0x000fe200008e062b */
[----:B------:R-:W-:Y:S01]  /*2b50*/  LOP3.LUT P1, RZ, R34, 0x4, RZ, 0xc0, !PT ;  /* 0x0000000422ff7812 */ /* 0x000fe2000782c0ff */
[-C--:B------:R-:W-:Y:S01]  /*2b60*/  IMAD.WIDE.U32 R10, R152, R14.reuse, R10 ;  /* 0x0000000e980a7225 */ /* 0x080fe200078e000a */
[----:B------:R-:W-:Y:S02]  /*2b70*/  LOP3.LUT R34, R82, 0x18, R16, 0xf8, !PT ;  /* 0x0000001852227812 */ /* 0x000fe400078ef810 */
[--C-:B------:R-:W-:Y:S01]  /*2b80*/  SHF.R.S32.HI R83, RZ, 0x3, R33.reuse ;  /* 0x00000003ff537819 */ /* 0x100fe20000011421 */
[C---:B------:R-:W-:Y:S01]  /*2b90*/  IMAD R32, R35.reuse, R14, RZ ;  /* 0x0000000e23207224 */ /* 0x040fe200078e02ff */
[----:B------:R-:W-:Y:S01]  /*2ba0*/  LOP3.LUT R89, R34, R85, RZ, 0x3c, !PT ;  /* 0x0000005522597212 */ /* 0x000fe200078e3cff */
[----:B------:R-:W-:Y:S01]  /*2bb0*/  IMAD R35, R35, R56, RZ ;  /* 0x0000003823237224 */ /* 0x000fe200078e02ff */
[----:B------:R-:W-:Y:S01]  /*2bc0*/  LOP3.LUT R84, R33, 0xfffffff8, RZ, 0xc0, !PT ;  /* 0xfffffff821547812 */ /* 0x000fe200078ec0ff */
[----:B------:R-:W-:Y:S01]  /*2bd0*/  IMAD R79, R152, R15, R32 ;  /* 0x0000000f984f7224 */ /* 0x000fe200078e0220 */
[----:B------:R-:W-:Y:S01]  /*2be0*/  LOP3.LUT R32, R218, 0x38, R33, 0xf8, !PT ;  /* 0x00000038da207812 */ /* 0x000fe200078ef821 */
[----:B------:R-:W-:Y:S01]  /*2bf0*/  IMAD.WIDE.U32 R12, R152, R14, R12 ;  /* 0x0000000e980c7225 */ /* 0x000fe200078e000c */
[----:B------:R-:W-:-:S02]  /*2c00*/  SEL R88, R88, 0xffffffe0, !P1 ;  /* 0xffffffe058587807 */ /* 0x000fc40004800000 */
[----:B------:R-:W-:Y:S01]  /*2c10*/  LOP3.LUT R32, R32, R36, RZ, 0x3c, !PT ;  /* 0x0000002420207212 */ /* 0x000fe200078e3cff */
[----:B------:R-:W-:Y:S01]  /*2c20*/  IMAD R35, R152, R57, R35 ;  /* 0x0000003998237224 */ /* 0x000fe200078e0223 */
[----:B------:R-:W-:Y:S01]  /*2c30*/  SHF.R.S32.HI R86, RZ, 0x1f, R84 ;  /* 0x0000001fff567819 */ /* 0x000fe20000011454 */
[----:B------:R-:W-:Y:S01]  /*2c40*/  IMAD.WIDE.U32 R14, R14, 0x60, RZ ;  /* 0x000000600e0e7825 */ /* 0x000fe200078e00ff */
[----:B------:R-:W-:Y:S02]  /*2c50*/  ISETP.GE.AND P1, PT, R16, UR4, PT ;  /* 0x0000000410007c0c */ /* 0x000fe4000bf26270 */
[----:B------:R-:W-:Y:S01]  /*2c60*/  LOP3.LUT R94, R94, 0x40, RZ, 0xc0, !PT ;  /* 0x000000405e5e7812 */ /* 0x000fe200078ec0ff */
[----:B------:R-:W-:Y:S01]  /*2c70*/  IMAD.IADD R87, R221, 0x1, R32 ;  /* 0x00000001dd577824 */ /* 0x000fe200078e0220 */
[----:B------:R-:W-:Y:S01]  /*2c80*/  LOP3.LUT R32, R82, 0x38, R33, 0xf8, !PT ;  /* 0x0000003852207812 */ /* 0x000fe200078ef821 */
[----:B------:R-:W-:-:S03]  /*2c90*/  IMAD.WIDE.U32 R56, R56, 0x60, RZ ;  /* 0x0000006038387825 */ /* 0x000fc600078e00ff */
[----:B------:R-:W-:Y:S01]  /*2ca0*/  LOP3.LUT R33, R32, R85, RZ, 0x3c, !PT ;  /* 0x0000005520217212 */ /* 0x000fe200078e3cff */
        /* <DEDUP_REMOVED lines=10> */
.L_x_2718:
[----:B------:R-:W0:Y:S01]  /*2d50*/  LDC.64 R98, c[0x0][0x2e8] ;  /* 0x0000ba00ff627b82 */ /* 0x000e220000000a00 */
[----:B------:R-:W-:Y:S01]  /*2d60*/  VIADD R45, R27, 0xffffffff ;  /* 0xffffffff1b2d7836 */ /* 0x000fe20000000000 */
[----:B------:R-:W-:Y:S05]  /*2d70*/  YIELD ;  /* 0x0000000000007946 */ /* 0x000fea0003800000 */
[----:B------:R-:W-:Y:S01]  /*2d80*/  SHF.R.S32.HI R39, RZ, 0x1f, R45 ;  /* 0x0000001fff277819 */ /* 0x000fe2000001142d */
[----:B-1----:R-:W1:Y:S01]  /*2d90*/  LDC R102, c[0x0][0x3f4] ;  /* 0x0000fd00ff667b82 */ /* 0x002e620000000800 */
[-C--:B------:R-:W-:Y:S01]  /*2da0*/  IMAD R27, R75, R45.reuse, RZ ;  /* 0x0000002d4b1b7224 */ /* 0x080fe200078e02ff */
[----:B------:R-:W-:Y:S01]  /*2db0*/  BSSY B0, `(.L_x_2671) ;  /* 0x00002a7000007945 */ /* 0x000fe20003800000 */
[----:B------:R-:W-:-:S04]  /*2dc0*/  IMAD.WIDE.U32 R100, R8, R45, RZ ;  /* 0x0000002d08647225 */ /* 0x000fc800078e00ff */
[----:B------:R-:W-:Y:S01]  /*2dd0*/  IMAD R27, R39, R8, R27 ;  /* 0x00000008271b7224 */ /* 0x000fe200078e021b */
[-C--:B------:R-:W-:Y:S01]  /*2de0*/  IADD3 R33, P5, R60, R100.reuse, RZ ;  /* 0x000000643c217210 */ /* 0x080fe20007fbe0ff */
[----:B------:R-:W-:Y:S02]  /*2df0*/  IMAD R103, R22, 0x1800, R91 ;  /* 0x0000180016677824 */ /* 0x000fe400078e025b */
[----:B------:R-:W-:Y:S01]  /*2e00*/  IMAD.IADD R50, R101, 0x1, R27 ;  /* 0x0000000165327824 */ /* 0x000fe200078e021b */
[----:B------:R-:W-:Y:S01]  /*2e10*/  IADD3 R27, P3, P4, R60, R100, R67 ;  /* 0x000000643c1b7210 */ /* 0x000fe20007c7e043 */
[----:B------:R-:W-:Y:S02]  /*2e20*/  IMAD R103, R103, 0x2, R26 ;  /* 0x0000000267677824 */ /* 0x000fe400078e021a */
[----:B------:R-:W-:Y:S01]  /*2e30*/  IMAD.X R34, R50, 0x1, R61, P5 ;  /* 0x0000000132227824 */ /* 0x000fe200028e063d */
[----:B------:R-:W-:Y:S02]  /*2e40*/  IADD3.X R32, R61, R50, R66, P3, P4 ;  /* 0x000000323d207210 */ /* 0x000fe40001fe8442 */
[----:B0-----:R-:W-:-:S02]  /*2e50*/  LEA R40, P3, R27, R98, 0x1 ;  /* 0x000000621b287211 */ /* 0x001fc400078608ff */
[----:B------:R-:W-:Y:S02]  /*2e60*/  LEA R42, P5, R33, R98, 0x1 ;  /* 0x00000062212a7211 */ /* 0x000fe400078a08ff */
[-C--:B------:R-:W-:Y:S01]  /*2e70*/  LEA.HI.X R41, R27, R99.reuse, R32, 0x1, P3 ;  /* 0x000000631b297211 */ /* 0x080fe200018f0c20 */
[----:B------:R-:W-:Y:S01]  /*2e80*/  IMAD R27, R22, 0x1800, R89 ;  /* 0x00001800161b7824 */ /* 0x000fe200078e0259 */
[----:B-1----:R-:W-:Y:S02]  /*2e90*/  ISETP.GE.AND P3, PT, R102, 0x1, PT ;  /* 0x000000016600780c */ /* 0x002fe40003f66270 */
[----:B------:R-:W-:Y:S01]  /*2ea0*/  ISETP.GT.AND P4, PT, R45, R28, PT ;  /* 0x0000001c2d00720c */ /* 0x000fe20003f84270 */
[----:B------:R-:W-:Y:S01]  /*2eb0*/  IMAD R104, R27, 0x2, R26 ;  /* 0x000000021b687824 */ /* 0x000fe200078e021a */
[----:B------:R-:W-:Y:S01]  /*2ec0*/  LEA.HI.X R43, R33, R99, R34, 0x1, P5 ;  /* 0x00000063212b7211 */ /* 0x000fe200028f0c22 */
[----:B------:R-:W-:Y:S01]  /*2ed0*/  IMAD.MOV.U32 R27, RZ, RZ, R45 ;  /* 0x000000ffff1b7224 */ /* 0x000fe200078e002d */
[----:B------:R-:W-:-:S07]  /*2ee0*/  P2R R96, PR, RZ, 0x10 ;  /* 0x00000010ff607803 */ /* 0x000fce0000000000 */
        /* <DEDUP_REMOVED lines=20> */
[----:B------:R-:W-:-:S03]  /*3030*/  CS2R R54, SRZ ;  /* 0x0000000000367805 */ /* 0x000fc6000001ff00 */
[----:B------:R-:W-:Y:S05]  /*3040*/  @P4 BRA `(.L_x_2675) ;  /* 0x0000000000504947 */ /* 0x000fea0003800000 */
[----:B------:R-:W-:Y:S01]  /*3050*/  IADD3 R37, P3, R10, R32, RZ ;  /* 0x000000200a257210 */ /* 0x000fe20007f7e0ff */
[----:B------:R-:W-:Y:S01]  /*3060*/  ULDC.64 UR4, c[0x0][0x3e8] ;  /* 0x0000fa0000047ab9 */ /* 0x000fe20000000a00 */
[----:B------:R-:W-:Y:S02]  /*3070*/  CS2R R52, SRZ ;  /* 0x0000000000347805 */ /* 0x000fe4000001ff00 */
[----:B------:R-:W-:Y:S01]  /*3080*/  CS2R R54, SRZ ;  /* 0x0000000000367805 */ /* 0x000fe2000001ff00 */
[----:B------:R-:W-:Y:S01]  /*3090*/  IMAD.X R44, R95, 0x1, R78, P3 ;  /* 0x000000015f2c7824 */ /* 0x000fe200018e064e */
[----:B------:R-:W-:-:S04]  /*30a0*/  LEA R36, P3, R37, UR4, 0x1 ;  /* 0x0000000425247c11 */ /* 0x000fc8000f8608ff */
[----:B------:R-:W-:Y:S01]  /*30b0*/  LEA.HI.X R37, R37, UR5, R44, 0x1, P3 ;  /* 0x0000000525257c11 */ /* 0x000fe200098f0c2c */
[----:B------:R-:W-:Y:S01]  /*30c0*/  ULDC.64 UR4, c[0x0][0x400] ;  /* 0x0001000000047ab9 */ /* 0x000fe20000000a00 */
[----:B------:R-:W-:-:S05]  /*30d0*/  IADD3 R45, P3, R20, R34, RZ ;  /* 0x00000022142d7210 */ /* 0x000fca0007f7e0ff */
[----:B------:R-:W-:Y:S01]  /*30e0*/  IMAD.X R46, R105, 0x1, R80, P3 ;  /* 0x00000001692e7824 */ /* 0x000fe200018e0650 */
        /* <DEDUP_REMOVED lines=10> */
.L_x_2675:
[----:B------:R-:W-:Y:S05]  /*3190*/  BSYNC B1 ;  /* 0x0000000000017941 */ /* 0x000fea0003800000 */
.L_x_2674:
[----:B------:R-:W-:Y:S01]  /*31a0*/  ISETP.GE.AND P5, PT, R233, R97, PT ;  /* 0x00000061e900720c */ /* 0x000fe20003fa6270 */
[----:B------:R-:W-:Y:S01]  /*31b0*/  BSSY B1, `(.L_x_2676) ;  /* 0x000001b000017945 */ /* 0x000fe20003800000 */
[----:B0-----:R-:W-:Y:S02]  /*31c0*/  CS2R R44, SRZ ;  /* 0x00000000002c7805 */ /* 0x001fe4000001ff00 */
[----:B------:R-:W-:Y:S01]  /*31d0*/  CS2R R36, SRZ ;  /* 0x0000000000247805 */ /* 0x000fe2000001ff00 */
[----:B-----5:R-:W-:Y:S01]  /*31e0*/  IMAD.MOV.U32 R98, RZ, RZ, R50 ;  /* 0x000000ffff627224 */ /* 0x020fe200078e0032 */
[----:B------:R-:W-:Y:S01]  /*31f0*/  CS2R R46, SRZ ;  /* 0x00000000002e7805 */ /* 0x000fe2000001ff00 */
[----:B------:R-:W-:-:S06]  /*3200*/  IMAD.MOV.U32 R99, RZ, RZ, R51 ;  /* 0x000000ffff637224 */ /* 0x000fcc00078e0033 */
        /* <DEDUP_REMOVED lines=21> */
.L_x_2677:
[----:B------:R-:W-:Y:S05]  /*3360*/  BSYNC B1 ;  /* 0x0000000000017941 */ /* 0x000fea0003800000 */
.L_x_2676:
        /* <DEDUP_REMOVED lines=14> */
[----:B------:R-:W-:Y:S01]  /*3450*/  IMAD.MOV.U32 R32, RZ, RZ, R38 ;  /* 0x000000ffff207224 */ /* 0x000fe200078e0026 */
[----:B------:R-:W-:Y:S01]  /*3460*/  PRMT R101, R101, 0x5410, R34 ;  /* 0x0000541065657816 */ /* 0x000fe20000000022 */
[----:B------:R-:W-:Y:S01]  /*3470*/  IMAD.MOV.U32 R33, RZ, RZ, R39 ;  /* 0x000000ffff217224 */ /* 0x000fe200078e0027 */
[----:B------:R-:W-:Y:S01]  /*3480*/  PRMT R100, R35, 0x7610, R100 ;  /* 0x0000761023647816 */ /* 0x000fe20000000064 */
[----:B------:R-:W-:Y:S02]  /*3490*/  IMAD.MOV.U32 R34, RZ, RZ, R46 ;  /* 0x000000ffff227224 */ /* 0x000fe400078e002e */
[----:B------:R-:W-:Y:S01]  /*34a0*/  IMAD.MOV.U32 R35, RZ, RZ, R47 ;  /* 0x000000ffff237224 */ /* 0x000fe200078e002f */
[----:B------:R-:W-:Y:S01]  /*34b0*/  PRMT R98, R32, 0x5410, R33 ;  /* 0x0000541020627816 */ /* 0x000fe20000000021 */
[----:B------:R-:W-:Y:S01]  /*34c0*/  IMAD.MOV.U32 R32, RZ, RZ, R36 ;  /* 0x000000ffff207224 */ /* 0x000fe200078e0024 */
[----:B------:R-:W-:Y:S01]  /*34d0*/  PRMT R101, R34, 0x7610, R101 ;  /* 0x0000761022657816 */ /* 0x000fe20000000065 */
[----:B------:R-:W-:Y:S01]  /*34e0*/  IMAD.MOV.U32 R33, RZ, RZ, R37 ;  /* 0x000000ffff217224 */ /* 0x000fe200078e0025 */
[----:B------:R-:W-:-:S04]  /*34f0*/  PRMT R100, R100, 0x5410, R35 ;  /* 0x0000541064647816 */ /* 0x000fc80000000023 */
[----:B------:R-:W-:Y:S01]  /*3500*/  PRMT R99, R32, 0x5410, R33 ;  /* 0x0000541020637816 */ /* 0x000fe20000000021 */
[----:B------:R-:W-:Y:S06]  /*3510*/  @!P3 BRA `(.L_x_2678) ;  /* 0x000000000004b947 */ /* 0x000fec0003800000 */
[----:B------:R-:W-:Y:S01]  /*3520*/  BPT.TRAP 0x1 ;  /* 0x000000040000795c */ /* 0x000fe20000300000 */
.L_x_2678:
[----:B------:R-:W-:Y:S01]  /*3530*/  IMAD R95, R22, 0x8, R19 ;  /* 0x00000008165f7824 */ /* 0x000fe200078e0213 */
[----:B------:R-:W-:Y:S01]  /*3540*/  SHF.L.U32 R106, R210, 0x1f, RZ ;  /* 0x0000001fd26a7819 */ /* 0x000fe200000006ff */
[----:B------:R-:W-:Y:S03]  /*3550*/  BSSY B1, `(.L_x_2679) ;  /* 0x0000003000017945 */ /* 0x000fe60003800000 */
[----:B------:R-:W0:Y:S02]  /*3560*/  SYNCS.PHASECHK.TRANS64.TRYWAIT P6, [R95+URZ+0x22890], R106 ;  /* 0x0228906a5f0075a7 */ /* 0x000e2400080c017f */
[----:B0-----:R-:W-:Y:S05]  /*3570*/  @!P6 BRA `(.L_x_2680) ;  /* 0x000001fc00d4e947 */ /* 0x001fea0003800000 */
.L_x_3052:
[----:B------:R-:W-:Y:S05]  /*3580*/  BSYNC B1 ;  /* 0x0000000000017941 */ /* 0x000fea0003800000 */
.L_x_2679:
        /* <DEDUP_REMOVED lines=20> */
[----:B------:R-:W-:Y:S02]  /*36d0*/  HADD2.F32 R35, -RZ, R35.H0_H0 ;  /* 0x20000023ff237230 */ /* 0x000fe40000004100 */
[----:B------:R-:W-:Y:S01]  /*36e0*/  FMUL.FTZ R55, R33, R55 ;  /* 0x0000003721377220 */ /* 0x000fe20000410000 */
[----:B------:R-:W-:Y:S02]  /*36f0*/  HADD2.F32 R108, -RZ, R108.H0_H0 ;  /* 0x2000006cff6c7230 */ /* 0x000fe40000004100 */
[----:B------:R-:W-:Y:S01]  /*3700*/  FMUL.FTZ R114, R53, R110 ;  /* 0x0000006e35727220 */ /* 0x000fe20000410000 */
[----:B------:R-:W-:Y:S01]  /*3710*/  FFMA.FTZ R112, R33, R54, -R112 ;  /* 0x0000003621707223 */ /* 0x000fe20000010870 */
[----:B------:R-:W-:Y:S01]  /*3720*/  FMUL.FTZ R110, R35, R110 ;  /* 0x0000006e236e7220 */ /* 0x000fe20000410000 */
[----:B------:R-:W-:Y:S01]  /*3730*/  FFMA.FTZ R107, R34, R54, R55 ;  /* 0x00000036226b7223 */ /* 0x000fe20000010037 */
[----:B------:R-:W-:-:S02]  /*3740*/  HADD2.F32 R54, -RZ, R116.H0_H0 ;  /* 0x20000074ff367230 */ /* 0x000fc40000004100 */
[-C--:B------:R-:W-:Y:S01]  /*3750*/  FFMA.FTZ R114, R35, R108.reuse, -R114 ;  /* 0x0000006c23727223 */ /* 0x080fe20000010872 */
[----:B------:R-:W-:Y:S02]  /*3760*/  HADD2.F32 R55, -RZ, R116.H1_H1 ;  /* 0x30000074ff377230 */ /* 0x000fe40000004100 */
[----:B------:R-:W-:Y:S01]  /*3770*/  FFMA.FTZ R111, R53, R108, R110 ;  /* 0x0000006c356f7223 */ /* 0x000fe2000001006e */
        /* <DEDUP_REMOVED lines=18> */
.L_x_2686:
[----:B------:R-:W-:Y:S05]  /*38a0*/  BSYNC B3 ;  /* 0x0000000000037941 */ /* 0x000fea0003800000 */
.L_x_2685:
[----:B--2---:R1:W-:Y:S02]  /*38b0*/  STG.E.128 desc[UR38][R42.64], R32 ;  /* 0x000000202a007986 */ /* 0x0043e4000c101d26 */
.L_x_2684:
[----:B------:R-:W-:Y:S05]  /*38c0*/  BSYNC B2 ;  /* 0x0000000000027941 */ /* 0x000fea0003800000 */
.L_x_2683:
        /* <DEDUP_REMOVED lines=46> */
.L_x_2688:
[----:B------:R-:W-:Y:S05]  /*3bb0*/  BSYNC B2 ;  /* 0x0000000000027941 */ /* 0x000fea0003800000 */
.L_x_2687:
[----:B--2---:R2:W-:Y:S02]  /*3bc0*/  STG.E.128 desc[UR38][R42.64+0x40], R32 ;  /* 0x000040202a007986 */ /* 0x0045e4000c101d26 */
.L_x_2682:
[----:B------:R-:W-:Y:S05]  /*3bd0*/  BSYNC B1 ;  /* 0x0000000000017941 */ /* 0x000fea0003800000 */
.L_x_2681:
        /* <DEDUP_REMOVED lines=14> */
[----:B------:R-:W-:Y:S02]  /*3cc0*/  HADD2.F32 R43, -RZ, R35.H1_H1 ;  /* 0x30000023ff2b7230 */ /* 0x000fe40000004100 */
[----:B------:R-:W-:Y:S02]  /*3cd0*/  HADD2.F32 R45, -RZ, R45.H0_H0 ;  /* 0x2000002dff2d7230 */ /* 0x000fe40000004100 */
[----:B------:R-:W-:-:S02]  /*3ce0*/  HADD2.F32 R48, -RZ, R48.H0_H0 ;  /* 0x20000030ff307230 */ /* 0x000fc40000004100 */
[----:B------:R-:W-:Y:S02]  /*3cf0*/  HADD2.F32 R44, -RZ, R44.H0_H0 ;  /* 0x2000002cff2c7230 */ /* 0x000fe40000004100 */
[CC--:B------:R-:W-:Y:S01]  /*3d00*/  FMUL.FTZ R50, R34.reuse, R45.reuse ;  /* 0x0000002d22327220 */ /* 0x0c0fe20000410000 */
[----:B------:R-:W-:Y:S02]  /*3d10*/  HADD2.F32 R35, -RZ, R35.H0_H0 ;  /* 0x20000023ff237230 */ /* 0x000fe40000004100 */
[----:B------:R-:W-:Y:S01]  /*3d20*/  FMUL.FTZ R45, R33, R45 ;  /* 0x0000002d212d7220 */ /* 0x000fe20000410000 */
[----:B------:R-:W-:Y:S02]  /*3d30*/  HADD2.F32 R46, -RZ, R49.H0_H0 ;  /* 0x20000031ff2e7230 */ /* 0x000fe40000004100 */
[----:B------:R-:W-:Y:S01]  /*3d40*/  FMUL.FTZ R52, R43, R48 ;  /* 0x000000302b347220 */ /* 0x000fe20000410000 */
[----:B------:R-:W-:Y:S01]  /*3d50*/  FFMA.FTZ R50, R33, R44, -R50 ;  /* 0x0000002c21327223 */ /* 0x000fe20000010832 */
[C---:B------:R-:W-:Y:S01]  /*3d60*/  FMUL.FTZ R48, R35.reuse, R48 ;  /* 0x0000003023307220 */ /* 0x040fe20000410000 */
[----:B------:R-:W-:Y:S01]  /*3d70*/  FFMA.FTZ R49, R34, R44, R45 ;  /* 0x0000002c22317223 */ /* 0x000fe2000001002d */
[----:B------:R-:W-:Y:S01]  /*3d80*/  FFMA.FTZ R52, R35, R46, -R52 ;  /* 0x0000002e23347223 */ /* 0x000fe20000010834 */
[----:B------:R-:W-:-:S02]  /*3d90*/  HADD2.F32 R35, -RZ, R101.H1_H1 ;  /* 0x30000065ff237230 */ /* 0x000fc40000004100 */
[----:B------:R-:W-:Y:S01]  /*3da0*/  FFMA.FTZ R53, R43, R46, R48 ;  /* 0x0000002e2b357223 */ /* 0x000fe20000010030 */
[----:B------:R-:W-:Y:S02]  /*3db0*/  HADD2.F32 R45, -RZ, R100.H1_H1 ;  /* 0x30000064ff2d7230 */ /* 0x000fe40000004100 */
[----:B------:R-:W-:Y:S02]  /*3dc0*/  HADD2.F32 R33, -RZ, R32.H1_H1 ;  /* 0x30000020ff217230 */ /* 0x000fe40000004100 */
[----:B------:R-:W-:Y:S02]  /*3dd0*/  HADD2.F32 R34, -RZ, R42.H1_H1 ;  /* 0x3000002aff227230 */ /* 0x000fe40000004100 */
[----:B------:R-:W-:Y:S02]  /*3de0*/  HADD2.F32 R101, -RZ, R101.H0_H0 ;  /* 0x20000065ff657230 */ /* 0x000fe40000004100 */
[----:B------:R-:W-:Y:S02]  /*3df0*/  HADD2.F32 R32, -RZ, R32.H0_H0 ;  /* 0x20000020ff207230 */ /* 0x000fe40000004100 */
[----:B------:R-:W-:Y:S01]  /*3e00*/  FMUL.FTZ R51, R34, R45 ;  /* 0x0000002d22337220 */ /* 0x000fe20000410000 */
[----:B------:R-:W-:-:S02]  /*3e10*/  HADD2.F32 R42, -RZ, R42.H0_H0 ;  /* 0x2000002aff2a7230 */ /* 0x000fc40000004100 */
[CC--:B------:R-:W-:Y:S01]  /*3e20*/  FMUL.FTZ R47, R33.reuse, R101.reuse ;  /* 0x00000065212f7220 */ /* 0x0c0fe20000410000 */
[----:B------:R-:W-:Y:S02]  /*3e30*/  HADD2.F32 R43, -RZ, R100.H0_H0 ;  /* 0x20000064ff2b7230 */ /* 0x000fe40000004100 */
[----:B------:R-:W-:Y:S01]  /*3e40*/  FMUL.FTZ R44, R32, R101 ;  /* 0x00000065202c7220 */ /* 0x000fe20000410000 */
[----:B------:R-:W-:Y:S01]  /*3e50*/  FMUL.FTZ R45, R42, R45 ;  /* 0x0000002d2a2d7220 */ /* 0x000fe20000410000 */
[-C--:B------:R-:W-:Y:S02]  /*3e60*/  FFMA.FTZ R47, R32, R35.reuse, -R47 ;  /* 0x00000023202f7223 */ /* 0x080fe4000001082f */
[----:B------:R-:W-:Y:S01]  /*3e70*/  FFMA.FTZ R44, R33, R35, R44 ;  /* 0x00000023212c7223 */ /* 0x000fe2000001002c */
[-C--:B------:R-:W-:Y:S01]  /*3e80*/  FFMA.FTZ R51, R42, R43.reuse, -R51 ;  /* 0x0000002b2a337223 */ /* 0x080fe20000010833 */
[----:B------:R-:W-:Y:S01]  /*3e90*/  FFMA.FTZ R34, R34, R43, R45 ;  /* 0x0000002b22227223 */ /* 0x000fe2000001002d */
[----:B------:R-:W-:-:S02]  /*3ea0*/  F2FP.F16.F32.PACK_AB R33, R49, R50 ;  /* 0x000000323121723e */ /* 0x000fc400000000ff */
[----:B------:R-:W-:Y:S02]  /*3eb0*/  F2FP.F16.F32.PACK_AB R35, R53, R52 ;  /* 0x000000343523723e */ /* 0x000fe400000000ff */
[----:B------:R-:W-:Y:S02]  /*3ec0*/  F2FP.F16.F32.PACK_AB R32, R44, R47 ;  /* 0x0000002f2c20723e */ /* 0x000fe400000000ff */
[----:B------:R-:W-:-:S07]  /*3ed0*/  F2FP.F16.F32.PACK_AB R34, R34, R51 ;  /* 0x000000332222723e */ /* 0x000fce00000000ff */
.L_x_2693:
[----:B------:R-:W-:Y:S05]  /*3ee0*/  BSYNC B2 ;  /* 0x0000000000027941 */ /* 0x000fea0003800000 */
.L_x_2692:
[----:B--2---:R3:W-:Y:S02]  /*3ef0*/  STG.E.128 desc[UR38][R40.64], R32 ;  /* 0x0000002028007986 */ /* 0x0047e4000c101d26 */
.L_x_2691:
[----:B------:R-:W-:Y:S05]  /*3f00*/  BSYNC B1 ;  /* 0x0000000000017941 */ /* 0x000fea0003800000 */
.L_x_2690:
        /* <DEDUP_REMOVED lines=46> */
.L_x_2695:
[----:B------:R-:W-:Y:S05]  /*41f0*/  BSYNC B1 ;  /* 0x0000000000017941 */ /* 0x000fea0003800000 */
.L_x_2694:
[----:B--2---:R1:W-:Y:S01]  /*4200*/  STG.E.128 desc[UR38][R40.64+0x40], R32 ;  /* 0x0000402028007986 */ /* 0x0043e2000c101d26 */
[----:B------:R-:W-:Y:S05]  /*4210*/  BRA `(.L_x_2689) ;  /* 0x0000001400807947 */ /* 0x000fea0003800000 */
.L_x_2673:
[----:B------:R-:W-:-:S04]  /*4220*/  ISETP.GE.AND P3, PT, R233, R97, PT ;  /* 0x00000061e900720c */ /* 0x000fc80003f66270 */
        /* <DEDUP_REMOVED lines=20> */
[----:B------:R-:W-:Y:S02]  /*4370*/  CS2R R32, SRZ ;  /* 0x0000000000207805 */ /* 0x000fe4000001ff00 */
[----:B------:R-:W-:-:S04]  /*4380*/  CS2R R38, SRZ ;  /* 0x0000000000267805 */ /* 0x000fc8000001ff00 */
[----:B------:R2:W3:Y:S02]  /*4390*/  @!P4 LDG.E.128 R32, desc[UR38][R36.64] ;  /* 0x000000262420c981 */ /* 0x0004e4000c1e1d00 */
[----:B--2---:R-:W-:-:S06]  /*43a0*/  CS2R R36, SRZ ;  /* 0x0000000000247805 */ /* 0x004fcc000001ff00 */
[----:B------:R2:W4:Y:S01]  /*43b0*/  @!P4 LDG.E.128 R36, desc[UR38][R40.64] ;  /* 0x000000262824c981 */ /* 0x000522000c1e1d00 */
[----:B0-----:R-:W-:-:S04]  /*43c0*/  @!P3 LEA R44, P4, R42, R44, 0x1 ;  /* 0x0000002c2a2cb211 */ /* 0x001fc800078808ff */
[----:B------:R-:W-:Y:S02]  /*43d0*/  @!P3 LEA.HI.X R45, R42, R45, R43, 0x1, P4 ;  /* 0x0000002d2a2db211 */ /* 0x000fe400020f0c2b */
[----:B------:R-:W-:Y:S02]  /*43e0*/  CS2R R42, SRZ ;  /* 0x00000000002a7805 */ /* 0x000fe4000001ff00 */
[C---:B-1----:R-:W-:Y:S02]  /*43f0*/  @!P3 LEA R48, P4, R46.reuse, R48, 0x1 ;  /* 0x000000302e30b211 */ /* 0x042fe400078808ff */
[----:B--2---:R-:W-:Y:S02]  /*4400*/  CS2R R40, SRZ ;  /* 0x0000000000287805 */ /* 0x004fe4000001ff00 */
[----:B------:R-:W-:Y:S02]  /*4410*/  @!P3 LEA.HI.X R49, R46, R49, R47, 0x1, P4 ;  /* 0x000000312e31b211 */ /* 0x000fe400020f0c2f */
[----:B------:R-:W-:-:S02]  /*4420*/  CS2R R46, SRZ ;  /* 0x00000000002e7805 */ /* 0x000fc4000001ff00 */
[----:B------:R0:W2:Y:S02]  /*4430*/  @!P3 LDG.E.128 R40, desc[UR38][R44.64] ;  /* 0x000000262c28b981 */ /* 0x0000a4000c1e1d00 */
[----:B0-----:R-:W-:-:S06]  /*4440*/  CS2R R44, SRZ ;  /* 0x00000000002c7805 */ /* 0x001fcc000001ff00 */
[----:B------:R0:W5:Y:S01]  /*4450*/  @!P3 LDG.E.128 R44, desc[UR38][R48.64] ;  /* 0x00000026302cb981 */ /* 0x000162000c1e1d00 */
[----:B------:R-:W-:Y:S01]  /*4460*/  UISETP.NE.AND UP0, UPT, UR54, 0x3, UPT ;  /* 0x000000033600788c */ /* 0x000fe2000bf05270 */
[----:B------:R-:W-:-:S05]  /*4470*/  ISETP.GE.AND P4, PT, R16, R102, PT ;  /* 0x000000661000720c */ /* 0x000fca0003f86270 */
[----:B------:R-:W-:Y:S01]  /*4480*/  PLOP3.LUT P3, PT, PT, PT, UP0, 0x80, 0x0 ;  /* 0x000000000000781c */ /* 0x000fe20003f6f008 */
[----:B---3--:R-:W-:Y:S02]  /*4490*/  IMAD.MOV.U32 R51, RZ, RZ, R34 ;  /* 0x000000ffff337224 */ /* 0x008fe400078e0022 */
[----:B------:R-:W-:Y:S02]  /*44a0*/  IMAD.MOV.U32 R52, RZ, RZ, R35 ;  /* 0x000000ffff347224 */ /* 0x000fe400078e0023 */
[----:B------:R-:W-:Y:S01]  /*44b0*/  IMAD.MOV.U32 R53, RZ, RZ, R32 ;  /* 0x000000ffff357224 */ /* 0x000fe200078e0020 */
[----:B------:R-:W-:Y:S01]  /*44c0*/  PRMT R121, R51, 0x7610, R121 ;  /* 0x0000761033797816 */ /* 0x000fe20000000079 */
[----:B------:R-:W-:-:S03]  /*44d0*/  IMAD.MOV.U32 R54, RZ, RZ, R33 ;  /* 0x000000ffff367224 */ /* 0x000fc600078e0021 */
[----:B------:R-:W-:Y:S02]  /*44e0*/  PRMT R123, R52, 0x5410, R53 ;  /* 0x00005410347b7816 */ /* 0x000fe40000000035 */
[----:B------:R-:W-:Y:S01]  /*44f0*/  PRMT R118, R54, 0x7610, R118 ;  /* 0x0000761036767816 */ /* 0x000fe20000000076 */
[----:B----4-:R-:W-:Y:S02]  /*4500*/  IMAD.MOV.U32 R51, RZ, RZ, R38 ;  /* 0x000000ffff337224 */ /* 0x010fe400078e0026 */
[----:B0-----:R-:W-:Y:S02]  /*4510*/  IMAD.MOV.U32 R48, RZ, RZ, R39 ;  /* 0x000000ffff307224 */ /* 0x001fe400078e0027 */
[----:B------:R-:W-:Y:S01]  /*4520*/  IMAD.MOV.U32 R49, RZ, RZ, R36 ;  /* 0x000000ffff317224 */ /* 0x000fe200078e0024 */
[----:B------:R-:W-:Y:S01]  /*4530*/  PRMT R121, R121, 0x5410, R51 ;  /* 0x0000541079797816 */ /* 0x000fe20000000033 */
[----:B------:R-:W-:-:S03]  /*4540*/  IMAD.MOV.U32 R52, RZ, RZ, R37 ;  /* 0x000000ffff347224 */ /* 0x000fc600078e0025 */
[----:B------:R-:W-:Y:S02]  /*4550*/  PRMT R125, R48, 0x5410, R49 ;  /* 0x00005410307d7816 */ /* 0x000fe40000000031 */
[----:B------:R-:W-:Y:S01]  /*4560*/  PRMT R122, R52, 0x7610, R122 ;  /* 0x00007610347a7816 */ /* 0x000fe2000000007a */
[----:B--2---:R-:W-:Y:S02]  /*4570*/  IMAD.MOV.U32 R48, RZ, RZ, R42 ;  /* 0x000000ffff307224 */ /* 0x004fe400078e002a */
        /* <DEDUP_REMOVED lines=15> */
.L_x_2696:
        /* <DEDUP_REMOVED lines=9> */
.L_x_3053:
[----:B------:R-:W-:Y:S05]  /*4700*/  BSYNC B1 ;  /* 0x0000000000017941 */ /* 0x000fea0003800000 */
.L_x_2697:
        /* <DEDUP_REMOVED lines=29> */
[--C-:B------:R-:W-:Y:S02]  /*48e0*/  SHF.R.U64 R32, R32, 0x10, R33.reuse ;  /* 0x0000001020207819 */ /* 0x100fe40000001221 */
[----:B------:R-:W-:Y:S01]  /*48f0*/  SHF.R.U32.HI R114, RZ, 0x10, R33 ;  /* 0x00000010ff727819 */ /* 0x000fe20000011621 */
[----:B------:R-:W-:Y:S01]  /*4900*/  HADD2.F32 R124, -RZ, R37.H0_H0 ;  /* 0x20000025ff7c7230 */ /* 0x000fe20000004100 */
[----:B------:R-:W-:Y:S02]  /*4910*/  SHF.R.U64 R33, R34, 0x10, R35 ;  /* 0x0000001022217819 */ /* 0x000fe40000001223 */
[--C-:B------:R-:W-:Y:S01]  /*4920*/  SHF.R.U64 R34, R38, 0x10, R39.reuse ;  /* 0x0000001026227819 */ /* 0x100fe20000001227 */
[----:B-1----:R-:W-:Y:S01]  /*4930*/  HADD2.F32 R38, -RZ, R49.H0_H0 ;  /* 0x20000031ff267230 */ /* 0x002fe20000004100 */
[----:B------:R-:W-:Y:S01]  /*4940*/  SHF.R.U32.HI R113, RZ, 0x10, R39 ;  /* 0x00000010ff717819 */ /* 0x000fe20000011627 */
[--C-:B--2---:R-:W-:Y:S01]  /*4950*/  HADD2.F32 R39, -RZ, R53.reuse.H0_H0 ;  /* 0x20000035ff277230 */ /* 0x104fe20000004100 */
[----:B------:R-:W-:Y:S01]  /*4960*/  SHF.R.U32.HI R35, RZ, 0x10, R35 ;  /* 0x00000010ff237819 */ /* 0x000fe20000011623 */
[----:B------:R-:W-:-:S02]  /*4970*/  HADD2.F32 R53, -RZ, R53.H1_H1 ;  /* 0x30000035ff357230 */ /* 0x000fc40000004100 */
[----:B------:R-:W-:Y:S02]  /*4980*/  HADD2.F32 R49, -RZ, R49.H1_H1 ;  /* 0x30000031ff317230 */ /* 0x000fe40000004100 */
[-C--:B------:R-:W-:Y:S01]  /*4990*/  FMUL.FTZ R37, R39, R122.reuse ;  /* 0x0000007a27257220 */ /* 0x080fe20000410000 */
[----:B------:R-:W-:Y:S02]  /*49a0*/  HADD2.F32 R120, -RZ, R114.H0_H0 ;  /* 0x20000072ff787230 */ /* 0x000fe40000004100 */
[C---:B------:R-:W-:Y:S01]  /*49b0*/  FMUL.FTZ R122, R38.reuse, R122 ;  /* 0x0000007a267a7220 */ /* 0x040fe20000410000 */
[-C--:B------:R-:W-:Y:S01]  /*49c0*/  FMUL.FTZ R114, R53, R124.reuse ;  /* 0x0000007c35727220 */ /* 0x080fe20000410000 */
[----:B------:R-:W-:Y:S01]  /*49d0*/  FMUL.FTZ R124, R49, R124 ;  /* 0x0000007c317c7220 */ /* 0x000fe20000410000 */
[-C--:B------:R-:W-:Y:S01]  /*49e0*/  FFMA.FTZ R37, R38, R118.reuse, -R37 ;  /* 0x0000007626257223 */ /* 0x080fe20000010825 */
[----:B------:R-:W-:Y:S01]  /*49f0*/  FFMA.FTZ R38, R39, R118, R122 ;  /* 0x0000007627267223 */ /* 0x000fe2000001007a */
[-C--:B------:R-:W-:Y:S01]  /*4a00*/  FFMA.FTZ R114, R49, R120.reuse, -R114 ;  /* 0x0000007831727223 */ /* 0x080fe20000010872 */
[----:B------:R-:W-:Y:S01]  /*4a10*/  FFMA.FTZ R39, R53, R120, R124 ;  /* 0x0000007835277223 */ /* 0x000fe2000001007c */
[----:B------:R-:W-:-:S02]  /*4a20*/  HADD2.F32 R122, -RZ, R125.H0_H0 ;  /* 0x2000007dff7a7230 */ /* 0x000fc40000004100 */
[----:B------:R-:W-:Y:S01]  /*4a30*/  HADD2.F32 R53, -RZ, R55.H0_H0 ;  /* 0x20000037ff357230 */ /* 0x000fe20000004100 */
[----:B------:R-:W-:Y:S01]  /*4a40*/  F2FP.F16.F32.PACK_AB R37, R114, R37 ;  /* 0x000000257225723e */ /* 0x000fe200000000ff */
[----:B------:R-:W-:Y:S01]  /*4a50*/  HADD2.F32 R49, -RZ, R51.H0_H0 ;  /* 0x20000033ff317230 */ /* 0x000fe20000004100 */
[----:B------:R-:W-:Y:S01]  /*4a60*/  F2FP.F16.F32.PACK_AB R38, R39, R38 ;  /* 0x000000262726723e */ /* 0x000fe200000000ff */
[----:B------:R-:W-:Y:S02]  /*4a70*/  HADD2.F32 R55, -RZ, R55.H1_H1 ;  /* 0x30000037ff377230 */ /* 0x000fe40000004100 */
[-C--:B------:R-:W-:Y:S01]  /*4a80*/  FMUL.FTZ R126, R53, R122.reuse ;  /* 0x0000007a357e7220 */ /* 0x080fe20000410000 */
[----:B------:R-:W-:Y:S02]  /*4a90*/  HADD2.F32 R124, -RZ, R113.H0_H0 ;  /* 0x20000071ff7c7230 */ /* 0x000fe40000004100 */
[----:B------:R-:W-:Y:S01]  /*4aa0*/  FMUL.FTZ R122, R49, R122 ;  /* 0x0000007a317a7220 */ /* 0x000fe20000410000 */
[----:B------:R-:W-:-:S02]  /*4ab0*/  HADD2.F32 R118, -RZ, R123.H0_H0 ;  /* 0x2000007bff767230 */ /* 0x000fc40000004100 */
[----:B------:R-:W-:Y:S02]  /*4ac0*/  HADD2.F32 R51, -RZ, R51.H1_H1 ;  /* 0x30000033ff337230 */ /* 0x000fe40000004100 */
[----:B------:R-:W-:Y:S01]  /*4ad0*/  FMUL.FTZ R128, R55, R124 ;  /* 0x0000007c37807220 */ /* 0x000fe20000410000 */
[----:B------:R-:W-:Y:S02]  /*4ae0*/  HADD2.F32 R120, -RZ, R35.H0_H0 ;  /* 0x20000023ff787230 */ /* 0x000fe40000004100 */
[-C--:B------:R-:W-:Y:S01]  /*4af0*/  FFMA.FTZ R35, R49, R118.reuse, -R126 ;  /* 0x0000007631237223 */ /* 0x080fe2000001087e */
[----:B------:R-:W-:Y:S01]  /*4b00*/  FFMA.FTZ R49, R53, R118, R122 ;  /* 0x0000007635317223 */ /* 0x000fe2000001007a */
[----:B------:R-:W-:Y:S02]  /*4b10*/  HADD2.F32 R53, -RZ, R123.H1_H1 ;  /* 0x3000007bff357230 */ /* 0x000fe40000004100 */
[C---:B------:R-:W-:Y:S01]  /*4b20*/  FMUL.FTZ R124, R51.reuse, R124 ;  /* 0x0000007c337c7220 */ /* 0x040fe20000410000 */
[----:B------:R-:W-:Y:S01]  /*4b30*/  FFMA.FTZ R118, R51, R120, -R128 ;  /* 0x0000007833767223 */ /* 0x000fe20000010880 */
[----:B------:R-:W-:-:S02]  /*4b40*/  HADD2.F32 R123, -RZ, R36.H0_H0 ;  /* 0x20000024ff7b7230 */ /* 0x000fc40000004100 */
[----:B------:R-:W-:Y:S02]  /*4b50*/  HADD2.F32 R113, -RZ, R125.H1_H1 ;  /* 0x3000007dff717230 */ /* 0x000fe40000004100 */
[----:B------:R-:W-:Y:S01]  /*4b60*/  FFMA.FTZ R120, R55, R120, R124 ;  /* 0x0000007837787223 */ /* 0x000fe2000001007c */
[----:B------:R-:W-:Y:S01]  /*4b70*/  HADD2.F32 R51, -RZ, R52.H0_H0 ;  /* 0x20000034ff337230 */ /* 0x000fe20000004100 */
[----:B------:R-:W-:Y:S01]  /*4b80*/  F2FP.F16.F32.PACK_AB R35, R118, R35 ;  /* 0x000000237623723e */ /* 0x000fe200000000ff */
[----:B------:R-:W-:Y:S02]  /*4b90*/  HADD2.F32 R36, -RZ, R48.H0_H0 ;  /* 0x20000030ff247230 */ /* 0x000fe40000004100 */
[----:B------:R-:W-:Y:S02]  /*4ba0*/  HADD2.F32 R52, -RZ, R52.H1_H1 ;  /* 0x30000034ff347230 */ /* 0x000fe40000004100 */
[----:B------:R-:W-:Y:S01]  /*4bb0*/  FMUL.FTZ R125, R51, R113 ;  /* 0x00000071337d7220 */ /* 0x000fe20000410000 */
[----:B------:R-:W-:-:S02]  /*4bc0*/  HADD2.F32 R48, -RZ, R48.H1_H1 ;  /* 0x30000030ff307230 */ /* 0x000fc40000004100 */
[----:B------:R-:W-:Y:S01]  /*4bd0*/  FMUL.FTZ R122, R36, R113 ;  /* 0x00000071247a7220 */ /* 0x000fe20000410000 */
[----:B------:R-:W-:Y:S02]  /*4be0*/  HADD2.F32 R55, -RZ, R32.H0_H0 ;  /* 0x20000020ff377230 */ /* 0x000fe40000004100 */
[----:B------:R-:W-:Y:S01]  /*4bf0*/  FMUL.FTZ R113, R52, R123 ;  /* 0x0000007b34717220 */ /* 0x000fe20000410000 */
[----:B------:R-:W-:Y:S01]  /*4c00*/  FFMA.FTZ R32, R36, R53, -R125 ;  /* 0x0000003524207223 */ /* 0x000fe2000001087d */
[C---:B------:R-:W-:Y:S01]  /*4c10*/  FMUL.FTZ R123, R48.reuse, R123 ;  /* 0x0000007b307b7220 */ /* 0x040fe20000410000 */
[----:B------:R-:W-:Y:S01]  /*4c20*/  FFMA.FTZ R36, R51, R53, R122 ;  /* 0x0000003533247223 */ /* 0x000fe2000001007a */
[-C--:B------:R-:W-:Y:S01]  /*4c30*/  FFMA.FTZ R51, R48, R55.reuse, -R113 ;  /* 0x0000003730337223 */ /* 0x080fe20000010871 */
[----:B------:R-:W-:Y:S02]  /*4c40*/  HADD2.F32 R113, -RZ, R34.H0_H0 ;  /* 0x20000022ff717230 */ /* 0x000fe40000004100 */
[----:B------:R-:W-:Y:S01]  /*4c50*/  FFMA.FTZ R53, R52, R55, R123 ;  /* 0x0000003734357223 */ /* 0x000fe2000001007b */
[----:B------:R-:W-:-:S02]  /*4c60*/  HADD2.F32 R55, -RZ, R121.H0_H0 ;  /* 0x20000079ff377230 */ /* 0x000fc40000004100 */
[----:B------:R-:W-:Y:S02]  /*4c70*/  HADD2.F32 R48, -RZ, R54.H0_H0 ;  /* 0x20000036ff307230 */ /* 0x000fe40000004100 */
[----:B------:R-:W-:Y:S01]  /*4c80*/  HADD2.F32 R121, -RZ, R121.H1_H1 ;  /* 0x30000079ff797230 */ /* 0x000fe20000004100 */
[----:B------:R-:W-:Y:S01]  /*4c90*/  F2FP.F16.F32.PACK_AB R52, R53, R36 ;  /* 0x000000243534723e */ /* 0x000fe200000000ff */
[----:B------:R-:W-:Y:S02]  /*4ca0*/  HADD2.F32 R34, -RZ, R50.H0_H0 ;  /* 0x20000032ff227230 */ /* 0x000fe40000004100 */
[----:B------:R-:W-:Y:S02]  /*4cb0*/  HADD2.F32 R54, -RZ, R54.H1_H1 ;  /* 0x30000036ff367230 */ /* 0x000fe40000004100 */
[-C--:B------:R-:W-:Y:S01]  /*4cc0*/  FMUL.FTZ R123, R48, R121.reuse ;  /* 0x00000079307b7220 */ /* 0x080fe20000410000 */
[----:B------:R-:W-:Y:S02]  /*4cd0*/  HADD2.F32 R50, -RZ, R50.H1_H1 ;  /* 0x30000032ff327230 */ /* 0x000fe40000004100 */
[----:B------:R-:W-:Y:S01]  /*4ce0*/  FMUL.FTZ R121, R34, R121 ;  /* 0x0000007922797220 */ /* 0x000fe20000410000 */
[----:B------:R-:W-:-:S02]  /*4cf0*/  HADD2.F32 R33, -RZ, R33.H0_H0 ;  /* 0x20000021ff217230 */ /* 0x000fc40000004100 */
[----:B------:R-:W-:Y:S01]  /*4d00*/  FMUL.FTZ R125, R54, R113 ;  /* 0x00000071367d7220 */ /* 0x000fe20000410000 */
[----:B------:R-:W-:Y:S01]  /*4d10*/  FFMA.FTZ R123, R34, R55, -R123 ;  /* 0x00000037227b7223 */ /* 0x000fe2000001087b */
[----:B------:R-:W-:Y:S01]  /*4d20*/  FMUL.FTZ R113, R50, R113 ;  /* 0x0000007132717220 */ /* 0x000fe20000410000 */
[----:B------:R-:W-:Y:S01]  /*4d30*/  FFMA.FTZ R121, R48, R55, R121 ;  /* 0x0000003730797223 */ /* 0x000fe20000010079 */
[----:B------:R-:W-:Y:S01]  /*4d40*/  FFMA.FTZ R50, R50, R33, -R125 ;  /* 0x0000002132327223 */ /* 0x000fe2000001087d */
[----:B------:R-:W-:Y:S01]  /*4d50*/  F2FP.F16.F32.PACK_AB R55, R120, R49 ;  /* 0x000000317837723e */ /* 0x000fe200000000ff */
[----:B------:R-:W-:Y:S01]  /*4d60*/  FFMA.FTZ R54, R54, R33, R113 ;  /* 0x0000002136367223 */ /* 0x000fe20000010071 */
[----:B------:R-:W-:Y:S01]  /*4d70*/  F2FP.F16.F32.PACK_AB R48, R51, R32 ;  /* 0x000000203330723e */ /* 0x000fe200000000ff */
[----:B------:R-:W-:Y:S01]  /*4d80*/  IMAD.MOV.U32 R49, RZ, RZ, R37 ;  /* 0x000000ffff317224 */ /* 0x000fe200078e0025 */
[----:B------:R-:W-:Y:S01]  /*4d90*/  F2FP.F16.F32.PACK_AB R50, R50, R123 ;  /* 0x0000007b3232723e */ /* 0x000fe200000000ff */
[----:B------:R-:W-:Y:S01]  /*4da0*/  IMAD.MOV.U32 R53, RZ, RZ, R38 ;  /* 0x000000ffff357224 */ /* 0x000fe200078e0026 */
[----:B------:R-:W-:Y:S01]  /*4db0*/  F2FP.F16.F32.PACK_AB R54, R54, R121 ;  /* 0x000000793636723e */ /* 0x000fe200000000ff */
[----:B------:R-:W-:-:S07]  /*4dc0*/  IMAD.MOV.U32 R51, RZ, RZ, R35 ;  /* 0x000000ffff337224 */ /* 0x000fce00078e0023 */
.L_x_2702:
[----:B------:R-:W-:Y:S05]  /*4dd0*/  BSYNC B2 ;  /* 0x0000000000027941 */ /* 0x000fea0003800000 */
.L_x_2701:
        /* <DEDUP_REMOVED lines=12> */
.L_x_2700:
[----:B------:R-:W-:Y:S05]  /*4ea0*/  BSYNC B1 ;  /* 0x0000000000017941 */ /* 0x000fea0003800000 */
.L_x_2699:
        /* <DEDUP_REMOVED lines=18> */
[----:B------:R-:W-:-:S05]  /*4fd0*/  LOP3.LUT R32, R32, R34, RZ, 0x3c, !PT ;  /* 0x0000002220207212 */ /* 0x000fca00078e3cff */
[----:B------:R-:W-:Y:S02]  /*4fe0*/  IMAD.IADD R33, R221, 0x1, R32 ;  /* 0x00000001dd217824 */ /* 0x000fe400078e0220 */
[C---:B------:R-:W-:Y:S02]  /*4ff0*/  IMAD R32, R22.reuse, 0x1800, R87 ;  /* 0x0000180016207824 */ /* 0x040fe400078e0257 */
[----:B------:R-:W-:Y:S02]  /*5000*/  IMAD R34, R22, 0x1800, R33 ;  /* 0x0000180016227824 */ /* 0x000fe400078e0221 */
[--C-:B------:R-:W-:Y:S02]  /*5010*/  IMAD R32, R32, 0x2, R19.reuse ;  /* 0x0000000220207824 */ /* 0x100fe400078e0213 */
[----:B------:R-:W-:-:S04]  /*5020*/  IMAD R36, R34, 0x2, R19 ;  /* 0x0000000222247824 */ /* 0x000fc800078e0213 */
[----:B------:R-:W1:Y:S04]  /*5030*/  LDS.128 R32, [R32+0x1c400] ;  /* 0x01c4000020207984 */ /* 0x000e680000000c00 */
[----:B------:R-:W2:Y:S01]  /*5040*/  LDS.128 R36, [R36+0x1c400] ;  /* 0x01c4000024247984 */ /* 0x000ea20000000c00 */
[----:B------:R-:W-:Y:S05]  /*5050*/  @P4 BRA `(.L_x_2704) ;  /* 0x00000004005c4947 */ /* 0x000fea0003800000 */
[----:B------:R-:W-:Y:S02]  /*5060*/  SHF.R.U64 R52, R40, 0x10, R41 ;  /* 0x0000001028347819 */ /* 0x000fe40000001229 */
[----:B------:R-:W-:Y:S01]  /*5070*/  SHF.R.U64 R40, R42, 0x10, R43 ;  /* 0x000000102a287819 */ /* 0x000fe2000000122b */
[----:B-1----:R-:W-:Y:S01]  /*5080*/  IMAD.MOV.U32 R42, RZ, RZ, R32 ;  /* 0x000000ffff2a7224 */ /* 0x002fe200078e0020 */
[----:B------:R-:W-:Y:S01]  /*5090*/  SHF.R.U32.HI R54, RZ, 0x10, R45 ;  /* 0x00000010ff367819 */ /* 0x000fe2000001162d */
[----:B--2---:R-:W-:Y:S01]  /*50a0*/  IMAD.MOV.U32 R32, RZ, RZ, R37 ;  /* 0x000000ffff207224 */ /* 0x004fe200078e0025 */
[----:B------:R-:W-:Y:S01]  /*50b0*/  SHF.R.U32.HI R53, RZ, 0x10, R41 ;  /* 0x00000010ff357819 */ /* 0x000fe20000011629 */
[----:B------:R-:W-:Y:S01]  /*50c0*/  IMAD.MOV.U32 R37, RZ, RZ, R35 ;  /* 0x000000ffff257224 */ /* 0x000fe200078e0023 */
[----:B------:R-:W-:Y:S01]  /*50d0*/  SHF.R.U64 R44, R44, 0x10, R45 ;  /* 0x000000102c2c7819 */ /* 0x000fe2000000122d */
[----:B------:R-:W-:Y:S01]  /*50e0*/  IMAD.MOV.U32 R45, RZ, RZ, R39 ;  /* 0x000000ffff2d7224 */ /* 0x000fe200078e0027 */
[----:B------:R-:W-:Y:S01]  /*50f0*/  SHF.R.U32.HI R103, RZ, 0x10, R43 ;  /* 0x00000010ff677819 */ /* 0x000fe2000001162b */
[----:B------:R-:W-:Y:S01]  /*5100*/  IMAD.MOV.U32 R43, RZ, RZ, R36 ;  /* 0x000000ffff2b7224 */ /* 0x000fe200078e0024 */
[--C-:B------:R-:W-:Y:S01]  /*5110*/  SHF.R.U64 R41, R46, 0x10, R47.reuse ;  /* 0x000000102e297819 */ /* 0x100fe2000000122f */
[----:B------:R-:W-:Y:S01]  /*5120*/  HADD2.F32 R36, -RZ, R32.H0_H0 ;  /* 0x20000020ff247230 */ /* 0x000fe20000004100 */
[----:B------:R-:W-:Y:S01]  /*5130*/  SHF.R.U32.HI R55, RZ, 0x10, R47 ;  /* 0x00000010ff377819 */ /* 0x000fe2000001162f */
[----:B------:R-:W-:-:S02]  /*5140*/  HADD2.F32 R47, -RZ, R119.H0_H0 ;  /* 0x20000077ff2f7230 */ /* 0x000fc40000004100 */
[----:B------:R-:W-:Y:S02]  /*5150*/  HADD2.F32 R119, -RZ, R119.H1_H1 ;  /* 0x30000077ff777230 */ /* 0x000fe40000004100 */
[----:B------:R-:W-:Y:S02]  /*5160*/  HADD2.F32 R39, -RZ, R32.H1_H1 ;  /* 0x30000020ff277230 */ /* 0x000fe40000004100 */
[--C-:B------:R-:W-:Y:S02]  /*5170*/  HADD2.F32 R32, -RZ, R33.reuse.H0_H0 ;  /* 0x20000021ff207230 */ /* 0x100fe40000004100 */
[----:B------:R-:W-:Y:S02]  /*5180*/  HADD2.F32 R54, -RZ, R54.H0_H0 ;  /* 0x20000036ff367230 */ /* 0x000fe40000004100 */
[----:B------:R-:W-:Y:S02]  /*5190*/  HADD2.F32 R35, -RZ, R33.H1_H1 ;  /* 0x30000021ff237230 */ /* 0x000fe40000004100 */
[----:B------:R-:W-:Y:S01]  /*51a0*/  FMUL.FTZ R33, R36, R119 ;  /* 0x0000007724217220 */ /* 0x000fe20000410000 */
[----:B------:R-:W-:-:S02]  /*51b0*/  HADD2.F32 R46, -RZ, R53.H0_H0 ;  /* 0x20000035ff2e7230 */ /* 0x000fc40000004100 */
[C---:B------:R-:W-:Y:S01]  /*51c0*/  FMUL.FTZ R119, R32.reuse, R119 ;  /* 0x0000007720777220 */ /* 0x040fe20000410000 */
[-C--:B------:R-:W-:Y:S01]  /*51d0*/  FMUL.FTZ R102, R39, R54.reuse ;  /* 0x0000003627667220 */ /* 0x080fe20000410000 */
[C---:B------:R-:W-:Y:S01]  /*51e0*/  FMUL.FTZ R54, R35.reuse, R54 ;  /* 0x0000003623367220 */ /* 0x040fe20000410000 */
[-C--:B------:R-:W-:Y:S01]  /*51f0*/  FFMA.FTZ R32, R32, R47.reuse, -R33 ;  /* 0x0000002f20207223 */ /* 0x080fe20000010821 */
[----:B------:R-:W-:Y:S01]  /*5200*/  FFMA.FTZ R33, R36, R47, R119 ;  /* 0x0000002f24217223 */ /* 0x000fe20000010077 */
[-C--:B------:R-:W-:Y:S01]  /*5210*/  FFMA.FTZ R35, R35, R46.reuse, -R102 ;  /* 0x0000002e23237223 */ /* 0x080fe20000010866 */
[----:B------:R-:W-:Y:S01]  /*5220*/  FFMA.FTZ R36, R39, R46, R54 ;  /* 0x0000002e27247223 */ /* 0x000fe20000010036 */
[--C-:B------:R-:W-:Y:S02]  /*5230*/  HADD2.F32 R53, -RZ, R117.reuse.H0_H0 ;  /* 0x20000075ff357230 */ /* 0x100fe40000004100 */
[----:B------:R-:W-:Y:S01]  /*5240*/  HADD2.F32 R117, -RZ, R117.H1_H1 ;  /* 0x30000075ff757230 */ /* 0x000fe20000004100 */
[----:B------:R-:W-:Y:S01]  /*5250*/  F2FP.F16.F32.PACK_AB R35, R35, R32 ;  /* 0x000000202323723e */ /* 0x000fe200000000ff */
[----:B------:R-:W-:-:S02]  /*5260*/  HADD2.F32 R46, -RZ, R45.H0_H0 ;  /* 0x2000002dff2e7230 */ /* 0x000fc40000004100 */
[----:B------:R-:W-:Y:S02]  /*5270*/  HADD2.F32 R47, -RZ, R45.H1_H1 ;  /* 0x3000002dff2f7230 */ /* 0x000fe40000004100 */
[----:B------:R-:W-:Y:S02]  /*5280*/  HADD2.F32 R39, -RZ, R37.H0_H0 ;  /* 0x20000025ff277230 */ /* 0x000fe40000004100 */
[-C--:B------:R-:W-:Y:S01]  /*5290*/  FMUL.FTZ R104, R46, R117.reuse ;  /* 0x000000752e687220 */ /* 0x080fe20000410000 */
[----:B------:R-:W-:Y:S02]  /*52a0*/  HADD2.F32 R102, -RZ, R55.H0_H0 ;  /* 0x20000037ff667230 */ /* 0x000fe40000004100 */
        /* <DEDUP_REMOVED lines=18> */
[C---:B------:R-:W-:Y:S01]  /*53d0*/  FMUL.FTZ R54, R44.reuse, R47 ;  /* 0x0000002f2c367220 */ /* 0x040fe20000410000 */
[----:B------:R-:W-:Y:S02]  /*53e0*/  HADD2.F32 R42, -RZ, R42.H1_H1 ;  /* 0x3000002aff2a7230 */ /* 0x000fe40000004100 */
[-C--:B------:R-:W-:Y:S01]  /*53f0*/  FMUL.FTZ R47, R43, R53.reuse ;  /* 0x000000352b2f7220 */ /* 0x080fe20000410000 */
[----:B------:R-:W-:Y:S02]  /*5400*/  HADD2.F32 R52, -RZ, R52.H0_H0 ;  /* 0x20000034ff347230 */ /* 0x000fe40000004100 */
[-C--:B------:R-:W-:Y:S01]  /*5410*/  FFMA.FTZ R55, R44, R46.reuse, -R55 ;  /* 0x0000002e2c377223 */ /* 0x080fe20000010837 */
[----:B------:R-:W-:Y:S01]  /*5420*/  FFMA.FTZ R54, R45, R46, R54 ;  /* 0x0000002e2d367223 */ /* 0x000fe20000010036 */
[----:B------:R-:W-:Y:S01]  /*5430*/  FMUL.FTZ R102, R42, R53 ;  /* 0x000000352a667220 */ /* 0x000fe20000410000 */
[----:B------:R-:W-:-:S02]  /*5440*/  HADD2.F32 R45, -RZ, R41.H0_H0 ;  /* 0x20000029ff2d7230 */ /* 0x000fc40000004100 */
[-C--:B------:R-:W-:Y:S01]  /*5450*/  FFMA.FTZ R44, R42, R52.reuse, -R47 ;  /* 0x000000342a2c7223 */ /* 0x080fe2000001082f */
[----:B------:R-:W-:Y:S02]  /*5460*/  HADD2.F32 R42, -RZ, R38.H0_H0 ;  /* 0x20000026ff2a7230 */ /* 0x000fe40000004100 */
[----:B------:R-:W-:Y:S01]  /*5470*/  FFMA.FTZ R47, R43, R52, R102 ;  /* 0x000000342b2f7223 */ /* 0x000fe20000010066 */
[----:B------:R-:W-:Y:S01]  /*5480*/  HADD2.F32 R41, -RZ, R34.H0_H0 ;  /* 0x20000022ff297230 */ /* 0x000fe20000004100 */
[----:B------:R-:W-:Y:S01]  /*5490*/  F2FP.F16.F32.PACK_AB R39, R104, R39 ;  /* 0x000000276827723e */ /* 0x000fe200000000ff */
[----:B------:R-:W-:Y:S01]  /*54a0*/  HADD2.F32 R38, -RZ, R38.H1_H1 ;  /* 0x30000026ff267230 */ /* 0x000fe20000004100 */
[----:B------:R-:W-:Y:S01]  /*54b0*/  F2FP.F16.F32.PACK_AB R32, R44, R55 ;  /* 0x000000372c20723e */ /* 0x000fe200000000ff */
[----:B------:R-:W-:Y:S01]  /*54c0*/  HADD2.F32 R116, -RZ, R116.H0_H0 ;  /* 0x20000074ff747230 */ /* 0x000fe20000004100 */
[----:B------:R-:W-:Y:S01]  /*54d0*/  F2FP.F16.F32.PACK_AB R36, R47, R54 ;  /* 0x000000362f24723e */ /* 0x000fe200000000ff */
[----:B------:R-:W-:-:S02]  /*54e0*/  HADD2.F32 R34, -RZ, R34.H1_H1 ;  /* 0x30000022ff227230 */ /* 0x000fc40000004100 */
[-C--:B------:R-:W-:Y:S01]  /*54f0*/  FMUL.FTZ R103, R38, R45.reuse ;  /* 0x0000002d26677220 */ /* 0x080fe20000410000 */
[----:B------:R-:W-:Y:S02]  /*5500*/  HADD2.F32 R115, -RZ, R115.H0_H0 ;  /* 0x20000073ff737230 */ /* 0x000fe40000004100 */
[CC--:B------:R-:W-:Y:S01]  /*5510*/  FMUL.FTZ R53, R41.reuse, R116.reuse ;  /* 0x0000007429357220 */ /* 0x0c0fe20000410000 */
[----:B------:R-:W-:Y:S02]  /*5520*/  HADD2.F32 R43, -RZ, R40.H0_H0 ;  /* 0x20000028ff2b7230 */ /* 0x000fe40000004100 */
[----:B------:R-:W-:Y:S01]  /*5530*/  FMUL.FTZ R40, R42, R116 ;  /* 0x000000742a287220 */ /* 0x000fe20000410000 */
[----:B------:R-:W-:Y:S01]  /*5540*/  FMUL.FTZ R45, R34, R45 ;  /* 0x0000002d222d7220 */ /* 0x000fe20000410000 */
[-C--:B------:R-:W-:Y:S01]  /*5550*/  FFMA.FTZ R53, R42, R115.reuse, R53 ;  /* 0x000000732a357223 */ /* 0x080fe20000010035 */
[----:B------:R-:W-:Y:S02]  /*5560*/  IMAD.MOV.U32 R33, RZ, RZ, R35 ;  /* 0x000000ffff217224 */ /* 0x000fe400078e0023 */
[----:B------:R-:W-:Y:S01]  /*5570*/  FFMA.FTZ R40, R41, R115, -R40 ;  /* 0x0000007329287223 */ /* 0x000fe20000010828 */
[-C--:B------:R-:W-:Y:S01]  /*5580*/  FFMA.FTZ R103, R34, R43.reuse, -R103 ;  /* 0x0000002b22677223 */ /* 0x080fe20000010867 */
[----:B------:R-:W-:Y:S01]  /*5590*/  FFMA.FTZ R38, R38, R43, R45 ;  /* 0x0000002b26267223 */ /* 0x000fe2000001002d */
[----:B------:R-:W-:-:S03]  /*55a0*/  IMAD.MOV.U32 R35, RZ, RZ, R108 ;  /* 0x000000ffff237224 */ /* 0x000fc600078e006c */
[----:B------:R-:W-:Y:S02]  /*55b0*/  F2FP.F16.F32.PACK_AB R34, R103, R40 ;  /* 0x000000286722723e */ /* 0x000fe400000000ff */
[----:B------:R-:W-:-:S07]  /*55c0*/  F2FP.F16.F32.PACK_AB R38, R38, R53 ;  /* 0x000000352626723e */ /* 0x000fce00000000ff */
.L_x_2704:
[----:B------:R-:W-:Y:S05]  /*55d0*/  BSYNC B1 ;  /* 0x0000000000017941 */ /* 0x000fea0003800000 */
.L_x_2703:
[----:B-1----:R4:W-:Y:S01]  /*55e0*/  STG.E.128 desc[UR38][R48.64], R32 ;  /* 0x0000002030007986 */ /* 0x0029e2000c101d26 */
[----:B------:R-:W-:-:S13]  /*55f0*/  ISETP.GE.AND P4, PT, R51, R107, PT ;  /* 0x0000006b3300720c */ /* 0x000fda0003f86270 */
[----:B------:R-:W-:Y:S05]  /*5600*/  @P4 BRA `(.L_x_2689) ;  /* 0x0000000000844947 */ /* 0x000fea0003800000 */
[--C-:B----4-:R-:W-:Y:S02]  /*5610*/  SHF.R.S32.HI R32, RZ, 0x1f, R51.reuse ;  /* 0x0000001fff207819 */ /* 0x110fe40000011433 */
[----:B------:R-:W-:-:S04]  /*5620*/  IADD3 R51, P4, P5, R4, R100, R51 ;  /* 0x0000006404337210 */ /* 0x000fc80007d9e033 */
[----:B------:R-:W-:Y:S02]  /*5630*/  IADD3.X R50, R3, R50, R32, P4, P5 ;  /* 0x0000003203327210 */ /* 0x000fe400027ea420 */
[----:B------:R-:W-:-:S04]  /*5640*/  LEA R98, P4, R51, R98, 0x1 ;  /* 0x0000006233627211 */ /* 0x000fc800078808ff */
[----:B------:R-:W-:-:S05]  /*5650*/  LEA.HI.X R99, R51, R99, R50, 0x1, P4 ;  /* 0x0000006333637211 */ /* 0x000fca00020f0c32 */
[----:B--2---:R1:W-:Y:S01]  /*5660*/  STG.E.128 desc[UR38][R98.64], R36 ;  /* 0x0000002462007986 */ /* 0x0043e2000c101d26 */
[----:B------:R-:W-:Y:S05]  /*5670*/  BRA `(.L_x_2689) ;  /* 0x0000000000687947 */ /* 0x000fea0003800000 */
.L_x_2672:
[----:B------:R-:W-:-:S06]  /*5680*/  UISETP.NE.AND UP0, UPT, UR54, 0x3, UPT ;  /* 0x000000033600788c */ /* 0x000fcc000bf05270 */
[----:B------:R-:W-:-:S13]  /*5690*/  PLOP3.LUT P3, PT, PT, PT, UP0, 0x80, 0x0 ;  /* 0x000000000000781c */ /* 0x000fda0003f6f008 */
[----:B------:R-:W-:Y:S05]  /*56a0*/  @!P3 BRA `(.L_x_2705) ;  /* 0x000000000004b947 */ /* 0x000fea0003800000 */
[----:B------:R-:W-:Y:S01]  /*56b0*/  BPT.TRAP 0x1 ;  /* 0x000000040000795c */ /* 0x000fe20000300000 */
.L_x_2705:
[----:B------:R-:W-:Y:S01]  /*56c0*/  IMAD R95, R22, 0x8, R19 ;  /* 0x00000008165f7824 */ /* 0x000fe200078e0213 */
[----:B------:R-:W-:Y:S01]  /*56d0*/  SHF.L.U32 R106, R210, 0x1f, RZ ;  /* 0x0000001fd26a7819 */ /* 0x000fe200000006ff */
[----:B------:R-:W-:Y:S01]  /*56e0*/  IMAD R97, R27, -0x60, R24 ;  /* 0xffffffa01b617824 */ /* 0x000fe200078e0218 */
[----:B------:R-:W-:Y:S02]  /*56f0*/  BSSY B1, `(.L_x_2706) ;  /* 0x0000004000017945 */ /* 0x000fe40003800000 */
[----:B------:R-:W0:Y:S02]  /*5700*/  SYNCS.PHASECHK.TRANS64.TRYWAIT P4, [R95+URZ+0x22890], R106 ;  /* 0x0228906a5f0075a7 */ /* 0x000e24000808017f */
[----:B------:R-:W-:Y:S01]  /*5710*/  VIMNMX R97, R97, 0x60, PT ;  /* 0x0000006061617848 */ /* 0x000fe20003fe0100 */
[----:B0-----:R-:W-:Y:S06]  /*5720*/  @!P4 BRA `(.L_x_2707) ;  /* 0x000001dc0090c947 */ /* 0x001fec0003800000 */
.L_x_3054:
[----:B------:R-:W-:Y:S05]  /*5730*/  BSYNC B1 ;  /* 0x0000000000017941 */ /* 0x000fea0003800000 */
.L_x_2706:
[-C--:B------:R-:W-:Y:S01]  /*5740*/  ISETP.GE.AND P5, PT, R23, R97.reuse, PT ;  /* 0x000000611700720c */ /* 0x080fe20003fa6270 */
[----:B------:R-:W-:Y:S01]  /*5750*/  BSSY B1, `(.L_x_2708) ;  /* 0x0000007000017945 */ /* 0x000fe20003800000 */
[----:B------:R-:W-:-:S11]  /*5760*/  ISETP.GE.AND P4, PT, R233, R97, PT ;  /* 0x00000061e900720c */ /* 0x000fd60003f86270 */
[----:B------:R-:W-:Y:S05]  /*5770*/  @P5 BRA `(.L_x_2709) ;  /* 0x0000000000105947 */ /* 0x000fea0003800000 */
[----:B------:R-:W1:Y:S04]  /*5780*/  @!P1 LDS.128 R32, [R104] ;  /* 0x0000000068209984 */ /* 0x000e680000000c00 */
[----:B------:R-:W2:Y:S04]  /*5790*/  @!P2 LDS.128 R36, [R103] ;  /* 0x000000006724a984 */ /* 0x000ea80000000c00 */
[----:B-1----:R1:W-:Y:S04]  /*57a0*/  @!P1 STG.E.128 desc[UR38][R42.64], R32 ;  /* 0x000000202a009986 */ /* 0x0023e8000c101d26 */
[----:B--2---:R1:W-:Y:S02]  /*57b0*/  @!P2 STG.E.128 desc[UR38][R42.64+0x40], R36 ;  /* 0x000040242a00a986 */ /* 0x0043e4000c101d26 */
.L_x_2709:
[----:B------:R-:W-:Y:S05]  /*57c0*/  BSYNC B1 ;  /* 0x0000000000017941 */ /* 0x000fea0003800000 */
.L_x_2708:
[----:B------:R-:W-:Y:S05]  /*57d0*/  @P4 BRA `(.L_x_2689) ;  /* 0x0000000000104947 */ /* 0x000fea0003800000 */
[----:B-1----:R-:W1:Y:S04]  /*57e0*/  @!P1 LDS.128 R32, [R104+0x2000] ;  /* 0x0020000068209984 */ /* 0x002e680000000c00 */
[----:B------:R-:W2:Y:S04]  /*57f0*/  @!P2 LDS.128 R36, [R103+0x2000] ;  /* 0x002000006724a984 */ /* 0x000ea80000000c00 */
[----:B-1----:R3:W-:Y:S04]  /*5800*/  @!P1 STG.E.128 desc[UR38][R40.64], R32 ;  /* 0x0000002028009986 */ /* 0x0027e8000c101d26 */
[----:B--2---:R3:W-:Y:S02]  /*5810*/  @!P2 STG.E.128 desc[UR38][R40.64+0x40], R36 ;  /* 0x000040242800a986 */ /* 0x0047e4000c101d26 */
.L_x_2689:
[----:B------:R-:W-:Y:S05]  /*5820*/  BSYNC B0 ;  /* 0x0000000000007941 */ /* 0x000fea0003800000 */
.L_x_2671:
        /* <DEDUP_REMOVED lines=17> */
.L_x_2711:
[----:B------:R-:W-:Y:S05]  /*5940*/  BSYNC B0 ;  /* 0x0000000000007941 */ /* 0x000fea0003800000 */
.L_x_2710:
[----:B------:R-:W2:Y:S01]  /*5950*/  SYNCS.PHASECHK.TRANS64.TRYWAIT P3, [R95+URZ+0x228b0], R106 ;  /* 0x0228b06a5f0075a7 */ /* 0x000ea2000806017f */
[----:B------:R-:W-:Y:S01]  /*5960*/  ULDC UR52, c[0x0][0x320] ;  /* 0x0000c80000347ab9 */ /* 0x000fe20000000800 */
[----:B------:R-:W-:Y:S01]  /*5970*/  ULDC.64 UR48, c[0x0][0x328] ;  /* 0x0000ca0000307ab9 */ /* 0x000fe20000000a00 */
[----:B------:R-:W-:Y:S01]  /*5980*/  ULDC.64 UR46, c[0x0][0x318] ;  /* 0x0000c600002e7ab9 */ /* 0x000fe20000000a00 */
[----:B------:R-:W-:Y:S01]  /*5990*/  BSSY B0, `(.L_x_2712) ;  /* 0x0000003000007945 */ /* 0x000fe20003800000 */
[----:B------:R-:W-:-:S03]  /*59a0*/  IMAD R41, R22, 0x6000, R89 ;  /* 0x0000600016297824 */ /* 0x000fc600078e0259 */
[----:B--2---:R-:W-:Y:S05]  /*59b0*/  @!P3 BRA `(.L_x_2713) ;  /* 0x000001dc0000b947 */ /* 0x004fea0003800000 */
.L_x_3055:
[----:B------:R-:W-:Y:S05]  /*59c0*/  BSYNC B0 ;  /* 0x0000000000007941 */ /* 0x000fea0003800000 */
.L_x_2712:
[----:B------:R-:W-:Y:S01]  /*59d0*/  ISETP.GE.AND P3, PT, R23, R97, PT ;  /* 0x000000611700720c */ /* 0x000fe20003f66270 */
[----:B------:R-:W-:Y:S01]  /*59e0*/  IMAD.IADD R40, R88, 0x1, R41 ;  /* 0x0000000158287824 */ /* 0x000fe200078e0229 */
[----:B------:R-:W-:Y:S01]  /*59f0*/  BSSY B0, `(.L_x_2714) ;  /* 0x0000025000007945 */ /* 0x000fe20003800000 */
[----:B------:R-:W-:Y:S02]  /*5a00*/  IMAD R41, R41, 0x2, R25 ;  /* 0x0000000229297824 */ /* 0x000fe400078e0219 */
[----:B------:R-:W-:-:S04]  /*5a10*/  IMAD.WIDE R36, R27, 0x60, R58 ;  /* 0x000000601b247825 */ /* 0x000fc800078e023a */
[----:B------:R-:W-:-:S04]  /*5a20*/  IMAD R40, R40, 0x2, R25 ;  /* 0x0000000228287824 */ /* 0x000fc800078e0219 */
        /* <DEDUP_REMOVED lines=33> */
.L_x_2715:
[----:B------:R-:W-:Y:S05]  /*5c40*/  BSYNC B0 ;  /* 0x0000000000007941 */ /* 0x000fea0003800000 */
.L_x_2714:
        /* <DEDUP_REMOVED lines=37> */
.L_x_2717:
[----:B------:R-:W-:Y:S05]  /*5ea0*/  BSYNC B0 ;  /* 0x0000000000007941 */ /* 0x000fea0003800000 */
.L_x_2716:
        /* <DEDUP_REMOVED lines=12> */
[----:B---34-:R-:W-:Y:S02]  /*5f70*/  SEL R33, RZ, 0x1, P3 ;  /* 0x00000001ff217807 */ /* 0x018fe40001800000 */
[----:B------:R-:W-:Y:S02]  /*5f80*/  SEL R22, R22, RZ, P3 ;  /* 0x000000ff16167207 */ /* 0x000fe40001800000 */
[----:B------:R-:W-:Y:S01]  /*5f90*/  LOP3.LUT R210, R210, R33, RZ, 0x3c, !PT ;  /* 0x00000021d2d27212 */ /* 0x000fe200078e3cff */
[----:B------:R1:W-:Y:S01]  /*5fa0*/  @!P4 SYNCS.ARRIVE.TRANS64.RED.A1T0 RZ, [R95+URZ], RZ ;  /* 0x000000ff5fffc9a7 */ /* 0x0003e2000810043f */
[----:B------:R-:W-:Y:S05]  /*5fb0*/  @P5 BRA `(.L_x_2718) ;  /* 0xffffffcc00645947 */ /* 0x000fea000383ffff */
[----:B-1----:R-:W0:Y:S01]  /*5fc0*/  S2R R32, SR_TID.X ;  /* 0x0000000000207919 */ /* 0x002e220000002100 */
[----:B------:R-:W-:Y:S02]  /*5fd0*/  PLOP3.LUT P0, PT, PT, PT, PT, 0x8, 0x0 ;  /* 0x000000000000781c */ /* 0x000fe40003f0e170 */
[----:B0-----:R-:W-:-:S04]  /*5fe0*/  SHF.R.U32.HI R32, RZ, 0x7, R32 ;  /* 0x00000007ff207819 */ /* 0x001fc80000011620 */
[----:B------:R-:W-:-:S13]  /*5ff0*/  ISETP.NE.AND P5, PT, R32, 0x1, PT ;  /* 0x000000012000780c */ /* 0x000fda0003fa5270 */
[----:B------:R-:W-:Y:S06]  /*6000*/  @!P5 BAR.ARV 0x9, 0x100 ;  /* 0x024400000000db1d */ /* 0x000fec0000002000 */
.L_x_2666:
[----:B------:R-:W0:Y:S01]  /*6010*/  LDC R0, c[0x0][0x448] ;  /* 0x00011200ff007b82 */ /* 0x000e220000000800 */
[----:B------:R-:W-:-:S07]  /*6020*/  IADD3 R7, R208, 0x1, -R207 ;  /* 0x00000001d0077810 */ /* 0x000fce0007ffe8cf */
[----:B------:R-:W1:Y:S01]  /*6030*/  LDC.64 R4, c[0x0][0x9e0] ;  /* 0x00027800ff047b82 */ /* 0x000e620000000a00 */
[----:B0-----:R-:W-:Y:S01]  /*6040*/  ISETP.NE.AND P1, PT, R0, 0x1, PT ;  /* 0x000000010000780c */ /* 0x001fe20003f25270 */
[----:B------:R-:W-:Y:S01]  /*6050*/  VIADD R0, R213, 0x7f ;  /* 0x0000007fd5007836 */ /* 0x000fe20000000000 */
[----:B-1----:R-:W-:-:S11]  /*6060*/  ISETP.GE.AND P2, PT, R5, 0x1, PT ;  /* 0x000000010500780c */ /* 0x002fd60003f46270 */
[----:B------:R-:W0:Y:S08]  /*6070*/  @P1 LDC R3, c[0x0][0x44c] ;  /* 0x00011300ff031b82 */ /* 0x000e300000000800 */
[----:B------:R-:W1:Y:S01]  /*6080*/  @P1 LDC R6, c[0x0][0x450] ;  /* 0x00011400ff061b82 */ /* 0x000e620000000800 */
[----:B0-----:R-:W-:-:S05]  /*6090*/  @P1 IMAD.HI.U32 R3, R0, R3, RZ ;  /* 0x0000000300031227 */ /* 0x001fca00078e00ff */
[----:B-1----:R-:W-:-:S05]  /*60a0*/  @P1 SHF.R.U32.HI R0, RZ, R6, R3 ;  /* 0x00000006ff001219 */ /* 0x002fca0000011603 */
[----:B------:R-:W-:Y:S01]  /*60b0*/  IMAD.IADD R3, R7, 0x1, R0 ;  /* 0x0000000107037824 */ /* 0x000fe200078e0200 */
[----:B------:R-:W-:Y:S06]  /*60c0*/  @P0 BRA `(.L_x_2719) ;  /* 0x00000000000c0947 */ /* 0x000fec0003800000 */
[----:B------:R-:W0:Y:S01]  /*60d0*/  FENCE.VIEW.ASYNC.G ;  /* 0x00000000000073c6 */ /* 0x000e220000000100 */
[----:B------:R-:W-:Y:S05]  /*60e0*/  WARPSYNC.ALL ;  /* 0x0000000000007948 */ /* 0x000fea0003800000 */
[----:B0-----:R-:W-:Y:S06]  /*60f0*/  BAR.ARV 0xc, 0x180 ;  /* 0x0306000000007b1d */ /* 0x001fec0000002000 */
.L_x_2719:
[----:B------:R-:W-:Y:S01]  /*6100*/  IMAD.IADD R4, R3, 0x1, R4 ;  /* 0x0000000103047824 */ /* 0x000fe200078e0204 */
[----:B------:R-:W-:Y:S06]  /*6110*/  @!P2 BRA `(.L_x_2720) ;  /* 0x000000000048a947 */ /* 0x000fec0003800000 */
        /* <DEDUP_REMOVED lines=11> */
.L_x_2722:
[----:B------:R-:W-:-:S13]  /*61d0*/  ISETP.NE.AND P0, PT, R5, 0x1, PT ;  /* 0x000000010500780c */ /* 0x000fda0003f05270 */
[----:B------:R-:W0:Y:S02]  /*61e0*/  @P0 LDC.64 R6, c[0x0][0x9e8] ;  /* 0x00027a00ff060b82 */ /* 0x000e240000000a00 */
[----:B0-----:R-:W-:-:S05]  /*61f0*/  @P0 IMAD.HI.U32 R6, R0, R6, RZ ;  /* 0x0000000600060227 */ /* 0x001fca00078e00ff */
[----:B------:R-:W-:-:S07]  /*6200*/  @P0 SHF.R.U32.HI R0, RZ, R7, R6 ;  /* 0x00000007ff000219 */ /* 0x000fce0000011606 */
.L_x_2723:
[----:B------:R-:W-:Y:S05]  /*6210*/  BSYNC B0 ;  /* 0x0000000000007941 */ /* 0x000fea0003800000 */
.L_x_2721:
[----:B------:R-:W-:-:S05]  /*6220*/  IMAD R3, R0, R5, R5 ;  /* 0x0000000500037224 */ /* 0x000fca00078e0205 */
[----:B------:R-:W-:-:S07]  /*6230*/  VIMNMX R4, R4, R3, PT ;  /* 0x0000000304047248 */ /* 0x000fce0003fe0100 */
.L_x_2720:
[----:B------:R-:W0:Y:S01]  /*6240*/  @P1 LDC R0, c[0x0][0x44c] ;  /* 0x00011300ff001b82 */ /* 0x000e220000000800 */
[----:B------:R-:W-:Y:S01]  /*6250*/  VIADD R4, R4, 0x5f ;  /* 0x0000005f04047836 */ /* 0x000fe20000000000 */
[----:B------:R-:W-:-:S03]  /*6260*/  ULDC UR4, c[0x0][0x9dc] ;  /* 0x0002770000047ab9 */ /* 0x000fc60000000800 */
[----:B------:R-:W-:-:S03]  /*6270*/  IMAD.HI R4, R4, 0x2aaaaaab, RZ ;  /* 0x2aaaaaab04047827 */ /* 0x000fc600078e02ff */
[----:B------:R-:W1:Y:S02]  /*6280*/  @P1 LDC R7, c[0x0][0x450] ;  /* 0x00011400ff071b82 */ /* 0x000e640000000800 */
[----:B------:R-:W-:-:S04]  /*6290*/  SHF.R.U32.HI R3, RZ, 0x1f, R4 ;  /* 0x0000001fff037819 */ /* 0x000fc80000011604 */
[----:B------:R-:W-:-:S04]  /*62a0*/  LEA.HI.SX32 R4, R4, R3, 0x1c ;  /* 0x0000000304047211 */ /* 0x000fc800078fe2ff */
[----:B------:R-:W-:Y:S01]  /*62b0*/  VIMNMX R29, R29, R4, PT ;  /* 0x000000041d1d7248 */ /* 0x000fe20003fe0100 */
[----:B0-----:R-:W-:-:S04]  /*62c0*/  @P1 IMAD.HI.U32 R6, R213, R0, RZ ;  /* 0x00000000d5061227 */ /* 0x001fc800078e00ff */
[----:B------:R-:W-:Y:S01]  /*62d0*/  IMAD.MOV.U32 R0, RZ, RZ, R213 ;  /* 0x000000ffff007224 */ /* 0x000fe200078e00d5 */
        /* <DEDUP_REMOVED lines=14> */
.L_x_2726:
[----:B------:R-:W-:-:S13]  /*63c0*/  ISETP.NE.AND P0, PT, R5, 0x1, PT ;  /* 0x000000010500780c */ /* 0x000fda0003f05270 */
[----:B------:R-:W0:Y:S02]  /*63d0*/  @P0 LDC.64 R6, c[0x0][0x9e8] ;  /* 0x00027a00ff060b82 */ /* 0x000e240000000a00 */
[----:B0-----:R-:W-:-:S05]  /*63e0*/  @P0 IMAD.HI.U32 R4, R0, R6, RZ ;  /* 0x0000000600040227 */ /* 0x001fca00078e00ff */
[----:B------:R-:W-:-:S07]  /*63f0*/  @P0 SHF.R.U32.HI R0, RZ, R7, R4 ;  /* 0x00000007ff000219 */ /* 0x000fce0000011604 */
.L_x_2727:
[----:B------:R-:W-:Y:S05]  /*6400*/  BSYNC B0 ;  /* 0x0000000000007941 */ /* 0x000fea0003800000 */
.L_x_2725:
[----:B------:R-:W-:-:S05]  /*6410*/  IMAD R0, R0, R5, RZ ;  /* 0x0000000500007224 */ /* 0x000fca00078e02ff */
[----:B------:R-:W-:-:S07]  /*6420*/  VIMNMX R3, R3, R0, !PT ;  /* 0x0000000003037248 */ /* 0x000fce0007fe0100 */
.L_x_2724:
[----:B------:R-:W-:Y:S01]  /*6430*/  IMAD.HI R3, R3, 0x2aaaaaab, RZ ;  /* 0x2aaaaaab03037827 */ /* 0x000fe200078e02ff */
[----:B------:R-:W-:Y:S03]  /*6440*/  BSSY B0, `(.L_x_2728) ;  /* 0x0000026000007945 */ /* 0x000fe60003800000 */
[----:B------:R-:W-:Y:S01]  /*6450*/  IMAD.MOV.U32 R176, RZ, RZ, RZ ;  /* 0x000000ffffb07224 */ /* 0x000fe200078e00ff */
[----:B------:R-:W-:-:S04]  /*6460*/  SHF.R.U32.HI R0, RZ, 0x1f, R3 ;  /* 0x0000001fff007819 */ /* 0x000fc80000011603 */
[----:B------:R-:W-:-:S04]  /*6470*/  LEA.HI.SX32 R0, R3, R0, 0x1c ;  /* 0x0000000003007211 */ /* 0x000fc800078fe2ff */
[----:B------:R-:W-:-:S04]  /*6480*/  VIMNMX R219, RZ, R0, !PT ;  /* 0x00000000ffdb7248 */ /* 0x000fc80007fe0100 */
        /* <DEDUP_REMOVED lines=33> */
.L_x_2729:
[----:B------:R-:W-:Y:S05]  /*66a0*/  BSYNC B0 ;  /* 0x0000000000007941 */ /* 0x000fea0003800000 */
.L_x_2728:
[-C--:B------:R-:W-:Y:S01]  /*66b0*/  IMAD R219, R235, R176.reuse, R219 ;  /* 0x000000b0ebdb7224 */ /* 0x080fe200078e02db */
        /* <DEDUP_REMOVED lines=78> */
.L_x_3058:
        /* <DEDUP_REMOVED lines=26> */
.L_x_2733:
[----:B------:R-:W-:Y:S05]  /*6d40*/  BSYNC B6 ;  /* 0x0000000000067941 */ /* 0x000fea0003800000 */
.L_x_2732:
        /* <DEDUP_REMOVED lines=12> */
.L_x_2737:
[----:B--2---:R2:W3:Y:S02]  /*6e10*/  SYNCS.PHASECHK.TRANS64.TRYWAIT P0, [R19+URZ+0x22800], R0 ;  /* 0x02280000130075a7 */ /* 0x0044e4000800017f */
[----:B---3--:R-:W-:Y:S05]  /*6e20*/  @!P0 NANOSLEEP.SYNCS 0x989680 ;  /* 0x009896800000895d */ /* 0x008fea0003900000 */
[----:B------:R-:W3:Y:S02]  /*6e30*/  @!P0 SYNCS.PHASECHK.TRANS64 P0, [R19+URZ+0x22800], R0 ;  /* 0x02280000130085a7 */ /* 0x000ee4000800007f */
[----:B---3--:R-:W-:Y:S05]  /*6e40*/  @!P0 BRA `(.L_x_2737) ;  /* 0xfffffffc00f08947 */ /* 0x008fea000383ffff */
.L_x_2736:
[----:B------:R-:W-:Y:S05]  /*6e50*/  BSYNC B0 ;  /* 0x0000000000007941 */ /* 0x000fea0003800000 */
.L_x_2735:
[----:B------:R-:W-:Y:S05]  /*6e60*/  BRA `(.L_x_2738) ;  /* 0x0000002800f87947 */ /* 0x000fea0003800000 */
.L_x_2734:
[----:B------:R-:W-:Y:S01]  /*6e70*/  LOP3.LUT P0, RZ, R24, 0x3ff, RZ, 0xc0, !PT ;  /* 0x000003ff18ff7812 */ /* 0x000fe2000780c0ff */
[----:B------:R-:W-:Y:S01]  /*6e80*/  ULDC.64 UR4, c[0x0][0x3f8] ;  /* 0x0000fe0000047ab9 */ /* 0x000fe20000000a00 */
[----:B-----5:R-:W-:Y:S01]  /*6e90*/  SHF.R.S32.HI R0, RZ, 0x1f, R152 ;  /* 0x0000001fff007819 */ /* 0x020fe20000011498 */
[----:B------:R-:W-:Y:S01]  /*6ea0*/  ULDC.64 UR6, c[0x0][0x408] ;  /* 0x0001020000067ab9 */ /* 0x000fe20000000a00 */
[----:B------:R-:W-:Y:S01]  /*6eb0*/  IMAD.WIDE.U32 R24, R152, UR4, RZ ;  /* 0x0000000498187c25 */ /* 0x000fe2000f8e00ff */
[----:B------:R-:W-:Y:S03]  /*6ec0*/  BSSY B6, `(.L_x_2739) ;  /* 0x0000019000067945 */ /* 0x000fe60003800000 */
[C---:B------:R-:W-:Y:S02]  /*6ed0*/  IMAD R3, R0.reuse, UR4, RZ ;  /* 0x0000000400037c24 */ /* 0x040fe4000f8e02ff */
[----:B------:R-:W-:-:S02]  /*6ee0*/  IMAD R5, R0, UR6, RZ ;  /* 0x0000000600057c24 */ /* 0x000fc4000f8e02ff */
[C---:B------:R-:W-:Y:S02]  /*6ef0*/  IMAD R3, R152.reuse, UR5, R3 ;  /* 0x0000000598037c24 */ /* 0x040fe4000f8e0203 */
[C---:B------:R-:W-:Y:S02]  /*6f00*/  IMAD R5, R152.reuse, UR7, R5 ;  /* 0x0000000798057c24 */ /* 0x040fe4000f8e0205 */
[----:B------:R-:W-:-:S04]  /*6f10*/  IMAD.WIDE.U32 R152, R152, UR6, RZ ;  /* 0x0000000698987c25 */ /* 0x000fc8000f8e00ff */
[----:B------:R-:W-:Y:S02]  /*6f20*/  IMAD.IADD R27, R3, 0x1, R25 ;  /* 0x00000001031b7824 */ /* 0x000fe400078e0219 */
[----:B------:R-:W-:Y:S01]  /*6f30*/  IMAD.IADD R29, R5, 0x1, R153 ;  /* 0x00000001051d7824 */ /* 0x000fe200078e0299 */
        /* <DEDUP_REMOVED lines=17> */
.L_x_2740:
[----:B------:R-:W-:Y:S05]  /*7050*/  BSYNC B6 ;  /* 0x0000000000067941 */ /* 0x000fea0003800000 */
.L_x_2739:
[----:B------:R-:W-:Y:S01]  /*7060*/  LEA.HI R31, R31, R26, RZ, 0x2 ;  /* 0x0000001a1f1f7211 */ /* 0x000fe200078f10ff */
[----:B------:R-:W-:Y:S01]  /*7070*/  ULDC.U8 UR4, c[0x0][0x410] ;  /* 0x0001040000047ab9 */ /* 0x000fe20000000000 */
[----:B------:R-:W-:Y:S01]  /*7080*/  BSSY B0, `(.L_x_2741) ;  /* 0x0000294000007945 */ /* 0x000fe20003800000 */
[----:B------:R-:W-:Y:S01]  /*7090*/  ISETP.NE.AND P0, PT, RZ, UR4, PT ;  /* 0x00000004ff007c0c */ /* 0x000fe2000bf05270 */
[----:B------:R-:W-:Y:S01]  /*70a0*/  IMAD.IADD R39, R23, 0x1, R213 ;  /* 0x0000000117277824 */ /* 0x000fe200078e02d5 */
[----:B------:R-:W-:Y:S02]  /*70b0*/  SHF.R.S32.HI R0, RZ, 0x1f, R31 ;  /* 0x0000001fff007819 */ /* 0x000fe4000001141f */
[----:B------:R-:W-:Y:S02]  /*70c0*/  LOP3.LUT R31, R31, 0xfffffffc, RZ, 0xc0, !PT ;  /* 0xfffffffc1f1f7812 */ /* 0x000fe400078ec0ff */
[----:B------:R-:W-:-:S03]  /*70d0*/  LEA.HI R0, R0, R23, RZ, 0x3 ;  /* 0x0000001700007211 */ /* 0x000fc600078f18ff */
[----:B------:R-:W-:Y:S01]  /*70e0*/  IMAD.IADD R26, R26, 0x1, -R31 ;  /* 0x000000011a1a7824 */ /* 0x000fe200078e0a1f */
[----:B------:R-:W-:-:S05]  /*70f0*/  LOP3.LUT R0, R0, 0xfffffff8, RZ, 0xc0, !PT ;  /* 0xfffffff800007812 */ /* 0x000fca00078ec0ff */
[----:B------:R-:W-:Y:S01]  /*7100*/  IMAD.IADD R37, R23, 0x1, -R0 ;  /* 0x0000000117257824 */ /* 0x000fe200078e0a00 */
[----:B------:R-:W-:Y:S06]  /*7110*/  @!P0 BRA `(.L_x_2742) ;  /* 0x0000001400508947 */ /* 0x000fec0003800000 */
[----:B------:R-:W1:Y:S01]  /*7120*/  LDC R40, c[0x0][0x448] ;  /* 0x00011200ff287b82 */ /* 0x000e620000000800 */
[----:B------:R-:W-:Y:S01]  /*7130*/  IMAD R3, R26, 0x40, R39 ;  /* 0x000000401a037824 */ /* 0x000fe200078e0227 */
[----:B------:R-:W-:Y:S01]  /*7140*/  ULDC.64 UR4, c[0x0][0x3f8] ;  /* 0x0000fe0000047ab9 */ /* 0x000fe20000000a00 */
[----:B------:R-:W-:Y:S01]  /*7150*/  ULDC.64 UR6, c[0x0][0x408] ;  /* 0x0001020000067ab9 */ /* 0x000fe20000000a00 */
[----:B------:R-:W-:Y:S01]  /*7160*/  IMAD.MOV.U32 R8, RZ, RZ, R24 ;  /* 0x000000ffff087224 */ /* 0x000fe200078e0018 */
[----:B------:R-:W-:Y:S01]  /*7170*/  SHF.R.S32.HI R32, RZ, 0x1f, R211 ;  /* 0x0000001fff207819 */ /* 0x000fe200000114d3 */
[----:B------:R-:W-:Y:S02]  /*7180*/  IMAD.MOV.U32 R9, RZ, RZ, R27 ;  /* 0x000000ffff097224 */ /* 0x000fe400078e001b */
[----:B------:R-:W-:Y:S02]  /*7190*/  IMAD.MOV.U32 R10, RZ, RZ, R152 ;  /* 0x000000ffff0a7224 */ /* 0x000fe400078e0098 */
[----:B------:R-:W-:Y:S01]  /*71a0*/  IMAD.MOV.U32 R11, RZ, RZ, R29 ;  /* 0x000000ffff0b7224 */ /* 0x000fe200078e001d */
[----:B-1----:R-:W-:-:S13]  /*71b0*/  ISETP.NE.AND P0, PT, R40, 0x1, PT ;  /* 0x000000012800780c */ /* 0x002fda0003f05270 */
[----:B------:R-:W1:Y:S08]  /*71c0*/  @P0 LDC R0, c[0x0][0x44c] ;  /* 0x00011300ff000b82 */ /* 0x000e700000000800 */
[----:B------:R-:W2:Y:S01]  /*71d0*/  @P0 LDC R5, c[0x0][0x450] ;  /* 0x00011400ff050b82 */ /* 0x000ea20000000800 */
[----:B-1----:R-:W-:-:S05]  /*71e0*/  @P0 IMAD.HI.U32 R0, R3, R0, RZ ;  /* 0x0000000003000227 */ /* 0x002fca00078e00ff */
[----:B--2---:R-:W-:-:S04]  /*71f0*/  @P0 SHF.R.U32.HI R3, RZ, R5, R0 ;  /* 0x00000005ff030219 */ /* 0x004fc80000011600 */
[----:B------:R-:W-:Y:S01]  /*7200*/  SHF.R.S32.HI R0, RZ, 0x1f, R3 ;  /* 0x0000001fff007819 */ /* 0x000fe20000011403 */
[----:B------:R-:W-:-:S04]  /*7210*/  IMAD.WIDE.U32 R8, R3, UR4, R8 ;  /* 0x0000000403087c25 */ /* 0x000fc8000f8e0008 */
[C---:B------:R-:W-:Y:S02]  /*7220*/  IMAD R4, R0.reuse, UR4, RZ ;  /* 0x0000000400047c24 */ /* 0x040fe4000f8e02ff */
[----:B------:R-:W-:Y:S02]  /*7230*/  IMAD R0, R0, UR6, RZ ;  /* 0x0000000600007c24 */ /* 0x000fe4000f8e02ff */
[C---:B------:R-:W-:Y:S01]  /*7240*/  IMAD R7, R3.reuse, UR5, R4 ;  /* 0x0000000503077c24 */ /* 0x040fe2000f8e0204 */
[----:B------:R-:W-:Y:S01]  /*7250*/  ULDC.64 UR4, c[0x0][0x3e8] ;  /* 0x0000fa0000047ab9 */ /* 0x000fe20000000a00 */
[C---:B------:R-:W-:Y:S01]  /*7260*/  IMAD.WIDE.U32 R10, R3.reuse, UR6, R10 ;  /* 0x00000006030a7c25 */ /* 0x040fe2000f8e000a */
[----:B------:R-:W-:Y:S01]  /*7270*/  LEA R6, P0, R8, UR4, 0x1 ;  /* 0x0000000408067c11 */ /* 0x000fe2000f8008ff */
[----:B------:R-:W-:Y:S02]  /*7280*/  UMOV UR4, 0xffffffff ;  /* 0xffffffff00047882 */ /* 0x000fe40000000000 */
[----:B------:R-:W-:Y:S01]  /*7290*/  IMAD R3, R3, UR7, R0 ;  /* 0x0000000703037c24 */ /* 0x000fe2000f8e0200 */
[----:B------:R-:W-:Y:S01]  /*72a0*/  ULDC.64 UR6, c[0x0][0x400] ;  /* 0x0001000000067ab9 */ /* 0x000fe20000000a00 */
[----:B------:R-:W-:Y:S01]  /*72b0*/  IMAD.IADD R7, R9, 0x1, R7 ;  /* 0x0000000109077824 */ /* 0x000fe200078e0207 */
[----:B------:R-:W-:Y:S01]  /*72c0*/  LEA R4, P1, R10, UR6, 0x1 ;  /* 0x000000060a047c11 */ /* 0x000fe2000f8208ff */
[----:B------:R-:W-:-:S03]  /*72d0*/  IMAD.IADD R3, R11, 0x1, R3 ;  /* 0x000000010b037824 */ /* 0x000fc600078e0203 */
[----:B------:R-:W-:Y:S02]  /*72e0*/  LEA.HI.X R7, R8, UR5, R7, 0x1, P0 ;  /* 0x0000000508077c11 */ /* 0x000fe400080f0c07 */
[----:B------:R-:W-:Y:S01]  /*72f0*/  LEA.HI.X R10, R10, UR7, R3, 0x1, P1 ;  /* 0x000000070a0a7c11 */ /* 0x000fe200088f0c03 */
[----:B------:R-:W-:Y:S06]  /*7300*/  BRA.DIV UR4, `(.L_x_2743) ;  /* 0x000001c204e47947 */ /* 0x000fec000b800000 */
[----:B------:R1:W2:Y:S04]  /*7310*/  SHFL.IDX PT, R3, R7, RZ, 0x1c1f ;  /* 0x001c1fff07037589 */ /* 0x0002a800000e0000 */
[----:B------:R1:W3:Y:S04]  /*7320*/  SHFL.IDX PT, R0, R6, RZ, 0x1c1f ;  /* 0x001c1fff06007589 */ /* 0x0002e800000e0000 */
[----:B------:R1:W4:Y:S04]  /*7330*/  SHFL.IDX PT, R5, R10, RZ, 0x1c1f ;  /* 0x001c1fff0a057589 */ /* 0x00032800000e0000 */
[----:B------:R1:W0:Y:S02]  /*7340*/  SHFL.IDX PT, R14, R4, RZ, 0x1c1f ;  /* 0x001c1fff040e7589 */ /* 0x00022400000e0000 */
.L_x_3064:
[----:B------:R-:W-:Y:S01]  /*7350*/  IMAD R40, R207, R40, RZ ;  /* 0x00000028cf287224 */ /* 0x000fe200078e02ff */
[----:B------:R-:W-:Y:S01]  /*7360*/  BSSY B1, `(.L_x_2744) ;  /* 0x000001d000017945 */ /* 0x000fe20003800000 */
[----:B------:R-:W-:Y:S02]  /*7370*/  CS2R R26, SRZ ;  /* 0x00000000001a7805 */ /* 0x000fe4000001ff00 */
[----:B------:R-:W-:Y:S02]  /*7380*/  CS2R R24, SRZ ;  /* 0x0000000000187805 */ /* 0x000fe4000001ff00 */
[----:B------:R-:W-:Y:S02]  /*7390*/  CS2R R28, SRZ ;  /* 0x00000000001c7805 */ /* 0x000fe4000001ff00 */
[----:B------:R-:W-:Y:S02]  /*73a0*/  ISETP.GE.AND P0, PT, R39, R40, PT ;  /* 0x000000282700720c */ /* 0x000fe40003f06270 */
[----:B------:R-:W-:-:S11]  /*73b0*/  CS2R R20, SRZ ;  /* 0x0000000000147805 */ /* 0x000fd6000001ff00 */
[----:B------:R-:W-:Y:S05]  /*73c0*/  @P0 BRA `(.L_x_2745) ;  /* 0x0000000000580947 */ /* 0x000fea0003800000 */
[----:B------:R-:W-:Y:S01]  /*73d0*/  ULDC UR4, c[0x0][0x3f4] ;  /* 0x0000fd0000047ab9 */ /* 0x000fe20000000800 */
[----:B---3--:R-:W-:Y:S01]  /*73e0*/  IMAD.MOV.U32 R8, RZ, RZ, R0 ;  /* 0x000000ffff087224 */ /* 0x008fe200078e0000 */
[----:B------:R-:W-:Y:S01]  /*73f0*/  ISETP.GE.AND P3, PT, R211, UR4, PT ;  /* 0x00000004d3007c0c */ /* 0x000fe2000bf66270 */
[----:B--2---:R-:W-:Y:S01]  /*7400*/  IMAD.MOV.U32 R9, RZ, RZ, R3 ;  /* 0x000000ffff097224 */ /* 0x004fe200078e0003 */
[----:B------:R-:W-:Y:S01]  /*7410*/  ISETP.GE.AND P2, PT, R204, UR4, PT ;  /* 0x00000004cc007c0c */ /* 0x000fe2000bf46270 */
[----:B----4-:R-:W-:Y:S01]  /*7420*/  IMAD.MOV.U32 R15, RZ, RZ, R5 ;  /* 0x000000ffff0f7224 */ /* 0x010fe200078e0005 */
[----:B------:R-:W-:-:S09]  /*7430*/  CS2R R28, SRZ ;  /* 0x00000000001c7805 */ /* 0x000fd2000001ff00 */
[C---:B0-----:R-:W-:Y:S01]  /*7440*/  @!P3 IMAD.SHL.U32 R13, R211.reuse, 0x2, RZ ;  /* 0x00000002d30db824 */ /* 0x041fe200078e00ff */
[----:B------:R-:W-:Y:S01]  /*7450*/  @!P3 SHF.L.U64.HI R24, R211, 0x1, R32 ;  /* 0x00000001d318b819 */ /* 0x000fe20000010220 */
[----:B------:R-:W-:-:S03]  /*7460*/  @!P2 IMAD.WIDE R30, R204, 0x2, R8 ;  /* 0x00000002cc1ea825 */ /* 0x000fc600078e0208 */
        /* <DEDUP_REMOVED lines=12> */
.L_x_2745:
[----:B------:R-:W-:Y:S05]  /*7530*/  BSYNC B1 ;  /* 0x0000000000017941 */ /* 0x000fea0003800000 */
.L_x_2744:
[----:B--2--5:R-:W-:Y:S01]  /*7540*/  IMAD.MOV.U32 R3, RZ, RZ, R27 ;  /* 0x000000ffff037224 */ /* 0x024fe200078e001b */
[----:B------:R-:W-:Y:S01]  /*7550*/  UMOV UR4, 0xffffffff ;  /* 0xffffffff00047882 */ /* 0x000fe20000000000 */
[----:B----4-:R-:W-:Y:S02]  /*7560*/  IMAD.MOV.U32 R5, RZ, RZ, R24 ;  /* 0x000000ffff057224 */ /* 0x010fe400078e0018 */
[----:B0-----:R-:W-:Y:S02]  /*7570*/  IMAD.MOV.U32 R8, RZ, RZ, R25 ;  /* 0x000000ffff087224 */ /* 0x001fe400078e0019 */
[----:B---3--:R-:W-:Y:S01]  /*7580*/  IMAD.MOV.U32 R0, RZ, RZ, R26 ;  /* 0x000000ffff007224 */ /* 0x008fe200078e001a */
[----:B------:R-:W-:Y:S01]  /*7590*/  PRMT R41, R3, 0x5410, R5 ;  /* 0x0000541003297816 */ /* 0x000fe20000000005 */
[----:B------:R-:W-:Y:S01]  /*75a0*/  IMAD.MOV.U32 R5, RZ, RZ, R20 ;  /* 0x000000ffff057224 */ /* 0x000fe200078e0014 */
[----:B------:R-:W-:Y:S01]  /*75b0*/  PRMT R43, R8, 0x7610, R43 ;  /* 0x00007610082b7816 */ /* 0x000fe2000000002b */
[----:B------:R-:W-:Y:S01]  /*75c0*/  IMAD.MOV.U32 R8, RZ, RZ, R21 ;  /* 0x000000ffff087224 */ /* 0x000fe200078e0015 */
[----:B------:R-:W-:Y:S01]  /*75d0*/  PRMT R35, R0, 0x7610, R35 ;  /* 0x0000761000237816 */ /* 0x000fe20000000023 */
[----:B------:R-:W-:-:S02]  /*75e0*/  IMAD.MOV.U32 R0, RZ, RZ, R28 ;  /* 0x000000ffff007224 */ /* 0x000fc400078e001c */
[----:B------:R-:W-:Y:S01]  /*75f0*/  IMAD.MOV.U32 R3, RZ, RZ, R29 ;  /* 0x000000ffff037224 */ /* 0x000fe200078e001d */
[----:B------:R-:W-:Y:S02]  /*7600*/  PRMT R44, R5, 0x5410, R8 ;  /* 0x00005410052c7816 */ /* 0x000fe40000000008 */
[----:B------:R-:W-:Y:S02]  /*7610*/  CS2R R8, SRZ ;  /* 0x0000000000087805 */ /* 0x000fe4000001ff00 */
[----:B------:R-:W-:Y:S02]  /*7620*/  PRMT R35, R35, 0x5410, R0 ;  /* 0x0000541023237816 */ /* 0x000fe40000000000 */
[----:B------:R-:W-:Y:S01]  /*7630*/  PRMT R43, R43, 0x5410, R3 ;  /* 0x000054102b2b7816 */ /* 0x000fe20000000003 */
[----:B------:R-:W-:Y:S06]  /*7640*/  BRA.DIV UR4, `(.L_x_2746) ;  /* 0x000001c204847947 */ /* 0x000fec000b800000 */
[----:B------:R0:W2:Y:S04]  /*7650*/  SHFL.IDX PT, R3, R7, 0x1, 0x1c1f ;  /* 0x003c1f0007037f89 */ /* 0x0000a800000e0000 */
[----:B------:R0:W3:Y:S04]  /*7660*/  SHFL.IDX PT, R0, R6, 0x1, 0x1c1f ;  /* 0x003c1f0006007f89 */ /* 0x0000e800000e0000 */
[----:B------:R0:W4:Y:S04]  /*7670*/  SHFL.IDX PT, R5, R10, 0x1, 0x1c1f ;  /* 0x003c1f000a057f89 */ /* 0x00012800000e0000 */
[----:B-1----:R-:W1:Y:S02]  /*7680*/  SHFL.IDX PT, R4, R4, 0x1, 0x1c1f ;  /* 0x003c1f0004047f89 */ /* 0x002e6400000e0000 */
.L_x_3070:
[----:B------:R-:W-:Y:S01]  /*7690*/  VIADD R39, R39, 0x40 ;  /* 0x0000004027277836 */ /* 0x000fe20000000000 */
[----:B0-----:R-:W-:Y:S01]  /*76a0*/  LEA.HI R6, R234, R234, RZ, 0x1 ;  /* 0x000000eaea067211 */ /* 0x001fe200078f08ff */
[----:B------:R-:W-:Y:S01]  /*76b0*/  BSSY B1, `(.L_x_2747) ;  /* 0x000001e000017945 */ /* 0x000fe20003800000 */
[----:B------:R-:W-:Y:S02]  /*76c0*/  CS2R R10, SRZ ;  /* 0x00000000000a7805 */ /* 0x000fe4000001ff00 */
[----:B------:R-:W-:Y:S02]  /*76d0*/  CS2R R14, SRZ ;  /* 0x00000000000e7805 */ /* 0x000fe4000001ff00 */
[----:B------:R-:W-:Y:S02]  /*76e0*/  ISETP.GE.AND P0, PT, R39, R40, PT ;  /* 0x000000282700720c */ /* 0x000fe40003f06270 */
[----:B------:R-:W-:Y:S02]  /*76f0*/  CS2R R12, SRZ ;  /* 0x00000000000c7805 */ /* 0x000fe4000001ff00 */
[----:B------:R-:W-:-:S05]  /*7700*/  LOP3.LUT R7, R6, 0xfffffffe, RZ, 0xc0, !PT ;  /* 0xfffffffe06077812 */ /* 0x000fca00078ec0ff */
[----:B------:R-:W-:-:S05]  /*7710*/  IMAD.IADD R7, R234, 0x1, -R7 ;  /* 0x00000001ea077824 */ /* 0x000fca00078e0a07 */
[----:B------:R-:W-:Y:S01]  /*7720*/  SHF.L.U32 R36, R7, 0x1f, RZ ;  /* 0x0000001f07247819 */ /* 0x000fe200000006ff */
[----:B------:R-:W-:Y:S06]  /*7730*/  @P0 BRA `(.L_x_2748) ;  /* 0x0000000000540947 */ /* 0x000fec0003800000 */
[----:B------:R-:W-:Y:S01]  /*7740*/  ULDC UR4, c[0x0][0x3f4] ;  /* 0x0000fd0000047ab9 */ /* 0x000fe20000000800 */
[----:B---3--:R-:W-:Y:S01]  /*7750*/  IMAD.MOV.U32 R6, RZ, RZ, R0 ;  /* 0x000000ffff067224 */ /* 0x008fe200078e0000 */
[----:B------:R-:W-:Y:S01]  /*7760*/  ISETP.GE.AND P2, PT, R204, UR4, PT ;  /* 0x00000004cc007c0c */ /* 0x000fe2000bf46270 */
[----:B--2---:R-:W-:Y:S01]  /*7770*/  IMAD.MOV.U32 R7, RZ, RZ, R3 ;  /* 0x000000ffff077224 */ /* 0x004fe200078e0003 */
[----:B------:R-:W-:Y:S02]  /*7780*/  ISETP.GE.AND P3, PT, R211, UR4, PT ;  /* 0x00000004d3007c0c */ /* 0x000fe4000bf66270 */
[----:B------:R-:W-:-:S09]  /*7790*/  CS2R R14, SRZ ;  /* 0x00000000000e7805 */ /* 0x000fd2000001ff00 */
[C---:B------:R-:W-:Y:S02]  /*77a0*/  @!P2 IMAD.WIDE R38, R204.reuse, 0x2, R6 ;  /* 0x00000002cc26a825 */ /* 0x040fe400078e0206 */
[C---:B------:R-:W-:Y:S02]  /*77b0*/  @!P3 SHF.L.U64.HI R10, R211.reuse, 0x1, R32 ;  /* 0x00000001d30ab819 */ /* 0x040fe40000010220 */
[----:B------:R-:W-:Y:S01]  /*77c0*/  @!P3 IMAD.SHL.U32 R7, R211, 0x2, RZ ;  /* 0x00000002d307b824 */ /* 0x000fe200078e00ff */
[----:B------:R-:W-:Y:S02]  /*77d0*/  CS2R R8, SRZ ;  /* 0x0000000000087805 */ /* 0x000fe4000001ff00 */
[----:B------:R-:W-:Y:S01]  /*77e0*/  CS2R R12, SRZ ;  /* 0x00000000000c7805 */ /* 0x000fe2000001ff00 */
[----:B------:R0:W5:Y:S01]  /*77f0*/  @!P2 LD.E.64 R14, desc[UR38][R38.64] ;  /* 0x00000026260ea980 */ /* 0x000162000c101b00 */
[----:B-1--4-:R-:W-:Y:S01]  /*7800*/  @!P2 IMAD.WIDE R32, R204, 0x2, R4 ;  /* 0x00000002cc20a825 */ /* 0x012fe200078e0204 */
[----:B------:R-:W-:-:S02]  /*7810*/  @!P3 IADD3 R30, P0, R0, R7, RZ ;  /* 0x00000007001eb210 */ /* 0x000fc40007f1e0ff */
[----:B------:R-:W-:Y:S02]  /*7820*/  @!P3 IADD3 R6, P1, R4, R7, RZ ;  /* 0x000000070406b210 */ /* 0x000fe40007f3e0ff */
[----:B------:R0:W5:Y:S01]  /*7830*/  @!P2 LD.E.64 R8, desc[UR38][R32.64] ;  /* 0x000000262008a980 */ /* 0x000162000c101b00 */
[--C-:B------:R-:W-:Y:S02]  /*7840*/  @!P3 IMAD.X R31, R3, 0x1, R10.reuse, P0 ;  /* 0x00000001031fb824 */ /* 0x100fe400000e060a */
[----:B------:R-:W-:Y:S01]  /*7850*/  @!P3 IMAD.X R7, R5, 0x1, R10, P1 ;  /* 0x000000010507b824 */ /* 0x000fe200008e060a */
[----:B------:R-:W-:Y:S02]  /*7860*/  CS2R R10, SRZ ;  /* 0x00000000000a7805 */ /* 0x000fe4000001ff00 */
[----:B------:R0:W5:Y:S04]  /*7870*/  @!P3 LD.E.64 R12, desc[UR38][R30.64] ;  /* 0x000000261e0cb980 */ /* 0x000168000c101b00 */
[----:B------:R0:W5:Y:S02]  /*7880*/  @!P3 LD.E.64 R10, desc[UR38][R6.64] ;  /* 0x00000026060ab980 */ /* 0x000164000c101b00 */
.L_x_2748:
[----:B------:R-:W-:Y:S05]  /*7890*/  BSYNC B1 ;  /* 0x0000000000017941 */ /* 0x000fea0003800000 */
.L_x_2747:
[----:B------:R-:W0:Y:S01]  /*78a0*/  SYNCS.PHASECHK.TRANS64.TRYWAIT P0, [R19+URZ+0x22800], R36 ;  /* 0x02280024130075a7 */ /* 0x000e22000800017f */
[----:B---3--:R-:W-:Y:S01]  /*78b0*/  IMAD.SHL.U32 R0, R37, 0x40, RZ ;  /* 0x0000004025007824 */ /* 0x008fe200078e00ff */
[----:B------:R-:W-:Y:S01]  /*78c0*/  VIADDMNMX R42, R40, -R213, 0x80, PT ;  /* 0x00000080282a7446 */ /* 0x000fe200038009d5 */
[----:B-1---5:R-:W-:Y:S01]  /*78d0*/  IMAD.MOV.U32 R4, RZ, RZ, R8 ;  /* 0x000000ffff047224 */ /* 0x022fe200078e0008 */
[----:B------:R-:W-:Y:S01]  /*78e0*/  BSSY B1, `(.L_x_2749) ;  /* 0x0000019000017945 */ /* 0x000fe20003800000 */
[----:B----4-:R-:W-:Y:S01]  /*78f0*/  IMAD.MOV.U32 R5, RZ, RZ, R11 ;  /* 0x000000ffff057224 */ /* 0x010fe200078e000b */
[----:B--2---:R-:W-:Y:S01]  /*7900*/  LOP3.LUT R3, R0, 0x1c0, RZ, 0xc0, !PT ;  /* 0x000001c000037812 */ /* 0x004fe200078ec0ff */
[----:B0-----:R-:W-:Y:S01]  /*7910*/  IMAD.MOV.U32 R6, RZ, RZ, R14 ;  /* 0x000000ffff067224 */ /* 0x001fe200078e000e */
[----:B------:R-:W-:Y:S01]  /*7920*/  PRMT R45, R4, 0x7610, R45 ;  /* 0x00007610042d7816 */ /* 0x000fe2000000002d */
[----:B------:R-:W-:Y:S01]  /*7930*/  IMAD.MOV.U32 R4, RZ, RZ, R10 ;  /* 0x000000ffff047224 */ /* 0x000fe200078e000a */
[----:B------:R-:W-:-:S02]  /*7940*/  LOP3.LUT R0, R3, 0x18, R16, 0xf8, !PT ;  /* 0x0000001803007812 */ /* 0x000fc400078ef810 */
[----:B------:R-:W-:Y:S02]  /*7950*/  SHF.R.U32.HI R3, RZ, 0x3, R3 ;  /* 0x00000003ff037819 */ /* 0x000fe40000011603 */
[----:B------:R-:W-:Y:S01]  /*7960*/  PRMT R46, R4, 0x5410, R5 ;  /* 0x00005410042e7816 */ /* 0x000fe20000000005 */
[----:B------:R-:W-:Y:S01]  /*7970*/  IMAD.MOV.U32 R4, RZ, RZ, R15 ;  /* 0x000000ffff047224 */ /* 0x000fe200078e000f */
[----:B------:R-:W-:Y:S01]  /*7980*/  LOP3.LUT R3, R0, R3, RZ, 0x3c, !PT ;  /* 0x0000000300037212 */ /* 0x000fe200078e3cff */
[----:B------:R-:W-:Y:S01]  /*7990*/  IMAD.MOV.U32 R0, RZ, RZ, R9 ;  /* 0x000000ffff007224 */ /* 0x000fe200078e0009 */
[----:B------:R-:W-:Y:S01]  /*79a0*/  PRMT R47, R6, 0x7610, R47 ;  /* 0x00007610062f7816 */ /* 0x000fe2000000002f */
[----:B------:R-:W-:Y:S01]  /*79b0*/  IMAD.MOV.U32 R5, RZ, RZ, R12 ;  /* 0x000000ffff057224 */ /* 0x000fe200078e000c */
[----:B------:R-:W-:Y:S02]  /*79c0*/  LOP3.LUT P2, RZ, R37, 0x4, RZ, 0xc0, !PT ;  /* 0x0000000425ff7812 */ /* 0x000fe4000784c0ff */
[----:B------:R-:W-:Y:S01]  /*79d0*/  PRMT R45, R45, 0x5410, R0 ;  /* 0x000054102d2d7816 */ /* 0x000fe20000000000 */
[----:B------:R-:W-:Y:S01]  /*79e0*/  IMAD R0, R220, 0x200, R3 ;  /* 0x00000200dc007824 */ /* 0x000fe200078e0203 */
[----:B------:R-:W-:-:S02]  /*79f0*/  PRMT R47, R47, 0x5410, R4 ;  /* 0x000054102f2f7816 */ /* 0x000fc40000000004 */
[----:B------:R-:W-:Y:S01]  /*7a00*/  PRMT R48, R5, 0x7610, R48 ;  /* 0x0000761005307816 */ /* 0x000fe20000000030 */
[----:B------:R-:W-:Y:S01]  /*7a10*/  IMAD R3, R0, 0x2, R19 ;  /* 0x0000000200037824 */ /* 0x000fe200078e0213 */
[----:B------:R-:W-:Y:S01]  /*7a20*/  ISETP.GE.AND P1, PT, R23, R42, PT ;  /* 0x0000002a1700720c */ /* 0x000fe20003f26270 */
[----:B------:R-:W-:Y:S02]  /*7a30*/  IMAD.MOV.U32 R5, RZ, RZ, R13 ;  /* 0x000000ffff057224 */ /* 0x000fe400078e000d */
[C---:B------:R-:W-:Y:S02]  /*7a40*/  VIADD R4, R3.reuse, 0x18400 ;  /* 0x0001840003047836 */ /* 0x040fe40000000000 */
[----:B------:R-:W-:Y:S01]  /*7a50*/  VIADD R0, R3, 0x18440 ;  /* 0x0001844003007836 */ /* 0x000fe20000000000 */
[----:B------:R-:W-:Y:S07]  /*7a60*/  @!P0 BRA `(.L_x_2750) ;  /* 0x000001bc00f08947 */ /* 0x000fee0003800000 */
.L_x_3071:
[----:B------:R-:W-:Y:S05]  /*7a70*/  BSYNC B1 ;  /* 0x0000000000017941 */ /* 0x000fea0003800000 */
.L_x_2749:
[----:B------:R-:W-:Y:S01]  /*7a80*/  BSSY B1, `(.L_x_2751) ;  /* 0x000005f000017945 */ /* 0x000fe20003800000 */
[----:B------:R-:W-:Y:S01]  /*7a90*/  PRMT R48, R48, 0x5410, R5 ;  /* 0x0000541030307816 */ /* 0x000fe20000000005 */
[----:B------:R-:W-:Y:S02]  /*7aa0*/  @P2 VIADD R0, R4, 0xffffffc0 ;  /* 0xffffffc004002836 */ /* 0x000fe40000000000 */
[----:B------:R-:W-:Y:S05]  /*7ab0*/  @P1 BRA `(.L_x_2752) ;  /* 0x00000004006c1947 */ /* 0x000fea0003800000 */
[----:B------:R-:W1:Y:S01]  /*7ac0*/  LDC R4, c[0x0][0x3f4] ;  /* 0x0000fd00ff047b82 */ /* 0x000e620000000800 */
[----:B------:R-:W-:Y:S01]  /*7ad0*/  BSSY B2, `(.L_x_2753) ;  /* 0x000002e000027945 */ /* 0x000fe20003800000 */
[-C--:B-1----:R-:W-:Y:S02]  /*7ae0*/  ISETP.GE.AND P0, PT, R204, R4.reuse, PT ;  /* 0x00000004cc00720c */ /* 0x082fe40003f06270 */
[----:B------:R-:W-:-:S11]  /*7af0*/  ISETP.GE.AND P1, PT, R211, R4, PT ;  /* 0x00000004d300720c */ /* 0x000fd60003f26270 */
[----:B------:R-:W-:Y:S05]  /*7b00*/  @P0 BRA `(.L_x_2754) ;  /* 0x0000000000a80947 */ /* 0x000fea0003800000 */
[----:B------:R-:W1:Y:S01]  /*7b10*/  LDS.128 R4, [R3+0x18400] ;  /* 0x0184000003047984 */ /* 0x000e620000000c00 */
[----:B------:R-:W-:Y:S01]  /*7b20*/  SHF.R.U32.HI R31, RZ, 0x10, R29 ;  /* 0x00000010ff1f7819 */ /* 0x000fe2000001161d */
[--C-:B------:R-:W-:Y:S01]  /*7b30*/  HADD2.F32 R32, -RZ, R35.reuse.H0_H0 ;  /* 0x20000023ff207230 */ /* 0x100fe20000004100 */
[----:B------:R-:W-:Y:S01]  /*7b40*/  SHF.R.U32.HI R33, RZ, 0x10, R27 ;  /* 0x00000010ff217819 */ /* 0x000fe2000001161b */
[----:B------:R-:W-:Y:S01]  /*7b50*/  HADD2.F32 R30, -RZ, R35.H1_H1 ;  /* 0x30000023ff1e7230 */ /* 0x000fe20000004100 */
[----:B------:R-:W-:Y:S01]  /*7b60*/  SHF.R.U64 R39, R28, 0x10, R29 ;  /* 0x000000101c277819 */ /* 0x000fe2000000121d */
[----:B------:R-:W-:Y:S01]  /*7b70*/  HADD2.F32 R31, -RZ, R31.H0_H0 ;  /* 0x2000001fff1f7230 */ /* 0x000fe20000004100 */
[----:B------:R-:W-:Y:S01]  /*7b80*/  SHF.R.U64 R37, R26, 0x10, R27 ;  /* 0x000000101a257819 */ /* 0x000fe2000000121b */
[----:B------:R-:W-:Y:S02]  /*7b90*/  HADD2.F32 R33, -RZ, R33.H0_H0 ;  /* 0x20000021ff217230 */ /* 0x000fe40000004100 */
[----:B-1----:R-:W-:-:S02]  /*7ba0*/  HADD2.F32 R28, -RZ, R7.H0_H0 ;  /* 0x20000007ff1c7230 */ /* 0x002fc40000004100 */
[----:B------:R-:W-:Y:S02]  /*7bb0*/  HADD2.F32 R29, -RZ, R7.H1_H1 ;  /* 0x30000007ff1d7230 */ /* 0x000fe40000004100 */
[--C-:B------:R-:W-:Y:S02]  /*7bc0*/  HADD2.F32 R7, -RZ, R4.reuse.H0_H0 ;  /* 0x20000004ff077230 */ /* 0x100fe40000004100 */
[----:B------:R-:W-:Y:S02]  /*7bd0*/  HADD2.F32 R4, -RZ, R4.H1_H1 ;  /* 0x30000004ff047230 */ /* 0x000fe40000004100 */
[C---:B------:R-:W-:Y:S01]  /*7be0*/  FMUL.FTZ R38, R29.reuse, R31 ;  /* 0x0000001f1d267220 */ /* 0x040fe20000410000 */
[-C--:B------:R-:W-:Y:S01]  /*7bf0*/  FMUL.FTZ R35, R29, R33.reuse ;  /* 0x000000211d237220 */ /* 0x080fe20000410000 */
[--C-:B------:R-:W-:Y:S02]  /*7c00*/  HADD2.F32 R26, -RZ, R6.reuse.H0_H0 ;  /* 0x20000006ff1a7230 */ /* 0x100fe40000004100 */
[----:B0-----:R-:W-:Y:S01]  /*7c10*/  FMUL.FTZ R36, R4, R32 ;  /* 0x0000002004247220 */ /* 0x001fe20000410000 */
[----:B------:R-:W-:Y:S01]  /*7c20*/  FFMA.FTZ R40, R28, R33, R38 ;  /* 0x000000211c287223 */ /* 0x000fe20000010026 */
[----:B------:R-:W-:-:S02]  /*7c30*/  HADD2.F32 R27, -RZ, R6.H1_H1 ;  /* 0x30000006ff1b7230 */ /* 0x000fc40000004100 */
[-C--:B------:R-:W-:Y:S01]  /*7c40*/  FMUL.FTZ R38, R4, R30.reuse ;  /* 0x0000001e04267220 */ /* 0x080fe20000410000 */
[C---:B------:R-:W-:Y:S01]  /*7c50*/  FFMA.FTZ R36, R7.reuse, R30, -R36 ;  /* 0x0000001e07247223 */ /* 0x040fe20000010824 */
[----:B------:R-:W-:Y:S02]  /*7c60*/  HADD2.F32 R6, -RZ, R5.H0_H0 ;  /* 0x20000005ff067230 */ /* 0x000fe40000004100 */
[----:B------:R-:W-:Y:S01]  /*7c70*/  FFMA.FTZ R35, R28, R31, -R35 ;  /* 0x0000001f1c237223 */ /* 0x000fe20000010823 */
[----:B------:R-:W-:Y:S02]  /*7c80*/  HADD2.F32 R30, -RZ, R41.H0_H0 ;  /* 0x20000029ff1e7230 */ /* 0x000fe40000004100 */
[----:B------:R-:W-:Y:S01]  /*7c90*/  FFMA.FTZ R31, R7, R32, R38 ;  /* 0x00000020071f7223 */ /* 0x000fe20000010026 */
[----:B------:R-:W-:Y:S02]  /*7ca0*/  HADD2.F32 R5, -RZ, R5.H1_H1 ;  /* 0x30000005ff057230 */ /* 0x000fe40000004100 */
[----:B------:R-:W-:-:S02]  /*7cb0*/  HADD2.F32 R28, -RZ, R43.H1_H1 ;  /* 0x3000002bff1c7230 */ /* 0x000fc40000004100 */
[C---:B------:R-:W-:Y:S01]  /*7cc0*/  FMUL.FTZ R33, R27.reuse, R30 ;  /* 0x0000001e1b217220 */ /* 0x040fe20000410000 */
[----:B------:R-:W-:Y:S02]  /*7cd0*/  HADD2.F32 R29, -RZ, R37.H0_H0 ;  /* 0x20000025ff1d7230 */ /* 0x000fe40000004100 */
[----:B------:R-:W-:Y:S02]  /*7ce0*/  HADD2.F32 R4, -RZ, R39.H0_H0 ;  /* 0x20000027ff047230 */ /* 0x000fe40000004100 */
[-C--:B------:R-:W-:Y:S01]  /*7cf0*/  FMUL.FTZ R27, R27, R28.reuse ;  /* 0x0000001c1b1b7220 */ /* 0x080fe20000410000 */
[C---:B------:R-:W-:Y:S01]  /*7d00*/  FFMA.FTZ R33, R26.reuse, R28, -R33 ;  /* 0x0000001c1a217223 */ /* 0x040fe20000010821 */
[C---:B------:R-:W-:Y:S01]  /*7d10*/  FMUL.FTZ R7, R5.reuse, R29 ;  /* 0x0000001d05077220 */ /* 0x040fe20000410000 */
[----:B------:R-:W-:Y:S01]  /*7d20*/  FMUL.FTZ R32, R5, R4 ;  /* 0x0000000405207220 */ /* 0x000fe20000410000 */
[----:B------:R-:W-:Y:S02]  /*7d30*/  FFMA.FTZ R26, R26, R30, R27 ;  /* 0x0000001e1a1a7223 */ /* 0x000fe4000001001b */
[----:B------:R-:W-:Y:S01]  /*7d40*/  FFMA.FTZ R5, R6, R4, -R7 ;  /* 0x0000000406057223 */ /* 0x000fe20000010807 */
[----:B------:R-:W-:Y:S01]  /*7d50*/  F2FP.F16.F32.PACK_AB R7, R40, R35 ;  /* 0x000000232807723e */ /* 0x000fe200000000ff */
[----:B------:R-:W-:Y:S01]  /*7d60*/  FFMA.FTZ R32, R6, R29, R32 ;  /* 0x0000001d06207223 */ /* 0x000fe20000010020 */
[----:B------:R-:W-:-:S02]  /*7d70*/  F2FP.F16.F32.PACK_AB R4, R31, R36 ;  /* 0x000000241f04723e */ /* 0x000fc400000000ff */
[----:B------:R-:W-:Y:S02]  /*7d80*/  F2FP.F16.F32.PACK_AB R6, R26, R33 ;  /* 0x000000211a06723e */ /* 0x000fe400000000ff */
[----:B------:R-:W-:-:S05]  /*7d90*/  F2FP.F16.F32.PACK_AB R5, R32, R5 ;  /* 0x000000052005723e */ /* 0x000fca00000000ff */
[----:B------:R1:W-:Y:S02]  /*7da0*/  STS.128 [R3+0x18400], R4 ;  /* 0x0184000403007388 */ /* 0x0003e40000000c00 */
.L_x_2754:
[----:B------:R-:W-:Y:S05]  /*7db0*/  BSYNC B2 ;  /* 0x0000000000027941 */ /* 0x000fea0003800000 */
.L_x_2753:
[----:B------:R-:W-:Y:S05]  /*7dc0*/  @P1 BRA `(.L_x_2752) ;  /* 0x0000000000a81947 */ /* 0x000fea0003800000 */
[----:B-1----:R-:W1:Y:S01]  /*7dd0*/  LDS.128 R4, [R0] ;  /* 0x0000000000047984 */ /* 0x002e620000000c00 */
[----:B------:R-:W-:Y:S01]  /*7de0*/  SHF.R.U32.HI R27, RZ, 0x10, R21 ;  /* 0x00000010ff1b7819 */ /* 0x000fe20000011615 */
[----:B------:R-:W-:Y:S01]  /*7df0*/  HADD2.F32 R28, -RZ, R41.H1_H1 ;  /* 0x30000029ff1c7230 */ /* 0x000fe20000004100 */
[--C-:B------:R-:W-:Y:S01]  /*7e00*/  SHF.R.U32.HI R29, RZ, 0x10, R25.reuse ;  /* 0x00000010ff1d7819 */ /* 0x100fe20000011619 */
[----:B------:R-:W-:Y:S01]  /*7e10*/  HADD2.F32 R26, -RZ, R44.H0_H0 ;  /* 0x2000002cff1a7230 */ /* 0x000fe20000004100 */
        /* <DEDUP_REMOVED lines=11> */
[----:B------:R-:W-:Y:S01]  /*7ed0*/  FMUL.FTZ R30, R4, R28 ;  /* 0x0000001c041e7220 */ /* 0x000fe20000410000 */
[----:B0-----:R-:W-:Y:S01]  /*7ee0*/  FFMA.FTZ R36, R24, R29, R32 ;  /* 0x0000001d18247223 */ /* 0x001fe20000010020 */
        /* <DEDUP_REMOVED lines=23> */
[----:B------:R2:W-:Y:S02]  /*8060*/  STS.128 [R0], R4 ;  /* 0x0000000400007388 */ /* 0x0005e40000000c00 */
.L_x_2752:
[----:B------:R-:W-:Y:S05]  /*8070*/  BSYNC B1 ;  /* 0x0000000000017941 */ /* 0x000fea0003800000 */
.L_x_2751:
[----:B------:R-:W-:-:S13]  /*8080*/  ISETP.GE.AND P0, PT, R233, R42, PT ;  /* 0x0000002ae900720c */ /* 0x000fda0003f06270 */
[----:B------:R-:W-:Y:S05]  /*8090*/  @P0 BRA `(.L_x_2755) ;  /* 0x0000001800480947 */ /* 0x000fea0003800000 */
[----:B-12---:R-:W1:Y:S01]  /*80a0*/  LDC R4, c[0x0][0x3f4] ;  /* 0x0000fd00ff047b82 */ /* 0x006e620000000800 */
[----:B------:R-:W-:Y:S01]  /*80b0*/  BSSY B1, `(.L_x_2756) ;  /* 0x000002e000017945 */ /* 0x000fe20003800000 */
[-C--:B-1----:R-:W-:Y:S02]  /*80c0*/  ISETP.GE.AND P0, PT, R204, R4.reuse, PT ;  /* 0x00000004cc00720c */ /* 0x082fe40003f06270 */
[----:B------:R-:W-:-:S11]  /*80d0*/  ISETP.GE.AND P1, PT, R211, R4, PT ;  /* 0x00000004d300720c */ /* 0x000fd60003f26270 */
[----:B------:R-:W-:Y:S05]  /*80e0*/  @P0 BRA `(.L_x_2757) ;  /* 0x0000000000a80947 */ /* 0x000fea0003800000 */
[----:B------:R-:W1:Y:S01]  /*80f0*/  LDS.128 R4, [R3+0x1a400] ;  /* 0x01a4000003047984 */ /* 0x000e620000000c00 */
[----:B------:R-:W-:Y:S01]  /*8100*/  SHF.R.U32.HI R21, RZ, 0x10, R15 ;  /* 0x00000010ff157819 */ /* 0x000fe2000001160f */
[----:B------:R-:W-:Y:S01]  /*8110*/  HADD2.F32 R24, -RZ, R45.H0_H0 ;  /* 0x2000002dff187230 */ /* 0x000fe20000004100 */
[----:B------:R-:W-:Y:S01]  /*8120*/  SHF.R.U32.HI R25, RZ, 0x10, R9 ;  /* 0x00000010ff197819 */ /* 0x000fe20000011609 */
        /* <DEDUP_REMOVED lines=13> */
[----:B------:R-:W-:Y:S01]  /*8200*/  FFMA.FTZ R30, R14, R25, R28 ;  /* 0x000000190e1e7223 */ /* 0x000fe2000001001c */
[----:B------:R-:W-:-:S02]  /*8210*/  HADD2.F32 R9, -RZ, R6.H1_H1 ;  /* 0x30000006ff097230 */ /* 0x000fc40000004100 */
[-C--:B------:R-:W-:Y:S01]  /*8220*/  FMUL.FTZ R28, R4, R20.reuse ;  /* 0x00000014041c7220 */ /* 0x080fe20000410000 */
[C---:B------:R-:W-:Y:S01]  /*8230*/  FFMA.FTZ R26, R7.reuse, R20, -R26 ;  /* 0x00000014071a7223 */ /* 0x040fe2000001081a */
[----:B------:R-:W-:Y:S02]  /*8240*/  HADD2.F32 R6, -RZ, R5.H0_H0 ;  /* 0x20000005ff067230 */ /* 0x000fe40000004100 */
[----:B------:R-:W-:Y:S01]  /*8250*/  FFMA.FTZ R27, R14, R21, -R27 ;  /* 0x000000150e1b7223 */ /* 0x000fe2000001081b */
[----:B------:R-:W-:Y:S02]  /*8260*/  HADD2.F32 R20, -RZ, R45.H1_H1 ;  /* 0x3000002dff147230 */ /* 0x000fe40000004100 */
        /* <DEDUP_REMOVED lines=18> */
.L_x_2757:
[----:B------:R-:W-:Y:S05]  /*8390*/  BSYNC B1 ;  /* 0x0000000000017941 */ /* 0x000fea0003800000 */
.L_x_2756:
[----:B------:R-:W-:Y:S05]  /*83a0*/  @P1 BRA `(.L_x_2755) ;  /* 0x0000001400841947 */ /* 0x000fea0003800000 */
[----:B-1----:R-:W1:Y:S01]  /*83b0*/  LDS.128 R4, [R0+0x2000] ;  /* 0x0020000000047984 */ /* 0x002e620000000c00 */
[--C-:B------:R-:W-:Y:S02]  /*83c0*/  SHF.R.U64 R25, R12, 0x10, R13.reuse ;  /* 0x000000100c197819 */ /* 0x100fe4000000120d */
[----:B------:R-:W-:Y:S01]  /*83d0*/  SHF.R.U32.HI R12, RZ, 0x10, R13 ;  /* 0x00000010ff0c7819 */ /* 0x000fe2000001160d */
[----:B------:R-:W-:Y:S01]  /*83e0*/  HADD2.F32 R13, -RZ, R46.H0_H0 ;  /* 0x2000002eff0d7230 */ /* 0x000fe20000004100 */
[--C-:B------:R-:W-:Y:S02]  /*83f0*/  SHF.R.U32.HI R14, RZ, 0x10, R11.reuse ;  /* 0x00000010ff0e7819 */ /* 0x100fe4000001160b */
[----:B------:R-:W-:Y:S01]  /*8400*/  SHF.R.U64 R24, R10, 0x10, R11 ;  /* 0x000000100a187819 */ /* 0x000fe2000000120b */
[----:B------:R-:W-:Y:S02]  /*8410*/  HADD2.F32 R12, -RZ, R12.H0_H0 ;  /* 0x2000000cff0c7230 */ /* 0x000fe40000004100 */
[----:B------:R-:W-:-:S02]  /*8420*/  HADD2.F32 R14, -RZ, R14.H0_H0 ;  /* 0x2000000eff0e7230 */ /* 0x000fc40000004100 */
[----:B------:R-:W-:Y:S02]  /*8430*/  HADD2.F32 R11, -RZ, R48.H0_H0 ;  /* 0x20000030ff0b7230 */ /* 0x000fe40000004100 */
[--C-:B-1----:R-:W-:Y:S02]  /*8440*/  HADD2.F32 R10, -RZ, R7.reuse.H1_H1 ;  /* 0x30000007ff0a7230 */ /* 0x102fe40000004100 */
[--C-:B------:R-:W-:Y:S02]  /*8450*/  HADD2.F32 R3, -RZ, R4.reuse.H0_H0 ;  /* 0x20000004ff037230 */ /* 0x100fe40000004100 */
[----:B------:R-:W-:Y:S02]  /*8460*/  HADD2.F32 R4, -RZ, R4.H1_H1 ;  /* 0x30000004ff047230 */ /* 0x000fe40000004100 */
[C---:B------:R-:W-:Y:S01]  /*8470*/  FMUL.FTZ R20, R10.reuse, R14 ;  /* 0x0000000e0a147220 */ /* 0x040fe20000410000 */
[----:B------:R-:W-:Y:S02]  /*8480*/  HADD2.F32 R9, -RZ, R7.H0_H0 ;  /* 0x20000007ff097230 */ /* 0x000fe40000004100 */
[----:B------:R-:W-:Y:S01]  /*8490*/  FMUL.FTZ R15, R10, R12 ;  /* 0x0000000c0a0f7220 */ /* 0x000fe20000410000 */
[----:B------:R-:W-:-:S02]  /*84a0*/  HADD2.F32 R7, -RZ, R6.H0_H0 ;  /* 0x20000006ff077230 */ /* 0x000fc40000004100 */
[C---:B------:R-:W-:Y:S01]  /*84b0*/  FMUL.FTZ R10, R4.reuse, R13 ;  /* 0x0000000d040a7220 */ /* 0x040fe20000410000 */
[----:B------:R-:W-:Y:S02]  /*84c0*/  HADD2.F32 R8, -RZ, R6.H1_H1 ;  /* 0x30000006ff087230 */ /* 0x000fe40000004100 */
[C---:B------:R-:W-:Y:S01]  /*84d0*/  FFMA.FTZ R20, R9.reuse, R12, -R20 ;  /* 0x0000000c09147223 */ /* 0x040fe20000010814 */
[----:B------:R-:W-:Y:S01]  /*84e0*/  FFMA.FTZ R21, R9, R14, R15 ;  /* 0x0000000e09157223 */ /* 0x000fe2000001000f */
[-C--:B------:R-:W-:Y:S01]  /*84f0*/  FMUL.FTZ R14, R4, R11.reuse ;  /* 0x0000000b040e7220 */ /* 0x080fe20000410000 */
[C---:B------:R-:W-:Y:S01]  /*8500*/  FFMA.FTZ R12, R3.reuse, R11, -R10 ;  /* 0x0000000b030c7223 */ /* 0x040fe2000001080a */
[--C-:B------:R-:W-:Y:S02]  /*8510*/  HADD2.F32 R6, -RZ, R5.reuse.H0_H0 ;  /* 0x20000005ff067230 */ /* 0x100fe40000004100 */
[----:B------:R-:W-:Y:S02]  /*8520*/  HADD2.F32 R11, -RZ, R46.H1_H1 ;  /* 0x3000002eff0b7230 */ /* 0x000fe40000004100 */
[----:B------:R-:W-:Y:S01]  /*8530*/  FFMA.FTZ R3, R3, R13, R14 ;  /* 0x0000000d03037223 */ /* 0x000fe2000001000e */
[----:B------:R-:W-:-:S02]  /*8540*/  HADD2.F32 R5, -RZ, R5.H1_H1 ;  /* 0x30000005ff057230 */ /* 0x000fc40000004100 */
[----:B------:R-:W-:Y:S02]  /*8550*/  HADD2.F32 R9, -RZ, R48.H1_H1 ;  /* 0x30000030ff097230 */ /* 0x000fe40000004100 */
[C---:B------:R-:W-:Y:S01]  /*8560*/  FMUL.FTZ R14, R8.reuse, R11 ;  /* 0x0000000b080e7220 */ /* 0x040fe20000410000 */
[----:B------:R-:W-:Y:S02]  /*8570*/  HADD2.F32 R10, -RZ, R24.H0_H0 ;  /* 0x20000018ff0a7230 */ /* 0x000fe40000004100 */
[----:B------:R-:W-:Y:S02]  /*8580*/  HADD2.F32 R4, -RZ, R25.H0_H0 ;  /* 0x20000019ff047230 */ /* 0x000fe40000004100 */
[-C--:B------:R-:W-:Y:S01]  /*8590*/  FMUL.FTZ R8, R8, R9.reuse ;  /* 0x0000000908087220 */ /* 0x080fe20000410000 */
[----:B------:R-:W-:Y:S01]  /*85a0*/  FFMA.FTZ R14, R7, R9, -R14 ;  /* 0x00000009070e7223 */ /* 0x000fe2000001080e */
[C---:B------:R-:W-:Y:S01]  /*85b0*/  FMUL.FTZ R13, R5.reuse, R10 ;  /* 0x0000000a050d7220 */ /* 0x040fe20000410000 */
[----:B------:R-:W-:Y:S01]  /*85c0*/  FMUL.FTZ R15, R5, R4 ;  /* 0x00000004050f7220 */ /* 0x000fe20000410000 */
[----:B------:R-:W-:-:S02]  /*85d0*/  FFMA.FTZ R11, R7, R11, R8 ;  /* 0x0000000b070b7223 */ /* 0x000fc40000010008 */
[C---:B------:R-:W-:Y:S01]  /*85e0*/  FFMA.FTZ R5, R6.reuse, R4, -R13 ;  /* 0x0000000406057223 */ /* 0x040fe2000001080d */
[----:B------:R-:W-:Y:S01]  /*85f0*/  F2FP.F16.F32.PACK_AB R7, R21, R20 ;  /* 0x000000141507723e */ /* 0x000fe200000000ff */
[----:B------:R-:W-:Y:S01]  /*8600*/  FFMA.FTZ R10, R6, R10, R15 ;  /* 0x0000000a060a7223 */ /* 0x000fe2000001000f */
[----:B------:R-:W-:Y:S02]  /*8610*/  F2FP.F16.F32.PACK_AB R4, R3, R12 ;  /* 0x0000000c0304723e */ /* 0x000fe400000000ff */
[----:B------:R-:W-:Y:S02]  /*8620*/  F2FP.F16.F32.PACK_AB R6, R11, R14 ;  /* 0x0000000e0b06723e */ /* 0x000fe400000000ff */
[----:B------:R-:W-:-:S05]  /*8630*/  F2FP.F16.F32.PACK_AB R5, R10, R5 ;  /* 0x000000050a05723e */ /* 0x000fca00000000ff */
[----:B------:R3:W-:Y:S01]  /*8640*/  STS.128 [R0+0x2000], R4 ;  /* 0x0020000400007388 */ /* 0x0007e20000000c00 */
[----:B------:R-:W-:Y:S05]  /*8650*/  BRA `(.L_x_2755) ;  /* 0x0000001000d87947 */ /* 0x000fea0003800000 */
.L_x_2742:
[----:B------:R-:W1:Y:S01]  /*8660*/  LDC R36, c[0x0][0x448] ;  /* 0x00011200ff247b82 */ /* 0x000e620000000800 */
[----:B------:R-:W-:Y:S01]  /*8670*/  IMAD R3, R26, 0x40, R39 ;  /* 0x000000401a037824 */ /* 0x000fe200078e0227 */
[----:B------:R-:W-:Y:S01]  /*8680*/  ULDC.64 UR4, c[0x0][0x3f8] ;  /* 0x0000fe0000047ab9 */ /* 0x000fe20000000a00 */
[----:B------:R-:W-:Y:S01]  /*8690*/  ULDC.64 UR6, c[0x0][0x408] ;  /* 0x0001020000067ab9 */ /* 0x000fe20000000a00 */
[----:B------:R-:W-:Y:S01]  /*86a0*/  IMAD.MOV.U32 R26, RZ, RZ, R24 ;  /* 0x000000ffff1a7224 */ /* 0x000fe200078e0018 */
[----:B------:R-:W-:Y:S01]  /*86b0*/  SHF.R.S32.HI R43, RZ, 0x1f, R16 ;  /* 0x0000001fff2b7819 */ /* 0x000fe20000011410 */
[----:B------:R-:W-:Y:S01]  /*86c0*/  IMAD.MOV.U32 R4, RZ, RZ, R152 ;  /* 0x000000ffff047224 */ /* 0x000fe200078e0098 */
[----:B-1----:R-:W-:-:S13]  /*86d0*/  ISETP.NE.AND P0, PT, R36, 0x1, PT ;  /* 0x000000012400780c */ /* 0x002fda0003f05270 */
[----:B------:R-:W1:Y:S08]  /*86e0*/  @P0 LDC R0, c[0x0][0x44c] ;  /* 0x00011300ff000b82 */ /* 0x000e700000000800 */
[----:B------:R-:W2:Y:S01]  /*86f0*/  @P0 LDC R5, c[0x0][0x450] ;  /* 0x00011400ff050b82 */ /* 0x000ea20000000800 */
[----:B-1----:R-:W-:-:S05]  /*8700*/  @P0 IMAD.HI.U32 R0, R3, R0, RZ ;  /* 0x0000000003000227 */ /* 0x002fca00078e00ff */
[----:B--2---:R-:W-:Y:S01]  /*8710*/  @P0 SHF.R.U32.HI R3, RZ, R5, R0 ;  /* 0x00000005ff030219 */ /* 0x004fe20000011600 */
[----:B------:R-:W-:-:S03]  /*8720*/  IMAD.MOV.U32 R5, RZ, RZ, R29 ;  /* 0x000000ffff057224 */ /* 0x000fc600078e001d */
        /* <DEDUP_REMOVED lines=17> */
[----:B------:R-:W1:Y:S01]  /*8840*/  LDC R41, c[0x0][0x3f4] ;  /* 0x0000fd00ff297b82 */ /* 0x000e620000000800 */
[----:B------:R-:W2:Y:S01]  /*8850*/  SHFL.IDX PT, R3, R25, RZ, 0x1c1f ;  /* 0x001c1fff19037589 */ /* 0x000ea200000e0000 */
[----:B------:R-:W-:-:S03]  /*8860*/  IMAD R36, R207, R36, RZ ;  /* 0x00000024cf247224 */ /* 0x000fc600078e02ff */
[----:B------:R-:W3:Y:S04]  /*8870*/  SHFL.IDX PT, R0, R26, RZ, 0x1c1f ;  /* 0x001c1fff1a007589 */ /* 0x000ee800000e0000 */
[----:B------:R-:W4:Y:S04]  /*8880*/  SHFL.IDX PT, R14, R27, RZ, 0x1c1f ;  /* 0x001c1fff1b0e7589 */ /* 0x000f2800000e0000 */
[----:B------:R-:W5:Y:S01]  /*8890*/  SHFL.IDX PT, R4, R24, RZ, 0x1c1f ;  /* 0x001c1fff18047589 */ /* 0x000f6200000e0000 */
[----:B-1----:R-:W-:-:S04]  /*88a0*/  ISETP.GE.AND P0, PT, R16, R41, PT ;  /* 0x000000291000720c */ /* 0x002fc80003f06270 */
[----:B------:R-:W-:-:S13]  /*88b0*/  ISETP.GE.OR P1, PT, R39, R36, P0 ;  /* 0x000000242700720c */ /* 0x000fda0000726670 */
[C---:B------:R-:W-:Y:S01]  /*88c0*/  @!P1 IMAD.SHL.U32 R5, R16.reuse, 0x2, RZ ;  /* 0x0000000210059824 */ /* 0x040fe200078e00ff */
[----:B------:R-:W-:-:S04]  /*88d0*/  @!P1 SHF.L.U64.HI R21, R16, 0x1, R43 ;  /* 0x0000000110159819 */ /* 0x000fc8000001022b */
[----:B--2---:R-:W-:-:S05]  /*88e0*/  @!P1 IADD3 R6, P2, R3, R5, RZ ;  /* 0x0000000503069210 */ /* 0x004fca0007f5e0ff */
[----:B---3--:R-:W-:-:S05]  /*88f0*/  @!P1 IMAD.X R7, R0, 0x1, R21, P2 ;  /* 0x0000000100079824 */ /* 0x008fca00010e0615 */
[----:B------:R-:W2:Y:S01]  /*8900*/  @!P1 LD.E.128 R8, desc[UR38][R6.64] ;  /* 0x0000002606089980 */ /* 0x000ea2000c101d00 */
[----:B----4-:R-:W-:-:S05]  /*8910*/  @!P1 IADD3 R14, P2, R14, R5, RZ ;  /* 0x000000050e0e9210 */ /* 0x010fca0007f5e0ff */
[----:B-----5:R-:W-:-:S04]  /*8920*/  @!P1 IMAD.X R3, R4, 0x1, R21, P2 ;  /* 0x0000000104039824 */ /* 0x020fc800010e0615 */
[----:B------:R-:W-:-:S05]  /*8930*/  @!P1 IMAD.MOV.U32 R15, RZ, RZ, R3 ;  /* 0x000000ffff0f9224 */ /* 0x000fca00078e0003 */
[----:B------:R1:W3:Y:S01]  /*8940*/  @!P1 LD.E.128 R4, desc[UR38][R14.64] ;  /* 0x000000260e049980 */ /* 0x0002e2000c101d00 */
[----:B------:R-:W-:Y:S02]  /*8950*/  CS2R R20, SRZ ;  /* 0x0000000000147805 */ /* 0x000fe4000001ff00 */
[----:B------:R-:W-:Y:S02]  /*8960*/  CS2R R30, SRZ ;  /* 0x00000000001e7805 */ /* 0x000fe4000001ff00 */
[----:B------:R-:W-:Y:S01]  /*8970*/  CS2R R32, SRZ ;  /* 0x0000000000207805 */ /* 0x000fe2000001ff00 */
[----:B------:R-:W4:Y:S01]  /*8980*/  SHFL.IDX PT, R24, R24, 0x1, 0x1c1f ;  /* 0x003c1f0018187f89 */ /* 0x000f2200000e0000 */
[----:B------:R-:W-:-:S03]  /*8990*/  CS2R R28, SRZ ;  /* 0x00000000001c7805 */ /* 0x000fc6000001ff00 */
[----:B-1----:R1:W0:Y:S01]  /*89a0*/  SHFL.IDX PT, R14, R27, 0x1, 0x1c1f ;  /* 0x003c1f001b0e7f89 */ /* 0x00222200000e0000 */
[----:B--2---:R-:W-:Y:S02]  /*89b0*/  @!P1 IMAD.MOV.U32 R20, RZ, RZ, R8 ;  /* 0x000000ffff149224 */ /* 0x004fe400078e0008 */
[----:B------:R-:W-:Y:S02]  /*89c0*/  @!P1 IMAD.MOV.U32 R21, RZ, RZ, R9 ;  /* 0x000000ffff159224 */ /* 0x000fe400078e0009 */
[----:B------:R-:W-:Y:S02]  /*89d0*/  IMAD.MOV.U32 R0, RZ, RZ, R20 ;  /* 0x000000ffff007224 */ /* 0x000fe400078e0014 */
[----:B------:R-:W-:Y:S02]  /*89e0*/  IMAD.MOV.U32 R3, RZ, RZ, R21 ;  /* 0x000000ffff037224 */ /* 0x000fe400078e0015 */
[----:B------:R-:W-:Y:S01]  /*89f0*/  @!P1 IMAD.MOV.U32 R28, RZ, RZ, R10 ;  /* 0x000000ffff1c9224 */ /* 0x000fe200078e000a */
[----:B------:R-:W-:Y:S01]  /*8a00*/  PRMT R53, R53, 0x5410, R0 ;  /* 0x0000541035357816 */ /* 0x000fe20000000000 */
[----:B------:R-:W-:Y:S01]  /*8a10*/  @!P1 IMAD.MOV.U32 R29, RZ, RZ, R11 ;  /* 0x000000ffff1d9224 */ /* 0x000fe200078e000b */
[----:B------:R-:W-:Y:S01]  /*8a20*/  PRMT R40, R40, 0x5410, R3 ;  /* 0x0000541028287816 */ /* 0x000fe20000000003 */
[----:B------:R1:W2:Y:S01]  /*8a30*/  SHFL.IDX PT, R0, R26, 0x1, 0x1c1f ;  /* 0x003c1f001a007f89 */ /* 0x0002a200000e0000 */
[----:B------:R-:W-:-:S02]  /*8a40*/  IMAD.MOV.U32 R8, RZ, RZ, R28 ;  /* 0x000000ffff087224 */ /* 0x000fc400078e001c */
[----:B---3--:R-:W-:Y:S01]  /*8a50*/  @!P1 IMAD.MOV.U32 R30, RZ, RZ, R4 ;  /* 0x000000ffff1e9224 */ /* 0x008fe200078e0004 */
[----:B------:R1:W3:Y:S01]  /*8a60*/  SHFL.IDX PT, R3, R25, 0x1, 0x1c1f ;  /* 0x003c1f0019037f89 */ /* 0x0002e200000e0000 */
[----:B------:R-:W-:Y:S02]  /*8a70*/  @!P1 IMAD.MOV.U32 R31, RZ, RZ, R5 ;  /* 0x000000ffff1f9224 */ /* 0x000fe400078e0005 */
[----:B------:R-:W-:Y:S02]  /*8a80*/  @!P1 IMAD.MOV.U32 R33, RZ, RZ, R7 ;  /* 0x000000ffff219224 */ /* 0x000fe400078e0007 */
[----:B------:R-:W-:Y:S02]  /*8a90*/  @!P1 IMAD.MOV.U32 R32, RZ, RZ, R6 ;  /* 0x000000ffff209224 */ /* 0x000fe400078e0006 */
[----:B------:R-:W-:Y:S02]  /*8aa0*/  IMAD.MOV.U32 R4, RZ, RZ, R30 ;  /* 0x000000ffff047224 */ /* 0x000fe400078e001e */
[----:B------:R-:W-:-:S02]  /*8ab0*/  IMAD.MOV.U32 R5, RZ, RZ, R31 ;  /* 0x000000ffff057224 */ /* 0x000fc400078e001f */
[----:B------:R-:W-:Y:S02]  /*8ac0*/  IMAD.MOV.U32 R7, RZ, RZ, R33 ;  /* 0x000000ffff077224 */ /* 0x000fe400078e0021 */
[----:B------:R-:W-:Y:S01]  /*8ad0*/  IMAD.MOV.U32 R9, RZ, RZ, R29 ;  /* 0x000000ffff097224 */ /* 0x000fe200078e001d */
[----:B------:R-:W-:Y:S01]  /*8ae0*/  PRMT R40, R5, 0x7610, R40 ;  /* 0x0000761005287816 */ /* 0x000fe20000000028 */
[----:B------:R-:W-:Y:S01]  /*8af0*/  IMAD.MOV.U32 R6, RZ, RZ, R32 ;  /* 0x000000ffff067224 */ /* 0x000fe200078e0020 */
[----:B------:R-:W-:Y:S02]  /*8b00*/  PRMT R46, R4, 0x5410, R7 ;  /* 0x00005410042e7816 */ /* 0x000fe40000000007 */
[----:B------:R-:W-:Y:S02]  /*8b10*/  CS2R R4, SRZ ;  /* 0x0000000000047805 */ /* 0x000fe4000001ff00 */
[----:B------:R-:W-:Y:S02]  /*8b20*/  PRMT R35, R8, 0x5410, R9 ;  /* 0x0000541008237816 */ /* 0x000fe40000000009 */
[----:B012-4-:R-:W-:-:S07]  /*8b30*/  PRMT R53, R6, 0x7610, R53 ;  /* 0x0000761006357816 */ /* 0x017fce0000000035 */
.L_x_3081:
[----:B------:R-:W-:Y:S01]  /*8b40*/  VIADD R39, R39, 0x40 ;  /* 0x0000004027277836 */ /* 0x000fe20000000000 */
[----:B------:R-:W-:Y:S01]  /*8b50*/  LEA.HI R6, R234, R234, RZ, 0x1 ;  /* 0x000000eaea067211 */ /* 0x000fe200078f08ff */
[----:B------:R-:W-:Y:S01]  /*8b60*/  BSSY B1, `(.L_x_2759) ;  /* 0x0000015000017945 */ /* 0x000fe20003800000 */
[----:B------:R-:W-:Y:S02]  /*8b70*/  CS2R R8, SRZ ;  /* 0x0000000000087805 */ /* 0x000fe4000001ff00 */
[----:B------:R-:W-:Y:S02]  /*8b80*/  CS2R R10, SRZ ;  /* 0x00000000000a7805 */ /* 0x000fe4000001ff00 */
[----:B------:R-:W-:Y:S02]  /*8b90*/  ISETP.GE.AND P1, PT, R39, R36, PT ;  /* 0x000000242700720c */ /* 0x000fe40003f26270 */
[----:B------:R-:W-:-:S05]  /*8ba0*/  LOP3.LUT R7, R6, 0xfffffffe, RZ, 0xc0, !PT ;  /* 0xfffffffe06077812 */ /* 0x000fca00078ec0ff */
[----:B------:R-:W-:Y:S01]  /*8bb0*/  IMAD.IADD R12, R234, 0x1, -R7 ;  /* 0x00000001ea0c7824 */ /* 0x000fe200078e0a07 */
[----:B------:R-:W-:-:S04]  /*8bc0*/  CS2R R6, SRZ ;  /* 0x0000000000067805 */ /* 0x000fc8000001ff00 */
[----:B------:R-:W-:Y:S01]  /*8bd0*/  SHF.L.U32 R12, R12, 0x1f, RZ ;  /* 0x0000001f0c0c7819 */ /* 0x000fe200000006ff */
[----:B------:R-:W-:Y:S06]  /*8be0*/  @P1 BRA `(.L_x_2760) ;  /* 0x0000000000301947 */ /* 0x000fec0003800000 */
[----:B------:R-:W-:Y:S02]  /*8bf0*/  CS2R R6, SRZ ;  /* 0x0000000000067805 */ /* 0x000fe4000001ff00 */
[----:B------:R-:W-:Y:S02]  /*8c00*/  CS2R R8, SRZ ;  /* 0x0000000000087805 */ /* 0x000fe4000001ff00 */
[----:B------:R-:W-:Y:S01]  /*8c10*/  CS2R R10, SRZ ;  /* 0x00000000000a7805 */ /* 0x000fe2000001ff00 */
[----:B------:R-:W-:Y:S06]  /*8c20*/  @P0 BRA `(.L_x_2760) ;  /* 0x0000000000200947 */ /* 0x000fec0003800000 */
[C---:B------:R-:W-:Y:S01]  /*8c30*/  IMAD.SHL.U32 R4, R16.reuse, 0x2, RZ ;  /* 0x0000000210047824 */ /* 0x040fe200078e00ff */
[----:B------:R-:W-:-:S04]  /*8c40*/  SHF.L.U64.HI R5, R16, 0x1, R43 ;  /* 0x0000000110057819 */ /* 0x000fc8000001022b */
[-C--:B---3--:R-:W-:Y:S02]  /*8c50*/  IADD3 R8, P1, R3, R4.reuse, RZ ;  /* 0x0000000403087210 */ /* 0x088fe40007f3e0ff */
[----:B------:R-:W-:-:S03]  /*8c60*/  IADD3 R4, P2, R14, R4, RZ ;  /* 0x000000040e047210 */ /* 0x000fc60007f5e0ff */
[--C-:B------:R-:W-:Y:S02]  /*8c70*/  IMAD.X R9, R0, 0x1, R5.reuse, P1 ;  /* 0x0000000100097824 */ /* 0x100fe400008e0605 */
[----:B------:R-:W-:-:S04]  /*8c80*/  IMAD.X R5, R24, 0x1, R5, P2 ;  /* 0x0000000118057824 */ /* 0x000fc800010e0605 */
[----:B------:R-:W5:Y:S04]  /*8c90*/  LD.E.128 R8, desc[UR38][R8.64] ;  /* 0x0000002608087980 */ /* 0x000f68000c101d00 */
[----:B------:R-:W5:Y:S02]  /*8ca0*/  LD.E.128 R4, desc[UR38][R4.64] ;  /* 0x0000002604047980 */ /* 0x000f64000c101d00 */
.L_x_2760:
[----:B------:R-:W-:Y:S05]  /*8cb0*/  BSYNC B1 ;  /* 0x0000000000017941 */ /* 0x000fea0003800000 */
.L_x_2759:
[----:B------:R-:W0:Y:S01]  /*8cc0*/  SYNCS.PHASECHK.TRANS64.TRYWAIT P1, [R19+URZ+0x22800], R12 ;  /* 0x0228000c130075a7 */ /* 0x000e22000802017f */
[----:B-----5:R-:W-:Y:S01]  /*8cd0*/  IMAD.MOV.U32 R0, RZ, RZ, R4 ;  /* 0x000000ffff007224 */ /* 0x020fe200078e0004 */
[----:B------:R-:W-:Y:S01]  /*8ce0*/  VIADDMNMX R36, R36, -R213, 0x80, PT ;  /* 0x0000008024247446 */ /* 0x000fe200038009d5 */
[----:B---3--:R-:W-:Y:S01]  /*8cf0*/  IMAD.MOV.U32 R3, RZ, RZ, R5 ;  /* 0x000000ffff037224 */ /* 0x008fe200078e0005 */
[----:B------:R-:W-:Y:S01]  /*8d00*/  BSSY B1, `(.L_x_2761) ;  /* 0x000000c000017945 */ /* 0x000fe20003800000 */
[----:B------:R-:W-:Y:S01]  /*8d10*/  IMAD.MOV.U32 R13, RZ, RZ, R8 ;  /* 0x000000ffff0d7224 */ /* 0x000fe200078e0008 */
[-C--:B------:R-:W-:Y:S01]  /*8d20*/  ISETP.GE.OR P2, PT, R23, R36.reuse, P0 ;  /* 0x000000241700720c */ /* 0x080fe20000746670 */
[----:B------:R-:W-:Y:S01]  /*8d30*/  IMAD.MOV.U32 R14, RZ, RZ, R9 ;  /* 0x000000ffff0e7224 */ /* 0x000fe200078e0009 */
[----:B------:R-:W-:Y:S01]  /*8d40*/  PRMT R54, R0, 0x5410, R3 ;  /* 0x0000541000367816 */ /* 0x000fe20000000003 */
[----:B------:R-:W-:Y:S01]  /*8d50*/  IMAD.MOV.U32 R0, RZ, RZ, R6 ;  /* 0x000000ffff007224 */ /* 0x000fe200078e0006 */
[----:B------:R-:W-:Y:S01]  /*8d60*/  ISETP.GE.OR P0, PT, R233, R36, P0 ;  /* 0x00000024e900720c */ /* 0x000fe20000706670 */
[----:B------:R-:W-:Y:S01]  /*8d70*/  IMAD.MOV.U32 R3, RZ, RZ, R7 ;  /* 0x000000ffff037224 */ /* 0x000fe200078e0007 */
[----:B------:R-:W-:Y:S01]  /*8d80*/  PRMT R56, R13, 0x5410, R14 ;  /* 0x000054100d387816 */ /* 0x000fe2000000000e */
[----:B------:R-:W-:-:S03]  /*8d90*/  IMAD.IADD R39, R16, 0x1, R41 ;  /* 0x0000000110277824 */ /* 0x000fc600078e0229 */
[----:B------:R-:W-:Y:S01]  /*8da0*/  PRMT R55, R0, 0x5410, R3 ;  /* 0x0000541000377816 */ /* 0x000fe20000000003 */
[----:B0-----:R-:W-:Y:S06]  /*8db0*/  @!P1 BRA `(.L_x_2762) ;  /* 0x000001b000989947 */ /* 0x001fec0003800000 */
.L_x_3082:
[----:B------:R-:W-:Y:S05]  /*8dc0*/  BSYNC B1 ;  /* 0x0000000000017941 */ /* 0x000fea0003800000 */
.L_x_2761:
[----:B------:R-:W-:Y:S01]  /*8dd0*/  BSSY B1, `(.L_x_2763) ;  /* 0x0000063000017945 */ /* 0x000fe20003800000 */
[----:B------:R-:W-:Y:S01]  /*8de0*/  IMAD.MOV.U32 R0, RZ, RZ, R10 ;  /* 0x000000ffff007224 */ /* 0x000fe200078e000a */
[----:B------:R-:W-:Y:S01]  /*8df0*/  LOP3.LUT R39, R39, 0x38, RZ, 0xc0, !PT ;  /* 0x0000003827277812 */ /* 0x000fe200078ec0ff */
[----:B------:R-:W-:Y:S01]  /*8e00*/  IMAD.MOV.U32 R3, RZ, RZ, R11 ;  /* 0x000000ffff037224 */ /* 0x000fe200078e000b */
[----:B------:R-:W-:Y:S06]  /*8e10*/  @P2 BRA `(.L_x_2764) ;  /* 0x0000000400782947 */ /* 0x000fec0003800000 */
[----:B------:R-:W-:Y:S01]  /*8e20*/  IMAD.SHL.U32 R37, R37, 0x40, RZ ;  /* 0x0000004025257824 */ /* 0x000fe200078e00ff */
[--C-:B------:R-:W-:Y:S01]  /*8e30*/  SHF.R.U64 R50, R30, 0x10, R31.reuse ;  /* 0x000000101e327819 */ /* 0x100fe2000000121f */
[----:B------:R-:W-:Y:S01]  /*8e40*/  HADD2.F32 R41, -RZ, R40.H0_H0 ;  /* 0x20000028ff297230 */ /* 0x000fe20000004100 */
[----:B------:R-:W-:Y:S02]  /*8e50*/  SHF.R.U32.HI R36, RZ, 0x10, R31 ;  /* 0x00000010ff247819 */ /* 0x000fe4000001161f */
[----:B------:R-:W-:Y:S02]  /*8e60*/  LOP3.LUT R37, R37, 0x1c0, RZ, 0xc0, !PT ;  /* 0x000001c025257812 */ /* 0x000fe400078ec0ff */
[----:B------:R-:W-:Y:S01]  /*8e70*/  SHF.R.U64 R52, R20, 0x10, R21 ;  /* 0x0000001014347819 */ /* 0x000fe20000001215 */
[----:B------:R-:W-:Y:S01]  /*8e80*/  HADD2.F32 R36, -RZ, R36.H0_H0 ;  /* 0x20000024ff247230 */ /* 0x000fe20000004100 */
[----:B------:R-:W-:Y:S02]  /*8e90*/  SHF.R.U32.HI R14, RZ, 0x3, R37 ;  /* 0x00000003ff0e7819 */ /* 0x000fe40000011625 */
[----:B0-----:R-:W-:-:S02]  /*8ea0*/  LOP3.LUT R12, R37, 0x38, R16, 0xf8, !PT ;  /* 0x00000038250c7812 */ /* 0x001fc400078ef810 */
[----:B------:R-:W-:Y:S01]  /*8eb0*/  LOP3.LUT R25, R14, R39, R37, 0x1e, !PT ;  /* 0x000000270e197212 */ /* 0x000fe200078e1e25 */
[----:B------:R-:W-:Y:S01]  /*8ec0*/  HADD2.F32 R37, -RZ, R40.H1_H1 ;  /* 0x30000028ff257230 */ /* 0x000fe20000004100 */
[----:B------:R-:W-:Y:S02]  /*8ed0*/  LOP3.LUT R13, R12, R14, RZ, 0x3c, !PT ;  /* 0x0000000e0c0d7212 */ /* 0x000fe400078e3cff */
[----:B------:R-:W-:Y:S01]  /*8ee0*/  SHF.R.U32.HI R38, RZ, 0x10, R21 ;  /* 0x00000010ff267819 */ /* 0x000fe20000011615 */
[----:B------:R-:W-:Y:S01]  /*8ef0*/  IMAD R24, R220, 0x200, R25 ;  /* 0x00000200dc187824 */ /* 0x000fe200078e0219 */
[----:B------:R-:W-:Y:S01]  /*8f00*/  SHF.R.U64 R49, R32, 0x10, R33 ;  /* 0x0000001020317819 */ /* 0x000fe20000001221 */
[----:B------:R-:W-:Y:S01]  /*8f10*/  IMAD R12, R220, 0x200, R13 ;  /* 0x00000200dc0c7824 */ /* 0x000fe200078e020d */
[----:B------:R-:W-:Y:S01]  /*8f20*/  SHF.R.U32.HI R42, RZ, 0x10, R33 ;  /* 0x00000010ff2a7819 */ /* 0x000fe20000011621 */
[----:B------:R-:W-:Y:S01]  /*8f30*/  IMAD R48, R24, 0x2, R19 ;  /* 0x0000000218307824 */ /* 0x000fe200078e0213 */
[----:B------:R-:W-:Y:S01]  /*8f40*/  SHF.R.U64 R51, R28, 0x10, R29 ;  /* 0x000000101c337819 */ /* 0x000fe2000000121d */
[----:B------:R-:W-:Y:S01]  /*8f50*/  IMAD R47, R12, 0x2, R19 ;  /* 0x000000020c2f7824 */ /* 0x000fe200078e0213 */
[----:B------:R-:W-:-:S02]  /*8f60*/  SHF.R.U32.HI R44, RZ, 0x10, R29 ;  /* 0x00000010ff2c7819 */ /* 0x000fc4000001161d */
[----:B------:R-:W0:Y:S04]  /*8f70*/  LDS.128 R24, [R48+0x18400] ;  /* 0x0184000030187984 */ /* 0x000e280000000c00 */
[----:B------:R-:W1:Y:S01]  /*8f80*/  LDS.128 R12, [R47+0x18400] ;  /* 0x018400002f0c7984 */ /* 0x000e620000000c00 */
[--C-:B0-----:R-:W-:Y:S02]  /*8f90*/  HADD2.F32 R30, -RZ, R25.reuse.H0_H0 ;  /* 0x20000019ff1e7230 */ /* 0x101fe40000004100 */
[----:B------:R-:W-:Y:S02]  /*8fa0*/  HADD2.F32 R31, -RZ, R25.H1_H1 ;  /* 0x30000019ff1f7230 */ /* 0x000fe40000004100 */
[----:B-1----:R-:W-:Y:S02]  /*8fb0*/  HADD2.F32 R20, -RZ, R13.H0_H0 ;  /* 0x2000000dff147230 */ /* 0x002fe40000004100 */
[C---:B------:R-:W-:Y:S01]  /*8fc0*/  FMUL.FTZ R43, R30.reuse, R41 ;  /* 0x000000291e2b7220 */ /* 0x040fe20000410000 */
[----:B------:R-:W-:Y:S01]  /*8fd0*/  FMUL.FTZ R45, R30, R37 ;  /* 0x000000251e2d7220 */ /* 0x000fe20000410000 */
[----:B------:R-:W-:-:S02]  /*8fe0*/  HADD2.F32 R30, -RZ, R38.H0_H0 ;  /* 0x20000026ff1e7230 */ /* 0x000fc40000004100 */
[C---:B------:R-:W-:Y:S01]  /*8ff0*/  FMUL.FTZ R38, R31.reuse, R36 ;  /* 0x000000241f267220 */ /* 0x040fe20000410000 */
[C---:B------:R-:W-:Y:S01]  /*9000*/  FFMA.FTZ R40, R20.reuse, R37, -R43 ;  /* 0x0000002514287223 */ /* 0x040fe2000001082b */
[----:B------:R-:W-:Y:S02]  /*9010*/  HADD2.F32 R21, -RZ, R13.H1_H1 ;  /* 0x3000000dff157230 */ /* 0x000fe40000004100 */
[----:B------:R-:W-:Y:S01]  /*9020*/  FFMA.FTZ R45, R20, R41, R45 ;  /* 0x00000029142d7223 */ /* 0x000fe2000001002d */
[----:B------:R-:W-:Y:S02]  /*9030*/  HADD2.F32 R32, -RZ, R27.H0_H0 ;  /* 0x2000001bff207230 */ /* 0x000fe40000004100 */
[-C--:B------:R-:W-:Y:S01]  /*9040*/  FMUL.FTZ R20, R31, R30.reuse ;  /* 0x0000001e1f147220 */ /* 0x080fe20000410000 */
[----:B------:R-:W-:Y:S02]  /*9050*/  HADD2.F32 R43, -RZ, R46.H1_H1 ;  /* 0x3000002eff2b7230 */ /* 0x000fe40000004100 */
[----:B------:R-:W-:Y:S01]  /*9060*/  FFMA.FTZ R41, R21, R30, -R38 ;  /* 0x0000001e15297223 */ /* 0x000fe20000010826 */
[----:B------:R-:W-:-:S02]  /*9070*/  HADD2.F32 R37, -RZ, R35.H1_H1 ;  /* 0x30000023ff257230 */ /* 0x000fc40000004100 */
[----:B------:R-:W-:Y:S02]  /*9080*/  HADD2.F32 R28, -RZ, R15.H0_H0 ;  /* 0x2000000fff1c7230 */ /* 0x000fe40000004100 */
[C---:B------:R-:W-:Y:S01]  /*9090*/  FMUL.FTZ R31, R32.reuse, R43 ;  /* 0x0000002b201f7220 */ /* 0x040fe20000410000 */
[----:B------:R-:W-:Y:S02]  /*90a0*/  HADD2.F32 R33, -RZ, R27.H1_H1 ;  /* 0x3000001bff217230 */ /* 0x000fe40000004100 */
[-C--:B------:R-:W-:Y:S01]  /*90b0*/  FMUL.FTZ R32, R32, R37.reuse ;  /* 0x0000002520207220 */ /* 0x080fe20000410000 */
[----:B------:R-:W-:Y:S02]  /*90c0*/  HADD2.F32 R38, -RZ, R42.H0_H0 ;  /* 0x2000002aff267230 */ /* 0x000fe40000004100 */
[C---:B------:R-:W-:Y:S01]  /*90d0*/  FFMA.FTZ R37, R28.reuse, R37, -R31 ;  /* 0x000000251c257223 */ /* 0x040fe2000001081f */
[----:B------:R-:W-:Y:S02]  /*90e0*/  HADD2.F32 R29, -RZ, R15.H1_H1 ;  /* 0x3000000fff1d7230 */ /* 0x000fe40000004100 */
[----:B------:R-:W-:Y:S01]  /*90f0*/  FFMA.FTZ R43, R28, R43, R32 ;  /* 0x0000002b1c2b7223 */ /* 0x000fe20000010020 */
[----:B------:R-:W-:-:S02]  /*9100*/  HADD2.F32 R30, -RZ, R44.H0_H0 ;  /* 0x2000002cff1e7230 */ /* 0x000fc40000004100 */
[----:B------:R-:W-:Y:S01]  /*9110*/  FFMA.FTZ R42, R21, R36, R20 ;  /* 0x00000024152a7223 */ /* 0x000fe20000010014 */
[----:B------:R-:W-:Y:S02]  /*9120*/  HADD2.F32 R25, -RZ, R24.H0_H0 ;  /* 0x20000018ff197230 */ /* 0x000fe40000004100 */
[C---:B------:R-:W-:Y:S01]  /*9130*/  FMUL.FTZ R28, R33.reuse, R38 ;  /* 0x00000026211c7220 */ /* 0x040fe20000410000 */
[----:B------:R-:W-:Y:S02]  /*9140*/  HADD2.F32 R32, -RZ, R46.H0_H0 ;  /* 0x2000002eff207230 */ /* 0x000fe40000004100 */
[-C--:B------:R-:W-:Y:S01]  /*9150*/  FMUL.FTZ R46, R33, R30.reuse ;  /* 0x0000001e212e7220 */ /* 0x080fe20000410000 */
[----:B------:R-:W-:Y:S02]  /*9160*/  HADD2.F32 R20, -RZ, R53.H1_H1 ;  /* 0x30000035ff147230 */ /* 0x000fe40000004100 */
[----:B------:R-:W-:Y:S01]  /*9170*/  FFMA.FTZ R44, R29, R30, -R28 ;  /* 0x0000001e1d2c7223 */ /* 0x000fe2000001081c */
[----:B------:R-:W-:-:S02]  /*9180*/  HADD2.F32 R13, -RZ, R12.H0_H0 ;  /* 0x2000000cff0d7230 */ /* 0x000fc40000004100 */
[C---:B------:R-:W-:Y:S01]  /*9190*/  FMUL.FTZ R36, R25.reuse, R32 ;  /* 0x0000002019247220 */ /* 0x040fe20000410000 */
[----:B------:R-:W-:Y:S02]  /*91a0*/  HADD2.F32 R27, -RZ, R26.H0_H0 ;  /* 0x2000001aff1b7230 */ /* 0x000fe40000004100 */
[----:B------:R-:W-:Y:S01]  /*91b0*/  FMUL.FTZ R25, R25, R20 ;  /* 0x0000001419197220 */ /* 0x000fe20000410000 */
[----:B------:R-:W-:Y:S02]  /*91c0*/  HADD2.F32 R30, -RZ, R53.H0_H0 ;  /* 0x20000035ff1e7230 */ /* 0x000fe40000004100 */
[----:B------:R-:W-:Y:S01]  /*91d0*/  FFMA.FTZ R46, R29, R38, R46 ;  /* 0x000000261d2e7223 */ /* 0x000fe2000001002e */
[----:B------:R-:W-:Y:S02]  /*91e0*/  HADD2.F32 R28, -RZ, R35.H0_H0 ;  /* 0x20000023ff1c7230 */ /* 0x000fe40000004100 */
[----:B------:R-:W-:Y:S01]  /*91f0*/  FFMA.FTZ R36, R13, R20, -R36 ;  /* 0x000000140d247223 */ /* 0x000fe20000010824 */
[----:B------:R-:W-:-:S02]  /*9200*/  HADD2.F32 R15, -RZ, R14.H0_H0 ;  /* 0x2000000eff0f7230 */ /* 0x000fc40000004100 */
[----:B------:R-:W-:Y:S01]  /*9210*/  FMUL.FTZ R38, R27, R30 ;  /* 0x0000001e1b267220 */ /* 0x000fe20000410000 */
[----:B------:R-:W-:Y:S01]  /*9220*/  FFMA.FTZ R32, R13, R32, R25 ;  /* 0x000000200d207223 */ /* 0x000fe20000010019 */
[-C--:B------:R-:W-:Y:S01]  /*9230*/  FMUL.FTZ R20, R27, R28.reuse ;  /* 0x0000001c1b147220 */ /* 0x080fe20000410000 */
[----:B------:R-:W-:Y:S02]  /*9240*/  HADD2.F32 R24, -RZ, R24.H1_H1 ;  /* 0x30000018ff187230 */ /* 0x000fe40000004100 */
[C---:B------:R-:W-:Y:S01]  /*9250*/  FFMA.FTZ R38, R15.reuse, R28, -R38 ;  /* 0x0000001c0f267223 */ /* 0x040fe20000010826 */
[----:B------:R-:W-:Y:S02]  /*9260*/  HADD2.F32 R26, -RZ, R26.H1_H1 ;  /* 0x3000001aff1a7230 */ /* 0x000fe40000004100 */
[----:B------:R-:W-:Y:S01]  /*9270*/  FFMA.FTZ R20, R15, R30, R20 ;  /* 0x0000001e0f147223 */ /* 0x000fe20000010014 */
[----:B------:R-:W-:Y:S02]  /*9280*/  HADD2.F32 R25, -RZ, R50.H0_H0 ;  /* 0x20000032ff197230 */ /* 0x000fe40000004100 */
[----:B------:R-:W-:-:S02]  /*9290*/  HADD2.F32 R27, -RZ, R49.H0_H0 ;  /* 0x20000031ff1b7230 */ /* 0x000fc40000004100 */
[----:B------:R-:W-:Y:S02]  /*92a0*/  HADD2.F32 R13, -RZ, R52.H0_H0 ;  /* 0x20000034ff0d7230 */ /* 0x000fe40000004100 */
[----:B------:R-:W-:Y:S01]  /*92b0*/  FMUL.FTZ R15, R24, R25 ;  /* 0x00000019180f7220 */ /* 0x000fe20000410000 */
[----:B------:R-:W-:Y:S02]  /*92c0*/  HADD2.F32 R21, -RZ, R51.H0_H0 ;  /* 0x20000033ff157230 */ /* 0x000fe40000004100 */
[----:B------:R-:W-:Y:S01]  /*92d0*/  FMUL.FTZ R33, R26, R27 ;  /* 0x0000001b1a217220 */ /* 0x000fe20000410000 */
[----:B------:R-:W-:Y:S02]  /*92e0*/  HADD2.F32 R12, -RZ, R12.H1_H1 ;  /* 0x3000000cff0c7230 */ /* 0x000fe40000004100 */
[----:B------:R-:W-:Y:S01]  /*92f0*/  FMUL.FTZ R24, R24, R13 ;  /* 0x0000000d18187220 */ /* 0x000fe20000410000 */
[----:B------:R-:W-:Y:S02]  /*9300*/  HADD2.F32 R14, -RZ, R14.H1_H1 ;  /* 0x3000000eff0e7230 */ /* 0x000fe40000004100 */
[----:B------:R-:W-:Y:S01]  /*9310*/  FMUL.FTZ R26, R26, R21 ;  /* 0x000000151a1a7220 */ /* 0x000fe20000410000 */
        /* <DEDUP_REMOVED lines=14> */
.L_x_2764:
[----:B------:R-:W-:Y:S05]  /*9400*/  BSYNC B1 ;  /* 0x0000000000017941 */ /* 0x000fea0003800000 */
.L_x_2763:
[----:B------:R-:W-:Y:S01]  /*9410*/  PRMT R41, R0, 0x5410, R3 ;  /* 0x0000541000297816 */ /* 0x000fe20000000003 */
[----:B------:R-:W-:Y:S06]  /*9420*/  @P0 BRA `(.L_x_2755) ;  /* 0x0000000400640947 */ /* 0x000fec0003800000 */
[----:B------:R-:W2:Y:S01]  /*9430*/  LDL R42, [R1+0x68] ;  /* 0x00006800012a7983 */ /* 0x000ea20000100800 */
[----:B01----:R-:W-:-:S04]  /*9440*/  SHF.R.U32.HI R12, RZ, 0x3, R218 ;  /* 0x00000003ff0c7819 */ /* 0x003fc800000116da */
[----:B------:R-:W-:-:S05]  /*9450*/  LOP3.LUT R0, R12, R39, R218, 0x1e, !PT ;  /* 0x000000270c007212 */ /* 0x000fca00078e1eda */
[----:B------:R-:W-:-:S04]  /*9460*/  IMAD.IADD R0, R221, 0x1, R0 ;  /* 0x00000001dd007824 */ /* 0x000fc800078e0200 */
[----:B------:R-:W-:-:S05]  /*9470*/  IMAD R0, R0, 0x2, R19 ;  /* 0x0000000200007824 */ /* 0x000fca00078e0213 */
[----:B------:R-:W0:Y:S01]  /*9480*/  LDS.128 R24, [R0+0x18400] ;  /* 0x0184000000187984 */ /* 0x000e220000000c00 */
[----:B------:R-:W-:Y:S01]  /*9490*/  SHF.R.U64 R40, R8, 0x10, R9 ;  /* 0x0000001008287819 */ /* 0x000fe20000001209 */
[----:B------:R-:W-:Y:S01]  /*94a0*/  HADD2.F32 R21, -RZ, R54.H1_H1 ;  /* 0x30000036ff157230 */ /* 0x000fe20000004100 */
[----:B------:R-:W-:Y:S02]  /*94b0*/  SHF.R.U32.HI R28, RZ, 0x10, R5 ;  /* 0x00000010ff1c7819 */ /* 0x000fe40000011605 */
[--C-:B------:R-:W-:Y:S02]  /*94c0*/  SHF.R.U64 R39, R10, 0x10, R11.reuse ;  /* 0x000000100a277819 */ /* 0x100fe4000000120b */
[----:B------:R-:W-:Y:S01]  /*94d0*/  SHF.R.U32.HI R38, RZ, 0x10, R11 ;  /* 0x00000010ff267819 */ /* 0x000fe2000001160b */
[----:B------:R-:W-:Y:S01]  /*94e0*/  HADD2.F32 R11, -RZ, R56.H1_H1 ;  /* 0x30000038ff0b7230 */ /* 0x000fe20000004100 */
[----:B------:R-:W-:Y:S01]  /*94f0*/  SHF.R.U32.HI R20, RZ, 0x10, R9 ;  /* 0x00000010ff147819 */ /* 0x000fe20000011609 */
[----:B------:R-:W-:Y:S01]  /*9500*/  HADD2.F32 R28, -RZ, R28.H0_H0 ;  /* 0x2000001cff1c7230 */ /* 0x000fe20000004100 */
[----:B------:R-:W-:-:S02]  /*9510*/  SHF.R.U64 R37, R4, 0x10, R5 ;  /* 0x0000001004257819 */ /* 0x000fc40000001205 */
[--C-:B------:R-:W-:Y:S02]  /*9520*/  SHF.R.U64 R35, R6, 0x10, R7.reuse ;  /* 0x0000001006237819 */ /* 0x100fe40000001207 */
[----:B------:R-:W-:Y:S01]  /*9530*/  SHF.R.U32.HI R33, RZ, 0x10, R7 ;  /* 0x00000010ff217819 */ /* 0x000fe20000011607 */
[--C-:B0-----:R-:W-:Y:S02]  /*9540*/  HADD2.F32 R8, -RZ, R25.reuse.H0_H0 ;  /* 0x20000019ff087230 */ /* 0x101fe40000004100 */
[----:B------:R-:W-:-:S03]  /*9550*/  HADD2.F32 R25, -RZ, R25.H1_H1 ;  /* 0x30000019ff197230 */ /* 0x000fc60000004100 */
[C---:B------:R-:W-:Y:S01]  /*9560*/  FMUL.FTZ R29, R8.reuse, R21 ;  /* 0x00000015081d7220 */ /* 0x040fe20000410000 */
[----:B------:R-:W-:Y:S01]  /*9570*/  FMUL.FTZ R31, R8, R11 ;  /* 0x0000000b081f7220 */ /* 0x000fe20000410000 */
[----:B------:R-:W-:Y:S02]  /*9580*/  HADD2.F32 R8, -RZ, R20.H0_H0 ;  /* 0x20000014ff087230 */ /* 0x000fe40000004100 */
[C---:B------:R-:W-:Y:S01]  /*9590*/  FMUL.FTZ R30, R25.reuse, R28 ;  /* 0x0000001c191e7220 */ /* 0x040fe20000410000 */
[----:B------:R-:W-:Y:S02]  /*95a0*/  HADD2.F32 R7, -RZ, R24.H0_H0 ;  /* 0x20000018ff077230 */ /* 0x000fe40000004100 */
[----:B------:R-:W-:Y:S02]  /*95b0*/  HADD2.F32 R20, -RZ, R54.H0_H0 ;  /* 0x20000036ff147230 */ /* 0x000fe40000004100 */
[----:B------:R-:W-:Y:S01]  /*95c0*/  FMUL.FTZ R36, R25, R8 ;  /* 0x0000000819247220 */ /* 0x000fe20000410000 */
[----:B------:R-:W-:-:S02]  /*95d0*/  HADD2.F32 R9, -RZ, R26.H0_H0 ;  /* 0x2000001aff097230 */ /* 0x000fc40000004100 */
[--C-:B------:R-:W-:Y:S02]  /*95e0*/  HADD2.F32 R10, -RZ, R27.reuse.H0_H0 ;  /* 0x2000001bff0a7230 */ /* 0x100fe40000004100 */
[----:B------:R-:W-:Y:S02]  /*95f0*/  HADD2.F32 R27, -RZ, R27.H1_H1 ;  /* 0x3000001bff1b7230 */ /* 0x000fe40000004100 */
[----:B------:R-:W-:Y:S02]  /*9600*/  HADD2.F32 R24, -RZ, R24.H1_H1 ;  /* 0x30000018ff187230 */ /* 0x000fe40000004100 */
[----:B------:R-:W-:Y:S01]  /*9610*/  HADD2.F32 R26, -RZ, R26.H1_H1 ;  /* 0x3000001aff1a7230 */ /* 0x000fe20000004100 */
[----:B--2---:R-:W0:Y:S02]  /*9620*/  LDS.128 R12, [R42+0x18400] ;  /* 0x018400002a0c7984 */ /* 0x004e240000000c00 */
[--C-:B0-----:R-:W-:Y:S02]  /*9630*/  HADD2.F32 R4, -RZ, R13.reuse.H0_H0 ;  /* 0x2000000dff047230 */ /* 0x101fe40000004100 */
[----:B------:R-:W-:-:S03]  /*9640*/  HADD2.F32 R13, -RZ, R13.H1_H1 ;  /* 0x3000000dff0d7230 */ /* 0x000fc60000004100 */
[C---:B------:R-:W-:Y:S01]  /*9650*/  FFMA.FTZ R29, R4.reuse, R11, -R29 ;  /* 0x0000000b041d7223 */ /* 0x040fe2000001081d */
[----:B------:R-:W-:Y:S01]  /*9660*/  FFMA.FTZ R31, R4, R21, R31 ;  /* 0x00000015041f7223 */ /* 0x000fe2000001001f */
[----:B------:R-:W-:Y:S02]  /*9670*/  HADD2.F32 R4, -RZ, R56.H0_H0 ;  /* 0x20000038ff047230 */ /* 0x000fe40000004100 */
[----:B------:R-:W-:Y:S01]  /*9680*/  FFMA.FTZ R32, R13, R8, -R30 ;  /* 0x000000080d207223 */ /* 0x000fe2000001081e */
[----:B------:R-:W-:Y:S02]  /*9690*/  HADD2.F32 R3, -RZ, R12.H0_H0 ;  /* 0x2000000cff037230 */ /* 0x000fe40000004100 */
[C---:B------:R-:W-:Y:S01]  /*96a0*/  FMUL.FTZ R30, R7.reuse, R20 ;  /* 0x00000014071e7220 */ /* 0x040fe20000410000 */
[----:B------:R-:W-:Y:S02]  /*96b0*/  HADD2.F32 R8, -RZ, R55.H0_H0 ;  /* 0x20000037ff087230 */ /* 0x000fe40000004100 */
[----:B------:R-:W-:Y:S01]  /*96c0*/  FMUL.FTZ R7, R7, R4 ;  /* 0x0000000407077220 */ /* 0x000fe20000410000 */
[----:B------:R-:W-:Y:S01]  /*96d0*/  FFMA.FTZ R36, R13, R28, R36 ;  /* 0x0000001c0d247223 */ /* 0x000fe20000010024 */
[----:B------:R-:W-:Y:S01]  /*96e0*/  FFMA.FTZ R30, R3, R4, -R30 ;  /* 0x00000004031e7223 */ /* 0x000fe2000001081e */
[----:B------:R-:W-:-:S02]  /*96f0*/  HADD2.F32 R5, -RZ, R14.H0_H0 ;  /* 0x2000000eff057230 */ /* 0x000fc40000004100 */
[----:B------:R-:W-:Y:S01]  /*9700*/  FFMA.FTZ R13, R3, R20, R7 ;  /* 0x00000014030d7223 */ /* 0x000fe20000010007 */
[--C-:B------:R-:W-:Y:S02]  /*9710*/  HADD2.F32 R4, -RZ, R41.reuse.H0_H0 ;  /* 0x20000029ff047230 */ /* 0x100fe40000004100 */
[C---:B------:R-:W-:Y:S01]  /*9720*/  FMUL.FTZ R20, R9.reuse, R8 ;  /* 0x0000000809147220 */ /* 0x040fe20000410000 */
[----:B------:R-:W-:Y:S02]  /*9730*/  HADD2.F32 R3, -RZ, R41.H1_H1 ;  /* 0x30000029ff037230 */ /* 0x000fe40000004100 */
[----:B------:R-:W-:Y:S02]  /*9740*/  HADD2.F32 R7, -RZ, R55.H1_H1 ;  /* 0x30000037ff077230 */ /* 0x000fe40000004100 */
[-C--:B------:R-:W-:Y:S01]  /*9750*/  FMUL.FTZ R28, R9, R4.reuse ;  /* 0x00000004091c7220 */ /* 0x080fe20000410000 */
[----:B------:R-:W-:Y:S01]  /*9760*/  FFMA.FTZ R21, R5, R4, -R20 ;  /* 0x0000000405157223 */ /* 0x000fe20000010814 */
[----:B------:R-:W-:-:S02]  /*9770*/  HADD2.F32 R6, -RZ, R15.H0_H0 ;  /* 0x2000000fff067230 */ /* 0x000fc40000004100 */
[----:B------:R-:W-:Y:S02]  /*9780*/  HADD2.F32 R4, -RZ, R38.H0_H0 ;  /* 0x20000026ff047230 */ /* 0x000fe40000004100 */
[C---:B------:R-:W-:Y:S01]  /*9790*/  FMUL.FTZ R9, R10.reuse, R7 ;  /* 0x000000070a097220 */ /* 0x040fe20000410000 */
[----:B------:R-:W-:Y:S02]  /*97a0*/  HADD2.F32 R20, -RZ, R33.H0_H0 ;  /* 0x20000021ff147230 */ /* 0x000fe40000004100 */
[-C--:B------:R-:W-:Y:S01]  /*97b0*/  FMUL.FTZ R38, R10, R3.reuse ;  /* 0x000000030a267220 */ /* 0x080fe20000410000 */
[----:B------:R-:W-:Y:S02]  /*97c0*/  HADD2.F32 R15, -RZ, R15.H1_H1 ;  /* 0x3000000fff0f7230 */ /* 0x000fe40000004100 */
[----:B------:R-:W-:Y:S01]  /*97d0*/  FFMA.FTZ R10, R5, R8, R28 ;  /* 0x00000008050a7223 */ /* 0x000fe2000001001c */
[C---:B------:R-:W-:Y:S01]  /*97e0*/  FFMA.FTZ R25, R6.reuse, R3, -R9 ;  /* 0x0000000306197223 */ /* 0x040fe20000010809 */
[----:B------:R-:W-:Y:S01]  /*97f0*/  FFMA.FTZ R38, R6, R7, R38 ;  /* 0x0000000706267223 */ /* 0x000fe20000010026 */
[C---:B------:R-:W-:Y:S01]  /*9800*/  FMUL.FTZ R8, R27.reuse, R20 ;  /* 0x000000141b087220 */ /* 0x040fe20000410000 */
[----:B------:R-:W-:Y:S01]  /*9810*/  FMUL.FTZ R6, R27, R4 ;  /* 0x000000041b067220 */ /* 0x000fe20000410000 */
[----:B------:R-:W-:-:S02]  /*9820*/  HADD2.F32 R7, -RZ, R37.H0_H0 ;  /* 0x20000025ff077230 */ /* 0x000fc40000004100 */
[----:B------:R-:W-:Y:S02]  /*9830*/  HADD2.F32 R9, -RZ, R35.H0_H0 ;  /* 0x20000023ff097230 */ /* 0x000fe40000004100 */
[----:B------:R-:W-:Y:S02]  /*9840*/  HADD2.F32 R3, -RZ, R40.H0_H0 ;  /* 0x20000028ff037230 */ /* 0x000fe40000004100 */
[----:B------:R-:W-:Y:S02]  /*9850*/  HADD2.F32 R5, -RZ, R39.H0_H0 ;  /* 0x20000027ff057230 */ /* 0x000fe40000004100 */
[C---:B------:R-:W-:Y:S01]  /*9860*/  FFMA.FTZ R4, R15.reuse, R4, -R8 ;  /* 0x000000040f047223 */ /* 0x040fe20000010808 */
[----:B------:R-:W-:Y:S02]  /*9870*/  HADD2.F32 R12, -RZ, R12.H1_H1 ;  /* 0x3000000cff0c7230 */ /* 0x000fe40000004100 */
[----:B------:R-:W-:Y:S01]  /*9880*/  FFMA.FTZ R27, R15, R20, R6 ;  /* 0x000000140f1b7223 */ /* 0x000fe20000010006 */
[----:B------:R-:W-:-:S02]  /*9890*/  HADD2.F32 R14, -RZ, R14.H1_H1 ;  /* 0x3000000eff0e7230 */ /* 0x000fc40000004100 */
[----:B------:R-:W-:Y:S01]  /*98a0*/  FMUL.FTZ R11, R24, R7 ;  /* 0x00000007180b7220 */ /* 0x000fe20000410000 */
[----:B------:R-:W-:Y:S01]  /*98b0*/  FMUL.FTZ R15, R26, R9 ;  /* 0x000000091a0f7220 */ /* 0x000fe20000410000 */
[----:B------:R-:W-:Y:S01]  /*98c0*/  FMUL.FTZ R24, R24, R3 ;  /* 0x0000000318187220 */ /* 0x000fe20000410000 */
[----:B------:R-:W-:Y:S01]  /*98d0*/  FMUL.FTZ R26, R26, R5 ;  /* 0x000000051a1a7220 */ /* 0x000fe20000410000 */
[----:B------:R-:W-:Y:S01]  /*98e0*/  FFMA.FTZ R3, R12, R3, -R11 ;  /* 0x000000030c037223 */ /* 0x000fe2000001080b */
[----:B------:R-:W-:Y:S01]  /*98f0*/  FFMA.FTZ R6, R14, R5, -R15 ;  /* 0x000000050e067223 */ /* 0x000fe2000001080f */
        /* <DEDUP_REMOVED lines=12> */
.L_x_2755:
[----:B------:R-:W-:Y:S05]  /*99c0*/  BSYNC B0 ;  /* 0x0000000000007941 */ /* 0x000fea0003800000 */
.L_x_2741:
        /* <DEDUP_REMOVED lines=8> */
.L_x_2738:
[----:B-1----:R-:W1:Y:S01]  /*9a50*/  S2R R3, SR_TID.X ;  /* 0x0000000000037919 */ /* 0x002e620000002100 */
[----:B--23--:R-:W-:Y:S01]  /*9a60*/  IMAD.U32 R0, RZ, RZ, UR54 ;  /* 0x00000036ff007e24 */ /* 0x00cfe2000f8e00ff */
[----:B------:R-:W-:Y:S05]  /*9a70*/  WARPSYNC.ALL ;  /* 0x0000000000007948 */ /* 0x000fea0003800000 */
[----:B------:R-:W-:Y:S02]  /*9a80*/  ISETP.NE.AND P0, PT, R0, 0x3, PT ;  /* 0x000000030000780c */ /* 0x000fe40003f05270 */
[----:B------:R-:W-:-:S11]  /*9a90*/  LOP3.LUT R18, R18, 0xfff7ffff, RZ, 0xc0, !PT ;  /* 0xfff7ffff12127812 */ /* 0x000fd600078ec0ff */
[----:B------:R-:W-:Y:S02]  /*9aa0*/  @P0 LOP3.LUT R18, R18, 0x80000, RZ, 0xfc, !PT ;  /* 0x0008000012120812 */ /* 0x000fe400078efcff */
[----:B-1----:R-:W-:-:S05]  /*9ab0*/  SHF.R.U32.HI R3, RZ, 0x7, R3 ;  /* 0x00000007ff037819 */ /* 0x002fca0000011603 */
[----:B------:R-:W-:-:S05]  /*9ac0*/  VIADD R72, R3, 0x8 ;  /* 0x0000000803487836 */ /* 0x000fca0000000000 */
[----:B------:R1:W-:Y:S06]  /*9ad0*/  BAR.SYNC.DEFER_BLOCKING R72, 0x100 ;  /* 0x000400480000751d */ /* 0x0003ec0000010000 */
[----:B------:R-:W-:Y:S05]  /*9ae0*/  @!P0 BRA `(.L_x_2765) ;  /* 0x0000000000048947 */ /* 0x000fea0003800000 */
[----:B------:R-:W-:Y:S01]  /*9af0*/  BPT.TRAP 0x1 ;  /* 0x000000040000795c */ /* 0x000fe20000300000 */
.L_x_2765:
[----:B------:R-:W-:Y:S01]  /*9b00*/  IMAD R4, R2, 0x8, R19 ;  /* 0x0000000802047824 */ /* 0x000fe200078e0213 */
[----:B------:R-:W-:-:S04]  /*9b10*/  SHF.L.U32 R73, R206, 0x1f, RZ ;  /* 0x0000001fce497819 */ /* 0x000fc800000006ff */
[----:B------:R2:W3:Y:S01]  /*9b20*/  SYNCS.PHASECHK.TRANS64.TRYWAIT P1, [R4+URZ+0x22830], R73 ;  /* 0x02283049040075a7 */ /* 0x0004e2000802017f */
[----:B------:R-:W-:Y:S05]  /*9b30*/  @!P0 BRA `(.L_x_2766) ;  /* 0x0000000000048947 */ /* 0x000fea0003800000 */
[----:B------:R-:W-:Y:S01]  /*9b40*/  BPT.TRAP 0x1 ;  /* 0x000000040000795c */ /* 0x000fe20000300000 */
.L_x_2766:
[----:B------:R-:W4:Y:S01]  /*9b50*/  S2R R3, SR_TID.X ;  /* 0x0000000000037919 */ /* 0x000f220000002100 */
[----:B------:R-:W-:-:S05]  /*9b60*/  VIADD R0, R19, 0x1c400 ;  /* 0x0001c40013007836 */ /* 0x000fca0000000000 */
[----:B------:R-:W-:-:S04]  /*9b70*/  SHF.R.U32.HI R0, RZ, 0x4, R0 ;  /* 0x00000004ff007819 */ /* 0x000fc80000011600 */
[----:B------:R-:W-:Y:S02]  /*9b80*/  LOP3.LUT R0, R0, 0x3fff, RZ, 0xc0, !PT ;  /* 0x00003fff00007812 */ /* 0x000fe400078ec0ff */
[----:B----4-:R-:W-:-:S04]  /*9b90*/  LOP3.LUT R3, R3, 0x7f, RZ, 0xc0, !PT ;  /* 0x0000007f03037812 */ /* 0x010fc800078ec0ff */
[----:B------:R-:W-:Y:S01]  /*9ba0*/  ISETP.NE.AND P0, PT, R3, RZ, PT ;  /* 0x000000ff0300720c */ /* 0x000fe20003f05270 */
[----:B---3--:R-:W-:-:S12]  /*9bb0*/  @P1 BRA `(.L_x_2767) ;  /* 0x0000000000081947 */ /* 0x008fd80003800000 */
[----:B------:R-:W3:Y:S02]  /*9bc0*/  SYNCS.PHASECHK.TRANS64.TRYWAIT P1, [R4+URZ+0x22830], R73 ;  /* 0x02283049040075a7 */ /* 0x000ee4000802017f */
[----:B---3--:R-:W-:Y:S05]  /*9bd0*/  @!P1 BRA `(.L_x_2768) ;  /* 0x000001a400249947 */ /* 0x008fea0003800000 */
.L_x_2767:
[----:B------:R-:W-:Y:S05]  /*9be0*/  WARPSYNC.ALL ;  /* 0x0000000000007948 */ /* 0x000fea0003800000 */
[----:B------:R-:W-:-:S05]  /*9bf0*/  LOP3.LUT R214, R0, 0x10000, RZ, 0xfc, !PT ;  /* 0x0001000000d67812 */ /* 0x000fca00078efcff */
[----:B------:R-:W-:Y:S01]  /*9c00*/  IMAD R8, R2, 0x300, R214 ;  /* 0x0000030002087824 */ /* 0x000fe200078e02d6 */
[----:B------:R-:W-:Y:S01]  /*9c10*/  LOP3.LUT R6, R34, 0x10000, RZ, 0xfc, !PT ;  /* 0x0001000022067812 */ /* 0x000fe200078efcff */
[----:B------:R-:W-:Y:S01]  /*9c20*/  IMAD.MOV.U32 R9, RZ, RZ, 0x40000040 ;  /* 0x40000040ff097424 */ /* 0x000fe200078e00ff */
[----:B0-----:R-:W-:Y:S01]  /*9c30*/  WARPGROUP.ARRIVE ;  /* 0x00000000000079c5 */ /* 0x001fe20000000000 */
[----:B------:R-:W-:Y:S01]  /*9c40*/  IMAD.MOV.U32 R7, RZ, RZ, 0x40000040 ;  /* 0x40000040ff077424 */ /* 0x000fe200078e00ff */
[C---:B------:R-:W-:Y:S01]  /*9c50*/  R2UR UR6, R8.reuse ;  /* 0x00000000080672ca */ /* 0x040fe200000e0000 */
[----:B------:R-:W-:Y:S01]  /*9c60*/  VIADD R10, R8, 0x2 ;  /* 0x00000002080a7836 */ /* 0x000fe20000000000 */
[----:B------:R-:W-:Y:S01]  /*9c70*/  R2UR UR7, R9 ;  /* 0x00000000090772ca */ /* 0x000fe200000e0000 */
[C---:B------:R-:W-:Y:S01]  /*9c80*/  VIADD R20, R6.reuse, 0x2 ;  /* 0x0000000206147836 */ /* 0x040fe20000000000 */
[C---:B------:R-:W-:Y:S01]  /*9c90*/  R2UR UR4, R6.reuse ;  /* 0x00000000060472ca */ /* 0x040fe200000e0000 */
[----:B------:R-:W-:Y:S01]  /*9ca0*/  IMAD.MOV.U32 R11, RZ, RZ, 0x40000040 ;  /* 0x40000040ff0b7424 */ /* 0x000fe200078e00ff */
[----:B------:R-:W-:Y:S01]  /*9cb0*/  R2UR UR5, R7 ;  /* 0x00000000070572ca */ /* 0x000fe200000e0000 */
[----:B------:R-:W-:Y:S01]  /*9cc0*/  IMAD.MOV.U32 R21, RZ, RZ, 0x40000040 ;  /* 0x40000040ff157424 */ /* 0x000fe200078e00ff */
[----:B------:R-:W0:Y:S01]  /*9cd0*/  LDC R0, c[0x0][0x448] ;  /* 0x00011200ff007b82 */ /* 0x000e220000000800 */
[C---:B------:R-:W-:Y:S01]  /*9ce0*/  VIADD R14, R6.reuse, 0x4 ;  /* 0x00000004060e7836 */ /* 0x040fe20000000000 */
[----:B------:R-:W4:Y:S01]  /*9cf0*/  S2R R5, SR_TID.X ;  /* 0x0000000000057919 */ /* 0x000f220000002100 */
[----:B------:R-:W-:Y:S01]  /*9d00*/  IMAD.MOV.U32 R15, RZ, RZ, 0x40000040 ;  /* 0x40000040ff0f7424 */ /* 0x000fe200078e00ff */
[----:B------:R-:W-:Y:S01]  /*9d10*/  ULDC.64 UR8, c[0x0][0x9e0] ;  /* 0x0002780000087ab9 */ /* 0x000fe20000000a00 */
[----:B------:R-:W-:Y:S01]  /*9d20*/  VIADD R12, R6, 0x6 ;  /* 0x00000006060c7836 */ /* 0x000fe20000000000 */
[----:B------:R-:W-:Y:S01]  /*9d30*/  UISETP.GE.AND UP0, UPT, UR9, 0x1, UPT ;  /* 0x000000010900788c */ /* 0x000fe2000bf06270 */
[----:B------:R-:W-:Y:S01]  /*9d40*/  IMAD.MOV.U32 R9, RZ, RZ, 0x40000040 ;  /* 0x40000040ff097424 */ /* 0x000fe200078e00ff */
[----:B------:R-:W-:Y:S01]  /*9d50*/  LOP3.LUT R18, R18, 0xffefffff, RZ, 0xc0, !PT ;  /* 0xffefffff12127812 */ /* 0x000fe200078ec0ff */
[----:B------:R-:W-:Y:S01]  /*9d60*/  IMAD.MOV.U32 R13, RZ, RZ, 0x40000040 ;  /* 0x40000040ff0d7424 */ /* 0x000fe200078e00ff */
[----:B------:R-:W-:Y:S01]  /*9d70*/  UP2UR UR55, UPR, URZ, 0x1 ;  /* 0x000000013f377883 */ /* 0x000fe20008000000 */
[----:B------:R-:W-:Y:S01]  /*9d80*/  HGMMA.64x96x16.F32 R24, gdesc[UR4], RZ, !UPT, gsb0 ;  /* 0x01600000041879f0 */ /* 0x000fe2000c0008ff */
[----:B------:R-:W-:Y:S01]  /*9d90*/  R2UR UR6, R10 ;  /* 0x000000000a0672ca */ /* 0x000fe200000e0000 */
[----:B------:R-:W-:Y:S01]  /*9da0*/  VIADD R10, R8, 0x4 ;  /* 0x00000004080a7836 */ /* 0x000fe20000000000 */
[----:B------:R-:W-:Y:S01]  /*9db0*/  R2UR UR7, R11 ;  /* 0x000000000b0772ca */ /* 0x000fe200000e0000 */
[----:B------:R-:W-:Y:S01]  /*9dc0*/  IMAD.MOV.U32 R11, RZ, RZ, 0x40000040 ;  /* 0x40000040ff0b7424 */ /* 0x000fe200078e00ff */
[----:B------:R-:W-:Y:S01]  /*9dd0*/  R2UR UR4, R20 ;  /* 0x00000000140472ca */ /* 0x000fe200000e0000 */
[----:B------:R-:W-:Y:S01]  /*9de0*/  VIADD R8, R8, 0x6 ;  /* 0x0000000608087836 */ /* 0x000fe20000000000 */
[----:B------:R-:W-:-:S02]  /*9df0*/  R2UR UR5, R21 ;  /* 0x00000000150572ca */ /* 0x000fc400000e0000 */
[----:B0-----:R-:W-:Y:S01]  /*9e00*/  ISETP.NE.AND P1, PT, R0, 0x1, PT ;  /* 0x000000010000780c */ /* 0x001fe20003f25270 */
[----:B------:R-:W-:Y:S01]  /*9e10*/  IMAD.IADD R0, R215, 0x1, R213 ;  /* 0x00000001d7007824 */ /* 0x000fe200078e02d5 */
[----:B----4-:R-:W-:-:S11]  /*9e20*/  SHF.R.U32.HI R5, RZ, 0x7, R5 ;  /* 0x00000007ff057819 */ /* 0x010fd60000011605 */
[----:B------:R-:W0:Y:S01]  /*9e30*/  @P1 LDC R3, c[0x0][0x44c] ;  /* 0x00011300ff031b82 */ /* 0x000e220000000800 */
[----:B------:R-:W-:Y:S01]  /*9e40*/  @P1 LOP3.LUT R18, R18, 0x100000, RZ, 0xfc, !PT ;  /* 0x0010000012121812 */ /* 0x000fe200078efcff */
[----:B0-----:R-:W-:Y:S01]  /*9e50*/  @P1 IMAD.HI.U32 R3, R0, R3, RZ ;  /* 0x0000000300031227 */ /* 0x001fe200078e00ff */
[----:B------:R-:W-:Y:S02]  /*9e60*/  WARPGROUP.DEPBAR.LE gsb0, 0x0 ;  /* 0x00008000000079c5 */ /* 0x000fe40000010000 */
[----:B------:R-:W-:-:S06]  /*9e70*/  WARPGROUP.ARRIVE ;  /* 0x00000000000079c5 */ /* 0x000fcc0000000000 */
[----:B------:R-:W-:Y:S01]  /*9e80*/  HGMMA.64x96x16.F32 R24, gdesc[UR4], R24, gsb0 ;  /* 0x01600000041879f0 */ /* 0x000fe20008000818 */
[----:B------:R-:W-:Y:S02]  /*9e90*/  R2UR UR6, R10 ;  /* 0x000000000a0672ca */ /* 0x000fe400000e0000 */
[----:B------:R-:W-:Y:S02]  /*9ea0*/  R2UR UR7, R11 ;  /* 0x000000000b0772ca */ /* 0x000fe400000e0000 */
[----:B------:R-:W-:Y:S02]  /*9eb0*/  R2UR UR4, R14 ;  /* 0x000000000e0472ca */ /* 0x000fe400000e0000 */
[----:B------:R-:W-:Y:S02]  /*9ec0*/  R2UR UR5, R15 ;  /* 0x000000000f0572ca */ /* 0x000fe400000e0000 */
[----:B------:R-:W-:Y:S01]  /*9ed0*/  IADD3 R10, -R5, 0xb, RZ ;  /* 0x0000000b050a7810 */ /* 0x000fe20007ffe1ff */
[----:B------:R-:W-:-:S04]  /*9ee0*/  IMAD.MOV.U32 R5, RZ, RZ, -0x60 ;  /* 0xffffffa0ff057424 */ /* 0x000fc800078e00ff */
[----:B------:R-:W-:-:S04]  /*9ef0*/  IMAD R92, R176, R5, 0x60 ;  /* 0x00000060b05c7424 */ /* 0x000fc800078e0205 */
[----:B------:R-:W-:Y:S01]  /*9f00*/  IMAD.IADD R79, R92, 0x1, -R209 ;  /* 0x000000015c4f7824 */ /* 0x000fe200078e0ad1 */
[----:B------:R-:W-:Y:S02]  /*9f10*/  WARPGROUP.DEPBAR.LE gsb0, 0x0 ;  /* 0x00008000000079c5 */ /* 0x000fe40000010000 */
[----:B------:R-:W-:-:S06]  /*9f20*/  WARPGROUP.ARRIVE ;  /* 0x00000000000079c5 */ /* 0x000fcc0000000000 */
[----:B------:R-:W-:Y:S01]  /*9f30*/  HGMMA.64x96x16.F32 R24, gdesc[UR4], R24, gsb0 ;  /* 0x01600000041879f0 */ /* 0x000fe20008000818 */
[----:B------:R-:W-:Y:S02]  /*9f40*/  R2UR UR6, R8 ;  /* 0x00000000080672ca */ /* 0x000fe400000e0000 */
[----:B------:R-:W-:Y:S01]  /*9f50*/  R2UR UR7, R9 ;  /* 0x00000000090772ca */ /* 0x000fe200000e0000 */
[----:B------:R-:W0:Y:S01]  /*9f60*/  @P1 LDC R8, c[0x0][0x450] ;  /* 0x00011400ff081b82 */ /* 0x000e220000000800 */
[----:B------:R-:W-:Y:S01]  /*9f70*/  R2UR UR4, R12 ;  /* 0x000000000c0472ca */ /* 0x000fe200000e0000 */
[----:B------:R-:W-:Y:S01]  /*9f80*/  IMAD.MOV.U32 R9, RZ, RZ, R0 ;  /* 0x000000ffff097224 */ /* 0x000fe200078e0000 */
[----:B------:R-:W-:Y:S01]  /*9f90*/  R2UR UR5, R13 ;  /* 0x000000000d0572ca */ /* 0x000fe200000e0000 */
[----:B------:R-:W-:-:S05]  /*9fa0*/  @!P0 VIADD R0, R4, 0x22840 ;  /* 0x0002284004008836 */ /* 0x000fca0000000000 */
[----:B------:R-:W-:Y:S02]  /*9fb0*/  @!P0 PRMT R0, RZ, 0x654, R0 ;  /* 0x00000654ff008816 */ /* 0x000fe40000000000 */
[----:B0-----:R-:W-:Y:S01]  /*9fc0*/  @P1 SHF.R.U32.HI R9, RZ, R8, R3 ;  /* 0x00000008ff091219 */ /* 0x001fe20000011603 */
[----:B------:R-:W-:Y:S01]  /*9fd0*/  IMAD R8, R176, -0x60, R208 ;  /* 0xffffffa0b0087824 */ /* 0x000fe200078e02d0 */
[----:B------:R-:W-:-:S03]  /*9fe0*/  PLOP3.LUT P1, PT, PT, PT, UP0, 0x40, 0x0 ;  /* 0x000000000000781c */ /* 0x000fc60003f2e808 */
[----:B------:R-:W0:Y:S01]  /*9ff0*/  SHFL.IDX PT, R74, R9, RZ, 0x1c1f ;  /* 0x001c1fff094a7589 */ /* 0x000e2200000e0000 */
[----:B------:R-:W-:Y:S01]  /*a000*/  IADD3 R75, -R209, 0x60, R8 ;  /* 0x00000060d14b7810 */ /* 0x000fe20007ffe108 */
[----:B------:R-:W-:Y:S02]  /*a010*/  WARPGROUP.DEPBAR.LE gsb0, 0x0 ;  /* 0x00008000000079c5 */ /* 0x000fe40000010000 */
[----:B------:R-:W-:-:S06]  /*a020*/  WARPGROUP.ARRIVE ;  /* 0x00000000000079c5 */ /* 0x000fcc0000000000 */
[----:B------:R-:W-:Y:S01]  /*a030*/  HGMMA.64x96x16.F32 R24, gdesc[UR4], R24, gsb0 ;  /* 0x01600000041879f0 */ /* 0x000fe20008000818 */
[----:B------:R-:W-:Y:S02]  /*a040*/  ULDC UR4, c[0x0][0x9dc] ;  /* 0x0002770000047ab9 */ /* 0x000fe40000000800 */
[----:B------:R-:W-:-:S05]  /*a050*/  IMAD.U32 R11, RZ, RZ, UR4 ;  /* 0x00000004ff0b7e24 */ /* 0x000fca000f8e00ff */
[----:B------:R-:W-:Y:S01]  /*a060*/  LOP3.LUT R3, RZ, R11, RZ, 0x33, !PT ;  /* 0x0000000bff037212 */ /* 0x000fe200078e33ff */
[----:B------:R-:W-:Y:S02]  /*a070*/  WARPGROUP.DEPBAR.LE gsb0, 0x0 ;  /* 0x00008000000079c5 */ /* 0x000fe40000010000 */
[----:B------:R4:W-:Y:S06]  /*a080*/  BAR.ARV R10, 0x100 ;  /* 0x0004000a0000751d */ /* 0x0009ec0000002000 */
[----:B------:R1:W-:Y:S02]  /*a090*/  @!P0 SYNCS.ARRIVE.TRANS64.RED.A1T0 RZ, [R0+URZ], RZ ;  /* 0x000000ff00ff89a7 */ /* 0x0003e4000810043f */
[----:B-1----:R-:W-:-:S05]  /*a0a0*/  IADD3 R0, -R209, 0x61, R8 ;  /* 0x00000061d1007810 */ /* 0x002fca0007ffe108 */
[----:B------:R-:W-:-:S04]  /*a0b0*/  IMAD.IADD R0, R0, 0x1, -R207 ;  /* 0x0000000100007824 */ /* 0x000fc800078e0acf */
[C---:B------:R-:W-:Y:S02]  /*a0c0*/  VIADD R90, R0.reuse, UR8 ;  /* 0x00000008005a7c36 */ /* 0x040fe40008000000 */
[----:B------:R-:W-:-:S03]  /*a0d0*/  IMAD.IADD R77, R0, 0x1, R3 ;  /* 0x00000001004d7824 */ /* 0x000fc600078e0203 */
[----:B0-----:R-:W-:Y:S01]  /*a0e0*/  VIADDMNMX R0, R74, R90, R75, PT ;  /* 0x0000005a4a007246 */ /* 0x001fe2000380014b */
[----:B------:R-:W-:Y:S01]  /*a0f0*/  IMAD.IADD R3, R77, 0x1, R74 ;  /* 0x000000014d037824 */ /* 0x000fe200078e024a */
[----:B----4-:R-:W-:Y:S06]  /*a100*/  @P1 BRA `(.L_x_2769) ;  /* 0x0000000000541947 */ /* 0x010fec0003800000 */
        /* <DEDUP_REMOVED lines=12> */
.L_x_2771:
[----:B------:R-:W-:-:S06]  /*a1d0*/  UISETP.NE.AND UP0, UPT, UR9, 0x1, UPT ;  /* 0x000000010900788c */ /* 0x000fcc000bf05270 */
[----:B------:R-:W-:-:S05]  /*a1e0*/  PLOP3.LUT P1, PT, PT, PT, UP0, 0x80, 0x0 ;  /* 0x000000000000781c */ /* 0x000fca0003f2f008 */
[----:B------:R-:W-:-:S08]  /*a1f0*/  @UP0 ULDC.64 UR4, c[0x0][0x9e8] ;  /* 0x00027a0000040ab9 */ /* 0x000fd00000000a00 */
[----:B------:R-:W-:-:S05]  /*a200*/  @P1 IMAD.HI.U32 R8, R5, UR4, RZ ;  /* 0x0000000405081c27 */ /* 0x000fca000f8e00ff */
[----:B------:R-:W-:-:S07]  /*a210*/  @P1 SHF.R.U32.HI R5, RZ, UR5, R8 ;  /* 0x00000005ff051c19 */ /* 0x000fce0008011608 */
.L_x_2772:
[----:B------:R-:W-:Y:S05]  /*a220*/  BSYNC B0 ;  /* 0x0000000000007941 */ /* 0x000fea0003800000 */
.L_x_2770:
[----:B------:R-:W-:-:S05]  /*a230*/  IMAD R5, R5, UR9, R79 ;  /* 0x0000000905057c24 */ /* 0x000fca000f8e024f */
[----:B------:R-:W-:Y:S02]  /*a240*/  VIMNMX R3, R3, R5, !PT ;  /* 0x0000000503037248 */ /* 0x000fe40007fe0100 */
[----:B------:R-:W-:-:S07]  /*a250*/  VIADDMNMX R0, R5, UR9, R0, PT ;  /* 0x0000000905007c46 */ /* 0x000fce000b800100 */
.L_x_2769:
[C---:B------:R-:W-:Y:S01]  /*a260*/  ISETP.GE.AND P1, PT, R92.reuse, 0x2, PT ;  /* 0x000000025c00780c */ /* 0x040fe20003f26270 */
[----:B------:R-:W-:Y:S01]  /*a270*/  UISETP.NE.AND UP0, UPT, UR55, URZ, UPT ;  /* 0x0000003f3700728c */ /* 0x000fe2000bf05270 */
[C---:B------:R-:W-:Y:S02]  /*a280*/  ISETP.GE.AND P6, PT, R92.reuse, 0x9, PT ;  /* 0x000000095c00780c */ /* 0x040fe40003fc6270 */
[----:B------:R-:W-:Y:S02]  /*a290*/  ISETP.GT.AND P2, PT, R3, 0x1, !P1 ;  /* 0x000000010300780c */ /* 0x000fe40004f44270 */
[----:B------:R-:W-:Y:S02]  /*a2a0*/  ISETP.GE.AND P3, PT, R92, 0xa, PT ;  /* 0x0000000a5c00780c */ /* 0x000fe40003f66270 */
[----:B------:R-:W-:Y:S02]  /*a2b0*/  ISETP.LT.OR P2, PT, R0, 0x2, P2 ;  /* 0x000000020000780c */ /* 0x000fe40001741670 */
[----:B------:R-:W-:-:S02]  /*a2c0*/  ISETP.GE.AND P5, PT, R92, 0x1, PT ;  /* 0x000000015c00780c */ /* 0x000fc40003fa6270 */
[----:B------:R-:W-:Y:S02]  /*a2d0*/  FSEL R112, R25, -INF , !P2 ;  /* 0xff80000019707808 */ /* 0x000fe40005000000 */
[----:B------:R-:W-:Y:S02]  /*a2e0*/  ISETP.GT.AND P2, PT, R3, 0x8, !P6 ;  /* 0x000000080300780c */ /* 0x000fe40007744270 */
[----:B------:R-:W-:Y:S02]  /*a2f0*/  P2R R25, PR, RZ, 0x8 ;  /* 0x00000008ff197803 */ /* 0x000fe40000000000 */
[----:B------:R-:W-:-:S04]  /*a300*/  ISETP.LT.OR P2, PT, R0, 0x9, P2 ;  /* 0x000000090000780c */ /* 0x000fc80001741670 */
[----:B------:R-:W-:Y:S02]  /*a310*/  FSEL R110, R28, -INF , !P2 ;  /* 0xff8000001c6e7808 */ /* 0x000fe40005000000 */
[----:B------:R-:W-:Y:S02]  /*a320*/  ISETP.GT.AND P2, PT, R3, 0x9, !P3 ;  /* 0x000000090300780c */ /* 0x000fe40005f44270 */
[----:B------:R-:W-:Y:S02]  /*a330*/  ISETP.GE.AND P3, PT, R92, 0x11, PT ;  /* 0x000000115c00780c */ /* 0x000fe40003f66270 */
[----:B------:R-:W-:-:S04]  /*a340*/  ISETP.LT.OR P2, PT, R0, 0xa, P2 ;  /* 0x0000000a0000780c */ /* 0x000fc80001741670 */
        /* <DEDUP_REMOVED lines=98> */
[----:B------:R-:W-:-:S04]  /*a970*/  ISETP.GT.AND P4, PT, R3, 0x59, !P4 ;  /* 0x000000590300780c */ /* 0x000fc80006784270 */
[----:B------:R-:W-:Y:S02]  /*a980*/  ISETP.LT.OR P4, PT, R0, 0x5a, P4 ;  /* 0x0000005a0000780c */ /* 0x000fe40002781670 */
[----:B------:R-:W0:Y:S02]  /*a990*/  SHFL.IDX PT, R0, R9, 0x1, 0x1c1f ;  /* 0x003c1f0009007f89 */ /* 0x000e2400000e0000 */
[----:B------:R-:W-:Y:S02]  /*a9a0*/  FSEL R24, R69, -INF , !P4 ;  /* 0xff80000045187808 */ /* 0x000fe40006000000 */
[----:B------:R-:W-:Y:S02]  /*a9b0*/  PLOP3.LUT P4, PT, PT, PT, UP0, 0x40, 0x0 ;  /* 0x000000000000781c */ /* 0x000fe40003f8e808 */
[----:B0-----:R-:W-:Y:S01]  /*a9c0*/  VIADDMNMX R3, R0, R90, R75, PT ;  /* 0x0000005a00037246 */ /* 0x001fe2000380014b */
[----:B------:R-:W-:-:S10]  /*a9d0*/  IMAD.IADD R5, R77, 0x1, R0 ;  /* 0x000000014d057824 */ /* 0x000fd400078e0200 */
        /* <DEDUP_REMOVED lines=14> */
.L_x_2775:
[----:B------:R-:W-:-:S06]  /*aac0*/  UISETP.NE.AND UP0, UPT, UR9, 0x1, UPT ;  /* 0x000000010900788c */ /* 0x000fcc000bf05270 */
[----:B------:R-:W-:-:S05]  /*aad0*/  PLOP3.LUT P4, PT, PT, PT, UP0, 0x80, 0x0 ;  /* 0x000000000000781c */ /* 0x000fca0003f8f008 */
[----:B------:R-:W-:-:S08]  /*aae0*/  @UP0 ULDC.64 UR4, c[0x0][0x9e8] ;  /* 0x00027a0000040ab9 */ /* 0x000fd00000000a00 */
[----:B------:R-:W-:Y:S01]  /*aaf0*/  @P4 IMAD.HI.U32 R9, R0, UR4, RZ ;  /* 0x0000000400094c27 */ /* 0x000fe2000f8e00ff */
[----:B------:R-:W-:-:S13]  /*ab00*/  PLOP3.LUT P4, PT, PT, PT, UP0, 0x80, 0x0 ;  /* 0x000000000000781c */ /* 0x000fda0003f8f008 */
[----:B------:R-:W-:-:S07]  /*ab10*/  @P4 SHF.R.U32.HI R0, RZ, UR5, R9 ;  /* 0x00000005ff004c19 */ /* 0x000fce0008011609 */
.L_x_2776:
[----:B------:R-:W-:Y:S05]  /*ab20*/  BSYNC B0 ;  /* 0x0000000000007941 */ /* 0x000fea0003800000 */
.L_x_2774:
[----:B------:R-:W-:-:S05]  /*ab30*/  IMAD R0, R0, UR9, R79 ;  /* 0x0000000900007c24 */ /* 0x000fca000f8e024f */
[----:B------:R-:W-:Y:S02]  /*ab40*/  VIMNMX R5, R5, R0, !PT ;  /* 0x0000000005057248 */ /* 0x000fe40007fe0100 */
[----:B------:R-:W-:-:S07]  /*ab50*/  VIADDMNMX R3, R0, UR9, R3, PT ;  /* 0x0000000900037c46 */ /* 0x000fce000b800103 */
.L_x_2773:
[----:B------:R-:W-:Y:S01]  /*ab60*/  ISETP.GT.AND P1, PT, R5, 0x1, !P1 ;  /* 0x000000010500780c */ /* 0x000fe20004f24270 */
[----:B------:R-:W-:Y:S01]  /*ab70*/  ULDC UR4, c[0x0][0x988] ;  /* 0x0002620000047ab9 */ /* 0x000fe20000000800 */
[----:B------:R-:W-:Y:S01]  /*ab80*/  FMNMX.FTZ R9, R114, R112, !PT ;  /* 0x0000007072097209 */ /* 0x000fe20007810000 */
[----:B------:R-:W-:Y:S01]  /*ab90*/  IMAD.U32 R65, RZ, RZ, UR54 ;  /* 0x00000036ff417e24 */ /* 0x000fe2000f8e00ff */
[----:B------:R-:W-:Y:S02]  /*aba0*/  ISETP.LT.OR P1, PT, R3, 0x2, P1 ;  /* 0x000000020300780c */ /* 0x000fe40000f21670 */
[----:B------:R-:W-:Y:S02]  /*abb0*/  FMNMX.FTZ R9, R110, R9, !PT ;  /* 0x000000096e097209 */ /* 0x000fe40007810000 */
[----:B------:R-:W-:Y:S02]  /*abc0*/  FSEL R106, R27, -INF , !P1 ;  /* 0xff8000001b6a7808 */ /* 0x000fe40004800000 */
[----:B------:R-:W-:-:S02]  /*abd0*/  ISETP.NE.AND P1, PT, R25, RZ, PT ;  /* 0x000000ff1900720c */ /* 0x000fc40003f25270 */
[C---:B------:R-:W-:Y:S02]  /*abe0*/  ISETP.GT.AND P6, PT, R5.reuse, 0x8, !P6 ;  /* 0x000000080500780c */ /* 0x040fe400077c4270 */
[----:B------:R-:W-:Y:S02]  /*abf0*/  ISETP.GT.AND P1, PT, R5, 0x9, !P1 ;  /* 0x000000090500780c */ /* 0x000fe40004f24270 */
[----:B------:R-:W-:Y:S02]  /*ac00*/  FMNMX.FTZ R9, R88, R9, !PT ;  /* 0x0000000958097209 */ /* 0x000fe40007810000 */
[C---:B------:R-:W-:Y:S02]  /*ac10*/  ISETP.LT.OR P1, PT, R3.reuse, 0xa, P1 ;  /* 0x0000000a0300780c */ /* 0x040fe40000f21670 */
[----:B------:R-:W-:Y:S02]  /*ac20*/  ISETP.LT.OR P6, PT, R3, 0x9, P6 ;  /* 0x000000090300780c */ /* 0x000fe400037c1670 */
[----:B------:R-:W-:-:S02]  /*ac30*/  FSEL R104, R31, -INF , !P1 ;  /* 0xff8000001f687808 */ /* 0x000fc40004800000 */
[----:B------:R-:W-:Y:S02]  /*ac40*/  ISETP.NE.AND P1, PT, R29, RZ, PT ;  /* 0x000000ff1d00720c */ /* 0x000fe40003f25270 */
[----:B------:R-:W-:Y:S02]  /*ac50*/  FMNMX.FTZ R9, R84, R9, !PT ;  /* 0x0000000954097209 */ /* 0x000fe40007810000 */
[----:B------:R-:W-:Y:S02]  /*ac60*/  ISETP.GT.AND P1, PT, R5, 0x10, !P1 ;  /* 0x000000100500780c */ /* 0x000fe40004f24270 */
[----:B------:R-:W-:Y:S02]  /*ac70*/  FSEL R30, R30, -INF , !P6 ;  /* 0xff8000001e1e7808 */ /* 0x000fe40007000000 */
[----:B------:R-:W-:Y:S02]  /*ac80*/  ISETP.LT.OR P1, PT, R3, 0x11, P1 ;  /* 0x000000110300780c */ /* 0x000fe40000f21670 */
[----:B------:R-:W-:-:S02]  /*ac90*/  ISETP.NE.AND P6, PT, R85, RZ, PT ;  /* 0x000000ff5500720c */ /* 0x000fc40003fc5270 */
[----:B------:R-:W-:Y:S02]  /*aca0*/  FSEL R34, R34, -INF , !P1 ;  /* 0xff80000022227808 */ /* 0x000fe40004800000 */
[----:B------:R-:W-:Y:S02]  /*acb0*/  ISETP.NE.AND P1, PT, R81, RZ, PT ;  /* 0x000000ff5100720c */ /* 0x000fe40003f25270 */
[----:B------:R-:W-:Y:S02]  /*acc0*/  FMNMX.FTZ R9, R80, R9, !PT ;  /* 0x0000000950097209 */ /* 0x000fe40007810000 */
[----:B------:R-:W-:Y:S02]  /*acd0*/  ISETP.GT.AND P1, PT, R5, 0x11, !P1 ;  /* 0x000000110500780c */ /* 0x000fe40004f24270 */
[----:B------:R-:W-:Y:S02]  /*ace0*/  FMNMX.FTZ R9, R82, R9, !PT ;  /* 0x0000000952097209 */ /* 0x000fe40007810000 */
[----:B------:R-:W-:-:S02]  /*acf0*/  ISETP.LT.OR P1, PT, R3, 0x12, P1 ;  /* 0x000000120300780c */ /* 0x000fc40000f21670 */
[----:B------:R-:W-:Y:S02]  /*ad00*/  ISETP.NE.AND P4, PT, R37, RZ, PT ;  /* 0x000000ff2500720c */ /* 0x000fe40003f85270 */
        /* <DEDUP_REMOVED lines=40> */
[----:B------:R-:W-:Y:S01]  /*af90*/  FMNMX.FTZ R25, R24, R9, !PT ;  /* 0x0000000918197209 */ /* 0x000fe20007810000 */
[----:B------:R-:W-:Y:S01]  /*afa0*/  IMAD.U32 R9, RZ, RZ, UR4 ;  /* 0x00000004ff097e24 */ /* 0x000fe2000f8e00ff */
[----:B------:R-:W-:-:S02]  /*afb0*/  ISETP.GT.AND P1, PT, R5, 0x30, !P1 ;  /* 0x000000300500780c */ /* 0x000fc40004f24270 */
[----:B------:R-:W-:Y:S01]  /*afc0*/  ISETP.GT.AND P5, PT, R5, RZ, !P5 ;  /* 0x000000ff0500720c */ /* 0x000fe20006fa4270 */
[----:B------:R-:W0:Y:S01]  /*afd0*/  SHFL.BFLY PT, R0, R25, 0x2, 0x1f ;  /* 0x0c401f0019007f89 */ /* 0x000e2200000e0000 */
[C---:B------:R-:W-:Y:S02]  /*afe0*/  ISETP.LT.OR P1, PT, R3.reuse, 0x31, P1 ;  /* 0x000000310300780c */ /* 0x040fe40000f21670 */
[----:B------:R-:W-:Y:S02]  /*aff0*/  ISETP.LT.OR P5, PT, R3, 0x1, P5 ;  /* 0x000000010300780c */ /* 0x000fe40002fa1670 */
[----:B------:R-:W-:Y:S02]  /*b000*/  FSEL R92, R50, -INF , !P1 ;  /* 0xff800000325c7808 */ /* 0x000fe40004800000 */
[----:B------:R-:W-:Y:S02]  /*b010*/  ISETP.NE.AND P1, PT, R91, RZ, PT ;  /* 0x000000ff5b00720c */ /* 0x000fe40003f25270 */
[----:B------:R-:W-:-:S02]  /*b020*/  FSEL R26, R26, -INF , !P5 ;  /* 0xff8000001a1a7808 */ /* 0x000fc40006800000 */
[----:B------:R-:W-:Y:S02]  /*b030*/  ISETP.GT.AND P1, PT, R5, 0x31, !P1 ;  /* 0x000000310500780c */ /* 0x000fe40004f24270 */
[----:B------:R-:W-:Y:S02]  /*b040*/  ISETP.NE.AND P4, PT, R94, RZ, PT ;  /* 0x000000ff5e00720c */ /* 0x000fe40003f85270 */
[----:B------:R-:W-:Y:S02]  /*b050*/  ISETP.LT.OR P1, PT, R3, 0x32, P1 ;  /* 0x000000320300780c */ /* 0x000fe40000f21670 */
[----:B------:R-:W-:Y:S02]  /*b060*/  ISETP.NE.AND P6, PT, R57, RZ, PT ;  /* 0x000000ff3900720c */ /* 0x000fe40003fc5270 */
[----:B------:R-:W-:Y:S02]  /*b070*/  FSEL R50, R51, -INF , !P1 ;  /* 0xff80000033327808 */ /* 0x000fe40004800000 */
[----:B------:R-:W-:-:S02]  /*b080*/  ISETP.NE.AND P1, PT, R49, RZ, PT ;  /* 0x000000ff3100720c */ /* 0x000fc40003f25270 */
[C---:B------:R-:W-:Y:S02]  /*b090*/  ISETP.GT.AND P2, PT, R5.reuse, 0x51, !P2 ;  /* 0x000000510500780c */ /* 0x040fe40005744270 */
[----:B------:R-:W-:Y:S02]  /*b0a0*/  ISETP.GT.AND P1, PT, R5, 0x38, !P1 ;  /* 0x000000380500780c */ /* 0x000fe40004f24270 */
[----:B0-----:R-:W-:Y:S02]  /*b0b0*/  FMNMX.FTZ R27, R25, R0, !PT ;  /* 0x00000000191b7209 */ /* 0x001fe40007810000 */
[----:B------:R-:W-:Y:S02]  /*b0c0*/  ISETP.LT.OR P1, PT, R3, 0x39, P1 ;  /* 0x000000390300780c */ /* 0x000fe40000f21670 */
[----:B------:R-:W-:Y:S01]  /*b0d0*/  FMNMX.FTZ R25, R26, R106, !PT ;  /* 0x0000006a1a197209 */ /* 0x000fe20007810000 */
[----:B------:R-:W0:Y:S01]  /*b0e0*/  SHFL.BFLY PT, R0, R27, 0x1, 0x1f ;  /* 0x0c201f001b007f89 */ /* 0x000e2200000e0000 */
[----:B------:R-:W-:-:S02]  /*b0f0*/  FSEL R54, R54, -INF , !P1 ;  /* 0xff80000036367808 */ /* 0x000fc40004800000 */
[----:B------:R-:W-:Y:S02]  /*b100*/  ISETP.NE.AND P1, PT, R93, RZ, PT ;  /* 0x000000ff5d00720c */ /* 0x000fe40003f25270 */
[----:B------:R-:W-:Y:S02]  /*b110*/  FMNMX.FTZ R25, R30, R25, !PT ;  /* 0x000000191e197209 */ /* 0x000fe40007810000 */
[----:B------:R-:W-:Y:S02]  /*b120*/  ISETP.GT.AND P1, PT, R5, 0x39, !P1 ;  /* 0x000000390500780c */ /* 0x000fe40004f24270 */
[----:B------:R-:W-:Y:S02]  /*b130*/  FMNMX.FTZ R25, R104, R25, !PT ;  /* 0x0000001968197209 */ /* 0x000fe40007810000 */
[----:B------:R-:W-:Y:S02]  /*b140*/  ISETP.LT.OR P1, PT, R3, 0x3a, P1 ;  /* 0x0000003a0300780c */ /* 0x000fe40000f21670 */
[----:B------:R-:W-:-:S02]  /*b150*/  ISETP.GT.AND P3, PT, R5, 0x58, !P3 ;  /* 0x000000580500780c */ /* 0x000fc40005f64270 */
[----:B------:R-:W-:Y:S02]  /*b160*/  FSEL R90, R55, -INF , !P1 ;  /* 0xff800000375a7808 */ /* 0x000fe40004800000 */
[----:B------:R-:W-:Y:S02]  /*b170*/  ISETP.NE.AND P1, PT, R53, RZ, PT ;  /* 0x000000ff3500720c */ /* 0x000fe40003f25270 */
[----:B------:R-:W-:Y:S02]  /*b180*/  ISETP.LT.OR P2, PT, R3, 0x52, P2 ;  /* 0x000000520300780c */ /* 0x000fe40001741670 */
[----:B------:R-:W-:Y:S02]  /*b190*/  ISETP.GT.AND P1, PT, R5, 0x40, !P1 ;  /* 0x000000400500780c */ /* 0x000fe40004f24270 */
[C---:B------:R-:W-:Y:S02]  /*b1a0*/  ISETP.LT.OR P3, PT, R3.reuse, 0x59, P3 ;  /* 0x000000590300780c */ /* 0x040fe40001f61670 */
[----:B------:R-:W-:-:S02]  /*b1b0*/  ISETP.LT.OR P1, PT, R3, 0x41, P1 ;  /* 0x000000410300780c */ /* 0x000fc40000f21670 */
[----:B0-----:R-:W-:Y:S02]  /*b1c0*/  FMNMX.FTZ R0, R27, R0, !PT ;  /* 0x000000001b007209 */ /* 0x001fe40007810000 */
[----:B------:R-:W-:Y:S02]  /*b1d0*/  FSEL R94, R58, -INF , !P1 ;  /* 0xff8000003a5e7808 */ /* 0x000fe40004800000 */
[----:B------:R-:W-:Y:S01]  /*b1e0*/  ISETP.NE.AND P1, PT, R95, RZ, PT ;  /* 0x000000ff5f00720c */ /* 0x000fe20003f25270 */
[----:B------:R-:W-:Y:S01]  /*b1f0*/  FMUL.FTZ R29, R0, R9 ;  /* 0x00000009001d7220 */ /* 0x000fe20000410000 */
        /* <DEDUP_REMOVED lines=16> */
[----:B------:R-:W-:Y:S02]  /*b300*/  FSETP.NEU.FTZ.AND P1, PT, R0, -INF , PT ;  /* 0xff8000000000780b */ /* 0x000fe40003f3d000 */
[----:B------:R-:W-:Y:S02]  /*b310*/  ISETP.NE.AND P4, PT, R61, RZ, PT ;  /* 0x000000ff3d00720c */ /* 0x000fe40003f85270 */
[----:B------:R-:W-:Y:S02]  /*b320*/  FMNMX.FTZ R31, R96, R31, !PT ;  /* 0x0000001f601f7209 */ /* 0x000fe40007810000 */
[----:B------:R-:W-:Y:S02]  /*b330*/  FSEL R29, R29, RZ, P1 ;  /* 0x000000ff1d1d7208 */ /* 0x000fe40000800000 */
[----:B------:R-:W-:-:S02]  /*b340*/  ISETP.GT.AND P1, PT, R5, 0x50, !P4 ;  /* 0x000000500500780c */ /* 0x000fc40006724270 */
[----:B------:R-:W-:Y:S01]  /*b350*/  ISETP.NE.AND P4, PT, R33, RZ, PT ;  /* 0x000000ff2100720c */ /* 0x000fe20003f85270 */
[--C-:B------:R-:W-:Y:S01]  /*b360*/  FFMA.FTZ R78, R78, R9, -R29.reuse ;  /* 0x000000094e4e7223 */ /* 0x100fe2000001081d */
[----:B------:R-:W-:Y:S01]  /*b370*/  FMNMX.FTZ R33, R92, R31, !PT ;  /* 0x0000001f5c217209 */ /* 0x000fe20007810000 */
[-CC-:B------:R-:W-:Y:S01]  /*b380*/  FFMA.FTZ R37, R76, R9.reuse, -R29.reuse ;  /* 0x000000094c257223 */ /* 0x180fe2000001081d */
[----:B------:R-:W-:Y:S01]  /*b390*/  ISETP.LT.OR P1, PT, R3, 0x51, P1 ;  /* 0x000000510300780c */ /* 0x000fe20000f21670 */
[--C-:B-----5:R-:W-:Y:S01]  /*b3a0*/  FFMA.FTZ R152, R114, R9, -R29.reuse ;  /* 0x0000000972987223 */ /* 0x120fe2000001081d */
[----:B------:R-:W-:Y:S01]  /*b3b0*/  FMNMX.FTZ R33, R50, R33, !PT ;  /* 0x0000002132217209 */ /* 0x000fe20007810000 */
[-CC-:B------:R-:W-:Y:S01]  /*b3c0*/  FFMA.FTZ R112, R112, R9.reuse, -R29.reuse ;  /* 0x0000000970707223 */ /* 0x180fe2000001081d */
[----:B------:R-:W-:Y:S01]  /*b3d0*/  FSEL R66, R66, -INF , !P1 ;  /* 0xff80000042427808 */ /* 0x000fe20004800000 */
[--C-:B------:R-:W-:Y:S01]  /*b3e0*/  FFMA.FTZ R154, R110, R9, -R29.reuse ;  /* 0x000000096e9a7223 */ /* 0x100fe2000001081d */
[----:B------:R-:W-:Y:S01]  /*b3f0*/  FMNMX.FTZ R33, R54, R33, !PT ;  /* 0x0000002136217209 */ /* 0x000fe20007810000 */
[----:B------:R-:W-:Y:S01]  /*b400*/  MUFU.EX2 R152, R152 ;  /* 0x0000009800987308 */ /* 0x000fe20000000800 */
[----:B------:R-:W-:Y:S01]  /*b410*/  ISETP.GT.AND P1, PT, R5, 0x59, !P4 ;  /* 0x000000590500780c */ /* 0x000fe20006724270 */
[--C-:B------:R-:W-:Y:S01]  /*b420*/  FFMA.FTZ R5, R8, R9, -R29.reuse ;  /* 0x0000000908057223 */ /* 0x100fe2000001081d */
[----:B------:R-:W-:Y:S01]  /*b430*/  FMNMX.FTZ R33, R90, R33, !PT ;  /* 0x000000215a217209 */ /* 0x000fe20007810000 */
[-CC-:B------:R-:W-:Y:S01]  /*b440*/  FFMA.FTZ R88, R88, R9.reuse, -R29.reuse ;  /* 0x0000000958587223 */ /* 0x180fe2000001081d */
[----:B------:R-:W-:Y:S01]  /*b450*/  ISETP.LT.OR P1, PT, R3, 0x5a, P1 ;  /* 0x0000005a0300780c */ /* 0x000fe20000f21670 */
[--C-:B------:R-:W-:Y:S01]  /*b460*/  FFMA.FTZ R156, R84, R9, -R29.reuse ;  /* 0x00000009549c7223 */ /* 0x100fe2000001081d */
[----:B------:R-:W-:Y:S01]  /*b470*/  FMNMX.FTZ R35, R94, R33, !PT ;  /* 0x000000215e237209 */ /* 0x000fe20007810000 */
[----:B------:R0:W-:Y:S01]  /*b480*/  MUFU.EX2 R3, R37 ;  /* 0x0000002500037308 */ /* 0x0001e20000000800 */
[----:B------:R-:W-:Y:S01]  /*b490*/  FSEL R70, R70, -INF , !P3 ;  /* 0xff80000046467808 */ /* 0x000fe20005800000 */
[--C-:B------:R-:W-:Y:S01]  /*b4a0*/  FFMA.FTZ R80, R80, R9, -R29.reuse ;  /* 0x0000000950507223 */ /* 0x100fe2000001081d */
[----:B------:R-:W-:Y:S01]  /*b4b0*/  FMNMX.FTZ R35, R58, R35, !PT ;  /* 0x000000233a237209 */ /* 0x000fe20007810000 */
[-CC-:B------:R-:W-:Y:S01]  /*b4c0*/  FFMA.FTZ R158, R82, R9.reuse, -R29.reuse ;  /* 0x00000009529e7223 */ /* 0x180fe2000001081d */
[----:B------:R-:W-:Y:S01]  /*b4d0*/  FSEL R76, R71, -INF , !P1 ;  /* 0xff800000474c7808 */ /* 0x000fe20004800000 */
[--C-:B------:R-:W-:Y:S01]  /*b4e0*/  FFMA.FTZ R160, R86, R9, -R29.reuse ;  /* 0x0000000956a07223 */ /* 0x100fe2000001081d */
[----:B------:R-:W-:Y:S01]  /*b4f0*/  FMNMX.FTZ R35, R62, R35, !PT ;  /* 0x000000233e237209 */ /* 0x000fe20007810000 */
[----:B------:R1:W-:Y:S01]  /*b500*/  MUFU.EX2 R33, R78 ;  /* 0x0000004e00217308 */ /* 0x0003e20000000800 */
[-CC-:B0-----:R-:W-:Y:S01]  /*b510*/  FFMA.FTZ R37, R40, R9.reuse, -R29.reuse ;  /* 0x0000000928257223 */ /* 0x181fe2000001081d */
[--C-:B------:R-:W-:Y:S01]  /*b520*/  FFMA.FTZ R162, R44, R9, -R29.reuse ;  /* 0x000000092ca27223 */ /* 0x100fe2000001081d */
[----:B------:R-:W-:Y:S01]  /*b530*/  FMNMX.FTZ R35, R108, R35, !PT ;  /* 0x000000236c237209 */ /* 0x000fe20007810000 */
[-CC-:B------:R-:W-:Y:S01]  /*b540*/  FFMA.FTZ R164, R48, R9.reuse, -R29.reuse ;  /* 0x0000000930a47223 */ /* 0x180fe2000001081d */
[-CC-:B------:R-:W-:Y:S01]  /*b550*/  FFMA.FTZ R166, R52, R9.reuse, -R29.reuse ;  /* 0x0000000934a67223 */ /* 0x180fe2000001081d */
[--C-:B------:R-:W-:Y:S01]  /*b560*/  FFMA.FTZ R168, R56, R9, -R29.reuse ;  /* 0x0000000938a87223 */ /* 0x100fe2000001081d */
[----:B------:R-:W-:Y:S01]  /*b570*/  FMNMX.FTZ R35, R66, R35, !PT ;  /* 0x0000002342237209 */ /* 0x000fe20007810000 */
[----:B------:R-:W0:Y:S01]  /*b580*/  MUFU.EX2 R25, R112 ;  /* 0x0000007000197308 */ /* 0x000e220000000800 */
[----:B-1----:R-:W-:Y:S01]  /*b590*/  FSEL R78, R67, -INF , !P2 ;  /* 0xff800000434e7808 */ /* 0x002fe20005000000 */
[-CC-:B------:R-:W-:Y:S01]  /*b5a0*/  FFMA.FTZ R170, R60, R9.reuse, -R29.reuse ;  /* 0x000000093caa7223 */ /* 0x180fe2000001081d */
[-CC-:B------:R-:W-:Y:S01]  /*b5b0*/  FFMA.FTZ R41, R32, R9.reuse, -R29.reuse ;  /* 0x0000000920297223 */ /* 0x180fe2000001081d */
[--C-:B------:R-:W-:Y:S01]  /*b5c0*/  FFMA.FTZ R172, R64, R9, -R29.reuse ;  /* 0x0000000940ac7223 */ /* 0x100fe2000001081d */
[----:B------:R-:W-:Y:S01]  /*b5d0*/  FMNMX.FTZ R35, R78, R35, !PT ;  /* 0x000000234e237209 */ /* 0x000fe20007810000 */
[-CC-:B------:R-:W-:Y:S01]  /*b5e0*/  FFMA.FTZ R43, R28, R9.reuse, -R29.reuse ;  /* 0x000000091c2b7223 */ /* 0x180fe2000001081d */
[----:B------:R-:W-:Y:S01]  /*b5f0*/  FFMA.FTZ R174, R68, R9, -R29 ;  /* 0x0000000944ae7223 */ /* 0x000fe2000001081d */
[----:B------:R-:W1:Y:S01]  /*b600*/  MUFU.EX2 R154, R154 ;  /* 0x0000009a009a7308 */ /* 0x000e620000000800 */
[----:B------:R-:W-:-:S02]  /*b610*/  FMNMX.FTZ R35, R70, R35, !PT ;  /* 0x0000002346237209 */ /* 0x000fc40007810000 */
[----:B------:R-:W-:Y:S02]  /*b620*/  ISETP.NE.AND P4, PT, R65, 0x3, PT ;  /* 0x000000034100780c */ /* 0x000fe40003f85270 */
[----:B------:R-:W-:Y:S01]  /*b630*/  FMNMX.FTZ R39, R76, R35, !PT ;  /* 0x000000234c277209 */ /* 0x000fe20007810000 */
[----:B------:R-:W-:Y:S02]  /*b640*/  FFMA.FTZ R35, R74, R9, -R29 ;  /* 0x000000094a237223 */ /* 0x000fe4000001081d */
[----:B------:R-:W4:Y:S01]  /*b650*/  MUFU.EX2 R27, R88 ;  /* 0x00000058001b7308 */ /* 0x000f220000000800 */
[----:B0-----:R-:W-:Y:S01]  /*b660*/  FADD.FTZ R47, R152, R25 ;  /* 0x00000019982f7221 */ /* 0x001fe20000010000 */
[----:B------:R-:W0:Y:S01]  /*b670*/  SHFL.BFLY PT, R8, R39, 0x2, 0x1f ;  /* 0x0c401f0027087f89 */ /* 0x000e2200000e0000 */
[----:B------:R-:W-:-:S05]  /*b680*/  F2FP.F16.F32.PACK_AB R152, R25, R152 ;  /* 0x000000981998723e */ /* 0x000fca00000000ff */
[----:B------:R-:W2:Y:S08]  /*b690*/  MUFU.EX2 R156, R156 ;  /* 0x0000009c009c7308 */ /* 0x000eb00000000800 */
[----:B------:R-:W3:Y:S08]  /*b6a0*/  MUFU.EX2 R31, R80 ;  /* 0x00000050001f7308 */ /* 0x000ef00000000800 */
[----:B------:R-:W3:Y:S01]  /*b6b0*/  MUFU.EX2 R158, R158 ;  /* 0x0000009e009e7308 */ /* 0x000ee20000000800 */
[----:B0-----:R-:W-:Y:S01]  /*b6c0*/  FMNMX.FTZ R40, R39, R8, !PT ;  /* 0x0000000827287209 */ /* 0x001fe20007810000 */
[-CC-:B------:R-:W-:Y:S01]  /*b6d0*/  FFMA.FTZ R39, R36, R9.reuse, -R29.reuse ;  /* 0x0000000924277223 */ /* 0x180fe2000001081d */
[----:B------:R-:W-:-:S03]  /*b6e0*/  FFMA.FTZ R29, R24, R9, -R29 ;  /* 0x00000009181d7223 */ /* 0x000fc6000001081d */
[----:B------:R-:W0:Y:S02]  /*b6f0*/  SHFL.BFLY PT, R45, R40, 0x1, 0x1f ;  /* 0x0c201f00282d7f89 */ /* 0x000e2400000e0000 */
[----:B------:R-:W-:Y:S08]  /*b700*/  MUFU.EX2 R160, R160 ;  /* 0x000000a000a07308 */ /* 0x000ff00000000800 */
[----:B------:R-:W-:Y:S08]  /*b710*/  MUFU.EX2 R162, R162 ;  /* 0x000000a200a27308 */ /* 0x000ff00000000800 */
[----:B------:R-:W-:Y:S01]  /*b720*/  MUFU.EX2 R5, R5 ;  /* 0x0000000500057308 */ /* 0x000fe20000000800 */
[----:B0-----:R-:W-:-:S07]  /*b730*/  FMNMX.FTZ R8, R40, R45, !PT ;  /* 0x0000002d28087209 */ /* 0x001fce0007810000 */
[----:B------:R-:W-:Y:S01]  /*b740*/  MUFU.EX2 R164, R164 ;  /* 0x000000a400a47308 */ /* 0x000fe20000000800 */
[C---:B------:R-:W-:Y:S01]  /*b750*/  FSETP.NEU.FTZ.AND P1, PT, R8.reuse, -INF , PT ;  /* 0xff8000000800780b */ /* 0x040fe20003f3d000 */
[----:B------:R-:W-:-:S06]  /*b760*/  FMUL.FTZ R45, R8, R9 ;  /* 0x00000009082d7220 */ /* 0x000fcc0000410000 */
[----:B------:R-:W-:Y:S01]  /*b770*/  MUFU.EX2 R35, R35 ;  /* 0x0000002300237308 */ /* 0x000fe20000000800 */
[----:B------:R-:W-:-:S05]  /*b780*/  FSEL R45, R45, RZ, P1 ;  /* 0x000000ff2d2d7208 */ /* 0x000fca0000800000 */
[-CC-:B------:R-:W-:Y:S01]  /*b790*/  FFMA.FTZ R153, R26, R9.reuse, -R45.reuse ;  /* 0x000000091a997223 */ /* 0x180fe2000001082d */
[-CC-:B------:R-:W-:Y:S01]  /*b7a0*/  FFMA.FTZ R24, R106, R9.reuse, -R45.reuse ;  /* 0x000000096a187223 */ /* 0x180fe2000001082d */
[-CC-:B------:R-:W-:Y:S01]  /*b7b0*/  FFMA.FTZ R155, R30, R9.reuse, -R45.reuse ;  /* 0x000000091e9b7223 */ /* 0x180fe2000001082d */
[-CC-:B------:R-:W-:Y:S01]  /*b7c0*/  FFMA.FTZ R26, R104, R9.reuse, -R45.reuse ;  /* 0x00000009681a7223 */ /* 0x180fe2000001082d */
[-CC-:B------:R-:W-:Y:S01]  /*b7d0*/  FFMA.FTZ R157, R34, R9.reuse, -R45.reuse ;  /* 0x00000009229d7223 */ /* 0x180fe2000001082d */
[-C--:B------:R-:W-:Y:S01]  /*b7e0*/  FFMA.FTZ R159, R38, R9.reuse, -R45 ;  /* 0x00000009269f7223 */ /* 0x080fe2000001082d */
[----:B------:R-:W-:Y:S01]  /*b7f0*/  MUFU.EX2 R153, R153 ;  /* 0x0000009900997308 */ /* 0x000fe20000000800 */
[----:B-1----:R-:W-:Y:S01]  /*b800*/  FADD.FTZ R38, R154, R47 ;  /* 0x0000002f9a267221 */ /* 0x002fe20000010000 */
[-CC-:B------:R-:W-:Y:S01]  /*b810*/  FFMA.FTZ R28, R102, R9.reuse, -R45.reuse ;  /* 0x00000009661c7223 */ /* 0x180fe2000001082d */
[-CC-:B------:R-:W-:Y:S01]  /*b820*/  FFMA.FTZ R30, R100, R9.reuse, -R45.reuse ;  /* 0x00000009641e7223 */ /* 0x180fe2000001082d */
[-CC-:B------:R-:W-:Y:S01]  /*b830*/  FFMA.FTZ R161, R42, R9.reuse, -R45.reuse ;  /* 0x000000092aa17223 */ /* 0x180fe2000001082d */
[----:B----4-:R-:W-:Y:S01]  /*b840*/  FADD.FTZ R47, R27, R38 ;  /* 0x000000261b2f7221 */ /* 0x010fe20000010000 */
[-CC-:B------:R-:W-:Y:S01]  /*b850*/  FFMA.FTZ R32, R98, R9.reuse, -R45.reuse ;  /* 0x0000000962207223 */ /* 0x180fe2000001082d */
[-C--:B------:R-:W-:Y:S01]  /*b860*/  FFMA.FTZ R163, R46, R9.reuse, -R45 ;  /* 0x000000092ea37223 */ /* 0x080fe2000001082d */
[----:B------:R-:W0:Y:S01]  /*b870*/  MUFU.EX2 R24, R24 ;  /* 0x0000001800187308 */ /* 0x000e220000000800 */
[----:B--2---:R-:W-:Y:S01]  /*b880*/  FADD.FTZ R38, R156, R47 ;  /* 0x0000002f9c267221 */ /* 0x004fe20000010000 */
[-CC-:B------:R-:W-:Y:S01]  /*b890*/  FFMA.FTZ R34, R96, R9.reuse, -R45.reuse ;  /* 0x0000000960227223 */ /* 0x180fe2000001082d */
[-CC-:B------:R-:W-:Y:S01]  /*b8a0*/  FFMA.FTZ R165, R92, R9.reuse, -R45.reuse ;  /* 0x000000095ca57223 */ /* 0x180fe2000001082d */
[-CC-:B------:R-:W-:Y:S01]  /*b8b0*/  FFMA.FTZ R36, R50, R9.reuse, -R45.reuse ;  /* 0x0000000932247223 */ /* 0x180fe2000001082d */
[----:B---3--:R-:W-:Y:S01]  /*b8c0*/  FADD.FTZ R49, R31, R38 ;  /* 0x000000261f317221 */ /* 0x008fe20000010000 */
[-CC-:B------:R-:W-:Y:S01]  /*b8d0*/  FFMA.FTZ R167, R54, R9.reuse, -R45.reuse ;  /* 0x0000000936a77223 */ /* 0x180fe2000001082d */
[-C--:B------:R-:W-:Y:S01]  /*b8e0*/  FFMA.FTZ R38, R90, R9.reuse, -R45 ;  /* 0x000000095a267223 */ /* 0x080fe2000001082d */
[----:B------:R-:W1:Y:S01]  /*b8f0*/  MUFU.EX2 R155, R155 ;  /* 0x0000009b009b7308 */ /* 0x000e620000000800 */
[----:B------:R-:W-:Y:S01]  /*b900*/  FADD.FTZ R42, R158, R49 ;  /* 0x000000319e2a7221 */ /* 0x000fe20000010000 */
[-CC-:B------:R-:W-:Y:S01]  /*b910*/  FFMA.FTZ R169, R94, R9.reuse, -R45.reuse ;  /* 0x000000095ea97223 */ /* 0x180fe2000001082d */
[-CC-:B------:R-:W-:Y:S01]  /*b920*/  FFMA.FTZ R58, R58, R9.reuse, -R45.reuse ;  /* 0x000000093a3a7223 */ /* 0x180fe2000001082d */
[-CC-:B------:R-:W-:Y:S01]  /*b930*/  FFMA.FTZ R62, R62, R9.reuse, -R45.reuse ;  /* 0x000000093e3e7223 */ /* 0x180fe2000001082d */
[----:B------:R-:W-:Y:S01]  /*b940*/  FADD.FTZ R49, R33, R42 ;  /* 0x0000002a21317221 */ /* 0x000fe20000010000 */
[----:B------:R-:W-:Y:S01]  /*b950*/  F2FP.F16.F32.PACK_AB R154, R27, R154 ;  /* 0x0000009a1b9a723e */ /* 0x000fe200000000ff */
[-C--:B------:R-:W-:Y:S01]  /*b960*/  FFMA.FTZ R108, R108, R9.reuse, -R45 ;  /* 0x000000096c6c7223 */ /* 0x080fe2000001082d */
[----:B------:R-:W2:Y:S01]  /*b970*/  MUFU.EX2 R26, R26 ;  /* 0x0000001a001a7308 */ /* 0x000ea20000000800 */
[----:B0-----:R-:W-:Y:S01]  /*b980*/  FADD.FTZ R40, R153, R24 ;  /* 0x0000001899287221 */ /* 0x001fe20000010000 */
[----:B------:R-:W-:Y:S01]  /*b990*/  FADD.FTZ R42, R160, R49 ;  /* 0x00000031a02a7221 */ /* 0x000fe20000010000 */
[-CC-:B------:R-:W-:Y:S01]  /*b9a0*/  FFMA.FTZ R66, R66, R9.reuse, -R45.reuse ;  /* 0x0000000942427223 */ /* 0x180fe2000001082d */
[-CC-:B------:R-:W-:Y:S01]  /*b9b0*/  FFMA.FTZ R78, R78, R9.reuse, -R45.reuse ;  /* 0x000000094e4e7223 */ /* 0x180fe2000001082d */
[C---:B------:R-:W-:Y:S01]  /*b9c0*/  F2FP.F16.F32.PACK_AB R160, R3.reuse, R160 ;  /* 0x000000a003a0723e */ /* 0x040fe200000000ff */
[----:B------:R-:W-:Y:S01]  /*b9d0*/  FADD.FTZ R49, R3, R42 ;  /* 0x0000002a03317221 */ /* 0x000fe20000010000 */
[-C--:B------:R-:W-:Y:S01]  /*b9e0*/  FFMA.FTZ R70, R70, R9.reuse, -R45 ;  /* 0x0000000946467223 */ /* 0x080fe2000001082d */
[----:B------:R-:W0:Y:S01]  /*b9f0*/  MUFU.EX2 R157, R157 ;  /* 0x0000009d009d7308 */ /* 0x000e220000000800 */
[----:B-1----:R-:W-:Y:S01]  /*ba00*/  FADD.FTZ R47, R155, R40 ;  /* 0x000000289b2f7221 */ /* 0x002fe20000010000 */
[----:B------:R-:W-:Y:S01]  /*ba10*/  FADD.FTZ R42, R162, R49 ;  /* 0x00000031a22a7221 */ /* 0x000fe20000010000 */
[----:B------:R-:W-:Y:S01]  /*ba20*/  FFMA.FTZ R45, R76, R9, -R45 ;  /* 0x000000094c2d7223 */ /* 0x000fe2000001082d */
[----:B------:R-:W-:-:S02]  /*ba30*/  F2FP.F16.F32.PACK_AB R162, R5, R162 ;  /* 0x000000a205a2723e */ /* 0x000fc400000000ff */
[----:B------:R-:W-:Y:S01]  /*ba40*/  FADD.FTZ R49, R5, R42 ;  /* 0x0000002a05317221 */ /* 0x000fe20000010000 */
[----:B------:R-:W-:Y:S01]  /*ba50*/  F2FP.F16.F32.PACK_AB R153, R24, R153 ;  /* 0x000000991899723e */ /* 0x000fe200000000ff */
[----:B------:R-:W1:Y:S01]  /*ba60*/  MUFU.EX2 R28, R28 ;  /* 0x0000001c001c7308 */ /* 0x000e620000000800 */
[----:B--2---:R-:W-:Y:S01]  /*ba70*/  FADD.FTZ R40, R26, R47 ;  /* 0x0000002f1a287221 */ /* 0x004fe20000010000 */
[----:B------:R-:W-:Y:S01]  /*ba80*/  FADD.FTZ R42, R164, R49 ;  /* 0x00000031a42a7221 */ /* 0x000fe20000010000 */
[----:B------:R-:W-:Y:S02]  /*ba90*/  F2FP.F16.F32.PACK_AB R156, R31, R156 ;  /* 0x0000009c1f9c723e */ /* 0x000fe400000000ff */
[----:B------:R-:W-:Y:S01]  /*baa0*/  F2FP.F16.F32.PACK_AB R158, R33, R158 ;  /* 0x0000009e219e723e */ /* 0x000fe200000000ff */
[C---:B------:R-:W-:Y:S01]  /*bab0*/  FADD.FTZ R49, R35.reuse, R42 ;  /* 0x0000002a23317221 */ /* 0x040fe20000010000 */
[----:B------:R-:W-:Y:S01]  /*bac0*/  F2FP.F16.F32.PACK_AB R164, R35, R164 ;  /* 0x000000a423a4723e */ /* 0x000fe200000000ff */
        /* <DEDUP_REMOVED lines=69> */
[----:B0-----:R-:W-:Y:S01]  /*bf20*/  FADD.FTZ R24, R70, R3 ;  /* 0x0000000346187221 */ /* 0x001fe20000010000 */
[C---:B-1----:R-:W-:Y:S01]  /*bf30*/  FADD.FTZ R5, R29.reuse, R42 ;  /* 0x0000002a1d057221 */ /* 0x042fe20000010000 */
[----:B------:R-:W-:Y:S02]  /*bf40*/  F2FP.F16.F32.PACK_AB R174, R29, R174 ;  /* 0x000000ae1dae723e */ /* 0x000fe400000000ff */
[C---:B--2---:R-:W-:Y:S01]  /*bf50*/  FADD.FTZ R3, R45.reuse, R24 ;  /* 0x000000182d037221 */ /* 0x044fe20000010000 */
[----:B------:R-:W-:Y:S01]  /*bf60*/  F2FP.F16.F32.PACK_AB R175, R45, R70 ;  /* 0x000000462daf723e */ /* 0x000fe200000000ff */
[----:B------:R-:W-:Y:S06]  /*bf70*/  @!P4 BRA `(.L_x_2777) ;  /* 0x000000000004c947 */ /* 0x000fec0003800000 */
[----:B------:R-:W-:Y:S01]  /*bf80*/  BPT.TRAP 0x1 ;  /* 0x000000040000795c */ /* 0x000fe20000300000 */
.L_x_2777:
[----:B------:R0:W1:Y:S01]  /*bf90*/  SYNCS.PHASECHK.TRANS64.TRYWAIT P1, [R4+URZ+0x22850], R73 ;  /* 0x02285049040075a7 */ /* 0x000062000802017f */
[----:B------:R-:W-:Y:S05]  /*bfa0*/  @!P4 BRA `(.L_x_2778) ;  /* 0x000000000004c947 */ /* 0x000fea0003800000 */
[----:B------:R-:W-:Y:S01]  /*bfb0*/  BPT.TRAP 0x1 ;  /* 0x000000040000795c */ /* 0x000fe20000300000 */
.L_x_2778:
[----:B------:R-:W-:Y:S04]  /*bfc0*/  BSSY B0, `(.L_x_2779) ;  /* 0x0000004000007945 */ /* 0x000fe80003800000 */
[----:B-1----:R-:W-:Y:S05]  /*bfd0*/  @P1 BRA `(.L_x_2780) ;  /* 0x0000000000081947 */ /* 0x002fea0003800000 */
[----:B------:R-:W1:Y:S02]  /*bfe0*/  SYNCS.PHASECHK.TRANS64.TRYWAIT P1, [R4+URZ+0x22850], R73 ;  /* 0x02285049040075a7 */ /* 0x000e64000802017f */
[----:B-1----:R-:W-:Y:S05]  /*bff0*/  @!P1 BRA `(.L_x_2781) ;  /* 0x0000018000309947 */ /* 0x002fea0003800000 */
.L_x_2780:
[----:B------:R-:W-:Y:S05]  /*c000*/  BSYNC B0 ;  /* 0x0000000000007941 */ /* 0x000fea0003800000 */
.L_x_2779:
[----:B------:R-:W-:Y:S05]  /*c010*/  WARPSYNC.ALL ;  /* 0x0000000000007948 */ /* 0x000fea0003800000 */
[----:B------:R-:W2:Y:S01]  /*c020*/  LDC R24, c[0x0][0x448] ;  /* 0x00011200ff187b82 */ /* 0x000ea20000000800 */
[----:B------:R-:W-:Y:S01]  /*c030*/  R2UR UR4, R19 ;  /* 0x00000000130472ca */ /* 0x000fe200000e0000 */
[----:B------:R-:W-:Y:S01]  /*c040*/  IMAD.MOV.U32 R27, RZ, RZ, 0xc00 ;  /* 0x00000c00ff1b7424 */ /* 0x000fe200078e00ff */
[----:B------:R-:W-:Y:S01]  /*c050*/  UISETP.NE.AND UP0, UPT, UR55, URZ, UPT ;  /* 0x0000003f3700728c */ /* 0x000fe2000bf05270 */
[----:B------:R-:W-:Y:S02]  /*c060*/  IMAD.MOV.U32 R177, RZ, RZ, R213 ;  /* 0x000000ffffb17224 */ /* 0x000fe400078e00d5 */
[----:B------:R-:W-:-:S02]  /*c070*/  IMAD.MOV.U32 R29, RZ, RZ, 0x40000040 ;  /* 0x40000040ff1d7424 */ /* 0x000fc400078e00ff */
[----:B------:R-:W-:Y:S02]  /*c080*/  IMAD.MOV.U32 R31, RZ, RZ, 0x40000040 ;  /* 0x40000040ff1f7424 */ /* 0x000fe400078e00ff */
[----:B01----:R-:W-:Y:S01]  /*c090*/  @!P0 VIADD R4, R4, 0x22860 ;  /* 0x0002286004048836 */ /* 0x003fe20000000000 */
[C---:B------:R-:W-:Y:S02]  /*c0a0*/  R2UR UR11, R29.reuse ;  /* 0x000000001d0b72ca */ /* 0x040fe400000e0000 */
[----:B------:R-:W-:Y:S01]  /*c0b0*/  R2UR UR19, R29 ;  /* 0x000000001d1372ca */ /* 0x000fe200000e0000 */
[----:B------:R-:W-:Y:S01]  /*c0c0*/  UIADD3 UR4, UR4, 0x400, URZ ;  /* 0x0000040004047890 */ /* 0x000fe2000fffe03f */
[----:B------:R-:W-:Y:S02]  /*c0d0*/  R2UR UR23, R31 ;  /* 0x000000001f1772ca */ /* 0x000fe400000e0000 */
[----:B------:R-:W-:Y:S01]  /*c0e0*/  @!P0 PRMT R4, RZ, 0x654, R4 ;  /* 0x00000654ff048816 */ /* 0x000fe20000000004 */
[----:B------:R-:W-:-:S04]  /*c0f0*/  USHF.R.U32.HI UR4, URZ, 0x4, UR4 ;  /* 0x000000043f047899 */ /* 0x000fc80008011604 */
[----:B------:R-:W-:Y:S01]  /*c100*/  ULOP3.LUT UR4, UR4, 0x3fff, URZ, 0xc0, !UPT ;  /* 0x00003fff04047892 */ /* 0x000fe2000f8ec03f */
[----:B------:R0:W-:Y:S01]  /*c110*/  BAR.SYNC.DEFER_BLOCKING R72, 0x100 ;  /* 0x000400480000751d */ /* 0x0001e20000010000 */
[----:B--2---:R-:W-:Y:S02]  /*c120*/  ISETP.NE.AND P1, PT, R24, 0x1, PT ;  /* 0x000000011800780c */ /* 0x004fe40003f25270 */
[----:B------:R-:W-:-:S06]  /*c130*/  ULOP3.LUT UR53, UR4, 0x3000000, URZ, 0xfc, !UPT ;  /* 0x0300000004357892 */ /* 0x000fcc000f8efc3f */
[----:B------:R-:W-:Y:S02]  /*c140*/  IMAD R24, R2, R27, UR53 ;  /* 0x0000003502187e24 */ /* 0x000fe4000f8e021b */
[----:B------:R-:W-:Y:S02]  /*c150*/  IMAD.MOV.U32 R27, RZ, RZ, 0x40000040 ;  /* 0x40000040ff1b7424 */ /* 0x000fe400078e00ff */
[C---:B------:R-:W-:Y:S01]  /*c160*/  VIADD R28, R24.reuse, 0x80 ;  /* 0x00000080181c7836 */ /* 0x040fe20000000000 */
[----:B------:R-:W1:Y:S01]  /*c170*/  @P1 LDC R26, c[0x0][0x44c] ;  /* 0x00011300ff1a1b82 */ /* 0x000e620000000800 */
[C---:B------:R-:W-:Y:S01]  /*c180*/  R2UR UR6, R24.reuse ;  /* 0x00000000180672ca */ /* 0x040fe200000e0000 */
[----:B------:R-:W-:Y:S01]  /*c190*/  VIADD R30, R24, 0x200 ;  /* 0x00000200181e7836 */ /* 0x000fe20000000000 */
[----:B------:R-:W-:Y:S02]  /*c1a0*/  R2UR UR15, R27 ;  /* 0x000000001b0f72ca */ /* 0x000fe400000e0000 */
[----:B------:R-:W-:Y:S01]  /*c1b0*/  R2UR UR10, R28 ;  /* 0x000000001c0a72ca */ /* 0x000fe200000e0000 */
[----:B------:R-:W-:Y:S01]  /*c1c0*/  VIADD R28, R24, 0x180 ;  /* 0x00000180181c7836 */ /* 0x000fe20000000000 */
[----:B------:R-:W-:Y:S01]  /*c1d0*/  R2UR UR22, R30 ;  /* 0x000000001e1672ca */ /* 0x000fe200000e0000 */
[----:B------:R-:W2:Y:S03]  /*c1e0*/  @P1 LDC R25, c[0x0][0x450] ;  /* 0x00011400ff191b82 */ /* 0x000ea60000000800 */
[----:B------:R-:W-:Y:S01]  /*c1f0*/  R2UR UR18, R28 ;  /* 0x000000001c1272ca */ /* 0x000fe200000e0000 */
[----:B-1----:R-:W-:-:S05]  /*c200*/  @P1 IMAD.HI.U32 R26, R213, R26, RZ ;  /* 0x0000001ad51a1227 */ /* 0x002fca00078e00ff */
[----:B--2---:R-:W-:Y:S01]  /*c210*/  @P1 SHF.R.U32.HI R177, RZ, R25, R26 ;  /* 0x00000019ffb11219 */ /* 0x004fe2000001161a */
[----:B------:R-:W-:Y:S01]  /*c220*/  IMAD.MOV.U32 R25, RZ, RZ, 0x40000040 ;  /* 0x40000040ff197424 */ /* 0x000fe200078e00ff */
[----:B------:R-:W-:Y:S01]  /*c230*/  PLOP3.LUT P1, PT, PT, PT, UP0, 0x40, 0x0 ;  /* 0x000000000000781c */ /* 0x000fe20003f2e808 */
[C---:B------:R-:W-:Y:S02]  /*c240*/  VIADD R26, R24.reuse, 0x100 ;  /* 0x00000100181a7836 */ /* 0x040fe40000000000 */
[----:B------:R-:W-:Y:S01]  /*c250*/  VIADD R24, R24, 0x280 ;  /* 0x0000028018187836 */ /* 0x000fe20000000000 */
[----:B------:R-:W-:Y:S02]  /*c260*/  R2UR UR7, R25 ;  /* 0x00000000190772ca */ /* 0x000fe400000e0000 */
[----:B------:R-:W-:Y:S02]  /*c270*/  R2UR UR14, R26 ;  /* 0x000000001a0e72ca */ /* 0x000fe400000e0000 */
[----:B------:R-:W-:-:S02]  /*c280*/  R2UR UR26, R24 ;  /* 0x00000000181a72ca */ /* 0x000fc400000e0000 */
[----:B------:R-:W-:Y:S02]  /*c290*/  R2UR UR27, R25 ;  /* 0x00000000191b72ca */ /* 0x000fe400000e0000 */
[----:B0-----:R-:W-:-:S06]  /*c2a0*/  WARPGROUP.ARRIVE ;  /* 0x00000000000079c5 */ /* 0x001fcc0000000000 */
[----:B------:R-:W-:Y:S03]  /*c2b0*/  HGMMA.64x256x16.F32 R24, R152, gdesc[UR4].tnspB, RZ, !UPT, gsb0 ;  /* 0x43e0000498187df0 */ /* 0x000fe6000c0008ff */
[----:B------:R-:W-:Y:S02]  /*c2c0*/  WARPGROUP.DEPBAR.LE gsb0, 0x0 ;  /* 0x00008000000079c5 */ /* 0x000fe40000010000 */
[----:B------:R-:W-:Y:S01]  /*c2d0*/  WARPGROUP.ARRIVE ;  /* 0x00000000000079c5 */ /* 0x000fe20000000000 */
[----:B------:R-:W-:-:S15]  /*c2e0*/  IADD3 R152, R177, R208, -R207 ;  /* 0x000000d0b1987210 */ /* 0x000fde0007ffe8cf */
[----:B------:R-:W-:-:S07]  /*c2f0*/  NOP ;  /* 0x0000000000007918 */ /* 0x000fce0000000000 */
[----:B------:R-:W-:Y:S01]  /*c300*/  HGMMA.64x256x16.F32 R24, R156, gdesc[UR8].tnspB, R24, gsb0 ;  /* 0x43e000089c187df0 */ /* 0x000fe20008000818 */
[----:B------:R-:W-:Y:S02]  /*c310*/  VIADD R153, R152, UR8 ;  /* 0x0000000898997c36 */ /* 0x000fe40008000000 */
        /* <DEDUP_REMOVED lines=18> */
[----:B0-----:R-:W-:Y:S01]  /*c440*/  VIADD R4, R176, 0xfffffffe ;  /* 0xfffffffeb0047836 */ /* 0x001fe20000000000 */
[----:B------:R-:W-:Y:S06]  /*c450*/  @P1 BRA `(.L_x_2782) ;  /* 0x0000000000541947 */ /* 0x000fec0003800000 */
[C---:B------:R-:W-:Y:S01]  /*c460*/  ISETP.GT.AND P1, PT, R152.reuse, RZ, PT ;  /* 0x000000ff9800720c */ /* 0x040fe20003f24270 */
[----:B------:R-:W-:Y:S01]  /*c470*/  BSSY B0, `(.L_x_2783) ;  /* 0x0000010000007945 */ /* 0x000fe20003800000 */
[----:B------:R-:W-:-:S11]  /*c480*/  VIADD R154, R152, 0xffffffff ;  /* 0xffffffff989a7836 */ /* 0x000fd60000000000 */
[----:B------:R-:W-:Y:S05]  /*c490*/  @P1 BRA `(.L_x_2784) ;  /* 0x0000000000201947 */ /* 0x000fea0003800000 */
[----:B------:R-:W-:Y:S01]  /*c4a0*/  UISETP.NE.AND UP0, UPT, UR9, 0x1, UPT ;  /* 0x000000010900788c */ /* 0x000fe2000bf05270 */
[----:B------:R-:W-:-:S05]  /*c4b0*/  IMAD.MOV R152, RZ, RZ, -R152 ;  /* 0x000000ffff987224 */ /* 0x000fca00078e0a98 */
[----:B------:R-:W-:-:S05]  /*c4c0*/  PLOP3.LUT P1, PT, PT, PT, UP0, 0x80, 0x0 ;  /* 0x000000000000781c */ /* 0x000fca0003f2f008 */
[----:B------:R-:W-:-:S08]  /*c4d0*/  @UP0 ULDC.64 UR4, c[0x0][0x9e8] ;  /* 0x00027a0000040ab9 */ /* 0x000fd00000000a00 */
[----:B------:R-:W-:-:S05]  /*c4e0*/  @P1 IMAD.HI.U32 R154, R152, UR4, RZ ;  /* 0x00000004989a1c27 */ /* 0x000fca000f8e00ff */
[----:B------:R-:W-:-:S04]  /*c4f0*/  @P1 SHF.R.U32.HI R152, RZ, UR5, R154 ;  /* 0x00000005ff981c19 */ /* 0x000fc8000801169a */
[----:B------:R-:W-:Y:S01]  /*c500*/  LOP3.LUT R154, RZ, R152, RZ, 0x33, !PT ;  /* 0x00000098ff9a7212 */ /* 0x000fe200078e33ff */
[----:B------:R-:W-:Y:S06]  /*c510*/  BRA `(.L_x_2785) ;  /* 0x0000000000147947 */ /* 0x000fec0003800000 */
.L_x_2784:
[----:B------:R-:W-:-:S06]  /*c520*/  UISETP.NE.AND UP0, UPT, UR9, 0x1, UPT ;  /* 0x000000010900788c */ /* 0x000fcc000bf05270 */
[----:B------:R-:W-:-:S05]  /*c530*/  PLOP3.LUT P1, PT, PT, PT, UP0, 0x80, 0x0 ;  /* 0x000000000000781c */ /* 0x000fca0003f2f008 */
[----:B------:R-:W-:-:S08]  /*c540*/  @UP0 ULDC.64 UR4, c[0x0][0x9e8] ;  /* 0x00027a0000040ab9 */ /* 0x000fd00000000a00 */
[----:B------:R-:W-:-:S05]  /*c550*/  @P1 IMAD.HI.U32 R152, R154, UR4, RZ ;  /* 0x000000049a981c27 */ /* 0x000fca000f8e00ff */
[----:B------:R-:W-:-:S07]  /*c560*/  @P1 SHF.R.U32.HI R154, RZ, UR5, R152 ;  /* 0x00000005ff9a1c19 */ /* 0x000fce0008011698 */
.L_x_2785:
[----:B------:R-:W-:Y:S05]  /*c570*/  BSYNC B0 ;  /* 0x0000000000007941 */ /* 0x000fea0003800000 */
.L_x_2783:
[----:B------:R-:W-:-:S04]  /*c580*/  IMAD.U32 R152, RZ, RZ, UR9 ;  /* 0x00000009ff987e24 */ /* 0x000fc8000f8e00ff */
[----:B------:R-:W-:-:S05]  /*c590*/  IMAD R152, R154, R152, UR9 ;  /* 0x000000099a987e24 */ /* 0x000fca000f8e0298 */
[----:B------:R-:W-:-:S07]  /*c5a0*/  VIMNMX R153, R153, R152, PT ;  /* 0x0000009899997248 */ /* 0x000fce0003fe0100 */
.L_x_2782:
[----:B------:R-:W-:Y:S01]  /*c5b0*/  IMAD.HI R153, R153, 0x2aaaaaab, RZ ;  /* 0x2aaaaaab99997827 */ /* 0x000fe200078e02ff */
[----:B------:R-:W-:Y:S01]  /*c5c0*/  ULDC UR43, c[0x0][0x9e4] ;  /* 0x00027900002b7ab9 */ /* 0x000fe20000000800 */
[----:B------:R-:W-:Y:S01]  /*c5d0*/  ULDC UR40, c[0x0][0x9e4] ;  /* 0x0002790000287ab9 */ /* 0x000fe20000000800 */
[----:B------:R-:W-:Y:S01]  /*c5e0*/  ULDC UR44, c[0x0][0x9dc] ;  /* 0x00027700002c7ab9 */ /* 0x000fe20000000800 */
[----:B------:R-:W-:Y:S01]  /*c5f0*/  ULDC UR50, c[0x0][0x9dc] ;  /* 0x0002770000327ab9 */ /* 0x000fe20000000800 */
[----:B------:R-:W-:Y:S01]  /*c600*/  SHF.R.U32.HI R152, RZ, 0x1f, R153 ;  /* 0x0000001fff987819 */ /* 0x000fe20000011699 */
[----:B------:R-:W-:Y:S01]  /*c610*/  ULDC UR37, c[0x0][0x988] ;  /* 0x0002620000257ab9 */ /* 0x000fe20000000800 */
[----:B------:R-:W-:Y:S01]  /*c620*/  ULDC UR42, c[0x0][0x988] ;  /* 0x00026200002a7ab9 */ /* 0x000fe20000000800 */
[----:B------:R-:W-:Y:S01]  /*c630*/  ULDC UR41, c[0x0][0x988] ;  /* 0x0002620000297ab9 */ /* 0x000fe20000000800 */
[----:B------:R-:W-:Y:S01]  /*c640*/  LEA.HI.SX32 R152, R153, R152, 0x1c ;  /* 0x0000009899987211 */ /* 0x000fe200078fe2ff */
[----:B------:R-:W-:Y:S01]  /*c650*/  ULDC UR51, c[0x0][0x9e0] ;  /* 0x0002780000337ab9 */ /* 0x000fe20000000800 */
[----:B------:R-:W-:-:S02]  /*c660*/  ULDC UR45, c[0x0][0x9e0] ;  /* 0x00027800002d7ab9 */ /* 0x000fc40000000800 */
[----:B------:R-:W-:-:S04]  /*c670*/  VIMNMX R216, R219, R152, !PT ;  /* 0x00000098dbd87248 */ /* 0x000fc80007fe0100 */
[----:B------:R-:W-:-:S13]  /*c680*/  ISETP.GE.AND P1, PT, R4, R216, PT ;  /* 0x000000d80400720c */ /* 0x000fda0003f26270 */
[----:B------:R-:W-:Y:S05]  /*c690*/  @!P1 BRA `(.L_x_2786) ;  /* 0x0000003000789947 */ /* 0x000fea0003800000 */
.L_x_2804:
[----:B------:R-:W-:Y:S01]  /*c6a0*/  IMAD.U32 R10, RZ, RZ, UR54 ;  /* 0x00000036ff0a7e24 */ /* 0x000fe2000f8e00ff */
[----:B------:R-:W-:Y:S05]  /*c6b0*/  YIELD ;  /* 0x0000000000007946 */ /* 0x000fea0003800000 */
[----:B------:R-:W-:Y:S01]  /*c6c0*/  ISETP.NE.AND P2, PT, R10, 0x3, PT ;  /* 0x000000030a00780c */ /* 0x000fe20003f45270 */
[----:B------:R-:W-:-:S05]  /*c6d0*/  VIADD R2, R2, 0x1 ;  /* 0x0000000102027836 */ /* 0x000fca0000000000 */
[----:B------:R-:W-:-:S04]  /*c6e0*/  ISETP.NE.AND P1, PT, R2, 0x2, PT ;  /* 0x000000020200780c */ /* 0x000fc80003f25270 */
[----:B------:R-:W-:Y:S02]  /*c6f0*/  SEL R9, RZ, 0x1, P1 ;  /* 0x00000001ff097807 */ /* 0x000fe40000800000 */
[----:B------:R-:W-:Y:S02]  /*c700*/  SEL R2, R2, RZ, P1 ;  /* 0x000000ff02027207 */ /* 0x000fe40000800000 */
[----:B------:R-:W-:Y:S01]  /*c710*/  LOP3.LUT R206, R206, R9, RZ, 0x3c, !PT ;  /* 0x00000009cece7212 */ /* 0x000fe200078e3cff */
[----:B0-----:R-:W-:Y:S06]  /*c720*/  @!P2 BRA `(.L_x_2787) ;  /* 0x000000000004a947 */ /* 0x001fec0003800000 */
[----:B------:R-:W-:Y:S01]  /*c730*/  BPT.TRAP 0x1 ;  /* 0x000000040000795c */ /* 0x000fe20000300000 */
.L_x_2787:
[----:B------:R-:W-:Y:S01]  /*c740*/  IMAD R200, R2, 0x8, R19 ;  /* 0x0000000802c87824 */ /* 0x000fe200078e0213 */
[----:B------:R-:W-:-:S04]  /*c750*/  SHF.L.U32 R201, R206, 0x1f, RZ ;  /* 0x0000001fcec97819 */ /* 0x000fc800000006ff */
[----:B------:R0:W1:Y:S01]  /*c760*/  SYNCS.PHASECHK.TRANS64.TRYWAIT P1, [R200+URZ+0x22830], R201 ;  /* 0x022830c9c80075a7 */ /* 0x000062000802017f */
[----:B------:R-:W-:Y:S05]  /*c770*/  @!P2 BRA `(.L_x_2788) ;  /* 0x000000000004a947 */ /* 0x000fea0003800000 */
[----:B------:R-:W-:Y:S01]  /*c780*/  BPT.TRAP 0x1 ;  /* 0x000000040000795c */ /* 0x000fe20000300000 */
.L_x_2788:
[----:B------:R-:W-:Y:S02]  /*c790*/  IMAD R10, R2, 0x300, R214 ;  /* 0x00000300020a7824 */ /* 0x000fe400078e02d6 */
[----:B------:R-:W-:Y:S01]  /*c7a0*/  IMAD.MOV.U32 R11, RZ, RZ, 0x40000040 ;  /* 0x40000040ff0b7424 */ /* 0x000fe200078e00ff */
[----:B-1----:R-:W-:Y:S06]  /*c7b0*/  @P1 BRA `(.L_x_2789) ;  /* 0x0000000000081947 */ /* 0x002fec0003800000 */
[----:B------:R-:W1:Y:S02]  /*c7c0*/  SYNCS.PHASECHK.TRANS64.TRYWAIT P1, [R200+URZ+0x22830], R201 ;  /* 0x022830c9c80075a7 */ /* 0x000e64000802017f */
[----:B-1----:R-:W-:Y:S05]  /*c7d0*/  @!P1 BRA `(.L_x_2790) ;  /* 0x00000178004c9947 */ /* 0x002fea0003800000 */
.L_x_2789:
[----:B------:R-:W-:Y:S05]  /*c7e0*/  WARPSYNC.ALL ;  /* 0x0000000000007948 */ /* 0x000fea0003800000 */
[C---:B------:R-:W-:Y:S01]  /*c7f0*/  R2UR UR6, R10.reuse ;  /* 0x000000000a0672ca */ /* 0x040fe200000e0000 */
[----:B------:R-:W-:Y:S01]  /*c800*/  WARPGROUP.ARRIVE ;  /* 0x00000000000079c5 */ /* 0x000fe20000000000 */
[----:B------:R-:W-:Y:S01]  /*c810*/  R2UR UR7, R11 ;  /* 0x000000000b0772ca */ /* 0x000fe200000e0000 */
[----:B------:R-:W-:Y:S01]  /*c820*/  VIADD R202, R10, 0x2 ;  /* 0x000000020aca7836 */ /* 0x000fe20000000000 */
[----:B------:R-:W-:Y:S01]  /*c830*/  R2UR UR4, R6 ;  /* 0x00000000060472ca */ /* 0x000fe200000e0000 */
[----:B------:R-:W-:Y:S01]  /*c840*/  IMAD.MOV.U32 R203, RZ, RZ, 0x40000040 ;  /* 0x40000040ffcb7424 */ /* 0x000fe200078e00ff */
[----:B------:R-:W-:Y:S01]  /*c850*/  R2UR UR5, R7 ;  /* 0x00000000070572ca */ /* 0x000fe200000e0000 */
[----:B------:R-:W-:Y:S01]  /*c860*/  IMAD.MOV.U32 R11, RZ, RZ, 0x40000040 ;  /* 0x40000040ff0b7424 */ /* 0x000fe200078e00ff */
[----:B------:R-:W2:Y:S01]  /*c870*/  LDC R9, c[0x0][0x448] ;  /* 0x00011200ff097b82 */ /* 0x000ea20000000800 */
[----:B------:R-:W3:Y:S01]  /*c880*/  S2R R217, SR_TID.X ;  /* 0x0000000000d97919 */ /* 0x000ee20000002100 */
[----:B------:R-:W-:Y:S01]  /*c890*/  IMAD.IADD R228, R215, 0x1, R213 ;  /* 0x00000001d7e47824 */ /* 0x000fe200078e02d5 */
[----:B------:R-:W-:-:S08]  /*c8a0*/  UISETP.NE.AND UP0, UPT, UR55, URZ, UPT ;  /* 0x0000003f3700728c */ /* 0x000fd0000bf05270 */
[----:B------:R-:W-:Y:S01]  /*c8b0*/  HGMMA.64x96x16.F32 R152, gdesc[UR4], RZ, !UPT, gsb0 ;  /* 0x01600000049879f0 */ /* 0x000fe2000c0008ff */
[----:B------:R-:W-:Y:S01]  /*c8c0*/  R2UR UR6, R202 ;  /* 0x00000000ca0672ca */ /* 0x000fe200000e0000 */
[----:B------:R-:W-:Y:S01]  /*c8d0*/  VIADD R202, R10, 0x4 ;  /* 0x000000040aca7836 */ /* 0x000fe20000000000 */
[----:B------:R-:W-:Y:S01]  /*c8e0*/  R2UR UR7, R203 ;  /* 0x00000000cb0772ca */ /* 0x000fe200000e0000 */
[----:B------:R-:W-:Y:S01]  /*c8f0*/  IMAD.MOV.U32 R203, RZ, RZ, 0x40000040 ;  /* 0x40000040ffcb7424 */ /* 0x000fe200078e00ff */
[----:B------:R-:W-:Y:S01]  /*c900*/  R2UR UR4, R20 ;  /* 0x00000000140472ca */ /* 0x000fe200000e0000 */
[----:B------:R-:W-:Y:S01]  /*c910*/  VIADD R10, R10, 0x6 ;  /* 0x000000060a0a7836 */ /* 0x000fe20000000000 */
[----:B------:R-:W-:Y:S02]  /*c920*/  R2UR UR5, R21 ;  /* 0x00000000150572ca */ /* 0x000fe400000e0000 */
[----:B--2---:R-:W-:Y:S02]  /*c930*/  ISETP.NE.AND P1, PT, R9, 0x1, PT ;  /* 0x000000010900780c */ /* 0x004fe40003f25270 */
[----:B---3--:R-:W-:-:S11]  /*c940*/  SHF.R.U32.HI R217, RZ, 0x7, R217 ;  /* 0x00000007ffd97819 */ /* 0x008fd600000116d9 */
[----:B------:R-:W2:Y:S01]  /*c950*/  @P1 LDC R9, c[0x0][0x450] ;  /* 0x00011400ff091b82 */ /* 0x000ea20000000800 */
[----:B------:R-:W-:Y:S02]  /*c960*/  WARPGROUP.DEPBAR.LE gsb0, 0x0 ;  /* 0x00008000000079c5 */ /* 0x000fe40000010000 */
[----:B------:R-:W-:-:S06]  /*c970*/  WARPGROUP.ARRIVE ;  /* 0x00000000000079c5 */ /* 0x000fcc0000000000 */
        /* <DEDUP_REMOVED lines=9> */
[----:B------:R-:W-:Y:S01]  /*ca10*/  R2UR UR7, R11 ;  /* 0x000000000b0772ca */ /* 0x000fe200000e0000 */
[----:B------:R-:W3:Y:S01]  /*ca20*/  @P1 LDC R10, c[0x0][0x44c] ;  /* 0x00011300ff0a1b82 */ /* 0x000ee20000000800 */
[----:B------:R-:W-:Y:S01]  /*ca30*/  R2UR UR4, R12 ;  /* 0x000000000c0472ca */ /* 0x000fe200000e0000 */
[----:B------:R-:W-:Y:S01]  /*ca40*/  IMAD.U32 R11, RZ, RZ, UR44 ;  /* 0x0000002cff0b7e24 */ /* 0x000fe2000f8e00ff */
[----:B------:R-:W-:-:S04]  /*ca50*/  R2UR UR5, R13 ;  /* 0x000000000d0572ca */ /* 0x000fc800000e0000 */
[----:B------:R-:W-:Y:S01]  /*ca60*/  LOP3.LUT R227, RZ, R11, RZ, 0x33, !PT ;  /* 0x0000000bffe37212 */ /* 0x000fe200078e33ff */
[----:B---3--:R-:W-:-:S05]  /*ca70*/  @P1 IMAD.HI.U32 R10, R228, R10, RZ ;  /* 0x0000000ae40a1227 */ /* 0x008fca00078e00ff */
[----:B--2---:R-:W-:Y:S01]  /*ca80*/  @P1 SHF.R.U32.HI R228, RZ, R9, R10 ;  /* 0x00000009ffe41219 */ /* 0x004fe2000001160a */
[----:B------:R-:W-:Y:S01]  /*ca90*/  @!P0 VIADD R9, R200, 0x22840 ;  /* 0x00022840c8098836 */ /* 0x000fe20000000000 */
[----:B------:R-:W-:Y:S02]  /*caa0*/  IADD3 R10, -R217, 0xb, RZ ;  /* 0x0000000bd90a7810 */ /* 0x000fe40007ffe1ff */
[----:B------:R-:W-:Y:S01]  /*cab0*/  PLOP3.LUT P1, PT, PT, PT, UP0, 0x40, 0x0 ;  /* 0x000000000000781c */ /* 0x000fe20003f2e808 */
[----:B------:R-:W2:Y:S01]  /*cac0*/  SHFL.IDX PT, R229, R228, RZ, 0x1c1f ;  /* 0x001c1fffe4e57589 */ /* 0x000ea200000e0000 */
[----:B------:R-:W-:Y:S01]  /*cad0*/  @!P0 PRMT R9, RZ, 0x654, R9 ;  /* 0x00000654ff098816 */ /* 0x000fe20000000009 */
[----:B------:R-:W-:Y:S02]  /*cae0*/  WARPGROUP.DEPBAR.LE gsb0, 0x0 ;  /* 0x00008000000079c5 */ /* 0x000fe40000010000 */
[----:B------:R-:W-:-:S06]  /*caf0*/  WARPGROUP.ARRIVE ;  /* 0x00000000000079c5 */ /* 0x000fcc0000000000 */
[----:B------:R-:W-:Y:S03]  /*cb00*/  HGMMA.64x96x16.F32 R152, gdesc[UR4], R152, gsb0 ;  /* 0x01600000049879f0 */ /* 0x000fe60008000898 */
[----:B------:R-:W-:Y:S02]  /*cb10*/  WARPGROUP.DEPBAR.LE gsb0, 0x0 ;  /* 0x00008000000079c5 */ /* 0x000fe40000010000 */
[----:B------:R3:W-:Y:S06]  /*cb20*/  BAR.ARV R10, 0x100 ;  /* 0x0004000a0000751d */ /* 0x0007ec0000002000 */
[----:B------:R4:W-:Y:S02]  /*cb30*/  @!P0 SYNCS.ARRIVE.TRANS64.RED.A1T0 RZ, [R9+URZ], RZ ;  /* 0x000000ff09ff89a7 */ /* 0x0009e4000810043f */
[----:B----4-:R-:W-:-:S05]  /*cb40*/  IMAD R9, R4, -0x60, RZ ;  /* 0xffffffa004097824 */ /* 0x010fca00078e02ff */
[----:B------:R-:W-:-:S04]  /*cb50*/  IADD3 R226, -R209, 0x1, R9 ;  /* 0x00000001d1e27810 */ /* 0x000fc80007ffe109 */
[----:B------:R-:W-:-:S05]  /*cb60*/  IADD3 R226, -R207, R226, R208 ;  /* 0x000000e2cfe27210 */ /* 0x000fca0007ffe1d0 */
[----:B------:R-:W-:Y:S02]  /*cb70*/  IMAD.IADD R227, R227, 0x1, R226 ;  /* 0x00000001e3e37824 */ /* 0x000fe400078e02e2 */
[----:B------:R-:W-:Y:S02]  /*cb80*/  VIADD R226, R226, UR51 ;  /* 0x00000033e2e27c36 */ /* 0x000fe40008000000 */
[C---:B--2---:R-:W-:Y:S02]  /*cb90*/  IMAD.IADD R217, R229.reuse, 0x1, R227 ;  /* 0x00000001e5d97824 */ /* 0x044fe400078e02e3 */
[----:B------:R-:W-:Y:S01]  /*cba0*/  IMAD.IADD R225, R229, 0x1, R226 ;  /* 0x00000001e5e17824 */ /* 0x000fe200078e02e2 */
[----:B---3--:R-:W-:Y:S06]  /*cbb0*/  @P1 BRA `(.L_x_2791) ;  /* 0x0000000000581947 */ /* 0x008fec0003800000 */
[----:B------:R-:W-:Y:S01]  /*cbc0*/  IADD3 R229, -R207, R208, R229 ;  /* 0x000000d0cfe57210 */ /* 0x000fe20007ffe1e5 */
[----:B------:R-:W-:Y:S03]  /*cbd0*/  BSSY B0, `(.L_x_2792) ;  /* 0x0000010000007945 */ /* 0x000fe60003800000 */
[----:B------:R-:W-:-:S13]  /*cbe0*/  ISETP.GT.AND P1, PT, R229, -0x1, PT ;  /* 0xffffffffe500780c */ /* 0x000fda0003f24270 */
[----:B------:R-:W-:Y:S05]  /*cbf0*/  @P1 BRA `(.L_x_2793) ;  /* 0x0000000000201947 */ /* 0x000fea0003800000 */
[----:B------:R-:W-:Y:S01]  /*cc00*/  IMAD.U32 R230, RZ, RZ, UR43 ;  /* 0x0000002bffe67e24 */ /* 0x000fe2000f8e00ff */
[----:B------:R-:W-:-:S04]  /*cc10*/  LOP3.LUT R229, RZ, R229, RZ, 0x33, !PT ;  /* 0x000000e5ffe57212 */ /* 0x000fc800078e33ff */
[----:B------:R-:W-:-:S13]  /*cc20*/  ISETP.NE.AND P1, PT, R230, 0x1, PT ;  /* 0x00000001e600780c */ /* 0x000fda0003f25270 */
[----:B------:R-:W2:Y:S02]  /*cc30*/  @P1 LDC.64 R202, c[0x0][0x9e8] ;  /* 0x00027a00ffca1b82 */ /* 0x000ea40000000a00 */
[----:B--2---:R-:W-:-:S05]  /*cc40*/  @P1 IMAD.HI.U32 R202, R229, R202, RZ ;  /* 0x000000cae5ca1227 */ /* 0x004fca00078e00ff */
[----:B------:R-:W-:-:S04]  /*cc50*/  @P1 SHF.R.U32.HI R229, RZ, R203, R202 ;  /* 0x000000cbffe51219 */ /* 0x000fc800000116ca */
[----:B------:R-:W-:Y:S01]  /*cc60*/  LOP3.LUT R229, RZ, R229, RZ, 0x33, !PT ;  /* 0x000000e5ffe57212 */ /* 0x000fe200078e33ff */
[----:B------:R-:W-:Y:S06]  /*cc70*/  BRA `(.L_x_2794) ;  /* 0x0000000000147947 */ /* 0x000fec0003800000 */
.L_x_2793:
[----:B------:R-:W-:-:S05]  /*cc80*/  IMAD.U32 R230, RZ, RZ, UR43 ;  /* 0x0000002bffe67e24 */ /* 0x000fca000f8e00ff */
[----:B------:R-:W-:-:S13]  /*cc90*/  ISETP.NE.AND P1, PT, R230, 0x1, PT ;  /* 0x00000001e600780c */ /* 0x000fda0003f25270 */
[----:B------:R-:W2:Y:S02]  /*cca0*/  @P1 LDC.64 R202, c[0x0][0x9e8] ;  /* 0x00027a00ffca1b82 */ /* 0x000ea40000000a00 */
[----:B--2---:R-:W-:-:S05]  /*ccb0*/  @P1 IMAD.HI.U32 R202, R229, R202, RZ ;  /* 0x000000cae5ca1227 */ /* 0x004fca00078e00ff */
[----:B------:R-:W-:-:S07]  /*ccc0*/  @P1 SHF.R.U32.HI R229, RZ, R203, R202 ;  /* 0x000000cbffe51219 */ /* 0x000fce00000116ca */
.L_x_2794:
[----:B------:R-:W-:Y:S05]  /*ccd0*/  BSYNC B0 ;  /* 0x0000000000007941 */ /* 0x000fea0003800000 */
.L_x_2792:
[----:B------:R-:W-:-:S04]  /*cce0*/  IMAD.IADD R202, R9, 0x1, -R209 ;  /* 0x0000000109ca7824 */ /* 0x000fc800078e0ad1 */
[----:B------:R-:W-:-:S05]  /*ccf0*/  IMAD R202, R229, R230, R202 ;  /* 0x000000e6e5ca7224 */ /* 0x000fca00078e02ca */
[----:B------:R-:W-:Y:S02]  /*cd00*/  VIADDMNMX R225, R202, R230, R225, PT ;  /* 0x000000e6cae17246 */ /* 0x000fe400038001e1 */
[----:B------:R-:W-:-:S07]  /*cd10*/  VIMNMX R217, R217, R202, !PT ;  /* 0x000000cad9d97248 */ /* 0x000fce0007fe0100 */
.L_x_2791:
[C---:B------:R-:W-:Y:S01]  /*cd20*/  ISETP.GE.AND P1, PT, R9.reuse, 0x1, PT ;  /* 0x000000010900780c */ /* 0x040fe20003f26270 */
[----:B------:R-:W-:Y:S01]  /*cd30*/  UISETP.NE.AND UP0, UPT, UR55, URZ, UPT ;  /* 0x0000003f3700728c */ /* 0x000fe2000bf05270 */
[----:B------:R-:W-:Y:S02]  /*cd40*/  LOP3.LUT R18, R18, 0xfffbffff, RZ, 0xc0, !PT ;  /* 0xfffbffff12127812 */ /* 0x000fe400078ec0ff */
[----:B------:R-:W-:-:S09]  /*cd50*/  ISETP.GE.AND P3, PT, R9, 0x9, PT ;  /* 0x000000090900780c */ /* 0x000fd20003f66270 */
[----:B------:R-:W-:Y:S02]  /*cd60*/  @P1 LOP3.LUT R18, R18, 0x40000, RZ, 0xfc, !PT ;  /* 0x0004000012121812 */ /* 0x000fe400078efcff */
[----:B------:R-:W-:Y:S02]  /*cd70*/  ISETP.GT.AND P1, PT, R217, RZ, !P1 ;  /* 0x000000ffd900720c */ /* 0x000fe40004f24270 */
[----:B------:R-:W-:Y:S02]  /*cd80*/  LOP3.LUT R18, R18, 0xfffffffd, RZ, 0xc0, !PT ;  /* 0xfffffffd12127812 */ /* 0x000fe400078ec0ff */
[----:B------:R-:W-:Y:S02]  /*cd90*/  ISETP.LT.OR P2, PT, R225, 0x1, P1 ;  /* 0x00000001e100780c */ /* 0x000fe40000f41670 */
[----:B------:R-:W-:Y:S02]  /*cda0*/  ISETP.GE.AND P1, PT, R9, 0x2, PT ;  /* 0x000000020900780c */ /* 0x000fe40003f26270 */
[----:B------:R-:W-:-:S02]  /*cdb0*/  FSEL R152, R152, -INF , !P2 ;  /* 0xff80000098987808 */ /* 0x000fc40005000000 */
[----:B------:R-:W-:Y:S02]  /*cdc0*/  ISETP.GT.AND P2, PT, R217, 0x1, !P1 ;  /* 0x00000001d900780c */ /* 0x000fe40004f44270 */
[----:B------:R-:W-:Y:S02]  /*cdd0*/  @P3 LOP3.LUT R18, R18, 0x2, RZ, 0xfc, !PT ;  /* 0x0000000212123812 */ /* 0x000fe400078efcff */
[----:B------:R-:W-:Y:S02]  /*cde0*/  ISETP.LT.OR P2, PT, R225, 0x2, P2 ;  /* 0x00000002e100780c */ /* 0x000fe40001741670 */
[----:B------:R-:W-:Y:S02]  /*cdf0*/  LOP3.LUT R18, R18, 0xfffffffb, RZ, 0xc0, !PT ;  /* 0xfffffffb12127812 */ /* 0x000fe400078ec0ff */
[----:B------:R-:W-:Y:S02]  /*ce00*/  FSEL R153, R153, -INF , !P2 ;  /* 0xff80000099997808 */ /* 0x000fe40005000000 */
[----:B------:R-:W-:-:S02]  /*ce10*/  ISETP.GT.AND P2, PT, R217, 0x8, !P3 ;  /* 0x00000008d900780c */ /* 0x000fc40005f44270 */
[----:B------:R-:W-:Y:S02]  /*ce20*/  ISETP.GE.AND P3, PT, R9, 0xa, PT ;  /* 0x0000000a0900780c */ /* 0x000fe40003f66270 */
[----:B------:R-:W-:-:S04]  /*ce30*/  ISETP.LT.OR P2, PT, R225, 0x9, P2 ;  /* 0x00000009e100780c */ /* 0x000fc80001741670 */
        /* <DEDUP_REMOVED lines=134> */
.L_x_2797:
[----:B------:R-:W-:-:S05]  /*d6a0*/  IMAD.U32 R225, RZ, RZ, UR43 ;  /* 0x0000002bffe17e24 */ /* 0x000fca000f8e00ff */
[----:B------:R-:W-:-:S13]  /*d6b0*/  ISETP.NE.AND P6, PT, R225, 0x1, PT ;  /* 0x00000001e100780c */ /* 0x000fda0003fc5270 */
[----:B------:R-:W2:Y:S02]  /*d6c0*/  @P6 LDC.64 R156, c[0x0][0x9e8] ;  /* 0x00027a00ff9c6b82 */ /* 0x000ea40000000a00 */
[----:B--2---:R-:W-:-:S05]  /*d6d0*/  @P6 IMAD.HI.U32 R156, R217, R156, RZ ;  /* 0x0000009cd99c6227 */ /* 0x004fca00078e00ff */
[----:B------:R-:W-:-:S07]  /*d6e0*/  @P6 SHF.R.U32.HI R217, RZ, R157, R156 ;  /* 0x0000009dffd96219 */ /* 0x000fce000001169c */
.L_x_2798:
[----:B------:R-:W-:Y:S05]  /*d6f0*/  BSYNC B0 ;  /* 0x0000000000007941 */ /* 0x000fea0003800000 */
.L_x_2796:
[----:B------:R-:W-:-:S04]  /*d700*/  IMAD.IADD R9, R9, 0x1, -R209 ;  /* 0x0000000109097824 */ /* 0x000fc800078e0ad1 */
[----:B------:R-:W-:-:S05]  /*d710*/  IMAD R9, R217, R225, R9 ;  /* 0x000000e1d9097224 */ /* 0x000fca00078e0209 */
[----:B------:R-:W-:Y:S02]  /*d720*/  VIMNMX R227, R227, R9, !PT ;  /* 0x00000009e3e37248 */ /* 0x000fe40007fe0100 */
[----:B------:R-:W-:-:S07]  /*d730*/  VIADDMNMX R226, R9, R225, R226, PT ;  /* 0x000000e109e27246 */ /* 0x000fce00038001e2 */
.L_x_2795:
[----:B------:R-:W-:Y:S02]  /*d740*/  ISETP.GT.AND P1, PT, R227, 0x1, !P1 ;  /* 0x00000001e300780c */ /* 0x000fe40004f24270 */
[----:B------:R-:W-:Y:S02]  /*d750*/  FMNMX.FTZ R9, R152, R0, !PT ;  /* 0x0000000098097209 */ /* 0x000fe40007810000 */
        /* <DEDUP_REMOVED lines=58> */
[----:B------:R-:W2:Y:S01]  /*db00*/  SHFL.BFLY PT, R157, R9, 0x2, 0x1f ;  /* 0x0c401f00099d7f89 */ /* 0x000ea200000e0000 */
[----:B------:R-:W-:-:S02]  /*db10*/  LOP3.LUT P6, RZ, R18, 0x20, RZ, 0xc0, !PT ;  /* 0x0000002012ff7812 */ /* 0x000fc400078cc0ff */
[C---:B------:R-:W-:Y:S02]  /*db20*/  ISETP.GT.AND P1, PT, R227.reuse, 0x28, !P1 ;  /* 0x00000028e300780c */ /* 0x040fe40004f24270 */
[----:B------:R-:W-:Y:S02]  /*db30*/  ISETP.GT.AND P2, PT, R227, 0x49, !P2 ;  /* 0x00000049e300780c */ /* 0x000fe40005744270 */
[C---:B------:R-:W-:Y:S02]  /*db40*/  ISETP.LT.OR P1, PT, R226.reuse, 0x29, P1 ;  /* 0x00000029e200780c */ /* 0x040fe40000f21670 */
[----:B------:R-:W-:Y:S02]  /*db50*/  ISETP.LT.OR P2, PT, R226, 0x4a, P2 ;  /* 0x0000004ae200780c */ /* 0x000fe40001741670 */
[----:B------:R-:W-:Y:S02]  /*db60*/  FSEL R174, R174, -INF , !P1 ;  /* 0xff800000aeae7808 */ /* 0x000fe40004800000 */
[----:B------:R-:W-:-:S02]  /*db70*/  LOP3.LUT P1, RZ, R18, 0x1000, RZ, 0xc0, !PT ;  /* 0x0000100012ff7812 */ /* 0x000fc4000782c0ff */
[----:B------:R-:W-:Y:S02]  /*db80*/  FSEL R191, R191, -INF , !P2 ;  /* 0xff800000bfbf7808 */ /* 0x000fe40005000000 */
[C---:B------:R-:W-:Y:S02]  /*db90*/  ISETP.GT.AND P1, PT, R227.reuse, 0x29, !P1 ;  /* 0x00000029e300780c */ /* 0x040fe40004f24270 */
[----:B------:R-:W-:Y:S02]  /*dba0*/  LOP3.LUT P2, RZ, R18, 0x40000, RZ, 0xc0, !PT ;  /* 0x0004000012ff7812 */ /* 0x000fe4000784c0ff */
[----:B------:R-:W-:Y:S02]  /*dbb0*/  ISETP.LT.OR P1, PT, R226, 0x2a, P1 ;  /* 0x0000002ae200780c */ /* 0x000fe40000f21670 */
[----:B------:R-:W-:Y:S02]  /*dbc0*/  ISETP.GT.AND P3, PT, R227, 0x50, !P3 ;  /* 0x00000050e300780c */ /* 0x000fe40005f64270 */
[----:B------:R-:W-:-:S02]  /*dbd0*/  FSEL R175, R175, -INF , !P1 ;  /* 0xff800000afaf7808 */ /* 0x000fc40004800000 */
[----:B------:R-:W-:Y:S02]  /*dbe0*/  LOP3.LUT P1, RZ, R18, 0x800, RZ, 0xc0, !PT ;  /* 0x0000080012ff7812 */ /* 0x000fe4000782c0ff */
[----:B--2---:R-:W-:Y:S01]  /*dbf0*/  FMNMX.FTZ R157, R9, R157, !PT ;  /* 0x0000009d099d7209 */ /* 0x004fe20007810000 */
[----:B------:R-:W-:Y:S01]  /*dc00*/  IMAD.U32 R9, RZ, RZ, UR42 ;  /* 0x0000002aff097e24 */ /* 0x000fe2000f8e00ff */
[C---:B------:R-:W-:Y:S02]  /*dc10*/  ISETP.GT.AND P1, PT, R227.reuse, 0x30, !P1 ;  /* 0x00000030e300780c */ /* 0x040fe40004f24270 */
[C---:B------:R-:W-:Y:S02]  /*dc20*/  ISETP.LT.OR P3, PT, R226.reuse, 0x51, P3 ;  /* 0x00000051e200780c */ /* 0x040fe40001f61670 */
[----:B------:R-:W-:Y:S02]  /*dc30*/  ISETP.LT.OR P1, PT, R226, 0x31, P1 ;  /* 0x00000031e200780c */ /* 0x000fe40000f21670 */
[----:B------:R-:W-:-:S02]  /*dc40*/  ISETP.GT.AND P4, PT, R227, 0x51, !P4 ;  /* 0x00000051e300780c */ /* 0x000fc40006784270 */
[----:B------:R-:W-:Y:S02]  /*dc50*/  FSEL R156, R178, -INF , !P1 ;  /* 0xff800000b29c7808 */ /* 0x000fe40004800000 */
[----:B------:R-:W-:Y:S01]  /*dc60*/  LOP3.LUT P1, RZ, R18, 0x400, RZ, 0xc0, !PT ;  /* 0x0000040012ff7812 */ /* 0x000fe2000782c0ff */
[----:B------:R-:W2:Y:S01]  /*dc70*/  SHFL.BFLY PT, R178, R157, 0x1, 0x1f ;  /* 0x0c201f009db27f89 */ /* 0x000ea200000e0000 */
[----:B------:R-:W-:Y:S02]  /*dc80*/  FSEL R194, R194, -INF , !P3 ;  /* 0xff800000c2c27808 */ /* 0x000fe40005800000 */
[C---:B------:R-:W-:Y:S02]  /*dc90*/  ISETP.GT.AND P1, PT, R227.reuse, 0x31, !P1 ;  /* 0x00000031e300780c */ /* 0x040fe40004f24270 */
[----:B------:R-:W-:Y:S02]  /*dca0*/  ISETP.GT.AND P5, PT, R227, 0x58, !P5 ;  /* 0x00000058e300780c */ /* 0x000fe40006fa4270 */
[----:B------:R-:W-:-:S02]  /*dcb0*/  ISETP.LT.OR P1, PT, R226, 0x32, P1 ;  /* 0x00000032e200780c */ /* 0x000fc40000f21670 */
[----:B------:R-:W-:Y:S02]  /*dcc0*/  ISETP.LT.OR P4, PT, R226, 0x52, P4 ;  /* 0x00000052e200780c */ /* 0x000fe40002781670 */
[----:B------:R-:W-:Y:S02]  /*dcd0*/  FSEL R179, R179, -INF , !P1 ;  /* 0xff800000b3b37808 */ /* 0x000fe40004800000 */
[----:B------:R-:W-:Y:S02]  /*dce0*/  LOP3.LUT P1, RZ, R18, 0x200, RZ, 0xc0, !PT ;  /* 0x0000020012ff7812 */ /* 0x000fe4000782c0ff */
[----:B------:R-:W-:Y:S02]  /*dcf0*/  ISETP.LT.OR P5, PT, R226, 0x59, P5 ;  /* 0x00000059e200780c */ /* 0x000fe40002fa1670 */
[----:B------:R-:W-:Y:S02]  /*dd00*/  ISETP.GT.AND P1, PT, R227, 0x38, !P1 ;  /* 0x00000038e300780c */ /* 0x000fe40004f24270 */
[----:B------:R-:W-:-:S02]  /*dd10*/  FSEL R195, R195, -INF , !P4 ;  /* 0xff800000c3c37808 */ /* 0x000fc40006000000 */
[----:B------:R-:W-:Y:S02]  /*dd20*/  ISETP.LT.OR P1, PT, R226, 0x39, P1 ;  /* 0x00000039e200780c */ /* 0x000fe40000f21670 */
[----:B------:R-:W-:Y:S02]  /*dd30*/  FSEL R198, R198, -INF , !P5 ;  /* 0xff800000c6c67808 */ /* 0x000fe40006800000 */
[----:B------:R-:W-:Y:S02]  /*dd40*/  FSEL R182, R182, -INF , !P1 ;  /* 0xff800000b6b67808 */ /* 0x000fe40004800000 */
[----:B------:R-:W-:Y:S02]  /*dd50*/  LOP3.LUT P1, RZ, R18, 0x100, RZ, 0xc0, !PT ;  /* 0x0000010012ff7812 */ /* 0x000fe4000782c0ff */
[----:B--2---:R-:W-:Y:S02]  /*dd60*/  FMNMX.FTZ R178, R157, R178, !PT ;  /* 0x000000b29db27209 */ /* 0x004fe40007810000 */
        /* <DEDUP_REMOVED lines=18> */
[----:B------:R-:W-:-:S05]  /*de90*/  FMUL.FTZ R0, R178, R9 ;  /* 0x00000009b2007220 */ /* 0x000fca0000410000 */
[----:B------:R-:W-:Y:S02]  /*dea0*/  FSEL R0, R0, RZ, P1 ;  /* 0x000000ff00007208 */ /* 0x000fe40000800000 */
[----:B------:R-:W-:-:S03]  /*deb0*/  ISETP.GT.AND P1, PT, R227, RZ, !P2 ;  /* 0x000000ffe300720c */ /* 0x000fc60005724270 */
        /* <DEDUP_REMOVED lines=23> */
[-C--:B------:R-:W-:Y:S01]  /*e030*/  FFMA.FTZ R197, R197, R9.reuse, -R0 ;  /* 0x00000009c5c57223 */ /* 0x080fe20000010800 */
[----:B------:R-:W-:Y:S01]  /*e040*/  FMUL.FTZ R0, R157, R9 ;  /* 0x000000099d007220 */ /* 0x000fe20000410000 */
[----:B------:R-:W-:Y:S01]  /*e050*/  MUFU.EX2 R152, R152 ;  /* 0x0000009800987308 */ /* 0x000fe20000000800 */
[----:B------:R-:W-:-:S04]  /*e060*/  ISETP.LT.OR P1, PT, R226, 0x1, P1 ;  /* 0x00000001e200780c */ /* 0x000fc80000f21670 */
[----:B------:R-:W-:Y:S02]  /*e070*/  FSEL R154, R154, -INF , !P1 ;  /* 0xff8000009a9a7808 */ /* 0x000fe40004800000 */
[----:B------:R-:W-:Y:S01]  /*e080*/  ISETP.GT.AND P1, PT, R227, 0x59, !P6 ;  /* 0x00000059e300780c */ /* 0x000fe20007724270 */
[----:B------:R-:W2:Y:S03]  /*e090*/  MUFU.EX2 R0, R0 ;  /* 0x0000000000007308 */ /* 0x000ea60000000800 */
[----:B------:R-:W-:-:S04]  /*e0a0*/  ISETP.LT.OR P1, PT, R226, 0x5a, P1 ;  /* 0x0000005ae200780c */ /* 0x000fc80000f21670 */
[----:B------:R-:W-:Y:S01]  /*e0b0*/  FSEL R199, R199, -INF , !P1 ;  /* 0xff800000c7c77808 */ /* 0x000fe20004800000 */
[----:B------:R-:W3:Y:S08]  /*e0c0*/  MUFU.EX2 R153, R153 ;  /* 0x0000009900997308 */ /* 0x000ef00000000800 */
        /* <DEDUP_REMOVED lines=9> */
[C---:B---3--:R-:W-:Y:S01]  /*e160*/  FADD.FTZ R5, R153.reuse, R5 ;  /* 0x0000000599057221 */ /* 0x048fe20000010000 */
[----:B------:R-:W-:Y:S01]  /*e170*/  F2FP.F16.F32.PACK_AB R152, R153, R152 ;  /* 0x000000989998723e */ /* 0x000fe200000000ff */
[----:B------:R-:W-:Y:S01]  /*e180*/  FMUL.FTZ R36, R36, R0 ;  /* 0x0000000024247220 */ /* 0x000fe20000410000 */
[----:B------:R-:W-:Y:S01]  /*e190*/  FMNMX.FTZ R153, R154, R8, !PT ;  /* 0x000000089a997209 */ /* 0x000fe20007810000 */
[-C--:B------:R-:W-:Y:S01]  /*e1a0*/  FMUL.FTZ R37, R37, R0.reuse ;  /* 0x0000000025257220 */ /* 0x080fe20000410000 */
[-C--:B------:R-:W-:Y:S01]  /*e1b0*/  FMUL.FTZ R40, R40, R0.reuse ;  /* 0x0000000028287220 */ /* 0x080fe20000410000 */
[-C--:B------:R-:W-:Y:S01]  /*e1c0*/  FMUL.FTZ R41, R41, R0.reuse ;  /* 0x0000000029297220 */ /* 0x080fe20000410000 */
[----:B------:R-:W-:Y:S01]  /*e1d0*/  FMNMX.FTZ R153, R155, R153, !PT ;  /* 0x000000999b997209 */ /* 0x000fe20007810000 */
[----:B------:R-:W3:Y:S01]  /*e1e0*/  MUFU.EX2 R160, R160 ;  /* 0x000000a000a07308 */ /* 0x000ee20000000800 */
[----:B----4-:R-:W-:Y:S01]  /*e1f0*/  FADD.FTZ R5, R202, R5 ;  /* 0x00000005ca057221 */ /* 0x010fe20000010000 */
[-C--:B------:R-:W-:Y:S01]  /*e200*/  FMUL.FTZ R44, R44, R0.reuse ;  /* 0x000000002c2c7220 */ /* 0x080fe20000410000 */
[----:B------:R-:W-:Y:S01]  /*e210*/  FMNMX.FTZ R153, R158, R153, !PT ;  /* 0x000000999e997209 */ /* 0x000fe20007810000 */
[-C--:B------:R-:W-:Y:S01]  /*e220*/  FMUL.FTZ R45, R45, R0.reuse ;  /* 0x000000002d2d7220 */ /* 0x080fe20000410000 */
[-C--:B------:R-:W-:Y:S01]  /*e230*/  FMUL.FTZ R48, R48, R0.reuse ;  /* 0x0000000030307220 */ /* 0x080fe20000410000 */
[-C--:B------:R-:W-:Y:S01]  /*e240*/  FMUL.FTZ R49, R49, R0.reuse ;  /* 0x0000000031317220 */ /* 0x080fe20000410000 */
[----:B------:R-:W-:Y:S01]  /*e250*/  FMNMX.FTZ R153, R159, R153, !PT ;  /* 0x000000999f997209 */ /* 0x000fe20007810000 */
[----:B------:R-:W-:Y:S01]  /*e260*/  MUFU.EX2 R217, R176 ;  /* 0x000000b000d97308 */ /* 0x000fe20000000800 */
[----:B--2---:R-:W-:Y:S01]  /*e270*/  FADD.FTZ R5, R203, R5 ;  /* 0x00000005cb057221 */ /* 0x004fe20000010000 */
[-C--:B------:R-:W-:Y:S01]  /*e280*/  FMUL.FTZ R52, R52, R0.reuse ;  /* 0x0000000034347220 */ /* 0x080fe20000410000 */
[----:B------:R-:W-:Y:S01]  /*e290*/  FMNMX.FTZ R153, R162, R153, !PT ;  /* 0x00000099a2997209 */ /* 0x000fe20007810000 */
[-C--:B------:R-:W-:Y:S01]  /*e2a0*/  FMUL.FTZ R53, R53, R0.reuse ;  /* 0x0000000035357220 */ /* 0x080fe20000410000 */
[-C--:B------:R-:W-:Y:S01]  /*e2b0*/  FMUL.FTZ R56, R56, R0.reuse ;  /* 0x0000000038387220 */ /* 0x080fe20000410000 */
[-C--:B------:R-:W-:Y:S01]  /*e2c0*/  FMUL.FTZ R57, R57, R0.reuse ;  /* 0x0000000039397220 */ /* 0x080fe20000410000 */
[----:B------:R-:W-:Y:S01]  /*e2d0*/  FMNMX.FTZ R153, R163, R153, !PT ;  /* 0x00000099a3997209 */ /* 0x000fe20007810000 */
[----:B------:R-:W2:Y:S01]  /*e2e0*/  MUFU.EX2 R161, R161 ;  /* 0x000000a100a17308 */ /* 0x000ea20000000800 */
[----:B---3--:R-:W-:Y:S01]  /*e2f0*/  FADD.FTZ R5, R160, R5 ;  /* 0x00000005a0057221 */ /* 0x008fe20000010000 */
[-C--:B------:R-:W-:Y:S01]  /*e300*/  FMUL.FTZ R60, R60, R0.reuse ;  /* 0x000000003c3c7220 */ /* 0x080fe20000410000 */
[----:B------:R-:W-:Y:S01]  /*e310*/  FMNMX.FTZ R153, R166, R153, !PT ;  /* 0x00000099a6997209 */ /* 0x000fe20007810000 */
[-C--:B------:R-:W-:Y:S01]  /*e320*/  FMUL.FTZ R61, R61, R0.reuse ;  /* 0x000000003d3d7220 */ /* 0x080fe20000410000 */
[-C--:B------:R-:W-:Y:S01]  /*e330*/  FMUL.FTZ R64, R64, R0.reuse ;  /* 0x0000000040407220 */ /* 0x080fe20000410000 */
[-C--:B------:R-:W-:Y:S01]  /*e340*/  FMUL.FTZ R65, R65, R0.reuse ;  /* 0x0000000041417220 */ /* 0x080fe20000410000 */
[----:B------:R-:W-:Y:S01]  /*e350*/  FMNMX.FTZ R153, R167, R153, !PT ;  /* 0x00000099a7997209 */ /* 0x000fe20007810000 */
[----:B------:R-:W3:Y:S01]  /*e360*/  MUFU.EX2 R164, R164 ;  /* 0x000000a400a47308 */ /* 0x000ee20000000800 */
[-C--:B------:R-:W-:Y:S01]  /*e370*/  FMUL.FTZ R68, R68, R0.reuse ;  /* 0x0000000044447220 */ /* 0x080fe20000410000 */
[-C--:B------:R-:W-:Y:S01]  /*e380*/  FMUL.FTZ R69, R69, R0.reuse ;  /* 0x0000000045457220 */ /* 0x080fe20000410000 */
[----:B------:R-:W-:Y:S01]  /*e390*/  FMNMX.FTZ R153, R170, R153, !PT ;  /* 0x00000099aa997209 */ /* 0x000fe20007810000 */
[-C--:B------:R-:W-:Y:S01]  /*e3a0*/  FMUL.FTZ R72, R72, R0.reuse ;  /* 0x0000000048487220 */ /* 0x080fe20000410000 */
[-C--:B------:R-:W-:Y:S01]  /*e3b0*/  FMUL.FTZ R73, R73, R0.reuse ;  /* 0x0000000049497220 */ /* 0x080fe20000410000 */
[-C--:B------:R-:W-:Y:S01]  /*e3c0*/  FMUL.FTZ R76, R76, R0.reuse ;  /* 0x000000004c4c7220 */ /* 0x080fe20000410000 */
[----:B------:R-:W-:Y:S01]  /*e3d0*/  FMNMX.FTZ R153, R171, R153, !PT ;  /* 0x00000099ab997209 */ /* 0x000fe20007810000 */
[----:B------:R-:W4:Y:S01]  /*e3e0*/  MUFU.EX2 R165, R165 ;  /* 0x000000a500a57308 */ /* 0x000f220000000800 */
        /* <DEDUP_REMOVED lines=52> */
[----:B------:R-:W-:Y:S01]  /*e730*/  FADD.FTZ R5, R217, R5 ;  /* 0x00000005d9057221 */ /* 0x000fe20000010000 */
[-C--:B------:R-:W-:Y:S01]  /*e740*/  FMUL.FTZ R129, R129, R0.reuse ;  /* 0x0000000081817220 */ /* 0x080fe20000410000 */
[----:B------:R-:W-:Y:S01]  /*e750*/  FMNMX.FTZ R153, R199, R153, !PT ;  /* 0x00000099c7997209 */ /* 0x000fe20007810000 */
[----:B------:R-:W2:Y:S01]  /*e760*/  MUFU.EX2 R181, R181 ;  /* 0x000000b500b57308 */ /* 0x000ea20000000800 */
[----:B---3--:R-:W-:Y:S01]  /*e770*/  FADD.FTZ R5, R177, R5 ;  /* 0x00000005b1057221 */ /* 0x008fe20000010000 */
[-C--:B------:R-:W-:Y:S01]  /*e780*/  FMUL.FTZ R132, R132, R0.reuse ;  /* 0x0000000084847220 */ /* 0x080fe20000410000 */
[-C--:B------:R-:W-:Y:S01]  /*e790*/  FMUL.FTZ R133, R133, R0.reuse ;  /* 0x0000000085857220 */ /* 0x080fe20000410000 */
[----:B------:R-:W3:Y:S01]  /*e7a0*/  SHFL.BFLY PT, R157, R153, 0x2, 0x1f ;  /* 0x0c401f00999d7f89 */ /* 0x000ee200000e0000 */
[-C--:B------:R-:W-:Y:S01]  /*e7b0*/  FMUL.FTZ R136, R136, R0.reuse ;  /* 0x0000000088887220 */ /* 0x080fe20000410000 */
[-C--:B------:R-:W-:Y:S01]  /*e7c0*/  FMUL.FTZ R137, R137, R0.reuse ;  /* 0x0000000089897220 */ /* 0x080fe20000410000 */
[-C--:B------:R-:W-:Y:S01]  /*e7d0*/  FMUL.FTZ R140, R140, R0.reuse ;  /* 0x000000008c8c7220 */ /* 0x080fe20000410000 */
[----:B------:R-:W5:Y:S01]  /*e7e0*/  MUFU.EX2 R184, R184 ;  /* 0x000000b800b87308 */ /* 0x000f620000000800 */
[----:B----4-:R-:W-:Y:S01]  /*e7f0*/  FADD.FTZ R5, R180, R5 ;  /* 0x00000005b4057221 */ /* 0x010fe20000010000 */
[-C--:B------:R-:W-:Y:S01]  /*e800*/  FMUL.FTZ R141, R141, R0.reuse ;  /* 0x000000008d8d7220 */ /* 0x080fe20000410000 */
[-C--:B------:R-:W-:Y:S01]  /*e810*/  FMUL.FTZ R144, R144, R0.reuse ;  /* 0x0000000090907220 */ /* 0x080fe20000410000 */
[-C--:B------:R-:W-:Y:S01]  /*e820*/  FMUL.FTZ R145, R145, R0.reuse ;  /* 0x0000000091917220 */ /* 0x080fe20000410000 */
[-C--:B------:R-:W-:Y:S01]  /*e830*/  FMUL.FTZ R148, R148, R0.reuse ;  /* 0x0000000094947220 */ /* 0x080fe20000410000 */
[----:B------:R-:W-:-:S02]  /*e840*/  FMUL.FTZ R149, R149, R0 ;  /* 0x0000000095957220 */ /* 0x000fc40000410000 */
[----:B------:R-:W4:Y:S01]  /*e850*/  MUFU.EX2 R185, R185 ;  /* 0x000000b900b97308 */ /* 0x000f220000000800 */
[----:B--2---:R-:W-:-:S07]  /*e860*/  FADD.FTZ R5, R181, R5 ;  /* 0x00000005b5057221 */ /* 0x004fce0000010000 */
[----:B------:R-:W2:Y:S01]  /*e870*/  MUFU.EX2 R188, R188 ;  /* 0x000000bc00bc7308 */ /* 0x000ea20000000800 */
[----:B-----5:R-:W-:Y:S01]  /*e880*/  FADD.FTZ R5, R184, R5 ;  /* 0x00000005b8057221 */ /* 0x020fe20000010000 */
[----:B---3--:R-:W-:-:S06]  /*e890*/  FMNMX.FTZ R153, R153, R157, !PT ;  /* 0x0000009d99997209 */ /* 0x008fcc0007810000 */
[----:B------:R-:W3:Y:S01]  /*e8a0*/  MUFU.EX2 R189, R189 ;  /* 0x000000bd00bd7308 */ /* 0x000ee20000000800 */
[----:B------:R-:W5:Y:S01]  /*e8b0*/  SHFL.BFLY PT, R157, R153, 0x1, 0x1f ;  /* 0x0c201f00999d7f89 */ /* 0x000f6200000e0000 */
[----:B----4-:R-:W-:-:S06]  /*e8c0*/  FADD.FTZ R5, R185, R5 ;  /* 0x00000005b9057221 */ /* 0x010fcc0000010000 */
[----:B------:R-:W4:Y:S01]  /*e8d0*/  MUFU.EX2 R192, R192 ;  /* 0x000000c000c07308 */ /* 0x000f220000000800 */
[----:B--2---:R-:W-:-:S07]  /*e8e0*/  FADD.FTZ R5, R188, R5 ;  /* 0x00000005bc057221 */ /* 0x004fce0000010000 */
[----:B------:R-:W2:Y:S01]  /*e8f0*/  MUFU.EX2 R193, R193 ;  /* 0x000000c100c17308 */ /* 0x000ea20000000800 */
[----:B---3--:R-:W-:-:S07]  /*e900*/  FADD.FTZ R5, R189, R5 ;  /* 0x00000005bd057221 */ /* 0x008fce0000010000 */
[----:B------:R-:W-:Y:S01]  /*e910*/  MUFU.EX2 R197, R197 ;  /* 0x000000c500c57308 */ /* 0x000fe20000000800 */
[----:B-----5:R-:W-:Y:S01]  /*e920*/  FMNMX.FTZ R176, R153, R157, !PT ;  /* 0x0000009d99b07209 */ /* 0x020fe20007810000 */
[----:B----4-:R-:W-:-:S03]  /*e930*/  FADD.FTZ R5, R192, R5 ;  /* 0x00000005c0057221 */ /* 0x010fc60000010000 */
[C---:B------:R-:W-:Y:S01]  /*e940*/  FSETP.NEU.FTZ.AND P1, PT, R176.reuse, -INF , PT ;  /* 0xff800000b000780b */ /* 0x040fe20003f3d000 */
[----:B------:R-:W-:Y:S01]  /*e950*/  FMUL.FTZ R226, R176, R9 ;  /* 0x00000009b0e27220 */ /* 0x000fe20000410000 */
[----:B--2---:R-:W-:-:S04]  /*e960*/  FADD.FTZ R5, R193, R5 ;  /* 0x00000005c1057221 */ /* 0x004fc80000010000 */
[----:B------:R-:W-:-:S05]  /*e970*/  FSEL R226, R226, RZ, P1 ;  /* 0x000000ffe2e27208 */ /* 0x000fca0000800000 */
[-CC-:B------:R-:W-:Y:S01]  /*e980*/  FFMA.FTZ R153, R170, R9.reuse, -R226.reuse ;  /* 0x00000009aa997223 */ /* 0x180fe200000108e2 */
[-CC-:B------:R-:W-:Y:S01]  /*e990*/  FFMA.FTZ R230, R156, R9.reuse, -R226.reuse ;  /* 0x000000099ce67223 */ /* 0x180fe200000108e2 */
[----:B------:R-:W-:Y:S01]  /*e9a0*/  F2FP.F16.F32.PACK_AB R156, R161, R160 ;  /* 0x000000a0a19c723e */ /* 0x000fe200000000ff */
[-CC-:B------:R-:W-:Y:S01]  /*e9b0*/  FFMA.FTZ R229, R154, R9.reuse, -R226.reuse ;  /* 0x000000099ae57223 */ /* 0x180fe200000108e2 */
[----:B------:R2:W-:Y:S01]  /*e9c0*/  MUFU.EX2 R161, R153 ;  /* 0x0000009900a17308 */ /* 0x0005e20000000800 */
[-CC-:B------:R-:W-:Y:S01]  /*e9d0*/  FFMA.FTZ R157, R155, R9.reuse, -R226.reuse ;  /* 0x000000099b9d7223 */ /* 0x180fe200000108e2 */
[-CC-:B------:R-:W-:Y:S01]  /*e9e0*/  FFMA.FTZ R228, R158, R9.reuse, -R226.reuse ;  /* 0x000000099ee47223 */ /* 0x180fe200000108e2 */
[-CC-:B------:R-:W-:Y:S01]  /*e9f0*/  FFMA.FTZ R159, R159, R9.reuse, -R226.reuse ;  /* 0x000000099f9f7223 */ /* 0x180fe200000108e2 */
[-CC-:B------:R-:W-:Y:S01]  /*ea00*/  FFMA.FTZ R227, R162, R9.reuse, -R226.reuse ;  /* 0x00000009a2e37223 */ /* 0x180fe200000108e2 */
[-CC-:B------:R-:W-:Y:S01]  /*ea10*/  FFMA.FTZ R163, R163, R9.reuse, -R226.reuse ;  /* 0x00000009a3a37223 */ /* 0x180fe200000108e2 */
[-CC-:B------:R-:W-:Y:S01]  /*ea20*/  FFMA.FTZ R225, R166, R9.reuse, -R226.reuse ;  /* 0x00000009a6e17223 */ /* 0x180fe200000108e2 */
[-CC-:B------:R-:W-:Y:S01]  /*ea30*/  FFMA.FTZ R167, R167, R9.reuse, -R226.reuse ;  /* 0x00000009a7a77223 */ /* 0x180fe200000108e2 */
[----:B------:R-:W-:Y:S01]  /*ea40*/  MUFU.EX2 R229, R229 ;  /* 0x000000e500e57308 */ /* 0x000fe20000000800 */
[----:B--2---:R-:W-:Y:S01]  /*ea50*/  FSEL R153, R176, RZ, P1 ;  /* 0x000000ffb0997208 */ /* 0x004fe20000800000 */
[-CC-:B------:R-:W-:Y:S01]  /*ea60*/  FFMA.FTZ R171, R171, R9.reuse, -R226.reuse ;  /* 0x00000009abab7223 */ /* 0x180fe200000108e2 */
[-CC-:B------:R-:W-:Y:S01]  /*ea70*/  FFMA.FTZ R155, R174, R9.reuse, -R226.reuse ;  /* 0x00000009ae9b7223 */ /* 0x180fe200000108e2 */
[-C--:B------:R-:W-:Y:S01]  /*ea80*/  FFMA.FTZ R175, R175, R9.reuse, -R226 ;  /* 0x00000009afaf7223 */ /* 0x080fe200000108e2 */
[----:B------:R-:W-:Y:S01]  /*ea90*/  F2FP.F16.F32.PACK_AB R158, R165, R164 ;  /* 0x000000a4a59e723e */ /* 0x000fe200000000ff */
[----:B------:R-:W-:Y:S01]  /*eaa0*/  FADD.FTZ R8, -R153, R8 ;  /* 0x0000000899087221 */ /* 0x000fe20000010100 */
[-CC-:B------:R-:W-:Y:S01]  /*eab0*/  FFMA.FTZ R179, R179, R9.reuse, -R226.reuse ;  /* 0x00000009b3b37223 */ /* 0x180fe200000108e2 */
[----:B------:R-:W2:Y:S01]  /*eac0*/  MUFU.EX2 R157, R157 ;  /* 0x0000009d009d7308 */ /* 0x000ea20000000800 */
[-CC-:B------:R-:W-:Y:S01]  /*ead0*/  FFMA.FTZ R182, R182, R9.reuse, -R226.reuse ;  /* 0x00000009b6b67223 */ /* 0x180fe200000108e2 */
[-C--:B------:R-:W-:Y:S01]  /*eae0*/  FMUL.FTZ R8, R8, R9.reuse ;  /* 0x0000000908087220 */ /* 0x080fe20000410000 */
[-CC-:B------:R-:W-:Y:S01]  /*eaf0*/  FFMA.FTZ R183, R183, R9.reuse, -R226.reuse ;  /* 0x00000009b7b77223 */ /* 0x180fe200000108e2 */
[-CC-:B------:R-:W-:Y:S01]  /*eb00*/  FFMA.FTZ R186, R186, R9.reuse, -R226.reuse ;  /* 0x00000009baba7223 */ /* 0x180fe200000108e2 */
[-CC-:B------:R-:W-:Y:S01]  /*eb10*/  FFMA.FTZ R187, R187, R9.reuse, -R226.reuse ;  /* 0x00000009bbbb7223 */ /* 0x180fe200000108e2 */
[----:B------:R-:W-:Y:S01]  /*eb20*/  F2FP.F16.F32.PACK_AB R160, R169, R168 ;  /* 0x000000a8a9a0723e */ /* 0x000fe200000000ff */
[-CC-:B------:R-:W-:Y:S01]  /*eb30*/  FFMA.FTZ R190, R190, R9.reuse, -R226.reuse ;  /* 0x00000009bebe7223 */ /* 0x180fe200000108e2 */
[----:B------:R-:W3:Y:S01]  /*eb40*/  MUFU.EX2 R8, R8 ;  /* 0x0000000800087308 */ /* 0x000ee20000000800 */
[-CC-:B------:R-:W-:Y:S01]  /*eb50*/  FFMA.FTZ R191, R191, R9.reuse, -R226.reuse ;  /* 0x00000009bfbf7223 */ /* 0x180fe200000108e2 */
[-CC-:B------:R-:W-:Y:S01]  /*eb60*/  FFMA.FTZ R194, R194, R9.reuse, -R226.reuse ;  /* 0x00000009c2c27223 */ /* 0x180fe200000108e2 */
[-CC-:B------:R-:W-:Y:S01]  /*eb70*/  FFMA.FTZ R195, R195, R9.reuse, -R226.reuse ;  /* 0x00000009c3c37223 */ /* 0x180fe200000108e2 */
[----:B------:R-:W-:Y:S01]  /*eb80*/  F2FP.F16.F32.PACK_AB R162, R173, R172 ;  /* 0x000000acada2723e */ /* 0x000fe200000000ff */
[-CC-:B------:R-:W-:Y:S01]  /*eb90*/  FFMA.FTZ R198, R198, R9.reuse, -R226.reuse ;  /* 0x00000009c6c67223 */ /* 0x180fe200000108e2 */
[----:B------:R-:W-:Y:S01]  /*eba0*/  FFMA.FTZ R199, R199, R9, -R226 ;  /* 0x00000009c7c77223 */ /* 0x000fe200000108e2 */
[----:B------:R-:W-:Y:S01]  /*ebb0*/  IMAD.U32 R226, RZ, RZ, UR54 ;  /* 0x00000036ffe27e24 */ /* 0x000fe2000f8e00ff */
[----:B------:R-:W4:Y:S01]  /*ebc0*/  MUFU.EX2 R228, R228 ;  /* 0x000000e400e47308 */ /* 0x000f220000000800 */
[----:B--2---:R-:W-:-:S02]  /*ebd0*/  F2FP.F16.F32.PACK_AB R153, R157, R229 ;  /* 0x000000e59d99723e */ /* 0x004fc400000000ff */
[----:B------:R-:W-:Y:S02]  /*ebe0*/  F2FP.F16.F32.PACK_AB R154, R203, R202 ;  /* 0x000000cacb9a723e */ /* 0x000fe400000000ff */
[----:B------:R-:W-:Y:S02]  /*ebf0*/  ISETP.NE.AND P2, PT, R226, 0x3, PT ;  /* 0x00000003e200780c */ /* 0x000fe40003f45270 */
[----:B------:R-:W-:Y:S01]  /*ec00*/  F2FP.F16.F32.PACK_AB R164, R177, R217 ;  /* 0x000000d9b1a4723e */ /* 0x000fe200000000ff */
[----:B------:R-:W2:Y:S01]  /*ec10*/  MUFU.EX2 R159, R159 ;  /* 0x0000009f009f7308 */ /* 0x000ea20000000800 */
[----:B---3--:R-:W-:Y:S01]  /*ec20*/  FFMA.FTZ R3, R8, R3, R229 ;  /* 0x0000000308037223 */ /* 0x008fe200000100e5 */
[----:B------:R-:W-:Y:S01]  /*ec30*/  F2FP.F16.F32.PACK_AB R166, R181, R180 ;  /* 0x000000b4b5a6723e */ /* 0x000fe200000000ff */
[----:B------:R-:W-:Y:S01]  /*ec40*/  FMUL.FTZ R26, R26, R8 ;  /* 0x000000081a1a7220 */ /* 0x000fe20000410000 */
[----:B------:R-:W-:Y:S01]  /*ec50*/  F2FP.F16.F32.PACK_AB R168, R185, R184 ;  /* 0x000000b8b9a8723e */ /* 0x000fe200000000ff */
[----:B------:R-:W-:Y:S01]  /*ec60*/  FADD.FTZ R3, R157, R3 ;  /* 0x000000039d037221 */ /* 0x000fe20000010000 */
[----:B------:R-:W-:Y:S01]  /*ec70*/  F2FP.F16.F32.PACK_AB R170, R189, R188 ;  /* 0x000000bcbdaa723e */ /* 0x000fe200000000ff */
[----:B------:R-:W-:Y:S01]  /*ec80*/  FMUL.FTZ R27, R27, R8 ;  /* 0x000000081b1b7220 */ /* 0x000fe20000410000 */
[----:B------:R-:W3:Y:S01]  /*ec90*/  MUFU.EX2 R227, R227 ;  /* 0x000000e300e37308 */ /* 0x000ee20000000800 */
[----:B----4-:R-:W-:Y:S01]  /*eca0*/  FADD.FTZ R3, R228, R3 ;  /* 0x00000003e4037221 */ /* 0x010fe20000010000 */
[----:B------:R-:W-:Y:S01]  /*ecb0*/  F2FP.F16.F32.PACK_AB R172, R193, R192 ;  /* 0x000000c0c1ac723e */ /* 0x000fe200000000ff */
[-C--:B------:R-:W-:Y:S01]  /*ecc0*/  FMUL.FTZ R30, R30, R8.reuse ;  /* 0x000000081e1e7220 */ /* 0x080fe20000410000 */
        /* <DEDUP_REMOVED lines=36> */
[----:B------:R2:W5:Y:S01]  /*ef10*/  MUFU.EX2 R165, R155 ;  /* 0x0000009b00a57308 */ /* 0x0005620000000800 */
[----:B---3--:R-:W-:Y:S01]  /*ef20*/  FADD.FTZ R3, R167, R3 ;  /* 0x00000003a7037221 */ /* 0x008fe20000010000 */
[-C--:B------:R-:W-:Y:S01]  /*ef30*/  FMUL.FTZ R86, R86, R8.reuse ;  /* 0x0000000856567220 */ /* 0x080fe20000410000 */
[-C--:B------:R-:W-:Y:S01]  /*ef40*/  FMUL.FTZ R87, R87, R8.reuse ;  /* 0x0000000857577220 */ /* 0x080fe20000410000 */
[-C--:B------:R-:W-:Y:S01]  /*ef50*/  FMUL.FTZ R90, R90, R8.reuse ;  /* 0x000000085a5a7220 */ /* 0x080fe20000410000 */
[----:B------:R-:W-:Y:S01]  /*ef60*/  FADD.FTZ R3, R161, R3 ;  /* 0x00000003a1037221 */ /* 0x000fe20000010000 */
[-C--:B------:R-:W-:Y:S01]  /*ef70*/  FMUL.FTZ R91, R91, R8.reuse ;  /* 0x000000085b5b7220 */ /* 0x080fe20000410000 */
[----:B------:R-:W-:Y:S01]  /*ef80*/  FMUL.FTZ R94, R94, R8 ;  /* 0x000000085e5e7220 */ /* 0x000fe20000410000 */
[----:B------:R-:W3:Y:S01]  /*ef90*/  MUFU.EX2 R175, R175 ;  /* 0x000000af00af7308 */ /* 0x000ee20000000800 */
[----:B----4-:R-:W-:Y:S01]  /*efa0*/  FADD.FTZ R3, R171, R3 ;  /* 0x00000003ab037221 */ /* 0x010fe20000010000 */
[----:B--2---:R-:W-:Y:S01]  /*efb0*/  F2FP.F16.F32.PACK_AB R155, R159, R228 ;  /* 0x000000e49f9b723e */ /* 0x004fe200000000ff */
[-C--:B------:R-:W-:Y:S01]  /*efc0*/  FMUL.FTZ R95, R95, R8.reuse ;  /* 0x000000085f5f7220 */ /* 0x080fe20000410000 */
[----:B------:R-:W-:Y:S01]  /*efd0*/  F2FP.F16.F32.PACK_AB R159, R167, R225 ;  /* 0x000000e1a79f723e */ /* 0x000fe200000000ff */
[-C--:B------:R-:W-:Y:S01]  /*efe0*/  FMUL.FTZ R98, R98, R8.reuse ;  /* 0x0000000862627220 */ /* 0x080fe20000410000 */
[----:B------:R-:W-:Y:S01]  /*eff0*/  F2FP.F16.F32.PACK_AB R161, R171, R161 ;  /* 0x000000a1aba1723e */ /* 0x000fe200000000ff */
[-C--:B------:R-:W-:Y:S01]  /*f000*/  FMUL.FTZ R99, R99, R8.reuse ;  /* 0x0000000863637220 */ /* 0x080fe20000410000 */
[----:B------:R-:W2:Y:S01]  /*f010*/  MUFU.EX2 R230, R230 ;  /* 0x000000e600e67308 */ /* 0x000ea20000000800 */
        /* <DEDUP_REMOVED lines=32> */
[----:B---3--:R-:W-:Y:S01]  /*f220*/  FADD.FTZ R3, R182, R3 ;  /* 0x00000003b6037221 */ /* 0x008fe20000010000 */
[-C--:B------:R-:W-:Y:S01]  /*f230*/  FMUL.FTZ R146, R146, R8.reuse ;  /* 0x0000000892927220 */ /* 0x080fe20000410000 */
[-C--:B------:R-:W-:Y:S01]  /*f240*/  FMUL.FTZ R147, R147, R8.reuse ;  /* 0x0000000893937220 */ /* 0x080fe20000410000 */
[-C--:B------:R-:W-:Y:S01]  /*f250*/  FMUL.FTZ R150, R150, R8.reuse ;  /* 0x0000000896967220 */ /* 0x080fe20000410000 */
[----:B------:R-:W-:-:S03]  /*f260*/  FMUL.FTZ R151, R151, R8 ;  /* 0x0000000897977220 */ /* 0x000fc60000410000 */
[----:B------:R-:W3:Y:S01]  /*f270*/  MUFU.EX2 R187, R187 ;  /* 0x000000bb00bb7308 */ /* 0x000ee20000000800 */
[C---:B--2---:R-:W-:Y:S01]  /*f280*/  FADD.FTZ R3, R183.reuse, R3 ;  /* 0x00000003b7037221 */ /* 0x044fe20000010000 */
[----:B------:R-:W-:-:S06]  /*f290*/  F2FP.F16.F32.PACK_AB R167, R183, R182 ;  /* 0x000000b6b7a7723e */ /* 0x000fcc00000000ff */
[----:B------:R-:W2:Y:S01]  /*f2a0*/  MUFU.EX2 R190, R190 ;  /* 0x000000be00be7308 */ /* 0x000ea20000000800 */
[----:B----4-:R-:W-:-:S07]  /*f2b0*/  FADD.FTZ R3, R169, R3 ;  /* 0x00000003a9037221 */ /* 0x010fce0000010000 */
[----:B------:R-:W4:Y:S01]  /*f2c0*/  MUFU.EX2 R191, R191 ;  /* 0x000000bf00bf7308 */ /* 0x000f220000000800 */
[C---:B---3--:R-:W-:Y:S01]  /*f2d0*/  FADD.FTZ R3, R187.reuse, R3 ;  /* 0x00000003bb037221 */ /* 0x048fe20000010000 */
[----:B------:R-:W-:-:S06]  /*f2e0*/  F2FP.F16.F32.PACK_AB R169, R187, R169 ;  /* 0x000000a9bba9723e */ /* 0x000fcc00000000ff */
[----:B------:R-:W3:Y:S01]  /*f2f0*/  MUFU.EX2 R173, R194 ;  /* 0x000000c200ad7308 */ /* 0x000ee20000000800 */
[----:B--2---:R-:W-:-:S07]  /*f300*/  FADD.FTZ R3, R190, R3 ;  /* 0x00000003be037221 */ /* 0x004fce0000010000 */
[----:B------:R-:W2:Y:S01]  /*f310*/  MUFU.EX2 R195, R195 ;  /* 0x000000c300c37308 */ /* 0x000ea20000000800 */
[C---:B----4-:R-:W-:Y:S01]  /*f320*/  FADD.FTZ R3, R191.reuse, R3 ;  /* 0x00000003bf037221 */ /* 0x050fe20000010000 */
[----:B------:R-:W-:-:S06]  /*f330*/  F2FP.F16.F32.PACK_AB R171, R191, R190 ;  /* 0x000000bebfab723e */ /* 0x000fcc00000000ff */
[----:B------:R-:W4:Y:S01]  /*f340*/  MUFU.EX2 R174, R196 ;  /* 0x000000c400ae7308 */ /* 0x000f220000000800 */
[----:B---3--:R-:W-:-:S07]  /*f350*/  FADD.FTZ R3, R173, R3 ;  /* 0x00000003ad037221 */ /* 0x008fce0000010000 */
[----:B------:R-:W3:Y:S01]  /*f360*/  MUFU.EX2 R198, R198 ;  /* 0x000000c600c67308 */ /* 0x000ee20000000800 */
[C---:B--2---:R-:W-:Y:S01]  /*f370*/  FADD.FTZ R3, R195.reuse, R3 ;  /* 0x00000003c3037221 */ /* 0x044fe20000010000 */
[----:B------:R-:W-:-:S06]  /*f380*/  F2FP.F16.F32.PACK_AB R173, R195, R173 ;  /* 0x000000adc3ad723e */ /* 0x000fcc00000000ff */
[----:B------:R-:W2:Y:S01]  /*f390*/  MUFU.EX2 R199, R199 ;  /* 0x000000c700c77308 */ /* 0x000ea20000000800 */
[----:B----4-:R-:W-:Y:S01]  /*f3a0*/  FADD.FTZ R5, R174, R5 ;  /* 0x00000005ae057221 */ /* 0x010fe20000010000 */
[----:B------:R-:W-:-:S03]  /*f3b0*/  F2FP.F16.F32.PACK_AB R174, R197, R174 ;  /* 0x000000aec5ae723e */ /* 0x000fc600000000ff */
[----:B------:R-:W-:Y:S01]  /*f3c0*/  FADD.FTZ R5, R197, R5 ;  /* 0x00000005c5057221 */ /* 0x000fe20000010000 */
[----:B---3--:R-:W-:-:S04]  /*f3d0*/  FADD.FTZ R3, R198, R3 ;  /* 0x00000003c6037221 */ /* 0x008fc80000010000 */
[C---:B--2---:R-:W-:Y:S01]  /*f3e0*/  FADD.FTZ R3, R199.reuse, R3 ;  /* 0x00000003c7037221 */ /* 0x044fe20000010000 */
[----:B------:R-:W-:Y:S01]  /*f3f0*/  F2FP.F16.F32.PACK_AB R175, R199, R198 ;  /* 0x000000c6c7af723e */ /* 0x000fe200000000ff */
[----:B------:R-:W-:Y:S06]  /*f400*/  @!P2 BRA `(.L_x_2799) ;  /* 0x000000000004a947 */ /* 0x000fec0003800000 */
[----:B------:R-:W-:Y:S01]  /*f410*/  BPT.TRAP 0x1 ;  /* 0x000000040000795c */ /* 0x000fe20000300000 */
.L_x_2799:
[----:B------:R2:W3:Y:S01]  /*f420*/  SYNCS.PHASECHK.TRANS64.TRYWAIT P1, [R200+URZ+0x22850], R201 ;  /* 0x022850c9c80075a7 */ /* 0x0004e2000802017f */
[----:B------:R-:W-:Y:S05]  /*f430*/  @!P2 BRA `(.L_x_2800) ;  /* 0x000000000004a947 */ /* 0x000fea0003800000 */
[----:B------:R-:W-:Y:S01]  /*f440*/  BPT.TRAP 0x1 ;  /* 0x000000040000795c */ /* 0x000fe20000300000 */
.L_x_2800:
[----:B------:R-:W-:Y:S04]  /*f450*/  BSSY B0, `(.L_x_2801) ;  /* 0x0000004000007945 */ /* 0x000fe80003800000 */
[----:B---3--:R-:W-:Y:S05]  /*f460*/  @P1 BRA `(.L_x_2802) ;  /* 0x0000000000081947 */ /* 0x008fea0003800000 */
[----:B------:R-:W3:Y:S02]  /*f470*/  SYNCS.PHASECHK.TRANS64.TRYWAIT P1, [R200+URZ+0x22850], R201 ;  /* 0x022850c9c80075a7 */ /* 0x000ee4000802017f */
[----:B---3--:R-:W-:Y:S05]  /*f480*/  @!P1 BRA `(.L_x_2803) ;  /* 0x0000014c00349947 */ /* 0x008fea0003800000 */
.L_x_2802:
[----:B------:R-:W-:Y:S05]  /*f490*/  BSYNC B0 ;  /* 0x0000000000007941 */ /* 0x000fea0003800000 */
.L_x_2801:
[----:B------:R-:W4:Y:S01]  /*f4a0*/  S2R R0, SR_TID.X ;  /* 0x0000000000007919 */ /* 0x000f220000002100 */
[----:B------:R-:W-:Y:S05]  /*f4b0*/  WARPSYNC.ALL ;  /* 0x0000000000007948 */ /* 0x000fea0003800000 */
[----:B------:R-:W-:Y:S01]  /*f4c0*/  IMAD.MOV.U32 R180, RZ, RZ, 0xc00 ;  /* 0x00000c00ffb47424 */ /* 0x000fe200078e00ff */
[----:B------:R-:W-:Y:S01]  /*f4d0*/  ISETP.GT.AND P1, PT, R4, R216, PT ;  /* 0x000000d80400720c */ /* 0x000fe20003f24270 */
[----:B------:R-:W-:Y:S02]  /*f4e0*/  IMAD.MOV.U32 R181, RZ, RZ, 0x40000040 ;  /* 0x40000040ffb57424 */ /* 0x000fe400078e00ff */
[----:B------:R-:W-:-:S02]  /*f4f0*/  IMAD R180, R2, R180, UR53 ;  /* 0x0000003502b47e24 */ /* 0x000fc4000f8e02b4 */
[----:B0123--:R-:W-:Y:S01]  /*f500*/  @!P0 VIADD R200, R200, 0x22860 ;  /* 0x00022860c8c88836 */ /* 0x00ffe20000000000 */
[----:B------:R-:W-:Y:S01]  /*f510*/  R2UR UR7, R181 ;  /* 0x00000000b50772ca */ /* 0x000fe200000e0000 */
[----:B------:R-:W-:Y:S01]  /*f520*/  IMAD.MOV.U32 R181, RZ, RZ, 0x40000040 ;  /* 0x40000040ffb57424 */ /* 0x000fe200078e00ff */
[----:B------:R-:W-:Y:S01]  /*f530*/  R2UR UR6, R180 ;  /* 0x00000000b40672ca */ /* 0x000fe200000e0000 */
[----:B------:R-:W-:Y:S01]  /*f540*/  VIADD R4, R4, 0xffffffff ;  /* 0xffffffff04047836 */ /* 0x000fe20000000000 */
[----:B------:R-:W-:Y:S01]  /*f550*/  @!P0 PRMT R200, RZ, 0x654, R200 ;  /* 0x00000654ffc88816 */ /* 0x000fe200000000c8 */
[----:B------:R-:W-:Y:S01]  /*f560*/  IMAD.MOV.U32 R8, RZ, RZ, R176 ;  /* 0x000000ffff087224 */ /* 0x000fe200078e00b0 */
[----:B----4-:R-:W-:-:S05]  /*f570*/  SHF.R.U32.HI R0, RZ, 0x7, R0 ;  /* 0x00000007ff007819 */ /* 0x010fca0000011600 */
[----:B------:R-:W-:-:S05]  /*f580*/  VIADD R0, R0, 0x8 ;  /* 0x0000000800007836 */ /* 0x000fca0000000000 */
[----:B------:R0:W-:Y:S02]  /*f590*/  BAR.SYNC.DEFER_BLOCKING R0, 0x100 ;  /* 0x000400000000751d */ /* 0x0001e40000010000 */
[----:B0-----:R-:W-:-:S04]  /*f5a0*/  IMAD.MOV.U32 R0, RZ, RZ, R178 ;  /* 0x000000ffff007224 */ /* 0x001fc800078e00b2 */
[----:B------:R-:W-:-:S06]  /*f5b0*/  WARPGROUP.ARRIVE ;  /* 0x00000000000079c5 */ /* 0x000fcc0000000000 */
        /* <DEDUP_REMOVED lines=42> */
[----:B------:R-:W-:Y:S02]  /*f860*/  IMAD.MOV.U32 R8, RZ, RZ, R176 ;  /* 0x000000ffff087224 */ /* 0x000fe400078e00b0 */
[----:B------:R-:W-:-:S07]  /*f870*/  IMAD.MOV.U32 R0, RZ, RZ, R178 ;  /* 0x000000ffff007224 */ /* 0x000fce00078e00b2 */
.L_x_2786:
[----:B------:R-:W1:Y:S01]  /*f880*/  LDC R152, c[0x0][0x448] ;  /* 0x00011200ff987b82 */ /* 0x000e620000000800 */
[----:B------:R-:W-:Y:S01]  /*f890*/  VIADD R153, R213, 0x7f ;  /* 0x0000007fd5997836 */ /* 0x000fe20000000000 */
[----:B------:R-:W-:-:S06]  /*f8a0*/  LOP3.LUT R18, R18, 0xffefffff, RZ, 0xc0, !PT ;  /* 0xffefffff12127812 */ /* 0x000fcc00078ec0ff */
[----:B------:R-:W2:Y:S01]  /*f8b0*/  LDC R230, c[0x0][0x9e4] ;  /* 0x00027900ffe67b82 */ /* 0x000ea20000000800 */
[----:B-1----:R-:W-:-:S13]  /*f8c0*/  ISETP.NE.AND P1, PT, R152, 0x1, PT ;  /* 0x000000019800780c */ /* 0x002fda0003f25270 */
[----:B------:R-:W1:Y:S01]  /*f8d0*/  @P1 LDC R154, c[0x0][0x44c] ;  /* 0x00011300ff9a1b82 */ /* 0x000e620000000800 */
[----:B------:R-:W-:-:S04]  /*f8e0*/  @P1 LOP3.LUT R18, R18, 0x100000, RZ, 0xfc, !PT ;  /* 0x0010000012121812 */ /* 0x000fc800078efcff */
[----:B------:R-:W-:-:S03]  /*f8f0*/  LOP3.LUT R18, R18, 0xffdfffff, RZ, 0xc0, !PT ;  /* 0xffdfffff12127812 */ /* 0x000fc600078ec0ff */
[----:B------:R-:W3:Y:S01]  /*f900*/  @P1 LDC R152, c[0x0][0x450] ;  /* 0x00011400ff981b82 */ /* 0x000ee20000000800 */
[----:B-1----:R-:W-:-:S05]  /*f910*/  @P1 IMAD.HI.U32 R154, R153, R154, RZ ;  /* 0x0000009a999a1227 */ /* 0x002fca00078e00ff */
[----:B---3--:R-:W-:Y:S02]  /*f920*/  @P1 SHF.R.U32.HI R153, RZ, R152, R154 ;  /* 0x00000098ff991219 */ /* 0x008fe4000001169a */
[----:B--2---:R-:W-:Y:S02]  /*f930*/  ISETP.GE.AND P1, PT, R230, 0x1, PT ;  /* 0x00000001e600780c */ /* 0x004fe40003f26270 */
[----:B------:R-:W-:-:S05]  /*f940*/  IADD3 R154, R208, 0x1, -R207 ;  /* 0x00000001d09a7810 */ /* 0x000fca0007ffe8cf */
[----:B------:R-:W-:-:S04]  /*f950*/  IMAD.IADD R154, R154, 0x1, R153 ;  /* 0x000000019a9a7824 */ /* 0x000fc800078e0299 */
[----:B------:R-:W-:Y:S02]  /*f960*/  IMAD.IADD R11, R154, 0x1, -R11 ;  /* 0x000000019a0b7824 */ /* 0x000fe400078e0a0b */
[----:B------:R-:W-:Y:S01]  /*f970*/  @P1 LOP3.LUT R18, R18, 0x200000, RZ, 0xfc, !PT ;  /* 0x0020000012121812 */ /* 0x000fe200078efcff */
[----:B------:R-:W-:Y:S06]  /*f980*/  @!P1 BRA `(.L_x_2805) ;  /* 0x0000000000449947 */ /* 0x000fec0003800000 */
[----:B------:R-:W-:Y:S01]  /*f990*/  ISETP.GT.AND P1, PT, R154, -0x1, PT ;  /* 0xffffffff9a00780c */ /* 0x000fe20003f24270 */
[----:B------:R-:W-:-:S12]  /*f9a0*/  BSSY B0, `(.L_x_2806) ;  /* 0x000000d000007945 */ /* 0x000fd80003800000 */
[----:B------:R-:W-:Y:S05]  /*f9b0*/  @P1 BRA `(.L_x_2807) ;  /* 0x00000000001c1947 */ /* 0x000fea0003800000 */
[----:B------:R-:W-:Y:S02]  /*f9c0*/  ISETP.NE.AND P1, PT, R230, 0x1, PT ;  /* 0x00000001e600780c */ /* 0x000fe40003f25270 */
[----:B------:R-:W-:-:S11]  /*f9d0*/  LOP3.LUT R154, RZ, R154, RZ, 0x33, !PT ;  /* 0x0000009aff9a7212 */ /* 0x000fd600078e33ff */
[----:B------:R-:W1:Y:S02]  /*f9e0*/  @P1 LDC.64 R152, c[0x0][0x9e8] ;  /* 0x00027a00ff981b82 */ /* 0x000e640000000a00 */
[----:B-1----:R-:W-:-:S05]  /*f9f0*/  @P1 IMAD.HI.U32 R152, R154, R152, RZ ;  /* 0x000000989a981227 */ /* 0x002fca00078e00ff */
[----:B------:R-:W-:-:S04]  /*fa00*/  @P1 SHF.R.U32.HI R154, RZ, R153, R152 ;  /* 0x00000099ff9a1219 */ /* 0x000fc80000011698 */
[----:B------:R-:W-:Y:S01]  /*fa10*/  LOP3.LUT R154, RZ, R154, RZ, 0x33, !PT ;  /* 0x0000009aff9a7212 */ /* 0x000fe200078e33ff */
[----:B------:R-:W-:Y:S06]  /*fa20*/  BRA `(.L_x_2808) ;  /* 0x0000000000107947 */ /* 0x000fec0003800000 */
.L_x_2807:
[----:B------:R-:W-:-:S13]  /*fa30*/  ISETP.NE.AND P1, PT, R230, 0x1, PT ;  /* 0x00000001e600780c */ /* 0x000fda0003f25270 */
[----:B------:R-:W1:Y:S02]  /*fa40*/  @P1 LDC.64 R152, c[0x0][0x9e8] ;  /* 0x00027a00ff981b82 */ /* 0x000e640000000a00 */
[----:B-1----:R-:W-:-:S05]  /*fa50*/  @P1 IMAD.HI.U32 R152, R154, R152, RZ ;  /* 0x000000989a981227 */ /* 0x002fca00078e00ff */
[----:B------:R-:W-:-:S07]  /*fa60*/  @P1 SHF.R.U32.HI R154, RZ, R153, R152 ;  /* 0x00000099ff9a1219 */ /* 0x000fce0000011698 */
.L_x_2808:
[----:B------:R-:W-:Y:S05]  /*fa70*/  BSYNC B0 ;  /* 0x0000000000007941 */ /* 0x000fea0003800000 */
.L_x_2806:
[----:B------:R-:W-:-:S05]  /*fa80*/  IMAD R154, R154, R230, RZ ;  /* 0x000000e69a9a7224 */ /* 0x000fca00078e02ff */
[----:B------:R-:W-:-:S07]  /*fa90*/  VIMNMX R11, R11, R154, !PT ;  /* 0x0000009a0b0b7248 */ /* 0x000fce0007fe0100 */
.L_x_2805:
[----:B------:R-:W-:-:S04]  /*faa0*/  VIADD R11, R11, 0x5f ;  /* 0x0000005f0b0b7836 */ /* 0x000fc80000000000 */
[----:B------:R-:W-:-:S05]  /*fab0*/  IMAD.HI R11, R11, 0x2aaaaaab, RZ ;  /* 0x2aaaaaab0b0b7827 */ /* 0x000fca00078e02ff */
[----:B------:R-:W-:-:S04]  /*fac0*/  SHF.R.U32.HI R152, RZ, 0x1f, R11 ;  /* 0x0000001fff987819 */ /* 0x000fc8000001160b */
[----:B------:R-:W-:-:S04]  /*fad0*/  LEA.HI.SX32 R11, R11, R152, 0x1c ;  /* 0x000000980b0b7211 */ /* 0x000fc800078fe2ff */
[----:B------:R-:W-:-:S04]  /*fae0*/  VIMNMX R11, R219, R11, !PT ;  /* 0x0000000bdb0b7248 */ /* 0x000fc80007fe0100 */
[----:B------:R-:W-:-:S13]  /*faf0*/  ISETP.GE.AND P1, PT, R4, R11, PT ;  /* 0x0000000b0400720c */ /* 0x000fda0003f26270 */
[----:B------:R-:W-:Y:S05]  /*fb00*/  @!P1 BRA `(.L_x_2809) ;  /* 0x0000001c00d09947 */ /* 0x000fea0003800000 */
[----:B------:R-:W-:Y:S02]  /*fb10*/  IMAD.MOV.U32 R201, RZ, RZ, R8 ;  /* 0x000000ffffc97224 */ /* 0x000fe400078e0008 */
[----:B0-----:R-:W-:Y:S02]  /*fb20*/  IMAD.MOV.U32 R200, RZ, RZ, R0 ;  /* 0x000000ffffc87224 */ /* 0x001fe400078e0000 */
[----:B------:R-:W-:-:S07]  /*fb30*/  IMAD.MOV.U32 R217, RZ, RZ, R4 ;  /* 0x000000ffffd97224 */ /* 0x000fce00078e0004 */
.L_x_2819:
[----:B0-----:R-:W-:Y:S01]  /*fb40*/  IMAD.U32 R4, RZ, RZ, UR54 ;  /* 0x00000036ff047e24 */ /* 0x001fe2000f8e00ff */
[----:B------:R-:W-:Y:S05]  /*fb50*/  YIELD ;  /* 0x0000000000007946 */ /* 0x000fea0003800000 */
[----:B------:R-:W-:Y:S01]  /*fb60*/  ISETP.NE.AND P3, PT, R4, 0x3, PT ;  /* 0x000000030400780c */ /* 0x000fe20003f65270 */
[----:B------:R-:W-:Y:S02]  /*fb70*/  VIADD R2, R2, 0x1 ;  /* 0x0000000102027836 */ /* 0x000fe40000000000 */
[----:B------:R-:W-:Y:S02]  /*fb80*/  IMAD.MOV.U32 R0, RZ, RZ, R217 ;  /* 0x000000ffff007224 */ /* 0x000fe400078e00d9 */
[----:B------:R-:W-:Y:S01]  /*fb90*/  VIADD R217, R217, 0xffffffff ;  /* 0xffffffffd9d97836 */ /* 0x000fe20000000000 */
[----:B------:R-:W-:-:S02]  /*fba0*/  ISETP.NE.AND P2, PT, R2, 0x2, PT ;  /* 0x000000020200780c */ /* 0x000fc40003f45270 */
[----:B------:R-:W-:Y:S02]  /*fbb0*/  ISETP.GT.AND P1, PT, R0, R11, PT ;  /* 0x0000000b0000720c */ /* 0x000fe40003f24270 */
[----:B------:R-:W-:Y:S02]  /*fbc0*/  SEL R0, RZ, 0x1, P2 ;  /* 0x00000001ff007807 */ /* 0x000fe40001000000 */
[----:B------:R-:W-:Y:S02]  /*fbd0*/  SEL R2, R2, RZ, P2 ;  /* 0x000000ff02027207 */ /* 0x000fe40001000000 */
[----:B------:R-:W-:Y:S01]  /*fbe0*/  LOP3.LUT R206, R206, R0, RZ, 0x3c, !PT ;  /* 0x00000000cece7212 */ /* 0x000fe200078e3cff */
[----:B------:R-:W-:Y:S06]  /*fbf0*/  @!P3 BRA `(.L_x_2810) ;  /* 0x000000000004b947 */ /* 0x000fec0003800000 */
[----:B------:R-:W-:Y:S01]  /*fc00*/  BPT.TRAP 0x1 ;  /* 0x000000040000795c */ /* 0x000fe20000300000 */
.L_x_2810:
[----:B------:R-:W-:Y:S01]  /*fc10*/  IMAD R4, R2, 0x8, R19 ;  /* 0x0000000802047824 */ /* 0x000fe200078e0213 */
[----:B------:R-:W-:-:S04]  /*fc20*/  SHF.L.U32 R216, R206, 0x1f, RZ ;  /* 0x0000001fced87819 */ /* 0x000fc800000006ff */
[----:B------:R0:W1:Y:S01]  /*fc30*/  SYNCS.PHASECHK.TRANS64.TRYWAIT P2, [R4+URZ+0x22830], R216 ;  /* 0x022830d8040075a7 */ /* 0x000062000804017f */
[----:B------:R-:W-:Y:S05]  /*fc40*/  @!P3 BRA `(.L_x_2811) ;  /* 0x000000000004b947 */ /* 0x000fea0003800000 */
[----:B------:R-:W-:Y:S01]  /*fc50*/  BPT.TRAP 0x1 ;  /* 0x000000040000795c */ /* 0x000fe20000300000 */
.L_x_2811:
[----:B------:R-:W-:Y:S02]  /*fc60*/  IMAD R154, R2, 0x300, R214 ;  /* 0x00000300029a7824 */ /* 0x000fe400078e02d6 */
[----:B------:R-:W-:Y:S01]  /*fc70*/  IMAD.MOV.U32 R155, RZ, RZ, 0x40000040 ;  /* 0x40000040ff9b7424 */ /* 0x000fe200078e00ff */
[----:B-1----:R-:W-:Y:S06]  /*fc80*/  @P2 BRA `(.L_x_2812) ;  /* 0x0000000000082947 */ /* 0x002fec0003800000 */
[----:B------:R-:W1:Y:S02]  /*fc90*/  SYNCS.PHASECHK.TRANS64.TRYWAIT P2, [R4+URZ+0x22830], R216 ;  /* 0x022830d8040075a7 */ /* 0x000e64000804017f */
[----:B-1----:R-:W-:Y:S05]  /*fca0*/  @!P2 BRA `(.L_x_2813) ;  /* 0x000001440040a947 */ /* 0x002fea0003800000 */
.L_x_2812:
        /* <DEDUP_REMOVED lines=13> */
[----:B------:R-:W-:Y:S01]  /*fd80*/  R2UR UR11, R153 ;  /* 0x00000000990b72ca */ /* 0x000fe200000e0000 */
[----:B------:R-:W2:Y:S01]  /*fd90*/  S2R R225, SR_TID.X ;  /* 0x0000000000e17919 */ /* 0x000ea20000002100 */
[----:B------:R-:W-:-:S02]  /*fda0*/  R2UR UR19, R155 ;  /* 0x000000009b1372ca */ /* 0x000fc400000e0000 */
[----:B------:R-:W-:Y:S01]  /*fdb0*/  WARPGROUP.ARRIVE ;  /* 0x00000000000079c5 */ /* 0x000fe20000000000 */
[----:B------:R-:W-:Y:S02]  /*fdc0*/  R2UR UR8, R20 ;  /* 0x00000000140872ca */ /* 0x000fe400000e0000 */
[----:B------:R-:W-:Y:S02]  /*fdd0*/  R2UR UR9, R21 ;  /* 0x00000000150972ca */ /* 0x000fe400000e0000 */
[----:B------:R-:W-:Y:S01]  /*fde0*/  R2UR UR14, R8 ;  /* 0x00000000080e72ca */ /* 0x000fe200000e0000 */
[----:B------:R-:W-:Y:S01]  /*fdf0*/  HGMMA.64x96x16.F32 R152, gdesc[UR4], RZ, !UPT, gsb0 ;  /* 0x01600000049879f0 */ /* 0x000fe2000c0008ff */
[----:B------:R-:W-:Y:S01]  /*fe00*/  R2UR UR15, R9 ;  /* 0x00000000090f72ca */ /* 0x000fe200000e0000 */
[----:B------:R-:W-:Y:S01]  /*fe10*/  IMAD.U32 R9, RZ, RZ, UR41 ;  /* 0x00000029ff097e24 */ /* 0x000fe2000f8e00ff */
[----:B------:R-:W-:Y:S02]  /*fe20*/  R2UR UR12, R14 ;  /* 0x000000000e0c72ca */ /* 0x000fe400000e0000 */
[----:B------:R-:W-:-:S02]  /*fe30*/  R2UR UR13, R15 ;  /* 0x000000000f0d72ca */ /* 0x000fc400000e0000 */
[----:B------:R-:W-:Y:S02]  /*fe40*/  R2UR UR16, R12 ;  /* 0x000000000c1072ca */ /* 0x000fe400000e0000 */
[----:B------:R-:W-:Y:S02]  /*fe50*/  R2UR UR17, R13 ;  /* 0x000000000d1172ca */ /* 0x000fe400000e0000 */
[----:B--2---:R-:W-:Y:S01]  /*fe60*/  SHF.R.U32.HI R225, RZ, 0x7, R225 ;  /* 0x00000007ffe17819 */ /* 0x004fe200000116e1 */
        /* <DEDUP_REMOVED lines=37> */
[----:B--2---:R-:W-:-:S05]  /*100c0*/  FMNMX.FTZ R0, R0, R8, !PT ;  /* 0x0000000800007209 */ /* 0x004fca0007810000 */
[C---:B------:R-:W-:Y:S01]  /*100d0*/  FMUL.FTZ R8, R0.reuse, R9 ;  /* 0x0000000900087220 */ /* 0x040fe20000410000 */
[----:B------:R-:W-:-:S03]  /*100e0*/  FADD.FTZ R10, -R0, R200 ;  /* 0x000000c8000a7221 */ /* 0x000fc60000010100 */
        /* <DEDUP_REMOVED lines=24> */
[----:B------:R-:W-:Y:S01]  /*10270*/  FMNMX.FTZ R8, R154, R201, !PT ;  /* 0x000000c99a087209 */ /* 0x000fe20007810000 */
[----:B------:R-:W-:Y:S01]  /*10280*/  FMUL.FTZ R10, R10, R9 ;  /* 0x000000090a0a7220 */ /* 0x000fe20000410000 */
[----:B------:R-:W-:Y:S02]  /*10290*/  MUFU.EX2 R152, R152 ;  /* 0x0000009800987308 */ /* 0x000fe40000000800 */
[----:B------:R-:W-:-:S04]  /*102a0*/  FMNMX.FTZ R8, R155, R8, !PT ;  /* 0x000000089b087209 */ /* 0x000fc80007810000 */
[----:B------:R-:W-:Y:S02]  /*102b0*/  FMNMX.FTZ R8, R158, R8, !PT ;  /* 0x000000089e087209 */ /* 0x000fe40007810000 */
[----:B------:R-:W2:Y:S02]  /*102c0*/  MUFU.EX2 R10, R10 ;  /* 0x0000000a000a7308 */ /* 0x000ea40000000800 */
[----:B------:R-:W-:-:S04]  /*102d0*/  FMNMX.FTZ R8, R159, R8, !PT ;  /* 0x000000089f087209 */ /* 0x000fc80007810000 */
[----:B------:R-:W-:Y:S02]  /*102e0*/  FMNMX.FTZ R8, R162, R8, !PT ;  /* 0x00000008a2087209 */ /* 0x000fe40007810000 */
[----:B------:R-:W3:Y:S02]  /*102f0*/  MUFU.EX2 R153, R153 ;  /* 0x0000009900997308 */ /* 0x000ee40000000800 */
[----:B------:R-:W-:-:S04]  /*10300*/  FMNMX.FTZ R8, R163, R8, !PT ;  /* 0x00000008a3087209 */ /* 0x000fc80007810000 */
[----:B------:R-:W-:Y:S02]  /*10310*/  FMNMX.FTZ R8, R166, R8, !PT ;  /* 0x00000008a6087209 */ /* 0x000fe40007810000 */
[----:B------:R-:W4:Y:S01]  /*10320*/  MUFU.EX2 R156, R156 ;  /* 0x0000009c009c7308 */ /* 0x000f220000000800 */
[----:B--2---:R-:W-:Y:S01]  /*10330*/  FMUL.FTZ R24, R24, R10 ;  /* 0x0000000a18187220 */ /* 0x004fe20000410000 */
        /* <DEDUP_REMOVED lines=81> */
[C---:B---3--:R-:W-:Y:S01]  /*10850*/  F2FP.F16.F32.PACK_AB R200, R153.reuse, R152 ;  /* 0x0000009899c8723e */ /* 0x048fe200000000ff */
[----:B------:R-:W2:Y:S01]  /*10860*/  SHFL.BFLY PT, R10, R8, 0x2, 0x1f ;  /* 0x0c401f00080a7f89 */ /* 0x000ea200000e0000 */
[----:B------:R-:W3:Y:S01]  /*10870*/  MUFU.EX2 R157, R157 ;  /* 0x0000009d009d7308 */ /* 0x000ee20000000800 */
[----:B------:R-:W-:-:S04]  /*10880*/  FADD.FTZ R5, R153, R5 ;  /* 0x0000000599057221 */ /* 0x000fc80000010000 */
[----:B----4-:R-:W-:-:S03]  /*10890*/  FADD.FTZ R5, R156, R5 ;  /* 0x000000059c057221 */ /* 0x010fc60000010000 */
[----:B------:R-:W4:Y:S08]  /*108a0*/  MUFU.EX2 R152, R160 ;  /* 0x000000a000987308 */ /* 0x000f300000000800 */
[----:B------:R-:W5:Y:S01]  /*108b0*/  MUFU.EX2 R161, R161 ;  /* 0x000000a100a17308 */ /* 0x000f620000000800 */
[C---:B---3--:R-:W-:Y:S01]  /*108c0*/  FADD.FTZ R5, R157.reuse, R5 ;  /* 0x000000059d057221 */ /* 0x048fe20000010000 */
[----:B------:R-:W-:-:S02]  /*108d0*/  F2FP.F16.F32.PACK_AB R202, R157, R156 ;  /* 0x0000009c9dca723e */ /* 0x000fc400000000ff */
[----:B--2---:R-:W-:-:S04]  /*108e0*/  FMNMX.FTZ R8, R8, R10, !PT ;  /* 0x0000000a08087209 */ /* 0x004fc80007810000 */
[----:B------:R-:W-:Y:S01]  /*108f0*/  MUFU.EX2 R160, R176 ;  /* 0x000000b000a07308 */ /* 0x000fe20000000800 */
[----:B----4-:R-:W-:Y:S01]  /*10900*/  FADD.FTZ R5, R152, R5 ;  /* 0x0000000598057221 */ /* 0x010fe20000010000 */
[----:B------:R-:W2:Y:S06]  /*10910*/  SHFL.BFLY PT, R10, R8, 0x1, 0x1f ;  /* 0x0c201f00080a7f89 */ /* 0x000eac00000e0000 */
[----:B------:R-:W3:Y:S01]  /*10920*/  MUFU.EX2 R164, R164 ;  /* 0x000000a400a47308 */ /* 0x000ee20000000800 */
[C---:B-----5:R-:W-:Y:S01]  /*10930*/  FADD.FTZ R5, R161.reuse, R5 ;  /* 0x00000005a1057221 */ /* 0x060fe20000010000 */
[----:B------:R-:W-:-:S06]  /*10940*/  F2FP.F16.F32.PACK_AB R152, R161, R152 ;  /* 0x00000098a198723e */ /* 0x000fcc00000000ff */
[----:B------:R-:W4:Y:S08]  /*10950*/  MUFU.EX2 R165, R165 ;  /* 0x000000a500a57308 */ /* 0x000f300000000800 */
[----:B------:R-:W5:Y:S01]  /*10960*/  MUFU.EX2 R156, R168 ;  /* 0x000000a8009c7308 */ /* 0x000f620000000800 */
[----:B---3--:R-:W-:Y:S01]  /*10970*/  FADD.FTZ R5, R164, R5 ;  /* 0x00000005a4057221 */ /* 0x008fe20000010000 */
[----:B--2---:R-:W-:-:S06]  /*10980*/  FMNMX.FTZ R8, R8, R10, !PT ;  /* 0x0000000a08087209 */ /* 0x004fcc0007810000 */
[----:B------:R-:W2:Y:S01]  /*10990*/  MUFU.EX2 R169, R169 ;  /* 0x000000a900a97308 */ /* 0x000ea20000000800 */
        /* <DEDUP_REMOVED lines=20> */
[----:B-----5:R-:W-:Y:S01]  /*10ae0*/  FADD.FTZ R5, R156, R5 ;  /* 0x000000059c057221 */ /* 0x020fe20000010000 */
[----:B------:R-:W-:Y:S01]  /*10af0*/  FFMA.FTZ R182, R182, R9, -R10 ;  /* 0x00000009b6b67223 */ /* 0x000fe2000001080a */
[----:B---3--:R-:W-:-:S02]  /*10b00*/  @!P0 VIADD R154, R4, 0x22840 ;  /* 0x00022840049a8836 */ /* 0x008fc40000000000 */
[-CC-:B------:R-:W-:Y:S01]  /*10b10*/  FFMA.FTZ R183, R183, R9.reuse, -R10.reuse ;  /* 0x00000009b7b77223 */ /* 0x180fe2000001080a */
[----:B------:R-:W3:Y:S01]  /*10b20*/  MUFU.EX2 R155, R155 ;  /* 0x0000009b009b7308 */ /* 0x000ee20000000800 */
[----:B--2---:R-:W-:Y:S01]  /*10b30*/  FADD.FTZ R5, R169, R5 ;  /* 0x00000005a9057221 */ /* 0x004fe20000010000 */
[-CC-:B------:R-:W-:Y:S01]  /*10b40*/  FFMA.FTZ R186, R186, R9.reuse, -R10.reuse ;  /* 0x00000009baba7223 */ /* 0x180fe2000001080a */
[-CC-:B------:R-:W-:Y:S01]  /*10b50*/  FFMA.FTZ R187, R187, R9.reuse, -R10.reuse ;  /* 0x00000009bbbb7223 */ /* 0x180fe2000001080a */
[-CC-:B------:R-:W-:Y:S01]  /*10b60*/  FFMA.FTZ R190, R190, R9.reuse, -R10.reuse ;  /* 0x00000009bebe7223 */ /* 0x180fe2000001080a */
[-CC-:B------:R-:W-:Y:S01]  /*10b70*/  FFMA.FTZ R191, R191, R9.reuse, -R10.reuse ;  /* 0x00000009bfbf7223 */ /* 0x180fe2000001080a */
[-CC-:B------:R-:W-:Y:S01]  /*10b80*/  FFMA.FTZ R194, R194, R9.reuse, -R10.reuse ;  /* 0x00000009c2c27223 */ /* 0x180fe2000001080a */
[--C-:B------:R-:W-:Y:S01]  /*10b90*/  FFMA.FTZ R195, R195, R9, -R10.reuse ;  /* 0x00000009c3c37223 */ /* 0x100fe2000001080a */
[----:B------:R-:W2:Y:S01]  /*10ba0*/  MUFU.EX2 R203, R158 ;  /* 0x0000009e00cb7308 */ /* 0x000ea20000000800 */
[----:B----4-:R-:W-:Y:S01]  /*10bb0*/  FFMA.FTZ R3, R153, R3, R201 ;  /* 0x0000000399037223 */ /* 0x010fe200000100c9 */
[-CC-:B------:R-:W-:Y:S01]  /*10bc0*/  FFMA.FTZ R198, R198, R9.reuse, -R10.reuse ;  /* 0x00000009c6c67223 */ /* 0x180fe2000001080a */
[----:B------:R-:W-:Y:S01]  /*10bd0*/  FFMA.FTZ R199, R199, R9, -R10 ;  /* 0x00000009c7c77223 */ /* 0x000fe2000001080a */
[----:B------:R-:W-:Y:S01]  /*10be0*/  IADD3 R10, -R225, 0xb, RZ ;  /* 0x0000000be10a7810 */ /* 0x000fe20007ffe1ff */
[-C--:B------:R-:W-:Y:S01]  /*10bf0*/  FMUL.FTZ R26, R26, R153.reuse ;  /* 0x000000991a1a7220 */ /* 0x080fe20000410000 */
[----:B------:R-:W-:Y:S01]  /*10c00*/  @!P0 PRMT R154, RZ, 0x654, R154 ;  /* 0x00000654ff9a8816 */ /* 0x000fe2000000009a */
[-C--:B------:R-:W-:Y:S01]  /*10c10*/  FMUL.FTZ R27, R27, R153.reuse ;  /* 0x000000991b1b7220 */ /* 0x080fe20000410000 */
[----:B------:R-:W4:Y:S01]  /*10c20*/  MUFU.EX2 R159, R159 ;  /* 0x0000009f009f7308 */ /* 0x000f220000000800 */
[----:B---3--:R-:W-:Y:S01]  /*10c30*/  FADD.FTZ R3, R155, R3 ;  /* 0x000000039b037221 */ /* 0x008fe20000010000 */
[----:B------:R3:W-:Y:S06]  /*10c40*/  BAR.ARV R10, 0x100 ;  /* 0x0004000a0000751d */ /* 0x0007ec0000002000 */
[----:B------:R-:W5:Y:S01]  /*10c50*/  MUFU.EX2 R176, R162 ;  /* 0x000000a200b07308 */ /* 0x000f620000000800 */
[----:B--2---:R-:W-:Y:S01]  /*10c60*/  FADD.FTZ R3, R203, R3 ;  /* 0x00000003cb037221 */ /* 0x004fe20000010000 */
[----:B------:R2:W-:Y:S01]  /*10c70*/  @!P0 SYNCS.ARRIVE.TRANS64.RED.A1T0 RZ, [R154+URZ], RZ ;  /* 0x000000ff9aff89a7 */ /* 0x0005e2000810043f */
[----:B------:R-:W-:Y:S01]  /*10c80*/  F2FP.F16.F32.PACK_AB R156, R169, R156 ;  /* 0x0000009ca99c723e */ /* 0x000fe200000000ff */
[-C--:B------:R-:W-:Y:S01]  /*10c90*/  FMUL.FTZ R30, R30, R153.reuse ;  /* 0x000000991e1e7220 */ /* 0x080fe20000410000 */
[-C--:B------:R-:W-:Y:S01]  /*10ca0*/  FMUL.FTZ R31, R31, R153.reuse ;  /* 0x000000991f1f7220 */ /* 0x080fe20000410000 */
[-C--:B------:R-:W-:Y:S01]  /*10cb0*/  FMUL.FTZ R34, R34, R153.reuse ;  /* 0x0000009922227220 */ /* 0x080fe20000410000 */
[-C--:B------:R-:W-:Y:S01]  /*10cc0*/  FMUL.FTZ R35, R35, R153.reuse ;  /* 0x0000009923237220 */ /* 0x080fe20000410000 */
[----:B------:R-:W0:Y:S01]  /*10cd0*/  MUFU.EX2 R163, R163 ;  /* 0x000000a300a37308 */ /* 0x000e220000000800 */
[----:B----4-:R-:W-:Y:S01]  /*10ce0*/  FADD.FTZ R3, R159, R3 ;  /* 0x000000039f037221 */ /* 0x010fe20000010000 */
[----:B--2---:R-:W-:Y:S01]  /*10cf0*/  F2FP.F16.F32.PACK_AB R154, R165, R164 ;  /* 0x000000a4a59a723e */ /* 0x004fe200000000ff */
[-C--:B------:R-:W-:Y:S01]  /*10d00*/  FMUL.FTZ R38, R38, R153.reuse ;  /* 0x0000009926267220 */ /* 0x080fe20000410000 */
[-C--:B------:R-:W-:Y:S01]  /*10d10*/  FMUL.FTZ R39, R39, R153.reuse ;  /* 0x0000009927277220 */ /* 0x080fe20000410000 */
[-C--:B------:R-:W-:Y:S01]  /*10d20*/  FMUL.FTZ R42, R42, R153.reuse ;  /* 0x000000992a2a7220 */ /* 0x080fe20000410000 */
[-C--:B------:R-:W-:Y:S01]  /*10d30*/  FMUL.FTZ R43, R43, R153.reuse ;  /* 0x000000992b2b7220 */ /* 0x080fe20000410000 */
        /* <DEDUP_REMOVED lines=40> */
[----:B------:R-:W-:Y:S01]  /*10fc0*/  FMUL.FTZ R106, R106, R153 ;  /* 0x000000996a6a7220 */ /* 0x000fe20000410000 */
[----:B------:R-:W0:Y:S01]  /*10fd0*/  MUFU.EX2 R174, R174 ;  /* 0x000000ae00ae7308 */ /* 0x000e220000000800 */
        /* <DEDUP_REMOVED lines=28> */
[----:B------:R-:W-:Y:S01]  /*111a0*/  FADD.FTZ R5, R160, R5 ;  /* 0x00000005a0057221 */ /* 0x000fe20000010000 */
[-C--:B------:R-:W-:Y:S01]  /*111b0*/  FMUL.FTZ R147, R147, R153.reuse ;  /* 0x0000009993937220 */ /* 0x080fe20000410000 */
[-C--:B------:R-:W-:Y:S01]  /*111c0*/  FMUL.FTZ R150, R150, R153.reuse ;  /* 0x0000009996967220 */ /* 0x080fe20000410000 */
[----:B------:R-:W2:Y:S01]  /*111d0*/  MUFU.EX2 R177, R177 ;  /* 0x000000b100b17308 */ /* 0x000ea20000000800 */
[----:B----4-:R-:W-:Y:S01]  /*111e0*/  FADD.FTZ R3, R175, R3 ;  /* 0x00000003af037221 */ /* 0x010fe20000010000 */
[----:B------:R-:W-:Y:S01]  /*111f0*/  FMUL.FTZ R151, R151, R153 ;  /* 0x0000009997977220 */ /* 0x000fe20000410000 */
[----:B------:R-:W-:-:S02]  /*11200*/  F2FP.F16.F32.PACK_AB R201, R155, R201 ;  /* 0x000000c99bc9723e */ /* 0x000fc400000000ff */
[----:B------:R-:W-:Y:S02]  /*11210*/  F2FP.F16.F32.PACK_AB R203, R159, R203 ;  /* 0x000000cb9fcb723e */ /* 0x000fe400000000ff */
[----:B------:R-:W-:Y:S01]  /*11220*/  F2FP.F16.F32.PACK_AB R153, R163, R176 ;  /* 0x000000b0a399723e */ /* 0x000fe200000000ff */
[----:B------:R-:W4:Y:S01]  /*11230*/  MUFU.EX2 R179, R179 ;  /* 0x000000b300b37308 */ /* 0x000f220000000800 */
[----:B0-----:R-:W-:Y:S01]  /*11240*/  FADD.FTZ R3, R178, R3 ;  /* 0x00000003b2037221 */ /* 0x001fe20000010000 */
[----:B------:R-:W-:Y:S02]  /*11250*/  F2FP.F16.F32.PACK_AB R155, R167, R161 ;  /* 0x000000a1a79b723e */ /* 0x000fe400000000ff */
[----:B------:R-:W-:Y:S02]  /*11260*/  F2FP.F16.F32.PACK_AB R158, R173, R172 ;  /* 0x000000acad9e723e */ /* 0x000fe400000000ff */
[----:B------:R-:W-:Y:S02]  /*11270*/  F2FP.F16.F32.PACK_AB R159, R175, R174 ;  /* 0x000000aeaf9f723e */ /* 0x000fe400000000ff */
[----:B------:R-:W0:Y:S01]  /*11280*/  MUFU.EX2 R180, R180 ;  /* 0x000000b400b47308 */ /* 0x000e220000000800 */
[C---:B--2---:R-:W-:Y:S01]  /*11290*/  FADD.FTZ R5, R177.reuse, R5 ;  /* 0x00000005b1057221 */ /* 0x044fe20000010000 */
[----:B------:R-:W-:-:S06]  /*112a0*/  F2FP.F16.F32.PACK_AB R160, R177, R160 ;  /* 0x000000a0b1a0723e */ /* 0x000fcc00000000ff */
[----:B------:R-:W2:Y:S01]  /*112b0*/  MUFU.EX2 R182, R182 ;  /* 0x000000b600b67308 */ /* 0x000ea20000000800 */
[C---:B----4-:R-:W-:Y:S01]  /*112c0*/  FADD.FTZ R3, R179.reuse, R3 ;  /* 0x00000003b3037221 */ /* 0x050fe20000010000 */
[----:B------:R-:W-:-:S06]  /*112d0*/  F2FP.F16.F32.PACK_AB R161, R179, R178 ;  /* 0x000000b2b3a1723e */ /* 0x000fcc00000000ff */
[----:B------:R-:W4:Y:S01]  /*112e0*/  MUFU.EX2 R181, R181 ;  /* 0x000000b500b57308 */ /* 0x000f220000000800 */
[----:B0-----:R-:W-:-:S07]  /*112f0*/  FADD.FTZ R5, R180, R5 ;  /* 0x00000005b4057221 */ /* 0x001fce0000010000 */
[----:B------:R-:W0:Y:S01]  /*11300*/  MUFU.EX2 R183, R183 ;  /* 0x000000b700b77308 */ /* 0x000e220000000800 */
[----:B--2---:R-:W-:-:S07]  /*11310*/  FADD.FTZ R3, R182, R3 ;  /* 0x00000003b6037221 */ /* 0x004fce0000010000 */
[----:B------:R-:W2:Y:S01]  /*11320*/  MUFU.EX2 R184, R184 ;  /* 0x000000b800b87308 */ /* 0x000ea20000000800 */
[C---:B----4-:R-:W-:Y:S01]  /*11330*/  FADD.FTZ R5, R181.reuse, R5 ;  /* 0x00000005b5057221 */ /* 0x050fe20000010000 */
[----:B------:R-:W-:-:S06]  /*11340*/  F2FP.F16.F32.PACK_AB R162, R181, R180 ;  /* 0x000000b4b5a2723e */ /* 0x000fcc00000000ff */
[----:B------:R-:W4:Y:S01]  /*11350*/  MUFU.EX2 R165, R186 ;  /* 0x000000ba00a57308 */ /* 0x000f220000000800 */
[C---:B0-----:R-:W-:Y:S01]  /*11360*/  FADD.FTZ R3, R183.reuse, R3 ;  /* 0x00000003b7037221 */ /* 0x041fe20000010000 */
[----:B------:R-:W-:-:S06]  /*11370*/  F2FP.F16.F32.PACK_AB R163, R183, R182 ;  /* 0x000000b6b7a3723e */ /* 0x000fcc00000000ff */
[----:B------:R-:W0:Y:S01]  /*11380*/  MUFU.EX2 R185, R185 ;  /* 0x000000b900b97308 */ /* 0x000e220000000800 */
[----:B--2---:R-:W-:-:S07]  /*11390*/  FADD.FTZ R5, R184, R5 ;  /* 0x00000005b8057221 */ /* 0x004fce0000010000 */
[----:B------:R-:W2:Y:S01]  /*113a0*/  MUFU.EX2 R187, R187 ;  /* 0x000000bb00bb7308 */ /* 0x000ea20000000800 */
[----:B----4-:R-:W-:-:S07]  /*113b0*/  FADD.FTZ R3, R165, R3 ;  /* 0x00000003a5037221 */ /* 0x010fce0000010000 */
[----:B------:R-:W4:Y:S01]  /*113c0*/  MUFU.EX2 R188, R188 ;  /* 0x000000bc00bc7308 */ /* 0x000f220000000800 */
[C---:B0-----:R-:W-:Y:S01]  /*113d0*/  FADD.FTZ R5, R185.reuse, R5 ;  /* 0x00000005b9057221 */ /* 0x041fe20000010000 */
[----:B------:R-:W-:-:S06]  /*113e0*/  F2FP.F16.F32.PACK_AB R164, R185, R184 ;  /* 0x000000b8b9a4723e */ /* 0x000fcc00000000ff */
[----:B------:R-:W0:Y:S01]  /*113f0*/  MUFU.EX2 R190, R190 ;  /* 0x000000be00be7308 */ /* 0x000e220000000800 */
[C---:B--2---:R-:W-:Y:S01]  /*11400*/  FADD.FTZ R3, R187.reuse, R3 ;  /* 0x00000003bb037221 */ /* 0x044fe20000010000 */
[----:B------:R-:W-:-:S06]  /*11410*/  F2FP.F16.F32.PACK_AB R165, R187, R165 ;  /* 0x000000a5bba5723e */ /* 0x000fcc00000000ff */
[----:B------:R-:W2:Y:S01]  /*11420*/  MUFU.EX2 R189, R189 ;  /* 0x000000bd00bd7308 */ /* 0x000ea20000000800 */
[----:B----4-:R-:W-:-:S07]  /*11430*/  FADD.FTZ R5, R188, R5 ;  /* 0x00000005bc057221 */ /* 0x010fce0000010000 */
[----:B------:R-:W4:Y:S01]  /*11440*/  MUFU.EX2 R191, R191 ;  /* 0x000000bf00bf7308 */ /* 0x000f220000000800 */
[----:B0-----:R-:W-:-:S07]  /*11450*/  FADD.FTZ R3, R190, R3 ;  /* 0x00000003be037221 */ /* 0x001fce0000010000 */
[----:B------:R0:W5:Y:S01]  /*11460*/  MUFU.EX2 R168, R192 ;  /* 0x000000c000a87308 */ /* 0x0001620000000800 */
[C---:B--2---:R-:W-:Y:S01]  /*11470*/  FADD.FTZ R5, R189.reuse, R5 ;  /* 0x00000005bd057221 */ /* 0x044fe20000010000 */
[----:B------:R-:W-:-:S06]  /*11480*/  F2FP.F16.F32.PACK_AB R166, R189, R188 ;  /* 0x000000bcbda6723e */ /* 0x000fcc00000000ff */
[----:B------:R-:W2:Y:S01]  /*11490*/  MUFU.EX2 R169, R194 ;  /* 0x000000c200a97308 */ /* 0x000ea20000000800 */
[----:B0-----:R-:W-:Y:S02]  /*114a0*/  IMAD.U32 R192, RZ, RZ, UR54 ;  /* 0x00000036ffc07e24 */ /* 0x001fe4000f8e00ff */
[C---:B----4-:R-:W-:Y:S01]  /*114b0*/  FADD.FTZ R3, R191.reuse, R3 ;  /* 0x00000003bf037221 */ /* 0x050fe20000010000 */
[----:B------:R-:W-:Y:S02]  /*114c0*/  F2FP.F16.F32.PACK_AB R167, R191, R190 ;  /* 0x000000bebfa7723e */ /* 0x000fe400000000ff */
[----:B------:R-:W-:Y:S02]  /*114d0*/  ISETP.NE.AND P3, PT, R192, 0x3, PT ;  /* 0x00000003c000780c */ /* 0x000fe40003f65270 */
[----:B------:R-:W0:Y:S01]  /*114e0*/  MUFU.EX2 R193, R193 ;  /* 0x000000c100c17308 */ /* 0x000e220000000800 */
[----:B-----5:R-:W-:-:S07]  /*114f0*/  FADD.FTZ R5, R168, R5 ;  /* 0x00000005a8057221 */ /* 0x020fce0000010000 */
[----:B------:R-:W4:Y:S01]  /*11500*/  MUFU.EX2 R195, R195 ;  /* 0x000000c300c37308 */ /* 0x000f220000000800 */
[----:B--2---:R-:W-:-:S07]  /*11510*/  FADD.FTZ R3, R169, R3 ;  /* 0x00000003a9037221 */ /* 0x004fce0000010000 */
[----:B------:R-:W2:Y:S01]  /*11520*/  MUFU.EX2 R196, R196 ;  /* 0x000000c400c47308 */ /* 0x000ea20000000800 */
[C---:B0-----:R-:W-:Y:S01]  /*11530*/  FADD.FTZ R5, R193.reuse, R5 ;  /* 0x00000005c1057221 */ /* 0x041fe20000010000 */
[----:B------:R-:W-:-:S06]  /*11540*/  F2FP.F16.F32.PACK_AB R168, R193, R168 ;  /* 0x000000a8c1a8723e */ /* 0x000fcc00000000ff */
[----:B------:R-:W0:Y:S01]  /*11550*/  MUFU.EX2 R171, R198 ;  /* 0x000000c600ab7308 */ /* 0x000e220000000800 */
[C---:B----4-:R-:W-:Y:S01]  /*11560*/  FADD.FTZ R3, R195.reuse, R3 ;  /* 0x00000003c3037221 */ /* 0x050fe20000010000 */
[----:B------:R-:W-:-:S06]  /*11570*/  F2FP.F16.F32.PACK_AB R169, R195, R169 ;  /* 0x000000a9c3a9723e */ /* 0x000fcc00000000ff */
[----:B------:R-:W4:Y:S01]  /*11580*/  MUFU.EX2 R170, R197 ;  /* 0x000000c500aa7308 */ /* 0x000f220000000800 */
[----:B--2---:R-:W-:-:S07]  /*11590*/  FADD.FTZ R5, R196, R5 ;  /* 0x00000005c4057221 */ /* 0x004fce0000010000 */
[----:B------:R-:W2:Y:S01]  /*115a0*/  MUFU.EX2 R199, R199 ;  /* 0x000000c700c77308 */ /* 0x000ea20000000800 */
[----:B0-----:R-:W-:Y:S01]  /*115b0*/  FADD.FTZ R3, R171, R3 ;  /* 0x00000003ab037221 */ /* 0x001fe20000010000 */
[C---:B----4-:R-:W-:Y:S01]  /*115c0*/  FADD.FTZ R5, R170.reuse, R5 ;  /* 0x00000005aa057221 */ /* 0x050fe20000010000 */
[----:B------:R-:W-:Y:S02]  /*115d0*/  F2FP.F16.F32.PACK_AB R170, R170, R196 ;  /* 0x000000c4aaaa723e */ /* 0x000fe400000000ff */
[C---:B--2---:R-:W-:Y:S01]  /*115e0*/  FADD.FTZ R3, R199.reuse, R3 ;  /* 0x00000003c7037221 */ /* 0x044fe20000010000 */
[----:B------:R-:W-:Y:S01]  /*115f0*/  F2FP.F16.F32.PACK_AB R171, R199, R171 ;  /* 0x000000abc7ab723e */ /* 0x000fe200000000ff */
[----:B---3--:R-:W-:Y:S06]  /*11600*/  @!P3 BRA `(.L_x_2814) ;  /* 0x000000000004b947 */ /* 0x008fec0003800000 */
[----:B------:R-:W-:Y:S01]  /*11610*/  BPT.TRAP 0x1 ;  /* 0x000000040000795c */ /* 0x000fe20000300000 */
.L_x_2814:
[----:B------:R0:W2:Y:S01]  /*11620*/  SYNCS.PHASECHK.TRANS64.TRYWAIT P2, [R4+URZ+0x22850], R216 ;  /* 0x022850d8040075a7 */ /* 0x0000a2000804017f */
[----:B------:R-:W-:Y:S05]  /*11630*/  @!P3 BRA `(.L_x_2815) ;  /* 0x000000000004b947 */ /* 0x000fea0003800000 */
[----:B------:R-:W-:Y:S01]  /*11640*/  BPT.TRAP 0x1 ;  /* 0x000000040000795c */ /* 0x000fe20000300000 */
.L_x_2815:
[----:B------:R-:W-:Y:S04]  /*11650*/  BSSY B0, `(.L_x_2816) ;  /* 0x0000004000007945 */ /* 0x000fe80003800000 */
[----:B--2---:R-:W-:Y:S05]  /*11660*/  @P2 BRA `(.L_x_2817) ;  /* 0x0000000000082947 */ /* 0x004fea0003800000 */
[----:B------:R-:W2:Y:S02]  /*11670*/  SYNCS.PHASECHK.TRANS64.TRYWAIT P2, [R4+URZ+0x22850], R216 ;  /* 0x022850d8040075a7 */ /* 0x000ea4000804017f */
[----:B--2---:R-:W-:Y:S05]  /*11680*/  @!P2 BRA `(.L_x_2818) ;  /* 0x0000012800dca947 */ /* 0x004fea0003800000 */
.L_x_2817:
[----:B------:R-:W-:Y:S05]  /*11690*/  BSYNC B0 ;  /* 0x0000000000007941 */ /* 0x000fea0003800000 */
.L_x_2816:
[----:B------:R-:W3:Y:S01]  /*116a0*/  S2R R174, SR_TID.X ;  /* 0x0000000000ae7919 */ /* 0x000ee20000002100 */
[----:B------:R-:W-:Y:S01]  /*116b0*/  IMAD.MOV.U32 R173, RZ, RZ, 0x40000040 ;  /* 0x40000040ffad7424 */ /* 0x000fe200078e00ff */
[----:B------:R-:W-:Y:S05]  /*116c0*/  WARPSYNC.ALL ;  /* 0x0000000000007948 */ /* 0x000fea0003800000 */
[----:B------:R-:W-:Y:S01]  /*116d0*/  R2UR UR7, R173 ;  /* 0x00000000ad0772ca */ /* 0x000fe200000e0000 */
[----:B------:R-:W-:Y:S02]  /*116e0*/  IMAD.MOV.U32 R172, RZ, RZ, 0xc00 ;  /* 0x00000c00ffac7424 */ /* 0x000fe400078e00ff */
[----:B------:R-:W-:-:S02]  /*116f0*/  IMAD.MOV.U32 R175, RZ, RZ, 0x40000040 ;  /* 0x40000040ffaf7424 */ /* 0x000fc400078e00ff */
[----:B------:R-:W-:Y:S02]  /*11700*/  IMAD R172, R2, R172, UR53 ;  /* 0x0000003502ac7e24 */ /* 0x000fe4000f8e02ac */
[----:B012---:R-:W-:-:S03]  /*11710*/  @!P0 VIADD R4, R4, 0x22860 ;  /* 0x0002286004048836 */ /* 0x007fc60000000000 */
[----:B------:R-:W-:Y:S02]  /*11720*/  R2UR UR6, R172 ;  /* 0x00000000ac0672ca */ /* 0x000fe400000e0000 */
[----:B------:R-:W-:Y:S02]  /*11730*/  @!P0 PRMT R4, RZ, 0x654, R4 ;  /* 0x00000654ff048816 */ /* 0x000fe40000000004 */
[----:B---3--:R-:W-:-:S05]  /*11740*/  SHF.R.U32.HI R174, RZ, 0x7, R174 ;  /* 0x00000007ffae7819 */ /* 0x008fca00000116ae */
[----:B------:R-:W-:Y:S02]  /*11750*/  VIADD R173, R174, 0x8 ;  /* 0x00000008aead7836 */ /* 0x000fe40000000000 */
[----:B------:R-:W-:-:S03]  /*11760*/  VIADD R174, R172, 0x80 ;  /* 0x00000080acae7836 */ /* 0x000fc60000000000 */
[----:B------:R0:W-:Y:S02]  /*11770*/  BAR.SYNC.DEFER_BLOCKING R173, 0x100 ;  /* 0x000400ad0000751d */ /* 0x0001e40000010000 */
[----:B0-----:R-:W-:-:S04]  /*11780*/  IMAD.MOV.U32 R173, RZ, RZ, 0x40000040 ;  /* 0x40000040ffad7424 */ /* 0x001fc800078e00ff */
        /* <DEDUP_REMOVED lines=43> */
[----:B0-----:R-:W-:-:S07]  /*11a40*/  IMAD.MOV.U32 R4, RZ, RZ, R217 ;  /* 0x000000ffff047224 */ /* 0x001fce00078e00d9 */
.L_x_2809:
[----:B------:R-:W-:-:S13]  /*11a50*/  ISETP.GE.AND P1, PT, R4, R219, PT ;  /* 0x000000db0400720c */ /* 0x000fda0003f26270 */
[----:B------:R-:W-:Y:S05]  /*11a60*/  @!P1 BRA `(.L_x_2820) ;  /* 0x0000003000689947 */ /* 0x000fea0003800000 */
[----:B------:R-:W-:Y:S02]  /*11a70*/  IMAD.MOV.U32 R201, RZ, RZ, R8 ;  /* 0x000000ffffc97224 */ /* 0x000fe400078e0008 */
[----:B------:R-:W-:-:S07]  /*11a80*/  IMAD.MOV.U32 R216, RZ, RZ, R0 ;  /* 0x000000ffffd87224 */ /* 0x000fce00078e0000 */
.L_x_2838:
        /* <DEDUP_REMOVED lines=8> */
[----:B-1----:R-:W-:Y:S06]  /*11b10*/  @!P2 BRA `(.L_x_2821) ;  /* 0x000000000004a947 */ /* 0x002fec0003800000 */
[----:B------:R-:W-:Y:S01]  /*11b20*/  BPT.TRAP 0x1 ;  /* 0x000000040000795c */ /* 0x000fe20000300000 */
.L_x_2821:
[----:B------:R-:W-:Y:S01]  /*11b30*/  IMAD R11, R2, 0x8, R19 ;  /* 0x00000008020b7824 */ /* 0x000fe200078e0213 */
[----:B0-----:R-:W-:-:S04]  /*11b40*/  SHF.L.U32 R200, R206, 0x1f, RZ ;  /* 0x0000001fcec87819 */ /* 0x001fc800000006ff */
[----:B------:R0:W1:Y:S01]  /*11b50*/  SYNCS.PHASECHK.TRANS64.TRYWAIT P1, [R11+URZ+0x22830], R200 ;  /* 0x022830c80b0075a7 */ /* 0x000062000802017f */
[----:B------:R-:W-:Y:S05]  /*11b60*/  @!P2 BRA `(.L_x_2822) ;  /* 0x000000000004a947 */ /* 0x000fea0003800000 */
[----:B------:R-:W-:Y:S01]  /*11b70*/  BPT.TRAP 0x1 ;  /* 0x000000040000795c */ /* 0x000fe20000300000 */
.L_x_2822:
[----:B------:R-:W-:Y:S02]  /*11b80*/  IMAD R8, R2, 0x300, R214 ;  /* 0x0000030002087824 */ /* 0x000fe400078e02d6 */
[----:B------:R-:W-:Y:S01]  /*11b90*/  IMAD.MOV.U32 R9, RZ, RZ, 0x40000040 ;  /* 0x40000040ff097424 */ /* 0x000fe200078e00ff */
[----:B-1----:R-:W-:Y:S06]  /*11ba0*/  @P1 BRA `(.L_x_2823) ;  /* 0x0000000000081947 */ /* 0x002fec0003800000 */
[----:B------:R-:W1:Y:S02]  /*11bb0*/  SYNCS.PHASECHK.TRANS64.TRYWAIT P1, [R11+URZ+0x22830], R200 ;  /* 0x022830c80b0075a7 */ /* 0x000e64000802017f */
[----:B-1----:R-:W-:Y:S05]  /*11bc0*/  @!P1 BRA `(.L_x_2824) ;  /* 0x0000012400a09947 */ /* 0x002fea0003800000 */
.L_x_2823:
        /* <DEDUP_REMOVED lines=11> */
[----:B------:R-:W-:-:S02]  /*11c80*/  IMAD.IADD R227, R215, 0x1, R213 ;  /* 0x00000001d7e37824 */ /* 0x000fc400078e02d5 */
[----:B------:R-:W-:-:S05]  /*11c90*/  IMAD R226, R4, -0x60, RZ ;  /* 0xffffffa004e27824 */ /* 0x000fca00078e02ff */
[----:B------:R-:W-:Y:S02]  /*11ca0*/  IADD3 R217, -R209, 0x1, R226 ;  /* 0x00000001d1d97810 */ /* 0x000fe40007ffe1e2 */
        /* <DEDUP_REMOVED lines=8> */
[----:B------:R-:W-:-:S02]  /*11d30*/  IADD3 R217, -R207, R217, R208 ;  /* 0x000000d9cfd97210 */ /* 0x000fc40007ffe1d0 */
[----:B--2---:R-:W-:-:S03]  /*11d40*/  ISETP.NE.AND P1, PT, R0, 0x1, PT ;  /* 0x000000010000780c */ /* 0x004fc60003f25270 */
[----:B------:R-:W-:Y:S01]  /*11d50*/  VIADD R225, R217, UR45 ;  /* 0x0000002dd9e17c36 */ /* 0x000fe20008000000 */
[----:B---3--:R-:W-:-:S09]  /*11d60*/  SHF.R.U32.HI R10, RZ, 0x7, R10 ;  /* 0x00000007ff0a7819 */ /* 0x008fd2000001160a */
[----:B------:R-:W2:Y:S01]  /*11d70*/  @P1 LDC R0, c[0x0][0x450] ;  /* 0x00011400ff001b82 */ /* 0x000ea20000000800 */
[----:B------:R-:W-:Y:S01]  /*11d80*/  IADD3 R10, -R10, 0xb, RZ ;  /* 0x0000000b0a0a7810 */ /* 0x000fe20007ffe1ff */
        /* <DEDUP_REMOVED lines=13> */
[----:B------:R-:W-:Y:S02]  /*11e60*/  R2UR UR4, R12 ;  /* 0x000000000c0472ca */ /* 0x000fe400000e0000 */
[----:B------:R-:W-:Y:S01]  /*11e70*/  R2UR UR5, R13 ;  /* 0x000000000d0572ca */ /* 0x000fe200000e0000 */
[----:B---3--:R-:W-:-:S05]  /*11e80*/  @P1 IMAD.HI.U32 R8, R227, R8, RZ ;  /* 0x00000008e3081227 */ /* 0x008fca00078e00ff */
[----:B--2---:R-:W-:Y:S01]  /*11e90*/  @P1 SHF.R.U32.HI R227, RZ, R0, R8 ;  /* 0x00000000ffe31219 */ /* 0x004fe20000011608 */
[----:B------:R-:W-:Y:S01]  /*11ea0*/  @!P0 VIADD R0, R11, 0x22840 ;  /* 0x000228400b008836 */ /* 0x000fe20000000000 */
[----:B------:R-:W-:-:S03]  /*11eb0*/  ISETP.GE.AND P1, PT, R230, 0x1, PT ;  /* 0x00000001e600780c */ /* 0x000fc60003f26270 */
[----:B------:R-:W2:Y:S01]  /*11ec0*/  SHFL.IDX PT, R228, R227, RZ, 0x1c1f ;  /* 0x001c1fffe3e47589 */ /* 0x000ea200000e0000 */
[----:B------:R-:W-:Y:S01]  /*11ed0*/  @!P0 PRMT R0, RZ, 0x654, R0 ;  /* 0x00000654ff008816 */ /* 0x000fe20000000000 */
[----:B--2---:R-:W-:Y:S01]  /*11ee0*/  IMAD.IADD R203, R228, 0x1, R225 ;  /* 0x00000001e4cb7824 */ /* 0x004fe200078e02e1 */
[----:B------:R-:W-:Y:S02]  /*11ef0*/  WARPGROUP.DEPBAR.LE gsb0, 0x0 ;  /* 0x00008000000079c5 */ /* 0x000fe40000010000 */
[----:B------:R-:W-:-:S06]  /*11f00*/  WARPGROUP.ARRIVE ;  /* 0x00000000000079c5 */ /* 0x000fcc0000000000 */
[----:B------:R-:W-:Y:S01]  /*11f10*/  HGMMA.64x96x16.F32 R152, gdesc[UR4], R152, gsb0 ;  /* 0x01600000049879f0 */ /* 0x000fe20008000898 */
[----:B------:R-:W-:-:S06]  /*11f20*/  ULOP3.LUT UR4, URZ, UR50, URZ, 0x33, !UPT ;  /* 0x000000323f047292 */ /* 0x000fcc000f8e333f */
[----:B------:R-:W-:-:S04]  /*11f30*/  VIADD R217, R217, UR4 ;  /* 0x00000004d9d97c36 */ /* 0x000fc80008000000 */
[----:B------:R-:W-:Y:S01]  /*11f40*/  IMAD.IADD R202, R228, 0x1, R217 ;  /* 0x00000001e4ca7824 */ /* 0x000fe200078e02d9 */
[----:B------:R-:W-:Y:S02]  /*11f50*/  WARPGROUP.DEPBAR.LE gsb0, 0x0 ;  /* 0x00008000000079c5 */ /* 0x000fe40000010000 */
[----:B------:R2:W-:Y:S06]  /*11f60*/  BAR.ARV R10, 0x100 ;  /* 0x0004000a0000751d */ /* 0x0005ec0000002000 */
[----:B------:R3:W-:Y:S02]  /*11f70*/  @!P0 SYNCS.ARRIVE.TRANS64.RED.A1T0 RZ, [R0+URZ], RZ ;  /* 0x000000ff00ff89a7 */ /* 0x0007e4000810043f */
[----:B---3--:R-:W-:Y:S01]  /*11f80*/  IMAD.IADD R0, R226, 0x1, -R209 ;  /* 0x00000001e2007824 */ /* 0x008fe200078e0ad1 */
[----:B--2---:R-:W-:Y:S06]  /*11f90*/  @!P1 BRA `(.L_x_2825) ;  /* 0x0000000000549947 */ /* 0x004fec0003800000 */
        /* <DEDUP_REMOVED lines=12> */
.L_x_2827:
[----:B------:R-:W-:-:S05]  /*12060*/  IMAD.U32 R229, RZ, RZ, UR40 ;  /* 0x00000028ffe57e24 */ /* 0x000fca000f8e00ff */
[----:B------:R-:W-:-:S13]  /*12070*/  ISETP.NE.AND P1, PT, R229, 0x1, PT ;  /* 0x00000001e500780c */ /* 0x000fda0003f25270 */
[----:B------:R-:W2:Y:S02]  /*12080*/  @P1 LDC.64 R8, c[0x0][0x9e8] ;  /* 0x00027a00ff081b82 */ /* 0x000ea40000000a00 */
[----:B--2---:R-:W-:-:S05]  /*12090*/  @P1 IMAD.HI.U32 R8, R228, R8, RZ ;  /* 0x00000008e4081227 */ /* 0x004fca00078e00ff */
[----:B------:R-:W-:-:S07]  /*120a0*/  @P1 SHF.R.U32.HI R228, RZ, R9, R8 ;  /* 0x00000009ffe41219 */ /* 0x000fce0000011608 */
.L_x_2828:
[----:B------:R-:W-:Y:S05]  /*120b0*/  BSYNC B0 ;  /* 0x0000000000007941 */ /* 0x000fea0003800000 */
.L_x_2826:
[----:B------:R-:W-:-:S05]  /*120c0*/  IMAD R228, R228, R229, R0 ;  /* 0x000000e5e4e47224 */ /* 0x000fca00078e0200 */
[----:B------:R-:W-:Y:S02]  /*120d0*/  VIMNMX R202, R202, R228, !PT ;  /* 0x000000e4caca7248 */ /* 0x000fe40007fe0100 */
[----:B------:R-:W-:-:S07]  /*120e0*/  VIADDMNMX R203, R228, R229, R203, PT ;  /* 0x000000e5e4cb7246 */ /* 0x000fce00038001cb */
.L_x_2825:
[C---:B------:R-:W-:Y:S02]  /*120f0*/  ISETP.GE.AND P1, PT, R226.reuse, 0x2, PT ;  /* 0x00000002e200780c */ /* 0x040fe40003f26270 */
[----:B------:R-:W-:Y:S02]  /*12100*/  ISETP.GE.AND P4, PT, R226, 0xa, PT ;  /* 0x0000000ae200780c */ /* 0x000fe40003f86270 */
        /* <DEDUP_REMOVED lines=10> */
[----:B------:R-:W-:Y:S02]  /*121b0*/  ISETP.GT.AND P3, PT, R202, 0x9, !P4 ;  /* 0x00000009ca00780c */ /* 0x000fe40006764270 */
        /* <DEDUP_REMOVED lines=122> */
[----:B------:R-:W-:Y:S01]  /*12960*/  ISETP.GE.AND P6, PT, R230, 0x1, PT ;  /* 0x00000001e600780c */ /* 0x000fe20003fc6270 */
[--C-:B--2---:R-:W-:Y:S02]  /*12970*/  IMAD.IADD R225, R225, 0x1, R202.reuse ;  /* 0x00000001e1e17824 */ /* 0x104fe400078e02ca */
[----:B------:R-:W-:-:S10]  /*12980*/  IMAD.IADD R217, R217, 0x1, R202 ;  /* 0x00000001d9d97824 */ /* 0x000fd400078e02ca */
[----:B------:R-:W-:Y:S05]  /*12990*/  @!P6 BRA `(.L_x_2829) ;  /* 0x000000000054e947 */ /* 0x000fea0003800000 */
        /* <DEDUP_REMOVED lines=12> */
.L_x_2831:
[----:B------:R-:W-:-:S05]  /*12a60*/  IMAD.U32 R203, RZ, RZ, UR40 ;  /* 0x00000028ffcb7e24 */ /* 0x000fca000f8e00ff */
[----:B------:R-:W-:-:S13]  /*12a70*/  ISETP.NE.AND P6, PT, R203, 0x1, PT ;  /* 0x00000001cb00780c */ /* 0x000fda0003fc5270 */
[----:B------:R-:W2:Y:S02]  /*12a80*/  @P6 LDC.64 R8, c[0x0][0x9e8] ;  /* 0x00027a00ff086b82 */ /* 0x000ea40000000a00 */
[----:B--2---:R-:W-:-:S05]  /*12a90*/  @P6 IMAD.HI.U32 R8, R202, R8, RZ ;  /* 0x00000008ca086227 */ /* 0x004fca00078e00ff */
[----:B------:R-:W-:-:S07]  /*12aa0*/  @P6 SHF.R.U32.HI R202, RZ, R9, R8 ;  /* 0x00000009ffca6219 */ /* 0x000fce0000011608 */
.L_x_2832:
[----:B------:R-:W-:Y:S05]  /*12ab0*/  BSYNC B0 ;  /* 0x0000000000007941 */ /* 0x000fea0003800000 */
.L_x_2830:
[----:B------:R-:W-:-:S05]  /*12ac0*/  IMAD R0, R202, R203, R0 ;  /* 0x000000cbca007224 */ /* 0x000fca00078e0200 */
[----:B------:R-:W-:Y:S02]  /*12ad0*/  VIMNMX R217, R217, R0, !PT ;  /* 0x00000000d9d97248 */ /* 0x000fe40007fe0100 */
[----:B------:R-:W-:-:S07]  /*12ae0*/  VIADDMNMX R225, R0, R203, R225, PT ;  /* 0x000000cb00e17246 */ /* 0x000fce00038001e1 */
.L_x_2829:
[C---:B------:R-:W-:Y:S01]  /*12af0*/  ISETP.GT.AND P1, PT, R217.reuse, 0x1, !P1 ;  /* 0x00000001d900780c */ /* 0x040fe20004f24270 */
[----:B------:R-:W-:Y:S01]  /*12b00*/  IMAD.U32 R9, RZ, RZ, UR37 ;  /* 0x00000025ff097e24 */ /* 0x000fe2000f8e00ff */
[----:B------:R-:W-:Y:S01]  /*12b10*/  ISETP.GT.AND P2, PT, R217, 0x8, !P2 ;  /* 0x00000008d900780c */ /* 0x000fe20005744270 */
[----:B------:R-:W-:Y:S01]  /*12b20*/  IMAD.U32 R228, RZ, RZ, UR54 ;  /* 0x00000036ffe47e24 */ /* 0x000fe2000f8e00ff */
        /* <DEDUP_REMOVED lines=10> */
[C---:B------:R-:W-:Y:S02]  /*12bd0*/  LOP3.LUT P1, RZ, R18.reuse, 0x8, RZ, 0xc0, !PT ;  /* 0x0000000812ff7812 */ /* 0x040fe4000782c0ff */
[----:B------:R-:W-:Y:S02]  /*12be0*/  FMNMX.FTZ R0, R153, R0, !PT ;  /* 0x0000000099007209 */ /* 0x000fe40007810000 */
[----:B------:R-:W-:Y:S02]  /*12bf0*/  ISETP.GT.AND P1, PT, R217, 0x10, !P1 ;  /* 0x00000010d900780c */ /* 0x000fe40004f24270 */
[----:B------:R-:W-:Y:S02]  /*12c00*/  LOP3.LUT P6, RZ, R18, 0x10000, RZ, 0xc0, !PT ;  /* 0x0001000012ff7812 */ /* 0x000fe400078cc0ff */
        /* <DEDUP_REMOVED lines=59> */
[----:B------:R-:W-:Y:S02]  /*12fc0*/  ISETP.GT.AND P3, PT, R217, 0x50, !P3 ;  /* 0x00000050d900780c */ /* 0x000fe40005f64270 */
[C---:B------:R-:W-:Y:S02]  /*12fd0*/  ISETP.LT.OR P1, PT, R225.reuse, 0x32, P1 ;  /* 0x00000032e100780c */ /* 0x040fe40000f21670 */
[----:B------:R-:W-:Y:S02]  /*12fe0*/  ISETP.LT.OR P3, PT, R225, 0x51, P3 ;  /* 0x00000051e100780c */ /* 0x000fe40001f61670 */
[----:B------:R-:W-:-:S02]  /*12ff0*/  FSEL R179, R179, -INF , !P1 ;  /* 0xff800000b3b37808 */ /* 0x000fc40004800000 */
[----:B------:R-:W-:Y:S02]  /*13000*/  LOP3.LUT P1, RZ, R18, 0x400, RZ, 0xc0, !PT ;  /* 0x0000040012ff7812 */ /* 0x000fe4000782c0ff */
[C---:B------:R-:W-:Y:S02]  /*13010*/  ISETP.GT.AND P4, PT, R217.reuse, 0x51, !P4 ;  /* 0x00000051d900780c */ /* 0x040fe40006784270 */
[----:B------:R-:W-:Y:S02]  /*13020*/  ISETP.GT.AND P1, PT, R217, 0x38, !P1 ;  /* 0x00000038d900780c */ /* 0x000fe40004f24270 */
[----:B------:R-:W-:Y:S02]  /*13030*/  FSEL R194, R194, -INF , !P3 ;  /* 0xff800000c2c27808 */ /* 0x000fe40005800000 */
[----:B------:R-:W-:Y:S02]  /*13040*/  ISETP.LT.OR P1, PT, R225, 0x39, P1 ;  /* 0x00000039e100780c */ /* 0x000fe40000f21670 */
[----:B--2---:R-:W-:-:S02]  /*13050*/  FMNMX.FTZ R0, R0, R8, !PT ;  /* 0x0000000800007209 */ /* 0x004fc40007810000 */
[----:B------:R-:W-:Y:S02]  /*13060*/  FSEL R182, R182, -INF , !P1 ;  /* 0xff800000b6b67808 */ /* 0x000fe40004800000 */
[----:B------:R-:W-:Y:S01]  /*13070*/  LOP3.LUT P1, RZ, R18, 0x200, RZ, 0xc0, !PT ;  /* 0x0000020012ff7812 */ /* 0x000fe2000782c0ff */
[----:B------:R-:W2:Y:S01]  /*13080*/  SHFL.BFLY PT, R8, R0, 0x1, 0x1f ;  /* 0x0c201f0000087f89 */ /* 0x000ea200000e0000 */
[----:B------:R-:W-:Y:S02]  /*13090*/  ISETP.LT.OR P4, PT, R225, 0x52, P4 ;  /* 0x00000052e100780c */ /* 0x000fe40002781670 */
[C---:B------:R-:W-:Y:S02]  /*130a0*/  ISETP.GT.AND P1, PT, R217.reuse, 0x39, !P1 ;  /* 0x00000039d900780c */ /* 0x040fe40004f24270 */
[----:B------:R-:W-:Y:S02]  /*130b0*/  ISETP.GT.AND P5, PT, R217, 0x58, !P5 ;  /* 0x00000058d900780c */ /* 0x000fe40006fa4270 */
[----:B------:R-:W-:-:S02]  /*130c0*/  ISETP.LT.OR P1, PT, R225, 0x3a, P1 ;  /* 0x0000003ae100780c */ /* 0x000fc40000f21670 */
[----:B------:R-:W-:Y:S02]  /*130d0*/  FSEL R195, R195, -INF , !P4 ;  /* 0xff800000c3c37808 */ /* 0x000fe40006000000 */
[----:B------:R-:W-:Y:S02]  /*130e0*/  FSEL R183, R183, -INF , !P1 ;  /* 0xff800000b7b77808 */ /* 0x000fe40004800000 */
[----:B------:R-:W-:Y:S02]  /*130f0*/  LOP3.LUT P1, RZ, R18, 0x100, RZ, 0xc0, !PT ;  /* 0x0000010012ff7812 */ /* 0x000fe4000782c0ff */
[----:B------:R-:W-:Y:S02]  /*13100*/  ISETP.LT.OR P5, PT, R225, 0x59, P5 ;  /* 0x00000059e100780c */ /* 0x000fe40002fa1670 */
[----:B------:R-:W-:Y:S02]  /*13110*/  ISETP.GT.AND P1, PT, R217, 0x40, !P1 ;  /* 0x00000040d900780c */ /* 0x000fe40004f24270 */
[----:B------:R-:W-:-:S02]  /*13120*/  FSEL R198, R198, -INF , !P5 ;  /* 0xff800000c6c67808 */ /* 0x000fc40006800000 */
[----:B------:R-:W-:Y:S02]  /*13130*/  ISETP.LT.OR P1, PT, R225, 0x41, P1 ;  /* 0x00000041e100780c */ /* 0x000fe40000f21670 */
[----:B--2---:R-:W-:Y:S02]  /*13140*/  FMNMX.FTZ R0, R0, R8, !PT ;  /* 0x0000000800007209 */ /* 0x004fe40007810000 */
[----:B------:R-:W-:Y:S02]  /*13150*/  FSEL R186, R186, -INF , !P1 ;  /* 0xff800000baba7808 */ /* 0x000fe40004800000 */
[----:B------:R-:W-:Y:S01]  /*13160*/  LOP3.LUT P1, RZ, R18, 0x80, RZ, 0xc0, !PT ;  /* 0x0000008012ff7812 */ /* 0x000fe2000782c0ff */
[----:B------:R-:W-:-:S03]  /*13170*/  FMUL.FTZ R8, R0, R9 ;  /* 0x0000000900087220 */ /* 0x000fc60000410000 */
[----:B------:R-:W-:-:S04]  /*13180*/  ISETP.GT.AND P1, PT, R217, 0x41, !P1 ;  /* 0x00000041d900780c */ /* 0x000fc80004f24270 */
[----:B------:R-:W-:-:S04]  /*13190*/  ISETP.LT.OR P1, PT, R225, 0x42, P1 ;  /* 0x00000042e100780c */ /* 0x000fc80000f21670 */
[----:B------:R-:W-:Y:S02]  /*131a0*/  FSEL R187, R187, -INF , !P1 ;  /* 0xff800000bbbb7808 */ /* 0x000fe40004800000 */
[----:B------:R-:W-:Y:S02]  /*131b0*/  ISETP.GT.AND P1, PT, R217, 0x48, !P2 ;  /* 0x00000048d900780c */ /* 0x000fe40005724270 */
[----:B------:R-:W-:Y:S02]  /*131c0*/  LOP3.LUT P2, RZ, R18, 0x2, RZ, 0xc0, !PT ;  /* 0x0000000212ff7812 */ /* 0x000fe4000784c0ff */
[----:B------:R-:W-:-:S04]  /*131d0*/  ISETP.LT.OR P1, PT, R225, 0x49, P1 ;  /* 0x00000049e100780c */ /* 0x000fc80000f21670 */
[----:B------:R-:W-:Y:S02]  /*131e0*/  FSEL R190, R190, -INF , !P1 ;  /* 0xff800000bebe7808 */ /* 0x000fe40004800000 */
[----:B------:R-:W-:Y:S02]  /*131f0*/  ISETP.GT.AND P1, PT, R217, 0x49, !P6 ;  /* 0x00000049d900780c */ /* 0x000fe40007724270 */
[----:B------:R-:W-:Y:S02]  /*13200*/  LOP3.LUT P6, RZ, R18, 0x1, RZ, 0xc0, !PT ;  /* 0x0000000112ff7812 */ /* 0x000fe400078cc0ff */
[----:B------:R-:W-:-:S04]  /*13210*/  ISETP.LT.OR P1, PT, R225, 0x4a, P1 ;  /* 0x0000004ae100780c */ /* 0x000fc80000f21670 */
[----:B------:R-:W-:Y:S02]  /*13220*/  FSEL R191, R191, -INF , !P1 ;  /* 0xff800000bfbf7808 */ /* 0x000fe40004800000 */
[----:B------:R-:W-:-:S04]  /*13230*/  FSETP.NEU.FTZ.AND P1, PT, R0, -INF , PT ;  /* 0xff8000000000780b */ /* 0x000fc80003f3d000 */
[----:B------:R-:W-:Y:S02]  /*13240*/  FSEL R202, R0, RZ, P1 ;  /* 0x000000ff00ca7208 */ /* 0x000fe40000800000 */
[----:B------:R-:W-:Y:S02]  /*13250*/  FSEL R8, R8, RZ, P1 ;  /* 0x000000ff08087208 */ /* 0x000fe40000800000 */
[----:B------:R-:W-:Y:S01]  /*13260*/  ISETP.GT.AND P1, PT, R217, RZ, !P2 ;  /* 0x000000ffd900720c */ /* 0x000fe20005724270 */
[----:B------:R-:W-:Y:S01]  /*13270*/  FADD.FTZ R202, -R202, R216 ;  /* 0x000000d8caca7221 */ /* 0x000fe20000010100 */
[----:B------:R-:W-:Y:S01]  /*13280*/  ISETP.NE.AND P2, PT, R228, 0x3, PT ;  /* 0x00000003e400780c */ /* 0x000fe20003f45270 */
[-CC-:B------:R-:W-:Y:S01]  /*13290*/  FFMA.FTZ R152, R152, R9.reuse, -R8.reuse ;  /* 0x0000000998987223 */ /* 0x180fe20000010808 */
[----:B------:R-:W-:Y:S01]  /*132a0*/  ISETP.LT.OR P1, PT, R225, 0x1, P1 ;  /* 0x00000001e100780c */ /* 0x000fe20000f21670 */
[-CC-:B------:R-:W-:Y:S01]  /*132b0*/  FFMA.FTZ R153, R153, R9.reuse, -R8.reuse ;  /* 0x0000000999997223 */ /* 0x180fe20000010808 */
[-CC-:B------:R-:W-:Y:S01]  /*132c0*/  FFMA.FTZ R156, R156, R9.reuse, -R8.reuse ;  /* 0x000000099c9c7223 */ /* 0x180fe20000010808 */
[-CC-:B------:R-:W-:Y:S01]  /*132d0*/  FFMA.FTZ R157, R157, R9.reuse, -R8.reuse ;  /* 0x000000099d9d7223 */ /* 0x180fe20000010808 */
[----:B------:R-:W-:Y:S01]  /*132e0*/  FSEL R154, R154, -INF , !P1 ;  /* 0xff8000009a9a7808 */ /* 0x000fe20004800000 */
        /* <DEDUP_REMOVED lines=22> */
[----:B------:R-:W-:Y:S01]  /*13450*/  MUFU.EX2 R152, R152 ;  /* 0x0000009800987308 */ /* 0x000fe20000000800 */
[----:B------:R-:W-:-:S02]  /*13460*/  ISETP.GT.AND P1, PT, R217, 0x59, !P6 ;  /* 0x00000059d900780c */ /* 0x000fc40007724270 */
[----:B------:R-:W-:Y:S02]  /*13470*/  FMNMX.FTZ R8, R155, R8, !PT ;  /* 0x000000089b087209 */ /* 0x000fe40007810000 */
[----:B------:R-:W-:Y:S02]  /*13480*/  ISETP.LT.OR P1, PT, R225, 0x5a, P1 ;  /* 0x0000005ae100780c */ /* 0x000fe40000f21670 */
[----:B------:R-:W-:Y:S01]  /*13490*/  FMNMX.FTZ R8, R158, R8, !PT ;  /* 0x000000089e087209 */ /* 0x000fe20007810000 */
[----:B------:R-:W2:Y:S01]  /*134a0*/  MUFU.EX2 R181, R181 ;  /* 0x000000b500b57308 */ /* 0x000ea20000000800 */
[----:B------:R-:W-:Y:S02]  /*134b0*/  FSEL R199, R199, -INF , !P1 ;  /* 0xff800000c7c77808 */ /* 0x000fe40004800000 */
[----:B------:R-:W-:-:S04]  /*134c0*/  FMNMX.FTZ R8, R159, R8, !PT ;  /* 0x000000089f087209 */ /* 0x000fc80007810000 */
[----:B------:R-:W-:Y:S01]  /*134d0*/  FMNMX.FTZ R8, R162, R8, !PT ;  /* 0x00000008a2087209 */ /* 0x000fe20007810000 */
[----:B------:R-:W3:Y:S03]  /*134e0*/  MUFU.EX2 R153, R153 ;  /* 0x0000009900997308 */ /* 0x000ee60000000800 */
[----:B------:R-:W-:-:S04]  /*134f0*/  FMNMX.FTZ R8, R163, R8, !PT ;  /* 0x00000008a3087209 */ /* 0x000fc80007810000 */
[----:B------:R-:W-:Y:S01]  /*13500*/  FMNMX.FTZ R8, R166, R8, !PT ;  /* 0x00000008a6087209 */ /* 0x000fe20007810000 */
[----:B------:R-:W4:Y:S01]  /*13510*/  MUFU.EX2 R156, R156 ;  /* 0x0000009c009c7308 */ /* 0x000f220000000800 */
[----:B--2---:R-:W-:Y:S01]  /*13520*/  FFMA.FTZ R5, R181, R5, R152 ;  /* 0x00000005b5057223 */ /* 0x004fe20000010098 */
[-C--:B------:R-:W-:Y:S01]  /*13530*/  FMUL.FTZ R24, R24, R181.reuse ;  /* 0x000000b518187220 */ /* 0x080fe20000410000 */
[----:B------:R-:W-:Y:S01]  /*13540*/  FMNMX.FTZ R8, R167, R8, !PT ;  /* 0x00000008a7087209 */ /* 0x000fe20007810000 */
[-C--:B------:R-:W-:Y:S01]  /*13550*/  FMUL.FTZ R25, R25, R181.reuse ;  /* 0x000000b519197220 */ /* 0x080fe20000410000 */
[-C--:B------:R-:W-:Y:S01]  /*13560*/  FMUL.FTZ R28, R28, R181.reuse ;  /* 0x000000b51c1c7220 */ /* 0x080fe20000410000 */
[-C--:B------:R-:W-:Y:S01]  /*13570*/  FMUL.FTZ R29, R29, R181.reuse ;  /* 0x000000b51d1d7220 */ /* 0x080fe20000410000 */
[----:B------:R-:W-:Y:S01]  /*13580*/  FMNMX.FTZ R8, R170, R8, !PT ;  /* 0x00000008aa087209 */ /* 0x000fe20007810000 */
[----:B------:R-:W2:Y:S01]  /*13590*/  MUFU.EX2 R157, R157 ;  /* 0x0000009d009d7308 */ /* 0x000ea20000000800 */
        /* <DEDUP_REMOVED lines=63> */
[-C--:B------:R-:W-:Y:S01]  /*13990*/  FMUL.FTZ R96, R96, R181.reuse ;  /* 0x000000b560607220 */ /* 0x080fe20000410000 */
[----:B------:R-:W4:Y:S01]  /*139a0*/  SHFL.BFLY PT, R153, R8, 0x2, 0x1f ;  /* 0x0c401f0008997f89 */ /* 0x000f2200000e0000 */
        /* <DEDUP_REMOVED lines=22> */
[----:B------:R-:W-:Y:S01]  /*13b10*/  FMUL.FTZ R129, R129, R181 ;  /* 0x000000b581817220 */ /* 0x000fe20000410000 */
[----:B----4-:R-:W-:Y:S01]  /*13b20*/  FMNMX.FTZ R8, R8, R153, !PT ;  /* 0x0000009908087209 */ /* 0x010fe20007810000 */
[----:B------:R-:W4:Y:S01]  /*13b30*/  MUFU.EX2 R180, R180 ;  /* 0x000000b400b47308 */ /* 0x000f220000000800 */
[----:B--2---:R-:W-:Y:S01]  /*13b40*/  FADD.FTZ R5, R176, R5 ;  /* 0x00000005b0057221 */ /* 0x004fe20000010000 */
[-C--:B------:R-:W-:Y:S01]  /*13b50*/  FMUL.FTZ R132, R132, R181.reuse ;  /* 0x000000b584847220 */ /* 0x080fe20000410000 */
[-C--:B------:R-:W-:Y:S01]  /*13b60*/  FMUL.FTZ R133, R133, R181.reuse ;  /* 0x000000b585857220 */ /* 0x080fe20000410000 */
[----:B------:R-:W2:Y:S01]  /*13b70*/  SHFL.BFLY PT, R153, R8, 0x1, 0x1f ;  /* 0x0c201f0008997f89 */ /* 0x000ea200000e0000 */
        /* <DEDUP_REMOVED lines=8> */
[-C--:B------:R-:W-:Y:S01]  /*13c00*/  FMUL.FTZ R148, R148, R181.reuse ;  /* 0x000000b594947220 */ /* 0x080fe20000410000 */
[----:B------:R-:W-:-:S02]  /*13c10*/  FMUL.FTZ R149, R149, R181 ;  /* 0x000000b595957220 */ /* 0x000fc40000410000 */
[----:B------:R-:W3:Y:S01]  /*13c20*/  MUFU.EX2 R184, R184 ;  /* 0x000000b800b87308 */ /* 0x000ee20000000800 */
[----:B----4-:R-:W-:-:S07]  /*13c30*/  FADD.FTZ R5, R180, R5 ;  /* 0x00000005b4057221 */ /* 0x010fce0000010000 */
[----:B------:R-:W4:Y:S01]  /*13c40*/  MUFU.EX2 R185, R185 ;  /* 0x000000b900b97308 */ /* 0x000f220000000800 */
[----:B-----5:R-:W-:Y:S01]  /*13c50*/  FADD.FTZ R5, R203, R5 ;  /* 0x00000005cb057221 */ /* 0x020fe20000010000 */
[----:B--2---:R-:W-:-:S04]  /*13c60*/  FMNMX.FTZ R8, R8, R153, !PT ;  /* 0x0000009908087209 */ /* 0x004fc80007810000 */
[C---:B------:R-:W-:Y:S01]  /*13c70*/  FSETP.NEU.FTZ.AND P1, PT, R8.reuse, -INF , PT ;  /* 0xff8000000800780b */ /* 0x040fe20003f3d000 */
[----:B------:R-:W-:Y:S01]  /*13c80*/  FMUL.FTZ R216, R8, R9 ;  /* 0x0000000908d87220 */ /* 0x000fe20000410000 */
[----:B------:R-:W2:Y:S01]  /*13c90*/  MUFU.EX2 R188, R188 ;  /* 0x000000bc00bc7308 */ /* 0x000ea20000000800 */
[----:B---3--:R-:W-:-:S03]  /*13ca0*/  FADD.FTZ R5, R184, R5 ;  /* 0x00000005b8057221 */ /* 0x008fc60000010000 */
[----:B------:R-:W-:Y:S01]  /*13cb0*/  FSEL R216, R216, RZ, P1 ;  /* 0x000000ffd8d87208 */ /* 0x000fe20000800000 */
[----:B----4-:R-:W-:-:S03]  /*13cc0*/  FADD.FTZ R5, R185, R5 ;  /* 0x00000005b9057221 */ /* 0x010fc60000010000 */
[----:B------:R-:W-:Y:S01]  /*13cd0*/  MUFU.EX2 R189, R189 ;  /* 0x000000bd00bd7308 */ /* 0x000fe20000000800 */
[-CC-:B------:R-:W-:Y:S01]  /*13ce0*/  FFMA.FTZ R153, R170, R9.reuse, -R216.reuse ;  /* 0x00000009aa997223 */ /* 0x180fe200000108d8 */
[-CC-:B------:R-:W-:Y:S01]  /*13cf0*/  FFMA.FTZ R227, R154, R9.reuse, -R216.reuse ;  /* 0x000000099ae37223 */ /* 0x180fe200000108d8 */
[----:B------:R-:W-:Y:S01]  /*13d00*/  F2FP.F16.F32.PACK_AB R154, R157, R156 ;  /* 0x0000009c9d9a723e */ /* 0x000fe200000000ff */
[-CC-:B------:R-:W-:Y:S01]  /*13d10*/  FFMA.FTZ R226, R158, R9.reuse, -R216.reuse ;  /* 0x000000099ee27223 */ /* 0x180fe200000108d8 */
[----:B------:R-:W-:Y:S01]  /*13d20*/  F2FP.F16.F32.PACK_AB R156, R161, R160 ;  /* 0x000000a0a19c723e */ /* 0x000fe200000000ff */
[-CC-:B------:R-:W-:Y:S01]  /*13d30*/  FFMA.FTZ R155, R155, R9.reuse, -R216.reuse ;  /* 0x000000099b9b7223 */ /* 0x180fe200000108d8 */
[----:B------:R-:W-:Y:S01]  /*13d40*/  F2FP.F16.F32.PACK_AB R158, R165, R164 ;  /* 0x000000a4a59e723e */ /* 0x000fe200000000ff */
[----:B------:R3:W-:Y:S01]  /*13d50*/  MUFU.EX2 R161, R153 ;  /* 0x0000009900a17308 */ /* 0x0007e20000000800 */
[----:B------:R-:W-:Y:S01]  /*13d60*/  F2FP.F16.F32.PACK_AB R164, R177, R176 ;  /* 0x000000b0b1a4723e */ /* 0x000fe200000000ff */
[-CC-:B------:R-:W-:Y:S01]  /*13d70*/  FFMA.FTZ R159, R159, R9.reuse, -R216.reuse ;  /* 0x000000099f9f7223 */ /* 0x180fe200000108d8 */
[-CC-:B------:R-:W-:Y:S01]  /*13d80*/  FFMA.FTZ R225, R162, R9.reuse, -R216.reuse ;  /* 0x00000009a2e17223 */ /* 0x180fe200000108d8 */
[-CC-:B------:R-:W-:Y:S01]  /*13d90*/  FFMA.FTZ R163, R163, R9.reuse, -R216.reuse ;  /* 0x00000009a3a37223 */ /* 0x180fe200000108d8 */
[-CC-:B------:R-:W-:Y:S01]  /*13da0*/  FFMA.FTZ R217, R166, R9.reuse, -R216.reuse ;  /* 0x00000009a6d97223 */ /* 0x180fe200000108d8 */
[-CC-:B------:R-:W-:Y:S01]  /*13db0*/  FFMA.FTZ R167, R167, R9.reuse, -R216.reuse ;  /* 0x00000009a7a77223 */ /* 0x180fe200000108d8 */
[-CC-:B------:R-:W-:Y:S01]  /*13dc0*/  FFMA.FTZ R171, R171, R9.reuse, -R216.reuse ;  /* 0x00000009abab7223 */ /* 0x180fe200000108d8 */
[----:B------:R-:W-:Y:S01]  /*13dd0*/  MUFU.EX2 R227, R227 ;  /* 0x000000e300e37308 */ /* 0x000fe20000000800 */
[----:B---3--:R-:W-:Y:S01]  /*13de0*/  FSEL R153, R8, RZ, P1 ;  /* 0x000000ff08997208 */ /* 0x008fe20000800000 */
[-CC-:B------:R-:W-:Y:S01]  /*13df0*/  FFMA.FTZ R202, R174, R9.reuse, -R216.reuse ;  /* 0x00000009aeca7223 */ /* 0x180fe200000108d8 */
[-CC-:B------:R-:W-:Y:S01]  /*13e00*/  FFMA.FTZ R175, R175, R9.reuse, -R216.reuse ;  /* 0x00000009afaf7223 */ /* 0x180fe200000108d8 */
[-CC-:B------:R-:W-:Y:S01]  /*13e10*/  FFMA.FTZ R178, R178, R9.reuse, -R216.reuse ;  /* 0x00000009b2b27223 */ /* 0x180fe200000108d8 */
[-CC-:B------:R-:W-:Y:S01]  /*13e20*/  FFMA.FTZ R179, R179, R9.reuse, -R216.reuse ;  /* 0x00000009b3b37223 */ /* 0x180fe200000108d8 */
[----:B------:R-:W-:Y:S01]  /*13e30*/  FADD.FTZ R153, -R153, R201 ;  /* 0x000000c999997221 */ /* 0x000fe20000010100 */
[-CC-:B------:R-:W-:Y:S01]  /*13e40*/  FFMA.FTZ R182, R182, R9.reuse, -R216.reuse ;  /* 0x00000009b6b67223 */ /* 0x180fe200000108d8 */
[----:B------:R-:W3:Y:S01]  /*13e50*/  MUFU.EX2 R155, R155 ;  /* 0x0000009b009b7308 */ /* 0x000ee20000000800 */
[-CC-:B------:R-:W-:Y:S01]  /*13e60*/  FFMA.FTZ R183, R183, R9.reuse, -R216.reuse ;  /* 0x00000009b7b77223 */ /* 0x180fe200000108d8 */
[-C--:B------:R-:W-:Y:S01]  /*13e70*/  FMUL.FTZ R153, R153, R9.reuse ;  /* 0x0000000999997220 */ /* 0x080fe20000410000 */
[-CC-:B------:R-:W-:Y:S01]  /*13e80*/  FFMA.FTZ R186, R186, R9.reuse, -R216.reuse ;  /* 0x00000009baba7223 */ /* 0x180fe200000108d8 */
[-CC-:B------:R-:W-:Y:S01]  /*13e90*/  FFMA.FTZ R187, R187, R9.reuse, -R216.reuse ;  /* 0x00000009bbbb7223 */ /* 0x180fe200000108d8 */
[----:B------:R-:W-:Y:S01]  /*13ea0*/  F2FP.F16.F32.PACK_AB R160, R169, R168 ;  /* 0x000000a8a9a0723e */ /* 0x000fe200000000ff */
[-CC-:B------:R-:W-:Y:S01]  /*13eb0*/  FFMA.FTZ R190, R190, R9.reuse, -R216.reuse ;  /* 0x00000009bebe7223 */ /* 0x180fe200000108d8 */
[-CC-:B------:R-:W-:Y:S01]  /*13ec0*/  FFMA.FTZ R191, R191, R9.reuse, -R216.reuse ;  /* 0x00000009bfbf7223 */ /* 0x180fe200000108d8 */
[----:B------:R3:W4:Y:S01]  /*13ed0*/  MUFU.EX2 R176, R153 ;  /* 0x0000009900b07308 */ /* 0x0007220000000800 */
[-CC-:B------:R-:W-:Y:S01]  /*13ee0*/  FFMA.FTZ R194, R194, R9.reuse, -R216.reuse ;  /* 0x00000009c2c27223 */ /* 0x180fe200000108d8 */
[-CC-:B------:R-:W-:Y:S01]  /*13ef0*/  FFMA.FTZ R195, R195, R9.reuse, -R216.reuse ;  /* 0x00000009c3c37223 */ /* 0x180fe200000108d8 */
[----:B------:R-:W-:Y:S01]  /*13f00*/  F2FP.F16.F32.PACK_AB R162, R173, R172 ;  /* 0x000000acada2723e */ /* 0x000fe200000000ff */
[-CC-:B------:R-:W-:Y:S01]  /*13f10*/  FFMA.FTZ R198, R198, R9.reuse, -R216.reuse ;  /* 0x00000009c6c67223 */ /* 0x180fe200000108d8 */
[----:B------:R-:W-:Y:S01]  /*13f20*/  FFMA.FTZ R199, R199, R9, -R216 ;  /* 0x00000009c7c77223 */ /* 0x000fe200000108d8 */
[----:B--2---:R-:W-:Y:S01]  /*13f30*/  FADD.FTZ R5, R188, R5 ;  /* 0x00000005bc057221 */ /* 0x004fe20000010000 */
[----:B------:R-:W-:Y:S01]  /*13f40*/  F2FP.F16.F32.PACK_AB R166, R203, R180 ;  /* 0x000000b4cba6723e */ /* 0x000fe200000000ff */
[----:B------:R-:W2:Y:S01]  /*13f50*/  MUFU.EX2 R226, R226 ;  /* 0x000000e200e27308 */ /* 0x000ea20000000800 */
[----:B---3--:R-:W-:Y:S01]  /*13f60*/  F2FP.F16.F32.PACK_AB R153, R155, R227 ;  /* 0x000000e39b99723e */ /* 0x008fe200000000ff */
[----:B------:R-:W-:Y:S01]  /*13f70*/  FADD.FTZ R5, R189, R5 ;  /* 0x00000005bd057221 */ /* 0x000fe20000010000 */
[----:B------:R-:W-:-:S02]  /*13f80*/  F2FP.F16.F32.PACK_AB R168, R185, R184 ;  /* 0x000000b8b9a8723e */ /* 0x000fc400000000ff */
[----:B------:R-:W-:-:S03]  /*13f90*/  F2FP.F16.F32.PACK_AB R170, R189, R188 ;  /* 0x000000bcbdaa723e */ /* 0x000fc600000000ff */
[----:B------:R-:W3:Y:S01]  /*13fa0*/  MUFU.EX2 R159, R159 ;  /* 0x0000009f009f7308 */ /* 0x000ee20000000800 */
[----:B----4-:R-:W-:Y:S01]  /*13fb0*/  FFMA.FTZ R3, R176, R3, R227 ;  /* 0x00000003b0037223 */ /* 0x010fe200000100e3 */
        /* <DEDUP_REMOVED lines=51> */
[----:B------:R-:W-:Y:S01]  /*142f0*/  FADD.FTZ R3, R161, R3 ;  /* 0x00000003a1037221 */ /* 0x000fe20000010000 */
        /* <DEDUP_REMOVED lines=41> */
[----:B------:R-:W-:Y:S01]  /*14590*/  FMUL.FTZ R151, R151, R176 ;  /* 0x000000b097977220 */ /* 0x000fe20000410000 */
        /* <DEDUP_REMOVED lines=13> */
[C---:B---3--:R-:W-:Y:S01]  /*14670*/  FADD.FTZ R3, R191.reuse, R3 ;  /* 0x00000003bf037221 */ /* 0x048fe20000010000 */
[----:B------:R-:W-:-:S06]  /*14680*/  F2FP.F16.F32.PACK_AB R171, R191, R190 ;  /* 0x000000bebfab723e */ /* 0x000fcc00000000ff */
[----:B------:R-:W3:Y:S01]  /*14690*/  MUFU.EX2 R193, R193 ;  /* 0x000000c100c17308 */ /* 0x000ee20000000800 */
[----:B----4-:R-:W-:-:S07]  /*146a0*/  FADD.FTZ R5, R192, R5 ;  /* 0x00000005c0057221 */ /* 0x010fce0000010000 */
[----:B------:R-:W4:Y:S01]  /*146b0*/  MUFU.EX2 R195, R195 ;  /* 0x000000c300c37308 */ /* 0x000f220000000800 */
[----:B--2---:R-:W-:-:S07]  /*146c0*/  FADD.FTZ R3, R173, R3 ;  /* 0x00000003ad037221 */ /* 0x004fce0000010000 */
[----:B------:R-:W2:Y:S01]  /*146d0*/  MUFU.EX2 R174, R196 ;  /* 0x000000c400ae7308 */ /* 0x000ea20000000800 */
[C---:B---3--:R-:W-:Y:S01]  /*146e0*/  FADD.FTZ R5, R193.reuse, R5 ;  /* 0x00000005c1057221 */ /* 0x048fe20000010000 */
[----:B------:R-:W-:-:S06]  /*146f0*/  F2FP.F16.F32.PACK_AB R172, R193, R192 ;  /* 0x000000c0c1ac723e */ /* 0x000fcc00000000ff */
[----:B------:R-:W3:Y:S01]  /*14700*/  MUFU.EX2 R198, R198 ;  /* 0x000000c600c67308 */ /* 0x000ee20000000800 */
[C---:B----4-:R-:W-:Y:S01]  /*14710*/  FADD.FTZ R3, R195.reuse, R3 ;  /* 0x00000003c3037221 */ /* 0x050fe20000010000 */
[----:B------:R-:W-:-:S06]  /*14720*/  F2FP.F16.F32.PACK_AB R173, R195, R173 ;  /* 0x000000adc3ad723e */ /* 0x000fcc00000000ff */
[----:B------:R-:W4:Y:S01]  /*14730*/  MUFU.EX2 R197, R197 ;  /* 0x000000c500c57308 */ /* 0x000f220000000800 */
[----:B--2---:R-:W-:-:S07]  /*14740*/  FADD.FTZ R5, R174, R5 ;  /* 0x00000005ae057221 */ /* 0x004fce0000010000 */
[----:B------:R-:W2:Y:S01]  /*14750*/  MUFU.EX2 R199, R199 ;  /* 0x000000c700c77308 */ /* 0x000ea20000000800 */
[----:B---3--:R-:W-:Y:S01]  /*14760*/  FADD.FTZ R3, R198, R3 ;  /* 0x00000003c6037221 */ /* 0x008fe20000010000 */
[C---:B----4-:R-:W-:Y:S01]  /*14770*/  FADD.FTZ R5, R197.reuse, R5 ;  /* 0x00000005c5057221 */ /* 0x050fe20000010000 */
[----:B------:R-:W-:Y:S02]  /*14780*/  F2FP.F16.F32.PACK_AB R174, R197, R174 ;  /* 0x000000aec5ae723e */ /* 0x000fe400000000ff */
[C---:B--2---:R-:W-:Y:S01]  /*14790*/  FADD.FTZ R3, R199.reuse, R3 ;  /* 0x00000003c7037221 */ /* 0x044fe20000010000 */
[----:B------:R-:W-:Y:S01]  /*147a0*/  F2FP.F16.F32.PACK_AB R175, R199, R198 ;  /* 0x000000c6c7af723e */ /* 0x000fe200000000ff */
[----:B------:R-:W-:Y:S06]  /*147b0*/  @!P2 BRA `(.L_x_2833) ;  /* 0x000000000004a947 */ /* 0x000fec0003800000 */
[----:B------:R-:W-:Y:S01]  /*147c0*/  BPT.TRAP 0x1 ;  /* 0x000000040000795c */ /* 0x000fe20000300000 */
.L_x_2833:
[----:B------:R2:W3:Y:S01]  /*147d0*/  SYNCS.PHASECHK.TRANS64.TRYWAIT P1, [R11+URZ+0x22850], R200 ;  /* 0x022850c80b0075a7 */ /* 0x0004e2000802017f */
[----:B------:R-:W-:Y:S05]  /*147e0*/  @!P2 BRA `(.L_x_2834) ;  /* 0x000000000004a947 */ /* 0x000fea0003800000 */
[----:B------:R-:W-:Y:S01]  /*147f0*/  BPT.TRAP 0x1 ;  /* 0x000000040000795c */ /* 0x000fe20000300000 */
.L_x_2834:
[----:B------:R-:W-:Y:S04]  /*14800*/  BSSY B0, `(.L_x_2835) ;  /* 0x0000004000007945 */ /* 0x000fe80003800000 */
[----:B---3--:R-:W-:Y:S05]  /*14810*/  @P1 BRA `(.L_x_2836) ;  /* 0x0000000000081947 */ /* 0x008fea0003800000 */
[----:B------:R-:W3:Y:S02]  /*14820*/  SYNCS.PHASECHK.TRANS64.TRYWAIT P1, [R11+URZ+0x22850], R200 ;  /* 0x022850c80b0075a7 */ /* 0x000ee4000802017f */
[----:B---3--:R-:W-:Y:S05]  /*14830*/  @!P1 BRA `(.L_x_2837) ;  /* 0x000000f800989947 */ /* 0x008fea0003800000 */
.L_x_2836:
[----:B------:R-:W-:Y:S05]  /*14840*/  BSYNC B0 ;  /* 0x0000000000007941 */ /* 0x000fea0003800000 */
.L_x_2835:
[----:B------:R-:W4:Y:S01]  /*14850*/  S2R R178, SR_TID.X ;  /* 0x0000000000b27919 */ /* 0x000f220000002100 */
[----:B------:R-:W-:Y:S01]  /*14860*/  IMAD.MOV.U32 R177, RZ, RZ, 0x40000040 ;  /* 0x40000040ffb17424 */ /* 0x000fe200078e00ff */
[----:B------:R-:W-:Y:S05]  /*14870*/  WARPSYNC.ALL ;  /* 0x0000000000007948 */ /* 0x000fea0003800000 */
[----:B------:R-:W-:Y:S01]  /*14880*/  R2UR UR7, R177 ;  /* 0x00000000b10772ca */ /* 0x000fe200000e0000 */
[----:B------:R-:W-:Y:S01]  /*14890*/  IMAD.MOV.U32 R176, RZ, RZ, 0xc00 ;  /* 0x00000c00ffb07424 */ /* 0x000fe200078e00ff */
[----:B------:R-:W-:Y:S01]  /*148a0*/  ISETP.GT.AND P1, PT, R4, R219, PT ;  /* 0x000000db0400720c */ /* 0x000fe20003f24270 */
[----:B0123--:R-:W-:-:S02]  /*148b0*/  @!P0 VIADD R11, R11, 0x22860 ;  /* 0x000228600b0b8836 */ /* 0x00ffc40000000000 */
[----:B------:R-:W-:Y:S02]  /*148c0*/  IMAD R176, R2, R176, UR53 ;  /* 0x0000003502b07e24 */ /* 0x000fe4000f8e02b0 */
[----:B------:R-:W-:Y:S01]  /*148d0*/  VIADD R4, R4, 0xffffffff ;  /* 0xffffffff04047836 */ /* 0x000fe20000000000 */
[----:B------:R-:W-:Y:S01]  /*148e0*/  @!P0 PRMT R11, RZ, 0x654, R11 ;  /* 0x00000654ff0b8816 */ /* 0x000fe2000000000b */
[----:B------:R-:W-:Y:S01]  /*148f0*/  IMAD.MOV.U32 R201, RZ, RZ, R8 ;  /* 0x000000ffffc97224 */ /* 0x000fe200078e0008 */
[----:B------:R-:W-:Y:S01]  /*14900*/  R2UR UR6, R176 ;  /* 0x00000000b00672ca */ /* 0x000fe200000e0000 */
[----:B------:R-:W-:Y:S01]  /*14910*/  IMAD.MOV.U32 R216, RZ, RZ, R0 ;  /* 0x000000ffffd87224 */ /* 0x000fe200078e0000 */
[----:B----4-:R-:W-:-:S05]  /*14920*/  SHF.R.U32.HI R178, RZ, 0x7, R178 ;  /* 0x00000007ffb27819 */ /* 0x010fca00000116b2 */
[----:B------:R-:W-:-:S05]  /*14930*/  VIADD R177, R178, 0x8 ;  /* 0x00000008b2b17836 */ /* 0x000fca0000000000 */
[----:B------:R0:W-:Y:S02]  /*14940*/  BAR.SYNC.DEFER_BLOCKING R177, 0x100 ;  /* 0x000400b10000751d */ /* 0x0001e40000010000 */
[----:B0-----:R-:W-:-:S04]  /*14950*/  IMAD.MOV.U32 R177, RZ, RZ, 0x40000040 ;  /* 0x40000040ffb17424 */ /* 0x001fc800078e00ff */
        /* <DEDUP_REMOVED lines=43> */
.L_x_2820:
[----:B------:R-:W-:Y:S05]  /*14c10*/  WARPSYNC.ALL ;  /* 0x0000000000007948 */ /* 0x000fea0003800000 */
[----:B------:R-:W2:Y:S01]  /*14c20*/  SHFL.BFLY PT, R4, R5, 0x2, 0x1f ;  /* 0x0c401f0005047f89 */ /* 0x000ea200000e0000 */
[----:B------:R-:W-:Y:S02]  /*14c30*/  IMAD.MOV.U32 R20, RZ, RZ, -0x800000 ;  /* 0xff800000ff147424 */ /* 0x000fe400078e00ff */
[----:B------:R-:W-:Y:S01]  /*14c40*/  VIADD R2, R2, 0x1 ;  /* 0x0000000102027836 */ /* 0x000fe20000000000 */
[----:B------:R-:W1:Y:S01]  /*14c50*/  SHFL.BFLY PT, R6, R3, 0x2, 0x1f ;  /* 0x0c401f0003067f89 */ /* 0x000e6200000e0000 */
[----:B------:R-:W-:Y:S01]  /*14c60*/  VIADD R234, R234, 0x1 ;  /* 0x00000001eaea7836 */ /* 0x000fe20000000000 */
[----:B------:R3:W-:Y:S08]  /*14c70*/  BAR.ARV R10, 0x100 ;  /* 0x0004000a0000751d */ /* 0x0007f00000002000 */
[----:B------:R-:W-:Y:S06]  /*14c80*/  BAR.ARV 0x8, 0x180 ;  /* 0x0206000000007b1d */ /* 0x000fec0000002000 */
[----:B--2---:R-:W-:Y:S01]  /*14c90*/  FADD.FTZ R4, R4, R5 ;  /* 0x0000000504047221 */ /* 0x004fe20000010000 */
[----:B-1----:R-:W-:-:S04]  /*14ca0*/  FADD.FTZ R11, R6, R3 ;  /* 0x00000003060b7221 */ /* 0x002fc80000010000 */
[----:B------:R-:W1:Y:S04]  /*14cb0*/  SHFL.BFLY PT, R7, R4, 0x1, 0x1f ;  /* 0x0c201f0004077f89 */ /* 0x000e6800000e0000 */
[----:B------:R-:W2:Y:S01]  /*14cc0*/  SHFL.BFLY PT, R6, R11, 0x1, 0x1f ;  /* 0x0c201f000b067f89 */ /* 0x000ea200000e0000 */
[----:B-1----:R-:W-:Y:S01]  /*14cd0*/  FADD.FTZ R7, R4, R7 ;  /* 0x0000000704077221 */ /* 0x002fe20000010000 */
[----:B------:R-:W-:Y:S02]  /*14ce0*/  IMAD.MOV.U32 R4, RZ, RZ, RZ ;  /* 0x000000ffff047224 */ /* 0x000fe400078e00ff */
[----:B--2---:R-:W-:Y:S02]  /*14cf0*/  FADD.FTZ R6, R11, R6 ;  /* 0x000000060b067221 */ /* 0x004fe40000010000 */
[----:B------:R-:W-:-:S03]  /*14d00*/  FSETP.NE.FTZ.AND P0, PT, R7, RZ, PT ;  /* 0x000000ff0700720b */ /* 0x000fc60003f15000 */
[----:B------:R-:W-:-:S10]  /*14d10*/  FSETP.NE.FTZ.AND P1, PT, R6, RZ, PT ;  /* 0x000000ff0600720b */ /* 0x000fd40003f35000 */
[----:B------:R-:W1:Y:S01]  /*14d20*/  @P0 MUFU.LG2 R12, R7 ;  /* 0x00000007000c0308 */ /* 0x000e620000000c00 */
[----:B------:R-:W-:-:S07]  /*14d30*/  @P0 FMUL.FTZ R3, R9, 0.69314718246459960938 ;  /* 0x3f31721809030820 */ /* 0x000fce0000410000 */
[----:B------:R-:W2:Y:S08]  /*14d40*/  @P1 MUFU.LG2 R5, R6 ;  /* 0x0000000600051308 */ /* 0x000eb00000000c00 */
[----:B------:R-:W4:Y:S01]  /*14d50*/  @P0 MUFU.RCP R4, R7 ;  /* 0x0000000700040308 */ /* 0x000f220000001000 */
[----:B-1----:R-:W-:-:S04]  /*14d60*/  @P0 FMUL.FTZ R12, R12, 0.69314718246459960938 ;  /* 0x3f3172180c0c0820 */ /* 0x002fc80000410000 */
[----:B------:R-:W-:Y:S01]  /*14d70*/  @P0 FFMA.FTZ R20, R3, R0, R12 ;  /* 0x0000000003140223 */ /* 0x000fe2000001000c */
[----:B------:R-:W-:Y:S01]  /*14d80*/  @P1 FMUL.FTZ R0, R9, 0.69314718246459960938 ;  /* 0x3f31721809001820 */ /* 0x000fe20000410000 */
[----:B------:R-:W-:Y:S01]  /*14d90*/  IMAD.MOV.U32 R3, RZ, RZ, -0x800000 ;  /* 0xff800000ff037424 */ /* 0x000fe200078e00ff */
[----:B------:R-:W-:Y:S01]  /*14da0*/  PLOP3.LUT P0, PT, PT, PT, PT, 0x8, 0x0 ;  /* 0x000000000000781c */ /* 0x000fe20003f0e170 */
[----:B--2---:R-:W-:-:S04]  /*14db0*/  @P1 FMUL.FTZ R5, R5, 0.69314718246459960938 ;  /* 0x3f31721805051820 */ /* 0x004fc80000410000 */
[----:B------:R-:W-:Y:S01]  /*14dc0*/  @P1 FFMA.FTZ R3, R0, R8, R5 ;  /* 0x0000000800031223 */ /* 0x000fe20000010005 */
[----:B------:R-:W-:Y:S02]  /*14dd0*/  IMAD.MOV.U32 R0, RZ, RZ, RZ ;  /* 0x000000ffff007224 */ /* 0x000fe400078e00ff */
[-C--:B----4-:R-:W-:Y:S01]  /*14de0*/  FMUL.FTZ R24, R24, R4.reuse ;  /* 0x0000000418187220 */ /* 0x090fe20000410000 */
[-C--:B------:R-:W-:Y:S01]  /*14df0*/  FMUL.FTZ R25, R25, R4.reuse ;  /* 0x0000000419197220 */ /* 0x080fe20000410000 */
[-C--:B------:R-:W-:Y:S02]  /*14e00*/  FMUL.FTZ R28, R28, R4.reuse ;  /* 0x000000041c1c7220 */ /* 0x080fe40000410000 */
[----:B------:R-:W1:Y:S01]  /*14e10*/  @P1 MUFU.RCP R0, R6 ;  /* 0x0000000600001308 */ /* 0x000e620000001000 */
[----:B------:R-:W-:Y:S01]  /*14e20*/  ISETP.NE.AND P1, PT, R2, 0x2, PT ;  /* 0x000000020200780c */ /* 0x000fe20003f25270 */
[-C--:B------:R-:W-:Y:S01]  /*14e30*/  FMUL.FTZ R29, R29, R4.reuse ;  /* 0x000000041d1d7220 */ /* 0x080fe20000410000 */
[-C--:B------:R-:W-:Y:S01]  /*14e40*/  FMUL.FTZ R32, R32, R4.reuse ;  /* 0x0000000420207220 */ /* 0x080fe20000410000 */
[-C--:B------:R-:W-:Y:S01]  /*14e50*/  FMUL.FTZ R33, R33, R4.reuse ;  /* 0x0000000421217220 */ /* 0x080fe20000410000 */
[----:B------:R-:W-:Y:S01]  /*14e60*/  SEL R5, RZ, 0x1, P1 ;  /* 0x00000001ff057807 */ /* 0x000fe20000800000 */
        /* <DEDUP_REMOVED lines=122> */
[----:B------:R-:W-:-:S02]  /*15610*/  LOP3.LUT R206, R206, R5, RZ, 0x3c, !PT ;  /* 0x00000005cece7212 */ /* 0x000fc400078e3cff */
[----:B---3--:R-:W-:-:S07]  /*15620*/  SEL R2, R2, RZ, P1 ;  /* 0x000000ff02027207 */ /* 0x008fce0000800000 */
.L_x_2730:
[----:B------:R-:W-:Y:S05]  /*15630*/  WARPSYNC.ALL ;  /* 0x0000000000007948 */ /* 0x000fea0003800000 */
[----:B------:R-:W1:Y:S08]  /*15640*/  S2UR UR5, SR_CgaCtaId ;  /* 0x00000000000579c3 */ /* 0x000e700000008800 */
[----:B------:R-:W-:Y:S06]  /*15650*/  BAR.SYNC.DEFER_BLOCKING 0x5, 0x180 ;  /* 0x0146000000007b1d */ /* 0x000fec0000010000 */
[----:B------:R-:W-:Y:S01]  /*15660*/  UMOV UR4, 0x400 ;  /* 0x0000040000047882 */ /* 0x000fe20000000000 */
[----:B------:R-:W-:Y:S01]  /*15670*/  BSSY B0, `(.L_x_2839) ;  /* 0x000050b000007945 */ /* 0x000fe20003800000 */
[----:B-1----:R-:W-:-:S06]  /*15680*/  ULEA UR4, UR5, UR4, 0x18 ;  /* 0x0000000405047291 */ /* 0x002fcc000f8ec03f */
[----:B------:R-:W-:-:S05]  /*15690*/  IMAD.U32 R19, RZ, RZ, UR4 ;  /* 0x00000004ff137e24 */ /* 0x000fca000f8e00ff */
[----:B-----5:R1:W2:Y:S01]  /*156a0*/  LDS.128 R152, [R19+0x228d0] ;  /* 0x0228d00013987984 */ /* 0x0202a20000000c00 */
[----:B------:R-:W-:Y:S06]  /*156b0*/  BAR.ARV 0x4, 0x180 ;  /* 0x0106000000007b1d */ /* 0x000fec0000002000 */
[----:B------:R-:W-:Y:S05]  /*156c0*/  @P0 BRA `(.L_x_2840) ;  /* 0x0000004000400947 */ /* 0x000fea0003800000 */
[----:B------:R-:W3:Y:S01]  /*156d0*/  LDL R4, [R1+0x70] ;  /* 0x0000700001047983 */ /* 0x000ee20000100800 */
[----:B------:R-:W-:Y:S01]  /*156e0*/  ISETP.NE.AND P0, PT, R231, RZ, PT ;  /* 0x000000ffe700720c */ /* 0x000fe20003f05270 */
[----:B------:R-:W-:Y:S01]  /*156f0*/  ULDC UR4, c[0x0][0xad4] ;  /* 0x0002b50000047ab9 */ /* 0x000fe20000000800 */
[----:B------:R-:W-:Y:S01]  /*15700*/  F2FP.F16.F32.PACK_AB R6, R29, R28 ;  /* 0x0000001c1d06723e */ /* 0x000fe200000000ff */
[----:B------:R-:W4:Y:S01]  /*15710*/  S2R R0, SR_SWINHI ;  /* 0x0000000000007919 */ /* 0x000f220000002f00 */
        /* <DEDUP_REMOVED lines=13> */
[----:B----4-:R-:W-:-:S03]  /*157f0*/  MOV R13, R0 ;  /* 0x00000000000d7202 */ /* 0x010fc60000000f00 */
[----:B---3--:R-:W-:-:S04]  /*15800*/  IMAD.WIDE R14, R4, 0x2, R12 ;  /* 0x00000002040e7825 */ /* 0x008fc800078e020c */
        /* <DEDUP_REMOVED lines=8> */
[----:B---3--:R-:W-:Y:S02]  /*15890*/  IADD3 R4, P0, R14, 0x20, RZ ;  /* 0x000000200e047810 */ /* 0x008fe40007f1e0ff */
        /* <DEDUP_REMOVED lines=8> */
[----:B---3--:R-:W-:Y:S02]  /*15920*/  IADD3 R4, P0, R14, 0x40, RZ ;  /* 0x000000400e047810 */ /* 0x008fe40007f1e0ff */
        /* <DEDUP_REMOVED lines=144> */
[----:B---3--:R-:W-:Y:S01]  /*16230*/  IADD3 R0, P0, R14, 0xc060, RZ ;  /* 0x0000c0600e007810 */ /* 0x008fe20007f1e0ff */
[----:B------:R-:W3:Y:S03]  /*16240*/  LDC.64 R6, c[0x0][0xc00] ;  /* 0x00030000ff067b82 */ /* 0x000ee60000000a00 */
[----:B------:R-:W-:Y:S01]  /*16250*/  LOP3.LUT R4, R0, 0x380, RZ, 0xc0, !PT ;  /* 0x0000038000047812 */ /* 0x000fe200078ec0ff */
[----:B------:R-:W-:-:S03]  /*16260*/  IMAD.X R15, RZ, RZ, R15, P0 ;  /* 0x000000ffff0f7224 */ /* 0x000fc600000e060f */
[----:B------:R-:W-:-:S04]  /*16270*/  SHF.R.U64 R4, R4, 0x3, RZ ;  /* 0x0000000304047819 */ /* 0x000fc800000012ff */
[----:B------:R-:W-:Y:S01]  /*16280*/  LOP3.LUT R14, R4, R0, RZ, 0x3c, !PT ;  /* 0x00000000040e7212 */ /* 0x000fe200078e3cff */
[----:B------:R-:W-:-:S03]  /*16290*/  IMAD.MOV.U32 R4, RZ, RZ, RZ ;  /* 0x000000ffff047224 */ /* 0x000fc600078e00ff */
[----:B------:R-:W-:-:S05]  /*162a0*/  MOV R14, R14 ;  /* 0x0000000e000e7202 */ /* 0x000fca0000000f00 */
[----:B------:R4:W-:Y:S01]  /*162b0*/  STSM.16.M88.4 [R14], R8 ;  /* 0x000000080e007844 */ /* 0x0009e20000000200 */
[----:B---3--:R-:W-:Y:S01]  /*162c0*/  IMAD.WIDE R6, R232, 0x4, R6 ;  /* 0x00000004e8067825 */ /* 0x008fe200078e0206 */
[----:B------:R-:W-:Y:S06]  /*162d0*/  BAR.SYNC.DEFER_BLOCKING 0x1, 0x100 ;  /* 0x0044000000007b1d */ /* 0x000fec0000010000 */
[----:B------:R-:W5:Y:S01]  /*162e0*/  @P1 LDG.E R4, desc[UR38][R6.64] ;  /* 0x0000002606041981 */ /* 0x000f62000c1e1900 */
[----:B------:R-:W-:Y:S01]  /*162f0*/  ISETP.NE.U32.AND P0, PT, RZ, UR6, PT ;  /* 0x00000006ff007c0c */ /* 0x000fe2000bf05070 */
[----:B------:R-:W-:Y:S01]  /*16300*/  ULDC UR6, c[0x0][0xa88] ;  /* 0x0002a20000067ab9 */ /* 0x000fe20000000800 */
[----:B------:R-:W-:-:S02]  /*16310*/  IMAD.MOV.U32 R21, RZ, RZ, 0x9b8 ;  /* 0x000009b8ff157424 */ /* 0x000fc400078e00ff */
[----:B------:R-:W-:Y:S01]  /*16320*/  ISETP.NE.AND.EX P0, PT, RZ, UR7, PT, P0 ;  /* 0x00000007ff007c0c */ /* 0x000fe2000bf05300 */
[----:B------:R-:W-:-:S12]  /*16330*/  IMAD.U32 R0, RZ, RZ, UR6 ;  /* 0x00000006ff007e24 */ /* 0x000fd8000f8e00ff */
[----:B----4-:R-:W3:Y:S01]  /*16340*/  @P0 LDC.64 R8, c[0x0][0xc08] ;  /* 0x00030200ff080b82 */ /* 0x010ee20000000a00 */
[----:B------:R-:W-:-:S04]  /*16350*/  ISETP.GT.AND P2, PT, R231, 0x1, PT ;  /* 0x00000001e700780c */ /* 0x000fc80003f44270 */
[----:B------:R-:W-:-:S04]  /*16360*/  SEL R21, R21, 0x978, P2 ;  /* 0x0000097815157807 */ /* 0x000fc80001000000 */
[----:B------:R4:W0:Y:S01]  /*16370*/  LDC.64 R10, c[0x0][R21+0x220] ;  /* 0x00008800150a7b82 */ /* 0x0008220000000a00 */
[----:B---3--:R-:W-:-:S05]  /*16380*/  @P0 IMAD.WIDE R8, R232, 0x4, R8 ;  /* 0x00000004e8080825 */ /* 0x008fca00078e0208 */
[----:B------:R3:W5:Y:S02]  /*16390*/  @P0 LDG.E R0, desc[UR38][R8.64] ;  /* 0x0000002608000981 */ /* 0x000764000c1e1900 */
[----:B---3--:R4:W3:Y:S01]  /*163a0*/  LDC.64 R8, c[0x0][R21+0x218] ;  /* 0x0000860015087b82 */ /* 0x0088e20000000a00 */
[----:B0-----:R-:W-:Y:S05]  /*163b0*/  @P0 BRA `(.L_x_2841) ;  /* 0x0000000000100947 */ /* 0x001fea0003800000 */
[----:B------:R-:W-:Y:S05]  /*163c0*/  @!P1 BRA `(.L_x_2841) ;  /* 0x00000000000c9947 */ /* 0x000fea0003800000 */
[----:B-----5:R-:W2:Y:S04]  /*163d0*/  LDG.E R0, desc[UR38][R6.64] ;  /* 0x0000002606007981 */ /* 0x020ea8000c1e1900 */
[----:B------:R-:W2:Y:S02]  /*163e0*/  LDG.E R6, desc[UR38][R6.64+0x4] ;  /* 0x0000042606067981 */ /* 0x000ea4000c1e1900 */
[----:B--2---:R-:W-:-:S07]  /*163f0*/  IMAD.IADD R0, R6, 0x1, -R0 ;  /* 0x0000000106007824 */ /* 0x004fce00078e0a00 */
.L_x_2841:
[----:B------:R-:W4:Y:S01]  /*16400*/  LDL R159, [R1+0x6c] ;  /* 0x00006c00019f7983 */ /* 0x000f220000100800 */
[----:B------:R-:W0:Y:S03]  /*16410*/  LDC R157, c[0x0][0xbe8] ;  /* 0x0002fa00ff9d7b82 */ /* 0x000e260000000800 */
[----:B------:R-:W4:Y:S01]  /*16420*/  LDL R158, [R1+0x64] ;  /* 0x00006400019e7983 */ /* 0x000f220000100800 */
[----:B------:R-:W-:Y:S02]  /*16430*/  ISETP.NE.U32.AND P0, PT, RZ, UR4, PT ;  /* 0x00000004ff007c0c */ /* 0x000fe4000bf05070 */
[----:B------:R-:W-:Y:S02]  /*16440*/  SHF.R.S32.HI R5, RZ, 0x1f, R232 ;  /* 0x0000001fff057819 */ /* 0x000fe400000114e8 */
[----:B------:R-:W1:Y:S01]  /*16450*/  LDC.64 R14, c[0x0][R21+0x228] ;  /* 0x00008a00150e7b82 */ /* 0x000e620000000a00 */
[----:B------:R-:W-:-:S04]  /*16460*/  ISETP.NE.AND.EX P0, PT, RZ, UR5, PT, P0 ;  /* 0x00000005ff007c0c */ /* 0x000fc8000bf05300 */
[----:B------:R-:W-:Y:S02]  /*16470*/  SEL R6, R232, RZ, !P0 ;  /* 0x000000ffe8067207 */ /* 0x000fe40004000000 */
[----:B------:R-:W-:-:S03]  /*16480*/  SEL R5, R5, RZ, !P0 ;  /* 0x000000ff05057207 */ /* 0x000fc60004000000 */
[----:B--2---:R-:W-:-:S04]  /*16490*/  IMAD R152, R11, R6, RZ ;  /* 0x000000060b987224 */ /* 0x004fc800078e02ff */
[----:B------:R-:W-:Y:S01]  /*164a0*/  IMAD R152, R10, R5, R152 ;  /* 0x000000050a987224 */ /* 0x000fe200078e0298 */
[----:B0-----:R-:W-:Y:S01]  /*164b0*/  ISETP.NE.AND P1, PT, R157, 0x1, PT ;  /* 0x000000019d00780c */ /* 0x001fe20003f25270 */
[-C--:B---3--:R-:W-:Y:S02]  /*164c0*/  IMAD R5, R9, R224.reuse, RZ ;  /* 0x000000e009057224 */ /* 0x088fe400078e02ff */
[----:B------:R-:W-:-:S04]  /*164d0*/  IMAD.WIDE.U32 R8, R8, R224, RZ ;  /* 0x000000e008087225 */ /* 0x000fc800078e00ff */
[----:B------:R-:W-:-:S04]  /*164e0*/  IMAD.WIDE.U32 R10, R10, R6, RZ ;  /* 0x000000060a0a7225 */ /* 0x000fc800078e00ff */
[----:B------:R-:W-:Y:S01]  /*164f0*/  IMAD.IADD R156, R9, 0x1, R5 ;  /* 0x00000001099c7824 */ /* 0x000fe200078e0205 */
[----:B-----5:R-:W-:Y:S01]  /*16500*/  IADD3 R7, P0, P3, R10, R8, R4 ;  /* 0x000000080a077210 */ /* 0x020fe20007b1e004 */
[----:B------:R-:W0:Y:S01]  /*16510*/  @P1 LDC R9, c[0x0][0xbec] ;  /* 0x0002fb00ff091b82 */ /* 0x000e220000000800 */
[----:B------:R-:W-:Y:S01]  /*16520*/  SEL R10, R235, RZ, P2 ;  /* 0x000000ffeb0a7207 */ /* 0x000fe20001000000 */
[----:B------:R-:W-:Y:S01]  /*16530*/  IMAD.IADD R152, R11, 0x1, R152 ;  /* 0x000000010b987824 */ /* 0x000fe200078e0298 */
[----:B------:R-:W-:Y:S01]  /*16540*/  SHF.R.S32.HI R5, RZ, 0x1f, R4 ;  /* 0x0000001fff057819 */ /* 0x000fe20000011404 */
[----:B------:R-:W-:-:S04]  /*16550*/  IMAD R0, R0, R157, RZ ;  /* 0x0000009d00007224 */ /* 0x000fc800078e02ff */
[----:B------:R-:W2:Y:S01]  /*16560*/  @P1 LDC R8, c[0x0][0xbf0] ;  /* 0x0002fc00ff081b82 */ /* 0x000ea20000000800 */
[-C--:B-1----:R-:W-:Y:S02]  /*16570*/  IMAD R15, R15, R10.reuse, RZ ;  /* 0x0000000a0f0f7224 */ /* 0x082fe400078e02ff */
[----:B------:R-:W-:Y:S01]  /*16580*/  IMAD.WIDE.U32 R10, R14, R10, RZ ;  /* 0x0000000a0e0a7225 */ /* 0x000fe200078e00ff */
[----:B------:R-:W-:-:S03]  /*16590*/  IADD3.X R14, R152, R156, R5, P0, P3 ;  /* 0x0000009c980e7210 */ /* 0x000fc600007e6405 */
[----:B------:R-:W-:Y:S02]  /*165a0*/  IMAD.IADD R152, R215, 0x1, R213 ;  /* 0x00000001d7987824 */ /* 0x000fe400078e02d5 */
[----:B------:R-:W-:Y:S02]  /*165b0*/  IMAD.IADD R15, R11, 0x1, R15 ;  /* 0x000000010b0f7824 */ /* 0x000fe400078e020f */
[----:B0-----:R-:W-:-:S04]  /*165c0*/  @P1 IMAD.HI.U32 R9, R152, R9, RZ ;  /* 0x0000000998091227 */ /* 0x001fc800078e00ff */
[----:B------:R-:W-:Y:S01]  /*165d0*/  IMAD.MOV.U32 R156, RZ, RZ, R152 ;  /* 0x000000ffff9c7224 */ /* 0x000fe200078e0098 */
[----:B--2---:R-:W-:Y:S02]  /*165e0*/  @P1 SHF.R.U32.HI R156, RZ, R8, R9 ;  /* 0x00000008ff9c1219 */ /* 0x004fe40000011609 */
[----:B------:R4:W0:Y:S02]  /*165f0*/  LDC.64 R8, c[0x0][R21+0x210] ;  /* 0x0000840015087b82 */ /* 0x0008240000000a00 */
[----:B------:R-:W-:Y:S02]  /*16600*/  IADD3 R10, P0, P3, R156, R7, R10 ;  /* 0x000000079c0a7210 */ /* 0x000fe40007b1e00a */
[----:B------:R-:W-:-:S04]  /*16610*/  SHF.R.S32.HI R7, RZ, 0x1f, R156 ;  /* 0x0000001fff077819 */ /* 0x000fc8000001149c */
[----:B------:R-:W-:Y:S01]  /*16620*/  IADD3.X R11, R7, R14, R15, P0, P3 ;  /* 0x0000000e070b7210 */ /* 0x000fe200007e640f */
[----:B----4-:R-:W-:Y:S01]  /*16630*/  IMAD.MOV R21, RZ, RZ, -R156 ;  /* 0x000000ffff157224 */ /* 0x010fe200078e0a9c */
[----:B------:R-:W1:Y:S03]  /*16640*/  LDC.64 R14, c[0x0][0xba8] ;  /* 0x0002ea00ff0e7b82 */ /* 0x000e660000000a00 */
[----:B------:R-:W-:-:S05]  /*16650*/  IMAD R21, R157, R21, R152 ;  /* 0x000000159d157224 */ /* 0x000fca00078e0298 */
[----:B------:R-:W-:Y:S01]  /*16660*/  SHF.R.S32.HI R7, RZ, 0x1f, R21 ;  /* 0x0000001fff077819 */ /* 0x000fe20000011415 */
[----:B-1----:R-:W1:Y:S08]  /*16670*/  @!P2 LDC R14, c[0x0][0xb50] ;  /* 0x0002d400ff0eab82 */ /* 0x002e700000000800 */
[----:B------:R-:W2:Y:S01]  /*16680*/  @!P2 LDC R15, c[0x0][0xb54] ;  /* 0x0002d500ff0fab82 */ /* 0x000ea20000000800 */
[----:B0-----:R-:W-:-:S02]  /*16690*/  IMAD R9, R9, R21, RZ ;  /* 0x0000001509097224 */ /* 0x001fc400078e02ff */
[----:B------:R-:W-:-:S04]  /*166a0*/  IMAD.WIDE.U32 R10, R8, R21, R10 ;  /* 0x00000015080a7225 */ /* 0x000fc800078e000a */
[----:B------:R-:W-:-:S04]  /*166b0*/  IMAD R7, R8, R7, R9 ;  /* 0x0000000708077224 */ /* 0x000fc800078e0209 */
[----:B------:R-:W-:Y:S01]  /*166c0*/  IMAD.IADD R7, R11, 0x1, R7 ;  /* 0x000000010b077824 */ /* 0x000fe200078e0207 */
[----:B-1----:R-:W-:-:S05]  /*166d0*/  LEA R14, P0, R10, R14, 0x2 ;  /* 0x0000000e0a0e7211 */ /* 0x002fca00078010ff */
[----:B------:R-:W-:Y:S01]  /*166e0*/  SHFL.IDX PT, R8, R14, RZ, 0x1c1f ;  /* 0x001c1fff0e087589 */ /* 0x000fe200000e0000 */
[----:B--2---:R-:W-:-:S03]  /*166f0*/  LEA.HI.X R7, R10, R15, R7, 0x2, P0 ;  /* 0x0000000f0a077211 */ /* 0x004fc600000f1407 */
[----:B------:R-:W-:Y:S04]  /*16700*/  SHFL.IDX PT, R10, R14, 0x1, 0x1c1f ;  /* 0x003c1f000e0a7f89 */ /* 0x000fe800000e0000 */
[----:B------:R-:W0:Y:S04]  /*16710*/  SHFL.IDX PT, R9, R7, RZ, 0x1c1f ;  /* 0x001c1fff07097589 */ /* 0x000e2800000e0000 */
[----:B------:R1:W2:Y:S01]  /*16720*/  SHFL.IDX PT, R11, R7, 0x1, 0x1c1f ;  /* 0x003c1f00070b7f89 */ /* 0x0002a200000e0000 */
[----:B------:R-:W-:Y:S01]  /*16730*/  IMAD.IADD R21, R159, 0x1, R213 ;  /* 0x000000019f157824 */ /* 0x000fe200078e02d5 */
[----:B------:R-:W-:-:S03]  /*16740*/  LOP3.LUT P0, RZ, R158, 0x3, RZ, 0xc0, !PT ;  /* 0x000000039eff7812 */ /* 0x000fc6000780c0ff */
[C---:B-1----:R-:W-:Y:S01]  /*16750*/  VIADD R7, R21.reuse, 0x8 ;  /* 0x0000000815077836 */ /* 0x042fe20000000000 */
[----:B------:R-:W-:-:S04]  /*16760*/  ISETP.GE.OR P3, PT, R21, R0, P0 ;  /* 0x000000001500720c */ /* 0x000fc80000766670 */
[----:B------:R-:W-:-:S09]  /*16770*/  ISETP.GE.OR P0, PT, R7, R0, P0 ;  /* 0x000000000700720c */ /* 0x000fd20000706670 */
[----:B0-----:R0:W-:Y:S04]  /*16780*/  @!P3 ST.E desc[UR38][R8.64], R20 ;  /* 0x000000140800b985 */ /* 0x0011e8000c101926 */
[----:B--2---:R0:W-:Y:S01]  /*16790*/  @!P0 ST.E desc[UR38][R10.64], R3 ;  /* 0x000000030a008985 */ /* 0x0041e2000c101926 */
[----:B------:R-:W-:Y:S05]  /*167a0*/  @P2 BRA `(.L_x_2842) ;  /* 0x0000001000382947 */ /* 0x000fea0003800000 */
[----:B0-----:R-:W0:Y:S01]  /*167b0*/  S2R R3, SR_TID.X ;  /* 0x0000000000037919 */ /* 0x001e220000002100 */
        /* <DEDUP_REMOVED lines=10> */
[----:B------:R-:W-:Y:S02]  /*16860*/  IADD3 R41, P4, R12, 0x4000, RZ ;  /* 0x000040000c297810 */ /* 0x000fe40007f9e0ff */
[----:B------:R-:W-:Y:S02]  /*16870*/  LOP3.LUT R28, R29, 0x380, RZ, 0xc0, !PT ;  /* 0x000003801d1c7812 */ /* 0x000fe400078ec0ff */
[----:B------:R-:W-:-:S02]  /*16880*/  LOP3.LUT R32, R33, 0x380, RZ, 0xc0, !PT ;  /* 0x0000038021207812 */ /* 0x000fc400078ec0ff */
[----:B------:R-:W-:Y:S02]  /*16890*/  LOP3.LUT R36, R37, 0x380, RZ, 0xc0, !PT ;  /* 0x0000038025247812 */ /* 0x000fe400078ec0ff */
[----:B------:R-:W-:Y:S02]  /*168a0*/  LOP3.LUT R40, R41, 0x380, RZ, 0xc0, !PT ;  /* 0x0000038029287812 */ /* 0x000fe400078ec0ff */
[----:B------:R-:W-:Y:S02]  /*168b0*/  IADD3 R45, P5, R12, 0x5000, RZ ;  /* 0x000050000c2d7810 */ /* 0x000fe40007fbe0ff */
[----:B------:R-:W-:Y:S02]  /*168c0*/  SHF.R.U64 R28, R28, 0x3, RZ ;  /* 0x000000031c1c7819 */ /* 0x000fe400000012ff */
[----:B------:R-:W-:Y:S02]  /*168d0*/  SHF.R.U64 R32, R32, 0x3, RZ ;  /* 0x0000000320207819 */ /* 0x000fe400000012ff */
[----:B------:R-:W-:-:S02]  /*168e0*/  SHF.R.U64 R36, R36, 0x3, RZ ;  /* 0x0000000324247819 */ /* 0x000fc400000012ff */
        /* <DEDUP_REMOVED lines=17> */
[----:B------:R-:W-:Y:S02]  /*16a00*/  SHF.R.U64 R44, R44, 0x3, RZ ;  /* 0x000000032c2c7819 */ /* 0x000fe400000012ff */
[----:B------:R-:W-:Y:S01]  /*16a10*/  LOP3.LUT R48, R49, 0x380, RZ, 0xc0, !PT ;  /* 0x0000038031307812 */ /* 0x000fe200078ec0ff */
[----:B------:R-:W5:Y:S01]  /*16a20*/  LD.E.128 R36, desc[UR38][R36.64] ;  /* 0x0000002624247980 */ /* 0x000f62000c101d00 */
[----:B------:R-:W-:Y:S02]  /*16a30*/  LOP3.LUT R52, R53, 0x380, RZ, 0xc0, !PT ;  /* 0x0000038035347812 */ /* 0x000fe400078ec0ff */
[----:B------:R-:W-:Y:S01]  /*16a40*/  LOP3.LUT R56, R57, 0x380, RZ, 0xc0, !PT ;  /* 0x0000038039387812 */ /* 0x000fe200078ec0ff */
[----:B------:R-:W5:Y:S01]  /*16a50*/  LD.E.128 R40, desc[UR38][R40.64] ;  /* 0x0000002628287980 */ /* 0x000f62000c101d00 */
[----:B------:R-:W-:-:S02]  /*16a60*/  LOP3.LUT R60, R61, 0x380, RZ, 0xc0, !PT ;  /* 0x000003803d3c7812 */ /* 0x000fc400078ec0ff */
[----:B------:R-:W-:Y:S01]  /*16a70*/  LOP3.LUT R44, R44, R45, RZ, 0x3c, !PT ;  /* 0x0000002d2c2c7212 */ /* 0x000fe200078e3cff */
[----:B------:R-:W-:Y:S01]  /*16a80*/  IMAD.X R45, RZ, RZ, R13, P5 ;  /* 0x000000ffff2d7224 */ /* 0x000fe200028e060d */
[----:B------:R-:W-:Y:S02]  /*16a90*/  IADD3 R65, P5, R12, 0xa000, RZ ;  /* 0x0000a0000c417810 */ /* 0x000fe40007fbe0ff */
[----:B------:R-:W-:Y:S02]  /*16aa0*/  SHF.R.U64 R48, R48, 0x3, RZ ;  /* 0x0000000330307819 */ /* 0x000fe400000012ff */
[----:B------:R-:W-:Y:S01]  /*16ab0*/  SHF.R.U64 R52, R52, 0x3, RZ ;  /* 0x0000000334347819 */ /* 0x000fe200000012ff */
[----:B------:R-:W5:Y:S01]  /*16ac0*/  LD.E.128 R44, desc[UR38][R44.64] ;  /* 0x000000262c2c7980 */ /* 0x000f62000c101d00 */
[----:B------:R-:W-:Y:S02]  /*16ad0*/  SHF.R.U64 R56, R56, 0x3, RZ ;  /* 0x0000000338387819 */ /* 0x000fe400000012ff */
[----:B------:R-:W-:-:S02]  /*16ae0*/  SHF.R.U64 R60, R60, 0x3, RZ ;  /* 0x000000033c3c7819 */ /* 0x000fc400000012ff */
        /* <DEDUP_REMOVED lines=15> */
[----:B------:R-:W-:Y:S01]  /*16be0*/  LOP3.LUT R11, R12, 0x380, RZ, 0xc0, !PT ;  /* 0x000003800c0b7812 */ /* 0x000fe200078ec0ff */
[----:B------:R-:W5:Y:S01]  /*16bf0*/  LD.E.128 R56, desc[UR38][R56.64] ;  /* 0x0000002638387980 */ /* 0x000f62000c101d00 */
[----:B------:R-:W-:Y:S02]  /*16c00*/  SHF.R.U64 R64, R64, 0x3, RZ ;  /* 0x0000000340407819 */ /* 0x000fe400000012ff */
[----:B------:R-:W-:Y:S01]  /*16c10*/  LOP3.LUT R68, R69, 0x380, RZ, 0xc0, !PT ;  /* 0x0000038045447812 */ /* 0x000fe200078ec0ff */
[----:B------:R-:W5:Y:S01]  /*16c20*/  LD.E.128 R60, desc[UR38][R60.64] ;  /* 0x000000263c3c7980 */ /* 0x000f62000c101d00 */
[----:B------:R-:W-:-:S02]  /*16c30*/  LOP3.LUT R72, R73, 0x380, RZ, 0xc0, !PT ;  /* 0x0000038049487812 */ /* 0x000fc400078ec0ff */
[----:B------:R-:W-:Y:S02]  /*16c40*/  LOP3.LUT R76, R77, 0x380, RZ, 0xc0, !PT ;  /* 0x000003804d4c7812 */ /* 0x000fe400078ec0ff */
[----:B------:R-:W-:Y:S02]  /*16c50*/  LOP3.LUT R80, R81, 0x380, RZ, 0xc0, !PT ;  /* 0x0000038051507812 */ /* 0x000fe400078ec0ff */
[----:B------:R-:W-:Y:S02]  /*16c60*/  SHF.R.U64 R11, R11, 0x3, RZ ;  /* 0x000000030b0b7819 */ /* 0x000fe400000012ff */
[----:B------:R-:W-:Y:S01]  /*16c70*/  LOP3.LUT R64, R64, R65, RZ, 0x3c, !PT ;  /* 0x0000004140407212 */ /* 0x000fe200078e3cff */
[----:B------:R-:W-:Y:S01]  /*16c80*/  IMAD.X R65, RZ, RZ, R13, P5 ;  /* 0x000000ffff417224 */ /* 0x000fe200028e060d */
[----:B------:R-:W-:Y:S02]  /*16c90*/  IADD3 R10, P5, R12, 0xf000, RZ ;  /* 0x0000f0000c0a7810 */ /* 0x000fe40007fbe0ff */
[----:B------:R-:W-:-:S02]  /*16ca0*/  SHF.R.U64 R68, R68, 0x3, RZ ;  /* 0x0000000344447819 */ /* 0x000fc400000012ff */
[----:B------:R-:W-:Y:S01]  /*16cb0*/  SHF.R.U64 R72, R72, 0x3, RZ ;  /* 0x0000000348487819 */ /* 0x000fe200000012ff */
[--C-:B------:R-:W-:Y:S01]  /*16cc0*/  IMAD.X R85, RZ, RZ, R13.reuse, P5 ;  /* 0x000000ffff557224 */ /* 0x100fe200028e060d */
[----:B------:R-:W-:Y:S01]  /*16cd0*/  SHF.R.U64 R76, R76, 0x3, RZ ;  /* 0x000000034c4c7819 */ /* 0x000fe200000012ff */
[----:B------:R-:W5:Y:S01]  /*16ce0*/  LD.E.128 R64, desc[UR38][R64.64] ;  /* 0x0000002640407980 */ /* 0x000f62000c101d00 */
[----:B------:R-:W-:Y:S02]  /*16cf0*/  SHF.R.U64 R80, R80, 0x3, RZ ;  /* 0x0000000350507819 */ /* 0x000fe400000012ff */
[----:B------:R-:W-:Y:S02]  /*16d00*/  LOP3.LUT R12, R11, R12, RZ, 0x3c, !PT ;  /* 0x0000000c0b0c7212 */ /* 0x000fe400078e3cff */
        /* <DEDUP_REMOVED lines=9> */
[----:B------:R-:W-:-:S02]  /*16da0*/  LOP3.LUT R9, R10, 0x380, RZ, 0xc0, !PT ;  /* 0x000003800a097812 */ /* 0x000fc400078ec0ff */
[----:B------:R-:W-:Y:S01]  /*16db0*/  LOP3.LUT R8, R8, 0xfffffff8, RZ, 0xc0, !PT ;  /* 0xfffffff808087812 */ /* 0x000fe200078ec0ff */
[----:B------:R-:W5:Y:S01]  /*16dc0*/  LD.E.128 R68, desc[UR38][R68.64] ;  /* 0x0000002644447980 */ /* 0x000f62000c101d00 */
[----:B------:R-:W-:Y:S02]  /*16dd0*/  SHF.R.U64 R9, R9, 0x3, RZ ;  /* 0x0000000309097819 */ /* 0x000fe400000012ff */
[----:B------:R-:W-:Y:S01]  /*16de0*/  SHF.R.S32.HI R11, RZ, 0x1f, R6 ;  /* 0x0000001fff0b7819 */ /* 0x000fe20000011406 */
[----:B------:R-:W5:Y:S01]  /*16df0*/  LD.E.128 R72, desc[UR38][R72.64] ;  /* 0x0000002648487980 */ /* 0x000f62000c101d00 */
[----:B------:R-:W-:Y:S01]  /*16e00*/  LOP3.LUT R84, R9, R10, RZ, 0x3c, !PT ;  /* 0x0000000a09547212 */ /* 0x000fe200078e3cff */
[----:B0-----:R-:W0:Y:S01]  /*16e10*/  @P1 LDC R13, c[0x0][0xbec] ;  /* 0x0002fb00ff0d1b82 */ /* 0x001e220000000800 */
[----:B------:R-:W-:Y:S01]  /*16e20*/  IMAD.IADD R8, R3, 0x1, -R8 ;  /* 0x0000000103087824 */ /* 0x000fe200078e0a08 */
[----:B------:R-:W5:Y:S04]  /*16e30*/  LD.E.128 R76, desc[UR38][R76.64] ;  /* 0x000000264c4c7980 */ /* 0x000f68000c101d00 */
[----:B------:R-:W5:Y:S02]  /*16e40*/  LD.E.128 R80, desc[UR38][R80.64] ;  /* 0x0000002650507980 */ /* 0x000f64000c101d00 */
[----:B------:R-:W1:Y:S01]  /*16e50*/  @P1 LDC R12, c[0x0][0xbf0] ;  /* 0x0002fc00ff0c1b82 */ /* 0x000e620000000800 */
[C---:B------:R-:W-:Y:S01]  /*16e60*/  IMAD R9, R4.reuse, UR5, R5 ;  /* 0x0000000504097c24 */ /* 0x040fe2000f8e0205 */
[----:B------:R-:W5:Y:S01]  /*16e70*/  LD.E.128 R84, desc[UR38][R84.64] ;  /* 0x0000002654547980 */ /* 0x000f62000c101d00 */
[----:B------:R-:W-:Y:S01]  /*16e80*/  IMAD.WIDE.U32 R4, R4, UR4, RZ ;  /* 0x0000000404047c25 */ /* 0x000fe2000f8e00ff */
[----:B------:R-:W-:Y:S01]  /*16e90*/  ULDC.64 UR4, c[0x0][0xae8] ;  /* 0x0002ba0000047ab9 */ /* 0x000fe20000000a00 */
[----:B------:R-:W-:Y:S01]  /*16ea0*/  @!PT LDS RZ, [RZ] ;  /* 0x00000000fffff984 */ /* 0x000fe20000000800 */
[----:B------:R-:W-:Y:S01]  /*16eb0*/  @!PT LDS RZ, [RZ] ;  /* 0x00000000fffff984 */ /* 0x000fe20000000800 */
[----:B------:R-:W-:Y:S01]  /*16ec0*/  @!PT LDS RZ, [RZ] ;  /* 0x00000000fffff984 */ /* 0x000fe20000000800 */
[----:B------:R-:W-:Y:S01]  /*16ed0*/  @!PT LDS RZ, [RZ] ;  /* 0x00000000fffff984 */ /* 0x000fe20000000800 */
[----:B------:R2:W-:Y:S06]  /*16ee0*/  MEMBAR.ALL.CTA ;  /* 0x0000000000007992 */ /* 0x0005ec0000008000 */
[----:B--2---:R-:W2:Y:S01]  /*16ef0*/  FENCE.VIEW.ASYNC.S ;  /* 0x00000000000073c6 */ /* 0x004ea20000000000 */
[----:B------:R-:W-:-:S02]  /*16f00*/  IMAD R8, R8, 0x20, R7 ;  /* 0x0000002008087824 */ /* 0x000fc400078e0207 */
[----:B------:R-:W-:Y:S02]  /*16f10*/  IMAD.IADD R5, R5, 0x1, R9 ;  /* 0x0000000105057824 */ /* 0x000fe400078e0209 */
[----:B------:R-:W-:Y:S02]  /*16f20*/  IMAD.IADD R10, R213, 0x1, R8 ;  /* 0x00000001d50a7824 */ /* 0x000fe400078e0208 */
[----:B------:R-:W-:-:S04]  /*16f30*/  IMAD.WIDE.U32 R4, R224, UR4, R4 ;  /* 0x00000004e0047c25 */ /* 0x000fc8000f8e0004 */
[----:B0-----:R-:W-:-:S04]  /*16f40*/  @P1 IMAD.HI.U32 R3, R10, R13, RZ ;  /* 0x0000000d0a031227 */ /* 0x001fc800078e00ff */
[----:B------:R-:W-:Y:S01]  /*16f50*/  IMAD R5, R224, UR5, R5 ;  /* 0x00000005e0057c24 */ /* 0x000fe2000f8e0205 */
[----:B------:R-:W-:Y:S01]  /*16f60*/  ULDC.64 UR4, c[0x0][0xaf0] ;  /* 0x0002bc0000047ab9 */ /* 0x000fe20000000a00 */
[----:B------:R-:W-:Y:S01]  /*16f70*/  IMAD.MOV.U32 R9, RZ, RZ, R10 ;  /* 0x000000ffff097224 */ /* 0x000fe200078e000a */
[----:B-1----:R-:W-:Y:S01]  /*16f80*/  @P1 SHF.R.U32.HI R9, RZ, R12, R3 ;  /* 0x0000000cff091219 */ /* 0x002fe20000011603 */
[----:B------:R-:W-:Y:S02]  /*16f90*/  IMAD R11, R11, UR4, RZ ;  /* 0x000000040b0b7c24 */ /* 0x000fe4000f8e02ff */
[----:B------:R-:W-:Y:S01]  /*16fa0*/  IMAD.WIDE.U32 R4, R6, UR4, R4 ;  /* 0x0000000406047c25 */ /* 0x000fe2000f8e0004 */
[----:B------:R-:W-:-:S03]  /*16fb0*/  SHF.R.S32.HI R3, RZ, 0x1f, R9 ;  /* 0x0000001fff037819 */ /* 0x000fc60000011409 */
[----:B------:R-:W-:Y:S01]  /*16fc0*/  IMAD R11, R6, UR5, R11 ;  /* 0x00000005060b7c24 */ /* 0x000fe2000f8e020b */
[----:B------:R-:W-:Y:S01]  /*16fd0*/  ULDC.64 UR4, c[0x0][0xae0] ;  /* 0x0002b80000047ab9 */ /* 0x000fe20000000a00 */
[----:B------:R-:W-:Y:S02]  /*16fe0*/  IMAD.MOV R8, RZ, RZ, -R9 ;  /* 0x000000ffff087224 */ /* 0x000fe400078e0a09 */
[----:B------:R-:W-:Y:S02]  /*16ff0*/  IMAD.IADD R5, R5, 0x1, R11 ;  /* 0x0000000105057824 */ /* 0x000fe400078e020b */
[----:B------:R-:W-:Y:S02]  /*17000*/  IMAD R6, R3, UR4, RZ ;  /* 0x0000000403067c24 */ /* 0x000fe4000f8e02ff */
[----:B------:R-:W-:Y:S02]  /*17010*/  IMAD R157, R157, R8, R10 ;  /* 0x000000089d9d7224 */ /* 0x000fe400078e020a */
[----:B------:R-:W-:-:S04]  /*17020*/  IMAD.WIDE.U32 R4, R9, UR4, R4 ;  /* 0x0000000409047c25 */ /* 0x000fc8000f8e0004 */
[----:B------:R-:W-:Y:S01]  /*17030*/  IMAD R9, R9, UR5, R6 ;  /* 0x0000000509097c24 */ /* 0x000fe2000f8e0206 */
[----:B------:R-:W-:Y:S01]  /*17040*/  SHF.R.S32.HI R6, RZ, 0x1f, R157 ;  /* 0x0000001fff067819 */ /* 0x000fe2000001149d */
[----:B------:R-:W-:Y:S02]  /*17050*/  ULDC.64 UR4, c[0x0][0xad8] ;  /* 0x0002b60000047ab9 */ /* 0x000fe40000000a00 */
[----:B------:R-:W-:Y:S02]  /*17060*/  IMAD.IADD R5, R5, 0x1, R9 ;  /* 0x0000000105057824 */ /* 0x000fe400078e0209 */
[----:B------:R-:W-:Y:S02]  /*17070*/  IMAD R6, R6, UR4, RZ ;  /* 0x0000000406067c24 */ /* 0x000fe4000f8e02ff */
[----:B------:R-:W-:Y:S02]  /*17080*/  VIADD R3, R19, 0x22820 ;  /* 0x0002282013037836 */ /* 0x000fe40000000000 */
[----:B------:R-:W-:-:S04]  /*17090*/  IMAD.WIDE.U32 R4, R157, UR4, R4 ;  /* 0x000000049d047c25 */ /* 0x000fc8000f8e0004 */
[----:B------:R-:W-:Y:S01]  /*170a0*/  IMAD R21, R157, UR5, R6 ;  /* 0x000000059d157c24 */ /* 0x000fe2000f8e0206 */
[----:B------:R-:W-:Y:S01]  /*170b0*/  ULDC.64 UR4, c[0x0][0xa80] ;  /* 0x0002a00000047ab9 */ /* 0x000fe20000000a00 */
[----:B------:R-:W-:Y:S02]  /*170c0*/  PRMT R3, RZ, 0x654, R3 ;  /* 0x00000654ff037816 */ /* 0x000fe40000000003 */
[----:B------:R-:W-:Y:S01]  /*170d0*/  IMAD.IADD R21, R5, 0x1, R21 ;  /* 0x0000000105157824 */ /* 0x000fe200078e0215 */
[C---:B------:R-:W-:Y:S01]  /*170e0*/  LEA R20, P0, R4.reuse, UR4, 0x1 ;  /* 0x0000000404147c11 */ /* 0x040fe2000f8008ff */
[----:B------:R-:W-:Y:S01]  /*170f0*/  UMOV UR4, 0xffffffff ;  /* 0xffffffff00047882 */ /* 0x000fe20000000000 */
[----:B--2---:R0:W-:Y:S02]  /*17100*/  SYNCS.ARRIVE.TRANS64.RED.A1T0 RZ, [R3+URZ], RZ ;  /* 0x000000ff03ff79a7 */ /* 0x0041e4000810043f */
[----:B------:R-:W-:Y:S01]  /*17110*/  LEA.HI.X R21, R4, UR5, R21, 0x1, P0 ;  /* 0x0000000504157c11 */ /* 0x000fe200080f0c15 */
[----:B------:R-:W-:Y:S08]  /*17120*/  BRA.DIV UR4, `(.L_x_2843) ;  /* 0x000000d204707947 */ /* 0x000ff0000b800000 */
[----:B0-----:R0:W1:Y:S04]  /*17130*/  SHFL.IDX PT, R3, R21, RZ, 0x181f ;  /* 0x00181fff15037589 */ /* 0x00106800000e0000 */
[----:B------:R0:W2:Y:S02]  /*17140*/  SHFL.IDX PT, R14, R20, RZ, 0x181f ;  /* 0x00181fff140e7589 */ /* 0x0000a400000e0000 */
.L_x_3085:
[----:B------:R-:W-:Y:S01]  /*17150*/  IMAD.IADD R213, R7, 0x1, R213 ;  /* 0x0000000107d57824 */ /* 0x000fe200078e02d5 */
        /* <DEDUP_REMOVED lines=14> */
[-C--:B------:R-:W-:Y:S02]  /*17240*/  @!P2 LEA R6, P4, R223, R14.reuse, 0x1 ;  /* 0x0000000edf06a211 */ /* 0x080fe400078808ff */
[----:B-1----:R-:W-:Y:S02]  /*17250*/  @!P3 LEA.HI.X R5, R212, R3, R8, 0x1, P5 ;  /* 0x00000003d405b211 */ /* 0x002fe400028f0c08 */
[----:B------:R-:W-:-:S02]  /*17260*/  @!P1 LEA R8, P5, R222, R14, 0x1 ;  /* 0x0000000ede089211 */ /* 0x000fc400078a08ff */
[-C--:B------:R-:W-:Y:S01]  /*17270*/  @!P2 LEA.HI.X R7, R223, R3.reuse, R10, 0x1, P4 ;  /* 0x00000003df07a211 */ /* 0x080fe200020f0c0a */
        /* <DEDUP_REMOVED lines=8> */
.L_x_2845:
[----:B------:R-:W-:Y:S05]  /*17300*/  BSYNC B1 ;  /* 0x0000000000017941 */ /* 0x000fea0003800000 */
.L_x_2844:
[----:B------:R-:W-:Y:S01]  /*17310*/  UMOV UR4, 0xffffffff ;  /* 0xffffffff00047882 */ /* 0x000fe20000000000 */
[----:B---3-5:R-:W-:Y:S02]  /*17320*/  SHF.R.S32.HI R24, RZ, 0x1f, R88 ;  /* 0x0000001fff187819 */ /* 0x028fe40000011458 */
[----:B------:R-:W-:Y:S05]  /*17330*/  BRA.DIV UR4, `(.L_x_2846) ;  /* 0x000000d204207947 */ /* 0x000fea000b800000 */
[----:B-1----:R1:W3:Y:S04]  /*17340*/  SHFL.IDX PT, R3, R21, 0x1, 0x181f ;  /* 0x00381f0015037f89 */ /* 0x0022e800000e0000 */
[----:B--2---:R1:W2:Y:S02]  /*17350*/  SHFL.IDX PT, R14, R20, 0x1, 0x181f ;  /* 0x00381f00140e7f89 */ /* 0x0042a400000e0000 */
.L_x_3089:
        /* <DEDUP_REMOVED lines=13> */
[CC--:B------:R-:W-:Y:S02]  /*17430*/  @!P2 LEA R6, P4, R223.reuse, R14.reuse, 0x1 ;  /* 0x0000000edf06a211 */ /* 0x0c0fe400078808ff */
[-C--:B---3--:R-:W-:Y:S02]  /*17440*/  @!P3 LEA.HI.X R5, R212, R3.reuse, R8, 0x1, P5 ;  /* 0x00000003d405b211 */ /* 0x088fe400028f0c08 */
[-C--:B------:R-:W-:Y:S02]  /*17450*/  @!P1 LEA R8, P5, R222, R14.reuse, 0x1 ;  /* 0x0000000ede089211 */ /* 0x080fe400078a08ff */
        /* <DEDUP_REMOVED lines=8> */
.L_x_2848:
[----:B------:R-:W-:Y:S05]  /*174e0*/  BSYNC B1 ;  /* 0x0000000000017941 */ /* 0x000fea0003800000 */
.L_x_2847:
[----:B------:R-:W-:-:S03]  /*174f0*/  UMOV UR4, 0xffffffff ;  /* 0xffffffff00047882 */ /* 0x000fc60000000000 */
[----:B------:R-:W-:Y:S05]  /*17500*/  BRA.DIV UR4, `(.L_x_2849) ;  /* 0x000000ce04f47947 */ /* 0x000fea000b800000 */
[----:B---3--:R3:W0:Y:S04]  /*17510*/  SHFL.IDX PT, R3, R21, 0x2, 0x181f ;  /* 0x00581f0015037f89 */ /* 0x00862800000e0000 */
[----:B--2---:R3:W2:Y:S02]  /*17520*/  SHFL.IDX PT, R14, R20, 0x2, 0x181f ;  /* 0x00581f00140e7f89 */ /* 0x0046a400000e0000 */
.L_x_3093:
        /* <DEDUP_REMOVED lines=14> */
[-C--:B0-----:R-:W-:Y:S02]  /*17610*/  @!P3 LEA.HI.X R9, R212, R3.reuse, R4, 0x1, P5 ;  /* 0x00000003d409b211 */ /* 0x081fe400028f0c04 */
        /* <DEDUP_REMOVED lines=9> */
.L_x_2851:
[----:B------:R-:W-:Y:S05]  /*176b0*/  BSYNC B1 ;  /* 0x0000000000017941 */ /* 0x000fea0003800000 */
.L_x_2850:
[----:B------:R-:W-:-:S03]  /*176c0*/  UMOV UR4, 0xffffffff ;  /* 0xffffffff00047882 */ /* 0x000fc60000000000 */
[----:B------:R-:W-:Y:S05]  /*176d0*/  BRA.DIV UR4, `(.L_x_2852) ;  /* 0x000000ce04c87947 */ /* 0x000fea000b800000 */
[----:B0-----:R0:W0:Y:S04]  /*176e0*/  SHFL.IDX PT, R3, R21, 0x3, 0x181f ;  /* 0x00781f0015037f89 */ /* 0x00102800000e0000 */
[----:B--2-4-:R2:W4:Y:S02]  /*176f0*/  SHFL.IDX PT, R14, R20, 0x3, 0x181f ;  /* 0x00781f00140e7f89 */ /* 0x01452400000e0000 */
.L_x_3097:
[----:B------:R-:W-:-:S05]  /*17700*/  VIADD R5, R213, 0x60 ;  /* 0x00000060d5057836 */ /* 0x000fca0000000000 */
        /* <DEDUP_REMOVED lines=9> */
[-C--:B----4-:R-:W-:Y:S02]  /*177a0*/  @!P3 LEA R4, P0, R212, R14.reuse, 0x1 ;  /* 0x0000000ed404b211 */ /* 0x090fe400078008ff */
[CC--:B------:R-:W-:Y:S02]  /*177b0*/  @!P4 LEA R6, P1, R223.reuse, R14.reuse, 0x1 ;  /* 0x0000000edf06c211 */ /* 0x0c0fe400078208ff */
        /* <DEDUP_REMOVED lines=13> */
.L_x_2842:
[----:B0-----:R-:W0:Y:S01]  /*17890*/  @P1 LDC R9, c[0x0][0xbec] ;  /* 0x0002fb00ff091b82 */ /* 0x001e220000000800 */
[----:B------:R-:W-:Y:S01]  /*178a0*/  ULDC.64 UR4, c[0x0][0xb08] ;  /* 0x0002c20000047ab9 */ /* 0x000fe20000000a00 */
[----:B------:R-:W-:Y:S02]  /*178b0*/  IMAD.MOV.U32 R3, RZ, RZ, R152 ;  /* 0x000000ffff037224 */ /* 0x000fe400078e0098 */
[----:B------:R-:W-:-:S04]  /*178c0*/  IMAD R5, R5, UR4, RZ ;  /* 0x0000000405057c24 */ /* 0x000fc8000f8e02ff */
[----:B------:R-:W1:Y:S01]  /*178d0*/  @P1 LDC R8, c[0x0][0xbf0] ;  /* 0x0002fc00ff081b82 */ /* 0x000e620000000800 */
[----:B0-----:R-:W-:-:S05]  /*178e0*/  @P1 IMAD.HI.U32 R9, R152, R9, RZ ;  /* 0x0000000998091227 */ /* 0x001fca00078e00ff */
[----:B-1----:R-:W-:Y:S01]  /*178f0*/  @P1 SHF.R.U32.HI R3, RZ, R8, R9 ;  /* 0x00000008ff031219 */ /* 0x002fe20000011609 */
[C---:B------:R-:W-:Y:S01]  /*17900*/  IMAD R8, R4.reuse, UR5, R5 ;  /* 0x0000000504087c24 */ /* 0x040fe2000f8e0205 */
[----:B------:R-:W-:Y:S01]  /*17910*/  SHF.R.S32.HI R9, RZ, 0x1f, R6 ;  /* 0x0000001fff097819 */ /* 0x000fe20000011406 */
[----:B------:R-:W-:Y:S01]  /*17920*/  IMAD.WIDE.U32 R4, R4, UR4, RZ ;  /* 0x0000000404047c25 */ /* 0x000fe2000f8e00ff */
[----:B------:R-:W-:-:S03]  /*17930*/  ULDC.64 UR4, c[0x0][0xb38] ;  /* 0x0002ce0000047ab9 */ /* 0x000fc60000000a00 */
        /* <DEDUP_REMOVED lines=8> */
[--C-:B------:R-:W-:Y:S02]  /*179c0*/  IMAD.MOV R6, RZ, RZ, -R3.reuse ;  /* 0x000000ffff067224 */ /* 0x100fe400078e0a03 */
        /* <DEDUP_REMOVED lines=26> */
.L_x_3100:
        /* <DEDUP_REMOVED lines=22> */
[C---:B-1----:R-:W-:Y:S01]  /*17cd0*/  @!P1 LEA R4, P2, R12.reuse, R11, 0x2 ;  /* 0x0000000b0c049211 */ /* 0x042fe200078410ff */
[C---:B------:R-:W-:Y:S02]  /*17ce0*/  VIADD R24, R209.reuse, 0xa0 ;  /* 0x000000a0d1187836 */ /* 0x040fe40000000000 */
[C---:B------:R-:W-:Y:S01]  /*17cf0*/  VIADD R25, R209.reuse, 0xd0 ;  /* 0x000000d0d1197836 */ /* 0x040fe20000000000 */
[----:B------:R-:W-:Y:S01]  /*17d00*/  @!P1 LEA.HI.X R5, R12, R10, R13, 0x2, P2 ;  /* 0x0000000a0c059211 */ /* 0x000fe200010f140d */
[C---:B------:R-:W-:Y:S01]  /*17d10*/  VIADD R13, R209.reuse, 0x10 ;  /* 0x00000010d10d7836 */ /* 0x040fe20000000000 */
[----:B------:R-:W-:Y:S01]  /*17d20*/  SHF.R.S32.HI R24, RZ, 0x1f, R24 ;  /* 0x0000001fff187819 */ /* 0x000fe20000011418 */
[----:B------:R-:W-:Y:S01]  /*17d30*/  VIADD R12, R209, 0x20 ;  /* 0x00000020d10c7836 */ /* 0x000fe20000000000 */
[----:B------:R-:W-:Y:S01]  /*17d40*/  SHF.R.S32.HI R25, RZ, 0x1f, R25 ;  /* 0x0000001fff197819 */ /* 0x000fe20000011419 */
[----:B------:R1:W-:Y:S01]  /*17d50*/  @!P1 ST.E.64 desc[UR38][R4.64], R28 ;  /* 0x0000001c04009985 */ /* 0x0003e2000c101b26 */
[----:B------:R-:W-:-:S02]  /*17d60*/  SHF.R.S32.HI R13, RZ, 0x1f, R13 ;  /* 0x0000001fff0d7819 */ /* 0x000fc4000001140d */
        /* <DEDUP_REMOVED lines=31> */
[-C--:B------:R-:W-:Y:S02]  /*17f60*/  @!P3 LEA.HI.X R5, R8, R10.reuse, R9, 0x2, P2 ;  /* 0x0000000a0805b211 */ /* 0x080fe400010f1409 */
[----:B------:R-:W-:Y:S02]  /*17f70*/  ISETP.GE.AND P2, PT, R13, UR4, PT ;  /* 0x000000040d007c0c */ /* 0x000fe4000bf46270 */
[C---:B------:R-:W-:Y:S01]  /*17f80*/  @!P1 LEA R8, P4, R12.reuse, R11, 0x2 ;  /* 0x0000000b0c089211 */ /* 0x040fe200078810ff */
        /* <DEDUP_REMOVED lines=108> */
[----:B------:R-:W-:Y:S01]  /*18650*/  ISETP.GE.AND P3, PT, R24, UR4, PT ;  /* 0x0000000418007c0c */ /* 0x000fe2000bf66270 */
[----:B------:R-:W-:Y:S01]  /*18660*/  VIADD R21, R209, 0xc8 ;  /* 0x000000c8d1157836 */ /* 0x000fe20000000000 */
[C---:B--2---:R-:W-:Y:S01]  /*18670*/  @!P1 LEA R8, P5, R13.reuse, R11, 0x2 ;  /* 0x0000000b0d089211 */ /* 0x044fe200078a10ff */
[----:B------:R1:W-:Y:S03]  /*18680*/  @!P4 ST.E.64 desc[UR38][R4.64], R112 ;  /* 0x000000700400c985 */ /* 0x0003e6000c101b26 */
        /* <DEDUP_REMOVED lines=8> */
[-C--:B------:R-:W-:Y:S02]  /*18710*/  @!P0 LEA.HI.X R5, R12, R10.reuse, R13, 0x2, P4 ;  /* 0x0000000a0c058211 */ /* 0x080fe400020f140d */
[-C--:B------:R-:W-:Y:S02]  /*18720*/  @!P3 LEA R12, P4, R24, R11.reuse, 0x2 ;  /* 0x0000000b180cb211 */ /* 0x080fe400078810ff */
[----:B--2---:R-:W-:Y:S01]  /*18730*/  @!P2 LEA R8, P5, R14, R11, 0x2 ;  /* 0x0000000b0e08a211 */ /* 0x004fe200078a10ff */
[----:B------:R1:W-:Y:S01]  /*18740*/  @!P0 ST.E.64 desc[UR38][R4.64], R120 ;  /* 0x0000007804008985 */ /* 0x0003e2000c101b26 */
[-C--:B------:R-:W-:Y:S01]  /*18750*/  @!P3 LEA.HI.X R13, R24, R10.reuse, R25, 0x2, P4 ;  /* 0x0000000a180db211 */ /* 0x080fe200020f1419 */
[----:B------:R-:W-:Y:S01]  /*18760*/  VIADD R24, R209, 0xd8 ;  /* 0x000000d8d1187836 */ /* 0x000fe20000000000 */
[----:B------:R-:W-:Y:S02]  /*18770*/  ISETP.GE.AND P0, PT, R15, UR4, PT ;  /* 0x000000040f007c0c */ /* 0x000fe4000bf06270 */
[----:B------:R-:W-:Y:S01]  /*18780*/  @!P2 LEA.HI.X R9, R14, R10, R21, 0x2, P5 ;  /* 0x0000000a0e09a211 */ /* 0x000fe200028f1415 */
[C---:B------:R-:W-:Y:S01]  /*18790*/  VIADD R14, R209.reuse, 0xe8 ;  /* 0x000000e8d10e7836 */ /* 0x040fe20000000000 */
[----:B------:R-:W-:Y:S01]  /*187a0*/  SHF.R.S32.HI R24, RZ, 0x1f, R24 ;  /* 0x0000001fff187819 */ /* 0x000fe20000011418 */
[----:B------:R-:W-:-:S02]  /*187b0*/  VIADD R21, R209, 0xf0 ;  /* 0x000000f0d1157836 */ /* 0x000fc40000000000 */
[----:B------:R2:W-:Y:S01]  /*187c0*/  @!P2 ST.E.64 desc[UR38][R8.64], R124 ;  /* 0x0000007c0800a985 */ /* 0x0005e2000c101b26 */
[----:B------:R-:W-:Y:S02]  /*187d0*/  ISETP.GE.AND P4, PT, R14, UR4, PT ;  /* 0x000000040e007c0c */ /* 0x000fe4000bf86270 */
[----:B------:R-:W-:Y:S01]  /*187e0*/  ISETP.GE.AND P2, PT, R21, UR4, PT ;  /* 0x0000000415007c0c */ /* 0x000fe2000bf46270 */
[----:B------:R3:W-:Y:S01]  /*187f0*/  @!P3 ST.E.64 desc[UR38][R12.64], R128 ;  /* 0x000000800c00b985 */ /* 0x0007e2000c101b26 */
[C---:B-1----:R-:W-:Y:S02]  /*18800*/  @!P1 LEA R4, P5, R20.reuse, R11, 0x2 ;  /* 0x0000000b14049211 */ /* 0x042fe400078a10ff */
[----:B------:R-:W-:Y:S02]  /*18810*/  ISETP.GE.AND P3, PT, R237, UR4, PT ;  /* 0x00000004ed007c0c */ /* 0x000fe4000bf66270 */
[----:B------:R-:W-:Y:S01]  /*18820*/  @!P1 LEA.HI.X R5, R20, R10, R24, 0x2, P5 ;  /* 0x0000000a14059211 */ /* 0x000fe200028f1418 */
[----:B------:R-:W-:-:S02]  /*18830*/  VIADD R20, R209, 0xe0 ;  /* 0x000000e0d1147836 */ /* 0x000fc40000000000 */
[----:B------:R-:W-:Y:S01]  /*18840*/  VIADD R24, R209, 0xf0 ;  /* 0x000000f0d1187836 */ /* 0x000fe20000000000 */
[CC--:B--2---:R-:W-:Y:S01]  /*18850*/  @!P0 LEA R8, P5, R15.reuse, R11.reuse, 0x2 ;  /* 0x0000000b0f088211 */ /* 0x0c4fe200078a10ff */
[----:B------:R1:W-:Y:S01]  /*18860*/  @!P1 ST.E.64 desc[UR38][R4.64], R132 ;  /* 0x0000008404009985 */ /* 0x0003e2000c101b26 */
[----:B------:R-:W-:Y:S02]  /*18870*/  SHF.R.S32.HI R20, RZ, 0x1f, R20 ;  /* 0x0000001fff147819 */ /* 0x000fe40000011414 */
[----:B---3--:R-:W-:Y:S02]  /*18880*/  @!P4 LEA R12, P1, R14, R11, 0x2 ;  /* 0x0000000b0e0cc211 */ /* 0x008fe400078210ff */
[----:B------:R-:W-:Y:S01]  /*18890*/  @!P0 LEA.HI.X R9, R15, R10, R20, 0x2, P5 ;  /* 0x0000000a0f098211 */ /* 0x000fe200028f1414 */
[----:B------:R-:W-:Y:S01]  /*188a0*/  VIADD R15, R209, 0xe8 ;  /* 0x000000e8d10f7836 */ /* 0x000fe20000000000 */
[----:B------:R-:W-:Y:S02]  /*188b0*/  SHF.R.S32.HI R24, RZ, 0x1f, R24 ;  /* 0x0000001fff187819 */ /* 0x000fe40000011418 */
[----:B------:R-:W-:Y:S01]  /*188c0*/  SHF.R.S32.HI R20, RZ, 0x1f, R237 ;  /* 0x0000001fff147819 */ /* 0x000fe200000114ed */
[----:B------:R3:W-:Y:S01]  /*188d0*/  @!P0 ST.E.64 desc[UR38][R8.64], R136 ;  /* 0x0000008808008985 */ /* 0x0007e2000c101b26 */
[----:B------:R-:W-:-:S02]  /*188e0*/  SHF.R.S32.HI R15, RZ, 0x1f, R15 ;  /* 0x0000001fff0f7819 */ /* 0x000fc4000001140f */
[-C--:B-1----:R-:W-:Y:S02]  /*188f0*/  @!P2 LEA R4, P5, R21, R11.reuse, 0x2 ;  /* 0x0000000b1504a211 */ /* 0x082fe400078a10ff */
[-C--:B------:R-:W-:Y:S02]  /*18900*/  @!P4 LEA.HI.X R13, R14, R10.reuse, R15, 0x2, P1 ;  /* 0x0000000a0e0dc211 */ /* 0x080fe400008f140f */
[----:B------:R-:W-:Y:S02]  /*18910*/  @!P3 LEA R14, P1, R237, R11, 0x2 ;  /* 0x0000000bed0eb211 */ /* 0x000fe400078210ff */
[-C--:B------:R-:W-:Y:S01]  /*18920*/  @!P2 LEA.HI.X R5, R21, R10.reuse, R24, 0x2, P5 ;  /* 0x0000000a1505a211 */ /* 0x080fe200028f1418 */
[----:B------:R3:W-:Y:S01]  /*18930*/  @!P4 ST.E.64 desc[UR38][R12.64], R140 ;  /* 0x0000008c0c00c985 */ /* 0x0007e2000c101b26 */
[----:B------:R-:W-:-:S03]  /*18940*/  @!P3 LEA.HI.X R15, R237, R10, R20, 0x2, P1 ;  /* 0x0000000aed0fb211 */ /* 0x000fc600008f1414 */
[----:B------:R3:W-:Y:S04]  /*18950*/  @!P2 ST.E.64 desc[UR38][R4.64], R144 ;  /* 0x000000900400a985 */ /* 0x0007e8000c101b26 */
[----:B------:R3:W-:Y:S02]  /*18960*/  @!P3 ST.E.64 desc[UR38][R14.64], R148 ;  /* 0x000000940e00b985 */ /* 0x0007e4000c101b26 */
.L_x_2856:
[----:B------:R-:W-:Y:S05]  /*18970*/  BSYNC B1 ;  /* 0x0000000000017941 */ /* 0x000fea0003800000 */
.L_x_2855:
[----:B------:R-:W-:-:S03]  /*18980*/  UMOV UR4, 0xffffffff ;  /* 0xffffffff00047882 */ /* 0x000fc60000000000 */
[----:B------:R-:W-:Y:S05]  /*18990*/  BRA.DIV UR4, `(.L_x_2857) ;  /* 0x000000be04987947 */ /* 0x000fea000b800000 */
[----:B-1----:R1:W4:Y:S04]  /*189a0*/  SHFL.IDX PT, R10, R6, 0x1, 0x1c1f ;  /* 0x003c1f00060a7f89 */ /* 0x00232800000e0000 */
[----:B---3--:R1:W3:Y:S02]  /*189b0*/  SHFL.IDX PT, R14, R3, 0x1, 0x1c1f ;  /* 0x003c1f00030e7f89 */ /* 0x0082e400000e0000 */
.L_x_3104:
[----:B------:R-:W-:-:S13]  /*189c0*/  ISETP.GE.AND P0, PT, R7, R0, PT ;  /* 0x000000000700720c */ /* 0x000fda0003f06270 */
[----:B------:R-:W-:Y:S05]  /*189d0*/  @P0 BRA `(.L_x_2853) ;  /* 0x0000001c00500947 */ /* 0x000fea0003800000 */
[----:B------:R-:W-:Y:S01]  /*189e0*/  ULDC UR4, c[0x0][0xac8] ;  /* 0x0002b20000047ab9 */ /* 0x000fe20000000800 */
[C---:B--2---:R-:W-:Y:S01]  /*189f0*/  VIADD R11, R209.reuse, 0x8 ;  /* 0x00000008d10b7836 */ /* 0x044fe20000000000 */
[C---:B------:R-:W-:Y:S01]  /*18a00*/  ISETP.GE.AND P2, PT, R209.reuse, UR4, PT ;  /* 0x00000004d1007c0c */ /* 0x040fe2000bf46270 */
[C---:B------:R-:W-:Y:S02]  /*18a10*/  VIADD R8, R209.reuse, 0x10 ;  /* 0x00000010d1087836 */ /* 0x040fe40000000000 */
[----:B------:R-:W-:Y:S01]  /*18a20*/  VIADD R12, R209, 0x18 ;  /* 0x00000018d10c7836 */ /* 0x000fe20000000000 */
[----:B------:R-:W-:Y:S01]  /*18a30*/  ISETP.GE.AND P3, PT, R11, UR4, PT ;  /* 0x000000040b007c0c */ /* 0x000fe2000bf66270 */
[C---:B------:R-:W-:Y:S01]  /*18a40*/  VIADD R13, R209.reuse, 0x8 ;  /* 0x00000008d10d7836 */ /* 0x040fe20000000000 */
[----:B------:R-:W-:Y:S01]  /*18a50*/  ISETP.GE.AND P1, PT, R8, UR4, PT ;  /* 0x0000000408007c0c */ /* 0x000fe2000bf26270 */
[C---:B01----:R-:W-:Y:S01]  /*18a60*/  VIADD R3, R209.reuse, 0x20 ;  /* 0x00000020d1037836 */ /* 0x043fe20000000000 */
[----:B------:R-:W-:Y:S01]  /*18a70*/  ISETP.GE.AND P0, PT, R12, UR4, PT ;  /* 0x000000040c007c0c */ /* 0x000fe2000bf06270 */
[C---:B------:R-:W-:Y:S01]  /*18a80*/  VIADD R9, R209.reuse, 0x10 ;  /* 0x00000010d1097836 */ /* 0x040fe20000000000 */
[----:B------:R-:W-:Y:S01]  /*18a90*/  SHF.R.S32.HI R13, RZ, 0x1f, R13 ;  /* 0x0000001fff0d7819 */ /* 0x000fe2000001140d */
[----:B------:R-:W-:-:S02]  /*18aa0*/  VIADD R24, R209, 0x68 ;  /* 0x00000068d1187836 */ /* 0x000fc40000000000 */
[----:B---3--:R-:W-:Y:S01]  /*18ab0*/  @!P2 IMAD.MOV.U32 R4, RZ, RZ, R14 ;  /* 0x000000ffff04a224 */ /* 0x008fe200078e000e */
[----:B------:R-:W-:Y:S01]  /*18ac0*/  SHF.R.S32.HI R9, RZ, 0x1f, R9 ;  /* 0x0000001fff097819 */ /* 0x000fe20000011409 */
[----:B----4-:R-:W-:Y:S02]  /*18ad0*/  @!P2 IMAD.MOV.U32 R5, RZ, RZ, R10 ;  /* 0x000000ffff05a224 */ /* 0x010fe400078e000a */
[----:B------:R-:W-:Y:S01]  /*18ae0*/  @!P3 LEA R6, P4, R11, R14, 0x2 ;  /* 0x0000000e0b06b211 */ /* 0x000fe200078810ff */
[C---:B------:R-:W-:Y:S02]  /*18af0*/  VIADD R15, R209.reuse, 0x58 ;  /* 0x00000058d10f7836 */ /* 0x040fe40000000000 */
[----:B------:R-:W-:Y:S01]  /*18b00*/  @!P2 IMAD.WIDE R4, R209, 0x4, R4 ;  /* 0x00000004d104a825 */ /* 0x000fe200078e0204 */
[----:B------:R-:W-:Y:S02]  /*18b10*/  @!P3 LEA.HI.X R7, R11, R10, R13, 0x2, P4 ;  /* 0x0000000a0b07b211 */ /* 0x000fe400020f140d */
[----:B------:R-:W-:Y:S01]  /*18b20*/  SHF.R.S32.HI R15, RZ, 0x1f, R15 ;  /* 0x0000001fff0f7819 */ /* 0x000fe2000001140f */
[----:B------:R-:W-:Y:S01]  /*18b30*/  VIADD R11, R209, 0x28 ;  /* 0x00000028d10b7836 */ /* 0x000fe20000000000 */
[----:B------:R0:W-:Y:S01]  /*18b40*/  @!P2 ST.E.64 desc[UR38][R4.64], R26 ;  /* 0x0000001a0400a985 */ /* 0x0001e2000c101b26 */
[----:B------:R-:W-:Y:S01]  /*18b50*/  ISETP.GE.AND P2, PT, R3, UR4, PT ;  /* 0x0000000403007c0c */ /* 0x000fe2000bf46270 */
[----:B------:R-:W-:-:S02]  /*18b60*/  VIADD R13, R209, 0x18 ;  /* 0x00000018d10d7836 */ /* 0x000fc40000000000 */
[----:B------:R1:W-:Y:S01]  /*18b70*/  @!P3 ST.E.64 desc[UR38][R6.64], R30 ;  /* 0x0000001e0600b985 */ /* 0x0003e2000c101b26 */
[----:B------:R-:W-:Y:S01]  /*18b80*/  ISETP.GE.AND P3, PT, R11, UR4, PT ;  /* 0x000000040b007c0c */ /* 0x000fe2000bf66270 */
[C---:B------:R-:W-:Y:S01]  /*18b90*/  VIADD R25, R209.reuse, 0x78 ;  /* 0x00000078d1197836 */ /* 0x040fe20000000000 */
[----:B------:R-:W-:Y:S01]  /*18ba0*/  SHF.R.S32.HI R13, RZ, 0x1f, R13 ;  /* 0x0000001fff0d7819 */ /* 0x000fe2000001140d */
[C---:B------:R-:W-:Y:S02]  /*18bb0*/  VIADD R28, R209.reuse, 0x68 ;  /* 0x00000068d11c7836 */ /* 0x040fe40000000000 */
[----:B------:R-:W-:-:S03]  /*18bc0*/  VIADD R29, R209, 0x98 ;  /* 0x00000098d11d7836 */ /* 0x000fc60000000000 */
[----:B------:R-:W-:Y:S02]  /*18bd0*/  SHF.R.S32.HI R28, RZ, 0x1f, R28 ;  /* 0x0000001fff1c7819 */ /* 0x000fe4000001141c */
[C---:B0-----:R-:W-:Y:S02]  /*18be0*/  @!P1 LEA R4, P5, R8.reuse, R14, 0x2 ;  /* 0x0000000e08049211 */ /* 0x041fe400078a10ff */
[----:B------:R-:W-:Y:S02]  /*18bf0*/  SHF.R.S32.HI R29, RZ, 0x1f, R29 ;  /* 0x0000001fff1d7819 */ /* 0x000fe4000001141d */
[----:B------:R-:W-:Y:S01]  /*18c00*/  @!P1 LEA.HI.X R5, R8, R10, R9, 0x2, P5 ;  /* 0x0000000a08059211 */ /* 0x000fe200028f1409 */
[C---:B------:R-:W-:Y:S01]  /*18c10*/  VIADD R8, R209.reuse, 0x30 ;  /* 0x00000030d1087836 */ /* 0x040fe20000000000 */
[----:B-1----:R-:W-:Y:S01]  /*18c20*/  @!P0 LEA R6, P4, R12, R14, 0x2 ;  /* 0x0000000e0c068211 */ /* 0x002fe200078810ff */
[----:B------:R-:W-:Y:S02]  /*18c30*/  VIADD R9, R209, 0x20 ;  /* 0x00000020d1097836 */ /* 0x000fe40000000000 */
[----:B------:R0:W-:Y:S01]  /*18c40*/  @!P1 ST.E.64 desc[UR38][R4.64], R34 ;  /* 0x0000002204009985 */ /* 0x0001e2000c101b26 */
[----:B------:R-:W-:-:S02]  /*18c50*/  ISETP.GE.AND P1, PT, R8, UR4, PT ;  /* 0x0000000408007c0c */ /* 0x000fc4000bf26270 */
[----:B------:R-:W-:Y:S02]  /*18c60*/  SHF.R.S32.HI R9, RZ, 0x1f, R9 ;  /* 0x0000001fff097819 */ /* 0x000fe40000011409 */
[----:B------:R-:W-:Y:S01]  /*18c70*/  @!P0 LEA.HI.X R7, R12, R10, R13, 0x2, P4 ;  /* 0x0000000a0c078211 */ /* 0x000fe200020f140d */
[C---:B------:R-:W-:Y:S02]  /*18c80*/  VIADD R12, R209.reuse, 0x38 ;  /* 0x00000038d10c7836 */ /* 0x040fe40000000000 */
[----:B------:R-:W-:Y:S02]  /*18c90*/  VIADD R13, R209, 0x28 ;  /* 0x00000028d10d7836 */ /* 0x000fe40000000000 */
[----:B------:R1:W-:Y:S01]  /*18ca0*/  @!P0 ST.E.64 desc[UR38][R6.64], R38 ;  /* 0x0000002606008985 */ /* 0x0003e2000c101b26 */
[----:B------:R-:W-:Y:S02]  /*18cb0*/  ISETP.GE.AND P0, PT, R12, UR4, PT ;  /* 0x000000040c007c0c */ /* 0x000fe4000bf06270 */
[----:B------:R-:W-:-:S02]  /*18cc0*/  SHF.R.S32.HI R13, RZ, 0x1f, R13 ;  /* 0x0000001fff0d7819 */ /* 0x000fc4000001140d */
[----:B0-----:R-:W-:-:S04]  /*18cd0*/  @!P2 LEA R4, P5, R3, R14, 0x2 ;  /* 0x0000000e0304a211 */ /* 0x001fc800078a10ff */
[----:B------:R-:W-:Y:S01]  /*18ce0*/  @!P2 LEA.HI.X R5, R3, R10, R9, 0x2, P5 ;  /* 0x0000000a0305a211 */ /* 0x000fe200028f1409 */
[C---:B------:R-:W-:Y:S02]  /*18cf0*/  VIADD R3, R209.reuse, 0x40 ;  /* 0x00000040d1037836 */ /* 0x040fe40000000000 */
[----:B------:R-:W-:Y:S01]  /*18d00*/  VIADD R9, R209, 0x30 ;  /* 0x00000030d1097836 */ /* 0x000fe20000000000 */
[----:B-1----:R-:W-:Y:S01]  /*18d10*/  @!P3 LEA R6, P4, R11, R14, 0x2 ;  /* 0x0000000e0b06b211 */ /* 0x002fe200078810ff */
        /* <DEDUP_REMOVED lines=9> */
[----:B0-----:R-:W-:-:S04]  /*18db0*/  @!P1 LEA R4, P5, R8, R14, 0x2 ;  /* 0x0000000e08049211 */ /* 0x001fc800078a10ff */
[----:B------:R-:W-:Y:S01]  /*18dc0*/  @!P1 LEA.HI.X R5, R8, R10, R9, 0x2, P5 ;  /* 0x0000000a08059211 */ /* 0x000fe200028f1409 */
[C---:B------:R-:W-:Y:S02]  /*18dd0*/  VIADD R8, R209.reuse, 0x50 ;  /* 0x00000050d1087836 */ /* 0x040fe40000000000 */
[C---:B------:R-:W-:Y:S01]  /*18de0*/  VIADD R9, R209.reuse, 0x40 ;  /* 0x00000040d1097836 */ /* 0x040fe20000000000 */
[----:B-1----:R-:W-:Y:S01]  /*18df0*/  @!P0 LEA R6, P4, R12, R14, 0x2 ;  /* 0x0000000e0c068211 */ /* 0x002fe200078810ff */
        /* <DEDUP_REMOVED lines=24> */
[----:B------:R-:W-:Y:S02]  /*18f80*/  @!P1 LEA.HI.X R5, R8, R10, R9, 0x2, P5 ;  /* 0x0000000a08059211 */ /* 0x000fe400028f1409 */
[-C--:B------:R-:W-:Y:S02]  /*18f90*/  @!P2 LEA R8, P5, R3, R14.reuse, 0x2 ;  /* 0x0000000e0308a211 */ /* 0x080fe400078a10ff */
[----:B-1----:R-:W-:Y:S01]  /*18fa0*/  @!P0 LEA R6, P4, R13, R14, 0x2 ;  /* 0x0000000e0d068211 */ /* 0x002fe200078810ff */
[----:B------:R0:W-:Y:S01]  /*18fb0*/  @!P1 ST.E.64 desc[UR38][R4.64], R66 ;  /* 0x0000004204009985 */ /* 0x0001e2000c101b26 */
[----:B------:R-:W-:Y:S02]  /*18fc0*/  ISETP.GE.AND P1, PT, R11, UR4, PT ;  /* 0x000000040b007c0c */ /* 0x000fe4000bf26270 */
[-C--:B------:R-:W-:Y:S01]  /*18fd0*/  @!P0 LEA.HI.X R7, R13, R10.reuse, R15, 0x2, P4 ;  /* 0x0000000a0d078211 */ /* 0x080fe200020f140f */
[----:B------:R-:W-:Y:S01]  /*18fe0*/  VIADD R15, R209, 0x70 ;  /* 0x00000070d10f7836 */ /* 0x000fe20000000000 */
[----:B------:R-:W-:Y:S01]  /*18ff0*/  @!P2 LEA.HI.X R9, R3, R10, R12, 0x2, P5 ;  /* 0x0000000a0309a211 */ /* 0x000fe200028f140c */
[----:B------:R-:W-:Y:S01]  /*19000*/  VIADD R3, R209, 0x80 ;  /* 0x00000080d1037836 */ /* 0x000fe20000000000 */
[----:B------:R-:W-:Y:S01]  /*19010*/  @!P3 LEA R12, P4, R24, R14, 0x2 ;  /* 0x0000000e180cb211 */ /* 0x000fe200078810ff */
[----:B------:R1:W-:Y:S01]  /*19020*/  @!P0 ST.E.64 desc[UR38][R6.64], R70 ;  /* 0x0000004606008985 */ /* 0x0003e2000c101b26 */
[----:B------:R-:W-:-:S02]  /*19030*/  ISETP.GE.AND P0, PT, R25, UR4, PT ;  /* 0x0000000419007c0c */ /* 0x000fc4000bf06270 */
[----:B------:R-:W-:Y:S01]  /*19040*/  @!P3 LEA.HI.X R13, R24, R10, R28, 0x2, P4 ;  /* 0x0000000a180db211 */ /* 0x000fe200020f141c */
[----:B------:R2:W-:Y:S01]  /*19050*/  @!P2 ST.E.64 desc[UR38][R8.64], R74 ;  /* 0x0000004a0800a985 */ /* 0x0005e2000c101b26 */
[----:B------:R-:W-:Y:S01]  /*19060*/  ISETP.GE.AND P2, PT, R3, UR4, PT ;  /* 0x0000000403007c0c */ /* 0x000fe2000bf46270 */
[C---:B------:R-:W-:Y:S01]  /*19070*/  VIADD R24, R209.reuse, 0x88 ;  /* 0x00000088d1187836 */ /* 0x040fe20000000000 */
[----:B------:R-:W-:Y:S01]  /*19080*/  SHF.R.S32.HI R15, RZ, 0x1f, R15 ;  /* 0x0000001fff0f7819 */ /* 0x000fe2000001140f */
[----:B------:R-:W-:Y:S01]  /*19090*/  VIADD R28, R209, 0x78 ;  /* 0x00000078d11c7836 */ /* 0x000fe20000000000 */
[C---:B------:R-:W-:Y:S01]  /*190a0*/  @!P1 LEA R20, P5, R11.reuse, R14, 0x2 ;  /* 0x0000000e0b149211 */ /* 0x040fe200078a10ff */
[----:B------:R3:W-:Y:S01]  /*190b0*/  @!P3 ST.E.64 desc[UR38][R12.64], R78 ;  /* 0x0000004e0c00b985 */ /* 0x0007e2000c101b26 */
[----:B------:R-:W-:Y:S02]  /*190c0*/  ISETP.GE.AND P3, PT, R24, UR4, PT ;  /* 0x0000000418007c0c */ /* 0x000fe4000bf66270 */
[----:B------:R-:W-:Y:S01]  /*190d0*/  @!P1 LEA.HI.X R21, R11, R10, R15, 0x2, P5 ;  /* 0x0000000a0b159211 */ /* 0x000fe200028f140f */
[----:B------:R-:W-:Y:S01]  /*190e0*/  VIADD R11, R209, 0x90 ;  /* 0x00000090d10b7836 */ /* 0x000fe20000000000 */
[----:B0-----:R-:W-:Y:S01]  /*190f0*/  @!P0 LEA R4, P4, R25, R14, 0x2 ;  /* 0x0000000e19048211 */ /* 0x001fe200078810ff */
[----:B------:R-:W-:Y:S01]  /*19100*/  VIADD R15, R209, 0x80 ;  /* 0x00000080d10f7836 */ /* 0x000fe20000000000 */
[----:B------:R-:W-:Y:S01]  /*19110*/  SHF.R.S32.HI R28, RZ, 0x1f, R28 ;  /* 0x0000001fff1c7819 */ /* 0x000fe2000001141c */
[----:B------:R0:W-:Y:S01]  /*19120*/  @!P1 ST.E.64 desc[UR38][R20.64], R82 ;  /* 0x0000005214009985 */ /* 0x0001e2000c101b26 */
[----:B------:R-:W-:-:S02]  /*19130*/  ISETP.GE.AND P1, PT, R11, UR4, PT ;  /* 0x000000040b007c0c */ /* 0x000fc4000bf26270 */
[----:B------:R-:W-:Y:S02]  /*19140*/  SHF.R.S32.HI R15, RZ, 0x1f, R15 ;  /* 0x0000001fff0f7819 */ /* 0x000fe4000001140f */
[----:B-1----:R-:W-:Y:S02]  /*19150*/  @!P2 LEA R6, P5, R3, R14, 0x2 ;  /* 0x0000000e0306a211 */ /* 0x002fe400078a10ff */
[-C--:B------:R-:W-:Y:S01]  /*19160*/  @!P0 LEA.HI.X R5, R25, R10.reuse, R28, 0x2, P4 ;  /* 0x0000000a19058211 */ /* 0x080fe200020f141c */
[----:B------:R-:W-:Y:S01]  /*19170*/  VIADD R25, R209, 0x98 ;  /* 0x00000098d1197836 */ /* 0x000fe20000000000 */
[----:B------:R-:W-:Y:S01]  /*19180*/  @!P2 LEA.HI.X R7, R3, R10, R15, 0x2, P5 ;  /* 0x0000000a0307a211 */ /* 0x000fe200028f140f */
[C---:B------:R-:W-:Y:S01]  /*19190*/  VIADD R28, R209.reuse, 0x88 ;  /* 0x00000088d11c7836 */ /* 0x040fe20000000000 */
[----:B--2---:R-:W-:Y:S01]  /*191a0*/  @!P3 LEA R8, P4, R24, R14, 0x2 ;  /* 0x0000000e1808b211 */ /* 0x004fe200078810ff */
[----:B------:R-:W-:Y:S01]  /*191b0*/  VIADD R3, R209, 0xa0 ;  /* 0x000000a0d1037836 */ /* 0x000fe20000000000 */
[----:B------:R1:W-:Y:S01]  /*191c0*/  @!P0 ST.E.64 desc[UR38][R4.64], R86 ;  /* 0x0000005604008985 */ /* 0x0003e2000c101b26 */
[----:B------:R-:W-:Y:S01]  /*191d0*/  ISETP.GE.AND P0, PT, R25, UR4, PT ;  /* 0x0000000419007c0c */ /* 0x000fe2000bf06270 */
[----:B------:R-:W-:Y:S01]  /*191e0*/  VIADD R15, R209, 0x90 ;  /* 0x00000090d10f7836 */ /* 0x000fe20000000000 */
[----:B------:R-:W-:Y:S01]  /*191f0*/  SHF.R.S32.HI R28, RZ, 0x1f, R28 ;  /* 0x0000001fff1c7819 */ /* 0x000fe2000001141c */
[----:B------:R2:W-:Y:S01]  /*19200*/  @!P2 ST.E.64 desc[UR38][R6.64], R90 ;  /* 0x0000005a0600a985 */ /* 0x0005e2000c101b26 */
[----:B------:R-:W-:-:S02]  /*19210*/  ISETP.GE.AND P2, PT, R3, UR4, PT ;  /* 0x0000000403007c0c */ /* 0x000fc4000bf46270 */
[----:B------:R-:W-:Y:S01]  /*19220*/  @!P3 LEA.HI.X R9, R24, R10, R28, 0x2, P4 ;  /* 0x0000000a1809b211 */ /* 0x000fe200020f141c */
[C---:B------:R-:W-:Y:S01]  /*19230*/  VIADD R28, R209.reuse, 0xa8 ;  /* 0x000000a8d11c7836 */ /* 0x040fe20000000000 */
[----:B------:R-:W-:Y:S01]  /*19240*/  SHF.R.S32.HI R15, RZ, 0x1f, R15 ;  /* 0x0000001fff0f7819 */ /* 0x000fe2000001140f */
[----:B------:R-:W-:Y:S01]  /*19250*/  VIADD R24, R209, 0xb0 ;  /* 0x000000b0d1187836 */ /* 0x000fe20000000000 */
[C---:B---3--:R-:W-:Y:S01]  /*19260*/  @!P1 LEA R12, P5, R11.reuse, R14, 0x2 ;  /* 0x0000000e0b0c9211 */ /* 0x048fe200078a10ff */
[----:B------:R3:W-:Y:S01]  /*19270*/  @!P3 ST.E.64 desc[UR38][R8.64], R94 ;  /* 0x0000005e0800b985 */ /* 0x0007e2000c101b26 */
[----:B------:R-:W-:Y:S02]  /*19280*/  ISETP.GE.AND P4, PT, R28, UR4, PT ;  /* 0x000000041c007c0c */ /* 0x000fe4000bf86270 */
[----:B------:R-:W-:Y:S01]  /*19290*/  @!P1 LEA.HI.X R13, R11, R10, R15, 0x2, P5 ;  /* 0x0000000a0b0d9211 */ /* 0x000fe200028f140f */
[C---:B------:R-:W-:Y:S01]  /*192a0*/  VIADD R15, R209.reuse, 0xa0 ;  /* 0x000000a0d10f7836 */ /* 0x040fe20000000000 */
[----:B------:R-:W-:Y:S01]  /*192b0*/  ISETP.GE.AND P3, PT, R24, UR4, PT ;  /* 0x0000000418007c0c */ /* 0x000fe2000bf66270 */
[----:B------:R-:W-:Y:S01]  /*192c0*/  VIADD R11, R209, 0xb8 ;  /* 0x000000b8d10b7836 */ /* 0x000fe20000000000 */
[----:B0-----:R-:W-:Y:S01]  /*192d0*/  @!P0 LEA R20, P5, R25, R14, 0x2 ;  /* 0x0000000e19148211 */ /* 0x001fe200078a10ff */
[----:B------:R0:W-:Y:S01]  /*192e0*/  @!P1 ST.E.64 desc[UR38][R12.64], R98 ;  /* 0x000000620c009985 */ /* 0x0001e2000c101b26 */
[----:B------:R-:W-:-:S02]  /*192f0*/  SHF.R.S32.HI R15, RZ, 0x1f, R15 ;  /* 0x0000001fff0f7819 */ /* 0x000fc4000001140f */
[----:B-1----:R-:W-:Y:S02]  /*19300*/  @!P2 LEA R4, P1, R3, R14, 0x2 ;  /* 0x0000000e0304a211 */ /* 0x002fe400078210ff */
[-C--:B------:R-:W-:Y:S01]  /*19310*/  @!P0 LEA.HI.X R21, R25, R10.reuse, R29, 0x2, P5 ;  /* 0x0000000a19158211 */ /* 0x080fe200028f141d */
[----:B------:R-:W-:Y:S01]  /*19320*/  VIADD R29, R209, 0xa8 ;  /* 0x000000a8d11d7836 */ /* 0x000fe20000000000 */
[----:B------:R-:W-:Y:S01]  /*19330*/  @!P2 LEA.HI.X R5, R3, R10, R15, 0x2, P1 ;  /* 0x0000000a0305a211 */ /* 0x000fe200008f140f */
[----:B------:R-:W-:Y:S01]  /*19340*/  VIADD R25, R209, 0xb0 ;  /* 0x000000b0d1197836 */ /* 0x000fe20000000000 */
[----:B------:R-:W-:Y:S01]  /*19350*/  ISETP.GE.AND P1, PT, R11, UR4, PT ;  /* 0x000000040b007c0c */ /* 0x000fe2000bf26270 */
[C---:B------:R-:W-:Y:S01]  /*19360*/  VIADD R15, R209.reuse, 0xc0 ;  /* 0x000000c0d10f7836 */ /* 0x040fe20000000000 */
[----:B------:R1:W-:Y:S01]  /*19370*/  @!P0 ST.E.64 desc[UR38][R20.64], R102 ;  /* 0x0000006614008985 */ /* 0x0003e2000c101b26 */
[----:B--2---:R-:W-:Y:S01]  /*19380*/  @!P4 LEA R6, P0, R28, R14, 0x2 ;  /* 0x0000000e1c06c211 */ /* 0x004fe200078010ff */
[----:B------:R-:W-:Y:S01]  /*19390*/  VIADD R3, R209, 0xc8 ;  /* 0x000000c8d1037836 */ /* 0x000fe20000000000 */
[----:B------:R-:W-:Y:S01]  /*193a0*/  SHF.R.S32.HI R29, RZ, 0x1f, R29 ;  /* 0x0000001fff1d7819 */ /* 0x000fe2000001141d */
[----:B------:R2:W-:Y:S01]  /*193b0*/  @!P2 ST.E.64 desc[UR38][R4.64], R106 ;  /* 0x0000006a0400a985 */ /* 0x0005e2000c101b26 */
[----:B------:R-:W-:-:S02]  /*193c0*/  SHF.R.S32.HI R25, RZ, 0x1f, R25 ;  /* 0x0000001fff197819 */ /* 0x000fc40000011419 */
[----:B---3--:R-:W-:Y:S02]  /*193d0*/  @!P3 LEA R8, P5, R24, R14, 0x2 ;  /* 0x0000000e1808b211 */ /* 0x008fe400078a10ff */
[----:B------:R-:W-:Y:S02]  /*193e0*/  ISETP.GE.AND P2, PT, R15, UR4, PT ;  /* 0x000000040f007c0c */ /* 0x000fe4000bf46270 */
[-C--:B------:R-:W-:Y:S01]  /*193f0*/  @!P4 LEA.HI.X R7, R28, R10.reuse, R29, 0x2, P0 ;  /* 0x0000000a1c07c211 */ /* 0x080fe200000f141d */
[C---:B------:R-:W-:Y:S01]  /*19400*/  VIADD R28, R209.reuse, 0xb8 ;  /* 0x000000b8d11c7836 */ /* 0x040fe20000000000 */
[----:B------:R-:W-:Y:S01]  /*19410*/  @!P3 LEA.HI.X R9, R24, R10, R25, 0x2, P5 ;  /* 0x0000000a1809b211 */ /* 0x000fe200028f1419 */
[----:B------:R-:W-:Y:S01]  /*19420*/  VIADD R25, R209, 0xd0 ;  /* 0x000000d0d1197836 */ /* 0x000fe20000000000 */
[----:B------:R-:W-:Y:S01]  /*19430*/  ISETP.GE.AND P0, PT, R3, UR4, PT ;  /* 0x0000000403007c0c */ /* 0x000fe2000bf06270 */
[----:B------:R3:W-:Y:S01]  /*19440*/  @!P4 ST.E.64 desc[UR38][R6.64], R110 ;  /* 0x0000006e0600c985 */ /* 0x0007e2000c101b26 */
[----:B------:R-:W-:Y:S01]  /*19450*/  VIADD R24, R209, 0xc0 ;  /* 0x000000c0d1187836 */ /* 0x000fe20000000000 */
[----:B0-----:R-:W-:-:S02]  /*19460*/  @!P1 LEA R12, P4, R11, R14, 0x2 ;  /* 0x0000000e0b0c9211 */ /* 0x001fc400078810ff */
[----:B------:R0:W-:Y:S01]  /*19470*/  @!P3 ST.E.64 desc[UR38][R8.64], R114 ;  /* 0x000000720800b985 */ /* 0x0001e2000c101b26 */
[----:B------:R-:W-:Y:S02]  /*19480*/  ISETP.GE.AND P3, PT, R25, UR4, PT ;  /* 0x0000000419007c0c */ /* 0x000fe4000bf66270 */
[----:B------:R-:W-:Y:S02]  /*19490*/  SHF.R.S32.HI R28, RZ, 0x1f, R28 ;  /* 0x0000001fff1c7819 */ /* 0x000fe4000001141c */
[----:B-1----:R-:W-:Y:S02]  /*194a0*/  @!P2 LEA R20, P5, R15, R14, 0x2 ;  /* 0x0000000e0f14a211 */ /* 0x002fe400078a10ff */
[----:B------:R-:W-:Y:S02]  /*194b0*/  SHF.R.S32.HI R24, RZ, 0x1f, R24 ;  /* 0x0000001fff187819 */ /* 0x000fe40000011418 */
[-C--:B------:R-:W-:Y:S01]  /*194c0*/  @!P1 LEA.HI.X R13, R11, R10.reuse, R28, 0x2, P4 ;  /* 0x0000000a0b0d9211 */ /* 0x080fe200020f141c */
[----:B------:R-:W-:Y:S01]  /*194d0*/  VIADD R11, R209, 0xd8 ;  /* 0x000000d8d10b7836 */ /* 0x000fe20000000000 */
[----:B------:R-:W-:Y:S01]  /*194e0*/  @!P2 LEA.HI.X R21, R15, R10, R24, 0x2, P5 ;  /* 0x0000000a0f15a211 */ /* 0x000fe200028f1418 */
[----:B------:R-:W-:Y:S01]  /*194f0*/  VIADD R28, R209, 0xd0 ;  /* 0x000000d0d11c7836 */ /* 0x000fe20000000000 */
[-C--:B--2---:R-:W-:Y:S01]  /*19500*/  @!P0 LEA R4, P4, R3, R14.reuse, 0x2 ;  /* 0x0000000e03048211 */ /* 0x084fe200078810ff */
[----:B------:R-:W-:Y:S01]  /*19510*/  VIADD R15, R209, 0xc8 ;  /* 0x000000c8d10f7836 */ /* 0x000fe20000000000 */
[----:B------:R1:W-:Y:S01]  /*19520*/  @!P1 ST.E.64 desc[UR38][R12.64], R118 ;  /* 0x000000760c009985 */ /* 0x0003e2000c101b26 */
[----:B------:R-:W-:Y:S01]  /*19530*/  ISETP.GE.AND P1, PT, R11, UR4, PT ;  /* 0x000000040b007c0c */ /* 0x000fe2000bf26270 */
[----:B------:R-:W-:Y:S01]  /*19540*/  VIADD R24, R209, 0xe0 ;  /* 0x000000e0d1187836 */ /* 0x000fe20000000000 */
[----:B------:R-:W-:Y:S01]  /*19550*/  SHF.R.S32.HI R28, RZ, 0x1f, R28 ;  /* 0x0000001fff1c7819 */ /* 0x000fe2000001141c */
[----:B------:R2:W-:Y:S01]  /*19560*/  @!P2 ST.E.64 desc[UR38][R20.64], R122 ;  /* 0x0000007a1400a985 */ /* 0x0005e2000c101b26 */
[----:B---3--:R-:W-:-:S02]  /*19570*/  @!P3 LEA R6, P5, R25, R14, 0x2 ;  /* 0x0000000e1906b211 */ /* 0x008fc400078a10ff */
[----:B------:R-:W-:Y:S02]  /*19580*/  SHF.R.S32.HI R15, RZ, 0x1f, R15 ;  /* 0x0000001fff0f7819 */ /* 0x000fe4000001140f */
[-C--:B------:R-:W-:Y:S01]  /*19590*/  @!P3 LEA.HI.X R7, R25, R10.reuse, R28, 0x2, P5 ;  /* 0x0000000a1907b211 */ /* 0x080fe200028f141c */
[----:B------:R-:W-:Y:S01]  /*195a0*/  VIADD R25, R209, 0xd8 ;  /* 0x000000d8d1197836 */ /* 0x000fe20000000000 */
[----:B------:R-:W-:Y:S01]  /*195b0*/  @!P0 LEA.HI.X R5, R3, R10, R15, 0x2, P4 ;  /* 0x0000000a03058211 */ /* 0x000fe200020f140f */
[C---:B------:R-:W-:Y:S01]  /*195c0*/  VIADD R15, R209.reuse, 0xe8 ;  /* 0x000000e8d10f7836 */ /* 0x040fe20000000000 */
[----:B------:R-:W-:Y:S01]  /*195d0*/  ISETP.GE.AND P4, PT, R24, UR4, PT ;  /* 0x0000000418007c0c */ /* 0x000fe2000bf86270 */
[----:B------:R-:W-:Y:S01]  /*195e0*/  VIADD R3, R209, 0xf0 ;  /* 0x000000f0d1037836 */ /* 0x000fe20000000000 */
[----:B------:R-:W-:Y:S01]  /*195f0*/  SHF.R.S32.HI R25, RZ, 0x1f, R25 ;  /* 0x0000001fff197819 */ /* 0x000fe20000011419 */
[----:B------:R3:W-:Y:S01]  /*19600*/  @!P0 ST.E.64 desc[UR38][R4.64], R126 ;  /* 0x0000007e04008985 */ /* 0x0007e2000c101b26 */
[----:B0-----:R-:W-:Y:S01]  /*19610*/  @!P1 LEA R8, P5, R11, R14, 0x2 ;  /* 0x0000000e0b089211 */ /* 0x001fe200078a10ff */
[----:B------:R-:W-:Y:S01]  /*19620*/  VIADD R28, R209, 0xe8 ;  /* 0x000000e8d11c7836 */ /* 0x000fe20000000000 */
[----:B------:R-:W-:Y:S01]  /*19630*/  ISETP.GE.AND P2, PT, R15, UR4, PT ;  /* 0x000000040f007c0c */ /* 0x000fe2000bf46270 */
[----:B------:R3:W-:Y:S01]  /*19640*/  @!P3 ST.E.64 desc[UR38][R6.64], R130 ;  /* 0x000000820600b985 */ /* 0x0007e2000c101b26 */
[----:B------:R-:W-:-:S02]  /*19650*/  ISETP.GE.AND P0, PT, R3, UR4, PT ;  /* 0x0000000403007c0c */ /* 0x000fc4000bf06270 */
[----:B------:R-:W-:Y:S01]  /*19660*/  @!P1 LEA.HI.X R9, R11, R10, R25, 0x2, P5 ;  /* 0x0000000a0b099211 */ /* 0x000fe200028f1419 */
[C---:B------:R-:W-:Y:S01]  /*19670*/  VIADD R25, R209.reuse, 0xe0 ;  /* 0x000000e0d1197836 */ /* 0x040fe20000000000 */
[----:B------:R-:W-:Y:S01]  /*19680*/  SHF.R.S32.HI R28, RZ, 0x1f, R28 ;  /* 0x0000001fff1c7819 */ /* 0x000fe2000001141c */
[----:B------:R-:W-:Y:S01]  /*19690*/  VIADD R11, R209, 0xf0 ;  /* 0x000000f0d10b7836 */ /* 0x000fe20000000000 */
[-C--:B-1----:R-:W-:Y:S01]  /*196a0*/  @!P4 LEA R12, P3, R24, R14.reuse, 0x2 ;  /* 0x0000000e180cc211 */ /* 0x082fe200078610ff */
[----:B------:R3:W-:Y:S01]  /*196b0*/  @!P1 ST.E.64 desc[UR38][R8.64], R134 ;  /* 0x0000008608009985 */ /* 0x0007e2000c101b26 */
[----:B------:R-:W-:Y:S02]  /*196c0*/  SHF.R.S32.HI R25, RZ, 0x1f, R25 ;  /* 0x0000001fff197819 */ /* 0x000fe40000011419 */
[----:B------:R-:W-:Y:S02]  /*196d0*/  SHF.R.S32.HI R11, RZ, 0x1f, R11 ;  /* 0x0000001fff0b7819 */ /* 0x000fe4000001140b */
[----:B--2---:R-:W-:-:S02]  /*196e0*/  @!P2 LEA R20, P5, R15, R14, 0x2 ;  /* 0x0000000e0f14a211 */ /* 0x004fc400078a10ff */
[----:B------:R-:W-:Y:S02]  /*196f0*/  @!P4 LEA.HI.X R13, R24, R10, R25, 0x2, P3 ;  /* 0x0000000a180dc211 */ /* 0x000fe400018f1419 */
[----:B------:R-:W-:Y:S02]  /*19700*/  @!P0 LEA R24, P3, R3, R14, 0x2 ;  /* 0x0000000e03188211 */ /* 0x000fe400078610ff */
[-C--:B------:R-:W-:Y:S01]  /*19710*/  @!P2 LEA.HI.X R21, R15, R10.reuse, R28, 0x2, P5 ;  /* 0x0000000a0f15a211 */ /* 0x080fe200028f141c */
[----:B------:R3:W-:Y:S01]  /*19720*/  @!P4 ST.E.64 desc[UR38][R12.64], R138 ;  /* 0x0000008a0c00c985 */ /* 0x0007e2000c101b26 */
[----:B------:R-:W-:-:S03]  /*19730*/  @!P0 LEA.HI.X R25, R3, R10, R11, 0x2, P3 ;  /* 0x0000000a03198211 */ /* 0x000fc600018f140b */
[----:B------:R3:W-:Y:S04]  /*19740*/  @!P2 ST.E.64 desc[UR38][R20.64], R142 ;  /* 0x0000008e1400a985 */ /* 0x0007e8000c101b26 */
[----:B------:R3:W-:Y:S01]  /*19750*/  @!P0 ST.E.64 desc[UR38][R24.64], R146 ;  /* 0x0000009218008985 */ /* 0x0007e2000c101b26 */
[----:B------:R-:W-:-:S13]  /*19760*/  ISETP.GE.AND P0, PT, R237, UR4, PT ;  /* 0x00000004ed007c0c */ /* 0x000fda000bf06270 */
[----:B---3--:R-:W-:Y:S05]  /*19770*/  @P0 BRA `(.L_x_2853) ;  /* 0x0000000c00e80947 */ /* 0x008fea0003800000 */
[----:B------:R-:W-:Y:S02]  /*19780*/  SHF.R.S32.HI R3, RZ, 0x1f, R237 ;  /* 0x0000001fff037819 */ /* 0x000fe400000114ed */
[----:B------:R-:W-:-:S04]  /*19790*/  LEA R14, P0, R237, R14, 0x2 ;  /* 0x0000000eed0e7211 */ /* 0x000fc800078010ff */
[----:B------:R-:W-:-:S05]  /*197a0*/  LEA.HI.X R15, R237, R10, R3, 0x2, P0 ;  /* 0x0000000aed0f7211 */ /* 0x000fca00000f1403 */
[----:B------:R0:W-:Y:S01]  /*197b0*/  ST.E.64 desc[UR38][R14.64], R150 ;  /* 0x000000960e007985 */ /* 0x0001e2000c101b26 */
[----:B------:R-:W-:Y:S05]  /*197c0*/  BRA `(.L_x_2853) ;  /* 0x0000000c00d47947 */ /* 0x000fea0003800000 */
.L_x_2840:
[----:B------:R-:W-:Y:S01]  /*197d0*/  ULDC.64 UR4, c[0x0][0xc08] ;  /* 0x0003020000047ab9 */ /* 0x000fe20000000a00 */
[----:B------:R-:W3:Y:S01]  /*197e0*/  LDC.64 R4, c[0x0][0xc00] ;  /* 0x00030000ff047b82 */ /* 0x000ee20000000a00 */
[----:B------:R-:W-:Y:S01]  /*197f0*/  ISETP.NE.U32.AND P0, PT, RZ, UR4, PT ;  /* 0x00000004ff007c0c */ /* 0x000fe2000bf05070 */
[----:B------:R-:W-:-:S03]  /*19800*/  IMAD.MOV.U32 R3, RZ, RZ, RZ ;  /* 0x000000ffff037224 */ /* 0x000fc600078e00ff */
[----:B------:R-:W-:Y:S01]  /*19810*/  ISETP.NE.AND.EX P1, PT, RZ, UR5, PT, P0 ;  /* 0x00000005ff007c0c */ /* 0x000fe2000bf25300 */
[----:B------:R-:W-:Y:S02]  /*19820*/  ULDC.64 UR4, c[0x0][0xc00] ;  /* 0x0003000000047ab9 */ /* 0x000fe40000000a00 */
[----:B------:R-:W-:-:S04]  /*19830*/  ISETP.NE.U32.AND P0, PT, RZ, UR4, PT ;  /* 0x00000004ff007c0c */ /* 0x000fc8000bf05070 */
[----:B------:R-:W-:-:S06]  /*19840*/  ISETP.NE.AND.EX P0, PT, RZ, UR5, PT, P0 ;  /* 0x00000005ff007c0c */ /* 0x000fcc000bf05300 */
[----:B------:R-:W4:Y:S01]  /*19850*/  @P1 LDC.64 R6, c[0x0][0xc08] ;  /* 0x00030200ff061b82 */ /* 0x000f220000000a00 */
[----:B------:R-:W-:Y:S02]  /*19860*/  ULDC UR4, c[0x0][0xa88] ;  /* 0x0002a20000047ab9 */ /* 0x000fe40000000800 */
[----:B------:R-:W-:Y:S02]  /*19870*/  IMAD.U32 R20, RZ, RZ, UR4 ;  /* 0x00000004ff147e24 */ /* 0x000fe4000f8e00ff */
[----:B---3--:R-:W-:-:S05]  /*19880*/  IMAD.WIDE R4, R232, 0x4, R4 ;  /* 0x00000004e8047825 */ /* 0x008fca00078e0204 */
[----:B------:R3:W5:Y:S01]  /*19890*/  @P0 LDG.E R3, desc[UR38][R4.64] ;  /* 0x0000002604030981 */ /* 0x000762000c1e1900 */
[----:B----4-:R-:W-:-:S05]  /*198a0*/  @P1 IMAD.WIDE R6, R232, 0x4, R6 ;  /* 0x00000004e8061825 */ /* 0x010fca00078e0206 */
[----:B------:R3:W5:Y:S01]  /*198b0*/  @P1 LDG.E R20, desc[UR38][R6.64] ;  /* 0x0000002606141981 */ /* 0x000762000c1e1900 */
[----:B------:R-:W-:Y:S02]  /*198c0*/  ISETP.NE.AND P2, PT, R231, RZ, PT ;  /* 0x000000ffe700720c */ /* 0x000fe40003f45270 */
[----:B------:R-:W-:Y:S01]  /*198d0*/  SHF.R.S32.HI R28, RZ, 0x1f, R232 ;  /* 0x0000001fff1c7819 */ /* 0x000fe200000114e8 */
[----:B------:R-:W4:Y:S10]  /*198e0*/  S2R R8, SR_TID.X ;  /* 0x0000000000087919 */ /* 0x000f340000002100 */
[----:B------:R-:W0:Y:S01]  /*198f0*/  @!P2 LDC R231, c[0x0][0xad4] ;  /* 0x0002b500ffe7ab82 */ /* 0x000e220000000800 */
[----:B----4-:R-:W-:Y:S01]  /*19900*/  VIADD R0, R8, 0xffffff80 ;  /* 0xffffff8008007836 */ /* 0x010fe20000000000 */
[----:B0-----:R-:W-:-:S04]  /*19910*/  ISETP.GT.AND P2, PT, R231, 0x1, PT ;  /* 0x00000001e700780c */ /* 0x001fc80003f44270 */
[----:B------:R-:W-:Y:S01]  /*19920*/  ISETP.GT.AND P3, PT, R0, 0x7f, PT ;  /* 0x0000007f0000780c */ /* 0x000fe20003f64270 */
[----:B---3--:R-:W-:-:S12]  /*19930*/  @P1 BRA `(.L_x_2858) ;  /* 0x0000000000101947 */ /* 0x008fd80003800000 */
[----:B------:R-:W-:Y:S05]  /*19940*/  @!P0 BRA `(.L_x_2858) ;  /* 0x00000000000c8947 */ /* 0x000fea0003800000 */
[----:B------:R-:W3:Y:S04]  /*19950*/  LDG.E R7, desc[UR38][R4.64] ;  /* 0x0000002604077981 */ /* 0x000ee8000c1e1900 */
[----:B-----5:R-:W3:Y:S02]  /*19960*/  LDG.E R20, desc[UR38][R4.64+0x4] ;  /* 0x0000042604147981 */ /* 0x020ee4000c1e1900 */
[----:B---3--:R-:W-:-:S07]  /*19970*/  IMAD.IADD R20, R20, 0x1, -R7 ;  /* 0x0000000114147824 */ /* 0x008fce00078e0a07 */
.L_x_2858:
[----:B------:R-:W-:Y:S01]  /*19980*/  BSSY B1, `(.L_x_2859) ;  /* 0x0000035000017945 */ /* 0x000fe20003800000 */
[----:B------:R-:W-:Y:S02]  /*19990*/  SEL R27, R232, RZ, !P0 ;  /* 0x000000ffe81b7207 */ /* 0x000fe40004000000 */
[----:B------:R-:W-:Y:S02]  /*199a0*/  SEL R28, R28, RZ, !P0 ;  /* 0x000000ff1c1c7207 */ /* 0x000fe40004000000 */
[----:B-----5:R-:W-:Y:S01]  /*199b0*/  SHF.R.S32.HI R26, RZ, 0x1f, R3 ;  /* 0x0000001fff1a7819 */ /* 0x020fe20000011403 */
[----:B------:R-:W-:Y:S06]  /*199c0*/  @P3 BRA `(.L_x_2860) ;  /* 0x0000000000c03947 */ /* 0x000fec0003800000 */
[----:B------:R-:W0:Y:S01]  /*199d0*/  LDC R31, c[0x0][0xbe8] ;  /* 0x0002fa00ff1f7b82 */ /* 0x000e220000000800 */
[----:B------:R-:W-:Y:S01]  /*199e0*/  IADD3 R29, R213, -0x80, R8 ;  /* 0xffffff80d51d7810 */ /* 0x000fe20007ffe008 */
[----:B0-----:R-:W-:-:S05]  /*199f0*/  IMAD R0, R20, R31, RZ ;  /* 0x0000001f14007224 */ /* 0x001fca00078e02ff */
[----:B------:R-:W-:-:S13]  /*19a00*/  ISETP.GE.AND P0, PT, R29, R0, PT ;  /* 0x000000001d00720c */ /* 0x000fda0003f06270 */
[----:B------:R-:W-:Y:S05]  /*19a10*/  @P0 BRA `(.L_x_2860) ;  /* 0x0000000000ac0947 */ /* 0x000fea0003800000 */
[----:B------:R-:W-:Y:S01]  /*19a20*/  IMAD.MOV.U32 R24, RZ, RZ, 0x9b8 ;  /* 0x000009b8ff187424 */ /* 0x000fe200078e00ff */
[----:B------:R-:W-:Y:S01]  /*19a30*/  ISETP.GT.AND P0, PT, R231, 0x1, PT ;  /* 0x00000001e700780c */ /* 0x000fe20003f04270 */
[----:B------:R-:W0:Y:S01]  /*19a40*/  LDC.64 R4, c[0x0][0xba8] ;  /* 0x0002ea00ff047b82 */ /* 0x000e220000000a00 */
[----:B------:R-:W-:Y:S01]  /*19a50*/  ISETP.NE.AND P1, PT, R31, 0x1, PT ;  /* 0x000000011f00780c */ /* 0x000fe20003f25270 */
[----:B------:R-:W-:Y:S01]  /*19a60*/  IMAD.MOV.U32 R21, RZ, RZ, R29 ;  /* 0x000000ffff157224 */ /* 0x000fe200078e001d */
[----:B------:R-:W-:Y:S02]  /*19a70*/  SEL R24, R24, 0x978, P0 ;  /* 0x0000097818187807 */ /* 0x000fe40000000000 */
[----:B------:R-:W-:-:S03]  /*19a80*/  SEL R235, R235, RZ, P0 ;  /* 0x000000ffebeb7207 */ /* 0x000fc60000000000 */
[----:B------:R-:W3:Y:S08]  /*19a90*/  LDC.64 R12, c[0x0][R24+0x220] ;  /* 0x00008800180c7b82 */ /* 0x000ef00000000a00 */
[----:B------:R-:W4:Y:S08]  /*19aa0*/  LDC.64 R14, c[0x0][R24+0x218] ;  /* 0x00008600180e7b82 */ /* 0x000f300000000a00 */
[----:B------:R-:W5:Y:S08]  /*19ab0*/  LDC.64 R8, c[0x0][R24+0x228] ;  /* 0x00008a0018087b82 */ /* 0x000f700000000a00 */
[----:B------:R-:W1:Y:S08]  /*19ac0*/  LDC.64 R6, c[0x0][R24+0x210] ;  /* 0x0000840018067b82 */ /* 0x000e700000000a00 */
[----:B------:R-:W2:Y:S08]  /*19ad0*/  @P1 LDC R0, c[0x0][0xbec] ;  /* 0x0002fb00ff001b82 */ /* 0x000eb00000000800 */
[----:B------:R-:W5:Y:S01]  /*19ae0*/  @P1 LDC R33, c[0x0][0xbf0] ;  /* 0x0002fc00ff211b82 */ /* 0x000f620000000800 */
[----:B---3--:R-:W-:-:S07]  /*19af0*/  IMAD R13, R13, R27, RZ ;  /* 0x0000001b0d0d7224 */ /* 0x008fce00078e02ff */
[----:B0-----:R-:W0:Y:S01]  /*19b00*/  @!P0 LDC R4, c[0x0][0xb50] ;  /* 0x0002d400ff048b82 */ /* 0x001e220000000800 */
[----:B------:R-:W-:-:S04]  /*19b10*/  IMAD.WIDE.U32 R10, R12, R27, RZ ;  /* 0x0000001b0c0a7225 */ /* 0x000fc800078e00ff */
[----:B------:R-:W-:Y:S02]  /*19b20*/  IMAD R13, R12, R28, R13 ;  /* 0x0000001c0c0d7224 */ /* 0x000fe400078e020d */
[----:B--2---:R-:W-:Y:S01]  /*19b30*/  @P1 IMAD.HI.U32 R0, R29, R0, RZ ;  /* 0x000000001d001227 */ /* 0x004fe200078e00ff */
[----:B------:R-:W2:Y:S03]  /*19b40*/  @!P0 LDC R5, c[0x0][0xb54] ;  /* 0x0002d500ff058b82 */ /* 0x000ea60000000800 */
        /* <DEDUP_REMOVED lines=15> */
[----:B-1----:R-:W-:Y:S01]  /*19c40*/  IMAD R0, R7, R11, RZ ;  /* 0x0000000b07007224 */ /* 0x002fe200078e02ff */
[----:B------:R-:W-:-:S05]  /*19c50*/  SHF.R.S32.HI R13, RZ, 0x1f, R11 ;  /* 0x0000001fff0d7819 */ /* 0x000fca000001140b */
[C---:B------:R-:W-:Y:S02]  /*19c60*/  IMAD R13, R6.reuse, R13, R0 ;  /* 0x0000000d060d7224 */ /* 0x040fe400078e0200 */
[----:B------:R-:W-:-:S04]  /*19c70*/  IMAD.WIDE.U32 R6, R6, R11, R8 ;  /* 0x0000000b06067225 */ /* 0x000fc800078e0008 */
[----:B------:R-:W-:Y:S01]  /*19c80*/  IMAD.IADD R0, R7, 0x1, R13 ;  /* 0x0000000107007824 */ /* 0x000fe200078e020d */
[----:B0-----:R-:W-:Y:S01]  /*19c90*/  LEA R4, P0, R6, R4, 0x2 ;  /* 0x0000000406047211 */ /* 0x001fe200078010ff */
[----:B------:R-:W-:-:S03]  /*19ca0*/  IMAD.MOV.U32 R7, RZ, RZ, -0x800000 ;  /* 0xff800000ff077424 */ /* 0x000fc600078e00ff */
[----:B--2---:R-:W-:-:S05]  /*19cb0*/  LEA.HI.X R5, R6, R5, R0, 0x2, P0 ;  /* 0x0000000506057211 */ /* 0x004fca00000f1400 */
[----:B------:R0:W-:Y:S04]  /*19cc0*/  STG.E desc[UR38][R4.64], R7 ;  /* 0x0000000704007986 */ /* 0x0001e8000c101926 */
.L_x_2860:
[----:B------:R-:W-:Y:S05]  /*19cd0*/  BSYNC B1 ;  /* 0x0000000000017941 */ /* 0x000fea0003800000 */
.L_x_2859:
[----:B------:R-:W-:Y:S05]  /*19ce0*/  @P2 BRA `(.L_x_2853) ;  /* 0x00000008008c2947 */ /* 0x000fea0003800000 */
[----:B------:R-:W3:Y:S01]  /*19cf0*/  S2R R0, SR_TID.X ;  /* 0x0000000000007919 */ /* 0x000ee20000002100 */
[----:B------:R-:W4:Y:S01]  /*19d00*/  LDC R21, c[0x0][0xbe8] ;  /* 0x0002fa00ff157b82 */ /* 0x000f220000000800 */
[----:B------:R-:W-:Y:S01]  /*19d10*/  ULDC.64 UR4, c[0x0][0xaa0] ;  /* 0x0002a80000047ab9 */ /* 0x000fe20000000a00 */
[----:B------:R-:W-:Y:S01]  /*19d20*/  ULDC.64 UR6, c[0x0][0xaf0] ;  /* 0x0002bc0000067ab9 */ /* 0x000fe20000000a00 */
[----:B----4-:R-:W-:Y:S01]  /*19d30*/  ISETP.NE.AND P0, PT, R21, 0x1, PT ;  /* 0x000000011500780c */ /* 0x010fe20003f05270 */
[----:B---3--:R-:W-:Y:S02]  /*19d40*/  VIADD R6, R0, 0xffffff80 ;  /* 0xffffff8000067836 */ /* 0x008fe40000000000 */
[----:B------:R-:W-:-:S03]  /*19d50*/  IMAD R0, R26, UR4, RZ ;  /* 0x000000041a007c24 */ /* 0x000fc6000f8e02ff */
[----:B0-----:R-:W-:-:S07]  /*19d60*/  SHF.R.S32.HI R5, RZ, 0x1f, R6 ;  /* 0x0000001fff057819 */ /* 0x001fce0000011406 */
[----:B------:R-:W0:Y:S01]  /*19d70*/  @P0 LDC R8, c[0x0][0xbec] ;  /* 0x0002fb00ff080b82 */ /* 0x000e220000000800 */
[----:B------:R-:W-:Y:S01]  /*19d80*/  IMAD R7, R3, UR5, R0 ;  /* 0x0000000503077c24 */ /* 0x000fe2000f8e0200 */
[----:B------:R-:W-:Y:S01]  /*19d90*/  LEA.HI R9, R5, R6, RZ, 0x3 ;  /* 0x0000000605097211 */ /* 0x000fe200078f18ff */
[----:B------:R-:W-:Y:S01]  /*19da0*/  IMAD.WIDE.U32 R4, R3, UR4, RZ ;  /* 0x0000000403047c25 */ /* 0x000fe2000f8e00ff */
[----:B------:R-:W-:Y:S02]  /*19db0*/  ULDC.64 UR4, c[0x0][0xae8] ;  /* 0x0002ba0000047ab9 */ /* 0x000fe40000000a00 */
[----:B------:R-:W-:Y:S02]  /*19dc0*/  LOP3.LUT R13, R9, 0xfffffff8, RZ, 0xc0, !PT ;  /* 0xfffffff8090d7812 */ /* 0x000fe400078ec0ff */
[----:B------:R-:W3:Y:S01]  /*19dd0*/  @P0 LDC R11, c[0x0][0xbf0] ;  /* 0x0002fc00ff0b0b82 */ /* 0x000ee20000000800 */
[----:B------:R-:W-:Y:S01]  /*19de0*/  SHF.R.S32.HI R10, RZ, 0x3, R9 ;  /* 0x00000003ff0a7819 */ /* 0x000fe20000011409 */
[----:B------:R-:W-:-:S02]  /*19df0*/  IMAD.IADD R5, R5, 0x1, R7 ;  /* 0x0000000105057824 */ /* 0x000fc400078e0207 */
[----:B------:R-:W-:Y:S02]  /*19e00*/  IMAD.IADD R0, R6, 0x1, -R13 ;  /* 0x0000000106007824 */ /* 0x000fe400078e0a0d */
[----:B------:R-:W-:-:S04]  /*19e10*/  IMAD.WIDE.U32 R4, R224, UR4, R4 ;  /* 0x00000004e0047c25 */ /* 0x000fc8000f8e0004 */
[----:B------:R-:W-:Y:S02]  /*19e20*/  IMAD R0, R0, 0x20, R10 ;  /* 0x0000002000007824 */ /* 0x000fe400078e020a */
[----:B------:R-:W-:Y:S01]  /*19e30*/  IMAD R5, R224, UR5, R5 ;  /* 0x00000005e0057c24 */ /* 0x000fe2000f8e0205 */
[----:B------:R-:W-:Y:S01]  /*19e40*/  ULDC.64 UR4, c[0x0][0xae0] ;  /* 0x0002b80000047ab9 */ /* 0x000fe20000000a00 */
[----:B------:R-:W-:Y:S02]  /*19e50*/  IMAD.IADD R9, R213, 0x1, R0 ;  /* 0x00000001d5097824 */ /* 0x000fe400078e0200 */
[----:B------:R-:W-:Y:S02]  /*19e60*/  IMAD R6, R28, UR6, RZ ;  /* 0x000000061c067c24 */ /* 0x000fe4000f8e02ff */
[----:B0-----:R-:W-:-:S04]  /*19e70*/  @P0 IMAD.HI.U32 R0, R9, R8, RZ ;  /* 0x0000000809000227 */ /* 0x001fc800078e00ff */
[----:B------:R-:W-:Y:S01]  /*19e80*/  IMAD.MOV.U32 R3, RZ, RZ, R9 ;  /* 0x000000ffff037224 */ /* 0x000fe200078e0009 */
[----:B---3--:R-:W-:Y:S01]  /*19e90*/  @P0 SHF.R.U32.HI R3, RZ, R11, R0 ;  /* 0x0000000bff030219 */ /* 0x008fe20000011600 */
[C---:B------:R-:W-:Y:S02]  /*19ea0*/  IMAD R7, R27.reuse, UR7, R6 ;  /* 0x000000071b077c24 */ /* 0x040fe4000f8e0206 */
[----:B------:R-:W-:Y:S01]  /*19eb0*/  IMAD.WIDE.U32 R4, R27, UR6, R4 ;  /* 0x000000061b047c25 */ /* 0x000fe2000f8e0004 */
[----:B------:R-:W-:-:S03]  /*19ec0*/  SHF.R.S32.HI R0, RZ, 0x1f, R3 ;  /* 0x0000001fff007819 */ /* 0x000fc60000011403 */
[----:B------:R-:W-:Y:S02]  /*19ed0*/  IMAD.MOV R6, RZ, RZ, -R3 ;  /* 0x000000ffff067224 */ /* 0x000fe400078e0a03 */
[----:B------:R-:W-:Y:S02]  /*19ee0*/  IMAD.IADD R5, R5, 0x1, R7 ;  /* 0x0000000105057824 */ /* 0x000fe400078e0207 */
        /* <DEDUP_REMOVED lines=8> */
[----:B------:R-:W-:Y:S02]  /*19f70*/  IMAD R0, R0, UR4, RZ ;  /* 0x0000000400007c24 */ /* 0x000fe4000f8e02ff */
[----:B------:R-:W-:-:S04]  /*19f80*/  IMAD.WIDE.U32 R4, R7, UR4, R4 ;  /* 0x0000000407047c25 */ /* 0x000fc8000f8e0004 */
[----:B------:R-:W-:Y:S01]  /*19f90*/  IMAD R3, R7, UR5, R0 ;  /* 0x0000000507037c24 */ /* 0x000fe2000f8e0200 */
[----:B------:R-:W-:Y:S01]  /*19fa0*/  ULDC.64 UR4, c[0x0][0xa80] ;  /* 0x0002a00000047ab9 */ /* 0x000fe20000000a00 */
[----:B------:R-:W-:Y:S02]  /*19fb0*/  SHF.R.S32.HI R7, RZ, 0x1f, R6 ;  /* 0x0000001fff077819 */ /* 0x000fe40000011406 */
[----:B------:R-:W-:Y:S01]  /*19fc0*/  IMAD.IADD R3, R5, 0x1, R3 ;  /* 0x0000000105037824 */ /* 0x000fe200078e0203 */
[----:B------:R-:W-:Y:S01]  /*19fd0*/  LEA R0, P0, R4, UR4, 0x1 ;  /* 0x0000000404007c11 */ /* 0x000fe2000f8008ff */
[----:B------:R-:W-:-:S03]  /*19fe0*/  UMOV UR4, 0xffffffff ;  /* 0xffffffff00047882 */ /* 0x000fc60000000000 */
[----:B------:R-:W-:Y:S01]  /*19ff0*/  LEA.HI.X R4, R4, UR5, R3, 0x1, P0 ;  /* 0x0000000504047c11 */ /* 0x000fe200080f0c03 */
[----:B------:R-:W-:Y:S08]  /*1a000*/  BRA.DIV UR4, `(.L_x_2861) ;  /* 0x000000aa04447947 */ /* 0x000ff0000b800000 */
[----:B------:R0:W3:Y:S04]  /*1a010*/  SHFL.IDX PT, R3, R4, RZ, 0x181f ;  /* 0x00181fff04037589 */ /* 0x0000e800000e0000 */
[----:B------:R0:W4:Y:S02]  /*1a020*/  SHFL.IDX PT, R14, R0, RZ, 0x181f ;  /* 0x00181fff000e7589 */ /* 0x00012400000e0000 */
.L_x_3107:
[----:B------:R-:W-:Y:S01]  /*1a030*/  IMAD R20, R20, R21, RZ ;  /* 0x0000001514147224 */ /* 0x000fe200078e02ff */
[----:B------:R-:W-:Y:S01]  /*1a040*/  BSSY B1, `(.L_x_2862) ;  /* 0x0000018000017945 */ /* 0x000fe20003800000 */
[----:B------:R-:W-:-:S05]  /*1a050*/  IMAD.IADD R213, R10, 0x1, R213 ;  /* 0x000000010ad57824 */ /* 0x000fca00078e02d5 */
        /* <DEDUP_REMOVED lines=10> */
[CC--:B------:R-:W-:Y:S02]  /*1a100*/  @!P2 LEA R10, P4, R223.reuse, R14.reuse, 0x1 ;  /* 0x0000000edf0aa211 */ /* 0x0c0fe400078808ff */
[-C--:B---3--:R-:W-:Y:S02]  /*1a110*/  @!P3 LEA.HI.X R9, R212, R3.reuse, R5, 0x1, P5 ;  /* 0x00000003d409b211 */ /* 0x088fe400028f0c05 */
        /* <DEDUP_REMOVED lines=10> */
.L_x_2863:
[----:B------:R-:W-:Y:S05]  /*1a1c0*/  BSYNC B1 ;  /* 0x0000000000017941 */ /* 0x000fea0003800000 */
.L_x_2862:
[----:B------:R-:W-:-:S03]  /*1a1d0*/  UMOV UR4, 0xffffffff ;  /* 0xffffffff00047882 */ /* 0x000fc60000000000 */
[----:B------:R-:W-:Y:S05]  /*1a1e0*/  BRA.DIV UR4, `(.L_x_2864) ;  /* 0x000000aa04007947 */ /* 0x000fea000b800000 */
[----:B---3--:R3:W0:Y:S04]  /*1a1f0*/  SHFL.IDX PT, R3, R4, 0x1, 0x181f ;  /* 0x00381f0004037f89 */ /* 0x00862800000e0000 */
[----:B----4-:R3:W4:Y:S02]  /*1a200*/  SHFL.IDX PT, R14, R0, 0x1, 0x181f ;  /* 0x00381f00000e7f89 */ /* 0x01072400000e0000 */
.L_x_3111:
        /* <DEDUP_REMOVED lines=12> */
[CC--:B----4-:R-:W-:Y:S02]  /*1a2d0*/  @!P3 LEA R8, P5, R212.reuse, R14.reuse, 0x1 ;  /* 0x0000000ed408b211 */ /* 0x0d0fe400078a08ff */
[CC--:B------:R-:W-:Y:S02]  /*1a2e0*/  @!P2 LEA R10, P4, R223.reuse, R14.reuse, 0x1 ;  /* 0x0000000edf0aa211 */ /* 0x0c0fe400078808ff */
[-C--:B0-----:R-:W-:Y:S02]  /*1a2f0*/  @!P3 LEA.HI.X R9, R212, R3.reuse, R12, 0x1, P5 ;  /* 0x00000003d409b211 */ /* 0x081fe400028f0c0c */
[-C--:B------:R-:W-:Y:S02]  /*1a300*/  @!P1 LEA R12, P5, R222, R14.reuse, 0x1 ;  /* 0x0000000ede0c9211 */ /* 0x080fe400078a08ff */
        /* <DEDUP_REMOVED lines=8> */
.L_x_2866:
[----:B------:R-:W-:Y:S05]  /*1a390*/  BSYNC B1 ;  /* 0x0000000000017941 */ /* 0x000fea0003800000 */
.L_x_2865:
[----:B------:R-:W-:-:S03]  /*1a3a0*/  UMOV UR4, 0xffffffff ;  /* 0xffffffff00047882 */ /* 0x000fc60000000000 */
[----:B------:R-:W-:Y:S05]  /*1a3b0*/  BRA.DIV UR4, `(.L_x_2867) ;  /* 0x000000a604d47947 */ /* 0x000fea000b800000 */
[----:B0-----:R0:W0:Y:S04]  /*1a3c0*/  SHFL.IDX PT, R3, R4, 0x2, 0x181f ;  /* 0x00581f0004037f89 */ /* 0x00102800000e0000 */
[----:B----4-:R4:W0:Y:S02]  /*1a3d0*/  SHFL.IDX PT, R14, R0, 0x2, 0x181f ;  /* 0x00581f00000e7f89 */ /* 0x01082400000e0000 */
.L_x_3115:
        /* <DEDUP_REMOVED lines=12> */
[CC--:B0-----:R-:W-:Y:S02]  /*1a4a0*/  @!P3 LEA R8, P5, R212.reuse, R14.reuse, 0x1 ;  /* 0x0000000ed408b211 */ /* 0x0c1fe400078a08ff */
[CC--:B------:R-:W-:Y:S02]  /*1a4b0*/  @!P2 LEA R10, P4, R223.reuse, R14.reuse, 0x1 ;  /* 0x0000000edf0aa211 */ /* 0x0c0fe400078808ff */
[-C--:B------:R-:W-:Y:S02]  /*1a4c0*/  @!P3 LEA.HI.X R9, R212, R3.reuse, R12, 0x1, P5 ;  /* 0x00000003d409b211 */ /* 0x080fe400028f0c0c */
        /* <DEDUP_REMOVED lines=9> */
.L_x_2869:
[----:B------:R-:W-:Y:S05]  /*1a560*/  BSYNC B1 ;  /* 0x0000000000017941 */ /* 0x000fea0003800000 */
.L_x_2868:
[----:B------:R-:W-:-:S03]  /*1a570*/  UMOV UR4, 0xffffffff ;  /* 0xffffffff00047882 */ /* 0x000fc60000000000 */
[----:B------:R-:W-:Y:S05]  /*1a580*/  BRA.DIV UR4, `(.L_x_2870) ;  /* 0x000000a604a87947 */ /* 0x000fea000b800000 */
[----:B0-----:R0:W0:Y:S04]  /*1a590*/  SHFL.IDX PT, R3, R4, 0x3, 0x181f ;  /* 0x00781f0004037f89 */ /* 0x00102800000e0000 */
[----:B------:R0:W0:Y:S02]  /*1a5a0*/  SHFL.IDX PT, R14, R0, 0x3, 0x181f ;  /* 0x00781f00000e7f89 */ /* 0x00002400000e0000 */
.L_x_3119:
[----:B0--34-:R-:W-:-:S05]  /*1a5b0*/  VIADD R0, R213, 0x60 ;  /* 0x00000060d5007836 */ /* 0x019fca0000000000 */
        /* <DEDUP_REMOVED lines=10> */
[CC--:B------:R-:W-:Y:S02]  /*1a660*/  @!P3 LEA R4, P5, R212.reuse, R14.reuse, 0x1 ;  /* 0x0000000ed404b211 */ /* 0x0c0fe400078a08ff */
        /* <DEDUP_REMOVED lines=11> */
.L_x_2853:
[----:B------:R-:W-:Y:S05]  /*1a720*/  BSYNC B0 ;  /* 0x0000000000007941 */ /* 0x000fea0003800000 */
.L_x_2839:
[----:B------:R-:W-:Y:S02]  /*1a730*/  ULDC UR4, c[0x0][0xc3c] ;  /* 0x00030f0000047ab9 */ /* 0x000fe40000000800 */
[----:B--2---:R-:W-:-:S13]  /*1a740*/  ISETP.GE.AND P0, PT, R155, UR4, PT ;  /* 0x000000049b007c0c */ /* 0x004fda000bf06270 */
[----:B------:R-:W-:Y:S05]  /*1a750*/  @!P0 BRA `(.L_x_2871) ;  /* 0xfffffe6c001c8947 */ /* 0x000fea000383ffff */
[----:B------:R-:W-:Y:S05]  /*1a760*/  BRA `(.L_x_2652) ;  /* 0x0000008c00507947 */ /* 0x000fea0003800000 */
.L_x_2650:
        /* <DEDUP_REMOVED lines=18> */
.L_x_2872:
        /* <DEDUP_REMOVED lines=43> */
.L_x_2876:
        /* <DEDUP_REMOVED lines=39> */
.L_x_2874:
        /* <DEDUP_REMOVED lines=12> */
.L_x_2877:
        /* <DEDUP_REMOVED lines=63> */
.L_x_2878:
        /* <DEDUP_REMOVED lines=61> */
.L_x_2879:
[----:B01----:R-:W-:-:S05]  /*1b630*/  LOP3.LUT R3, RZ, R2, RZ, 0x33, !PT ;  /* 0x00000002ff037212 */ /* 0x003fca00078e33ff */
[----:B------:R-:W-:-:S05]  /*1b640*/  IMAD.IADD R2, R4, 0x1, R3 ;  /* 0x0000000104027824 */ /* 0x000fca00078e0203 */
[----:B------:R1:W-:Y:S01]  /*1b650*/  STL [R1+0x4], R2 ;  /* 0x0000040201007387 */ /* 0x0003e20000100800 */
[----:B------:R-:W-:Y:S05]  /*1b660*/  BRA `(.L_x_2880) ;  /* 0x0000000000107947 */ /* 0x000fea0003800000 */
.L_x_2875:
[----:B------:R-:W-:Y:S01]  /*1b670*/  IMAD.U32 R2, RZ, RZ, UR6 ;  /* 0x00000006ff027e24 */ /* 0x000fe2000f8e00ff */
[----:B------:R0:W-:Y:S04]  /*1b680*/  STL [R1+0x4], RZ ;  /* 0x000004ff01007387 */ /* 0x0001e80000100800 */
[----:B------:R0:W-:Y:S04]  /*1b690*/  STL [R1+0x8], RZ ;  /* 0x000008ff01007387 */ /* 0x0001e80000100800 */
[----:B------:R0:W-:Y:S02]  /*1b6a0*/  STL [R1], R2 ;  /* 0x0000000201007387 */ /* 0x0001e40000100800 */
.L_x_2880:
        /* <DEDUP_REMOVED lines=10> */
.L_x_2873:
        /* <DEDUP_REMOVED lines=13> */
[----:B------:R-:W-:Y:S01]  /*1b820*/  ULDC.64 UR40, c[0x0][0x198] ;  /* 0x0000660000287ab9 */ /* 0x000fe20000000a00 */
[----:B------:R-:W-:Y:S01]  /*1b830*/  LOP3.LUT R3, R0, 0x1f8, RZ, 0xc0, !PT ;  /* 0x000001f800037812 */ /* 0x000fe200078ec0ff */
[----:B01----:R-:W-:Y:S01]  /*1b840*/  IMAD.SHL.U32 R2, R4, 0x8, RZ ;  /* 0x0000000804027824 */ /* 0x003fe200078e00ff */
[----:B------:R-:W-:Y:S01]  /*1b850*/  ULDC UR37, c[0x0][0xc] ;  /* 0x0000030000257ab9 */ /* 0x000fe20000000800 */
        /* <DEDUP_REMOVED lines=12> */
[----:B------:R0:W-:Y:S04]  /*1b920*/  STL [R1+0x14], RZ ;  /* 0x000014ff01007387 */ /* 0x0001e80000100800 */
[----:B------:R0:W-:Y:S04]  /*1b930*/  STL [R1+0x10], RZ ;  /* 0x000010ff01007387 */ /* 0x0001e80000100800 */
[----:B------:R0:W-:Y:S02]  /*1b940*/  STL [R1+0x18], R0 ;  /* 0x0000180001007387 */ /* 0x0001e40000100800 */
.L_x_3041:
[----:B--2---:R-:W2:Y:S01]  /*1b950*/  LDL R14, [R1+0xc] ;  /* 0x00000c00010e7983 */ /* 0x004ea20000100800 */
[----:B------:R-:W-:Y:S05]  /*1b960*/  YIELD ;  /* 0x0000000000007946 */ /* 0x000fea0003800000 */
[----:B------:R-:W-:Y:S01]  /*1b970*/  ULDC.64 UR4, c[0x0][0xa28] ;  /* 0x00028a0000047ab9 */ /* 0x000fe20000000a00 */
[----:B01----:R-:W-:Y:S02]  /*1b980*/  CS2R R6, SRZ ;  /* 0x0000000000067805 */ /* 0x003fe4000001ff00 */
[----:B------:R-:W-:Y:S01]  /*1b990*/  ISETP.NE.U32.AND P0, PT, RZ, UR4, PT ;  /* 0x00000004ff007c0c */ /* 0x000fe2000bf05070 */
[----:B------:R-:W1:Y:S01]  /*1b9a0*/  LDC.64 R12, c[0x0][0xa00] ;  /* 0x00028000ff0c7b82 */ /* 0x000e620000000a00 */
[----:B------:R-:W-:Y:S01]  /*1b9b0*/  ULDC.64 UR6, c[0x0][0xa08] ;  /* 0x0002820000067ab9 */ /* 0x000fe20000000a00 */
[----:B------:R-:W-:Y:S01]  /*1b9c0*/  ULDC.64 UR8, c[0x0][0xa10] ;  /* 0x0002840000087ab9 */ /* 0x000fe20000000a00 */
[----:B------:R-:W-:Y:S01]  /*1b9d0*/  ISETP.NE.AND.EX P0, PT, RZ, UR5, PT, P0 ;  /* 0x00000005ff007c0c */ /* 0x000fe2000bf05300 */
[----:B------:R-:W-:-:S04]  /*1b9e0*/  ULDC.64 UR4, c[0x0][0xa18] ;  /* 0x0002860000047ab9 */ /* 0x000fc80000000a00 */
[----:B------:R-:W4:Y:S08]  /*1b9f0*/  LDC.64 R4, c[0x0][0xa08] ;  /* 0x00028200ff047b82 */ /* 0x000f300000000a00 */
[----:B0-----:R-:W2:Y:S02]  /*1ba00*/  @P0 LDC.64 R2, c[0x0][0xa28] ;  /* 0x00028a00ff020b82 */ /* 0x001ea40000000a00 */
[----:B--2---:R-:W-:-:S05]  /*1ba10*/  @P0 IMAD.WIDE R2, R14, 0x4, R2 ;  /* 0x000000040e020825 */ /* 0x004fca00078e0202 */
[----:B------:R0:W5:Y:S01]  /*1ba20*/  @P0 LDG.E R6, desc[UR38][R2.64] ;  /* 0x0000002602060981 */ /* 0x000162000c1e1900 */
[----:B------:R-:W-:Y:S01]  /*1ba30*/  ISETP.NE.U32.AND P0, PT, RZ, UR4, PT ;  /* 0x00000004ff007c0c */ /* 0x000fe2000bf05070 */
[----:B-1----:R-:W-:Y:S01]  /*1ba40*/  IMAD.WIDE R12, R14, 0x4, R12 ;  /* 0x000000040e0c7825 */ /* 0x002fe200078e020c */
[----:B------:R-:W-:Y:S02]  /*1ba50*/  ISETP.NE.U32.AND P2, PT, RZ, UR6, PT ;  /* 0x00000006ff007c0c */ /* 0x000fe4000bf45070 */
[----:B------:R-:W-:Y:S01]  /*1ba60*/  ISETP.NE.AND.EX P0, PT, RZ, UR5, PT, P0 ;  /* 0x00000005ff007c0c */ /* 0x000fe2000bf05300 */
[----:B------:R-:W-:Y:S01]  /*1ba70*/  ULDC.64 UR4, c[0x0][0xa00] ;  /* 0x0002800000047ab9 */ /* 0x000fe20000000a00 */
[----:B------:R-:W-:Y:S01]  /*1ba80*/  ISETP.NE.U32.AND P4, PT, RZ, UR8, PT ;  /* 0x00000008ff007c0c */ /* 0x000fe2000bf85070 */
[----:B---3--:R-:W-:Y:S01]  /*1ba90*/  IMAD.MOV.U32 R8, RZ, RZ, RZ ;  /* 0x000000ffff087224 */ /* 0x008fe200078e00ff */
[----:B------:R-:W-:Y:S01]  /*1baa0*/  ISETP.NE.U32.AND P1, PT, RZ, UR4, PT ;  /* 0x00000004ff007c0c */ /* 0x000fe2000bf25070 */
[----:B0-----:R-:W0:Y:S01]  /*1bab0*/  LDC.64 R2, c[0x0][0xa10] ;  /* 0x00028400ff027b82 */ /* 0x001e220000000a00 */
[----:B------:R-:W-:-:S02]  /*1bac0*/  IMAD.MOV.U32 R0, RZ, RZ, RZ ;  /* 0x000000ffff007224 */ /* 0x000fc400078e00ff */
[----:B------:R-:W-:Y:S01]  /*1bad0*/  ISETP.NE.AND.EX P3, PT, RZ, UR5, PT, P1 ;  /* 0x00000005ff007c0c */ /* 0x000fe2000bf65310 */
[----:B----4-:R-:W-:-:S04]  /*1bae0*/  IMAD.WIDE R4, R14, 0x4, R4 ;  /* 0x000000040e047825 */ /* 0x010fc800078e0204 */
[----:B------:R-:W1:Y:S01]  /*1baf0*/  @P0 LDC.64 R10, c[0x0][0xa18] ;  /* 0x00028600ff0a0b82 */ /* 0x000e620000000a00 */
[----:B------:R-:W-:Y:S01]  /*1bb00*/  ULDC UR4, c[0x0][0x288] ;  /* 0x0000a20000047ab9 */ /* 0x000fe20000000800 */
[----:B------:R-:W-:Y:S02]  /*1bb10*/  ISETP.NE.AND.EX P1, PT, RZ, UR7, PT, P2 ;  /* 0x00000007ff007c0c */ /* 0x000fe4000bf25320 */
[----:B------:R-:W-:-:S04]  /*1bb20*/  ISETP.NE.AND.EX P2, PT, RZ, UR9, PT, P4 ;  /* 0x00000009ff007c0c */ /* 0x000fc8000bf45340 */
[----:B------:R-:W2:Y:S07]  /*1bb30*/  @P3 LDG.E R7, desc[UR38][R12.64] ;  /* 0x000000260c073981 */ /* 0x000eae000c1e1900 */
[----:B------:R3:W5:Y:S01]  /*1bb40*/  @P1 LDG.E R8, desc[UR38][R4.64] ;  /* 0x0000002604081981 */ /* 0x000762000c1e1900 */
[----:B0-----:R-:W-:-:S05]  /*1bb50*/  IMAD.WIDE R2, R14, 0x4, R2 ;  /* 0x000000040e027825 */ /* 0x001fca00078e0202 */
[----:B------:R3:W5:Y:S01]  /*1bb60*/  @P2 LDG.E R0, desc[UR38][R2.64] ;  /* 0x0000002602002981 */ /* 0x000762000c1e1900 */
[----:B-1----:R-:W-:-:S03]  /*1bb70*/  @P0 IMAD.WIDE R10, R14, 0x4, R10 ;  /* 0x000000040e0a0825 */ /* 0x002fc600078e020a */
[----:B--2---:R0:W-:Y:S02]  /*1bb80*/  STL [R1+0x48], R7 ;  /* 0x0000480701007387 */ /* 0x0041e40000100800 */
[----:B0-----:R-:W-:Y:S01]  /*1bb90*/  IMAD.U32 R7, RZ, RZ, UR4 ;  /* 0x00000004ff077e24 */ /* 0x001fe2000f8e00ff */
[----:B------:R-:W-:-:S05]  /*1bba0*/  ULDC.64 UR4, c[0x0][0x418] ;  /* 0x0001060000047ab9 */ /* 0x000fca0000000a00 */
[----:B------:R-:W2:Y:S01]  /*1bbb0*/  @P0 LDG.E R7, desc[UR38][R10.64] ;  /* 0x000000260a070981 */ /* 0x000ea2000c1e1900 */
[----:B------:R-:W-:-:S03]  /*1bbc0*/  UISETP.NE.U32.AND UP0, UPT, UR4, URZ, UPT ;  /* 0x0000003f0400728c */ /* 0x000fc6000bf05070 */
[----:B------:R-:W-:Y:S01]  /*1bbd0*/  ULDC UR4, c[0x0][0x424] ;  /* 0x0001090000047ab9 */ /* 0x000fe20000000800 */
[----:B------:R-:W-:-:S03]  /*1bbe0*/  UISETP.NE.AND.EX UP0, UPT, UR5, URZ, UPT, UP0 ;  /* 0x0000003f0500728c */ /* 0x000fc6000bf05300 */
[----:B------:R-:W-:Y:S01]  /*1bbf0*/  ULDC UR5, c[0x0][0x2f0] ;  /* 0x0000bc0000057ab9 */ /* 0x000fe20000000800 */
[----:B------:R-:W-:Y:S01]  /*1bc00*/  USEL UR4, UR4, 0x1, UP0 ;  /* 0x0000000104047887 */ /* 0x000fe20008000000 */
[----:B--2---:R0:W-:Y:S04]  /*1bc10*/  STL [R1+0x38], R7 ;  /* 0x0000380701007387 */ /* 0x0041e80000100800 */
[----:B------:R3:W5:Y:S01]  /*1bc20*/  LDL R15, [R1+0x38] ;  /* 0x00003800010f7983 */ /* 0x0007620000100800 */
[----:B------:R-:W-:-:S03]  /*1bc30*/  UIMAD UR4, UR4, UR5, URZ ;  /* 0x00000005040472a4 */ /* 0x000fc6000f8e023f */
[----:B------:R-:W-:Y:S02]  /*1bc40*/  ULDC UR5, c[0x0][0x348] ;  /* 0x0000d20000057ab9 */ /* 0x000fe40000000800 */
[----:B------:R-:W-:Y:S02]  /*1bc50*/  IMAD.U32 R10, RZ, RZ, UR5 ;  /* 0x00000005ff0a7e24 */ /* 0x000fe4000f8e00ff */
[----:B0-----:R-:W-:Y:S01]  /*1bc60*/  IMAD.U32 R7, RZ, RZ, UR4 ;  /* 0x00000004ff077e24 */ /* 0x001fe2000f8e00ff */
[----:B---3--:R-:W-:Y:S06]  /*1bc70*/  @P0 BRA `(.L_x_2882) ;  /* 0x0000000000140947 */ /* 0x008fec0003800000 */
[----:B------:R-:W-:Y:S05]  /*1bc80*/  @!P3 BRA `(.L_x_2882) ;  /* 0x000000000010b947 */ /* 0x000fea0003800000 */
[----:B------:R-:W2:Y:S04]  /*1bc90*/  LDG.E R9, desc[UR38][R12.64] ;  /* 0x000000260c097981 */ /* 0x000ea8000c1e1900 */
[----:B------:R-:W2:Y:S02]  /*1bca0*/  LDG.E R12, desc[UR38][R12.64+0x4] ;  /* 0x000004260c0c7981 */ /* 0x000ea4000c1e1900 */
[----:B--2--5:R-:W-:-:S05]  /*1bcb0*/  IMAD.IADD R15, R12, 0x1, -R9 ;  /* 0x000000010c0f7824 */ /* 0x024fca00078e0a09 */
[----:B------:R0:W-:Y:S02]  /*1bcc0*/  STL [R1+0x38], R15 ;  /* 0x0000380f01007387 */ /* 0x0001e40000100800 */
.L_x_2882:
[----:B------:R-:W2:Y:S01]  /*1bcd0*/  LDL.LU R12, [R1+0x8] ;  /* 0x00000800010c7983 */ /* 0x000ea20000300800 */
[----:B-----5:R-:W-:Y:S01]  /*1bce0*/  IMAD.IADD R8, R8, 0x1, R6 ;  /* 0x0000000108087824 */ /* 0x020fe200078e0206 */
[----:B------:R-:W-:Y:S02]  /*1bcf0*/  ULDC.64 UR4, c[0x0][0xa20] ;  /* 0x0002880000047ab9 */ /* 0x000fe40000000a00 */
[----:B------:R-:W-:Y:S02]  /*1bd00*/  ISETP.NE.U32.AND P0, PT, RZ, UR4, PT ;  /* 0x00000004ff007c0c */ /* 0x000fe4000bf05070 */
[----:B------:R1:W-:Y:S02]  /*1bd10*/  STL [R1+0x20], R8 ;  /* 0x0000200801007387 */ /* 0x0003e40000100800 */
[----:B------:R-:W-:Y:S02]  /*1bd20*/  ISETP.NE.AND.EX P0, PT, RZ, UR5, PT, P0 ;  /* 0x00000005ff007c0c */ /* 0x000fe4000bf05300 */
[----:B--2---:R-:W-:-:S02]  /*1bd30*/  LOP3.LUT R11, R12, 0xff000000, RZ, 0xc0, !PT ;  /* 0xff0000000c0b7812 */ /* 0x004fc400078ec0ff */
[C---:B------:R-:W-:Y:S02]  /*1bd40*/  LOP3.LUT R9, R12.reuse, 0xff0000, RZ, 0xc0, !PT ;  /* 0x00ff00000c097812 */ /* 0x040fe400078ec0ff */
[----:B------:R-:W-:Y:S02]  /*1bd50*/  SHF.R.U32.HI R11, RZ, 0x8, R11 ;  /* 0x00000008ff0b7819 */ /* 0x000fe4000001160b */
[----:B------:R-:W-:Y:S02]  /*1bd60*/  LOP3.LUT R16, R12, 0xffff, RZ, 0xc0, !PT ;  /* 0x0000ffff0c107812 */ /* 0x000fe400078ec0ff */
[----:B------:R-:W-:-:S03]  /*1bd70*/  LEA.HI R11, R9, R11, RZ, 0x10 ;  /* 0x0000000b090b7211 */ /* 0x000fc600078f80ff */
[----:B-1----:R-:W-:Y:S05]  /*1bd80*/  @!P0 BRA `(.L_x_2883) ;  /* 0x0000000000108947 */ /* 0x002fea0003800000 */
[----:B------:R-:W1:Y:S02]  /*1bd90*/  LDC.64 R4, c[0x0][0xa20] ;  /* 0x00028800ff047b82 */ /* 0x000e640000000a00 */
[----:B-1----:R-:W-:-:S05]  /*1bda0*/  IMAD.WIDE R4, R14, 0x4, R4 ;  /* 0x000000040e047825 */ /* 0x002fca00078e0204 */
[----:B------:R1:W5:Y:S01]  /*1bdb0*/  LDG.E R7, desc[UR38][R4.64] ;  /* 0x0000002604077981 */ /* 0x000362000c1e1900 */
[----:B------:R-:W-:Y:S05]  /*1bdc0*/  BRA `(.L_x_2884) ;  /* 0x0000000000107947 */ /* 0x000fea0003800000 */
.L_x_2883:
[----:B------:R-:W-:Y:S05]  /*1bdd0*/  @!P1 BRA `(.L_x_2884) ;  /* 0x00000000000c9947 */ /* 0x000fea0003800000 */
[----:B------:R-:W2:Y:S04]  /*1bde0*/  LDG.E R7, desc[UR38][R4.64] ;  /* 0x0000002604077981 */ /* 0x000ea8000c1e1900 */
[----:B------:R-:W2:Y:S02]  /*1bdf0*/  LDG.E R4, desc[UR38][R4.64+0x4] ;  /* 0x0000042604047981 */ /* 0x000ea4000c1e1900 */
[----:B--2---:R-:W-:-:S07]  /*1be00*/  IMAD.IADD R7, R4, 0x1, -R7 ;  /* 0x0000000104077824 */ /* 0x004fce00078e0a07 */
.L_x_2884:
[----:B------:R-:W2:Y:S04]  /*1be10*/  LDL.LU R8, [R1+0x4] ;  /* 0x0000040001087983 */ /* 0x000ea80000300800 */
[----:B-1----:R-:W3:Y:S04]  /*1be20*/  @P2 LDG.E R4, desc[UR38][R2.64] ;  /* 0x0000002602042981 */ /* 0x002ee8000c1e1900 */
[----:B------:R1:W3:Y:S01]  /*1be30*/  @P2 LDG.E R2, desc[UR38][R2.64+0x4] ;  /* 0x0000042602022981 */ /* 0x0002e2000c1e1900 */
[----:B-----5:R-:W-:Y:S01]  /*1be40*/  IMAD.IADD R9, R7, 0x1, -R6 ;  /* 0x0000000107097824 */ /* 0x020fe200078e0a06 */
[----:B-1----:R-:W1:Y:S02]  /*1be50*/  LDC R3, c[0x0][0x448] ;  /* 0x00011200ff037b82 */ /* 0x002e640000000800 */
[----:B-1----:R-:W-:-:S13]  /*1be60*/  ISETP.NE.AND P1, PT, R3, 0x1, PT ;  /* 0x000000010300780c */ /* 0x002fda0003f25270 */
[----:B------:R-:W1:Y:S08]  /*1be70*/  @P1 LDC R3, c[0x0][0x44c] ;  /* 0x00011300ff031b82 */ /* 0x000e700000000800 */
[----:B------:R-:W4:Y:S01]  /*1be80*/  @P1 LDC R5, c[0x0][0x450] ;  /* 0x00011400ff051b82 */ /* 0x000f220000000800 */
[----:B--2---:R-:W-:-:S04]  /*1be90*/  IMAD.SHL.U32 R13, R8, 0x80, RZ ;  /* 0x00000080080d7824 */ /* 0x004fc800078e00ff */
[----:B------:R-:W-:Y:S01]  /*1bea0*/  VIADD R7, R13, 0x7f ;  /* 0x0000007f0d077836 */ /* 0x000fe20000000000 */
[----:B------:R2:W-:Y:S01]  /*1beb0*/  STL [R1+0x28], R13 ;  /* 0x0000280d01007387 */ /* 0x0005e20000100800 */
[----:B---3--:R-:W-:Y:S02]  /*1bec0*/  @P2 IMAD.IADD R10, R2, 0x1, -R4 ;  /* 0x00000001020a2824 */ /* 0x008fe400078e0a04 */
[----:B-1----:R-:W-:-:S04]  /*1bed0*/  @P1 IMAD.HI.U32 R2, R7, R3, RZ ;  /* 0x0000000307021227 */ /* 0x002fc800078e00ff */
[----:B------:R-:W-:Y:S01]  /*1bee0*/  IMAD.IADD R6, R9, 0x1, R10 ;  /* 0x0000000109067824 */ /* 0x000fe200078e020a */
[----:B----4-:R-:W-:-:S03]  /*1bef0*/  @P1 SHF.R.U32.HI R7, RZ, R5, R2 ;  /* 0x00000005ff071219 */ /* 0x010fc60000011602 */
[C---:B------:R-:W-:Y:S01]  /*1bf00*/  VIADD R2, R6.reuse, 0x5f ;  /* 0x0000005f06027836 */ /* 0x040fe20000000000 */
[----:B------:R-:W-:-:S03]  /*1bf10*/  IADD3 R20, R6, 0x1, -R15 ;  /* 0x0000000106147810 */ /* 0x000fc60007ffe80f */
[----:B------:R-:W-:-:S04]  /*1bf20*/  IMAD.HI R2, R2, 0x2aaaaaab, RZ ;  /* 0x2aaaaaab02027827 */ /* 0x000fc800078e02ff */
[----:B------:R-:W-:Y:S01]  /*1bf30*/  IMAD.IADD R7, R20, 0x1, R7 ;  /* 0x0000000114077824 */ /* 0x000fe200078e0207 */
[----:B------:R-:W-:-:S04]  /*1bf40*/  SHF.R.U32.HI R3, RZ, 0x1f, R2 ;  /* 0x0000001fff037819 */ /* 0x000fc80000011602 */
[----:B------:R-:W-:Y:S02]  /*1bf50*/  LEA.HI.SX32 R12, R2, R3, 0x1c ;  /* 0x00000003020c7211 */ /* 0x000fe400078fe2ff */
[----:B------:R-:W1:Y:S03]  /*1bf60*/  LDC.64 R2, c[0x0][0x9e0] ;  /* 0x00027800ff027b82 */ /* 0x000e660000000a00 */
[----:B------:R2:W-:Y:S01]  /*1bf70*/  STL [R1+0x5c], R12 ;  /* 0x00005c0c01007387 */ /* 0x0005e20000100800 */
[----:B-1----:R-:W-:Y:S01]  /*1bf80*/  ISETP.GE.AND P3, PT, R3, 0x1, PT ;  /* 0x000000010300780c */ /* 0x002fe20003f66270 */
        /* <DEDUP_REMOVED lines=8> */
[----:B------:R-:W1:Y:S02]  /*1c010*/  @P0 LDC.64 R4, c[0x0][0x9e8] ;  /* 0x00027a00ff040b82 */ /* 0x000e640000000a00 */
[----:B-1----:R-:W-:-:S05]  /*1c020*/  @P0 IMAD.HI.U32 R4, R2, R4, RZ ;  /* 0x0000000402040227 */ /* 0x002fca00078e00ff */
[----:B------:R-:W-:-:S04]  /*1c030*/  @P0 SHF.R.U32.HI R2, RZ, R5, R4 ;  /* 0x00000005ff020219 */ /* 0x000fc80000011604 */
[----:B------:R-:W-:Y:S01]  /*1c040*/  LOP3.LUT R2, RZ, R2, RZ, 0x33, !PT ;  /* 0x00000002ff027212 */ /* 0x000fe200078e33ff */
[----:B------:R-:W-:Y:S06]  /*1c050*/  BRA `(.L_x_2888) ;  /* 0x0000000000107947 */ /* 0x000fec0003800000 */
.L_x_2887:
[----:B------:R-:W-:-:S13]  /*1c060*/  ISETP.NE.AND P0, PT, R3, 0x1, PT ;  /* 0x000000010300780c */ /* 0x000fda0003f05270 */
[----:B------:R-:W1:Y:S02]  /*1c070*/  @P0 LDC.64 R4, c[0x0][0x9e8] ;  /* 0x00027a00ff040b82 */ /* 0x000e640000000a00 */
[----:B-1----:R-:W-:-:S05]  /*1c080*/  @P0 IMAD.HI.U32 R4, R2, R4, RZ ;  /* 0x0000000402040227 */ /* 0x002fca00078e00ff */
[----:B------:R-:W-:-:S07]  /*1c090*/  @P0 SHF.R.U32.HI R2, RZ, R5, R4 ;  /* 0x00000005ff020219 */ /* 0x000fce0000011604 */
.L_x_2888:
[----:B------:R-:W-:Y:S05]  /*1c0a0*/  BSYNC B0 ;  /* 0x0000000000007941 */ /* 0x000fea0003800000 */
.L_x_2886:
[----:B------:R-:W-:-:S05]  /*1c0b0*/  IMAD R2, R2, R3, R3 ;  /* 0x0000000302027224 */ /* 0x000fca00078e0203 */
[----:B------:R-:W-:-:S07]  /*1c0c0*/  VIMNMX R8, R8, R2, PT ;  /* 0x0000000208087248 */ /* 0x000fce0003fe0100 */
.L_x_2885:
[----:B------:R-:W1:Y:S01]  /*1c0d0*/  @P1 LDC R4, c[0x0][0x44c] ;  /* 0x00011300ff041b82 */ /* 0x000e620000000800 */
[----:B------:R-:W-:Y:S01]  /*1c0e0*/  VIADD R8, R8, 0x5f ;  /* 0x0000005f08087836 */ /* 0x000fe20000000000 */
[----:B------:R-:W-:Y:S01]  /*1c0f0*/  ULDC UR4, c[0x0][0x9dc] ;  /* 0x0002770000047ab9 */ /* 0x000fe20000000800 */
[----:B------:R-:W-:Y:S02]  /*1c100*/  IMAD.MOV.U32 R2, RZ, RZ, R13 ;  /* 0x000000ffff027224 */ /* 0x000fe400078e000d */
[----:B------:R-:W-:-:S03]  /*1c110*/  IMAD.HI R8, R8, 0x2aaaaaab, RZ ;  /* 0x2aaaaaab08087827 */ /* 0x000fc600078e02ff */
[----:B------:R-:W2:Y:S01]  /*1c120*/  @P1 LDC R5, c[0x0][0x450] ;  /* 0x00011400ff051b82 */ /* 0x000ea20000000800 */
[----:B------:R-:W-:Y:S02]  /*1c130*/  IMAD.IADD R17, R6, 0x1, -R15 ;  /* 0x0000000106117824 */ /* 0x000fe400078e0a0f */
[----:B-1----:R-:W-:-:S05]  /*1c140*/  @P1 IMAD.HI.U32 R4, R13, R4, RZ ;  /* 0x000000040d041227 */ /* 0x002fca00078e00ff */
[----:B--2---:R-:W-:Y:S02]  /*1c150*/  @P1 SHF.R.U32.HI R2, RZ, R5, R4 ;  /* 0x00000005ff021219 */ /* 0x004fe40000011604 */
[----:B------:R-:W-:-:S03]  /*1c160*/  SHF.R.U32.HI R4, RZ, 0x1f, R8 ;  /* 0x0000001fff047819 */ /* 0x000fc60000011608 */
[----:B------:R-:W-:Y:S01]  /*1c170*/  IMAD.IADD R2, R17, 0x1, R2 ;  /* 0x0000000111027824 */ /* 0x000fe200078e0202 */
[----:B------:R-:W-:-:S03]  /*1c180*/  LEA.HI.SX32 R8, R8, R4, 0x1c ;  /* 0x0000000408087211 */ /* 0x000fc600078fe2ff */
[----:B------:R-:W-:Y:S01]  /*1c190*/  VIADD R6, R2, -UR4 ;  /* 0x8000000402067c36 */ /* 0x000fe20008000000 */
[----:B------:R-:W-:Y:S01]  /*1c1a0*/  VIMNMX R8, R12, R8, PT ;  /* 0x000000080c087248 */ /* 0x000fe20003fe0100 */
        /* <DEDUP_REMOVED lines=11> */
.L_x_2891:
[----:B------:R-:W-:-:S13]  /*1c260*/  ISETP.NE.AND P0, PT, R3, 0x1, PT ;  /* 0x000000010300780c */ /* 0x000fda0003f05270 */
[----:B------:R-:W1:Y:S02]  /*1c270*/  @P0 LDC.64 R4, c[0x0][0x9e8] ;  /* 0x00027a00ff040b82 */ /* 0x000e640000000a00 */
[----:B-1----:R-:W-:-:S05]  /*1c280*/  @P0 IMAD.HI.U32 R4, R2, R4, RZ ;  /* 0x0000000402040227 */ /* 0x002fca00078e00ff */
[----:B------:R-:W-:-:S07]  /*1c290*/  @P0 SHF.R.U32.HI R2, RZ, R5, R4 ;  /* 0x00000005ff020219 */ /* 0x000fce0000011604 */
.L_x_2892:
[----:B------:R-:W-:Y:S05]  /*1c2a0*/  BSYNC B0 ;  /* 0x0000000000007941 */ /* 0x000fea0003800000 */
.L_x_2890:
[----:B------:R-:W-:-:S05]  /*1c2b0*/  IMAD R2, R2, R3, RZ ;  /* 0x0000000302027224 */ /* 0x000fca00078e02ff */
[----:B------:R-:W-:-:S07]  /*1c2c0*/  VIMNMX R6, R6, R2, !PT ;  /* 0x0000000206067248 */ /* 0x000fce0007fe0100 */
.L_x_2889:
[----:B------:R-:W-:Y:S01]  /*1c2d0*/  IMAD.HI R6, R6, 0x2aaaaaab, RZ ;  /* 0x2aaaaaab06067827 */ /* 0x000fe200078e02ff */
[----:B------:R-:W-:Y:S01]  /*1c2e0*/  LOP3.LUT R13, R11, 0xff, RZ, 0xc0, !PT ;  /* 0x000000ff0b0d7812 */ /* 0x000fe200078ec0ff */
[----:B------:R-:W-:Y:S01]  /*1c2f0*/  BSSY B0, `(.L_x_2893) ;  /* 0x0000027000007945 */ /* 0x000fe20003800000 */
[----:B------:R-:W-:Y:S01]  /*1c300*/  SHF.R.U32.HI R4, RZ, 0x10, R11 ;  /* 0x00000010ff047819 */ /* 0x000fe2000001160b */
[----:B------:R-:W-:Y:S01]  /*1c310*/  IMAD.MOV.U32 R2, RZ, RZ, RZ ;  /* 0x000000ffff027224 */ /* 0x000fe200078e00ff */
[----:B------:R-:W-:Y:S01]  /*1c320*/  SHF.R.U32.HI R5, RZ, 0x1f, R6 ;  /* 0x0000001fff057819 */ /* 0x000fe20000011606 */
[----:B------:R1:W-:Y:S03]  /*1c330*/  STL [R1+0x54], R13 ;  /* 0x0000540d01007387 */ /* 0x0003e60000100800 */
[----:B------:R-:W-:-:S04]  /*1c340*/  LEA.HI.SX32 R5, R6, R5, 0x1c ;  /* 0x0000000506057211 */ /* 0x000fc800078fe2ff */
[----:B------:R-:W-:-:S04]  /*1c350*/  VIMNMX R5, RZ, R5, !PT ;  /* 0x00000005ff057248 */ /* 0x000fc80007fe0100 */
[----:B------:R-:W-:-:S13]  /*1c360*/  ISETP.GT.AND P0, PT, R8, R5, PT ;  /* 0x000000050800720c */ /* 0x000fda0003f04270 */
[----:B-1----:R-:W-:Y:S05]  /*1c370*/  @!P0 BRA `(.L_x_2894) ;  /* 0x0000000000788947 */ /* 0x002fea0003800000 */
[----:B------:R-:W-:Y:S01]  /*1c380*/  ISETP.NE.AND P0, PT, R4, RZ, PT ;  /* 0x000000ff0400720c */ /* 0x000fe20003f05270 */
[----:B------:R-:W-:-:S03]  /*1c390*/  ULDC UR4, c[0x0][0x9f0] ;  /* 0x00027c0000047ab9 */ /* 0x000fc60000000800 */
[----:B------:R-:W-:-:S04]  /*1c3a0*/  SEL R6, R4, UR4, P0 ;  /* 0x0000000404067c07 */ /* 0x000fc80008000000 */
[----:B------:R-:W-:Y:S02]  /*1c3b0*/  IABS R7, R6 ;  /* 0x0000000600077213 */ /* 0x000fe40000000000 */
[----:B------:R-:W-:Y:S02]  /*1c3c0*/  IADD3 R11, R6, -0x1, R8 ;  /* 0xffffffff060b7810 */ /* 0x000fe40007ffe008 */
[----:B------:R-:W1:Y:S03]  /*1c3d0*/  I2F.RP R2, R7 ;  /* 0x0000000700027306 */ /* 0x000e660000209400 */
[----:B------:R-:W-:-:S05]  /*1c3e0*/  IMAD.IADD R11, R11, 0x1, -R5 ;  /* 0x000000010b0b7824 */ /* 0x000fca00078e0a05 */
        /* <DEDUP_REMOVED lines=23> */
.L_x_2894:
[----:B------:R-:W-:Y:S05]  /*1c560*/  BSYNC B0 ;  /* 0x0000000000007941 */ /* 0x000fea0003800000 */
.L_x_2893:
[-C--:B------:R-:W-:Y:S01]  /*1c570*/  IMAD R5, R13, R2.reuse, R5 ;  /* 0x000000020d057224 */ /* 0x080fe200078e0205 */
        /* <DEDUP_REMOVED lines=23> */
[----:B------:R1:W2:Y:S02]  /*1c6f0*/  SHFL.IDX PT, R14, R6, RZ, 0x1f ;  /* 0x00001fff060e7589 */ /* 0x0002a400000e0000 */
.L_x_3122:
[----:B--2---:R-:W-:Y:S02]  /*1c700*/  ISETP.NE.AND P0, PT, R14, RZ, PT ;  /* 0x000000ff0e00720c */ /* 0x004fe40003f05270 */
[----:B------:R-:W-:-:S11]  /*1c710*/  PLOP3.LUT P6, PT, PT, PT, PT, 0x8, 0x0 ;  /* 0x000000000000781c */ /* 0x000fd60003fce170 */
[----:B------:R-:W-:Y:S05]  /*1c720*/  @P0 BRA `(.L_x_2898) ;  /* 0x00000000000c0947 */ /* 0x000fea0003800000 */
[----:B------:R-:W-:-:S03]  /*1c730*/  UMOV UR4, 0xffffffff ;  /* 0xffffffff00047882 */ /* 0x000fc60000000000 */
[----:B------:R-:W-:Y:S05]  /*1c740*/  BRA.DIV UR4, `(.L_x_2899) ;  /* 0x0000008604b47947 */ /* 0x000fea000b800000 */
[----:B------:R-:W-:-:S13]  /*1c750*/  ELECT P6, URZ, PT ;  /* 0x00000000003f782f */ /* 0x000fda00038c0000 */
.L_x_2898:
[----:B-1----:R-:W2:Y:S01]  /*1c760*/  LDL R6, [R1+0x58] ;  /* 0x0000580001067983 */ /* 0x002ea20000100800 */
[----:B------:R-:W-:Y:S01]  /*1c770*/  BSSY B1, `(.L_x_2900) ;  /* 0x0000008000017945 */ /* 0x000fe20003800000 */
[----:B--2---:R-:W-:-:S05]  /*1c780*/  VIADD R6, R6, 0x1 ;  /* 0x0000000106067836 */ /* 0x004fca0000000000 */
[----:B------:R-:W-:-:S04]  /*1c790*/  LEA.HI R7, R6, R6, RZ, 0x1 ;  /* 0x0000000606077211 */ /* 0x000fc800078f08ff */
[----:B------:R-:W-:-:S05]  /*1c7a0*/  LOP3.LUT R7, R7, 0xfffffffe, RZ, 0xc0, !PT ;  /* 0xfffffffe07077812 */ /* 0x000fca00078ec0ff */
[----:B------:R-:W-:-:S05]  /*1c7b0*/  IMAD.IADD R6, R6, 0x1, -R7 ;  /* 0x0000000106067824 */ /* 0x000fca00078e0a07 */
[----:B------:R-:W-:-:S04]  /*1c7c0*/  SHF.L.U32 R6, R6, 0x1f, RZ ;  /* 0x0000001f06067819 */ /* 0x000fc800000006ff */
[----:B------:R-:W1:Y:S02]  /*1c7d0*/  SYNCS.PHASECHK.TRANS64.TRYWAIT P0, [R19+URZ+0x22820], R6 ;  /* 0x02282006130075a7 */ /* 0x000e64000800017f */
[----:B-1----:R-:W-:Y:S05]  /*1c7e0*/  @!P0 BRA `(.L_x_2901) ;  /* 0x0000008400ac8947 */ /* 0x002fea0003800000 */
.L_x_3125:
[----:B------:R-:W-:Y:S05]  /*1c7f0*/  BSYNC B1 ;  /* 0x0000000000017941 */ /* 0x000fea0003800000 */
.L_x_2900:
[----:B------:R-:W-:Y:S04]  /*1c800*/  BSSY B1, `(.L_x_2902) ;  /* 0x000007f000017945 */ /* 0x000fe80003800000 */
[----:B------:R-:W-:Y:S05]  /*1c810*/  @!P6 BRA `(.L_x_2903) ;  /* 0x0000000400f4e947 */ /* 0x000fea0003800000 */
[----:B------:R-:W2:Y:S04]  /*1c820*/  LDL R7, [R1+0x14] ;  /* 0x0000140001077983 */ /* 0x000ea80000100800 */
[----:B------:R-:W3:Y:S01]  /*1c830*/  LDL R9, [R1+0x1c] ;  /* 0x00001c0001097983 */ /* 0x000ee20000100800 */
[----:B------:R-:W-:Y:S01]  /*1c840*/  BSSY B2, `(.L_x_2904) ;  /* 0x0000008000027945 */ /* 0x000fe20003800000 */
[----:B------:R-:W4:Y:S02]  /*1c850*/  S2R R8, SR_TID.X ;  /* 0x0000000000087919 */ /* 0x000f240000002100 */
[----:B----4-:R-:W-:-:S04]  /*1c860*/  LOP3.LUT R8, R8, 0x7f, RZ, 0xc0, !PT ;  /* 0x0000007f08087812 */ /* 0x010fc800078ec0ff */
[----:B------:R-:W-:Y:S01]  /*1c870*/  ISETP.NE.AND P1, PT, R8, RZ, PT ;  /* 0x000000ff0800720c */ /* 0x000fe20003f25270 */
[----:B--2---:R-:W-:Y:S01]  /*1c880*/  IMAD R7, R7, 0x8, R19 ;  /* 0x0000000807077824 */ /* 0x004fe200078e0213 */
[----:B---3--:R-:W-:-:S04]  /*1c890*/  SHF.L.U32 R10, R9, 0x1f, RZ ;  /* 0x0000001f090a7819 */ /* 0x008fc800000006ff */
[----:B------:R-:W2:Y:S02]  /*1c8a0*/  SYNCS.PHASECHK.TRANS64.TRYWAIT P0, [R7+URZ+0x228a0], R10 ;  /* 0x0228a00a070075a7 */ /* 0x000ea4000800017f */
[----:B--2---:R-:W-:Y:S05]  /*1c8b0*/  @!P0 BRA `(.L_x_2905) ;  /* 0x00000084008c8947 */ /* 0x004fea0003800000 */
.L_x_3126:
[----:B------:R-:W-:Y:S05]  /*1c8c0*/  BSYNC B2 ;  /* 0x0000000000027941 */ /* 0x000fea0003800000 */
.L_x_2904:
[----:B------:R-:W-:Y:S04]  /*1c8d0*/  BSSY B2, `(.L_x_2906) ;  /* 0x0000009000027945 */ /* 0x000fe80003800000 */
[----:B------:R-:W-:Y:S05]  /*1c8e0*/  @P1 BRA `(.L_x_2907) ;  /* 0x00000000001c1947 */ /* 0x000fea0003800000 */
[----:B------:R-:W3:Y:S01]  /*1c8f0*/  S2R R8, SR_TID.X ;  /* 0x0000000000087919 */ /* 0x000ee20000002100 */
[----:B-1----:R-:W-:-:S04]  /*1c900*/  IMAD.MOV.U32 R6, RZ, RZ, 0x3000 ;  /* 0x00003000ff067424 */ /* 0x002fc800078e00ff */
[----:B------:R4:W-:Y:S01]  /*1c910*/  SYNCS.ARRIVE.TRANS64 RZ, [R7+URZ+0x22890], R6 ;  /* 0x0228900607ff79a7 */ /* 0x0009e2000800003f */
[----:B---3--:R-:W-:-:S04]  /*1c920*/  LOP3.LUT R8, R8, 0x1f, RZ, 0xc0, !PT ;  /* 0x0000001f08087812 */ /* 0x008fc800078ec0ff */
[----:B------:R-:W-:-:S13]  /*1c930*/  ISETP.NE.AND P0, PT, R8, RZ, PT ;  /* 0x000000ff0800720c */ /* 0x000fda0003f05270 */
[----:B----4-:R-:W-:Y:S05]  /*1c940*/  @!P0 BRA `(.L_x_2907) ;  /* 0x0000000000048947 */ /* 0x010fea0003800000 */
[----:B------:R-:W-:Y:S01]  /*1c950*/  BPT.TRAP 0x1 ;  /* 0x000000040000795c */ /* 0x000fe20000300000 */
.L_x_2907:
[----:B------:R-:W-:Y:S05]  /*1c960*/  BSYNC B2 ;  /* 0x0000000000027941 */ /* 0x000fea0003800000 */
.L_x_2906:
[----:B------:R-:W3:Y:S01]  /*1c970*/  LDL R8, [R1+0x14] ;  /* 0x0000140001087983 */ /* 0x000ee20000100800 */
[----:B------:R-:W-:Y:S01]  /*1c980*/  IMAD.MOV.U32 R12, RZ, RZ, RZ ;  /* 0x000000ffff0c7224 */ /* 0x000fe200078e00ff */
[----:B------:R-:W-:Y:S01]  /*1c990*/  UIADD3 UR4, UP0, UR40, 0x570, URZ ;  /* 0x0000057028047890 */ /* 0x000fe2000ff1e03f */
[----:B-1----:R-:W-:Y:S01]  /*1c9a0*/  IMAD R6, R5, 0x60, R0 ;  /* 0x0000006005067824 */ /* 0x002fe200078e0200 */
[----:B------:R-:W-:Y:S01]  /*1c9b0*/  PLOP3.LUT P0, PT, PT, PT, PT, 0x80, 0x0 ;  /* 0x000000000000781c */ /* 0x000fe20003f0f070 */
[----:B------:R-:W-:Y:S01]  /*1c9c0*/  VIADD R9, R7, 0x22890 ;  /* 0x0002289007097836 */ /* 0x000fe20000000000 */
[----:B------:R-:W-:Y:S01]  /*1c9d0*/  R2UR UR10, R12 ;  /* 0x000000000c0a72ca */ /* 0x000fe200000e0000 */
[----:B------:R-:W-:Y:S01]  /*1c9e0*/  VIADD R6, R6, 0xffffffa0 ;  /* 0xffffffa006067836 */ /* 0x000fe20000000000 */
[----:B------:R-:W-:Y:S01]  /*1c9f0*/  UIADD3.X UR5, URZ, UR41, URZ, UP0, !UPT ;  /* 0x000000293f057290 */ /* 0x000fe200087fe43f */
[----:B------:R-:W-:Y:S01]  /*1ca00*/  UMOV UR6, 0x0 ;  /* 0x0000000000067882 */ /* 0x000fe20000000000 */
[----:B------:R-:W-:Y:S01]  /*1ca10*/  UMOV UR7, 0x12f00000 ;  /* 0x12f0000000077882 */ /* 0x000fe20000000000 */
[----:B---3--:R-:W-:-:S04]  /*1ca20*/  IMAD R8, R8, 0x3000, R19 ;  /* 0x0000300008087824 */ /* 0x008fc800078e0213 */
[----:B------:R-:W-:-:S07]  /*1ca30*/  VIADD R8, R8, 0x1c400 ;  /* 0x0001c40008087836 */ /* 0x000fce0000000000 */
.L_x_2908:
        /* <DEDUP_REMOVED lines=13> */
.L_x_3127:
[----:B------:R-:W-:Y:S05]  /*1cb10*/  BSYNC B2 ;  /* 0x0000000000027941 */ /* 0x000fea0003800000 */
.L_x_2909:
[----:B------:R-:W-:Y:S01]  /*1cb20*/  BSSY B2, `(.L_x_2911) ;  /* 0x000000b000027945 */ /* 0x000fe20003800000 */
[----:B-12---:R-:W-:Y:S02]  /*1cb30*/  IMAD.MOV.U32 R10, RZ, RZ, 0x0 ;  /* 0x00000000ff0a7424 */ /* 0x006fe400078e00ff */
[----:B------:R-:W-:Y:S01]  /*1cb40*/  IMAD.MOV.U32 R11, RZ, RZ, 0x12f00000 ;  /* 0x12f00000ff0b7424 */ /* 0x000fe200078e00ff */
[----:B------:R-:W-:Y:S06]  /*1cb50*/  @P1 BRA `(.L_x_2912) ;  /* 0x00000000001c1947 */ /* 0x000fec0003800000 */
[----:B------:R-:W1:Y:S01]  /*1cb60*/  S2R R9, SR_TID.X ;  /* 0x0000000000097919 */ /* 0x000e620000002100 */
[----:B------:R-:W-:-:S04]  /*1cb70*/  IMAD.MOV.U32 R8, RZ, RZ, 0xc000 ;  /* 0x0000c000ff087424 */ /* 0x000fc800078e00ff */
[----:B------:R2:W-:Y:S01]  /*1cb80*/  SYNCS.ARRIVE.TRANS64 RZ, [R7+URZ+0x228b0], R8 ;  /* 0x0228b00807ff79a7 */ /* 0x0005e2000800003f */
[----:B-1----:R-:W-:-:S04]  /*1cb90*/  LOP3.LUT R9, R9, 0x1f, RZ, 0xc0, !PT ;  /* 0x0000001f09097812 */ /* 0x002fc800078ec0ff */
[----:B------:R-:W-:-:S13]  /*1cba0*/  ISETP.NE.AND P0, PT, R9, RZ, PT ;  /* 0x000000ff0900720c */ /* 0x000fda0003f05270 */
[----:B--2---:R-:W-:Y:S05]  /*1cbb0*/  @!P0 BRA `(.L_x_2912) ;  /* 0x0000000000048947 */ /* 0x004fea0003800000 */
[----:B------:R-:W-:Y:S01]  /*1cbc0*/  BPT.TRAP 0x1 ;  /* 0x000000040000795c */ /* 0x000fe20000300000 */
.L_x_2912:
[----:B------:R-:W-:Y:S05]  /*1cbd0*/  BSYNC B2 ;  /* 0x0000000000027941 */ /* 0x000fea0003800000 */
.L_x_2911:
[----:B------:R-:W2:Y:S01]  /*1cbe0*/  LDL R8, [R1+0x14] ;  /* 0x0000140001087983 */ /* 0x000ea20000100800 */
        /* <DEDUP_REMOVED lines=9> */
.L_x_2913:
        /* <DEDUP_REMOVED lines=10> */
[----:B------:R-:W-:Y:S01]  /*1cd20*/  R2UR UR6, R10 ;  /* 0x000000000a0672ca */ /* 0x000fe200000e0000 */
[----:B------:R-:W-:Y:S01]  /*1cd30*/  VIADD R9, R8, 0x3400 ;  /* 0x0000340008097836 */ /* 0x000fe20000000000 */
[----:B------:R-:W-:Y:S01]  /*1cd40*/  R2UR UR7, R11 ;  /* 0x000000000b0772ca */ /* 0x000fe200000e0000 */
[----:B------:R-:W-:Y:S01]  /*1cd50*/  UMOV UR10, 0x40 ;  /* 0x00000040000a7882 */ /* 0x000fe20000000000 */
[----:B------:R-:W-:-:S13]  /*1cd60*/  PLOP3.LUT P0, PT, PT, PT, PT, 0x80, 0x0 ;  /* 0x000000000000781c */ /* 0x000fda0003f0f070 */
.L_x_2914:
        /* <DEDUP_REMOVED lines=15> */
.L_x_2915:
        /* <DEDUP_REMOVED lines=15> */
.L_x_2916:
        /* <DEDUP_REMOVED lines=10> */
.L_x_2903:
[----:B------:R-:W-:Y:S05]  /*1cff0*/  BSYNC B1 ;  /* 0x0000000000017941 */ /* 0x000fea0003800000 */
.L_x_2902:
[----:B------:R-:W1:Y:S04]  /*1d000*/  LDL.LU R10, [R1+0x14] ;  /* 0x00001400010a7983 */ /* 0x000e680000300800 */
[----:B------:R-:W2:Y:S01]  /*1d010*/  LDL.LU R9, [R1+0x1c] ;  /* 0x00001c0001097983 */ /* 0x000ea20000300800 */
[----:B------:R-:W-:Y:S01]  /*1d020*/  VIADD R5, R5, 0xfffffffe ;  /* 0xfffffffe05057836 */ /* 0x000fe20000000000 */
[----:B------:R-:W-:-:S04]  /*1d030*/  PLOP3.LUT P0, PT, PT, PT, PT, 0x8, 0x0 ;  /* 0x000000000000781c */ /* 0x000fc80003f0e170 */
[----:B------:R-:W-:Y:S01]  /*1d040*/  ISETP.GE.AND P2, PT, R5, R3, PT ;  /* 0x000000030500720c */ /* 0x000fe20003f46270 */
[----:B-1----:R-:W-:-:S05]  /*1d050*/  VIADD R6, R10, 0x1 ;  /* 0x000000010a067836 */ /* 0x002fca0000000000 */
[----:B------:R-:W-:-:S04]  /*1d060*/  ISETP.NE.AND P1, PT, R6, 0x2, PT ;  /* 0x000000020600780c */ /* 0x000fc80003f25270 */
[----:B------:R-:W-:Y:S02]  /*1d070*/  SEL R7, RZ, 0x1, P1 ;  /* 0x00000001ff077807 */ /* 0x000fe40000800000 */
[----:B------:R-:W-:Y:S02]  /*1d080*/  SEL R6, R6, RZ, P1 ;  /* 0x000000ff06067207 */ /* 0x000fe40000800000 */
[----:B--2---:R-:W-:-:S03]  /*1d090*/  LOP3.LUT R9, R9, R7, RZ, 0x3c, !PT ;  /* 0x0000000709097212 */ /* 0x004fc600078e3cff */
[----:B------:R1:W-:Y:S04]  /*1d0a0*/  STL [R1+0x14], R6 ;  /* 0x0000140601007387 */ /* 0x0003e80000100800 */
[----:B------:R1:W-:Y:S01]  /*1d0b0*/  STL [R1+0x1c], R9 ;  /* 0x00001c0901007387 */ /* 0x0003e20000100800 */
[----:B------:R-:W-:Y:S05]  /*1d0c0*/  @!P2 BRA `(.L_x_2896) ;  /* 0x000000080030a947 */ /* 0x000fea0003800000 */
.L_x_2932:
[----:B------:R-:W-:Y:S05]  /*1d0d0*/  YIELD ;  /* 0x0000000000007946 */ /* 0x000fea0003800000 */
[----:B------:R-:W-:Y:S04]  /*1d0e0*/  BSSY B1, `(.L_x_2917) ;  /* 0x000007e000017945 */ /* 0x000fe80003800000 */
[----:B--2---:R-:W-:Y:S05]  /*1d0f0*/  @!P6 BRA `(.L_x_2918) ;  /* 0x0000000400f0e947 */ /* 0x004fea0003800000 */
[----:B-1----:R-:W2:Y:S04]  /*1d100*/  LDL R6, [R1+0x14] ;  /* 0x0000140001067983 */ /* 0x002ea80000100800 */
[----:B------:R-:W3:Y:S01]  /*1d110*/  LDL R7, [R1+0x1c] ;  /* 0x00001c0001077983 */ /* 0x000ee20000100800 */
[----:B------:R-:W-:Y:S01]  /*1d120*/  BSSY B2, `(.L_x_2919) ;  /* 0x0000008000027945 */ /* 0x000fe20003800000 */
[----:B------:R-:W1:Y:S02]  /*1d130*/  S2R R8, SR_TID.X ;  /* 0x0000000000087919 */ /* 0x000e640000002100 */
[----:B-1----:R-:W-:-:S04]  /*1d140*/  LOP3.LUT R8, R8, 0x7f, RZ, 0xc0, !PT ;  /* 0x0000007f08087812 */ /* 0x002fc800078ec0ff */
[----:B------:R-:W-:Y:S01]  /*1d150*/  ISETP.NE.AND P2, PT, R8, RZ, PT ;  /* 0x000000ff0800720c */ /* 0x000fe20003f45270 */
[----:B--2---:R-:W-:Y:S01]  /*1d160*/  IMAD R6, R6, 0x8, R19 ;  /* 0x0000000806067824 */ /* 0x004fe200078e0213 */
[----:B---3--:R-:W-:-:S04]  /*1d170*/  SHF.L.U32 R7, R7, 0x1f, RZ ;  /* 0x0000001f07077819 */ /* 0x008fc800000006ff */
[----:B------:R-:W1:Y:S02]  /*1d180*/  SYNCS.PHASECHK.TRANS64.TRYWAIT P1, [R6+URZ+0x228a0], R7 ;  /* 0x0228a007060075a7 */ /* 0x000e64000802017f */
[----:B-1----:R-:W-:Y:S05]  /*1d190*/  @!P1 BRA `(.L_x_2920) ;  /* 0x0000007c007c9947 */ /* 0x002fea0003800000 */
.L_x_3128:
[----:B------:R-:W-:Y:S05]  /*1d1a0*/  BSYNC B2 ;  /* 0x0000000000027941 */ /* 0x000fea0003800000 */
.L_x_2919:
        /* <DEDUP_REMOVED lines=9> */
.L_x_2922:
[----:B------:R-:W-:Y:S05]  /*1d240*/  BSYNC B2 ;  /* 0x0000000000027941 */ /* 0x000fea0003800000 */
.L_x_2921:
        /* <DEDUP_REMOVED lines=12> */
.L_x_2923:
        /* <DEDUP_REMOVED lines=13> */
.L_x_3129:
[----:B------:R-:W-:Y:S05]  /*1d3e0*/  BSYNC B2 ;  /* 0x0000000000027941 */ /* 0x000fea0003800000 */
.L_x_2924:
[----:B------:R-:W-:Y:S01]  /*1d3f0*/  BSSY B2, `(.L_x_2926) ;  /* 0x000000b000027945 */ /* 0x000fe20003800000 */
[----:B------:R-:W-:Y:S02]  /*1d400*/  IMAD.MOV.U32 R10, RZ, RZ, 0x0 ;  /* 0x00000000ff0a7424 */ /* 0x000fe400078e00ff */
[----:B------:R-:W-:Y:S01]  /*1d410*/  IMAD.MOV.U32 R11, RZ, RZ, 0x12f00000 ;  /* 0x12f00000ff0b7424 */ /* 0x000fe200078e00ff */
[----:B------:R-:W-:Y:S06]  /*1d420*/  @P2 BRA `(.L_x_2927) ;  /* 0x00000000001c2947 */ /* 0x000fec0003800000 */
[----:B------:R-:W3:Y:S01]  /*1d430*/  S2R R8, SR_TID.X ;  /* 0x0000000000087919 */ /* 0x000ee20000002100 */
[----:B-12---:R-:W-:-:S04]  /*1d440*/  IMAD.MOV.U32 R7, RZ, RZ, 0xc000 ;  /* 0x0000c000ff077424 */ /* 0x006fc800078e00ff */
[----:B------:R4:W-:Y:S01]  /*1d450*/  SYNCS.ARRIVE.TRANS64 RZ, [R6+URZ+0x228b0], R7 ;  /* 0x0228b00706ff79a7 */ /* 0x0009e2000800003f */
[----:B---3--:R-:W-:-:S04]  /*1d460*/  LOP3.LUT R8, R8, 0x1f, RZ, 0xc0, !PT ;  /* 0x0000001f08087812 */ /* 0x008fc800078ec0ff */
[----:B------:R-:W-:-:S13]  /*1d470*/  ISETP.NE.AND P1, PT, R8, RZ, PT ;  /* 0x000000ff0800720c */ /* 0x000fda0003f25270 */
[----:B----4-:R-:W-:Y:S05]  /*1d480*/  @!P1 BRA `(.L_x_2927) ;  /* 0x0000000000049947 */ /* 0x010fea0003800000 */
[----:B------:R-:W-:Y:S01]  /*1d490*/  BPT.TRAP 0x1 ;  /* 0x000000040000795c */ /* 0x000fe20000300000 */
.L_x_2927:
[----:B------:R-:W-:Y:S05]  /*1d4a0*/  BSYNC B2 ;  /* 0x0000000000027941 */ /* 0x000fea0003800000 */
.L_x_2926:
        /* <DEDUP_REMOVED lines=10> */
.L_x_2928:
        /* <DEDUP_REMOVED lines=15> */
.L_x_2929:
        /* <DEDUP_REMOVED lines=15> */
.L_x_2930:
        /* <DEDUP_REMOVED lines=15> */
.L_x_2931:
        /* <DEDUP_REMOVED lines=10> */
.L_x_2918:
[----:B------:R-:W-:Y:S05]  /*1d8c0*/  BSYNC B1 ;  /* 0x0000000000017941 */ /* 0x000fea0003800000 */
.L_x_2917:
[----:B------:R-:W1:Y:S04]  /*1d8d0*/  LDL.LU R10, [R1+0x14] ;  /* 0x00001400010a7983 */ /* 0x000e680000300800 */
[----:B------:R-:W2:Y:S01]  /*1d8e0*/  LDL.LU R8, [R1+0x1c] ;  /* 0x00001c0001087983 */ /* 0x000ea20000300800 */
[C---:B------:R-:W-:Y:S01]  /*1d8f0*/  ISETP.GT.AND P2, PT, R5.reuse, R3, PT ;  /* 0x000000030500720c */ /* 0x040fe20003f44270 */
[----:B------:R-:W-:Y:S02]  /*1d900*/  VIADD R5, R5, 0xffffffff ;  /* 0xffffffff05057836 */ /* 0x000fe40000000000 */
[----:B-1----:R-:W-:-:S05]  /*1d910*/  VIADD R6, R10, 0x1 ;  /* 0x000000010a067836 */ /* 0x002fca0000000000 */
[----:B------:R-:W-:-:S04]  /*1d920*/  ISETP.NE.AND P1, PT, R6, 0x2, PT ;  /* 0x000000020600780c */ /* 0x000fc80003f25270 */
[----:B------:R-:W-:Y:S02]  /*1d930*/  SEL R7, RZ, 0x1, P1 ;  /* 0x00000001ff077807 */ /* 0x000fe40000800000 */
[----:B------:R-:W-:Y:S02]  /*1d940*/  SEL R6, R6, RZ, P1 ;  /* 0x000000ff06067207 */ /* 0x000fe40000800000 */
[----:B--2---:R-:W-:-:S05]  /*1d950*/  LOP3.LUT R8, R8, R7, RZ, 0x3c, !PT ;  /* 0x0000000708087212 */ /* 0x004fca00078e3cff */
[----:B------:R2:W-:Y:S04]  /*1d960*/  STL [R1+0x1c], R8 ;  /* 0x00001c0801007387 */ /* 0x0005e80000100800 */
[----:B------:R2:W-:Y:S01]  /*1d970*/  STL [R1+0x14], R6 ;  /* 0x0000140601007387 */ /* 0x0005e20000100800 */
[----:B------:R-:W-:Y:S05]  /*1d980*/  @P2 BRA `(.L_x_2932) ;  /* 0xfffffff400d02947 */ /* 0x000fea000383ffff */
.L_x_2896:
[----:B------:R-:W-:Y:S05]  /*1d990*/  BSYNC B0 ;  /* 0x0000000000007941 */ /* 0x000fea0003800000 */
.L_x_2895:
[----:B--2---:R-:W2:Y:S01]  /*1d9a0*/  LDL R8, [R1+0x28] ;  /* 0x0000280001087983 */ /* 0x004ea20000100800 */
[----:B------:R-:W3:Y:S01]  /*1d9b0*/  LDC R0, c[0x0][0x448] ;  /* 0x00011200ff007b82 */ /* 0x000ee20000000800 */
[----:B------:R-:W-:Y:S07]  /*1d9c0*/  @!P0 WARPSYNC.ALL ;  /* 0x0000000000008948 */ /* 0x000fee0003800000 */
[----:B------:R-:W-:Y:S01]  /*1d9d0*/  @!P0 BAR.SYNC.DEFER_BLOCKING 0xc, 0x180 ;  /* 0x0306000000008b1d */ /* 0x000fe20000010000 */
[----:B---3--:R-:W-:-:S13]  /*1d9e0*/  ISETP.NE.AND P1, PT, R0, 0x1, PT ;  /* 0x000000010000780c */ /* 0x008fda0003f25270 */
[----:B------:R-:W3:Y:S08]  /*1d9f0*/  @P1 LDC R0, c[0x0][0x44c] ;  /* 0x00011300ff001b82 */ /* 0x000ef00000000800 */
[----:B------:R-:W4:Y:S01]  /*1da00*/  @P1 LDC R3, c[0x0][0x450] ;  /* 0x00011400ff031b82 */ /* 0x000f220000000800 */
[----:B--2---:R-:W-:-:S04]  /*1da10*/  VIADD R2, R8, 0x7f ;  /* 0x0000007f08027836 */ /* 0x004fc80000000000 */
[----:B---3--:R-:W-:-:S05]  /*1da20*/  @P1 IMAD.HI.U32 R0, R2, R0, RZ ;  /* 0x0000000002001227 */ /* 0x008fca00078e00ff */
[----:B----4-:R-:W-:-:S05]  /*1da30*/  @P1 SHF.R.U32.HI R2, RZ, R3, R0 ;  /* 0x00000003ff021219 */ /* 0x010fca0000011600 */
[----:B------:R-:W-:Y:S02]  /*1da40*/  IMAD.IADD R0, R20, 0x1, R2 ;  /* 0x0000000114007824 */ /* 0x000fe400078e0202 */
[----:B------:R-:W2:Y:S02]  /*1da50*/  LDC.64 R2, c[0x0][0x9e0] ;  /* 0x00027800ff027b82 */ /* 0x000ea40000000a00 */
[----:B--2---:R-:W-:Y:S01]  /*1da60*/  ISETP.GE.AND P2, PT, R3, 0x1, PT ;  /* 0x000000010300780c */ /* 0x004fe20003f46270 */
[----:B------:R-:W-:-:S12]  /*1da70*/  IMAD.IADD R2, R0, 0x1, R2 ;  /* 0x0000000100027824 */ /* 0x000fd800078e0202 */
[----:B------:R-:W-:Y:S05]  /*1da80*/  @!P2 BRA `(.L_x_2933) ;  /* 0x000000000048a947 */ /* 0x000fea0003800000 */
[C---:B------:R-:W-:Y:S01]  /*1da90*/  ISETP.GT.AND P0, PT, R0.reuse, RZ, PT ;  /* 0x000000ff0000720c */ /* 0x040fe20003f04270 */
[----:B------:R-:W-:Y:S01]  /*1daa0*/  BSSY B0, `(.L_x_2934) ;  /* 0x000000e000007945 */ /* 0x000fe20003800000 */
[----:B------:R-:W-:-:S11]  /*1dab0*/  VIADD R5, R0, 0xffffffff ;  /* 0xffffffff00057836 */ /* 0x000fd60000000000 */
[----:B------:R-:W-:Y:S05]  /*1dac0*/  @P0 BRA `(.L_x_2935) ;  /* 0x00000000001c0947 */ /* 0x000fea0003800000 */
[----:B------:R-:W-:Y:S01]  /*1dad0*/  ISETP.NE.AND P0, PT, R3, 0x1, PT ;  /* 0x000000010300780c */ /* 0x000fe20003f05270 */
[----:B------:R-:W-:-:S12]  /*1dae0*/  IMAD.MOV R0, RZ, RZ, -R0 ;  /* 0x000000ffff007224 */ /* 0x000fd800078e0a00 */
[----:B-1----:R-:W1:Y:S02]  /*1daf0*/  @P0 LDC.64 R6, c[0x0][0x9e8] ;  /* 0x00027a00ff060b82 */ /* 0x002e640000000a00 */
[----:B-1----:R-:W-:-:S05]  /*1db00*/  @P0 IMAD.HI.U32 R6, R0, R6, RZ ;  /* 0x0000000600060227 */ /* 0x002fca00078e00ff */
[----:B------:R-:W-:-:S04]  /*1db10*/  @P0 SHF.R.U32.HI R0, RZ, R7, R6 ;  /* 0x00000007ff000219 */ /* 0x000fc80000011606 */
[----:B------:R-:W-:Y:S01]  /*1db20*/  LOP3.LUT R5, RZ, R0, RZ, 0x33, !PT ;  /* 0x00000000ff057212 */ /* 0x000fe200078e33ff */
[----:B------:R-:W-:Y:S06]  /*1db30*/  BRA `(.L_x_2936) ;  /* 0x0000000000107947 */ /* 0x000fec0003800000 */
.L_x_2935:
[----:B------:R-:W-:-:S13]  /*1db40*/  ISETP.NE.AND P0, PT, R3, 0x1, PT ;  /* 0x000000010300780c */ /* 0x000fda0003f05270 */
[----:B-1----:R-:W1:Y:S02]  /*1db50*/  @P0 LDC.64 R6, c[0x0][0x9e8] ;  /* 0x00027a00ff060b82 */ /* 0x002e640000000a00 */
[----:B-1----:R-:W-:-:S05]  /*1db60*/  @P0 IMAD.HI.U32 R6, R5, R6, RZ ;  /* 0x0000000605060227 */ /* 0x002fca00078e00ff */
[----:B------:R-:W-:-:S07]  /*1db70*/  @P0 SHF.R.U32.HI R5, RZ, R7, R6 ;  /* 0x00000007ff050219 */ /* 0x000fce0000011606 */
.L_x_2936:
[----:B------:R-:W-:Y:S05]  /*1db80*/  BSYNC B0 ;  /* 0x0000000000007941 */ /* 0x000fea0003800000 */
.L_x_2934:
[----:B------:R-:W-:-:S05]  /*1db90*/  IMAD R5, R5, R3, R3 ;  /* 0x0000000305057224 */ /* 0x000fca00078e0203 */
[----:B------:R-:W-:-:S07]  /*1dba0*/  VIMNMX R2, R2, R5, PT ;  /* 0x0000000502027248 */ /* 0x000fce0003fe0100 */
.L_x_2933:
[----:B------:R-:W2:Y:S01]  /*1dbb0*/  LDL R7, [R1+0x5c] ;  /* 0x00005c0001077983 */ /* 0x000ea20000100800 */
[----:B------:R-:W3:Y:S01]  /*1dbc0*/  @P1 LDC R0, c[0x0][0x44c] ;  /* 0x00011300ff001b82 */ /* 0x000ee20000000800 */
[----:B------:R-:W-:Y:S01]  /*1dbd0*/  VIADD R2, R2, 0x5f ;  /* 0x0000005f02027836 */ /* 0x000fe20000000000 */
[----:B------:R-:W-:Y:S01]  /*1dbe0*/  ULDC UR4, c[0x0][0x9dc] ;  /* 0x0002770000047ab9 */ /* 0x000fe20000000800 */
[----:B------:R-:W-:Y:S02]  /*1dbf0*/  IMAD.MOV.U32 R5, RZ, RZ, R8 ;  /* 0x000000ffff057224 */ /* 0x000fe400078e0008 */
[----:B------:R-:W-:-:S03]  /*1dc00*/  IMAD.HI R2, R2, 0x2aaaaaab, RZ ;  /* 0x2aaaaaab02027827 */ /* 0x000fc600078e02ff */
[----:B-1----:R-:W1:Y:S01]  /*1dc10*/  @P1 LDC R6, c[0x0][0x450] ;  /* 0x00011400ff061b82 */ /* 0x002e620000000800 */
[----:B---3--:R-:W-:-:S05]  /*1dc20*/  @P1 IMAD.HI.U32 R0, R8, R0, RZ ;  /* 0x0000000008001227 */ /* 0x008fca00078e00ff */
[----:B-1----:R-:W-:-:S05]  /*1dc30*/  @P1 SHF.R.U32.HI R5, RZ, R6, R0 ;  /* 0x00000006ff051219 */ /* 0x002fca0000011600 */
[----:B------:R-:W-:Y:S01]  /*1dc40*/  IMAD.IADD R0, R17, 0x1, R5 ;  /* 0x0000000111007824 */ /* 0x000fe200078e0205 */
[----:B------:R-:W-:-:S04]  /*1dc50*/  SHF.R.U32.HI R5, RZ, 0x1f, R2 ;  /* 0x0000001fff057819 */ /* 0x000fc80000011602 */
[----:B------:R-:W-:Y:S01]  /*1dc60*/  LEA.HI.SX32 R8, R2, R5, 0x1c ;  /* 0x0000000502087211 */ /* 0x000fe200078fe2ff */
[----:B------:R-:W-:-:S04]  /*1dc70*/  VIADD R2, R0, -UR4 ;  /* 0x8000000400027c36 */ /* 0x000fc80008000000 */
[----:B------:R1:W-:Y:S01]  /*1dc80*/  STL [R1+0x60], R8 ;  /* 0x0000600801007387 */ /* 0x0003e20000100800 */
[----:B--2---:R-:W-:Y:S01]  /*1dc90*/  VIMNMX R5, R7, R8, PT ;  /* 0x0000000807057248 */ /* 0x004fe20003fe0100 */
[----:B-1----:R-:W-:Y:S06]  /*1dca0*/  @!P2 BRA `(.L_x_2937) ;  /* 0x000000000044a947 */ /* 0x002fec0003800000 */
        /* <DEDUP_REMOVED lines=10> */
.L_x_2939:
[----:B------:R-:W-:-:S13]  /*1dd50*/  ISETP.NE.AND P0, PT, R3, 0x1, PT ;  /* 0x000000010300780c */ /* 0x000fda0003f05270 */
[----:B------:R-:W1:Y:S02]  /*1dd60*/  @P0 LDC.64 R6, c[0x0][0x9e8] ;  /* 0x00027a00ff060b82 */ /* 0x000e640000000a00 */
[----:B-1----:R-:W-:-:S05]  /*1dd70*/  @P0 IMAD.HI.U32 R6, R0, R6, RZ ;  /* 0x0000000600060227 */ /* 0x002fca00078e00ff */
[----:B------:R-:W-:-:S07]  /*1dd80*/  @P0 SHF.R.U32.HI R0, RZ, R7, R6 ;  /* 0x00000007ff000219 */ /* 0x000fce0000011606 */
.L_x_2940:
[----:B------:R-:W-:Y:S05]  /*1dd90*/  BSYNC B0 ;  /* 0x0000000000007941 */ /* 0x000fea0003800000 */
.L_x_2938:
[----:B------:R-:W-:-:S05]  /*1dda0*/  IMAD R0, R0, R3, RZ ;  /* 0x0000000300007224 */ /* 0x000fca00078e02ff */
[----:B------:R-:W-:-:S07]  /*1ddb0*/  VIMNMX R2, R2, R0, !PT ;  /* 0x0000000002027248 */ /* 0x000fce0007fe0100 */
.L_x_2937:
[----:B------:R-:W-:Y:S01]  /*1ddc0*/  IMAD.HI R2, R2, 0x2aaaaaab, RZ ;  /* 0x2aaaaaab02027827 */ /* 0x000fe200078e02ff */
[----:B------:R-:W-:Y:S01]  /*1ddd0*/  ISETP.NE.AND P1, PT, R4, RZ, PT ;  /* 0x000000ff0400720c */ /* 0x000fe20003f25270 */
[----:B------:R-:W-:Y:S03]  /*1dde0*/  BSSY B0, `(.L_x_2941) ;  /* 0x0000025000007945 */ /* 0x000fe60003800000 */
[----:B------:R-:W-:-:S04]  /*1ddf0*/  SHF.R.U32.HI R0, RZ, 0x1f, R2 ;  /* 0x0000001fff007819 */ /* 0x000fc80000011602 */
[----:B------:R-:W-:-:S04]  /*1de00*/  LEA.HI.SX32 R0, R2, R0, 0x1c ;  /* 0x0000000002007211 */ /* 0x000fc800078fe2ff */
[----:B------:R-:W-:Y:S01]  /*1de10*/  VIMNMX R9, RZ, R0, !PT ;  /* 0x00000000ff097248 */ /* 0x000fe20007fe0100 */
[----:B------:R-:W1:Y:S03]  /*1de20*/  @!P1 LDC R4, c[0x0][0x9f0] ;  /* 0x00027c00ff049b82 */ /* 0x000e660000000800 */
[----:B------:R-:W-:Y:S01]  /*1de30*/  ISETP.GT.AND P0, PT, R5, R9, PT ;  /* 0x000000090500720c */ /* 0x000fe20003f04270 */
[----:B------:R2:W-:Y:S04]  /*1de40*/  STL [R1+0x3c], R9 ;  /* 0x00003c0901007387 */ /* 0x0005e80000100800 */
[----:B------:R2:W-:Y:S08]  /*1de50*/  STL [R1+0x40], RZ ;  /* 0x000040ff01007387 */ /* 0x0005f00000100800 */
[----:B--2---:R-:W-:Y:S05]  /*1de60*/  @!P0 BRA `(.L_x_2942) ;  /* 0x0000000000708947 */ /* 0x004fea0003800000 */
        /* <DEDUP_REMOVED lines=9> */
[----:B------:R-:W-:Y:S02]  /*1df00*/  IADD3 R6, R4, -0x1, R5 ;  /* 0xffffffff04067810 */ /* 0x000fe40007ffe005 */
[----:B------:R-:W-:-:S03]  /*1df10*/  IABS R2, R4 ;  /* 0x0000000400027213 */ /* 0x000fc60000000000 */
[----:B------:R-:W-:Y:S02]  /*1df20*/  IMAD.IADD R6, R6, 0x1, -R9 ;  /* 0x0000000106067824 */ /* 0x000fe400078e0a09 */
[----:B------:R-:W-:-:S03]  /*1df30*/  IMAD.MOV R2, RZ, RZ, -R2 ;  /* 0x000000ffff027224 */ /* 0x000fc600078e0a02 */
[----:B------:R-:W-:Y:S01]  /*1df40*/  IABS R3, R6 ;  /* 0x0000000600037213 */ /* 0x000fe20000000000 */
[----:B------:R-:W-:Y:S01]  /*1df50*/  IMAD.MOV.U32 R7, RZ, RZ, R2 ;  /* 0x000000ffff077224 */ /* 0x000fe200078e0002 */
        /* <DEDUP_REMOVED lines=13> */
.L_x_2942:
[----:B------:R-:W-:Y:S05]  /*1e030*/  BSYNC B0 ;  /* 0x0000000000007941 */ /* 0x000fea0003800000 */
.L_x_2941:
[----:B------:R-:W3:Y:S04]  /*1e040*/  LDL R0, [R1+0x40] ;  /* 0x0000400001007983 */ /* 0x000ee80000100800 */
[----:B--2---:R-:W3:Y:S01]  /*1e050*/  LDL R2, [R1+0x54] ;  /* 0x0000540001027983 */ /* 0x004ee20000100800 */
[----:B------:R-:W-:Y:S01]  /*1e060*/  BSSY B7, `(.L_x_2943) ;  /* 0x00003ec000077945 */ /* 0x000fe20003800000 */
[----:B---3--:R-:W-:-:S05]  /*1e070*/  IMAD R2, R2, R0, R9 ;  /* 0x0000000002027224 */ /* 0x008fca00078e0209 */
[----:B------:R-:W-:Y:S01]  /*1e080*/  VIADDMNMX R0, R2, R0, R5, PT ;  /* 0x0000000002007246 */ /* 0x000fe20003800105 */
[----:B------:R2:W-:Y:S03]  /*1e090*/  STL [R1+0x24], R2 ;  /* 0x0000240201007387 */ /* 0x0005e60000100800 */
[----:B------:R-:W-:Y:S01]  /*1e0a0*/  ISETP.GT.AND P0, PT, R0, R2, PT ;  /* 0x000000020000720c */ /* 0x000fe20003f04270 */
[----:B------:R2:W-:-:S12]  /*1e0b0*/  STL [R1+0x34], R0 ;  /* 0x0000340001007387 */ /* 0x0005d80000100800 */
[----:B--2---:R-:W-:Y:S05]  /*1e0c0*/  @P0 BRA `(.L_x_2944) ;  /* 0x0000000000480947 */ /* 0x004fea0003800000 */
[----:B------:R-:W2:Y:S02]  /*1e0d0*/  S2R R0, SR_TID.X ;  /* 0x0000000000007919 */ /* 0x000ea40000002100 */
[----:B--2---:R-:W-:-:S04]  /*1e0e0*/  LOP3.LUT R0, R0, 0x7f, RZ, 0xc0, !PT ;  /* 0x0000007f00007812 */ /* 0x004fc800078ec0ff */
[----:B------:R-:W-:-:S13]  /*1e0f0*/  ISETP.NE.AND P0, PT, R0, RZ, PT ;  /* 0x000000ff0000720c */ /* 0x000fda0003f05270 */
[----:B------:R-:W-:Y:S05]  /*1e100*/  @P0 BRA `(.L_x_2945) ;  /* 0x0000003c00840947 */ /* 0x000fea0003800000 */
[----:B------:R-:W2:Y:S01]  /*1e110*/  S2R R5, SR_LANEID ;  /* 0x0000000000057919 */ /* 0x000ea20000000000 */
[----:B------:R-:W-:Y:S01]  /*1e120*/  VOTEU.ANY UR4, UPT, PT ;  /* 0x0000000000047886 */ /* 0x000fe200038e0100 */
[----:B------:R-:W3:Y:S01]  /*1e130*/  LDC.64 R2, c[0x0][0xc60] ;  /* 0x00031800ff027b82 */ /* 0x000ee20000000a00 */
[----:B------:R-:W2:Y:S02]  /*1e140*/  FLO.U32 R0, UR4 ;  /* 0x0000000400007d00 */ /* 0x000ea400080e0000 */
[----:B--2---:R-:W-:-:S06]  /*1e150*/  ISETP.EQ.U32.AND P0, PT, R0, R5, PT ;  /* 0x000000050000720c */ /* 0x004fcc0003f02070 */
[----:B------:R-:W3:Y:S07]  /*1e160*/  POPC R5, UR4 ;  /* 0x0000000400057d09 */ /* 0x000eee0008000000 */
[----:B---3--:R-:W2:Y:S01]  /*1e170*/  @P0 ATOMG.E.ADD.STRONG.GPU PT, R3, desc[UR38][R2.64], R5 ;  /* 0x00000005020309a8 */ /* 0x008ea200081ee1e6 */
[----:B-1----:R-:W1:Y:S02]  /*1e180*/  S2R R4, SR_LTMASK ;  /* 0x0000000000047919 */ /* 0x002e640000003900 */
[----:B-1----:R-:W-:-:S04]  /*1e190*/  LOP3.LUT R4, R4, UR4, RZ, 0xc0, !PT ;  /* 0x0000000404047c12 */ /* 0x002fc8000f8ec0ff */
[----:B------:R-:W1:Y:S01]  /*1e1a0*/  POPC R7, R4 ;  /* 0x0000000400077309 */ /* 0x000e620000000000 */
[----:B--2---:R-:W1:Y:S02]  /*1e1b0*/  SHFL.IDX PT, R0, R3, R0, 0x1f ;  /* 0x00001f0003007589 */ /* 0x004e6400000e0000 */
[----:B-1----:R-:W-:-:S05]  /*1e1c0*/  IADD3 R0, R0, UR37, R7 ;  /* 0x0000002500007c10 */ /* 0x002fca000fffe007 */
[----:B------:R4:W-:Y:S01]  /*1e1d0*/  STL [R1], R0 ;  /* 0x0000000001007387 */ /* 0x0009e20000100800 */
[----:B------:R-:W-:Y:S05]  /*1e1e0*/  BRA `(.L_x_2945) ;  /* 0x0000003c004c7947 */ /* 0x000fea0003800000 */
.L_x_2944:
        /* <DEDUP_REMOVED lines=19> */
[----:B01----:R-:W-:Y:S05]  /*1e320*/  CALL.ABS.NOINC R2 ;  /* 0x0000000002007343 */ /* 0x003fea0003c00000 */
.L_x_2947:
[----:B------:R-:W-:Y:S05]  /*1e330*/  BSYNC B6 ;  /* 0x0000000000067941 */ /* 0x000fea0003800000 */
.L_x_2946:
        /* <DEDUP_REMOVED lines=8> */
[----:B------:R2:W3:Y:S01]  /*1e3c0*/  LDC.64 R2, c[0x4][R17] ;  /* 0x0100000011027b82 */ /* 0x0004e20000000a00 */
[----:B-1----:R-:W-:Y:S02]  /*1e3d0*/  IMAD.U32 R4, RZ, RZ, UR6 ;  /* 0x00000006ff047e24 */ /* 0x002fe4000f8e00ff */
[----:B------:R-:W-:Y:S02]  /*1e3e0*/  IMAD.U32 R5, RZ, RZ, UR7 ;  /* 0x00000007ff057e24 */ /* 0x000fe4000f8e00ff */
[----:B------:R-:W-:Y:S02]  /*1e3f0*/  IMAD.U32 R6, RZ, RZ, UR8 ;  /* 0x00000008ff067e24 */ /* 0x000fe4000f8e00ff */
[----:B------:R-:W-:-:S02]  /*1e400*/  IMAD.U32 R7, RZ, RZ, UR9 ;  /* 0x00000009ff077e24 */ /* 0x000fc4000f8e00ff */
[----:B------:R-:W-:Y:S02]  /*1e410*/  IMAD.U32 R10, RZ, RZ, UR4 ;  /* 0x00000004ff0a7e24 */ /* 0x000fe4000f8e00ff */
[----:B------:R-:W-:Y:S02]  /*1e420*/  IMAD.U32 R11, RZ, RZ, UR5 ;  /* 0x00000005ff0b7e24 */ /* 0x000fe4000f8e00ff */
[----:B------:R-:W-:Y:S02]  /*1e430*/  IMAD.MOV.U32 R8, RZ, RZ, 0x70 ;  /* 0x00000070ff087424 */ /* 0x000fe400078e00ff */
[----:B------:R-:W-:Y:S02]  /*1e440*/  IMAD.MOV.U32 R12, RZ, RZ, 0x1 ;  /* 0x00000001ff0c7424 */ /* 0x000fe400078e00ff */
[----:B--2---:R-:W-:-:S07]  /*1e450*/  IMAD.MOV.U32 R13, RZ, RZ, RZ ;  /* 0x000000ffff0d7224 */ /* 0x004fce00078e00ff */
[----:B------:R-:W-:-:S07]  /*1e460*/  LEPC R20, `(.L_x_2950) ;  /* 0x000000001014794e */ /* 0x000fce0000000000 */
[----:B0--3--:R-:W-:Y:S05]  /*1e470*/  CALL.ABS.NOINC R2 ;  /* 0x0000000002007343 */ /* 0x009fea0003c00000 */
.L_x_2950:
        /* <DEDUP_REMOVED lines=15> */
.L_x_2949:
[----:B------:R-:W-:Y:S05]  /*1e570*/  BSYNC B6 ;  /* 0x0000000000067941 */ /* 0x000fea0003800000 */
.L_x_2948:
[----:B------:R-:W2:Y:S01]  /*1e580*/  LDL R0, [R1+0xc] ;  /* 0x00000c0001007983 */ /* 0x000ea20000100800 */
[----:B------:R-:W-:Y:S02]  /*1e590*/  ULDC.64 UR4, c[0x0][0x9f8] ;  /* 0x00027e0000047ab9 */ /* 0x000fe40000000a00 */
[----:B------:R-:W-:Y:S01]  /*1e5a0*/  ISETP.NE.U32.AND P0, PT, RZ, UR4, PT ;  /* 0x00000004ff007c0c */ /* 0x000fe2000bf05070 */
[----:B------:R-:W3:Y:S03]  /*1e5b0*/  LDL R17, [R1+0x34] ;  /* 0x0000340001117983 */ /* 0x000ee60000100800 */
[----:B------:R-:W-:Y:S01]  /*1e5c0*/  ISETP.NE.AND.EX P0, PT, RZ, UR5, PT, P0 ;  /* 0x00000005ff007c0c */ /* 0x000fe2000bf05300 */
[----:B------:R-:W-:-:S12]  /*1e5d0*/  ULDC.64 UR4, c[0x0][0xa08] ;  /* 0x0002820000047ab9 */ /* 0x000fd80000000a00 */
[----:B------:R-:W4:Y:S01]  /*1e5e0*/  @P0 LDC.64 R2, c[0x0][0x9f8] ;  /* 0x00027e00ff020b82 */ /* 0x000f220000000a00 */
[----:B--2---:R-:W-:Y:S02]  /*1e5f0*/  IMAD.MOV.U32 R7, RZ, RZ, R0 ;  /* 0x000000ffff077224 */ /* 0x004fe400078e0000 */
[----:B----4-:R-:W-:-:S05]  /*1e600*/  @P0 IMAD.WIDE R2, R0, 0x4, R2 ;  /* 0x0000000400020825 */ /* 0x010fca00078e0202 */
[----:B------:R2:W4:Y:S01]  /*1e610*/  @P0 LDG.E R7, desc[UR38][R2.64] ;  /* 0x0000002602070981 */ /* 0x000522000c1e1900 */
[----:B---3--:R-:W-:Y:S01]  /*1e620*/  VIADD R0, R17, 0xffffffff ;  /* 0xffffffff11007836 */ /* 0x008fe20000000000 */
[----:B--2---:R-:W2:Y:S02]  /*1e630*/  LDC.64 R2, c[0x0][0x418] ;  /* 0x00010600ff027b82 */ /* 0x004ea40000000a00 */
[----:B--2---:R-:W-:Y:S01]  /*1e640*/  LOP3.LUT P0, RZ, R2, UR4, RZ, 0xfc, !PT ;  /* 0x0000000402ff7c12 */ /* 0x004fe2000f80fcff */
[----:B------:R-:W-:-:S03]  /*1e650*/  UMOV UR4, 0xffffffff ;  /* 0xffffffff00047882 */ /* 0x000fc60000000000 */
[----:B------:R-:W-:Y:S02]  /*1e660*/  LOP3.LUT P0, RZ, R3, UR5, RZ, 0xfc, P0 ;  /* 0x0000000503ff7c12 */ /* 0x000fe4000800fcff */
[----:B----4-:R-:W-:Y:S01]  /*1e670*/  SHF.R.S32.HI R8, RZ, 0x1f, R7 ;  /* 0x0000001fff087819 */ /* 0x010fe20000011407 */
        /* <DEDUP_REMOVED lines=8> */
.L_x_3132:
        /* <DEDUP_REMOVED lines=9> */
.L_x_3135:
        /* <DEDUP_REMOVED lines=24> */
.L_x_2954:
[----:B------:R-:W4:Y:S04]  /*1e910*/  LDL R0, [R1+0x10] ;  /* 0x0000100001007983 */ /* 0x000f280000100800 */
[----:B---3--:R-:W3:Y:S01]  /*1e920*/  LDL R2, [R1+0x18] ;  /* 0x0000180001027983 */ /* 0x008ee20000100800 */
[----:B----4-:R-:W-:Y:S01]  /*1e930*/  IMAD R0, R0, 0x8, R19 ;  /* 0x0000000800007824 */ /* 0x010fe200078e0213 */
[----:B---3--:R-:W-:-:S04]  /*1e940*/  SHF.L.U32 R2, R2, 0x1f, RZ ;  /* 0x0000001f02027819 */ /* 0x008fc800000006ff */
[----:B------:R-:W3:Y:S02]  /*1e950*/  SYNCS.PHASECHK.TRANS64.TRYWAIT P0, [R0+URZ+0x22840], R2 ;  /* 0x02284002000075a7 */ /* 0x000ee4000800017f */
[----:B---3--:R-:W-:Y:S05]  /*1e960*/  @!P0 BRA `(.L_x_2955) ;  /* 0x0000006800048947 */ /* 0x008fea0003800000 */
.L_x_3136:
        /* <DEDUP_REMOVED lines=11> */
.L_x_2956:
        /* <DEDUP_REMOVED lines=23> */
.L_x_2952:
        /* <DEDUP_REMOVED lines=23> */
[----:B--2---:R-:W-:-:S02]  /*1ed00*/  IMAD.U32 R7, RZ, RZ, UR7 ;  /* 0x00000007ff077e24 */ /* 0x004fc4000f8e00ff */
[----:B------:R-:W-:Y:S02]  /*1ed10*/  IMAD.U32 R10, RZ, RZ, UR8 ;  /* 0x00000008ff0a7e24 */ /* 0x000fe4000f8e00ff */
[----:B------:R-:W-:Y:S02]  /*1ed20*/  IMAD.U32 R11, RZ, RZ, UR9 ;  /* 0x00000009ff0b7e24 */ /* 0x000fe4000f8e00ff */
[----:B------:R-:W-:Y:S02]  /*1ed30*/  IMAD.MOV.U32 R8, RZ, RZ, 0x70 ;  /* 0x00000070ff087424 */ /* 0x000fe400078e00ff */
[----:B------:R-:W-:Y:S02]  /*1ed40*/  IMAD.MOV.U32 R12, RZ, RZ, 0x1 ;  /* 0x00000001ff0c7424 */ /* 0x000fe400078e00ff */
[----:B------:R-:W-:-:S07]  /*1ed50*/  IMAD.MOV.U32 R13, RZ, RZ, RZ ;  /* 0x000000ffff0d7224 */ /* 0x000fce00078e00ff */
[----:B------:R-:W-:-:S07]  /*1ed60*/  LEPC R20, `(.L_x_2958) ;  /* 0x000000001014794e */ /* 0x000fce0000000000 */
[----:B01----:R-:W-:Y:S05]  /*1ed70*/  CALL.ABS.NOINC R2 ;  /* 0x0000000002007343 */ /* 0x003fea0003c00000 */
.L_x_2958:
[----:B------:R-:W-:Y:S05]  /*1ed80*/  BSYNC B6 ;  /* 0x0000000000067941 */ /* 0x000fea0003800000 */
.L_x_2957:
[----:B-1----:R-:W3:Y:S01]  /*1ed90*/  LDL.LU R0, [R1+0x50] ;  /* 0x0000500001007983 */ /* 0x002ee20000300800 */
[----:B------:R-:W-:Y:S01]  /*1eda0*/  ULDC.64 UR6, c[0x0][0xa00] ;  /* 0x0002800000067ab9 */ /* 0x000fe20000000a00 */
[----:B------:R-:W-:Y:S01]  /*1edb0*/  ULDC.64 UR4, c[0x0][0x2d8] ;  /* 0x0000b60000047ab9 */ /* 0x000fe20000000a00 */
[----:B--2---:R-:W1:Y:S01]  /*1edc0*/  LDC R7, c[0x0][0x448] ;  /* 0x00011200ff077b82 */ /* 0x004e620000000800 */
[----:B------:R-:W3:Y:S04]  /*1edd0*/  LDL.LU.64 R2, [R1+0x48] ;  /* 0x0000480001027983 */ /* 0x000ee80000300a00 */
[----:B------:R-:W2:Y:S04]  /*1ede0*/  LDL R5, [R1+0xc] ;  /* 0x00000c0001057983 */ /* 0x000ea80000100800 */
[----:B------:R-:W4:Y:S01]  /*1edf0*/  LDL R12, [R1+0x28] ;  /* 0x00002800010c7983 */ /* 0x000f220000100800 */
[----:B------:R-:W-:Y:S01]  /*1ee00*/  ISETP.NE.U32.AND P0, PT, RZ, UR6, PT ;  /* 0x00000006ff007c0c */ /* 0x000fe2000bf05070 */
[----:B------:R-:W-:-:S03]  /*1ee10*/  ULDC UR6, c[0x0][0x2b8] ;  /* 0x0000ae0000067ab9 */ /* 0x000fc60000000800 */
[----:B------:R-:W-:Y:S01]  /*1ee20*/  ISETP.NE.AND.EX P0, PT, RZ, UR7, PT, P0 ;  /* 0x00000007ff007c0c */ /* 0x000fe2000bf05300 */
[----:B------:R-:W0:Y:S02]  /*1ee30*/  S2R R8, SR_TID.X ;  /* 0x0000000000087919 */ /* 0x000e240000002100 */
[----:B0-----:R-:W-:Y:S02]  /*1ee40*/  IMAD.SHL.U32 R8, R8, 0x10, RZ ;  /* 0x0000001008087824 */ /* 0x001fe400078e00ff */
[----:B---3--:R-:W-:Y:S01]  /*1ee50*/  IMAD.MOV.U32 R3, RZ, RZ, R0 ;  /* 0x000000ffff037224 */ /* 0x008fe200078e0000 */
[----:B--2---:R-:W-:-:S04]  /*1ee60*/  SHF.R.S32.HI R0, RZ, 0x1f, R5 ;  /* 0x0000001fff007819 */ /* 0x004fc80000011405 */
[----:B------:R-:W-:Y:S02]  /*1ee70*/  SEL R4, R0, RZ, !P0 ;  /* 0x000000ff00047207 */ /* 0x000fe40004000000 */
[----:B------:R-:W-:Y:S02]  /*1ee80*/  SEL R0, R5, RZ, !P0 ;  /* 0x000000ff05007207 */ /* 0x000fe40004000000 */
[----:B------:R-:W0:Y:S01]  /*1ee90*/  S2R R5, SR_TID.X ;  /* 0x0000000000057919 */ /* 0x000e220000002100 */
[----:B------:R-:W-:-:S04]  /*1eea0*/  IMAD.WIDE.U32 R2, R16, UR4, R2 ;  /* 0x0000000410027c25 */ /* 0x000fc8000f8e0002 */
[----:B------:R-:W-:Y:S01]  /*1eeb0*/  IMAD R3, R16, UR5, R3 ;  /* 0x0000000510037c24 */ /* 0x000fe2000f8e0203 */
[----:B------:R-:W-:Y:S02]  /*1eec0*/  ULDC.64 UR4, c[0x0][0x2e0] ;  /* 0x0000b80000047ab9 */ /* 0x000fe40000000a00 */
[----:B------:R-:W-:Y:S02]  /*1eed0*/  IMAD R4, R4, UR4, RZ ;  /* 0x0000000404047c24 */ /* 0x000fe4000f8e02ff */
[----:B------:R-:W-:-:S04]  /*1eee0*/  IMAD.WIDE.U32 R2, R0, UR4, R2 ;  /* 0x0000000400027c25 */ /* 0x000fc8000f8e0002 */
[----:B------:R-:W-:Y:S01]  /*1eef0*/  IMAD R0, R0, UR5, R4 ;  /* 0x0000000500007c24 */ /* 0x000fe2000f8e0204 */
[----:B-1----:R-:W-:Y:S01]  /*1ef00*/  ISETP.NE.AND P0, PT, R7, 0x1, PT ;  /* 0x000000010700780c */ /* 0x002fe20003f05270 */
[----:B------:R-:W1:Y:S01]  /*1ef10*/  S2R R9, SR_TID.X ;  /* 0x0000000000097919 */ /* 0x000e620000002100 */
[----:B------:R-:W-:-:S11]  /*1ef20*/  ULDC.64 UR4, c[0x0][0x2d0] ;  /* 0x0000b40000047ab9 */ /* 0x000fd60000000a00 */
[----:B------:R-:W2:Y:S01]  /*1ef30*/  @P0 LDC R6, c[0x0][0x450] ;  /* 0x00011400ff060b82 */ /* 0x000ea20000000800 */
[----:B0-----:R-:W-:-:S04]  /*1ef40*/  LOP3.LUT R5, R5, 0x7f, RZ, 0xc0, !PT ;  /* 0x0000007f05057812 */ /* 0x001fc800078ec0ff */
[----:B------:R-:W-:-:S04]  /*1ef50*/  SHF.R.U32.HI R5, RZ, 0x3, R5 ;  /* 0x00000003ff057819 */ /* 0x000fc80000011605 */
[----:B------:R-:W-:Y:S02]  /*1ef60*/  LOP3.LUT R8, R5, 0x70, R8, 0xf8, !PT ;  /* 0x0000007005087812 */ /* 0x000fe400078ef808 */
[----:B------:R-:W0:Y:S03]  /*1ef70*/  @P0 LDC R5, c[0x0][0x44c] ;  /* 0x00011300ff050b82 */ /* 0x000e260000000800 */
[----:B----4-:R-:W-:Y:S02]  /*1ef80*/  IMAD.IADD R4, R8, 0x1, R12 ;  /* 0x0000000108047824 */ /* 0x010fe400078e020c */
[----:B------:R3:W5:Y:S01]  /*1ef90*/  LDL R8, [R1+0x30] ;  /* 0x0000300001087983 */ /* 0x0007620000100800 */
[----:B------:R-:W-:Y:S02]  /*1efa0*/  IMAD.IADD R3, R3, 0x1, R0 ;  /* 0x0000000103037824 */ /* 0x000fe400078e0200 */
[----:B------:R-:W-:Y:S01]  /*1efb0*/  IMAD.MOV.U32 R0, RZ, RZ, R4 ;  /* 0x000000ffff007224 */ /* 0x000fe200078e0004 */
[----:B------:R-:W4:Y:S01]  /*1efc0*/  S2R R10, SR_TID.X ;  /* 0x00000000000a7919 */ /* 0x000f220000002100 */
[----:B0-----:R-:W-:-:S05]  /*1efd0*/  @P0 IMAD.HI.U32 R5, R4, R5, RZ ;  /* 0x0000000504050227 */ /* 0x001fca00078e00ff */
[----:B--2---:R-:W-:-:S05]  /*1efe0*/  @P0 SHF.R.U32.HI R0, RZ, R6, R5 ;  /* 0x00000006ff000219 */ /* 0x004fca0000011605 */
        /* <DEDUP_REMOVED lines=9> */
[----:B-1----:R-:W-:-:S04]  /*1f080*/  IMAD.SHL.U32 R9, R9, 0x8, RZ ;  /* 0x0000000809097824 */ /* 0x002fc800078e00ff */
        /* <DEDUP_REMOVED lines=12> */
[----:B---3--:R-:W-:Y:S08]  /*1f150*/  BRA.DIV UR4, `(.L_x_2959) ;  /* 0x00000062041c7947 */ /* 0x008ff0000b800000 */
        /* <DEDUP_REMOVED lines=70> */
.L_x_3153:
        /* <DEDUP_REMOVED lines=10> */
.L_x_2960:
        /* <DEDUP_REMOVED lines=18> */
.L_x_3154:
[----:B------:R-:W-:Y:S05]  /*1f780*/  BSYNC B0 ;  /* 0x0000000000007941 */ /* 0x000fea0003800000 */
.L_x_2961:
        /* <DEDUP_REMOVED lines=13> */
.L_x_3155:
[----:B------:R-:W-:Y:S05]  /*1f860*/  BSYNC B1 ;  /* 0x0000000000017941 */ /* 0x000fea0003800000 */
.L_x_2965:
        /* <DEDUP_REMOVED lines=9> */
.L_x_2968:
[----:B------:R-:W-:Y:S05]  /*1f900*/  BSYNC B1 ;  /* 0x0000000000017941 */ /* 0x000fea0003800000 */
.L_x_2967:
        /* <DEDUP_REMOVED lines=13> */
.L_x_2969:
        /* <DEDUP_REMOVED lines=15> */
.L_x_2970:
        /* <DEDUP_REMOVED lines=15> */
.L_x_2971:
        /* <DEDUP_REMOVED lines=15> */
.L_x_2972:
        /* <DEDUP_REMOVED lines=10> */
.L_x_2964:
[----:B------:R-:W-:Y:S05]  /*1fd50*/  BSYNC B0 ;  /* 0x0000000000007941 */ /* 0x000fea0003800000 */
.L_x_2963:
        /* <DEDUP_REMOVED lines=61> */
.L_x_2979:
        /* <DEDUP_REMOVED lines=8> */
.L_x_3156:
[----:B------:R-:W-:Y:S05]  /*201b0*/  BSYNC B3 ;  /* 0x0000000000037941 */ /* 0x000fea0003800000 */
.L_x_2980:
        /* <DEDUP_REMOVED lines=9> */
.L_x_2983:
[----:B------:R-:W-:Y:S05]  /*20250*/  BSYNC B3 ;  /* 0x0000000000037941 */ /* 0x000fea0003800000 */
.L_x_2982:
[----:B------:R-:W2:Y:S04]  /*20260*/  LDL R3, [R1+0x10] ;  /* 0x0000100001037983 */ /* 0x000ea80000100800 */
[----:B------:R-:W3:Y:S01]  /*20270*/  LDL R4, [R1+0x20] ;  /* 0x0000200001047983 */ /* 0x000ee20000100800 */
[----:B0-----:R-:W-:Y:S01]  /*20280*/  IMAD.MOV.U32 R9, RZ, RZ, RZ ;  /* 0x000000ffff097224 */ /* 0x001fe200078e00ff */
        /* <DEDUP_REMOVED lines=10> */
.L_x_2984:
        /* <DEDUP_REMOVED lines=13> */
.L_x_3157:
[----:B------:R-:W-:Y:S05]  /*20400*/  BSYNC B3 ;  /* 0x0000000000037941 */ /* 0x000fea0003800000 */
.L_x_2985:
        /* <DEDUP_REMOVED lines=11> */
.L_x_2988:
[----:B------:R-:W-:Y:S05]  /*204c0*/  BSYNC B3 ;  /* 0x0000000000037941 */ /* 0x000fea0003800000 */
.L_x_2987:
        /* <DEDUP_REMOVED lines=10> */
.L_x_2989:
        /* <DEDUP_REMOVED lines=15> */
.L_x_2990:
        /* <DEDUP_REMOVED lines=15> */
.L_x_2991:
        /* <DEDUP_REMOVED lines=15> */
.L_x_2992:
        /* <DEDUP_REMOVED lines=10> */
.L_x_2978:
[----:B------:R-:W-:Y:S05]  /*208e0*/  BSYNC B1 ;  /* 0x0000000000017941 */ /* 0x000fea0003800000 */
.L_x_2977:
[----:B------:R-:W2:Y:S02]  /*208f0*/  LDL.LU R4, [R1+0x34] ;  /* 0x0000340001047983 */ /* 0x000ea40000300800 */
[----:B--2---:R-:W-:-:S07]  /*20900*/  VIADD R0, R4, 0xfffffffd ;  /* 0xfffffffd04007836 */ /* 0x004fce0000000000 */
.L_x_2976:
[----:B------:R-:W-:Y:S05]  /*20910*/  BSYNC B2 ;  /* 0x0000000000027941 */ /* 0x000fea0003800000 */
.L_x_2975:
[----:B------:R-:W-:-:S05]  /*20920*/  VIADD R8, R8, 0xfffffffe ;  /* 0xfffffffe08087836 */ /* 0x000fca0000000000 */
[----:B------:R-:W-:-:S13]  /*20930*/  ISETP.NE.AND P0, PT, R8, R5, PT ;  /* 0x000000050800720c */ /* 0x000fda0003f05270 */
[----:B------:R-:W-:Y:S05]  /*20940*/  @!P0 BRA `(.L_x_2974) ;  /* 0x0000001400008947 */ /* 0x000fea0003800000 */
.L_x_3025:
        /* <DEDUP_REMOVED lines=35> */
.L_x_2995:
        /* <DEDUP_REMOVED lines=8> */
.L_x_3158:
[----:B------:R-:W-:Y:S05]  /*20c00*/  BSYNC B2 ;  /* 0x0000000000027941 */ /* 0x000fea0003800000 */
.L_x_2996:
        /* <DEDUP_REMOVED lines=9> */
.L_x_2999:
[----:B------:R-:W-:Y:S05]  /*20ca0*/  BSYNC B2 ;  /* 0x0000000000027941 */ /* 0x000fea0003800000 */
.L_x_2998:
        /* <DEDUP_REMOVED lines=12> */
.L_x_3000:
        /* <DEDUP_REMOVED lines=13> */
.L_x_3159:
[----:B------:R-:W-:Y:S05]  /*20e40*/  BSYNC B2 ;  /* 0x0000000000027941 */ /* 0x000fea0003800000 */
.L_x_3001:
        /* <DEDUP_REMOVED lines=11> */
.L_x_3004:
[----:B------:R-:W-:Y:S05]  /*20f00*/  BSYNC B2 ;  /* 0x0000000000027941 */ /* 0x000fea0003800000 */
.L_x_3003:
[----:B------:R-:W-:Y:S01]  /*20f10*/  R2UR UR10, R10 ;  /* 0x000000000a0a72ca */ /* 0x000fe200000e0000 */
[----:B01----:R-:W-:Y:S01]  /*20f20*/  IMAD R2, R7, 0xc000, R19 ;  /* 0x0000c00007027824 */ /* 0x003fe200078e0213 */
[----:B------:R-:W-:Y:S01]  /*20f30*/  R2UR UR6, R8 ;  /* 0x00000000080672ca */ /* 0x000fe200000e0000 */
[----:B------:R-:W-:Y:S01]  /*20f40*/  UIADD3 UR4, UP0, UR40, 0x470, URZ ;  /* 0x0000047028047890 */ /* 0x000fe2000ff1e03f */
[----:B------:R-:W-:Y:S01]  /*20f50*/  R2UR UR7, R9 ;  /* 0x00000000090772ca */ /* 0x000fe200000e0000 */
[----:B------:R-:W-:Y:S01]  /*20f60*/  VIADD R3, R3, 0x22850 ;  /* 0x0002285003037836 */ /* 0x000fe20000000000 */
[----:B------:R-:W-:Y:S01]  /*20f70*/  PLOP3.LUT P0, PT, PT, PT, PT, 0x80, 0x0 ;  /* 0x000000000000781c */ /* 0x000fe20003f0f070 */
[----:B------:R-:W-:Y:S01]  /*20f80*/  VIADD R5, R2, 0x400 ;  /* 0x0000040002057836 */ /* 0x000fe20000000000 */
[----:B------:R-:W-:-:S12]  /*20f90*/  UIADD3.X UR5, URZ, UR41, URZ, UP0, !UPT ;  /* 0x000000293f057290 */ /* 0x000fd800087fe43f */
.L_x_3005:
        /* <DEDUP_REMOVED lines=15> */
.L_x_3006:
        /* <DEDUP_REMOVED lines=15> */
.L_x_3007:
        /* <DEDUP_REMOVED lines=15> */
.L_x_3008:
        /* <DEDUP_REMOVED lines=10> */
.L_x_2994:
[----:B------:R-:W-:Y:S05]  /*21310*/  BSYNC B1 ;  /* 0x0000000000017941 */ /* 0x000fea0003800000 */
.L_x_2993:
        /* <DEDUP_REMOVED lines=35> */
.L_x_3011:
        /* <DEDUP_REMOVED lines=8> */
.L_x_3160:
[----:B------:R-:W-:Y:S05]  /*215d0*/  BSYNC B2 ;  /* 0x0000000000027941 */ /* 0x000fea0003800000 */
.L_x_3012:
        /* <DEDUP_REMOVED lines=9> */
.L_x_3015:
[----:B------:R-:W-:Y:S05]  /*21670*/  BSYNC B2 ;  /* 0x0000000000027941 */ /* 0x000fea0003800000 */
.L_x_3014:
        /* <DEDUP_REMOVED lines=13> */
.L_x_3016:
        /* <DEDUP_REMOVED lines=13> */
.L_x_3161:
[----:B------:R-:W-:Y:S05]  /*21820*/  BSYNC B2 ;  /* 0x0000000000027941 */ /* 0x000fea0003800000 */
.L_x_3017:
        /* <DEDUP_REMOVED lines=11> */
.L_x_3020:
[----:B------:R-:W-:Y:S05]  /*218e0*/  BSYNC B2 ;  /* 0x0000000000027941 */ /* 0x000fea0003800000 */
.L_x_3019:
        /* <DEDUP_REMOVED lines=10> */
.L_x_3021:
        /* <DEDUP_REMOVED lines=15> */
.L_x_3022:
        /* <DEDUP_REMOVED lines=15> */
.L_x_3023:
        /* <DEDUP_REMOVED lines=15> */
.L_x_3024:
        /* <DEDUP_REMOVED lines=10> */
.L_x_3010:
[----:B------:R-:W-:Y:S05]  /*21d00*/  BSYNC B1 ;  /* 0x0000000000017941 */ /* 0x000fea0003800000 */
.L_x_3009:
[----:B------:R-:W2:Y:S01]  /*21d10*/  LDL R5, [R1+0x24] ;  /* 0x0000240001057983 */ /* 0x000ea20000100800 */
[----:B------:R-:W-:Y:S01]  /*21d20*/  VIADD R0, R0, 0xfffffffe ;  /* 0xfffffffe00007836 */ /* 0x000fe20000000000 */
[----:B--2---:R-:W-:-:S13]  /*21d30*/  ISETP.GT.AND P0, PT, R6, R5, PT ;  /* 0x000000050600720c */ /* 0x004fda0003f04270 */
[----:B------:R-:W-:Y:S05]  /*21d40*/  @P0 BRA `(.L_x_3025) ;  /* 0xffffffec00000947 */ /* 0x000fea000383ffff */
.L_x_2974:
[----:B------:R-:W-:Y:S05]  /*21d50*/  BSYNC B0 ;  /* 0x0000000000007941 */ /* 0x000fea0003800000 */
.L_x_2973:
        /* <DEDUP_REMOVED lines=25> */
.L_x_3027:
[----:B------:R-:W-:Y:S05]  /*21ef0*/  BSYNC B0 ;  /* 0x0000000000007941 */ /* 0x000fea0003800000 */
.L_x_3026:
[----:B------:R-:W-:-:S05]  /*21f00*/  SEL R0, R0, RZ, P0 ;  /* 0x000000ff00007207 */ /* 0x000fca0000000000 */
[----:B------:R3:W-:Y:S02]  /*21f10*/  STL [R1+0x10], R0 ;  /* 0x0000100001007387 */ /* 0x0007e40000100800 */
.L_x_2945:
[----:B------:R-:W-:Y:S05]  /*21f20*/  BSYNC B7 ;  /* 0x0000000000077941 */ /* 0x000fea0003800000 */
.L_x_2943:
        /* <DEDUP_REMOVED lines=8> */
[----:B-1----:R-:W1:Y:S04]  /*21fb0*/  LDS.128 R4, [R19+0x228d0] ;  /* 0x0228d00013047984 */ /* 0x002e680000000c00 */
[----:B-1----:R1:W-:Y:S04]  /*21fc0*/  STL.64 [R1], R4 ;  /* 0x0000000401007387 */ /* 0x0023e80000100a00 */
[----:B------:R1:W-:Y:S01]  /*21fd0*/  STL.64 [R1+0x8], R6 ;  /* 0x0000080601007387 */ /* 0x0003e20000100a00 */
[----:B------:R-:W-:Y:S06]  /*21fe0*/  BAR.ARV 0x4, 0x180 ;  /* 0x0106000000007b1d */ /* 0x000fec0000002000 */
[----:B------:R-:W-:Y:S05]  /*21ff0*/  BRA `(.L_x_3029) ;  /* 0x0000001000307947 */ /* 0x000fea0003800000 */
.L_x_3028:
[----:B------:R-:W5:Y:S01]  /*22000*/  S2R R16, SR_TID.X ;  /* 0x0000000000107919 */ /* 0x000f620000002100 */
[----:B------:R-:W-:Y:S01]  /*22010*/  UMOV UR4, 0xffffffff ;  /* 0xffffffff00047882 */ /* 0x000fe20000000000 */
[----:B-----5:R-:W-:-:S04]  /*22020*/  LOP3.LUT R16, R16, 0x1f, RZ, 0xc0, !PT ;  /* 0x0000001f10107812 */ /* 0x020fc800078ec0ff */
[----:B------:R-:W-:Y:S01]  /*22030*/  ISETP.NE.AND P0, PT, R16, 0x1f, PT ;  /* 0x0000001f1000780c */ /* 0x000fe20003f05270 */
[----:B------:R-:W-:-:S12]  /*22040*/  BRA.DIV UR4, `(.L_x_3030) ;  /* 0x0000003e04947947 */ /* 0x000fd8000b800000 */
[----:B--2---:R-:W0:Y:S01]  /*22050*/  LDL.LU R2, [R1] ;  /* 0x0000000001027983 */ /* 0x004e220000300800 */
[----:B------:R-:W-:-:S03]  /*22060*/  ULDC UR4, c[0x0][0xc3c] ;  /* 0x00030f0000047ab9 */ /* 0x000fc60000000800 */
[----:B-1----:R-:W3:Y:S01]  /*22070*/  LDL R3, [R1+0xc] ;  /* 0x00000c0001037983 */ /* 0x002ee20000100800 */
[----:B0-----:R-:W-:Y:S02]  /*22080*/  IMAD.MOV.U32 R10, RZ, RZ, R2 ;  /* 0x000000ffff0a7224 */ /* 0x001fe400078e0002 */
[----:B---34-:R-:W-:-:S05]  /*22090*/  IMAD.IADD R0, R3, 0x1, R16 ;  /* 0x0000000103007824 */ /* 0x018fca00078e0210 */
        /* <DEDUP_REMOVED lines=10> */
[C---:B------:R-:W-:Y:S01]  /*22140*/  ISETP.GE.U32.AND P3, PT, R16.reuse, 0x4, PT ;  /* 0x000000041000780c */ /* 0x040fe20003f66070 */
[----:B------:R-:W-:Y:S01]  /*22150*/  SHFL.IDX PT, R0, R10, 0x1, 0x1f ;  /* 0x00201f000a007f89 */ /* 0x000fe200000e0000 */
[C---:B------:R-:W-:Y:S02]  /*22160*/  ISETP.GE.U32.AND P4, PT, R16.reuse, 0x8, PT ;  /* 0x000000081000780c */ /* 0x040fe40003f86070 */
[----:B------:R-:W-:Y:S01]  /*22170*/  ISETP.GE.U32.AND P5, PT, R16, 0x10, PT ;  /* 0x000000101000780c */ /* 0x000fe20003fa6070 */
[----:B--2---:R-:W-:Y:S02]  /*22180*/  @!P1 IMAD.MOV.U32 R4, RZ, RZ, R8 ;  /* 0x000000ffff049224 */ /* 0x004fe400078e0008 */
[----:B------:R-:W-:-:S02]  /*22190*/  IMAD.MOV.U32 R8, RZ, RZ, RZ ;  /* 0x000000ffff087224 */ /* 0x000fc400078e00ff */
[----:B---3--:R-:W-:Y:S01]  /*221a0*/  @!P1 IMAD.MOV.U32 R6, RZ, RZ, R2 ;  /* 0x000000ffff069224 */ /* 0x008fe200078e0002 */
[----:B------:R-:W-:-:S03]  /*221b0*/  ISETP.NE.AND P1, PT, R16, RZ, PT ;  /* 0x000000ff1000720c */ /* 0x000fc60003f25270 */
[----:B------:R-:W-:-:S05]  /*221c0*/  IMAD R2, R6, R4, RZ ;  /* 0x0000000406027224 */ /* 0x000fca00078e02ff */
[----:B------:R-:W0:Y:S02]  /*221d0*/  SHFL.UP PT, R3, R2, 0x1, RZ ;  /* 0x0420000002037989 */ /* 0x000e2400000e00ff */
[----:B0-----:R-:W-:-:S05]  /*221e0*/  SEL R5, R3, RZ, P1 ;  /* 0x000000ff03057207 */ /* 0x001fca0000800000 */
[----:B------:R-:W-:Y:S02]  /*221f0*/  IMAD.IADD R2, R2, 0x1, R5 ;  /* 0x0000000102027824 */ /* 0x000fe400078e0205 */
[----:B------:R-:W-:Y:S04]  /*22200*/  SHFL.IDX PT, R5, R10, RZ, 0x1f ;  /* 0x00001fff0a057589 */ /* 0x000fe800000e0000 */
        /* <DEDUP_REMOVED lines=13> */
.L_x_3171:
[----:B------:R-:W-:Y:S02]  /*222e0*/  ULDC UR4, c[0x0][0xc38] ;  /* 0x00030e0000047ab9 */ /* 0x000fe40000000800 */
[----:B------:R-:W-:-:S04]  /*222f0*/  IMAD.U32 R2, RZ, RZ, UR4 ;  /* 0x00000004ff027e24 */ /* 0x000fc8000f8e00ff */
[----:B-1----:R-:W-:-:S04]  /*22300*/  IMAD R9, R9, R2, RZ ;  /* 0x0000000209097224 */ /* 0x002fc800078e02ff */
[----:B------:R-:W-:-:S05]  /*22310*/  IMAD.IADD R0, R0, 0x1, R9 ;  /* 0x0000000100007824 */ /* 0x000fca00078e0209 */
[----:B------:R-:W-:-:S13]  /*22320*/  ISETP.GT.AND P6, PT, R0, R5, PT ;  /* 0x000000050000720c */ /* 0x000fda0003fc4270 */
[----:B------:R-:W-:Y:S05]  /*22330*/  @P6 BRA `(.L_x_3031) ;  /* 0x0000000000ac6947 */ /* 0x000fea0003800000 */
.L_x_3034:
        /* <DEDUP_REMOVED lines=37> */
.L_x_3179:
[----:B------:R-:W-:Y:S02]  /*22590*/  ULDC UR4, c[0x0][0xc38] ;  /* 0x00030e0000047ab9 */ /* 0x000fe40000000800 */
[----:B------:R-:W-:-:S04]  /*225a0*/  IMAD.U32 R2, RZ, RZ, UR4 ;  /* 0x00000004ff027e24 */ /* 0x000fc8000f8e00ff */
[----:B-1----:R-:W-:-:S04]  /*225b0*/  IMAD R9, R9, R2, RZ ;  /* 0x0000000209097224 */ /* 0x002fc800078e02ff */
[----:B------:R-:W-:-:S05]  /*225c0*/  IMAD.IADD R0, R9, 0x1, R0 ;  /* 0x0000000109007824 */ /* 0x000fca00078e0200 */
[----:B------:R-:W-:-:S13]  /*225d0*/  ISETP.GT.AND P6, PT, R0, R5, PT ;  /* 0x000000050000720c */ /* 0x000fda0003fc4270 */
[----:B------:R-:W-:Y:S05]  /*225e0*/  @!P6 BRA `(.L_x_3034) ;  /* 0xfffffffc0054e947 */ /* 0x000fea000383ffff */
.L_x_3031:
        /* <DEDUP_REMOVED lines=8> */
[----:B-1----:R1:W3:Y:S04]  /*22670*/  SHFL.IDX PT, R4, R4, R3, 0x1f ;  /* 0x00001f0304047589 */ /* 0x0022e800000e0000 */
[----:B------:R1:W4:Y:S01]  /*22680*/  SHFL.IDX PT, R6, R6, R3, 0x1f ;  /* 0x00001f0306067589 */ /* 0x00032200000e0000 */
[----:B--2---:R-:W-:-:S05]  /*22690*/  IMAD.IADD R10, R3, 0x1, R10 ;  /* 0x00000001030a7824 */ /* 0x004fca00078e020a */
[----:B---34-:R1:W-:Y:S02]  /*226a0*/  STL [R1+0xc], R10 ;  /* 0x00000c0a01007387 */ /* 0x0183e40000100800 */
.L_x_3184:
[----:B------:R-:W-:-:S13]  /*226b0*/  ISETP.NE.AND P0, PT, R0, RZ, PT ;  /* 0x000000ff0000720c */ /* 0x000fda0003f05270 */
[----:B------:R-:W-:Y:S05]  /*226c0*/  @!P0 BRA `(.L_x_3036) ;  /* 0x0000000000108947 */ /* 0x000fea0003800000 */
[----:B------:R-:W-:Y:S01]  /*226d0*/  UMOV UR4, 0xffffffff ;  /* 0xffffffff00047882 */ /* 0x000fe20000000000 */
[----:B-1----:R-:W-:Y:S02]  /*226e0*/  VIADD R3, R3, 0xffffffff ;  /* 0xffffffff03037836 */ /* 0x002fe40000000000 */
[----:B------:R-:W-:Y:S05]  /*226f0*/  BRA.DIV UR4, `(.L_x_3037) ;  /* 0x0000004204887947 */ /* 0x000fea000b800000 */
[----:B------:R3:W4:Y:S02]  /*22700*/  SHFL.IDX PT, R8, R7, R3, 0x1f ;  /* 0x00001f0307087589 */ /* 0x00072400000e0000 */
.L_x_3036:
[----:B------:R-:W-:Y:S01]  /*22710*/  ISETP.NE.AND P0, PT, R6, 0x1, PT ;  /* 0x000000010600780c */ /* 0x000fe20003f05270 */
[----:B----4-:R-:W-:-:S05]  /*22720*/  IMAD R0, R8, R2, R9 ;  /* 0x0000000208007224 */ /* 0x010fca00078e0209 */
[----:B------:R4:W-:Y:S02]  /*22730*/  STL [R1], R0 ;  /* 0x0000000001007387 */ /* 0x0009e40000100800 */
[----:B----4-:R-:W-:-:S05]  /*22740*/  IMAD.IADD R0, R5, 0x1, -R0 ;  /* 0x0000000105007824 */ /* 0x010fca00078e0a00 */
[----:B------:R-:W-:Y:S05]  /*22750*/  @!P0 BRA `(.L_x_3038) ;  /* 0x0000000000e48947 */ /* 0x000fea0003800000 */
[----:B------:R-:W-:-:S04]  /*22760*/  IABS R5, R4 ;  /* 0x0000000400057213 */ /* 0x000fc80000000000 */
[----:B0--3--:R-:W0:Y:S08]  /*22770*/  I2F.RP R7, R5 ;  /* 0x0000000500077306 */ /* 0x009e300000209400 */
[----:B0-----:R-:W0:Y:S02]  /*22780*/  MUFU.RCP R7, R7 ;  /* 0x0000000700077308 */ /* 0x001e240000001000 */
[----:B0-----:R-:W-:-:S06]  /*22790*/  VIADD R9, R7, 0xffffffe ;  /* 0x0ffffffe07097836 */ /* 0x001fcc0000000000 */
[----:B-1----:R-:W0:Y:S02]  /*227a0*/  F2I.FTZ.U32.TRUNC.NTZ R3, R9 ;  /* 0x0000000900037305 */ /* 0x002e24000021f000 */
        /* <DEDUP_REMOVED lines=39> */
[----:B------:R-:W-:-:S04]  /*22a20*/  IMAD.MOV R2, RZ, RZ, -R3 ;  /* 0x000000ffff027224 */ /* 0x000fc800078e0a03 */
[----:B------:R-:W-:Y:S01]  /*22a30*/  IMAD R0, R4, R2, R0 ;  /* 0x0000000204007224 */ /* 0x000fe200078e0200 */
[----:B------:R-:W-:-:S04]  /*22a40*/  LOP3.LUT R2, R3, R6, RZ, 0x3c, !PT ;  /* 0x0000000603027212 */ /* 0x000fc800078e3cff */
[----:B------:R-:W-:-:S03]  /*22a50*/  ISETP.GE.AND P2, PT, R2, RZ, PT ;  /* 0x000000ff0200720c */ /* 0x000fc60003f46270 */
[----:B------:R-:W-:-:S10]  /*22a60*/  @P0 VIADD R7, R7, 0x1 ;  /* 0x0000000107070836 */ /* 0x000fd40000000000 */
        /* <DEDUP_REMOVED lines=8> */
.L_x_3038:
[----:B-1-3--:R-:W3:Y:S01]  /*22af0*/  LDL R3, [R1+0xc] ;  /* 0x00000c0001037983 */ /* 0x00aee20000100800 */
[----:B0-----:R-:W3:Y:S02]  /*22b00*/  LDC.64 R6, c[0x0][0xc90] ;  /* 0x00032400ff067b82 */ /* 0x001ee40000000a00 */
[----:B---3--:R-:W-:-:S05]  /*22b10*/  IMAD.WIDE R6, R3, 0x4, R6 ;  /* 0x0000000403067825 */ /* 0x008fca00078e0206 */
[----:B------:R-:W3:Y:S02]  /*22b20*/  LDG.E R3, desc[UR38][R6.64] ;  /* 0x0000002606037981 */ /* 0x000ee4000c1e1900 */
[----:B---3--:R-:W-:-:S05]  /*22b30*/  IMAD R5, R4, R3, RZ ;  /* 0x0000000304057224 */ /* 0x008fca00078e02ff */
        /* <DEDUP_REMOVED lines=28> */
[----:B------:R-:W-:Y:S02]  /*22d00*/  VIADDMNMX R8, R8, R2, R3, PT ;  /* 0x0000000208087246 */ /* 0x000fe40003800103 */
[----:B------:R-:W-:Y:S02]  /*22d10*/  IADD3 R7, R7, 0x1000000, R6 ;  /* 0x0100000007077810 */ /* 0x000fe40007ffe006 */
[----:B------:R-:W-:-:S04]  /*22d20*/  IABS R9, R8 ;  /* 0x0000000800097213 */ /* 0x000fc80000000000 */
[----:B------:R-:W0:Y:S08]  /*22d30*/  I2F.RP R2, R9 ;  /* 0x0000000900027306 */ /* 0x000e300000209400 */
[----:B0-----:R-:W0:Y:S02]  /*22d40*/  MUFU.RCP R2, R2 ;  /* 0x0000000200027308 */ /* 0x001e240000001000 */
[----:B0-----:R-:W-:-:S06]  /*22d50*/  VIADD R2, R2, 0xffffffe ;  /* 0x0ffffffe02027836 */ /* 0x001fcc0000000000 */
[----:B------:R0:W1:Y:S02]  /*22d60*/  F2I.FTZ.U32.TRUNC.NTZ R3, R2 ;  /* 0x0000000200037305 */ /* 0x000064000021f000 */
[----:B0-----:R-:W-:Y:S02]  /*22d70*/  IMAD.MOV.U32 R2, RZ, RZ, RZ ;  /* 0x000000ffff027224 */ /* 0x001fe400078e00ff */
[----:B-1----:R-:W-:-:S04]  /*22d80*/  IMAD.MOV R0, RZ, RZ, -R3 ;  /* 0x000000ffff007224 */ /* 0x002fc800078e0a03 */
[----:B------:R-:W-:-:S04]  /*22d90*/  IMAD R0, R0, R9, RZ ;  /* 0x0000000900007224 */ /* 0x000fc800078e02ff */
        /* <DEDUP_REMOVED lines=13> */
[----:B------:R-:W-:-:S04]  /*22e70*/  @P0 VIADD R2, R2, 0x1 ;  /* 0x0000000102020836 */ /* 0x000fc80000000000 */
[----:B------:R-:W-:-:S04]  /*22e80*/  IMAD.MOV.U32 R0, RZ, RZ, R2 ;  /* 0x000000ffff007224 */ /* 0x000fc800078e0002 */
[----:B------:R-:W-:Y:S01]  /*22e90*/  @!P2 IMAD.MOV R0, RZ, RZ, -R0 ;  /* 0x000000ffff00a224 */ /* 0x000fe200078e0a00 */
[----:B------:R-:W-:Y:S01]  /*22ea0*/  @!P1 LOP3.LUT R0, RZ, R8, RZ, 0x33, !PT ;  /* 0x00000008ff009212 */ /* 0x000fe200078e33ff */
[----:B------:R-:W-:-:S04]  /*22eb0*/  IMAD.MOV R8, RZ, RZ, -R8 ;  /* 0x000000ffff087224 */ /* 0x000fc800078e0a08 */
[----:B------:R-:W-:-:S05]  /*22ec0*/  IMAD R2, R0, R8, R7 ;  /* 0x0000000800027224 */ /* 0x000fca00078e0207 */
[----:B------:R0:W-:Y:S02]  /*22ed0*/  STL [R1+0x8], R2 ;  /* 0x0000080201007387 */ /* 0x0001e40000100800 */
.L_x_3039:
[----:B------:R-:W-:-:S05]  /*22ee0*/  LOP3.LUT R3, RZ, R0, RZ, 0x33, !PT ;  /* 0x00000000ff037212 */ /* 0x000fca00078e33ff */
[----:B------:R-:W-:-:S05]  /*22ef0*/  IMAD.IADD R0, R4, 0x1, R3 ;  /* 0x0000000104007824 */ /* 0x000fca00078e0203 */
[----:B------:R3:W-:Y:S01]  /*22f00*/  STL [R1+0x4], R0 ;  /* 0x0000040001007387 */ /* 0x0007e20000100800 */
[----:B------:R-:W-:Y:S05]  /*22f10*/  BRA `(.L_x_3040) ;  /* 0x0000000000287947 */ /* 0x000fea0003800000 */
.L_x_3032:
        /* <DEDUP_REMOVED lines=10> */
.L_x_3040:
[----:B-1----:R-:W4:Y:S04]  /*22fc0*/  LDL R3, [R1+0x8] ;  /* 0x0000080001037983 */ /* 0x002f280000100800 */
[----:B0-----:R-:W5:Y:S04]  /*22fd0*/  LDL R2, [R1+0xc] ;  /* 0x00000c0001027983 */ /* 0x001f680000100800 */
[----:B------:R-:W2:Y:S04]  /*22fe0*/  LDL R5, [R1+0x4] ;  /* 0x0000040001057983 */ /* 0x000ea80000100800 */
[----:B------:R-:W2:Y:S01]  /*22ff0*/  LDL R4, [R1] ;  /* 0x0000000001047983 */ /* 0x000ea20000100800 */
[----:B---3--:R-:W0:Y:S01]  /*23000*/  S2R R0, SR_TID.X ;  /* 0x0000000000007919 */ /* 0x008e220000002100 */
[----:B------:R-:W-:Y:S05]  /*23010*/  WARPSYNC.ALL ;  /* 0x0000000000007948 */ /* 0x000fea0003800000 */
[----:B0-----:R-:W-:Y:S01]  /*23020*/  LOP3.LUT R0, R0, 0x1f, RZ, 0xc0, !PT ;  /* 0x0000001f00007812 */ /* 0x001fe200078ec0ff */
[----:B------:R-:W-:Y:S03]  /*23030*/  BAR.SYNC.DEFER_BLOCKING 0x4, 0x180 ;  /* 0x0106000000007b1d */ /* 0x000fe60000010000 */
[----:B------:R-:W-:-:S13]  /*23040*/  ISETP.NE.AND P0, PT, R0, RZ, PT ;  /* 0x000000ff0000720c */ /* 0x000fda0003f05270 */
[----:B------:R-:W-:Y:S01]  /*23050*/  @!P0 MOV R0, 0x400 ;  /* 0x0000040000008802 */ /* 0x000fe20000000f00 */
[----:B----4-:R-:W-:Y:S02]  /*23060*/  IMAD.MOV.U32 R6, RZ, RZ, R3 ;  /* 0x000000ffff067224 */ /* 0x010fe400078e0003 */
[----:B------:R-:W0:Y:S01]  /*23070*/  @!P0 S2R R3, SR_CgaCtaId ;  /* 0x0000000000038919 */ /* 0x000e220000008800 */
[----:B-----5:R-:W-:Y:S01]  /*23080*/  IMAD.MOV.U32 R7, RZ, RZ, R2 ;  /* 0x000000ffff077224 */ /* 0x020fe200078e0002 */
[----:B0-----:R-:W-:-:S05]  /*23090*/  @!P0 LEA R19, R3, R0, 0x18 ;  /* 0x0000000003138211 */ /* 0x001fca00078ec0ff */
[----:B--2---:R0:W-:Y:S01]  /*230a0*/  @!P0 STS.128 [R19+0x228d0], R4 ;  /* 0x0228d00413008388 */ /* 0x0041e20000000c00 */
[----:B------:R-:W-:Y:S06]  /*230b0*/  BAR.ARV 0x5, 0x180 ;  /* 0x0146000000007b1d */ /* 0x000fec0000002000 */
.L_x_3029:
[----:B---34-:R-:W3:Y:S01]  /*230c0*/  LDL R0, [R1+0xc] ;  /* 0x00000c0001007983 */ /* 0x018ee20000100800 */
[----:B------:R-:W-:Y:S02]  /*230d0*/  ULDC UR4, c[0x0][0xc3c] ;  /* 0x00030f0000047ab9 */ /* 0x000fe40000000800 */
[----:B---3--:R-:W-:-:S13]  /*230e0*/  ISETP.GE.AND P0, PT, R0, UR4, PT ;  /* 0x0000000400007c0c */ /* 0x008fda000bf06270 */
[----:B------:R-:W-:Y:S05]  /*230f0*/  @!P0 BRA `(.L_x_3041) ;  /* 0xffffff8800148947 */ /* 0x000fea000383ffff */
[----:B------:R-:W-:Y:S05]  /*23100*/  BSYNC B8 ;  /* 0x0000000000087941 */ /* 0x000fea0003800000 */
.L_x_2881:
        /* <DEDUP_REMOVED lines=12> */
.L_x_3187:
[----:B------:R-:W-:Y:S05]  /*231d0*/  BSYNC B0 ;  /* 0x0000000000007941 */ /* 0x000fea0003800000 */
.L_x_3042:
[----:B------:R-:W-:-:S03]  /*231e0*/  UMOV UR4, 0xffffffff ;  /* 0xffffffff00047882 */ /* 0x000fc60000000000 */
[----:B------:R-:W-:Y:S05]  /*231f0*/  BRA.DIV UR4, `(.L_x_3044) ;  /* 0x0000003a04087947 */ /* 0x000fea000b800000 */
[----:B------:R-:W1:Y:S02]  /*23200*/  S2R R2, SR_TID.X ;  /* 0x0000000000027919 */ /* 0x000e640000002100 */
[----:B-1----:R-:W-:-:S04]  /*23210*/  SHF.R.U32.HI R2, RZ, 0x5, R2 ;  /* 0x00000005ff027819 */ /* 0x002fc80000011602 */
[----:B------:R-:W-:-:S05]  /*23220*/  LOP3.LUT R2, R2, 0x3, RZ, 0xc0, !PT ;  /* 0x0000000302027812 */ /* 0x000fca00078ec0ff */
[----:B------:R1:W2:Y:S02]  /*23230*/  SHFL.IDX PT, R14, R2, RZ, 0x1f ;  /* 0x00001fff020e7589 */ /* 0x0002a400000e0000 */
.L_x_3190:
[----:B--2---:R-:W-:-:S13]  /*23240*/  ISETP.NE.AND P0, PT, R14, RZ, PT ;  /* 0x000000ff0e00720c */ /* 0x004fda0003f05270 */
[----:B------:R-:W-:Y:S05]  /*23250*/  @P0 BRA `(.L_x_2652) ;  /* 0x0000000000940947 */ /* 0x000fea0003800000 */
[----:B------:R-:W-:-:S03]  /*23260*/  UMOV UR4, 0xffffffff ;  /* 0xffffffff00047882 */ /* 0x000fc60000000000 */
[----:B------:R-:W-:Y:S05]  /*23270*/  BRA.DIV UR4, `(.L_x_3045) ;  /* 0x0000003a041c7947 */ /* 0x000fea000b800000 */
[----:B------:R-:W-:-:S13]  /*23280*/  ELECT P6, URZ, PT ;  /* 0x00000000003f782f */ /* 0x000fda00038c0000 */
.L_x_3193:
[----:B------:R-:W-:Y:S05]  /*23290*/  @!P6 BRA `(.L_x_2652) ;  /* 0x000000000084e947 */ /* 0x000fea0003800000 */
[----:B------:R-:W-:-:S06]  /*232a0*/  ULOP3.LUT UR4, UR36, 0x2, URZ, 0xfc, !UPT ;  /* 0x0000000224047892 */ /* 0x000fcc000f8efc3f */
[----:B-1----:R-:W-:-:S05]  /*232b0*/  IMAD.U32 R2, RZ, RZ, UR4 ;  /* 0x00000004ff027e24 */ /* 0x002fca000f8e00ff */
[----:B------:R-:W-:-:S13]  /*232c0*/  ISETP.NE.AND P2, PT, R2, 0x3, PT ;  /* 0x000000030200780c */ /* 0x000fda0003f45270 */
[----:B------:R-:W-:Y:S05]  /*232d0*/  @!P2 BRA `(.L_x_3046) ;  /* 0x000000000004a947 */ /* 0x000fea0003800000 */
[----:B------:R-:W-:Y:S01]  /*232e0*/  BPT.TRAP 0x1 ;  /* 0x000000040000795c */ /* 0x000fe20000300000 */
.L_x_3046:
        /* <DEDUP_REMOVED lines=14> */
.L_x_3194:
[----:B------:R-:W1:Y:S02]  /*233d0*/  SYNCS.PHASECHK.TRANS64.TRYWAIT P0, [R7+URZ], R2 ;  /* 0x00000002070075a7 */ /* 0x000e64000800017f */
[----:B-1----:R-:W-:Y:S05]  /*233e0*/  @!P0 BRA `(.L_x_3048) ;  /* 0x0000003400f48947 */ /* 0x002fea0003800000 */
.L_x_3195:
[----:B------:R-:W-:Y:S05]  /*233f0*/  @!P2 BRA `(.L_x_3049) ;  /* 0x000000000004a947 */ /* 0x000fea0003800000 */
[----:B------:R-:W-:Y:S01]  /*23400*/  BPT.TRAP 0x1 ;  /* 0x000000040000795c */ /* 0x000fe20000300000 */
.L_x_3049:
[----:B------:R-:W2:Y:S01]  /*23410*/  LDL.LU R4, [R1+0x10] ;  /* 0x0000100001047983 */ /* 0x000ea20000300800 */
[----:B------:R-:W-:-:S04]  /*23420*/  VIADD R0, R0, 0x22860 ;  /* 0x0002286000007836 */ /* 0x000fc80000000000 */
[----:B--2---:R-:W-:-:S04]  /*23430*/  IMAD R4, R4, 0x8, R0 ;  /* 0x0000000804047824 */ /* 0x004fc800078e0200 */
[----:B------:R-:W2:Y:S02]  /*23440*/  SYNCS.PHASECHK.TRANS64.TRYWAIT P0, [R4+URZ], R5 ;  /* 0x00000005040075a7 */ /* 0x000ea4000800017f */
[----:B--2---:R-:W-:Y:S05]  /*23450*/  @!P0 BRA `(.L_x_3050) ;  /* 0x0000003400ec8947 */ /* 0x004fea0003800000 */
.L_x_3196:
[----:B------:R-:W-:-:S07]  /*23460*/  IMAD R3, R3, 0x8, R0 ;  /* 0x0000000803037824 */ /* 0x000fce00078e0200 */
.L_x_3051:
[----:B----4-:R4:W0:Y:S02]  /*23470*/  SYNCS.PHASECHK.TRANS64.TRYWAIT P0, [R3+URZ], R2 ;  /* 0x00000002030075a7 */ /* 0x010824000800017f */
[----:B0-----:R-:W-:Y:S05]  /*23480*/  @!P0 NANOSLEEP.SYNCS 0x989680 ;  /* 0x009896800000895d */ /* 0x001fea0003900000 */
[----:B------:R-:W0:Y:S02]  /*23490*/  @!P0 SYNCS.PHASECHK.TRANS64 P0, [R3+URZ], R2 ;  /* 0x00000002030085a7 */ /* 0x000e24000800007f */
[----:B0-----:R-:W-:Y:S05]  /*234a0*/  @!P0 BRA `(.L_x_3051) ;  /* 0xfffffffc00f08947 */ /* 0x001fea000383ffff */
.L_x_2652:
[----:B------:R-:W-:Y:S05]  /*234b0*/  BSYNC B9 ;  /* 0x0000000000097941 */ /* 0x000fea0003800000 */
.L_x_2649:
[----:B------:R-:W-:Y:S05]  /*234c0*/  EXIT ;  /* 0x000000000000794d */ /* 0x000fea0003800000 */
.L_x_2680:
[----:B0-----:R0:W1:Y:S02]  /*234d0*/  SYNCS.PHASECHK.TRANS64.TRYWAIT P6, [R95+URZ+0x22890], R106 ;  /* 0x0228906a5f0075a7 */ /* 0x00106400080c017f */
[----:B-1----:R-:W-:Y:S05]  /*234e0*/  @!P6 NANOSLEEP.SYNCS 0x989680 ;  /* 0x009896800000e95d */ /* 0x002fea0003900000 */
[----:B------:R-:W1:Y:S02]  /*234f0*/  @!P6 SYNCS.PHASECHK.TRANS64 P6, [R95+URZ+0x22890], R106 ;  /* 0x0228906a5f00e5a7 */ /* 0x000e6400080c007f */
[----:B-1----:R-:W-:Y:S05]  /*23500*/  @!P6 BRA `(.L_x_2680) ;  /* 0xfffffffc00f0e947 */ /* 0x002fea000383ffff */
[----:B------:R-:W-:Y:S05]  /*23510*/  BRA `(.L_x_3052) ;  /* 0xfffffe0000187947 */ /* 0x000fea000383ffff */
.L_x_2698:
[----:B0-----:R0:W1:Y:S02]  /*23520*/  SYNCS.PHASECHK.TRANS64.TRYWAIT P5, [R95+URZ+0x22890], R106 ;  /* 0x0228906a5f0075a7 */ /* 0x00106400080a017f */
[----:B-1----:R-:W-:Y:S05]  /*23530*/  @!P5 NANOSLEEP.SYNCS 0x989680 ;  /* 0x009896800000d95d */ /* 0x002fea0003900000 */
[----:B------:R-:W1:Y:S02]  /*23540*/  @!P5 SYNCS.PHASECHK.TRANS64 P5, [R95+URZ+0x22890], R106 ;  /* 0x0228906a5f00d5a7 */ /* 0x000e6400080a007f */
[----:B-1----:R-:W-:Y:S05]  /*23550*/  @!P5 BRA `(.L_x_2698) ;  /* 0xfffffffc00f0d947 */ /* 0x002fea000383ffff */
[----:B------:R-:W-:Y:S05]  /*23560*/  BRA `(.L_x_3053) ;  /* 0xfffffe1000647947 */ /* 0x000fea000383ffff */
.L_x_2707:
[----:B0-----:R0:W1:Y:S02]  /*23570*/  SYNCS.PHASECHK.TRANS64.TRYWAIT P4, [R95+URZ+0x22890], R106 ;  /* 0x0228906a5f0075a7 */ /* 0x001064000808017f */
[----:B-1----:R-:W-:Y:S05]  /*23580*/  @!P4 NANOSLEEP.SYNCS 0x989680 ;  /* 0x009896800000c95d */ /* 0x002fea0003900000 */
[----:B------:R-:W1:Y:S02]  /*23590*/  @!P4 SYNCS.PHASECHK.TRANS64 P4, [R95+URZ+0x22890], R106 ;  /* 0x0228906a5f00c5a7 */ /* 0x000e64000808007f */
[----:B-1----:R-:W-:Y:S05]  /*235a0*/  @!P4 BRA `(.L_x_2707) ;  /* 0xfffffffc00f0c947 */ /* 0x002fea000383ffff */
[----:B------:R-:W-:Y:S05]  /*235b0*/  BRA `(.L_x_3054) ;  /* 0xfffffe20005c7947 */ /* 0x000fea000383ffff */
.L_x_2713:
[----:B--2---:R2:W3:Y:S02]  /*235c0*/  SYNCS.PHASECHK.TRANS64.TRYWAIT P3, [R95+URZ+0x228b0], R106 ;  /* 0x0228b06a5f0075a7 */ /* 0x0044e4000806017f */
[----:B---3--:R-:W-:Y:S05]  /*235d0*/  @!P3 NANOSLEEP.SYNCS 0x989680 ;  /* 0x009896800000b95d */ /* 0x008fea0003900000 */
[----:B------:R-:W3:Y:S02]  /*235e0*/  @!P3 SYNCS.PHASECHK.TRANS64 P3, [R95+URZ+0x228b0], R106 ;  /* 0x0228b06a5f00b5a7 */ /* 0x000ee4000806007f */
[----:B---3--:R-:W-:Y:S05]  /*235f0*/  @!P3 BRA `(.L_x_2713) ;  /* 0xfffffffc00f0b947 */ /* 0x008fea000383ffff */
[----:B------:R-:W-:Y:S05]  /*23600*/  BRA `(.L_x_3055) ;  /* 0xfffffe2000ec7947 */ /* 0x000fea000383ffff */
.L_x_2731:
[----:B------:R-:W-:Y:S01]  /*23610*/  BSSY B0, `(.L_x_3056) ;  /* 0x0000007000007945 */ /* 0x000fe20003800000 */
[----:B------:R-:W-:Y:S02]  /*23620*/  IMAD.MOV.U32 R12, RZ, RZ, RZ ;  /* 0x000000ffff0c7224 */ /* 0x000fe400078e00ff */
[----:B------:R-:W-:Y:S02]  /*23630*/  IMAD.MOV.U32 R11, RZ, RZ, 0x1f ;  /* 0x0000001fff0b7424 */ /* 0x000fe400078e00ff */
[----:B------:R-:W-:-:S07]  /*23640*/  IMAD.MOV.U32 R15, RZ, RZ, -0x1 ;  /* 0xffffffffff0f7424 */ /* 0x000fce00078e00ff */
[----:B-----5:R-:W-:Y:S05]  /*23650*/  WARPSYNC.COLLECTIVE R15, `(.L_x_3057) ;  /* 0x000000000f087348 */ /* 0x020fea0003c00000 */
[----:B------:R0:W1:Y:S02]  /*23660*/  SHFL.IDX P6, R14, R13, R12, R11 ;  /* 0x0000000c0d0e7389 */ /* 0x00006400000c000b */
[----:B01---5:R-:W-:Y:S01]  /*23670*/  ENDCOLLECTIVE ;  /* 0x000000000000791b */ /* 0x023fe20003800000 */
.L_x_3057:
[----:B------:R-:W-:Y:S05]  /*23680*/  BSYNC B0 ;  /* 0x0000000000007941 */ /* 0x000fea0003800000 */
.L_x_3056:
[----:B------:R-:W-:Y:S05]  /*23690*/  BRA `(.L_x_3058) ;  /* 0xfffffe3400407947 */ /* 0x000fea000383ffff */
.L_x_2743:
        /* <DEDUP_REMOVED lines=8> */
.L_x_3060:
[----:B------:R-:W-:Y:S05]  /*23720*/  BSYNC B1 ;  /* 0x0000000000017941 */ /* 0x000fea0003800000 */
.L_x_3059:
        /* <DEDUP_REMOVED lines=8> */
.L_x_3061:
[----:B------:R-:W-:Y:S02]  /*237b0*/  IMAD.MOV.U32 R13, RZ, RZ, R10 ;  /* 0x000000ffff0d7224 */ /* 0x000fe400078e000a */
[----:B------:R-:W-:-:S07]  /*237c0*/  IMAD.MOV.U32 R0, RZ, RZ, R14 ;  /* 0x000000ffff007224 */ /* 0x000fce00078e000e */
[----:B------:R-:W-:Y:S05]  /*237d0*/  WARPSYNC.COLLECTIVE R15, `(.L_x_3062) ;  /* 0x000000000f087348 */ /* 0x000fea0003c00000 */
[----:B------:R0:W1:Y:S02]  /*237e0*/  SHFL.IDX P6, R14, R13, R12, R11 ;  /* 0x0000000c0d0e7389 */ /* 0x00006400000c000b */
[----:B01----:R-:W-:Y:S01]  /*237f0*/  ENDCOLLECTIVE ;  /* 0x000000000000791b */ /* 0x003fe20003800000 */
.L_x_3062:
[----:B------:R-:W-:Y:S02]  /*23800*/  IMAD.MOV.U32 R13, RZ, RZ, R4 ;  /* 0x000000ffff0d7224 */ /* 0x000fe400078e0004 */
[----:B------:R-:W-:-:S07]  /*23810*/  IMAD.MOV.U32 R5, RZ, RZ, R14 ;  /* 0x000000ffff057224 */ /* 0x000fce00078e000e */
[----:B------:R-:W-:Y:S05]  /*23820*/  WARPSYNC.COLLECTIVE R15, `(.L_x_3063) ;  /* 0x000000000f087348 */ /* 0x000fea0003c00000 */
[----:B------:R0:W1:Y:S02]  /*23830*/  SHFL.IDX P6, R14, R13, R12, R11 ;  /* 0x0000000c0d0e7389 */ /* 0x00006400000c000b */
[----:B01----:R-:W-:Y:S01]  /*23840*/  ENDCOLLECTIVE ;  /* 0x000000000000791b */ /* 0x003fe20003800000 */
.L_x_3063:
[----:B------:R-:W-:Y:S05]  /*23850*/  BRA `(.L_x_3064) ;  /* 0xfffffe3800bc7947 */ /* 0x000fea000383ffff */
.L_x_2746:
[----:B------:R-:W-:Y:S01]  /*23860*/  BSSY B1, `(.L_x_3065) ;  /* 0x0000008000017945 */ /* 0x000fe20003800000 */
[----:B------:R-:W-:Y:S02]  /*23870*/  IMAD.MOV.U32 R13, RZ, RZ, R7 ;  /* 0x000000ffff0d7224 */ /* 0x000fe400078e0007 */
[----:B------:R-:W-:Y:S02]  /*23880*/  IMAD.MOV.U32 R12, RZ, RZ, 0x1 ;  /* 0x00000001ff0c7424 */ /* 0x000fe400078e00ff */
[----:B------:R-:W-:Y:S02]  /*23890*/  IMAD.MOV.U32 R11, RZ, RZ, 0x1c1f ;  /* 0x00001c1fff0b7424 */ /* 0x000fe400078e00ff */
[----:B------:R-:W-:-:S07]  /*238a0*/  IMAD.MOV.U32 R15, RZ, RZ, -0x1 ;  /* 0xffffffffff0f7424 */ /* 0x000fce00078e00ff */
[----:B-1----:R-:W-:Y:S05]  /*238b0*/  WARPSYNC.COLLECTIVE R15, `(.L_x_3066) ;  /* 0x000000000f087348 */ /* 0x002fea0003c00000 */
[----:B------:R0:W2:Y:S02]  /*238c0*/  SHFL.IDX P6, R14, R13, R12, R11 ;  /* 0x0000000c0d0e7389 */ /* 0x0000a400000c000b */
[----:B012---:R-:W-:Y:S01]  /*238d0*/  ENDCOLLECTIVE ;  /* 0x000000000000791b */ /* 0x007fe20003800000 */
.L_x_3066:
[----:B------:R-:W-:Y:S05]  /*238e0*/  BSYNC B1 ;  /* 0x0000000000017941 */ /* 0x000fea0003800000 */
.L_x_3065:
        /* <DEDUP_REMOVED lines=8> */
.L_x_3067:
[----:B------:R-:W-:Y:S02]  /*23970*/  IMAD.MOV.U32 R13, RZ, RZ, R10 ;  /* 0x000000ffff0d7224 */ /* 0x000fe400078e000a */
[----:B------:R-:W-:-:S07]  /*23980*/  IMAD.MOV.U32 R0, RZ, RZ, R14 ;  /* 0x000000ffff007224 */ /* 0x000fce00078e000e */
[----:B------:R-:W-:Y:S05]  /*23990*/  WARPSYNC.COLLECTIVE R15, `(.L_x_3068) ;  /* 0x000000000f087348 */ /* 0x000fea0003c00000 */
[----:B------:R0:W1:Y:S02]  /*239a0*/  SHFL.IDX P6, R14, R13, R12, R11 ;  /* 0x0000000c0d0e7389 */ /* 0x00006400000c000b */
[----:B01----:R-:W-:Y:S01]  /*239b0*/  ENDCOLLECTIVE ;  /* 0x000000000000791b */ /* 0x003fe20003800000 */
.L_x_3068:
[----:B------:R-:W-:Y:S02]  /*239c0*/  IMAD.MOV.U32 R13, RZ, RZ, R4 ;  /* 0x000000ffff0d7224 */ /* 0x000fe400078e0004 */
[----:B------:R-:W-:-:S07]  /*239d0*/  IMAD.MOV.U32 R5, RZ, RZ, R14 ;  /* 0x000000ffff057224 */ /* 0x000fce00078e000e */
[----:B------:R-:W-:Y:S05]  /*239e0*/  WARPSYNC.COLLECTIVE R15, `(.L_x_3069) ;  /* 0x000000000f087348 */ /* 0x000fea0003c00000 */
[----:B------:R0:W1:Y:S02]  /*239f0*/  SHFL.IDX P6, R14, R13, R12, R11 ;  /* 0x0000000c0d0e7389 */ /* 0x00006400000c000b */
[----:B01----:R-:W-:Y:S01]  /*23a00*/  ENDCOLLECTIVE ;  /* 0x000000000000791b */ /* 0x003fe20003800000 */
.L_x_3069:
[----:B------:R-:W-:Y:S01]  /*23a10*/  IMAD.MOV.U32 R4, RZ, RZ, R14 ;  /* 0x000000ffff047224 */ /* 0x000fe200078e000e */
[----:B------:R-:W-:Y:S06]  /*23a20*/  BRA `(.L_x_3070) ;  /* 0xfffffe3c00187947 */ /* 0x000fec000383ffff */
.L_x_2750:
[----:B0-----:R0:W1:Y:S02]  /*23a30*/  SYNCS.PHASECHK.TRANS64.TRYWAIT P0, [R19+URZ+0x22800], R36 ;  /* 0x02280024130075a7 */ /* 0x001064000800017f */
[----:B-1----:R-:W-:Y:S05]  /*23a40*/  @!P0 NANOSLEEP.SYNCS 0x989680 ;  /* 0x009896800000895d */ /* 0x002fea0003900000 */
[----:B------:R-:W1:Y:S02]  /*23a50*/  @!P0 SYNCS.PHASECHK.TRANS64 P0, [R19+URZ+0x22800], R36 ;  /* 0x02280024130085a7 */ /* 0x000e64000800007f */
[----:B-1----:R-:W-:Y:S05]  /*23a60*/  @!P0 BRA `(.L_x_2750) ;  /* 0xfffffffc00f08947 */ /* 0x002fea000383ffff */
[----:B------:R-:W-:Y:S05]  /*23a70*/  BRA `(.L_x_3071) ;  /* 0xfffffe3c00fc7947 */ /* 0x000fea000383ffff */
.L_x_2758:
[----:B------:R-:W1:Y:S01]  /*23a80*/  LDC R41, c[0x0][0x3f4] ;  /* 0x0000fd00ff297b82 */ /* 0x000e620000000800 */
[----:B------:R-:W-:Y:S01]  /*23a90*/  BSSY B1, `(.L_x_3072) ;  /* 0x0000008000017945 */ /* 0x000fe20003800000 */
[----:B0-----:R-:W-:Y:S02]  /*23aa0*/  IMAD.MOV.U32 R13, RZ, RZ, R26 ;  /* 0x000000ffff0d7224 */ /* 0x001fe400078e001a */
[----:B------:R-:W-:Y:S02]  /*23ab0*/  IMAD.MOV.U32 R12, RZ, RZ, RZ ;  /* 0x000000ffff0c7224 */ /* 0x000fe400078e00ff */
[----:B------:R-:W-:Y:S02]  /*23ac0*/  IMAD.MOV.U32 R11, RZ, RZ, 0x1c1f ;  /* 0x00001c1fff0b7424 */ /* 0x000fe400078e00ff */
[----:B------:R-:W-:-:S07]  /*23ad0*/  IMAD.MOV.U32 R15, RZ, RZ, -0x1 ;  /* 0xffffffffff0f7424 */ /* 0x000fce00078e00ff */
[----:B-1----:R-:W-:Y:S05]  /*23ae0*/  WARPSYNC.COLLECTIVE R15, `(.L_x_3073) ;  /* 0x000000000f087348 */ /* 0x002fea0003c00000 */
[----:B------:R0:W2:Y:S02]  /*23af0*/  SHFL.IDX P6, R14, R13, R12, R11 ;  /* 0x0000000c0d0e7389 */ /* 0x0000a400000c000b */
[----:B012---:R-:W-:Y:S01]  /*23b00*/  ENDCOLLECTIVE ;  /* 0x000000000000791b */ /* 0x007fe20003800000 */
.L_x_3073:
[----:B------:R-:W-:Y:S05]  /*23b10*/  BSYNC B1 ;  /* 0x0000000000017941 */ /* 0x000fea0003800000 */
.L_x_3072:
[----:B------:R-:W-:Y:S01]  /*23b20*/  IMAD.MOV.U32 R13, RZ, RZ, R25 ;  /* 0x000000ffff0d7224 */ /* 0x000fe200078e0019 */
[----:B------:R-:W-:Y:S01]  /*23b30*/  ISETP.GE.AND P0, PT, R16, R41, PT ;  /* 0x000000291000720c */ /* 0x000fe20003f06270 */
[----:B------:R-:W-:Y:S02]  /*23b40*/  IMAD.MOV.U32 R12, RZ, RZ, RZ ;  /* 0x000000ffff0c7224 */ /* 0x000fe400078e00ff */
[----:B------:R-:W-:Y:S02]  /*23b50*/  IMAD.MOV.U32 R11, RZ, RZ, 0x1c1f ;  /* 0x00001c1fff0b7424 */ /* 0x000fe400078e00ff */
[----:B------:R-:W-:Y:S02]  /*23b60*/  IMAD.MOV.U32 R15, RZ, RZ, -0x1 ;  /* 0xffffffffff0f7424 */ /* 0x000fe400078e00ff */
[----:B------:R-:W-:Y:S02]  /*23b70*/  IMAD.MOV.U32 R0, RZ, RZ, R14 ;  /* 0x000000ffff007224 */ /* 0x000fe400078e000e */
[----:B------:R-:W-:-:S07]  /*23b80*/  IMAD R36, R207, R36, RZ ;  /* 0x00000024cf247224 */ /* 0x000fce00078e02ff */
[----:B------:R-:W-:Y:S05]  /*23b90*/  WARPSYNC.COLLECTIVE R15, `(.L_x_3074) ;  /* 0x000000000f087348 */ /* 0x000fea0003c00000 */
[----:B------:R0:W1:Y:S02]  /*23ba0*/  SHFL.IDX P6, R14, R13, R12, R11 ;  /* 0x0000000c0d0e7389 */ /* 0x00006400000c000b */
[----:B01----:R-:W-:Y:S01]  /*23bb0*/  ENDCOLLECTIVE ;  /* 0x000000000000791b */ /* 0x003fe20003800000 */
.L_x_3074:
[----:B------:R-:W-:Y:S01]  /*23bc0*/  ISETP.GE.OR P1, PT, R39, R36, P0 ;  /* 0x000000242700720c */ /* 0x000fe20000726670 */
[----:B------:R-:W-:-:S12]  /*23bd0*/  IMAD.MOV.U32 R13, RZ, RZ, R24 ;  /* 0x000000ffff0d7224 */ /* 0x000fd800078e0018 */
[C---:B------:R-:W-:Y:S01]  /*23be0*/  @!P1 IMAD.SHL.U32 R5, R16.reuse, 0x2, RZ ;  /* 0x0000000210059824 */ /* 0x040fe200078e00ff */
[----:B------:R-:W-:Y:S01]  /*23bf0*/  @!P1 SHF.L.U64.HI R21, R16, 0x1, R43 ;  /* 0x0000000110159819 */ /* 0x000fe2000001022b */
[----:B------:R-:W-:-:S07]  /*23c00*/  IMAD.MOV.U32 R3, RZ, RZ, R14 ;  /* 0x000000ffff037224 */ /* 0x000fce00078e000e */
[----:B------:R-:W-:Y:S05]  /*23c10*/  WARPSYNC.COLLECTIVE R15, `(.L_x_3075) ;  /* 0x000000000f087348 */ /* 0x000fea0003c00000 */
[----:B------:R0:W1:Y:S02]  /*23c20*/  SHFL.IDX P6, R14, R13, R12, R11 ;  /* 0x0000000c0d0e7389 */ /* 0x00006400000c000b */
[----:B01----:R-:W-:Y:S01]  /*23c30*/  ENDCOLLECTIVE ;  /* 0x000000000000791b */ /* 0x003fe20003800000 */
.L_x_3075:
[----:B------:R-:W-:-:S05]  /*23c40*/  @!P1 IADD3 R6, P2, R3, R5, RZ ;  /* 0x0000000503069210 */ /* 0x000fca0007f5e0ff */
[----:B------:R-:W-:Y:S02]  /*23c50*/  @!P1 IMAD.X R7, R0, 0x1, R21, P2 ;  /* 0x0000000100079824 */ /* 0x000fe400010e0615 */
[----:B------:R-:W-:Y:S02]  /*23c60*/  IMAD.MOV.U32 R13, RZ, RZ, R27 ;  /* 0x000000ffff0d7224 */ /* 0x000fe400078e001b */
[----:B------:R-:W-:-:S07]  /*23c70*/  IMAD.MOV.U32 R4, RZ, RZ, R14 ;  /* 0x000000ffff047224 */ /* 0x000fce00078e000e */
[----:B------:R-:W-:Y:S05]  /*23c80*/  WARPSYNC.COLLECTIVE R15, `(.L_x_3076) ;  /* 0x000000000f087348 */ /* 0x000fea0003c00000 */
[----:B------:R0:W1:Y:S02]  /*23c90*/  SHFL.IDX P6, R14, R13, R12, R11 ;  /* 0x0000000c0d0e7389 */ /* 0x00006400000c000b */
[----:B01----:R-:W-:Y:S01]  /*23ca0*/  ENDCOLLECTIVE ;  /* 0x000000000000791b */ /* 0x003fe20003800000 */
.L_x_3076:
[----:B------:R-:W2:Y:S01]  /*23cb0*/  @!P1 LD.E.128 R8, desc[UR38][R6.64] ;  /* 0x0000002606089980 */ /* 0x000ea2000c101d00 */
[----:B------:R-:W-:-:S05]  /*23cc0*/  @!P1 IADD3 R14, P2, R14, R5, RZ ;  /* 0x000000050e0e9210 */ /* 0x000fca0007f5e0ff */
[----:B------:R-:W-:-:S04]  /*23cd0*/  @!P1 IMAD.X R3, R4, 0x1, R21, P2 ;  /* 0x0000000104039824 */ /* 0x000fc800010e0615 */
[----:B------:R-:W-:-:S05]  /*23ce0*/  @!P1 IMAD.MOV.U32 R15, RZ, RZ, R3 ;  /* 0x000000ffff0f9224 */ /* 0x000fca00078e0003 */
[----:B------:R0:W5:Y:S01]  /*23cf0*/  @!P1 LD.E.128 R4, desc[UR38][R14.64] ;  /* 0x000000260e049980 */ /* 0x000162000c101d00 */
[----:B------:R-:W-:Y:S01]  /*23d00*/  CS2R R28, SRZ ;  /* 0x00000000001c7805 */ /* 0x000fe2000001ff00 */
[----:B------:R-:W-:Y:S01]  /*23d10*/  IMAD.MOV.U32 R13, RZ, RZ, R26 ;  /* 0x000000ffff0d7224 */ /* 0x000fe200078e001a */
[----:B------:R-:W-:Y:S01]  /*23d20*/  CS2R R20, SRZ ;  /* 0x0000000000147805 */ /* 0x000fe2000001ff00 */
[----:B------:R-:W-:Y:S01]  /*23d30*/  IMAD.MOV.U32 R12, RZ, RZ, 0x1 ;  /* 0x00000001ff0c7424 */ /* 0x000fe200078e00ff */
[----:B------:R-:W-:Y:S02]  /*23d40*/  CS2R R30, SRZ ;  /* 0x00000000001e7805 */ /* 0x000fe4000001ff00 */
[----:B------:R-:W-:Y:S01]  /*23d50*/  CS2R R32, SRZ ;  /* 0x0000000000207805 */ /* 0x000fe2000001ff00 */
[----:B0-----:R-:W-:Y:S02]  /*23d60*/  IMAD.MOV.U32 R15, RZ, RZ, -0x1 ;  /* 0xffffffffff0f7424 */ /* 0x001fe400078e00ff */
[----:B--2---:R-:W-:-:S02]  /*23d70*/  @!P1 IMAD.MOV.U32 R29, RZ, RZ, R11 ;  /* 0x000000ffff1d9224 */ /* 0x004fc400078e000b */
[----:B------:R-:W-:Y:S02]  /*23d80*/  IMAD.MOV.U32 R11, RZ, RZ, 0x1c1f ;  /* 0x00001c1fff0b7424 */ /* 0x000fe400078e00ff */
[----:B------:R-:W-:Y:S02]  /*23d90*/  @!P1 IMAD.MOV.U32 R20, RZ, RZ, R8 ;  /* 0x000000ffff149224 */ /* 0x000fe400078e0008 */
[----:B------:R-:W-:-:S07]  /*23da0*/  @!P1 IMAD.MOV.U32 R21, RZ, RZ, R9 ;  /* 0x000000ffff159224 */ /* 0x000fce00078e0009 */
[----:B-----5:R-:W-:Y:S05]  /*23db0*/  WARPSYNC.COLLECTIVE R15, `(.L_x_3077) ;  /* 0x000000000f087348 */ /* 0x020fea0003c00000 */
[----:B------:R0:W1:Y:S02]  /*23dc0*/  SHFL.IDX P6, R14, R13, R12, R11 ;  /* 0x0000000c0d0e7389 */ /* 0x00006400000c000b */
[----:B01---5:R-:W-:Y:S01]  /*23dd0*/  ENDCOLLECTIVE ;  /* 0x000000000000791b */ /* 0x023fe20003800000 */
.L_x_3077:
[----:B------:R-:W-:Y:S02]  /*23de0*/  IMAD.MOV.U32 R0, RZ, RZ, R20 ;  /* 0x000000ffff007224 */ /* 0x000fe400078e0014 */
[----:B------:R-:W-:Y:S02]  /*23df0*/  IMAD.MOV.U32 R3, RZ, RZ, R21 ;  /* 0x000000ffff037224 */ /* 0x000fe400078e0015 */
[----:B------:R-:W-:Y:S01]  /*23e00*/  @!P1 IMAD.MOV.U32 R28, RZ, RZ, R10 ;  /* 0x000000ffff1c9224 */ /* 0x000fe200078e000a */
[----:B------:R-:W-:Y:S01]  /*23e10*/  PRMT R53, R53, 0x5410, R0 ;  /* 0x0000541035357816 */ /* 0x000fe20000000000 */
[----:B------:R-:W-:Y:S01]  /*23e20*/  IMAD.MOV.U32 R9, RZ, RZ, R29 ;  /* 0x000000ffff097224 */ /* 0x000fe200078e001d */
[----:B------:R-:W-:Y:S01]  /*23e30*/  PRMT R40, R40, 0x5410, R3 ;  /* 0x0000541028287816 */ /* 0x000fe20000000003 */
[----:B------:R-:W-:Y:S02]  /*23e40*/  IMAD.MOV.U32 R8, RZ, RZ, R28 ;  /* 0x000000ffff087224 */ /* 0x000fe400078e001c */
[----:B------:R-:W-:-:S03]  /*23e50*/  IMAD.MOV.U32 R13, RZ, RZ, R25 ;  /* 0x000000ffff0d7224 */ /* 0x000fc600078e0019 */
[----:B------:R-:W-:Y:S01]  /*23e60*/  PRMT R35, R8, 0x5410, R9 ;  /* 0x0000541008237816 */ /* 0x000fe20000000009 */
[----:B------:R-:W-:Y:S02]  /*23e70*/  @!P1 IMAD.MOV.U32 R30, RZ, RZ, R4 ;  /* 0x000000ffff1e9224 */ /* 0x000fe400078e0004 */
[----:B------:R-:W-:Y:S02]  /*23e80*/  @!P1 IMAD.MOV.U32 R31, RZ, RZ, R5 ;  /* 0x000000ffff1f9224 */ /* 0x000fe400078e0005 */
[----:B------:R-:W-:Y:S02]  /*23e90*/  @!P1 IMAD.MOV.U32 R33, RZ, RZ, R7 ;  /* 0x000000ffff219224 */ /* 0x000fe400078e0007 */
[----:B------:R-:W-:Y:S02]  /*23ea0*/  @!P1 IMAD.MOV.U32 R32, RZ, RZ, R6 ;  /* 0x000000ffff209224 */ /* 0x000fe400078e0006 */
[----:B------:R-:W-:-:S07]  /*23eb0*/  IMAD.MOV.U32 R0, RZ, RZ, R14 ;  /* 0x000000ffff007224 */ /* 0x000fce00078e000e */
[----:B------:R-:W-:Y:S05]  /*23ec0*/  WARPSYNC.COLLECTIVE R15, `(.L_x_3078) ;  /* 0x000000000f087348 */ /* 0x000fea0003c00000 */
[----:B------:R0:W1:Y:S02]  /*23ed0*/  SHFL.IDX P6, R14, R13, R12, R11 ;  /* 0x0000000c0d0e7389 */ /* 0x00006400000c000b */
[----:B01----:R-:W-:Y:S01]  /*23ee0*/  ENDCOLLECTIVE ;  /* 0x000000000000791b */ /* 0x003fe20003800000 */
.L_x_3078:
[----:B------:R-:W-:Y:S02]  /*23ef0*/  IMAD.MOV.U32 R4, RZ, RZ, R30 ;  /* 0x000000ffff047224 */ /* 0x000fe400078e001e */
[----:B------:R-:W-:Y:S02]  /*23f00*/  IMAD.MOV.U32 R5, RZ, RZ, R31 ;  /* 0x000000ffff057224 */ /* 0x000fe400078e001f */
[----:B------:R-:W-:Y:S02]  /*23f10*/  IMAD.MOV.U32 R7, RZ, RZ, R33 ;  /* 0x000000ffff077224 */ /* 0x000fe400078e0021 */
[----:B------:R-:W-:Y:S01]  /*23f20*/  IMAD.MOV.U32 R6, RZ, RZ, R32 ;  /* 0x000000ffff067224 */ /* 0x000fe200078e0020 */
[----:B------:R-:W-:Y:S02]  /*23f30*/  PRMT R40, R5, 0x7610, R40 ;  /* 0x0000761005287816 */ /* 0x000fe40000000028 */
[----:B------:R-:W-:Y:S02]  /*23f40*/  PRMT R46, R4, 0x5410, R7 ;  /* 0x00005410042e7816 */ /* 0x000fe40000000007 */
[----:B------:R-:W-:-:S02]  /*23f50*/  CS2R R4, SRZ ;  /* 0x0000000000047805 */ /* 0x000fc4000001ff00 */
[----:B------:R-:W-:Y:S01]  /*23f60*/  PRMT R53, R6, 0x7610, R53 ;  /* 0x0000761006357816 */ /* 0x000fe20000000035 */
[----:B------:R-:W-:Y:S02]  /*23f70*/  IMAD.MOV.U32 R13, RZ, RZ, R24 ;  /* 0x000000ffff0d7224 */ /* 0x000fe400078e0018 */
[----:B------:R-:W-:-:S07]  /*23f80*/  IMAD.MOV.U32 R3, RZ, RZ, R14 ;  /* 0x000000ffff037224 */ /* 0x000fce00078e000e */
[----:B------:R-:W-:Y:S05]  /*23f90*/  WARPSYNC.COLLECTIVE R15, `(.L_x_3079) ;  /* 0x000000000f087348 */ /* 0x000fea0003c00000 */
[----:B------:R0:W1:Y:S02]  /*23fa0*/  SHFL.IDX P6, R14, R13, R12, R11 ;  /* 0x0000000c0d0e7389 */ /* 0x00006400000c000b */
[----:B01----:R-:W-:Y:S01]  /*23fb0*/  ENDCOLLECTIVE ;  /* 0x000000000000791b */ /* 0x003fe20003800000 */
.L_x_3079:
[----:B------:R-:W-:Y:S02]  /*23fc0*/  IMAD.MOV.U32 R13, RZ, RZ, R27 ;  /* 0x000000ffff0d7224 */ /* 0x000fe400078e001b */
[----:B------:R-:W-:-:S07]  /*23fd0*/  IMAD.MOV.U32 R24, RZ, RZ, R14 ;  /* 0x000000ffff187224 */ /* 0x000fce00078e000e */
[----:B------:R-:W-:Y:S05]  /*23fe0*/  WARPSYNC.COLLECTIVE R15, `(.L_x_3080) ;  /* 0x000000000f087348 */ /* 0x000fea0003c00000 */
[----:B------:R0:W1:Y:S02]  /*23ff0*/  SHFL.IDX P6, R14, R13, R12, R11 ;  /* 0x0000000c0d0e7389 */ /* 0x00006400000c000b */
[----:B01----:R-:W-:Y:S01]  /*24000*/  ENDCOLLECTIVE ;  /* 0x000000000000791b */ /* 0x003fe20003800000 */
.L_x_3080:
[----:B------:R-:W-:Y:S05]  /*24010*/  BRA `(.L_x_3081) ;  /* 0xfffffe4800c87947 */ /* 0x000fea000383ffff */
.L_x_2762:
[----:B0-----:R0:W1:Y:S02]  /*24020*/  SYNCS.PHASECHK.TRANS64.TRYWAIT P1, [R19+URZ+0x22800], R12 ;  /* 0x0228000c130075a7 */ /* 0x001064000802017f */
[----:B-1----:R-:W-:Y:S05]  /*24030*/  @!P1 NANOSLEEP.SYNCS 0x989680 ;  /* 0x009896800000995d */ /* 0x002fea0003900000 */
[----:B------:R-:W1:Y:S02]  /*24040*/  @!P1 SYNCS.PHASECHK.TRANS64 P1, [R19+URZ+0x22800], R12 ;  /* 0x0228000c130095a7 */ /* 0x000e64000802007f */
[----:B-1----:R-:W-:Y:S05]  /*24050*/  @!P1 BRA `(.L_x_2762) ;  /* 0xfffffffc00f09947 */ /* 0x002fea000383ffff */
[----:B------:R-:W-:Y:S05]  /*24060*/  BRA `(.L_x_3082) ;  /* 0xfffffe4c00547947 */ /* 0x000fea000383ffff */
.L_x_2768:
[----:B---3--:R3:W4:Y:S02]  /*24070*/  SYNCS.PHASECHK.TRANS64.TRYWAIT P1, [R4+URZ+0x22830], R73 ;  /* 0x02283049040075a7 */ /* 0x008724000802017f */
[----:B----4-:R-:W-:Y:S05]  /*24080*/  @!P1 NANOSLEEP.SYNCS 0x989680 ;  /* 0x009896800000995d */ /* 0x010fea0003900000 */
[----:B------:R-:W4:Y:S02]  /*24090*/  @!P1 SYNCS.PHASECHK.TRANS64 P1, [R4+URZ+0x22830], R73 ;  /* 0x02283049040095a7 */ /* 0x000f24000802007f */
[----:B----4-:R-:W-:Y:S05]  /*240a0*/  @!P1 BRA `(.L_x_2768) ;  /* 0xfffffffc00f09947 */ /* 0x010fea000383ffff */
[----:B------:R-:W-:Y:S05]  /*240b0*/  BRA `(.L_x_2767) ;  /* 0xfffffe5800c87947 */ /* 0x000fea000383ffff */
.L_x_2781:
[----:B-1----:R1:W2:Y:S02]  /*240c0*/  SYNCS.PHASECHK.TRANS64.TRYWAIT P1, [R4+URZ+0x22850], R73 ;  /* 0x02285049040075a7 */ /* 0x0022a4000802017f */
[----:B--2---:R-:W-:Y:S05]  /*240d0*/  @!P1 NANOSLEEP.SYNCS 0x989680 ;  /* 0x009896800000995d */ /* 0x004fea0003900000 */
[----:B------:R-:W2:Y:S02]  /*240e0*/  @!P1 SYNCS.PHASECHK.TRANS64 P1, [R4+URZ+0x22850], R73 ;  /* 0x02285049040095a7 */ /* 0x000ea4000802007f */
[----:B--2---:R-:W-:Y:S05]  /*240f0*/  @!P1 BRA `(.L_x_2781) ;  /* 0xfffffffc00f09947 */ /* 0x004fea000383ffff */
[----:B------:R-:W-:Y:S05]  /*24100*/  BRA `(.L_x_2780) ;  /* 0xfffffe7c00bc7947 */ /* 0x000fea000383ffff */
.L_x_2790:
[----:B-1----:R1:W2:Y:S02]  /*24110*/  SYNCS.PHASECHK.TRANS64.TRYWAIT P1, [R200+URZ+0x22830], R201 ;  /* 0x022830c9c80075a7 */ /* 0x0022a4000802017f */
[----:B--2---:R-:W-:Y:S05]  /*24120*/  @!P1 NANOSLEEP.SYNCS 0x989680 ;  /* 0x009896800000995d */ /* 0x004fea0003900000 */
[----:B------:R-:W2:Y:S02]  /*24130*/  @!P1 SYNCS.PHASECHK.TRANS64 P1, [R200+URZ+0x22830], R201 ;  /* 0x022830c9c80095a7 */ /* 0x000ea4000802007f */
[----:B--2---:R-:W-:Y:S05]  /*24140*/  @!P1 BRA `(.L_x_2790) ;  /* 0xfffffffc00f09947 */ /* 0x004fea000383ffff */
[----:B------:R-:W-:Y:S05]  /*24150*/  BRA `(.L_x_2789) ;  /* 0xfffffe8400a07947 */ /* 0x000fea000383ffff */
.L_x_2803:
[----:B---3--:R3:W4:Y:S02]  /*24160*/  SYNCS.PHASECHK.TRANS64.TRYWAIT P1, [R200+URZ+0x22850], R201 ;  /* 0x022850c9c80075a7 */ /* 0x008724000802017f */
[----:B----4-:R-:W-:Y:S05]  /*24170*/  @!P1 NANOSLEEP.SYNCS 0x989680 ;  /* 0x009896800000995d */ /* 0x010fea0003900000 */
[----:B------:R-:W4:Y:S02]  /*24180*/  @!P1 SYNCS.PHASECHK.TRANS64 P1, [R200+URZ+0x22850], R201 ;  /* 0x022850c9c80095a7 */ /* 0x000f24000802007f */
[----:B----4-:R-:W-:Y:S05]  /*24190*/  @!P1 BRA `(.L_x_2803) ;  /* 0xfffffffc00f09947 */ /* 0x010fea000383ffff */
[----:B------:R-:W-:Y:S05]  /*241a0*/  BRA `(.L_x_2802) ;  /* 0xfffffeb000b87947 */ /* 0x000fea000383ffff */
.L_x_2813:
[----:B-1----:R1:W2:Y:S02]  /*241b0*/  SYNCS.PHASECHK.TRANS64.TRYWAIT P2, [R4+URZ+0x22830], R216 ;  /* 0x022830d8040075a7 */ /* 0x0022a4000804017f */
[----:B--2---:R-:W-:Y:S05]  /*241c0*/  @!P2 NANOSLEEP.SYNCS 0x989680 ;  /* 0x009896800000a95d */ /* 0x004fea0003900000 */
[----:B------:R-:W2:Y:S02]  /*241d0*/  @!P2 SYNCS.PHASECHK.TRANS64 P2, [R4+URZ+0x22830], R216 ;  /* 0x022830d80400a5a7 */ /* 0x000ea4000804007f */
[----:B--2---:R-:W-:Y:S05]  /*241e0*/  @!P2 BRA `(.L_x_2813) ;  /* 0xfffffffc00f0a947 */ /* 0x004fea000383ffff */
[----:B------:R-:W-:Y:S05]  /*241f0*/  BRA `(.L_x_2812) ;  /* 0xfffffeb800ac7947 */ /* 0x000fea000383ffff */
.L_x_2818:
[----:B--2---:R2:W3:Y:S02]  /*24200*/  SYNCS.PHASECHK.TRANS64.TRYWAIT P2, [R4+URZ+0x22850], R216 ;  /* 0x022850d8040075a7 */ /* 0x0044e4000804017f */
[----:B---3--:R-:W-:Y:S05]  /*24210*/  @!P2 NANOSLEEP.SYNCS 0x989680 ;  /* 0x009896800000a95d */ /* 0x008fea0003900000 */
[----:B------:R-:W3:Y:S02]  /*24220*/  @!P2 SYNCS.PHASECHK.TRANS64 P2, [R4+URZ+0x22850], R216 ;  /* 0x022850d80400a5a7 */ /* 0x000ee4000804007f */
[----:B---3--:R-:W-:Y:S05]  /*24230*/  @!P2 BRA `(.L_x_2818) ;  /* 0xfffffffc00f0a947 */ /* 0x008fea000383ffff */
[----:B------:R-:W-:Y:S05]  /*24240*/  BRA `(.L_x_2817) ;  /* 0xfffffed400107947 */ /* 0x000fea000383ffff */
.L_x_2824:
[----:B-1----:R1:W2:Y:S02]  /*24250*/  SYNCS.PHASECHK.TRANS64.TRYWAIT P1, [R11+URZ+0x22830], R200 ;  /* 0x022830c80b0075a7 */ /* 0x0022a4000802017f */
[----:B--2---:R-:W-:Y:S05]  /*24260*/  @!P1 NANOSLEEP.SYNCS 0x989680 ;  /* 0x009896800000995d */ /* 0x004fea0003900000 */
[----:B------:R-:W2:Y:S02]  /*24270*/  @!P1 SYNCS.PHASECHK.TRANS64 P1, [R11+URZ+0x22830], R200 ;  /* 0x022830c80b0095a7 */ /* 0x000ea4000802007f */
[----:B--2---:R-:W-:Y:S05]  /*24280*/  @!P1 BRA `(.L_x_2824) ;  /* 0xfffffffc00f09947 */ /* 0x004fea000383ffff */
[----:B------:R-:W-:Y:S05]  /*24290*/  BRA `(.L_x_2823) ;  /* 0xfffffed8004c7947 */ /* 0x000fea000383ffff */
.L_x_2837:
[----:B---3--:R3:W4:Y:S02]  /*242a0*/  SYNCS.PHASECHK.TRANS64.TRYWAIT P1, [R11+URZ+0x22850], R200 ;  /* 0x022850c80b0075a7 */ /* 0x008724000802017f */
[----:B----4-:R-:W-:Y:S05]  /*242b0*/  @!P1 NANOSLEEP.SYNCS 0x989680 ;  /* 0x009896800000995d */ /* 0x010fea0003900000 */
[----:B------:R-:W4:Y:S02]  /*242c0*/  @!P1 SYNCS.PHASECHK.TRANS64 P1, [R11+URZ+0x22850], R200 ;  /* 0x022850c80b0095a7 */ /* 0x000f24000802007f */
[----:B----4-:R-:W-:Y:S05]  /*242d0*/  @!P1 BRA `(.L_x_2837) ;  /* 0xfffffffc00f09947 */ /* 0x010fea000383ffff */
[----:B------:R-:W-:Y:S05]  /*242e0*/  BRA `(.L_x_2836) ;  /* 0xffffff0400547947 */ /* 0x000fea000383ffff */
.L_x_2843:
[----:B------:R-:W-:Y:S02]  /*242f0*/  IMAD.MOV.U32 R13, RZ, RZ, R21 ;  /* 0x000000ffff0d7224 */ /* 0x000fe400078e0015 */
[----:B------:R-:W-:Y:S02]  /*24300*/  IMAD.MOV.U32 R12, RZ, RZ, RZ ;  /* 0x000000ffff0c7224 */ /* 0x000fe400078e00ff */
[----:B------:R-:W-:Y:S02]  /*24310*/  IMAD.MOV.U32 R11, RZ, RZ, 0x181f ;  /* 0x0000181fff0b7424 */ /* 0x000fe400078e00ff */
[----:B------:R-:W-:-:S07]  /*24320*/  IMAD.MOV.U32 R15, RZ, RZ, -0x1 ;  /* 0xffffffffff0f7424 */ /* 0x000fce00078e00ff */
[----:B0----5:R-:W-:Y:S05]  /*24330*/  WARPSYNC.COLLECTIVE R15, `(.L_x_3083) ;  /* 0x000000000f087348 */ /* 0x021fea0003c00000 */
[----:B------:R1:W2:Y:S02]  /*24340*/  SHFL.IDX P6, R14, R13, R12, R11 ;  /* 0x0000000c0d0e7389 */ /* 0x0002a400000c000b */
[----:B012--5:R-:W-:Y:S01]  /*24350*/  ENDCOLLECTIVE ;  /* 0x000000000000791b */ /* 0x027fe20003800000 */
.L_x_3083:
[----:B------:R-:W-:Y:S02]  /*24360*/  IMAD.MOV.U32 R13, RZ, RZ, R20 ;  /* 0x000000ffff0d7224 */ /* 0x000fe400078e0014 */
[----:B------:R-:W-:-:S07]  /*24370*/  IMAD.MOV.U32 R3, RZ, RZ, R14 ;  /* 0x000000ffff037224 */ /* 0x000fce00078e000e */
[----:B------:R-:W-:Y:S05]  /*24380*/  WARPSYNC.COLLECTIVE R15, `(.L_x_3084) ;  /* 0x000000000f087348 */ /* 0x000fea0003c00000 */
[----:B------:R0:W1:Y:S02]  /*24390*/  SHFL.IDX P6, R14, R13, R12, R11 ;  /* 0x0000000c0d0e7389 */ /* 0x00006400000c000b */
[----:B01----:R-:W-:Y:S01]  /*243a0*/  ENDCOLLECTIVE ;  /* 0x000000000000791b */ /* 0x003fe20003800000 */
.L_x_3084:
[----:B------:R-:W-:Y:S05]  /*243b0*/  BRA `(.L_x_3085) ;  /* 0xffffff2c00647947 */ /* 0x000fea000383ffff */
.L_x_2846:
        /* <DEDUP_REMOVED lines=8> */
.L_x_3087:
[----:B------:R-:W-:Y:S05]  /*24440*/  BSYNC B1 ;  /* 0x0000000000017941 */ /* 0x000fea0003800000 */
.L_x_3086:
        /* <DEDUP_REMOVED lines=8> */
.L_x_3088:
[----:B------:R-:W-:Y:S05]  /*244d0*/  BRA `(.L_x_3089) ;  /* 0xffffff2c00a07947 */ /* 0x000fea000383ffff */
.L_x_2849:
        /* <DEDUP_REMOVED lines=8> */
.L_x_3091:
[----:B------:R-:W-:Y:S05]  /*24560*/  BSYNC B1 ;  /* 0x0000000000017941 */ /* 0x000fea0003800000 */
.L_x_3090:
        /* <DEDUP_REMOVED lines=8> */
.L_x_3092:
[----:B------:R-:W-:Y:S05]  /*245f0*/  BRA `(.L_x_3093) ;  /* 0xffffff2c00cc7947 */ /* 0x000fea000383ffff */
.L_x_2852:
[----:B------:R-:W-:Y:S01]  /*24600*/  BSSY B1, `(.L_x_3094) ;  /* 0x0000008000017945 */ /* 0x000fe20003800000 */
[----:B------:R-:W-:Y:S02]  /*24610*/  IMAD.MOV.U32 R13, RZ, RZ, R21 ;  /* 0x000000ffff0d7224 */ /* 0x000fe400078e0015 */
[----:B------:R-:W-:Y:S02]  /*24620*/  IMAD.MOV.U32 R12, RZ, RZ, 0x3 ;  /* 0x00000003ff0c7424 */ /* 0x000fe400078e00ff */
[----:B------:R-:W-:Y:S02]  /*24630*/  IMAD.MOV.U32 R11, RZ, RZ, 0x181f ;  /* 0x0000181fff0b7424 */ /* 0x000fe400078e00ff */
[----:B----4-:R-:W-:-:S07]  /*24640*/  IMAD.MOV.U32 R15, RZ, RZ, -0x1 ;  /* 0xffffffffff0f7424 */ /* 0x010fce00078e00ff */
[----:B0123--:R-:W-:Y:S05]  /*24650*/  WARPSYNC.COLLECTIVE R15, `(.L_x_3095) ;  /* 0x000000000f087348 */ /* 0x00ffea0003c00000 */
[----:B--2---:R2:W4:Y:S02]  /*24660*/  SHFL.IDX P6, R14, R13, R12, R11 ;  /* 0x0000000c0d0e7389 */ /* 0x00452400000c000b */
[----:B01234-:R-:W-:Y:S01]  /*24670*/  ENDCOLLECTIVE ;  /* 0x000000000000791b */ /* 0x01ffe20003800000 */
.L_x_3095:
[----:B------:R-:W-:Y:S05]  /*24680*/  BSYNC B1 ;  /* 0x0000000000017941 */ /* 0x000fea0003800000 */
.L_x_3094:
        /* <DEDUP_REMOVED lines=8> */
.L_x_3096:
[----:B------:R-:W-:Y:S05]  /*24710*/  BRA `(.L_x_3097) ;  /* 0xffffff2c00f87947 */ /* 0x000fea000383ffff */
.L_x_2854:
[----:B------:R-:W-:Y:S02]  /*24720*/  IMAD.MOV.U32 R13, RZ, RZ, R6 ;  /* 0x000000ffff0d7224 */ /* 0x000fe400078e0006 */
[----:B------:R-:W-:Y:S02]  /*24730*/  IMAD.MOV.U32 R12, RZ, RZ, RZ ;  /* 0x000000ffff0c7224 */ /* 0x000fe400078e00ff */
[----:B------:R-:W-:Y:S02]  /*24740*/  IMAD.MOV.U32 R11, RZ, RZ, 0x1c1f ;  /* 0x00001c1fff0b7424 */ /* 0x000fe400078e00ff */
[----:B------:R-:W-:-:S07]  /*24750*/  IMAD.MOV.U32 R15, RZ, RZ, -0x1 ;  /* 0xffffffffff0f7424 */ /* 0x000fce00078e00ff */
[----:B------:R-:W-:Y:S05]  /*24760*/  WARPSYNC.COLLECTIVE R15, `(.L_x_3098) ;  /* 0x000000000f087348 */ /* 0x000fea0003c00000 */
[----:B------:R0:W1:Y:S02]  /*24770*/  SHFL.IDX P6, R14, R13, R12, R11 ;  /* 0x0000000c0d0e7389 */ /* 0x00006400000c000b */
[----:B01----:R-:W-:Y:S01]  /*24780*/  ENDCOLLECTIVE ;  /* 0x000000000000791b */ /* 0x003fe20003800000 */
.L_x_3098:
[----:B------:R-:W-:Y:S02]  /*24790*/  IMAD.MOV.U32 R13, RZ, RZ, R3 ;  /* 0x000000ffff0d7224 */ /* 0x000fe400078e0003 */
[----:B------:R-:W-:-:S07]  /*247a0*/  IMAD.MOV.U32 R10, RZ, RZ, R14 ;  /* 0x000000ffff0a7224 */ /* 0x000fce00078e000e */
[----:B------:R-:W-:Y:S05]  /*247b0*/  WARPSYNC.COLLECTIVE R15, `(.L_x_3099) ;  /* 0x000000000f087348 */ /* 0x000fea0003c00000 */
[----:B------:R0:W1:Y:S02]  /*247c0*/  SHFL.IDX P6, R14, R13, R12, R11 ;  /* 0x0000000c0d0e7389 */ /* 0x00006400000c000b */
[----:B01----:R-:W-:Y:S01]  /*247d0*/  ENDCOLLECTIVE ;  /* 0x000000000000791b */ /* 0x003fe20003800000 */
.L_x_3099:
[----:B------:R-:W-:Y:S01]  /*247e0*/  IMAD.MOV.U32 R11, RZ, RZ, R14 ;  /* 0x000000ffff0b7224 */ /* 0x000fe200078e000e */
[----:B------:R-:W-:Y:S06]  /*247f0*/  BRA `(.L_x_3100) ;  /* 0xffffff3000dc7947 */ /* 0x000fec000383ffff */
.L_x_2857:
        /* <DEDUP_REMOVED lines=8> */
.L_x_3102:
[----:B------:R-:W-:Y:S05]  /*24880*/  BSYNC B1 ;  /* 0x0000000000017941 */ /* 0x000fea0003800000 */
.L_x_3101:
        /* <DEDUP_REMOVED lines=8> */
.L_x_3103:
[----:B------:R-:W-:Y:S05]  /*24910*/  BRA `(.L_x_3104) ;  /* 0xffffff4000287947 */ /* 0x000fea000383ffff */
.L_x_2861:
[----:B------:R-:W-:Y:S02]  /*24920*/  IMAD.MOV.U32 R13, RZ, RZ, R4 ;  /* 0x000000ffff0d7224 */ /* 0x000fe400078e0004 */
[----:B------:R-:W-:Y:S02]  /*24930*/  IMAD.MOV.U32 R12, RZ, RZ, RZ ;  /* 0x000000ffff0c7224 */ /* 0x000fe400078e00ff */
[----:B------:R-:W-:Y:S02]  /*24940*/  IMAD.MOV.U32 R11, RZ, RZ, 0x181f ;  /* 0x0000181fff0b7424 */ /* 0x000fe400078e00ff */
[----:B------:R-:W-:-:S07]  /*24950*/  IMAD.MOV.U32 R15, RZ, RZ, -0x1 ;  /* 0xffffffffff0f7424 */ /* 0x000fce00078e00ff */
[----:B-12---:R-:W-:Y:S05]  /*24960*/  WARPSYNC.COLLECTIVE R15, `(.L_x_3105) ;  /* 0x000000000f087348 */ /* 0x006fea0003c00000 */
[----:B------:R0:W3:Y:S02]  /*24970*/  SHFL.IDX P6, R14, R13, R12, R11 ;  /* 0x0000000c0d0e7389 */ /* 0x0000e400000c000b */
[----:B0123--:R-:W-:Y:S01]  /*24980*/  ENDCOLLECTIVE ;  /* 0x000000000000791b */ /* 0x00ffe20003800000 */
.L_x_3105:
[----:B------:R-:W-:Y:S02]  /*24990*/  IMAD.MOV.U32 R13, RZ, RZ, R0 ;  /* 0x000000ffff0d7224 */ /* 0x000fe400078e0000 */
[----:B------:R-:W-:-:S07]  /*249a0*/  IMAD.MOV.U32 R3, RZ, RZ, R14 ;  /* 0x000000ffff037224 */ /* 0x000fce00078e000e */
[----:B------:R-:W-:Y:S05]  /*249b0*/  WARPSYNC.COLLECTIVE R15, `(.L_x_3106) ;  /* 0x000000000f087348 */ /* 0x000fea0003c00000 */
[----:B------:R0:W1:Y:S02]  /*249c0*/  SHFL.IDX P6, R14, R13, R12, R11 ;  /* 0x0000000c0d0e7389 */ /* 0x00006400000c000b */
[----:B01----:R-:W-:Y:S01]  /*249d0*/  ENDCOLLECTIVE ;  /* 0x000000000000791b */ /* 0x003fe20003800000 */
.L_x_3106:
[----:B------:R-:W-:Y:S05]  /*249e0*/  BRA `(.L_x_3107) ;  /* 0xffffff5400907947 */ /* 0x000fea000383ffff */
.L_x_2864:
        /* <DEDUP_REMOVED lines=8> */
.L_x_3109:
[----:B------:R-:W-:Y:S05]  /*24a70*/  BSYNC B1 ;  /* 0x0000000000017941 */ /* 0x000fea0003800000 */
.L_x_3108:
        /* <DEDUP_REMOVED lines=8> */
.L_x_3110:
[----:B------:R-:W-:Y:S05]  /*24b00*/  BRA `(.L_x_3111) ;  /* 0xffffff5400c07947 */ /* 0x000fea000383ffff */
.L_x_2867:
        /* <DEDUP_REMOVED lines=8> */
.L_x_3113:
[----:B------:R-:W-:Y:S05]  /*24b90*/  BSYNC B1 ;  /* 0x0000000000017941 */ /* 0x000fea0003800000 */
.L_x_3112:
        /* <DEDUP_REMOVED lines=8> */
.L_x_3114:
[----:B------:R-:W-:Y:S05]  /*24c20*/  BRA `(.L_x_3115) ;  /* 0xffffff5400ec7947 */ /* 0x000fea000383ffff */
.L_x_2870:
        /* <DEDUP_REMOVED lines=8> */
.L_x_3117:
[----:B------:R-:W-:Y:S05]  /*24cb0*/  BSYNC B1 ;  /* 0x0000000000017941 */ /* 0x000fea0003800000 */
.L_x_3116:
        /* <DEDUP_REMOVED lines=8> */
.L_x_3118:
[----:B------:R-:W-:Y:S05]  /*24d40*/  BRA `(.L_x_3119) ;  /* 0xffffff5800187947 */ /* 0x000fea000383ffff */
.L_x_2897:
[----:B------:R-:W1:Y:S01]  /*24d50*/  S2R R11, SR_TID.X ;  /* 0x00000000000b7919 */ /* 0x000e620000002100 */
[----:B------:R-:W-:Y:S01]  /*24d60*/  BSSY B1, `(.L_x_3120) ;  /* 0x000000a000017945 */ /* 0x000fe20003800000 */
[----:B------:R-:W-:Y:S02]  /*24d70*/  IMAD.MOV.U32 R12, RZ, RZ, RZ ;  /* 0x000000ffff0c7224 */ /* 0x000fe400078e00ff */
[----:B0-----:R-:W-:Y:S01]  /*24d80*/  IMAD.MOV.U32 R15, RZ, RZ, -0x1 ;  /* 0xffffffffff0f7424 */ /* 0x001fe200078e00ff */
[----:B-1----:R-:W-:-:S04]  /*24d90*/  SHF.R.U32.HI R11, RZ, 0x5, R11 ;  /* 0x00000005ff0b7819 */ /* 0x002fc8000001160b */
[----:B------:R-:W-:-:S05]  /*24da0*/  LOP3.LUT R11, R11, 0x3, RZ, 0xc0, !PT ;  /* 0x000000030b0b7812 */ /* 0x000fca00078ec0ff */
[----:B------:R-:W-:Y:S02]  /*24db0*/  IMAD.MOV.U32 R13, RZ, RZ, R11 ;  /* 0x000000ffff0d7224 */ /* 0x000fe400078e000b */
[----:B------:R-:W-:-:S07]  /*24dc0*/  IMAD.MOV.U32 R11, RZ, RZ, 0x1f ;  /* 0x0000001fff0b7424 */ /* 0x000fce00078e00ff */
[----:B------:R-:W-:Y:S05]  /*24dd0*/  WARPSYNC.COLLECTIVE R15, `(.L_x_3121) ;  /* 0x000000000f087348 */ /* 0x000fea0003c00000 */
[----:B------:R0:W1:Y:S02]  /*24de0*/  SHFL.IDX P6, R14, R13, R12, R11 ;  /* 0x0000000c0d0e7389 */ /* 0x00006400000c000b */
[----:B01----:R-:W-:Y:S01]  /*24df0*/  ENDCOLLECTIVE ;  /* 0x000000000000791b */ /* 0x003fe20003800000 */
.L_x_3121:
[----:B------:R-:W-:Y:S05]  /*24e00*/  BSYNC B1 ;  /* 0x0000000000017941 */ /* 0x000fea0003800000 */
.L_x_3120:
[----:B------:R-:W-:Y:S05]  /*24e10*/  BRA `(.L_x_3122) ;  /* 0xffffff7800387947 */ /* 0x000fea000383ffff */
.L_x_2899:
[----:B------:R-:W-:Y:S01]  /*24e20*/  BSSY B1, `(.L_x_3123) ;  /* 0x0000006000017945 */ /* 0x000fe20003800000 */
[----:B0-----:R-:W-:-:S07]  /*24e30*/  IMAD.MOV.U32 R15, RZ, RZ, -0x1 ;  /* 0xffffffffff0f7424 */ /* 0x001fce00078e00ff */
[----:B-1----:R-:W-:Y:S05]  /*24e40*/  WARPSYNC.COLLECTIVE R15, `(.L_x_3124) ;  /* 0x000000000f0c7348 */ /* 0x002fea0003c00000 */
[----:B------:R-:W-:Y:S02]  /*24e50*/  ELECT P6, UR62, PT ;  /* 0x00000000003e782f */ /* 0x000fe400038c0000 */
[----:B------:R-:W-:Y:S01]  /*24e60*/  MOV R14, UR62 ;  /* 0x0000003e000e7c02 */ /* 0x000fe20008000f00 */
[----:B-1----:R-:W-:Y:S10]  /*24e70*/  ENDCOLLECTIVE ;  /* 0x000000000000791b */ /* 0x002ff40003800000 */
.L_x_3124:
[----:B------:R-:W-:Y:S05]  /*24e80*/  BSYNC B1 ;  /* 0x0000000000017941 */ /* 0x000fea0003800000 */
.L_x_3123:
[----:B------:R-:W-:Y:S05]  /*24e90*/  BRA `(.L_x_2898) ;  /* 0xffffff7800307947 */ /* 0x000fea000383ffff */
.L_x_2901:
[----:B-1----:R1:W2:Y:S02]  /*24ea0*/  SYNCS.PHASECHK.TRANS64.TRYWAIT P0, [R19+URZ+0x22820], R6 ;  /* 0x02282006130075a7 */ /* 0x0022a4000800017f */
[----:B--2---:R-:W-:Y:S05]  /*24eb0*/  @!P0 NANOSLEEP.SYNCS 0x989680 ;  /* 0x009896800000895d */ /* 0x004fea0003900000 */
[----:B------:R-:W2:Y:S02]  /*24ec0*/  @!P0 SYNCS.PHASECHK.TRANS64 P0, [R19+URZ+0x22820], R6 ;  /* 0x02282006130085a7 */ /* 0x000ea4000800007f */
[----:B--2---:R-:W-:Y:S05]  /*24ed0*/  @!P0 BRA `(.L_x_2901) ;  /* 0xfffffffc00f08947 */ /* 0x004fea000383ffff */
[----:B------:R-:W-:Y:S05]  /*24ee0*/  BRA `(.L_x_3125) ;  /* 0xffffff7800407947 */ /* 0x000fea000383ffff */
.L_x_2905:
[----:B--2---:R2:W3:Y:S02]  /*24ef0*/  SYNCS.PHASECHK.TRANS64.TRYWAIT P0, [R7+URZ+0x228a0], R10 ;  /* 0x0228a00a070075a7 */ /* 0x0044e4000800017f */
[----:B---3--:R-:W-:Y:S05]  /*24f00*/  @!P0 NANOSLEEP.SYNCS 0x989680 ;  /* 0x009896800000895d */ /* 0x008fea0003900000 */
[----:B------:R-:W3:Y:S02]  /*24f10*/  @!P0 SYNCS.PHASECHK.TRANS64 P0, [R7+URZ+0x228a0], R10 ;  /* 0x0228a00a070085a7 */ /* 0x000ee4000800007f */
[----:B---3--:R-:W-:Y:S05]  /*24f20*/  @!P0 BRA `(.L_x_2905) ;  /* 0xfffffffc00f08947 */ /* 0x008fea000383ffff */
[----:B------:R-:W-:Y:S05]  /*24f30*/  BRA `(.L_x_3126) ;  /* 0xffffff7800607947 */ /* 0x000fea000383ffff */
.L_x_2910:
[----:B-1----:R1:W3:Y:S02]  /*24f40*/  SYNCS.PHASECHK.TRANS64.TRYWAIT P0, [R7+URZ+0x228c0], R10 ;  /* 0x0228c00a070075a7 */ /* 0x0022e4000800017f */
[----:B---3--:R-:W-:Y:S05]  /*24f50*/  @!P0 NANOSLEEP.SYNCS 0x989680 ;  /* 0x009896800000895d */ /* 0x008fea0003900000 */
[----:B------:R-:W3:Y:S02]  /*24f60*/  @!P0 SYNCS.PHASECHK.TRANS64 P0, [R7+URZ+0x228c0], R10 ;  /* 0x0228c00a070085a7 */ /* 0x000ee4000800007f */
[----:B---3--:R-:W-:Y:S05]  /*24f70*/  @!P0 BRA `(.L_x_2910) ;  /* 0xfffffffc00f08947 */ /* 0x008fea000383ffff */
[----:B------:R-:W-:Y:S05]  /*24f80*/  BRA `(.L_x_3127) ;  /* 0xffffff7800e07947 */ /* 0x000fea000383ffff */
.L_x_2920:
[----:B-1----:R1:W2:Y:S02]  /*24f90*/  SYNCS.PHASECHK.TRANS64.TRYWAIT P1, [R6+URZ+0x228a0], R7 ;  /* 0x0228a007060075a7 */ /* 0x0022a4000802017f */
[----:B--2---:R-:W-:Y:S05]  /*24fa0*/  @!P1 NANOSLEEP.SYNCS 0x989680 ;  /* 0x009896800000995d */ /* 0x004fea0003900000 */
[----:B------:R-:W2:Y:S02]  /*24fb0*/  @!P1 SYNCS.PHASECHK.TRANS64 P1, [R6+URZ+0x228a0], R7 ;  /* 0x0228a007060095a7 */ /* 0x000ea4000802007f */
[----:B--2---:R-:W-:Y:S05]  /*24fc0*/  @!P1 BRA `(.L_x_2920) ;  /* 0xfffffffc00f09947 */ /* 0x004fea000383ffff */
[----:B------:R-:W-:Y:S05]  /*24fd0*/  BRA `(.L_x_3128) ;  /* 0xffffff8000707947 */ /* 0x000fea000383ffff */
.L_x_2925:
[----:B--2---:R2:W3:Y:S02]  /*24fe0*/  SYNCS.PHASECHK.TRANS64.TRYWAIT P1, [R6+URZ+0x228c0], R7 ;  /* 0x0228c007060075a7 */ /* 0x0044e4000802017f */
[----:B---3--:R-:W-:Y:S05]  /*24ff0*/  @!P1 NANOSLEEP.SYNCS 0x989680 ;  /* 0x009896800000995d */ /* 0x008fea0003900000 */
[----:B------:R-:W3:Y:S02]  /*25000*/  @!P1 SYNCS.PHASECHK.TRANS64 P1, [R6+URZ+0x228c0], R7 ;  /* 0x0228c007060095a7 */ /* 0x000ee4000802007f */
[----:B---3--:R-:W-:Y:S05]  /*25010*/  @!P1 BRA `(.L_x_2925) ;  /* 0xfffffffc00f09947 */ /* 0x008fea000383ffff */
[----:B------:R-:W-:Y:S05]  /*25020*/  BRA `(.L_x_3129) ;  /* 0xffffff8000ec7947 */ /* 0x000fea000383ffff */
.L_x_2951:
[----:B-1----:R-:W1:Y:S01]  /*25030*/  S2R R4, SR_TID.X ;  /* 0x0000000000047919 */ /* 0x002e620000002100 */
[----:B------:R-:W-:Y:S01]  /*25040*/  BSSY B0, `(.L_x_3130) ;  /* 0x000000a000007945 */ /* 0x000fe20003800000 */
[----:B------:R-:W-:Y:S02]  /*25050*/  IMAD.MOV.U32 R12, RZ, RZ, RZ ;  /* 0x000000ffff0c7224 */ /* 0x000fe400078e00ff */
[----:B------:R-:W-:Y:S02]  /*25060*/  IMAD.MOV.U32 R11, RZ, RZ, 0x1f ;  /* 0x0000001fff0b7424 */ /* 0x000fe400078e00ff */
[----:B0-----:R-:W-:Y:S01]  /*25070*/  IMAD.MOV.U32 R15, RZ, RZ, -0x1 ;  /* 0xffffffffff0f7424 */ /* 0x001fe200078e00ff */
[----:B-1----:R-:W-:-:S04]  /*25080*/  SHF.R.U32.HI R4, RZ, 0x5, R4 ;  /* 0x00000005ff047819 */ /* 0x002fc80000011604 */
[----:B------:R-:W-:-:S05]  /*25090*/  LOP3.LUT R4, R4, 0x3, RZ, 0xc0, !PT ;  /* 0x0000000304047812 */ /* 0x000fca00078ec0ff */
[----:B------:R-:W-:-:S07]  /*250a0*/  IMAD.MOV.U32 R13, RZ, RZ, R4 ;  /* 0x000000ffff0d7224 */ /* 0x000fce00078e0004 */
[----:B--2---:R-:W-:Y:S05]  /*250b0*/  WARPSYNC.COLLECTIVE R15, `(.L_x_3131) ;  /* 0x000000000f087348 */ /* 0x004fea0003c00000 */
[----:B------:R0:W1:Y:S02]  /*250c0*/  SHFL.IDX P6, R14, R13, R12, R11 ;  /* 0x0000000c0d0e7389 */ /* 0x00006400000c000b */
[----:B012---:R-:W-:Y:S01]  /*250d0*/  ENDCOLLECTIVE ;  /* 0x000000000000791b */ /* 0x007fe20003800000 */
.L_x_3131:
[----:B------:R-:W-:Y:S05]  /*250e0*/  BSYNC B0 ;  /* 0x0000000000007941 */ /* 0x000fea0003800000 */
.L_x_3130:
[----:B------:R-:W-:Y:S05]  /*250f0*/  BRA `(.L_x_3132) ;  /* 0xffffff9400807947 */ /* 0x000fea000383ffff */
.L_x_2953:
[----:B------:R-:W-:Y:S01]  /*25100*/  BSSY B0, `(.L_x_3133) ;  /* 0x0000006000007945 */ /* 0x000fe20003800000 */
[----:B0-----:R-:W-:-:S07]  /*25110*/  IMAD.MOV.U32 R15, RZ, RZ, -0x1 ;  /* 0xffffffffff0f7424 */ /* 0x001fce00078e00ff */
[----:B-12---:R-:W-:Y:S05]  /*25120*/  WARPSYNC.COLLECTIVE R15, `(.L_x_3134) ;  /* 0x000000000f0c7348 */ /* 0x006fea0003c00000 */
[----:B------:R-:W-:Y:S02]  /*25130*/  ELECT P6, UR62, PT ;  /* 0x00000000003e782f */ /* 0x000fe400038c0000 */
[----:B------:R-:W-:Y:S01]  /*25140*/  MOV R14, UR62 ;  /* 0x0000003e000e7c02 */ /* 0x000fe20008000f00 */
[----:B-12---:R-:W-:Y:S10]  /*25150*/  ENDCOLLECTIVE ;  /* 0x000000000000791b */ /* 0x006ff40003800000 */
.L_x_3134:
[----:B------:R-:W-:Y:S05]  /*25160*/  BSYNC B0 ;  /* 0x0000000000007941 */ /* 0x000fea0003800000 */
.L_x_3133:
[----:B------:R-:W-:Y:S05]  /*25170*/  BRA `(.L_x_3135) ;  /* 0xffffff9400847947 */ /* 0x000fea000383ffff */
.L_x_2955:
[----:B---3--:R3:W4:Y:S02]  /*25180*/  SYNCS.PHASECHK.TRANS64.TRYWAIT P0, [R0+URZ+0x22840], R2 ;  /* 0x02284002000075a7 */ /* 0x008724000800017f */
[----:B----4-:R-:W-:Y:S05]  /*25190*/  @!P0 NANOSLEEP.SYNCS 0x989680 ;  /* 0x009896800000895d */ /* 0x010fea0003900000 */
[----:B------:R-:W4:Y:S02]  /*251a0*/  @!P0 SYNCS.PHASECHK.TRANS64 P0, [R0+URZ+0x22840], R2 ;  /* 0x02284002000085a7 */ /* 0x000f24000800007f */
[----:B----4-:R-:W-:Y:S05]  /*251b0*/  @!P0 BRA `(.L_x_2955) ;  /* 0xfffffffc00f08947 */ /* 0x010fea000383ffff */
[----:B------:R-:W-:Y:S05]  /*251c0*/  BRA `(.L_x_3136) ;  /* 0xffffff9400e87947 */ /* 0x000fea000383ffff */
.L_x_2959:
        /* <DEDUP_REMOVED lines=13> */
.L_x_3137:
[----:B------:R-:W-:Y:S02]  /*252a0*/  IMAD.MOV.U32 R13, RZ, RZ, R4 ;  /* 0x000000ffff0d7224 */ /* 0x000fe400078e0004 */
[----:B------:R-:W-:-:S07]  /*252b0*/  IMAD.MOV.U32 R6, RZ, RZ, R14 ;  /* 0x000000ffff067224 */ /* 0x000fce00078e000e */
[----:B------:R-:W-:Y:S05]  /*252c0*/  WARPSYNC.COLLECTIVE R15, `(.L_x_3138) ;  /* 0x000000000f087348 */ /* 0x000fea0003c00000 */
[----:B------:R0:W1:Y:S02]  /*252d0*/  SHFL.IDX P6, R14, R13, R12, R11 ;  /* 0x0000000c0d0e7389 */ /* 0x00006400000c000b */
[----:B01----:R-:W-:Y:S01]  /*252e0*/  ENDCOLLECTIVE ;  /* 0x000000000000791b */ /* 0x003fe20003800000 */
.L_x_3138:
[----:B------:R-:W-:Y:S02]  /*252f0*/  IMAD.MOV.U32 R13, RZ, RZ, R3 ;  /* 0x000000ffff0d7224 */ /* 0x000fe400078e0003 */
[----:B------:R-:W-:Y:S02]  /*25300*/  IMAD.MOV.U32 R12, RZ, RZ, 0x1 ;  /* 0x00000001ff0c7424 */ /* 0x000fe400078e00ff */
[----:B------:R-:W-:-:S07]  /*25310*/  IMAD.MOV.U32 R7, RZ, RZ, R14 ;  /* 0x000000ffff077224 */ /* 0x000fce00078e000e */
[----:B------:R-:W-:Y:S05]  /*25320*/  WARPSYNC.COLLECTIVE R15, `(.L_x_3139) ;  /* 0x000000000f087348 */ /* 0x000fea0003c00000 */
[----:B------:R0:W1:Y:S02]  /*25330*/  SHFL.IDX P6, R14, R13, R12, R11 ;  /* 0x0000000c0d0e7389 */ /* 0x00006400000c000b */
[----:B01----:R-:W-:Y:S01]  /*25340*/  ENDCOLLECTIVE ;  /* 0x000000000000791b */ /* 0x003fe20003800000 */
.L_x_3139:
        /* <DEDUP_REMOVED lines=15> */
.L_x_3140:
[----:B------:R-:W-:Y:S02]  /*25440*/  IMAD.MOV.U32 R13, RZ, RZ, R3 ;  /* 0x000000ffff0d7224 */ /* 0x000fe400078e0003 */
[----:B------:R-:W-:Y:S02]  /*25450*/  IMAD.MOV.U32 R12, RZ, RZ, 0x2 ;  /* 0x00000002ff0c7424 */ /* 0x000fe400078e00ff */
[----:B------:R-:W-:-:S07]  /*25460*/  IMAD.MOV.U32 R5, RZ, RZ, R14 ;  /* 0x000000ffff057224 */ /* 0x000fce00078e000e */
[----:B------:R-:W-:Y:S05]  /*25470*/  WARPSYNC.COLLECTIVE R15, `(.L_x_3141) ;  /* 0x000000000f087348 */ /* 0x000fea0003c00000 */
[----:B------:R0:W1:Y:S02]  /*25480*/  SHFL.IDX P6, R14, R13, R12, R11 ;  /* 0x0000000c0d0e7389 */ /* 0x00006400000c000b */
[----:B01----:R-:W-:Y:S01]  /*25490*/  ENDCOLLECTIVE ;  /* 0x000000000000791b */ /* 0x003fe20003800000 */
.L_x_3141:
        /* <DEDUP_REMOVED lines=15> */
.L_x_3142:
[----:B------:R-:W-:Y:S02]  /*25590*/  IMAD.MOV.U32 R13, RZ, RZ, R3 ;  /* 0x000000ffff0d7224 */ /* 0x000fe400078e0003 */
[----:B------:R-:W-:Y:S02]  /*255a0*/  IMAD.MOV.U32 R12, RZ, RZ, 0x3 ;  /* 0x00000003ff0c7424 */ /* 0x000fe400078e00ff */
[----:B------:R-:W-:-:S07]  /*255b0*/  IMAD.MOV.U32 R5, RZ, RZ, R14 ;  /* 0x000000ffff057224 */ /* 0x000fce00078e000e */
[----:B------:R-:W-:Y:S05]  /*255c0*/  WARPSYNC.COLLECTIVE R15, `(.L_x_3143) ;  /* 0x000000000f087348 */ /* 0x000fea0003c00000 */
[----:B------:R0:W1:Y:S02]  /*255d0*/  SHFL.IDX P6, R14, R13, R12, R11 ;  /* 0x0000000c0d0e7389 */ /* 0x00006400000c000b */
[----:B01----:R-:W-:Y:S01]  /*255e0*/  ENDCOLLECTIVE ;  /* 0x000000000000791b */ /* 0x003fe20003800000 */
.L_x_3143:
        /* <DEDUP_REMOVED lines=15> */
.L_x_3144:
[----:B------:R-:W-:Y:S02]  /*256e0*/  IMAD.MOV.U32 R13, RZ, RZ, R3 ;  /* 0x000000ffff0d7224 */ /* 0x000fe400078e0003 */
[----:B------:R-:W-:Y:S02]  /*256f0*/  IMAD.MOV.U32 R12, RZ, RZ, 0x4 ;  /* 0x00000004ff0c7424 */ /* 0x000fe400078e00ff */
[----:B------:R-:W-:-:S07]  /*25700*/  IMAD.MOV.U32 R5, RZ, RZ, R14 ;  /* 0x000000ffff057224 */ /* 0x000fce00078e000e */
[----:B------:R-:W-:Y:S05]  /*25710*/  WARPSYNC.COLLECTIVE R15, `(.L_x_3145) ;  /* 0x000000000f087348 */ /* 0x000fea0003c00000 */
[----:B------:R0:W1:Y:S02]  /*25720*/  SHFL.IDX P6, R14, R13, R12, R11 ;  /* 0x0000000c0d0e7389 */ /* 0x00006400000c000b */
[----:B01----:R-:W-:Y:S01]  /*25730*/  ENDCOLLECTIVE ;  /* 0x000000000000791b */ /* 0x003fe20003800000 */
.L_x_3145:
        /* <DEDUP_REMOVED lines=15> */
.L_x_3146:
[----:B------:R-:W-:Y:S02]  /*25830*/  IMAD.MOV.U32 R13, RZ, RZ, R3 ;  /* 0x000000ffff0d7224 */ /* 0x000fe400078e0003 */
[----:B------:R-:W-:Y:S02]  /*25840*/  IMAD.MOV.U32 R12, RZ, RZ, 0x5 ;  /* 0x00000005ff0c7424 */ /* 0x000fe400078e00ff */
[----:B------:R-:W-:-:S07]  /*25850*/  IMAD.MOV.U32 R5, RZ, RZ, R14 ;  /* 0x000000ffff057224 */ /* 0x000fce00078e000e */
[----:B------:R-:W-:Y:S05]  /*25860*/  WARPSYNC.COLLECTIVE R15, `(.L_x_3147) ;  /* 0x000000000f087348 */ /* 0x000fea0003c00000 */
[----:B------:R0:W1:Y:S02]  /*25870*/  SHFL.IDX P6, R14, R13, R12, R11 ;  /* 0x0000000c0d0e7389 */ /* 0x00006400000c000b */
[----:B01----:R-:W-:Y:S01]  /*25880*/  ENDCOLLECTIVE ;  /* 0x000000000000791b */ /* 0x003fe20003800000 */
.L_x_3147:
        /* <DEDUP_REMOVED lines=15> */
.L_x_3148:
[----:B------:R-:W-:Y:S02]  /*25980*/  IMAD.MOV.U32 R13, RZ, RZ, R3 ;  /* 0x000000ffff0d7224 */ /* 0x000fe400078e0003 */
[----:B------:R-:W-:Y:S02]  /*25990*/  IMAD.MOV.U32 R12, RZ, RZ, 0x6 ;  /* 0x00000006ff0c7424 */ /* 0x000fe400078e00ff */
[----:B------:R-:W-:-:S07]  /*259a0*/  IMAD.MOV.U32 R5, RZ, RZ, R14 ;  /* 0x000000ffff057224 */ /* 0x000fce00078e000e */
[----:B------:R-:W-:Y:S05]  /*259b0*/  WARPSYNC.COLLECTIVE R15, `(.L_x_3149) ;  /* 0x000000000f087348 */ /* 0x000fea0003c00000 */
[----:B------:R0:W1:Y:S02]  /*259c0*/  SHFL.IDX P6, R14, R13, R12, R11 ;  /* 0x0000000c0d0e7389 */ /* 0x00006400000c000b */
[----:B01----:R-:W-:Y:S01]  /*259d0*/  ENDCOLLECTIVE ;  /* 0x000000000000791b */ /* 0x003fe20003800000 */
.L_x_3149:
        /* <DEDUP_REMOVED lines=13> */
.L_x_3150:
        /* <DEDUP_REMOVED lines=8> */
.L_x_3151:
        /* <DEDUP_REMOVED lines=13> */
.L_x_3152:
[----:B------:R-:W-:Y:S01]  /*25c00*/  IMAD.MOV.U32 R3, RZ, RZ, R14 ;  /* 0x000000ffff037224 */ /* 0x000fe200078e000e */
[----:B------:R-:W-:Y:S06]  /*25c10*/  BRA `(.L_x_3153) ;  /* 0xffffff9800687947 */ /* 0x000fec000383ffff */
.L_x_2962:
[----:B0-----:R0:W1:Y:S02]  /*25c20*/  SYNCS.PHASECHK.TRANS64.TRYWAIT P0, [R19+URZ+0x22820], R0 ;  /* 0x02282000130075a7 */ /* 0x001064000800017f */
[----:B-1----:R-:W-:Y:S05]  /*25c30*/  @!P0 NANOSLEEP.SYNCS 0x989680 ;  /* 0x009896800000895d */ /* 0x002fea0003900000 */
[----:B------:R-:W1:Y:S02]  /*25c40*/  @!P0 SYNCS.PHASECHK.TRANS64 P0, [R19+URZ+0x22820], R0 ;  /* 0x02282000130085a7 */ /* 0x000e64000800007f */
[----:B-1----:R-:W-:Y:S05]  /*25c50*/  @!P0 BRA `(.L_x_2962) ;  /* 0xfffffffc00f08947 */ /* 0x002fea000383ffff */
[----:B------:R-:W-:Y:S05]  /*25c60*/  BRA `(.L_x_3154) ;  /* 0xffffff9800c47947 */ /* 0x000fea000383ffff */
.L_x_2966:
[----:B0-----:R0:W1:Y:S02]  /*25c70*/  SYNCS.PHASECHK.TRANS64.TRYWAIT P0, [R2+URZ+0x22860], R0 ;  /* 0x02286000020075a7 */ /* 0x001064000800017f */
[----:B-1----:R-:W-:Y:S05]  /*25c80*/  @!P0 NANOSLEEP.SYNCS 0x989680 ;  /* 0x009896800000895d */ /* 0x002fea0003900000 */
[----:B------:R-:W1:Y:S02]  /*25c90*/  @!P0 SYNCS.PHASECHK.TRANS64 P0, [R2+URZ+0x22860], R0 ;  /* 0x02286000020085a7 */ /* 0x000e64000800007f */
[----:B-1----:R-:W-:Y:S05]  /*25ca0*/  @!P0 BRA `(.L_x_2966) ;  /* 0xfffffffc00f08947 */ /* 0x002fea000383ffff */
[----:B------:R-:W-:Y:S05]  /*25cb0*/  BRA `(.L_x_3155) ;  /* 0xffffff9800e87947 */ /* 0x000fea000383ffff */
.L_x_2981:
[----:B-1----:R1:W2:Y:S02]  /*25cc0*/  SYNCS.PHASECHK.TRANS64.TRYWAIT P0, [R2+URZ+0x22840], R6 ;  /* 0x02284006020075a7 */ /* 0x0022a4000800017f */
[----:B--2---:R-:W-:Y:S05]  /*25cd0*/  @!P0 NANOSLEEP.SYNCS 0x989680 ;  /* 0x009896800000895d */ /* 0x004fea0003900000 */
[----:B------:R-:W2:Y:S02]  /*25ce0*/  @!P0 SYNCS.PHASECHK.TRANS64 P0, [R2+URZ+0x22840], R6 ;  /* 0x02284006020085a7 */ /* 0x000ea4000800007f */
[----:B--2---:R-:W-:Y:S05]  /*25cf0*/  @!P0 BRA `(.L_x_2981) ;  /* 0xfffffffc00f08947 */ /* 0x004fea000383ffff */
[----:B------:R-:W-:Y:S05]  /*25d00*/  BRA `(.L_x_3156) ;  /* 0xffffffa400287947 */ /* 0x000fea000383ffff */
.L_x_2986:
[----:B0-----:R0:W2:Y:S02]  /*25d10*/  SYNCS.PHASECHK.TRANS64.TRYWAIT P0, [R2+URZ+0x22860], R6 ;  /* 0x02286006020075a7 */ /* 0x0010a4000800017f */
[----:B--2---:R-:W-:Y:S05]  /*25d20*/  @!P0 NANOSLEEP.SYNCS 0x989680 ;  /* 0x009896800000895d */ /* 0x004fea0003900000 */
[----:B------:R-:W2:Y:S02]  /*25d30*/  @!P0 SYNCS.PHASECHK.TRANS64 P0, [R2+URZ+0x22860], R6 ;  /* 0x02286006020085a7 */ /* 0x000ea4000800007f */
[----:B--2---:R-:W-:Y:S05]  /*25d40*/  @!P0 BRA `(.L_x_2986) ;  /* 0xfffffffc00f08947 */ /* 0x004fea000383ffff */
[----:B------:R-:W-:Y:S05]  /*25d50*/  BRA `(.L_x_3157) ;  /* 0xffffffa400a87947 */ /* 0x000fea000383ffff */
.L_x_2997:
[----:B-1----:R1:W2:Y:S02]  /*25d60*/  SYNCS.PHASECHK.TRANS64.TRYWAIT P0, [R3+URZ+0x22840], R2 ;  /* 0x02284002030075a7 */ /* 0x0022a4000800017f */
[----:B--2---:R-:W-:Y:S05]  /*25d70*/  @!P0 NANOSLEEP.SYNCS 0x989680 ;  /* 0x009896800000895d */ /* 0x004fea0003900000 */
[----:B------:R-:W2:Y:S02]  /*25d80*/  @!P0 SYNCS.PHASECHK.TRANS64 P0, [R3+URZ+0x22840], R2 ;  /* 0x02284002030085a7 */ /* 0x000ea4000800007f */
[----:B--2---:R-:W-:Y:S05]  /*25d90*/  @!P0 BRA `(.L_x_2997) ;  /* 0xfffffffc00f08947 */ /* 0x004fea000383ffff */
[----:B------:R-:W-:Y:S05]  /*25da0*/  BRA `(.L_x_3158) ;  /* 0xffffffac00947947 */ /* 0x000fea000383ffff */
.L_x_3002:
[----:B0-----:R0:W2:Y:S02]  /*25db0*/  SYNCS.PHASECHK.TRANS64.TRYWAIT P0, [R3+URZ+0x22860], R2 ;  /* 0x02286002030075a7 */ /* 0x0010a4000800017f */
[----:B--2---:R-:W-:Y:S05]  /*25dc0*/  @!P0 NANOSLEEP.SYNCS 0x989680 ;  /* 0x009896800000895d */ /* 0x004fea0003900000 */
[----:B------:R-:W2:Y:S02]  /*25dd0*/  @!P0 SYNCS.PHASECHK.TRANS64 P0, [R3+URZ+0x22860], R2 ;  /* 0x02286002030085a7 */ /* 0x000ea4000800007f */
[----:B--2---:R-:W-:Y:S05]  /*25de0*/  @!P0 BRA `(.L_x_3002) ;  /* 0xfffffffc00f08947 */ /* 0x004fea000383ffff */
[----:B------:R-:W-:Y:S05]  /*25df0*/  BRA `(.L_x_3159) ;  /* 0xffffffb000107947 */ /* 0x000fea000383ffff */
.L_x_3013:
[----:B-1----:R1:W2:Y:S02]  /*25e00*/  SYNCS.PHASECHK.TRANS64.TRYWAIT P0, [R3+URZ+0x22840], R2 ;  /* 0x02284002030075a7 */ /* 0x0022a4000800017f */
[----:B--2---:R-:W-:Y:S05]  /*25e10*/  @!P0 NANOSLEEP.SYNCS 0x989680 ;  /* 0x009896800000895d */ /* 0x004fea0003900000 */
[----:B------:R-:W2:Y:S02]  /*25e20*/  @!P0 SYNCS.PHASECHK.TRANS64 P0, [R3+URZ+0x22840], R2 ;  /* 0x02284002030085a7 */ /* 0x000ea4000800007f */
[----:B--2---:R-:W-:Y:S05]  /*25e30*/  @!P0 BRA `(.L_x_3013) ;  /* 0xfffffffc00f08947 */ /* 0x004fea000383ffff */
[----:B------:R-:W-:Y:S05]  /*25e40*/  BRA `(.L_x_3160) ;  /* 0xffffffb400e07947 */ /* 0x000fea000383ffff */
.L_x_3018:
[----:B--2---:R2:W3:Y:S02]  /*25e50*/  SYNCS.PHASECHK.TRANS64.TRYWAIT P0, [R3+URZ+0x22860], R2 ;  /* 0x02286002030075a7 */ /* 0x0044e4000800017f */
[----:B---3--:R-:W-:Y:S05]  /*25e60*/  @!P0 NANOSLEEP.SYNCS 0x989680 ;  /* 0x009896800000895d */ /* 0x008fea0003900000 */
[----:B------:R-:W3:Y:S02]  /*25e70*/  @!P0 SYNCS.PHASECHK.TRANS64 P0, [R3+URZ+0x22860], R2 ;  /* 0x02286002030085a7 */ /* 0x000ee4000800007f */
[----:B---3--:R-:W-:Y:S05]  /*25e80*/  @!P0 BRA `(.L_x_3018) ;  /* 0xfffffffc00f08947 */ /* 0x008fea000383ffff */
[----:B------:R-:W-:Y:S05]  /*25e90*/  BRA `(.L_x_3161) ;  /* 0xffffffb800607947 */ /* 0x000fea000383ffff */
.L_x_3030:
[----:B---34-:R-:W3:Y:S01]  /*25ea0*/  LDL R0, [R1] ;  /* 0x0000000001007983 */ /* 0x018ee20000100800 */
[----:B------:R-:W-:Y:S01]  /*25eb0*/  BSSY B0, `(.L_x_3162) ;  /* 0x0000008000007945 */ /* 0x000fe20003800000 */
[----:B------:R-:W-:Y:S02]  /*25ec0*/  IMAD.MOV.U32 R12, RZ, RZ, RZ ;  /* 0x000000ffff0c7224 */ /* 0x000fe400078e00ff */
[----:B------:R-:W-:Y:S02]  /*25ed0*/  IMAD.MOV.U32 R11, RZ, RZ, 0x1f ;  /* 0x0000001fff0b7424 */ /* 0x000fe400078e00ff */
[----:B0-----:R-:W-:Y:S02]  /*25ee0*/  IMAD.MOV.U32 R15, RZ, RZ, -0x1 ;  /* 0xffffffffff0f7424 */ /* 0x001fe400078e00ff */
[----:B---3--:R-:W-:-:S07]  /*25ef0*/  IMAD.MOV.U32 R13, RZ, RZ, R0 ;  /* 0x000000ffff0d7224 */ /* 0x008fce00078e0000 */
[----:B-12---:R-:W-:Y:S05]  /*25f00*/  WARPSYNC.COLLECTIVE R15, `(.L_x_3163) ;  /* 0x000000000f087348 */ /* 0x006fea0003c00000 */
[----:B------:R0:W3:Y:S02]  /*25f10*/  SHFL.IDX P6, R14, R13, R12, R11 ;  /* 0x0000000c0d0e7389 */ /* 0x0000e400000c000b */
[----:B0123--:R-:W-:Y:S01]  /*25f20*/  ENDCOLLECTIVE ;  /* 0x000000000000791b */ /* 0x00ffe20003800000 */
.L_x_3163:
[----:B------:R-:W-:Y:S05]  /*25f30*/  BSYNC B0 ;  /* 0x0000000000007941 */ /* 0x000fea0003800000 */
.L_x_3162:
        /* <DEDUP_REMOVED lines=9> */
.L_x_3164:
        /* <DEDUP_REMOVED lines=26> */
.L_x_3165:
        /* <DEDUP_REMOVED lines=8> */
.L_x_3166:
        /* <DEDUP_REMOVED lines=8> */
.L_x_3167:
        /* <DEDUP_REMOVED lines=8> */
.L_x_3168:
        /* <DEDUP_REMOVED lines=8> */
.L_x_3169:
        /* <DEDUP_REMOVED lines=9> */
.L_x_3170:
[----:B------:R-:W-:Y:S01]  /*26400*/  IMAD.MOV.U32 R9, RZ, RZ, R14 ;  /* 0x000000ffff097224 */ /* 0x000fe200078e000e */
[----:B------:R-:W-:Y:S06]  /*26410*/  BRA `(.L_x_3171) ;  /* 0xffffffbc00b07947 */ /* 0x000fec000383ffff */
.L_x_3033:
        /* <DEDUP_REMOVED lines=8> */
.L_x_3173:
[----:B------:R-:W-:Y:S05]  /*264a0*/  BSYNC B0 ;  /* 0x0000000000007941 */ /* 0x000fea0003800000 */
.L_x_3172:
        /* <DEDUP_REMOVED lines=10> */
.L_x_3174:
        /* <DEDUP_REMOVED lines=8> */
.L_x_3175:
        /* <DEDUP_REMOVED lines=8> */
.L_x_3176:
        /* <DEDUP_REMOVED lines=8> */
.L_x_3177:
        /* <DEDUP_REMOVED lines=9> */
.L_x_3178:
[----:B------:R-:W-:Y:S01]  /*26760*/  IMAD.MOV.U32 R9, RZ, RZ, R14 ;  /* 0x000000ffff097224 */ /* 0x000fe200078e000e */
[----:B------:R-:W-:Y:S06]  /*26770*/  BRA `(.L_x_3179) ;  /* 0xffffffbc00847947 */ /* 0x000fec000383ffff */
.L_x_3035:
[----:B------:R-:W-:Y:S01]  /*26780*/  BSSY B0, `(.L_x_3180) ;  /* 0x0000006000007945 */ /* 0x000fe20003800000 */
[----:B------:R-:W-:Y:S01]  /*26790*/  PLOP3.LUT P6, PT, P6, PT, PT, 0x8, 0x0 ;  /* 0x000000000000781c */ /* 0x000fe200037ce170 */
[----:B------:R-:W-:-:S12]  /*267a0*/  IMAD.MOV.U32 R15, RZ, RZ, -0x1 ;  /* 0xffffffffff0f7424 */ /* 0x000fd800078e00ff */
[----:B0-----:R-:W-:Y:S05]  /*267b0*/  WARPSYNC.COLLECTIVE R15, `(.L_x_3181) ;  /* 0x000000000f087348 */ /* 0x001fea0003c00000 */
[----:B------:R-:W-:Y:S01]  /*267c0*/  VOTE.ANY R14, PT, P6 ;  /* 0x00000000000e7806 */ /* 0x000fe200030e0100 */
[----:B0-----:R-:W-:Y:S06]  /*267d0*/  ENDCOLLECTIVE ;  /* 0x000000000000791b */ /* 0x001fec0003800000 */
.L_x_3181:
[----:B------:R-:W-:Y:S05]  /*267e0*/  BSYNC B0 ;  /* 0x0000000000007941 */ /* 0x000fea0003800000 */
.L_x_3180:
        /* <DEDUP_REMOVED lines=10> */
.L_x_3182:
[----:B------:R-:W-:Y:S02]  /*26890*/  IMAD.MOV.U32 R13, RZ, RZ, R6 ;  /* 0x000000ffff0d7224 */ /* 0x000fe400078e0006 */
[----:B------:R-:W-:-:S07]  /*268a0*/  IMAD.MOV.U32 R4, RZ, RZ, R14 ;  /* 0x000000ffff047224 */ /* 0x000fce00078e000e */
[----:B------:R-:W-:Y:S05]  /*268b0*/  WARPSYNC.COLLECTIVE R15, `(.L_x_3183) ;  /* 0x000000000f087348 */ /* 0x000fea0003c00000 */
[----:B------:R0:W1:Y:S02]  /*268c0*/  SHFL.IDX P6, R14, R13, R12, R11 ;  /* 0x0000000c0d0e7389 */ /* 0x00006400000c000b */
[----:B01----:R-:W-:Y:S01]  /*268d0*/  ENDCOLLECTIVE ;  /* 0x000000000000791b */ /* 0x003fe20003800000 */
.L_x_3183:
[----:B------:R-:W-:Y:S02]  /*268e0*/  IMAD.MOV.U32 R6, RZ, RZ, R14 ;  /* 0x000000ffff067224 */ /* 0x000fe400078e000e */
[----:B------:R-:W-:-:S05]  /*268f0*/  IMAD.IADD R10, R3, 0x1, R10 ;  /* 0x00000001030a7824 */ /* 0x000fca00078e020a */
[----:B------:R2:W-:Y:S01]  /*26900*/  STL [R1+0xc], R10 ;  /* 0x00000c0a01007387 */ /* 0x0005e20000100800 */
[----:B------:R-:W-:Y:S05]  /*26910*/  BRA `(.L_x_3184) ;  /* 0xffffffbc00647947 */ /* 0x000fea000383ffff */
.L_x_3037:
[----:B------:R-:W-:Y:S01]  /*26920*/  BSSY B0, `(.L_x_3185) ;  /* 0x0000008000007945 */ /* 0x000fe20003800000 */
[----:B------:R-:W-:Y:S02]  /*26930*/  IMAD.MOV.U32 R13, RZ, RZ, R7 ;  /* 0x000000ffff0d7224 */ /* 0x000fe400078e0007 */
[----:B------:R-:W-:Y:S02]  /*26940*/  IMAD.MOV.U32 R12, RZ, RZ, R3 ;  /* 0x000000ffff0c7224 */ /* 0x000fe400078e0003 */
[----:B------:R-:W-:Y:S02]  /*26950*/  IMAD.MOV.U32 R11, RZ, RZ, 0x1f ;  /* 0x0000001fff0b7424 */ /* 0x000fe400078e00ff */
[----:B------:R-:W-:-:S07]  /*26960*/  IMAD.MOV.U32 R15, RZ, RZ, -0x1 ;  /* 0xffffffffff0f7424 */ /* 0x000fce00078e00ff */
[----:B0-2---:R-:W-:Y:S05]  /*26970*/  WARPSYNC.COLLECTIVE R15, `(.L_x_3186) ;  /* 0x000000000f087348 */ /* 0x005fea0003c00000 */
[----:B------:R1:W3:Y:S02]  /*26980*/  SHFL.IDX P6, R14, R13, R12, R11 ;  /* 0x0000000c0d0e7389 */ /* 0x0002e400000c000b */
[----:B0123--:R-:W-:Y:S01]  /*26990*/  ENDCOLLECTIVE ;  /* 0x000000000000791b */ /* 0x00ffe20003800000 */
.L_x_3186:
[----:B------:R-:W-:Y:S05]  /*269a0*/  BSYNC B0 ;  /* 0x0000000000007941 */ /* 0x000fea0003800000 */
.L_x_3185:
[----:B------:R-:W-:Y:S01]  /*269b0*/  IMAD.MOV.U32 R8, RZ, RZ, R14 ;  /* 0x000000ffff087224 */ /* 0x000fe200078e000e */
[----:B------:R-:W-:Y:S06]  /*269c0*/  BRA `(.L_x_3036) ;  /* 0xffffffbc00507947 */ /* 0x000fec000383ffff */
.L_x_3043:
[----:B0-----:R0:W1:Y:S02]  /*269d0*/  SYNCS.PHASECHK.TRANS64.TRYWAIT P0, [R0+URZ+0x22820], R3 ;  /* 0x02282003000075a7 */ /* 0x001064000800017f */
[----:B-1----:R-:W-:Y:S05]  /*269e0*/  @!P0 NANOSLEEP.SYNCS 0x989680 ;  /* 0x009896800000895d */ /* 0x002fea0003900000 */
[----:B------:R-:W1:Y:S02]  /*269f0*/  @!P0 SYNCS.PHASECHK.TRANS64 P0, [R0+URZ+0x22820], R3 ;  /* 0x02282003000085a7 */ /* 0x000e64000800007f */
[----:B-1----:R-:W-:Y:S05]  /*26a00*/  @!P0 BRA `(.L_x_3043) ;  /* 0xfffffffc00f08947 */ /* 0x002fea000383ffff */
[----:B------:R-:W-:Y:S05]  /*26a10*/  BRA `(.L_x_3187) ;  /* 0xffffffc400ec7947 */ /* 0x000fea000383ffff */
.L_x_3044:
        /* <DEDUP_REMOVED lines=11> */
.L_x_3189:
[----:B------:R-:W-:Y:S05]  /*26ad0*/  BSYNC B0 ;  /* 0x0000000000007941 */ /* 0x000fea0003800000 */
.L_x_3188:
[----:B------:R-:W-:Y:S05]  /*26ae0*/  BRA `(.L_x_3190) ;  /* 0xffffffc400d47947 */ /* 0x000fea000383ffff */
.L_x_3045:
[----:B------:R-:W-:Y:S01]  /*26af0*/  BSSY B0, `(.L_x_3191) ;  /* 0x0000006000007945 */ /* 0x000fe20003800000 */
[----:B------:R-:W-:-:S07]  /*26b00*/  IMAD.MOV.U32 R15, RZ, RZ, -0x1 ;  /* 0xffffffffff0f7424 */ /* 0x000fce00078e00ff */
[----:B01-3--:R-:W-:Y:S05]  /*26b10*/  WARPSYNC.COLLECTIVE R15, `(.L_x_3192) ;  /* 0x000000000f0c7348 */ /* 0x00bfea0003c00000 */
[----:B------:R-:W-:Y:S02]  /*26b20*/  ELECT P6, UR62, PT ;  /* 0x00000000003e782f */ /* 0x000fe400038c0000 */
[----:B------:R-:W-:Y:S01]  /*26b30*/  MOV R14, UR62 ;  /* 0x0000003e000e7c02 */ /* 0x000fe20008000f00 */
[----:B01-3--:R-:W-:Y:S10]  /*26b40*/  ENDCOLLECTIVE ;  /* 0x000000000000791b */ /* 0x00bff40003800000 */
.L_x_3192:
[----:B------:R-:W-:Y:S05]  /*26b50*/  BSYNC B0 ;  /* 0x0000000000007941 */ /* 0x000fea0003800000 */
.L_x_3191:
[----:B------:R-:W-:Y:S05]  /*26b60*/  BRA `(.L_x_3193) ;  /* 0xffffffc400c87947 */ /* 0x000fea000383ffff */
.L_x_3047:
[----:B0-----:R0:W1:Y:S02]  /*26b70*/  SYNCS.PHASECHK.TRANS64.TRYWAIT P0, [R6+URZ], R5 ;  /* 0x00000005060075a7 */ /* 0x001064000800017f */
[----:B-1----:R-:W-:Y:S05]  /*26b80*/  @!P0 NANOSLEEP.SYNCS 0x989680 ;  /* 0x009896800000895d */ /* 0x002fea0003900000 */
[----:B------:R-:W1:Y:S02]  /*26b90*/  @!P0 SYNCS.PHASECHK.TRANS64 P0, [R6+URZ], R5 ;  /* 0x00000005060085a7 */ /* 0x000e64000800007f */
[----:B-1----:R-:W-:Y:S05]  /*26ba0*/  @!P0 BRA `(.L_x_3047) ;  /* 0xfffffffc00f08947 */ /* 0x002fea000383ffff */
[----:B------:R-:W-:Y:S05]  /*26bb0*/  BRA `(.L_x_3194) ;  /* 0xffffffc800047947 */ /* 0x000fea000383ffff */
.L_x_3048:
[----:B-1----:R1:W2:Y:S02]  /*26bc0*/  SYNCS.PHASECHK.TRANS64.TRYWAIT P0, [R7+URZ], R2 ;  /* 0x00000002070075a7 */ /* 0x0022a4000800017f */
[----:B--2---:R-:W-:Y:S05]  /*26bd0*/  @!P0 NANOSLEEP.SYNCS 0x989680 ;  /* 0x009896800000895d */ /* 0x004fea0003900000 */
[----:B------:R-:W2:Y:S02]  /*26be0*/  @!P0 SYNCS.PHASECHK.TRANS64 P0, [R7+URZ], R2 ;  /* 0x00000002070085a7 */ /* 0x000ea4000800007f */
[----:B--2---:R-:W-:Y:S05]  /*26bf0*/  @!P0 BRA `(.L_x_3048) ;  /* 0xfffffffc00f08947 */ /* 0x004fea000383ffff */
[----:B------:R-:W-:Y:S05]  /*26c00*/  BRA `(.L_x_3195) ;  /* 0xffffffc400f87947 */ /* 0x000fea000383ffff */
.L_x_3050:
[----:B--2---:R2:W4:Y:S02]  /*26c10*/  SYNCS.PHASECHK.TRANS64.TRYWAIT P0, [R4+URZ], R5 ;  /* 0x00000005040075a7 */ /* 0x004524000800017f */
[----:B----4-:R-:W-:Y:S05]  /*26c20*/  @!P0 NANOSLEEP.SYNCS 0x989680 ;  /* 0x009896800000895d */ /* 0x010fea0003900000 */
[----:B------:R-:W4:Y:S02]  /*26c30*/  @!P0 SYNCS.PHASECHK.TRANS64 P0, [R4+URZ], R5 ;  /* 0x00000005040085a7 */ /* 0x000f24000800007f */
[----:B----4-:R-:W-:Y:S05]  /*26c40*/  @!P0 BRA `(.L_x_3050) ;  /* 0xfffffffc00f08947 */ /* 0x010fea000383ffff */
[----:B------:R-:W-:Y:S05]  /*26c50*/  BRA `(.L_x_3196) ;  /* 0xffffffc800007947 */ /* 0x000fea000383ffff */
.L_x_3197:
        /* <DEDUP_REMOVED lines=10> */
.L_x_6138:


//--------------------- .text._ZN7cutlass13device_kernelIN5flash11enable_sm90INS1_16FlashAttnFwdSm90INS1_25CollectiveMainloopFwdSm90ILi2EN4cute5tupleIJNS5_1CILi1EEES8_S8_EEENS6_IJNS7_ILi128EEENS7_ILi96EEENS7_ILi64EEEEEELi256ENS_6half_tEfNS_4arch4Sm90ELb0ELb1ELb0ELb1ELb0ELb0ELb1ELb1ELb0ELb1ELb1ELb0EEENS1_21CollectiveEpilogueFwdINS6_IJSA_NS7_ILi256EEESB_EEES9_SE_SG_Li256ELb1ELb1ELb1ELb0EEENS1_36VarlenDynamicPersistentTileSchedulerILi128ELi96ELi256ELi128ELb1ELb1ELb1ELb1ELb0ELb1EEEEEEEEEvNT_6ParamsE --------------------------
	.section	.text._ZN7cutlass13device_kernelIN5flash11enable_sm90INS1_16FlashAttnFwdSm90INS1_25CollectiveMainloopFwdSm90ILi2EN4cute5tupleIJNS5_1CILi1EEES8_S8_EEENS6_IJNS7_ILi128EEENS7_ILi96EEENS7_ILi64EEEEEELi256ENS_6half_tEfNS_4arch4Sm90ELb0ELb1ELb0ELb1ELb0ELb0ELb1ELb1ELb0ELb1ELb1ELb0EEENS1_21CollectiveEpilogueFwdINS6_IJSA_NS7_ILi256EEESB_EEES9_SE_SG_Li256ELb1ELb1ELb1ELb0EEENS1_36VarlenDynamicPersistentTileSchedulerILi128ELi96ELi256ELi128ELb1ELb1ELb1ELb1ELb0ELb1EEEEEEEEEvNT_6ParamsE,"ax",@progbits
	.align	128
.text._ZN7cutlass13device_kernelIN5flash11enable_sm90INS1_16FlashAttnFwdSm90INS1_25CollectiveMainloopFwdSm90ILi2EN4cute5tupleIJNS5_1CILi1EEES8_S8_EEENS6_IJNS7_ILi128EEENS7_ILi96EEENS7_ILi64EEEEEELi256ENS_6half_tEfNS_4arch4Sm90ELb0ELb1ELb0ELb1ELb0ELb0ELb1ELb1ELb0ELb1ELb1ELb0EEENS1_21CollectiveEpilogueFwdINS6_IJSA_NS7_ILi256EEESB_EEES9_SE_SG_Li256ELb1ELb1ELb1ELb0EEENS1_36VarlenDynamicPersistentTileSchedulerILi128ELi96ELi256ELi128ELb1ELb1ELb1ELb1ELb0ELb1EEEEEEEEEvNT_6ParamsE:
        .type           _ZN7cutlass13device_kernelIN5flash11enable_sm90INS1_16FlashAttnFwdSm90INS1_25CollectiveMainloopFwdSm90ILi2EN4cute5tupleIJNS5_1CILi1EEES8_S8_EEENS6_IJNS7_ILi128EEENS7_ILi96EEENS7_ILi64EEEEEELi256ENS_6half_tEfNS_4arch4Sm90ELb0ELb1ELb0ELb1ELb0ELb0ELb1ELb1ELb0ELb1ELb1ELb0EEENS1_21CollectiveEpilogueFwdINS6_IJSA_NS7_ILi256EEESB_EEES9_SE_SG_Li256ELb1ELb1ELb1ELb0EEENS1_36VarlenDynamicPersistentTileSchedulerILi128ELi96ELi256ELi128ELb1ELb1ELb1ELb1ELb0ELb1EEEEEEEEEvNT_6ParamsE,@function
        .size           _ZN7cutlass13device_kernelIN5flash11enable_sm90INS1_16FlashAttnFwdSm90INS1_25CollectiveMainloopFwdSm90ILi2EN4cute5tupleIJNS5_1CILi1EEES8_S8_EEENS6_IJNS7_ILi128EEENS7_ILi96EEENS7_ILi64EEEEEELi256ENS_6half_tEfNS_4arch4Sm90ELb0ELb1ELb0ELb1ELb0ELb0ELb1ELb1ELb0ELb1ELb1ELb0EEENS1_21CollectiveEpilogueFwdINS6_IJSA_NS7_ILi256EEESB_EEES9_SE_SG_Li256ELb1ELb1ELb1ELb0EEENS1_36VarlenDynamicPersistentTileSchedulerILi128ELi96ELi256ELi128ELb1ELb1ELb1ELb1ELb0ELb1EEEEEEEEEvNT_6ParamsE,(.L_x_6139 - _ZN7cutlass13device_kernelIN5flash11enable_sm90INS1_16FlashAttnFwdSm90INS1_25CollectiveMainloopFwdSm90ILi2EN4cute5tupleIJNS5_1CILi1EEES8_S8_EEENS6_IJNS7_ILi128EEENS7_ILi96EEENS7_ILi64EEEEEELi256ENS_6half_tEfNS_4arch4Sm90ELb0ELb1ELb0ELb1ELb0ELb0ELb1ELb1ELb0ELb1ELb1ELb0EEENS1_21CollectiveEpilogueFwdINS6_IJSA_NS7_ILi256EEESB_EEES9_SE_SG_Li256ELb1ELb1ELb1ELb0EEENS1_36VarlenDynamicPersistentTileSchedulerILi128ELi96ELi256ELi128ELb1ELb1ELb1ELb1ELb0ELb1EEEEEEEEEvNT_6ParamsE)
        .other          _ZN7cutlass13device_kernelIN5flash11enable_sm90INS1_16FlashAttnFwdSm90INS1_25CollectiveMainloopFwdSm90ILi2EN4cute5tupleIJNS5_1CILi1EEES8_S8_EEENS6_IJNS7_ILi128EEENS7_ILi96EEENS7_ILi64EEEEEELi256ENS_6half_tEfNS_4arch4Sm90ELb0ELb1ELb0ELb1ELb0ELb0ELb1ELb1ELb0ELb1ELb1ELb0EEENS1_21CollectiveEpilogueFwdINS6_IJSA_NS7_ILi256EEESB_EEES9_SE_SG_Li256ELb1ELb1ELb1ELb0EEENS1_36VarlenDynamicPersistentTileSchedulerILi128ELi96ELi256ELi128ELb1ELb1ELb1ELb1ELb0ELb1EEEEEEEEEvNT_6ParamsE,@"STO_CUDA_ENTRY STV_DEFAULT"
_ZN7cutlass13device_kernelIN5flash11enable_sm90INS1_16FlashAttnFwdSm90INS1_25CollectiveMainloopFwdSm90ILi2EN4cute5tupleIJNS5_1CILi1EEES8_S8_EEENS6_IJNS7_ILi128EEENS7_ILi96EEENS7_ILi64EEEEEELi256ENS_6half_tEfNS_4arch4Sm90ELb0ELb1ELb0ELb1ELb0ELb0ELb1ELb1ELb0ELb1ELb1ELb0EEENS1_21CollectiveEpilogueFwdINS6_IJSA_NS7_ILi256EEESB_EEES9_SE_SG_Li256ELb1ELb1ELb1ELb0EEENS1_36VarlenDynamicPersistentTileSchedulerILi128ELi96ELi256ELi128ELb1ELb1ELb1ELb1ELb0ELb1EEEEEEEEEvNT_6ParamsE:
        /* <DEDUP_REMOVED lines=22> */
.L_x_3199:
[----:B------:R-:W-:Y:S05]  /*0160*/  BSYNC B0 ;  /* 0x0000000000007941 */ /* 0x000fea0003800000 */
.L_x_3198:
        /* <DEDUP_REMOVED lines=43> */
.L_x_3200:
        /* <DEDUP_REMOVED lines=22> */
.L_x_3201:
        /* <DEDUP_REMOVED lines=18> */
.L_x_3202:
        /* <DEDUP_REMOVED lines=22> */
.L_x_3203:
        /* <DEDUP_REMOVED lines=22> */
.L_x_3204:
[----:B------:R-:W-:Y:S01]  /*0960*/  PLOP3.LUT P0, PT, PT, PT, UP0, 0x80, 0x0 ;  /* 0x000000000000781c */ /* 0x000fe20003f0f008 */
[----:B------:R-:W-:Y:S01]  /*0970*/  UMOV UR36, 0x1 ;  /* 0x0000000100247882 */ /* 0x000fe20000000000 */
[----:B------:R-:W-:Y:S01]  /*0980*/  NOP ;  /* 0x0000000000007918 */ /* 0x000fe20000000000 */
[----:B------:R-:W-:Y:S01]  /*0990*/  USEL UR36, UR36, 0x2, !UP0 ;  /* 0x0000000224247887 */ /* 0x000fe2000c000000 */
[----:B------:R-:W-:Y:S01]  /*09a0*/  IMAD.MOV.U32 R22, RZ, RZ, R16 ;  /* 0x000000ffff167224 */ /* 0x000fe200078e0010 */
[----:B------:R-:W-:Y:S01]  /*09b0*/  ULDC.64 UR40, c[0x0][0x208] ;  /* 0x0000820000287ab9 */ /* 0x000fe20000000a00 */
[----:B------:R-:W-:Y:S01]  /*09c0*/  IMAD.MOV.U32 R23, RZ, RZ, R17 ;  /* 0x000000ffff177224 */ /* 0x000fe200078e0011 */
[----:B0123--:R-:W-:Y:S06]  /*09d0*/  BAR.SYNC.DEFER_BLOCKING 0x0 ;  /* 0x0000000000007b1d */ /* 0x00ffec0000010000 */
[----:B------:R-:W-:Y:S05]  /*09e0*/  @!P0 BRA `(.L_x_3205) ;  /* 0x0000023400248947 */ /* 0x000fea0003800000 */
.L_x_3206:
        /* <DEDUP_REMOVED lines=8> */
[----:B------:R-:W-:Y:S01]  /*0a70*/  IADD3 R2, P1, R16, 0x210, RZ ;  /* 0x0000021010027810 */ /* 0x000fe20007f3e0ff */
[----:B------:R-:W-:Y:S04]  /*0a80*/  STL.64 [R1+0x210], RZ ;  /* 0x000210ff01007387 */ /* 0x000fe80000100a00 */
[----:B------:R2:W-:Y:S04]  /*0a90*/  STL [R1+0x4c0], R2 ;  /* 0x0004c00201007387 */ /* 0x0005e80000100800 */
[----:B------:R-:W-:Y:S04]  /*0aa0*/  STL [R1+0x218], RZ ;  /* 0x000218ff01007387 */ /* 0x000fe80000100800 */
[----:B------:R-:W-:Y:S01]  /*0ab0*/  STL [R1+0x21c], RZ ;  /* 0x00021cff01007387 */ /* 0x000fe20000100800 */
[----:B-1----:R-:W-:Y:S01]  /*0ac0*/  ULEA UR4, UR5, UR4, 0x18 ;  /* 0x0000000405047291 */ /* 0x002fe2000f8ec03f */
[----:B--2---:R-:W-:-:S05]  /*0ad0*/  IMAD.X R2, RZ, RZ, R17, P1 ;  /* 0x000000ffff027224 */ /* 0x004fca00008e0611 */
[----:B------:R-:W-:Y:S01]  /*0ae0*/  STL [R1+0x4bc], R2 ;  /* 0x0004bc0201007387 */ /* 0x000fe20000100800 */
[----:B0-----:R-:W-:-:S04]  /*0af0*/  SHF.R.U32.HI R0, RZ, 0x7, R0 ;  /* 0x00000007ff007819 */ /* 0x001fc80000011600 */
[----:B------:R-:W-:-:S13]  /*0b00*/  ISETP.NE.AND P0, PT, R0, 0x1, PT ;  /* 0x000000010000780c */ /* 0x000fda0003f05270 */
[----:B------:R-:W-:Y:S08]  /*0b10*/  @!P0 BAR.ARV 0x9, 0x100 ;  /* 0x0244000000008b1d */ /* 0x000ff00000002000 */
[----:B------:R-:W-:Y:S01]  /*0b20*/  BAR.SYNC.DEFER_BLOCKING 0x5, 0x180 ;  /* 0x0146000000007b1d */ /* 0x000fe20000010000 */
[----:B------:R-:W-:-:S05]  /*0b30*/  IADD3 R0, P2, R16, 0x21c, RZ ;  /* 0x0000021c10007810 */ /* 0x000fca0007f5e0ff */
[----:B------:R0:W-:Y:S02]  /*0b40*/  STL [R1+0x4c8], R0 ;  /* 0x0004c80001007387 */ /* 0x0001e40000100800 */
[----:B0-----:R-:W-:-:S05]  /*0b50*/  IMAD.X R0, RZ, RZ, R17, P2 ;  /* 0x000000ffff007224 */ /* 0x001fca00010e0611 */
[----:B------:R-:W-:Y:S04]  /*0b60*/  STL [R1+0x4c4], R0 ;  /* 0x0004c40001007387 */ /* 0x000fe80000100800 */
[----:B------:R-:W0:Y:S01]  /*0b70*/  LDS.128 R12, [UR4+0x324d0] ;  /* 0x0324d004ff0c7984 */ /* 0x000e220008000c00 */
[----:B------:R-:W-:Y:S01]  /*0b80*/  ULDC UR4, c[0x0][0xd3c] ;  /* 0x00034f0000047ab9 */ /* 0x000fe20000000800 */
[----:B------:R-:W-:Y:S06]  /*0b90*/  BAR.ARV 0x4, 0x180 ;  /* 0x0106000000007b1d */ /* 0x000fec0000002000 */
[----:B0-----:R-:W-:-:S13]  /*0ba0*/  ISETP.GE.AND P0, PT, R15, UR4, PT ;  /* 0x000000040f007c0c */ /* 0x001fda000bf06270 */
[----:B------:R-:W-:Y:S05]  /*0bb0*/  @P0 EXIT ;  /* 0x000000000000094d */ /* 0x000fea0003800000 */
[----:B------:R-:W0:Y:S01]  /*0bc0*/  S2R R0, SR_TID.X ;  /* 0x0000000000007919 */ /* 0x000e220000002100 */
[----:B------:R-:W-:Y:S02]  /*0bd0*/  R2UR UR5, R13 ;  /* 0x000000000d0572ca */ /* 0x000fe400000e0000 */
[----:B------:R-:W-:Y:S02]  /*0be0*/  R2UR UR7, R14 ;  /* 0x000000000e0772ca */ /* 0x000fe400000e0000 */
[----:B------:R-:W-:Y:S01]  /*0bf0*/  R2UR UR6, R15 ;  /* 0x000000000f0672ca */ /* 0x000fe200000e0000 */
[----:B0-----:R-:W-:-:S05]  /*0c00*/  VIADD R223, R0, 0xffffff80 ;  /* 0xffffff8000df7836 */ /* 0x001fca0000000000 */
[----:B------:R-:W-:-:S04]  /*0c10*/  SHF.R.S32.HI R0, RZ, 0x1f, R223 ;  /* 0x0000001fff007819 */ /* 0x000fc800000114df */
[CC--:B------:R-:W-:Y:S02]  /*0c20*/  LEA.HI R2, R0.reuse, R223.reuse, RZ, 0x7 ;  /* 0x000000df00027211 */ /* 0x0c0fe400078f38ff */
[-C--:B------:R-:W-:Y:S02]  /*0c30*/  LEA.HI R5, R0, R223.reuse, RZ, 0x4 ;  /* 0x000000df00057211 */ /* 0x080fe400078f20ff */
[----:B------:R-:W-:Y:S02]  /*0c40*/  LOP3.LUT R4, R2, 0xffffff80, RZ, 0xc0, !PT ;  /* 0xffffff8002047812 */ /* 0x000fe400078ec0ff */
[----:B------:R-:W-:Y:S02]  /*0c50*/  SHF.R.S32.HI R10, RZ, 0x4, R5 ;  /* 0x00000004ff0a7819 */ /* 0x000fe40000011405 */
[----:B------:R-:W-:Y:S01]  /*0c60*/  LOP3.LUT R8, R5, 0x3fffff0, RZ, 0xc0, !PT ;  /* 0x03fffff005087812 */ /* 0x000fe200078ec0ff */
[----:B------:R-:W-:Y:S01]  /*0c70*/  IMAD.IADD R11, R223, 0x1, -R4 ;  /* 0x00000001df0b7824 */ /* 0x000fe200078e0a04 */
[----:B------:R-:W-:-:S02]  /*0c80*/  LEA.HI R4, R0, R223, RZ, 0x5 ;  /* 0x000000df00047211 */ /* 0x000fc400078f28ff */
[----:B------:R-:W-:Y:S01]  /*0c90*/  LEA.HI R7, R5, R10, RZ, 0x1 ;  /* 0x0000000a05077211 */ /* 0x000fe200078f08ff */
[----:B------:R-:W-:Y:S01]  /*0ca0*/  IMAD.IADD R8, R223, 0x1, -R8 ;  /* 0x00000001df087824 */ /* 0x000fe200078e0a08 */
[----:B------:R-:W-:Y:S01]  /*0cb0*/  SHF.R.S32.HI R3, RZ, 0x1f, R11 ;  /* 0x0000001fff037819 */ /* 0x000fe2000001140b */
[----:B------:R-:W-:Y:S01]  /*0cc0*/  IMAD.SHL.U32 R6, R4, 0x20, RZ ;  /* 0x0000002004067824 */ /* 0x000fe200078e00ff */
[----:B------:R-:W-:Y:S01]  /*0cd0*/  LOP3.LUT R7, R7, 0x1ffffffe, RZ, 0xc0, !PT ;  /* 0x1ffffffe07077812 */ /* 0x000fe200078ec0ff */
[----:B------:R-:W-:Y:S01]  /*0ce0*/  STL [R1+0x4b8], R11 ;  /* 0x0004b80b01007387 */ /* 0x000fe20000100800 */
[----:B------:R-:W-:Y:S02]  /*0cf0*/  LEA.HI R4, R3, R11, RZ, 0x2 ;  /* 0x0000000b03047211 */ /* 0x000fe400078f10ff */
[----:B------:R-:W-:Y:S01]  /*0d00*/  LOP3.LUT R9, R6, 0xfffffc00, RZ, 0xc0, !PT ;  /* 0xfffffc0006097812 */ /* 0x000fe200078ec0ff */
[----:B------:R-:W-:Y:S01]  /*0d10*/  IMAD.IADD R7, R10, 0x1, -R7 ;  /* 0x000000010a077824 */ /* 0x000fe200078e0a07 */
[----:B------:R-:W-:-:S02]  /*0d20*/  SHF.R.S32.HI R5, RZ, 0x2, R4 ;  /* 0x00000002ff057819 */ /* 0x000fc40000011404 */
[----:B------:R-:W-:Y:S01]  /*0d30*/  SHF.R.S32.HI R6, RZ, 0x1f, R4 ;  /* 0x0000001fff067819 */ /* 0x000fe20000011404 */
[----:B------:R-:W-:Y:S01]  /*0d40*/  IMAD R8, R8, 0x40, R9 ;  /* 0x0000004008087824 */ /* 0x000fe200078e0209 */
[----:B------:R-:W-:Y:S02]  /*0d50*/  LOP3.LUT R4, R4, 0x7ffffffc, RZ, 0xc0, !PT ;  /* 0x7ffffffc04047812 */ /* 0x000fe400078ec0ff */
[----:B------:R-:W-:Y:S01]  /*0d60*/  LEA.HI R9, R0, R223, RZ, 0x2 ;  /* 0x000000df00097211 */ /* 0x000fe200078f10ff */
[----:B------:R-:W-:Y:S01]  /*0d70*/  IMAD R7, R7, 0x8, R8 ;  /* 0x0000000807077824 */ /* 0x000fe200078e0208 */
[----:B------:R-:W-:Y:S01]  /*0d80*/  LEA.HI R6, R6, R5, RZ, 0x3 ;  /* 0x0000000506067211 */ /* 0x000fe200078f18ff */
[----:B------:R-:W-:Y:S01]  /*0d90*/  IMAD.IADD R4, R11, 0x1, -R4 ;  /* 0x000000010b047824 */ /* 0x000fe200078e0a04 */
[----:B------:R-:W-:Y:S02]  /*0da0*/  LOP3.LUT R10, R9, 0xfffffffc, RZ, 0xc0, !PT ;  /* 0xfffffffc090a7812 */ /* 0x000fe400078ec0ff */
[----:B------:R-:W-:Y:S01]  /*0db0*/  SHF.R.S32.HI R9, RZ, 0x7, R2 ;  /* 0x00000007ff097819 */ /* 0x000fe20000011402 */
[----:B------:R-:W-:Y:S01]  /*0dc0*/  IMAD.SHL.U32 R179, R4, 0x2, RZ ;  /* 0x0000000204b37824 */ /* 0x000fe200078e00ff */
[----:B------:R-:W-:Y:S01]  /*0dd0*/  LOP3.LUT R6, R6, 0xfffffff8, RZ, 0xc0, !PT ;  /* 0xfffffff806067812 */ /* 0x000fe200078ec0ff */
[----:B------:R-:W-:Y:S01]  /*0de0*/  IMAD.IADD R10, R223, 0x1, -R10 ;  /* 0x00000001df0a7824 */ /* 0x000fe200078e0a0a */
[----:B------:R-:W-:Y:S01]  /*0df0*/  LEA.HI R3, R3, R11, RZ, 0x5 ;  /* 0x0000000b03037211 */ /* 0x000fe200078f28ff */
[----:B------:R-:W-:Y:S01]  /*0e00*/  VIADD R211, R179, 0x10 ;  /* 0x00000010b3d37836 */ /* 0x000fe20000000000 */
[----:B------:R-:W-:Y:S01]  /*0e10*/  LEA.HI R2, R2, R9, RZ, 0x1 ;  /* 0x0000000902027211 */ /* 0x000fe200078f08ff */
[----:B------:R-:W-:Y:S01]  /*0e20*/  IMAD.IADD R6, R5, 0x1, -R6 ;  /* 0x0000000105067824 */ /* 0x000fe200078e0a06 */
[----:B------:R-:W-:Y:S01]  /*0e30*/  LEA.HI R0, R0, R223, RZ, 0x3 ;  /* 0x000000df00007211 */ /* 0x000fe200078f18ff */
[C---:B------:R-:W-:Y:S01]  /*0e40*/  VIADD R212, R179.reuse, 0x8 ;  /* 0x00000008b3d47836 */ /* 0x040fe20000000000 */
[----:B------:R-:W-:Y:S01]  /*0e50*/  SHF.R.S32.HI R3, RZ, 0x5, R3 ;  /* 0x00000005ff037819 */ /* 0x000fe20000011403 */
[C---:B------:R-:W-:Y:S01]  /*0e60*/  VIADD R208, R179.reuse, 0x28 ;  /* 0x00000028b3d07836 */ /* 0x040fe20000000000 */
[----:B------:R-:W-:Y:S01]  /*0e70*/  LOP3.LUT R2, R2, 0x3fffffe, RZ, 0xc0, !PT ;  /* 0x03fffffe02027812 */ /* 0x000fe200078ec0ff */
[----:B------:R-:W-:Y:S01]  /*0e80*/  VIADD R210, R179, 0x18 ;  /* 0x00000018b3d27836 */ /* 0x000fe20000000000 */
[----:B------:R-:W-:Y:S01]  /*0e90*/  LOP3.LUT R224, R0, 0xfffffff8, RZ, 0xc0, !PT ;  /* 0xfffffff800e07812 */ /* 0x000fe200078ec0ff */
[----:B------:R-:W-:Y:S01]  /*0ea0*/  IMAD R3, R3, 0x10, R6 ;  /* 0x0000001003037824 */ /* 0x000fe200078e0206 */
[----:B------:R-:W-:Y:S01]  /*0eb0*/  SHF.R.S32.HI R222, RZ, 0x3, R0 ;  /* 0x00000003ffde7819 */ /* 0x000fe20000011400 */
[----:B------:R-:W-:Y:S01]  /*0ec0*/  IMAD.IADD R2, R9, 0x1, -R2 ;  /* 0x0000000109027824 */ /* 0x000fe200078e0a02 */
[----:B------:R-:W-:Y:S01]  /*0ed0*/  SHF.R.S32.HI R0, RZ, 0x1f, R211 ;  /* 0x0000001fff007819 */ /* 0x000fe200000114d3 */
[C---:B------:R-:W-:Y:S01]  /*0ee0*/  VIADD R209, R179.reuse, 0x20 ;  /* 0x00000020b3d17836 */ /* 0x040fe20000000000 */
[----:B------:R-:W-:Y:S01]  /*0ef0*/  LEA.HI R5, R10, R10, RZ, 0x1 ;  /* 0x0000000a0a057211 */ /* 0x000fe200078f08ff */
[----:B------:R-:W-:Y:S01]  /*0f00*/  IMAD R178, R2, 0x40, R3 ;  /* 0x0000004002b27824 */ /* 0x000fe200078e0203 */
[----:B------:R-:W-:Y:S01]  /*0f10*/  SHF.R.S32.HI R2, RZ, 0x1f, R212 ;  /* 0x0000001fff027819 */ /* 0x000fe200000114d4 */
[----:B------:R0:W-:Y:S01]  /*0f20*/  STL [R1+0x4b0], R0 ;  /* 0x0004b00001007387 */ /* 0x0001e20000100800 */
[C---:B------:R-:W-:Y:S01]  /*0f30*/  VIADD R205, R179.reuse, 0x40 ;  /* 0x00000040b3cd7836 */ /* 0x040fe20000000000 */
[----:B------:R-:W-:Y:S01]  /*0f40*/  SHF.R.S32.HI R3, RZ, 0x1f, R210 ;  /* 0x0000001fff037819 */ /* 0x000fe200000114d2 */
[C---:B------:R-:W-:Y:S01]  /*0f50*/  VIADD R207, R179.reuse, 0x30 ;  /* 0x00000030b3cf7836 */ /* 0x040fe20000000000 */
[----:B------:R1:W-:Y:S01]  /*0f60*/  STL [R1+0x4b4], R2 ;  /* 0x0004b40201007387 */ /* 0x0003e20000100800 */
[----:B------:R-:W-:Y:S01]  /*0f70*/  VIADD R206, R179, 0x38 ;  /* 0x00000038b3ce7836 */ /* 0x000fe20000000000 */
[----:B------:R-:W-:Y:S01]  /*0f80*/  LOP3.LUT R5, R5, 0x1ffffffe, RZ, 0xc0, !PT ;  /* 0x1ffffffe05057812 */ /* 0x000fe200078ec0ff */
[C---:B------:R-:W-:Y:S01]  /*0f90*/  VIADD R202, R179.reuse, 0x58 ;  /* 0x00000058b3ca7836 */ /* 0x040fe20000000000 */
[----:B------:R2:W-:Y:S01]  /*0fa0*/  STL [R1+0x4ac], R3 ;  /* 0x0004ac0301007387 */ /* 0x0005e20000100800 */
[C---:B------:R-:W-:Y:S01]  /*0fb0*/  VIADD R204, R179.reuse, 0x48 ;  /* 0x00000048b3cc7836 */ /* 0x040fe20000000000 */
[----:B0-----:R-:W-:Y:S01]  /*0fc0*/  SHF.R.S32.HI R0, RZ, 0x1f, R208 ;  /* 0x0000001fff007819 */ /* 0x001fe200000114d0 */
[C---:B------:R-:W-:Y:S01]  /*0fd0*/  VIADD R203, R179.reuse, 0x50 ;  /* 0x00000050b3cb7836 */ /* 0x040fe20000000000 */
[----:B------:R-:W-:Y:S01]  /*0fe0*/  STL [R1+0x4d4], R7 ;  /* 0x0004d40701007387 */ /* 0x000fe20000100800 */
[C---:B------:R-:W-:Y:S01]  /*0ff0*/  VIADD R199, R179.reuse, 0x70 ;  /* 0x00000070b3c77836 */ /* 0x040fe20000000000 */
[----:B-1----:R-:W-:Y:S01]  /*1000*/  SHF.R.S32.HI R2, RZ, 0x1f, R209 ;  /* 0x0000001fff027819 */ /* 0x002fe200000114d1 */
[C---:B------:R-:W-:Y:S01]  /*1010*/  VIADD R201, R179.reuse, 0x60 ;  /* 0x00000060b3c97836 */ /* 0x040fe20000000000 */
[----:B------:R0:W-:Y:S01]  /*1020*/  STL [R1+0x4a4], R0 ;  /* 0x0004a40001007387 */ /* 0x0001e20000100800 */
[C---:B------:R-:W-:Y:S01]  /*1030*/  VIADD R200, R179.reuse, 0x68 ;  /* 0x00000068b3c87836 */ /* 0x040fe20000000000 */
[----:B--2---:R-:W-:Y:S01]  /*1040*/  SHF.R.S32.HI R3, RZ, 0x1f, R207 ;  /* 0x0000001fff037819 */ /* 0x004fe200000114cf */
[C---:B------:R-:W-:Y:S01]  /*1050*/  VIADD R196, R179.reuse, 0x88 ;  /* 0x00000088b3c47836 */ /* 0x040fe20000000000 */
[----:B------:R1:W-:Y:S01]  /*1060*/  STL [R1+0x4a8], R2 ;  /* 0x0004a80201007387 */ /* 0x0003e20000100800 */
[----:B------:R-:W-:-:S02]  /*1070*/  VIADD R198, R179, 0x78 ;  /* 0x00000078b3c67836 */ /* 0x000fc40000000000 */
[C---:B------:R-:W-:Y:S01]  /*1080*/  VIADD R197, R179.reuse, 0x80 ;  /* 0x00000080b3c57836 */ /* 0x040fe20000000000 */
[----:B------:R2:W-:Y:S01]  /*1090*/  STL [R1+0x4a0], R3 ;  /* 0x0004a00301007387 */ /* 0x0005e20000100800 */
[C---:B------:R-:W-:Y:S01]  /*10a0*/  VIADD R193, R179.reuse, 0xa0 ;  /* 0x000000a0b3c17836 */ /* 0x040fe20000000000 */
[----:B0-----:R-:W-:Y:S01]  /*10b0*/  SHF.R.S32.HI R0, RZ, 0x1f, R205 ;  /* 0x0000001fff007819 */ /* 0x001fe200000114cd */
[C---:B------:R-:W-:Y:S01]  /*10c0*/  VIADD R195, R179.reuse, 0x90 ;  /* 0x00000090b3c37836 */ /* 0x040fe20000000000 */
[----:B------:R-:W-:Y:S01]  /*10d0*/  STL [R1+0x4cc], R9 ;  /* 0x0004cc0901007387 */ /* 0x000fe20000100800 */
[----:B------:R-:W-:Y:S01]  /*10e0*/  VIADD R194, R179, 0x98 ;  /* 0x00000098b3c27836 */ /* 0x000fe20000000000 */
[----:B-1----:R-:W-:Y:S01]  /*10f0*/  SHF.R.S32.HI R2, RZ, 0x1f, R206 ;  /* 0x0000001fff027819 */ /* 0x002fe200000114ce */
[----:B------:R-:W-:Y:S01]  /*1100*/  IMAD.IADD R5, R10, 0x1, -R5 ;  /* 0x000000010a057824 */ /* 0x000fe200078e0a05 */
[----:B------:R0:W-:Y:S01]  /*1110*/  STL [R1+0x498], R0 ;  /* 0x0004980001007387 */ /* 0x0001e20000100800 */
[----:B------:R-:W-:Y:S01]  /*1120*/  IMAD.IADD R224, R223, 0x1, -R224 ;  /* 0x00000001dfe07824 */ /* 0x000fe200078e0ae0 */
[----:B--2---:R-:W-:Y:S01]  /*1130*/  SHF.R.S32.HI R3, RZ, 0x1f, R204 ;  /* 0x0000001fff037819 */ /* 0x004fe200000114cc */
[----:B------:R-:W-:Y:S01]  /*1140*/  VIADD R192, R179, 0xa8 ;  /* 0x000000a8b3c07836 */ /* 0x000fe20000000000 */
[----:B------:R1:W-:Y:S01]  /*1150*/  STL [R1+0x49c], R2 ;  /* 0x00049c0201007387 */ /* 0x0003e20000100800 */
[----:B------:R-:W-:-:S02]  /*1160*/  IMAD.SHL.U32 R18, R224, 0x8, RZ ;  /* 0x00000008e0127824 */ /* 0x000fc400078e00ff */
[C---:B------:R-:W-:Y:S01]  /*1170*/  VIADD R191, R179.reuse, 0xb0 ;  /* 0x000000b0b3bf7836 */ /* 0x040fe20000000000 */
[----:B------:R2:W-:Y:S01]  /*1180*/  STL [R1+0x494], R3 ;  /* 0x0004940301007387 */ /* 0x0005e20000100800 */
[C---:B------:R-:W-:Y:S01]  /*1190*/  VIADD R176, R18.reuse, 0x40 ;  /* 0x0000004012b07836 */ /* 0x040fe20000000000 */
[----:B0-----:R-:W-:Y:S01]  /*11a0*/  SHF.R.S32.HI R0, RZ, 0x1f, R202 ;  /* 0x0000001fff007819 */ /* 0x001fe200000114ca */
[C---:B------:R-:W-:Y:S01]  /*11b0*/  VIADD R19, R18.reuse, 0x80 ;  /* 0x0000008012137836 */ /* 0x040fe20000000000 */
[----:B------:R-:W-:Y:S01]  /*11c0*/  SHF.R.S32.HI R183, RZ, 0x1f, R18 ;  /* 0x0000001fffb77819 */ /* 0x000fe20000011412 */
[----:B------:R-:W-:Y:S01]  /*11d0*/  VIADD R177, R18, 0xc0 ;  /* 0x000000c012b17836 */ /* 0x000fe20000000000 */
[----:B-1----:R-:W-:Y:S01]  /*11e0*/  SHF.R.S32.HI R2, RZ, 0x1f, R203 ;  /* 0x0000001fff027819 */ /* 0x002fe200000114cb */
[----:B------:R0:W-:Y:S01]  /*11f0*/  STL [R1+0x48c], R0 ;  /* 0x00048c0001007387 */ /* 0x0001e20000100800 */
[C---:B------:R-:W-:Y:S01]  /*1200*/  VIADD R190, R179.reuse, 0xb8 ;  /* 0x000000b8b3be7836 */ /* 0x040fe20000000000 */
[----:B------:R-:W-:Y:S01]  /*1210*/  SHF.R.S32.HI R182, RZ, 0x1f, R176 ;  /* 0x0000001fffb67819 */ /* 0x000fe200000114b0 */
[C---:B------:R-:W-:Y:S01]  /*1220*/  VIADD R189, R179.reuse, 0xc0 ;  /* 0x000000c0b3bd7836 */ /* 0x040fe20000000000 */
[----:B------:R1:W-:Y:S01]  /*1230*/  STL [R1+0x490], R2 ;  /* 0x0004900201007387 */ /* 0x0003e20000100800 */
[----:B--2---:R-:W-:Y:S01]  /*1240*/  SHF.R.S32.HI R3, RZ, 0x1f, R201 ;  /* 0x0000001fff037819 */ /* 0x004fe200000114c9 */
[C---:B------:R-:W-:Y:S01]  /*1250*/  VIADD R188, R179.reuse, 0xc8 ;  /* 0x000000c8b3bc7836 */ /* 0x040fe20000000000 */
[----:B------:R-:W-:Y:S01]  /*1260*/  SHF.R.S32.HI R181, RZ, 0x1f, R19 ;  /* 0x0000001fffb57819 */ /* 0x000fe20000011413 */
[C---:B------:R-:W-:Y:S01]  /*1270*/  VIADD R187, R179.reuse, 0xd0 ;  /* 0x000000d0b3bb7836 */ /* 0x040fe20000000000 */
[----:B------:R-:W-:Y:S01]  /*1280*/  SHF.R.S32.HI R180, RZ, 0x1f, R177 ;  /* 0x0000001fffb47819 */ /* 0x000fe200000114b1 */
[----:B------:R2:W-:Y:S01]  /*1290*/  STL [R1+0x488], R3 ;  /* 0x0004880301007387 */ /* 0x0005e20000100800 */
[----:B0-----:R-:W-:Y:S01]  /*12a0*/  SHF.R.S32.HI R0, RZ, 0x1f, R199 ;  /* 0x0000001fff007819 */ /* 0x001fe200000114c7 */
[C---:B------:R-:W-:Y:S01]  /*12b0*/  VIADD R186, R179.reuse, 0xd8 ;  /* 0x000000d8b3ba7836 */ /* 0x040fe20000000000 */
[----:B------:R-:W-:Y:S01]  /*12c0*/  SHF.R.S32.HI R237, RZ, 0x1f, R192 ;  /* 0x0000001fffed7819 */ /* 0x000fe200000114c0 */
[C---:B------:R-:W-:Y:S01]  /*12d0*/  VIADD R185, R179.reuse, 0xe0 ;  /* 0x000000e0b3b97836 */ /* 0x040fe20000000000 */
[----:B-1----:R-:W-:Y:S01]  /*12e0*/  SHF.R.S32.HI R2, RZ, 0x1f, R200 ;  /* 0x0000001fff027819 */ /* 0x002fe200000114c8 */
[----:B------:R0:W-:Y:S01]  /*12f0*/  STL [R1+0x47c], R0 ;  /* 0x00047c0001007387 */ /* 0x0001e20000100800 */
[C---:B------:R-:W-:Y:S01]  /*1300*/  VIADD R184, R179.reuse, 0xe8 ;  /* 0x000000e8b3b87836 */ /* 0x040fe20000000000 */
[----:B------:R-:W-:Y:S01]  /*1310*/  SHF.R.S32.HI R236, RZ, 0x1f, R191 ;  /* 0x0000001fffec7819 */ /* 0x000fe200000114bf */
[C---:B------:R-:W-:Y:S01]  /*1320*/  VIADD R214, R179.reuse, 0xf0 ;  /* 0x000000f0b3d67836 */ /* 0x040fe20000000000 */
[----:B------:R1:W-:Y:S01]  /*1330*/  STL [R1+0x484], R2 ;  /* 0x0004840201007387 */ /* 0x0003e20000100800 */
[----:B--2---:R-:W-:Y:S01]  /*1340*/  SHF.R.S32.HI R3, RZ, 0x1f, R198 ;  /* 0x0000001fff037819 */ /* 0x004fe200000114c6 */
[----:B------:R-:W-:Y:S01]  /*1350*/  VIADD R213, R179, 0xf8 ;  /* 0x000000f8b3d57836 */ /* 0x000fe20000000000 */
[----:B------:R-:W-:-:S02]  /*1360*/  SHF.R.S32.HI R235, RZ, 0x1f, R190 ;  /* 0x0000001fffeb7819 */ /* 0x000fc400000114be */
[----:B------:R-:W-:Y:S01]  /*1370*/  SHF.R.S32.HI R234, RZ, 0x1f, R189 ;  /* 0x0000001fffea7819 */ /* 0x000fe200000114bd */
[----:B------:R2:W-:Y:S01]  /*1380*/  STL [R1+0x478], R3 ;  /* 0x0004780301007387 */ /* 0x0005e20000100800 */
[----:B0-----:R-:W-:Y:S02]  /*1390*/  SHF.R.S32.HI R0, RZ, 0x1f, R196 ;  /* 0x0000001fff007819 */ /* 0x001fe400000114c4 */
[----:B------:R-:W-:Y:S02]  /*13a0*/  SHF.R.S32.HI R231, RZ, 0x1f, R188 ;  /* 0x0000001fffe77819 */ /* 0x000fe400000114bc */
[----:B-1----:R-:W-:Y:S01]  /*13b0*/  SHF.R.S32.HI R2, RZ, 0x1f, R197 ;  /* 0x0000001fff027819 */ /* 0x002fe200000114c5 */
[----:B------:R0:W-:Y:S01]  /*13c0*/  STL [R1+0x470], R0 ;  /* 0x0004700001007387 */ /* 0x0001e20000100800 */
[----:B------:R-:W-:Y:S02]  /*13d0*/  SHF.R.S32.HI R230, RZ, 0x1f, R187 ;  /* 0x0000001fffe67819 */ /* 0x000fe400000114bb */
[----:B------:R-:W-:Y:S01]  /*13e0*/  SHF.R.S32.HI R229, RZ, 0x1f, R186 ;  /* 0x0000001fffe57819 */ /* 0x000fe200000114ba */
[----:B------:R1:W-:Y:S01]  /*13f0*/  STL [R1+0x474], R2 ;  /* 0x0004740201007387 */ /* 0x0003e20000100800 */
[----:B--2---:R-:W-:-:S02]  /*1400*/  SHF.R.S32.HI R3, RZ, 0x1f, R195 ;  /* 0x0000001fff037819 */ /* 0x004fc400000114c3 */
[----:B------:R-:W-:Y:S02]  /*1410*/  SHF.R.S32.HI R228, RZ, 0x1f, R185 ;  /* 0x0000001fffe47819 */ /* 0x000fe400000114b9 */
[----:B------:R-:W-:Y:S01]  /*1420*/  SHF.R.S32.HI R227, RZ, 0x1f, R184 ;  /* 0x0000001fffe37819 */ /* 0x000fe200000114b8 */
[----:B------:R-:W-:Y:S01]  /*1430*/  STL [R1+0x46c], R3 ;  /* 0x00046c0301007387 */ /* 0x000fe20000100800 */
[----:B0-----:R-:W-:Y:S02]  /*1440*/  SHF.R.S32.HI R0, RZ, 0x1f, R193 ;  /* 0x0000001fff007819 */ /* 0x001fe400000114c1 */
[----:B------:R-:W-:Y:S02]  /*1450*/  SHF.R.S32.HI R226, RZ, 0x1f, R214 ;  /* 0x0000001fffe27819 */ /* 0x000fe400000114d6 */
[----:B-1----:R-:W-:Y:S01]  /*1460*/  SHF.R.S32.HI R2, RZ, 0x1f, R194 ;  /* 0x0000001fff027819 */ /* 0x002fe200000114c2 */
[----:B------:R0:W-:Y:S01]  /*1470*/  STL [R1+0x464], R0 ;  /* 0x0004640001007387 */ /* 0x0001e20000100800 */
[----:B------:R-:W-:-:S03]  /*1480*/  SHF.R.S32.HI R225, RZ, 0x1f, R213 ;  /* 0x0000001fffe17819 */ /* 0x000fc600000114d5 */
[----:B------:R1:W-:Y:S01]  /*1490*/  STL [R1+0x468], R2 ;  /* 0x0004680201007387 */ /* 0x0003e20000100800 */
[----:B0-----:R-:W-:-:S05]  /*14a0*/  IMAD R0, R5, 0x8, R178 ;  /* 0x0000000805007824 */ /* 0x001fca00078e02b2 */
[----:B------:R1:W-:Y:S02]  /*14b0*/  STL [R1+0x4d0], R0 ;  /* 0x0004d00001007387 */ /* 0x0003e40000100800 */
.L_x_3330:
[----:B------:R-:W-:Y:S01]  /*14c0*/  ULDC.64 UR8, c[0x0][0xb20] ;  /* 0x0002c80000087ab9 */ /* 0x000fe20000000a00 */
[----:B------:R-:W-:Y:S02]  /*14d0*/  ULOP3.LUT UR44, UR7, 0xff0000, URZ, 0xc0, !UPT ;  /* 0x00ff0000072c7892 */ /* 0x000fe4000f8ec03f */
[----:B------:R-:W-:Y:S01]  /*14e0*/  UISETP.NE.U32.AND UP0, UPT, UR8, URZ, UPT ;  /* 0x0000003f0800728c */ /* 0x000fe2000bf05070 */
[----:B------:R-:W-:-:S03]  /*14f0*/  ULDC UR48, c[0x0][0x2f0] ;  /* 0x0000bc0000307ab9 */ /* 0x000fc60000000800 */
[----:B------:R-:W-:-:S03]  /*1500*/  UISETP.NE.AND.EX UP0, UPT, UR9, URZ, UPT, UP0 ;  /* 0x0000003f0900728c */ /* 0x000fc6000bf05300 */
[----:B------:R-:W-:Y:S02]  /*1510*/  ULDC.64 UR8, c[0x0][0xb10] ;  /* 0x0002c40000087ab9 */ /* 0x000fe40000000a00 */
[----:B------:R-:W-:Y:S01]  /*1520*/  UISETP.NE.U32.AND UP1, UPT, UR8, URZ, UPT ;  /* 0x0000003f0800728c */ /* 0x000fe2000bf25070 */
[----:B------:R-:W-:-:S03]  /*1530*/  PLOP3.LUT P0, PT, PT, PT, UP0, 0x80, 0x0 ;  /* 0x000000000000781c */ /* 0x000fc60003f0f008 */
[----:B------:R-:W-:-:S03]  /*1540*/  UISETP.NE.AND.EX UP1, UPT, UR9, URZ, UPT, UP1 ;  /* 0x0000003f0900728c */ /* 0x000fc6000bf25310 */
[----:B------:R-:W-:Y:S02]  /*1550*/  @UP0 ULDC.64 UR8, c[0x0][0xb20] ;  /* 0x0002c80000080ab9 */ /* 0x000fe40000000a00 */
[----:B------:R-:W-:Y:S01]  /*1560*/  @UP0 UIMAD.WIDE UR8, UR6, 0x4, UR8 ;  /* 0x00000004060808a5 */ /* 0x000fe2000f8e0208 */
[----:B------:R-:W-:-:S05]  /*1570*/  PLOP3.LUT P2, PT, PT, PT, UP1, 0x80, 0x0 ;  /* 0x000000000000781c */ /* 0x000fca0003f4f018 */
[----:B------:R-:W-:Y:S01]  /*1580*/  @UP1 ULDC.64 UR10, c[0x0][0xb10] ;  /* 0x0002c400000a1ab9 */ /* 0x000fe20000000a00 */
[----:B01-34-:R-:W-:Y:S02]  /*1590*/  IMAD.U32 R2, RZ, RZ, UR8 ;  /* 0x00000008ff027e24 */ /* 0x01bfe4000f8e00ff */
[----:B------:R-:W-:Y:S01]  /*15a0*/  IMAD.U32 R3, RZ, RZ, UR9 ;  /* 0x00000009ff037e24 */ /* 0x000fe2000f8e00ff */
[----:B------:R-:W-:-:S03]  /*15b0*/  @UP1 UIMAD.WIDE UR8, UR6, 0x4, UR10 ;  /* 0x00000004060818a5 */ /* 0x000fc6000f8e020a */
[----:B------:R-:W-:Y:S01]  /*15c0*/  ULDC.64 UR10, c[0x0][0xb18] ;  /* 0x0002c600000a7ab9 */ /* 0x000fe20000000a00 */
[----:B--2---:R-:W2:Y:S02]  /*15d0*/  @P0 LDG.E R2, desc[UR40][R2.64] ;  /* 0x0000002802020981 */ /* 0x004ea4000c1e1900 */
[----:B------:R-:W-:Y:S02]  /*15e0*/  IMAD.U32 R4, RZ, RZ, UR8 ;  /* 0x00000008ff047e24 */ /* 0x000fe4000f8e00ff */
[----:B------:R-:W-:Y:S01]  /*15f0*/  IMAD.U32 R5, RZ, RZ, UR9 ;  /* 0x00000009ff057e24 */ /* 0x000fe2000f8e00ff */
[----:B------:R-:W-:-:S04]  /*1600*/  ULDC.64 UR8, c[0x0][0x418] ;  /* 0x0001060000087ab9 */ /* 0x000fc80000000a00 */
[----:B------:R-:W3:Y:S01]  /*1610*/  @P2 LDG.E R4, desc[UR40][R4.64] ;  /* 0x0000002804042981 */ /* 0x000ee2000c1e1900 */
[----:B------:R-:W-:Y:S01]  /*1620*/  UISETP.NE.U32.AND UP0, UPT, UR8, URZ, UPT ;  /* 0x0000003f0800728c */ /* 0x000fe2000bf05070 */
[----:B------:R-:W-:Y:S01]  /*1630*/  ISETP.NE.U32.AND P1, PT, RZ, UR10, PT ;  /* 0x0000000aff007c0c */ /* 0x000fe2000bf25070 */
[----:B------:R-:W-:Y:S02]  /*1640*/  ULOP3.LUT UR8, UR7, 0xff000000, URZ, 0xc0, !UPT ;  /* 0xff00000007087892 */ /* 0x000fe4000f8ec03f */
[----:B------:R-:W-:Y:S01]  /*1650*/  UISETP.NE.AND.EX UP0, UPT, UR9, URZ, UPT, UP0 ;  /* 0x0000003f0900728c */ /* 0x000fe2000bf05300 */
[----:B------:R-:W-:Y:S01]  /*1660*/  ISETP.NE.AND.EX P1, PT, RZ, UR11, PT, P1 ;  /* 0x0000000bff007c0c */ /* 0x000fe2000bf25310 */
[----:B------:R-:W-:Y:S01]  /*1670*/  USHF.R.U32.HI UR8, URZ, 0x8, UR8 ;  /* 0x000000083f087899 */ /* 0x000fe20008011608 */
[----:B------:R-:W-:Y:S01]  /*1680*/  ULDC UR9, c[0x0][0x424] ;  /* 0x0001090000097ab9 */ /* 0x000fe20000000800 */
[----:B------:R-:W-:Y:S01]  /*1690*/  UMOV UR4, URZ ;  /* 0x0000003f00047c82 */ /* 0x000fe20008000000 */
[----:B------:R-:W-:Y:S01]  /*16a0*/  USEL UR9, UR9, 0x1, UP0 ;  /* 0x0000000109097887 */ /* 0x000fe20008000000 */
[----:B------:R-:W-:Y:S01]  /*16b0*/  ULDC UR47, c[0x0][0x288] ;  /* 0x0000a200002f7ab9 */ /* 0x000fe20000000800 */
[----:B------:R-:W-:-:S02]  /*16c0*/  ULEA.HI UR44, UR44, UR8, URZ, 0x10 ;  /* 0x000000082c2c7291 */ /* 0x000fc4000f8f803f */
[----:B------:R-:W-:Y:S02]  /*16d0*/  UIMAD UR48, UR9, UR48, URZ ;  /* 0x00000030093072a4 */ /* 0x000fe4000f8e023f */
[----:B------:R-:W-:Y:S01]  /*16e0*/  ULOP3.LUT UR37, UR7, 0xffff, URZ, 0xc0, !UPT ;  /* 0x0000ffff07257892 */ /* 0x000fe2000f8ec03f */
[----:B--2---:R-:W-:Y:S02]  /*16f0*/  @P0 R2UR UR4, R2 ;  /* 0x00000000020402ca */ /* 0x004fe400000e0000 */
        /* <DEDUP_REMOVED lines=15> */
.L_x_3207:
[----:B------:R-:W-:Y:S01]  /*17f0*/  UMOV UR38, UR6 ;  /* 0x0000000600267c82 */ /* 0x000fe20008000000 */
[----:B------:R-:W-:Y:S05]  /*1800*/  @!P1 BRA `(.L_x_3208) ;  /* 0x00000000001c9947 */ /* 0x000fea0003800000 */
[----:B------:R-:W-:Y:S02]  /*1810*/  ULDC.64 UR8, c[0x0][0xb18] ;  /* 0x0002c60000087ab9 */ /* 0x000fe40000000a00 */
[----:B------:R-:W-:-:S06]  /*1820*/  UIMAD.WIDE UR6, UR6, 0x4, UR8 ;  /* 0x00000004060678a5 */ /* 0x000fcc000f8e0208 */
[----:B------:R-:W-:Y:S02]  /*1830*/  IMAD.U32 R2, RZ, RZ, UR6 ;  /* 0x00000006ff027e24 */ /* 0x000fe4000f8e00ff */
[----:B------:R-:W-:-:S05]  /*1840*/  IMAD.U32 R3, RZ, RZ, UR7 ;  /* 0x00000007ff037e24 */ /* 0x000fca000f8e00ff */
[----:B------:R-:W2:Y:S02]  /*1850*/  LDG.E R2, desc[UR40][R2.64] ;  /* 0x0000002802027981 */ /* 0x000ea4000c1e1900 */
[----:B--2---:R-:W-:Y:S01]  /*1860*/  R2UR UR48, R2 ;  /* 0x00000000023072ca */ /* 0x004fe200000e0000 */
[----:B------:R-:W-:-:S14]  /*1870*/  BRA `(.L_x_3209) ;  /* 0x0000000000347947 */ /* 0x000fdc0003800000 */
.L_x_3208:
        /* <DEDUP_REMOVED lines=13> */
.L_x_3209:
[----:B------:R-:W0:Y:S01]  /*1950*/  S2R R0, SR_TID.X ;  /* 0x0000000000007919 */ /* 0x000e220000002100 */
[----:B------:R-:W1:Y:S01]  /*1960*/  LDC R20, c[0x0][0xa80] ;  /* 0x0002a000ff147b82 */ /* 0x000e620000000800 */
[----:B------:R-:W-:Y:S01]  /*1970*/  MOV R72, 0x400 ;  /* 0x0000040000487802 */ /* 0x000fe20000000f00 */
[----:B------:R-:W-:Y:S01]  /*1980*/  IMAD.MOV.U32 R2, RZ, RZ, 0x3000 ;  /* 0x00003000ff027424 */ /* 0x000fe200078e00ff */
[----:B------:R-:W2:Y:S01]  /*1990*/  S2R R11, SR_CgaCtaId ;  /* 0x00000000000b7919 */ /* 0x000ea20000008800 */
[----:B------:R-:W-:Y:S01]  /*19a0*/  IMAD.U32 R3, RZ, RZ, UR36 ;  /* 0x00000024ff037e24 */ /* 0x000fe2000f8e00ff */
[----:B------:R-:W-:Y:S01]  /*19b0*/  UIADD3 UR48, -UR4, UR48, URZ ;  /* 0x0000003004307290 */ /* 0x000fe2000fffe13f */
[----:B------:R-:W-:Y:S01]  /*19c0*/  IMAD.MOV.U32 R12, RZ, RZ, 0x1 ;  /* 0x00000001ff0c7424 */ /* 0x000fe200078e00ff */
[----:B------:R-:W3:Y:S01]  /*19d0*/  S2R R9, SR_SWINHI ;  /* 0x0000000000097919 */ /* 0x000ee20000002f00 */
[----:B------:R-:W-:Y:S01]  /*19e0*/  IMAD.MOV.U32 R13, RZ, RZ, RZ ;  /* 0x000000ffff0d7224 */ /* 0x000fe200078e00ff */
[----:B------:R-:W-:Y:S01]  /*19f0*/  ULDC UR4, c[0x0][0x448] ;  /* 0x0001120000047ab9 */ /* 0x000fe20000000800 */
[----:B------:R-:W-:Y:S01]  /*1a00*/  IMAD.MOV.U32 R5, RZ, RZ, 0x100 ;  /* 0x00000100ff057424 */ /* 0x000fe200078e00ff */
[----:B------:R-:W-:Y:S01]  /*1a10*/  STL.64 [R1+0x18], R2 ;  /* 0x0000180201007387 */ /* 0x000fe20000100a00 */
[----:B------:R-:W-:Y:S01]  /*1a20*/  IMAD.MOV.U32 R6, RZ, RZ, 0x1 ;  /* 0x00000001ff067424 */ /* 0x000fe200078e00ff */
[----:B------:R-:W-:Y:S01]  /*1a30*/  UISETP.NE.AND UP0, UPT, UR4, 0x1, UPT ;  /* 0x000000010400788c */ /* 0x000fe2000bf05270 */
[----:B------:R-:W-:Y:S01]  /*1a40*/  IMAD.MOV.U32 R7, RZ, RZ, RZ ;  /* 0x000000ffff077224 */ /* 0x000fe200078e00ff */
[----:B------:R4:W-:Y:S01]  /*1a50*/  STL.64 [R1+0x60], R12 ;  /* 0x0000600c01007387 */ /* 0x0009e20000100a00 */
[----:B------:R-:W-:Y:S01]  /*1a60*/  IMAD.U32 R26, RZ, RZ, UR5 ;  /* 0x00000005ff1a7e24 */ /* 0x000fe2000f8e00ff */
[----:B------:R-:W-:Y:S01]  /*1a70*/  USHF.L.U32 UR39, UR5, 0x7, URZ ;  /* 0x0000000705277899 */ /* 0x000fe2000800063f */
[----:B------:R-:W-:Y:S01]  /*1a80*/  IMAD.MOV.U32 R8, RZ, RZ, 0xc000 ;  /* 0x0000c000ff087424 */ /* 0x000fe200078e00ff */
[----:B------:R-:W-:Y:S01]  /*1a90*/  STL.128 [R1+0x230], RZ ;  /* 0x000230ff01007387 */ /* 0x000fe20000100c00 */
[----:B------:R-:W-:Y:S01]  /*1aa0*/  ULDC.64 UR4, c[0x0][0xad8] ;  /* 0x0002b60000047ab9 */ /* 0x000fe20000000a00 */
[----:B------:R-:W-:-:S02]  /*1ab0*/  UIADD3 UR8, UR39, 0x7f, URZ ;  /* 0x0000007f27087890 */ /* 0x000fc4000fffe03f */
[----:B------:R-:W-:Y:S01]  /*1ac0*/  UISETP.GE.AND UP1, UPT, UR5, 0x1, UPT ;  /* 0x000000010500788c */ /* 0x000fe2000bf26270 */
[----:B------:R-:W-:Y:S01]  /*1ad0*/  STL [R1+0x70], R26 ;  /* 0x0000701a01007387 */ /* 0x000fe20000100800 */
[----:B------:R-:W-:Y:S01]  /*1ae0*/  @UP0 ULDC UR6, c[0x0][0x44c] ;  /* 0x0001130000060ab9 */ /* 0x000fe20000000800 */
[----:B------:R-:W-:Y:S01]  /*1af0*/  @UP0 ULDC UR9, c[0x0][0x450] ;  /* 0x0001140000090ab9 */ /* 0x000fe20000000800 */
[----:B------:R-:W-:Y:S01]  /*1b00*/  UIMAD.WIDE.U32 UR6, UR8, UR6, URZ ;  /* 0x00000006080672a5 */ /* 0x000fe2000f8e003f */
[----:B-1----:R-:W-:Y:S01]  /*1b10*/  STL [R1+0x250], R20 ;  /* 0x0002501401007387 */ /* 0x002fe20000100800 */
[----:B------:R-:W-:Y:S01]  /*1b20*/  UIADD3 UR42, UR48, 0x1, -UR47 ;  /* 0x00000001302a7890 */ /* 0x000fe2000fffe82f */
[----:B0-----:R-:W-:Y:S02]  /*1b30*/  LOP3.LUT R0, R0, 0x7f, RZ, 0xc0, !PT ;  /* 0x0000007f00007812 */ /* 0x001fe400078ec0ff */
[----:B------:R-:W-:Y:S01]  /*1b40*/  STL.128 [R1+0x240], RZ ;  /* 0x000240ff01007387 */ /* 0x000fe20000100c00 */
[----:B------:R-:W-:Y:S01]  /*1b50*/  @UP0 USHF.R.U32.HI UR8, URZ, UR9, UR7 ;  /* 0x000000093f080299 */ /* 0x000fe20008011607 */
[----:B--2---:R-:W-:Y:S01]  /*1b60*/  LEA R72, R11, R72, 0x18 ;  /* 0x000000480b487211 */ /* 0x004fe200078ec0ff */
[----:B------:R-:W-:Y:S01]  /*1b70*/  IMAD.MOV.U32 R11, RZ, RZ, 0x100 ;  /* 0x00000100ff0b7424 */ /* 0x000fe200078e00ff */
[----:B------:R-:W-:Y:S01]  /*1b80*/  ISETP.NE.AND P0, PT, R0, RZ, PT ;  /* 0x000000ff0000720c */ /* 0x000fe20003f05270 */
[----:B------:R-:W-:Y:S01]  /*1b90*/  STL.128 [R1+0x260], RZ ;  /* 0x000260ff01007387 */ /* 0x000fe20000100c00 */
[----:B------:R-:W-:-:S02]  /*1ba0*/  MOV R24, R72 ;  /* 0x0000004800187202 */ /* 0x000fc40000000f00 */
[----:B---3--:R-:W-:Y:S01]  /*1bb0*/  MOV R25, R9 ;  /* 0x0000000900197202 */ /* 0x008fe20000000f00 */
[----:B------:R-:W-:Y:S01]  /*1bc0*/  IMAD.U32 R9, RZ, RZ, UR36 ;  /* 0x00000024ff097e24 */ /* 0x000fe2000f8e00ff */
[----:B------:R-:W-:Y:S01]  /*1bd0*/  SEL R4, RZ, 0x1, P0 ;  /* 0x00000001ff047807 */ /* 0x000fe20000000000 */
[----:B------:R-:W-:Y:S01]  /*1be0*/  STL.128 [R1+0x270], RZ ;  /* 0x000270ff01007387 */ /* 0x000fe20000100c00 */
[C---:B------:R-:W-:Y:S01]  /*1bf0*/  IADD3 R0, P2, R24.reuse, 0x32450, RZ ;  /* 0x0003245018007810 */ /* 0x040fe20007f5e0ff */
[----:B------:R-:W-:Y:S01]  /*1c00*/  UIADD3 UR6, UR42, UR8, URZ ;  /* 0x000000082a067290 */ /* 0x000fe2000fffe03f */
[C---:B------:R-:W-:Y:S01]  /*1c10*/  IADD3 R14, P3, R24.reuse, 0x32460, RZ ;  /* 0x00032460180e7810 */ /* 0x040fe20007f7e0ff */
[----:B------:R0:W-:Y:S01]  /*1c20*/  STL.128 [R1+0x20], R4 ;  /* 0x0000200401007387 */ /* 0x0001e20000100c00 */
[C---:B----4-:R-:W-:Y:S01]  /*1c30*/  IADD3 R12, P0, R24.reuse, 0x32430, RZ ;  /* 0x00032430180c7810 */ /* 0x050fe20007f1e0ff */
[----:B------:R-:W-:Y:S01]  /*1c40*/  IMAD.MOV.U32 R10, RZ, RZ, R4 ;  /* 0x000000ffff0a7224 */ /* 0x000fe200078e0004 */
[----:B------:R-:W-:Y:S01]  /*1c50*/  IADD3 R2, P1, R24, 0x32440, RZ ;  /* 0x0003244018027810 */ /* 0x000fe20007f3e0ff */
[----:B------:R1:W-:Y:S01]  /*1c60*/  STL.128 [R1+0x280], RZ ;  /* 0x000280ff01007387 */ /* 0x0003e20000100c00 */
[----:B------:R-:W-:Y:S01]  /*1c70*/  UIADD3 UR4, UR6, UR4, URZ ;  /* 0x0000000406047290 */ /* 0x000fe2000fffe03f */
[--C-:B------:R-:W-:Y:S01]  /*1c80*/  IMAD.X R13, RZ, RZ, R25.reuse, P0 ;  /* 0x000000ffff0d7224 */ /* 0x100fe200000e0619 */
[C---:B------:R-:W-:Y:S01]  /*1c90*/  IADD3 R29, P0, R16.reuse, 0x230, RZ ;  /* 0x00000230101d7810 */ /* 0x040fe20007f1e0ff */
[----:B------:R-:W-:Y:S01]  /*1ca0*/  IMAD.X R3, RZ, RZ, R25, P1 ;  /* 0x000000ffff037224 */ /* 0x000fe200008e0619 */
[----:B------:R1:W-:Y:S01]  /*1cb0*/  STL.128 [R1+0x50], R8 ;  /* 0x0000500801007387 */ /* 0x0003e20000100c00 */
[----:B------:R-:W-:-:S02]  /*1cc0*/  IADD3 R28, P1, R16, 0x260, RZ ;  /* 0x00000260101c7810 */ /* 0x000fc40007f3e0ff */
[--C-:B------:R-:W-:Y:S01]  /*1cd0*/  IMAD.X R40, RZ, RZ, R17.reuse, P0 ;  /* 0x000000ffff287224 */ /* 0x100fe200000e0611 */
[----:B------:R1:W-:Y:S02]  /*1ce0*/  STL.64 [R1+0x8], R12 ;  /* 0x0000080c01007387 */ /* 0x0003e40000100a00 */
[----:B------:R-:W-:Y:S02]  /*1cf0*/  IMAD.X R39, RZ, RZ, R17, P1 ;  /* 0x000000ffff277224 */ /* 0x000fe400008e0611 */
[--C-:B0-----:R-:W-:Y:S01]  /*1d00*/  IMAD.X R5, RZ, RZ, R25.reuse, P2 ;  /* 0x000000ffff057224 */ /* 0x101fe200010e0619 */
[----:B------:R1:W-:Y:S01]  /*1d10*/  STL.64 [R1+0x10], R2 ;  /* 0x0000100201007387 */ /* 0x0003e20000100a00 */
[----:B------:R-:W-:Y:S01]  /*1d20*/  IMAD.X R7, RZ, RZ, R25, P3 ;  /* 0x000000ffff077224 */ /* 0x000fe200018e0619 */
[----:B------:R-:W-:Y:S01]  /*1d30*/  PLOP3.LUT P3, PT, PT, PT, UP1, 0x80, 0x0 ;  /* 0x000000000000781c */ /* 0x000fe20003f6f018 */
[----:B------:R-:W-:Y:S01]  /*1d40*/  IMAD.MOV.U32 R4, RZ, RZ, R0 ;  /* 0x000000ffff047224 */ /* 0x000fe200078e0000 */
[----:B------:R1:W-:Y:S01]  /*1d50*/  STL.64 [R1+0x30], R2 ;  /* 0x0000300201007387 */ /* 0x0003e20000100a00 */
[----:B------:R-:W-:Y:S01]  /*1d60*/  IMAD.MOV.U32 R6, RZ, RZ, R14 ;  /* 0x000000ffff067224 */ /* 0x000fe200078e000e */
[----:B------:R-:W-:-:S02]  /*1d70*/  IADD3 R38, P2, R16, 0x38, RZ ;  /* 0x0000003810267810 */ /* 0x000fc40007f5e0ff */
[----:B------:R1:W-:Y:S03]  /*1d80*/  STL.128 [R1+0x290], RZ ;  /* 0x000290ff01007387 */ /* 0x0003e60000100c00 */
[----:B------:R-:W-:Y:S01]  /*1d90*/  IMAD.X R53, RZ, RZ, R17, P2 ;  /* 0x000000ffff357224 */ /* 0x000fe200010e0611 */
[----:B------:R1:W-:Y:S04]  /*1da0*/  STL.128 [R1+0x40], R4 ;  /* 0x0000400401007387 */ /* 0x0003e80000100c00 */
[----:B------:R1:W-:Y:S04]  /*1db0*/  STL.64 [R1+0x68], R6 ;  /* 0x0000680601007387 */ /* 0x0003e80000100a00 */
[----:B------:R1:W-:Y:S04]  /*1dc0*/  STL.128 [R1+0x2a0], RZ ;  /* 0x0002a0ff01007387 */ /* 0x0003e80000100c00 */
        /* <DEDUP_REMOVED lines=27> */
[----:B------:R1:W-:Y:S04]  /*1f80*/  STL.64 [R1], RZ ;  /* 0x000000ff01007387 */ /* 0x0003e80000100a00 */
[----:B------:R1:W-:Y:S01]  /*1f90*/  STL.64 [R1+0x38], RZ ;  /* 0x000038ff01007387 */ /* 0x0003e20000100a00 */
        /* <DEDUP_REMOVED lines=11> */
.L_x_3211:
[----:B------:R-:W-:-:S11]  /*2050*/  UISETP.NE.AND UP1, UPT, UR5, 0x1, UPT ;  /* 0x000000010500788c */ /* 0x000fd6000bf25270 */
[----:B------:R-:W-:Y:S02]  /*2060*/  @UP1 ULDC.64 UR10, c[0x0][0xae0] ;  /* 0x0002b800000a1ab9 */ /* 0x000fe40000000a00 */
[----:B------:R-:W-:-:S04]  /*2070*/  UIMAD.WIDE.U32 UR6, UR8, UR10, URZ ;  /* 0x0000000a080672a5 */ /* 0x000fc8000f8e003f */
[----:B------:R-:W-:-:S12]  /*2080*/  @UP1 USHF.R.U32.HI UR8, URZ, UR11, UR7 ;  /* 0x0000000b3f081299 */ /* 0x000fd80008011607 */
.L_x_3212:
[----:B------:R-:W-:-:S04]  /*2090*/  UIMAD UR8, UR8, UR5, UR5 ;  /* 0x00000005080872a4 */ /* 0x000fc8000f8e0205 */
[----:B------:R-:W-:-:S04]  /*20a0*/  UISETP.LT.AND UP1, UPT, UR4, UR8, UPT ;  /* 0x000000080400728c */ /* 0x000fc8000bf21270 */
[----:B------:R-:W-:-:S12]  /*20b0*/  USEL UR4, UR4, UR8, UP1 ;  /* 0x0000000804047287 */ /* 0x000fd80008800000 */
.L_x_3210:
[----:B------:R-:W-:Y:S02]  /*20c0*/  UIADD3 UR6, UR48, 0x5f, URZ ;  /* 0x0000005f30067890 */ /* 0x000fe4000fffe03f */
[----:B------:R-:W-:Y:S02]  /*20d0*/  UIADD3 UR8, UR4, 0x5f, URZ ;  /* 0x0000005f04087890 */ /* 0x000fe4000fffe03f */
[----:B------:R-:W-:Y:S02]  /*20e0*/  UIMAD.WIDE UR6, UR6, 0x2aaaaaab, URZ ;  /* 0x2aaaaaab060678a5 */ /* 0x000fe4000f8e023f */
[----:B------:R-:W-:Y:S01]  /*20f0*/  UIMAD.WIDE UR8, UR8, 0x2aaaaaab, URZ ;  /* 0x2aaaaaab080878a5 */ /* 0x000fe2000f8e023f */
[----:B------:R-:W-:Y:S01]  /*2100*/  @UP0 ULDC UR10, c[0x0][0x44c] ;  /* 0x00011300000a0ab9 */ /* 0x000fe20000000800 */
[----:B------:R-:W-:Y:S02]  /*2110*/  USHF.R.U32.HI UR4, URZ, 0x1f, UR7 ;  /* 0x0000001f3f047899 */ /* 0x000fe40008011607 */
[----:B------:R-:W-:-:S02]  /*2120*/  UIMAD.WIDE.U32 UR10, UR39, UR10, URZ ;  /* 0x0000000a270a72a5 */ /* 0x000fc4000f8e003f */
[----:B------:R-:W-:Y:S01]  /*2130*/  USHF.R.U32.HI UR6, URZ, 0x1f, UR9 ;  /* 0x0000001f3f067899 */ /* 0x000fe20008011609 */
[----:B------:R-:W-:Y:S01]  /*2140*/  @UP0 ULDC UR13, c[0x0][0x450] ;  /* 0x00011400000d0ab9 */ /* 0x000fe20000000800 */
[----:B------:R-:W-:Y:S01]  /*2150*/  UMOV UR12, UR39 ;  /* 0x00000027000c7c82 */ /* 0x000fe20008000000 */
[----:B------:R-:W-:Y:S02]  /*2160*/  UIADD3 UR46, UR48, -UR47, URZ ;  /* 0x8000002f302e7290 */ /* 0x000fe4000fffe03f */
[----:B------:R-:W-:Y:S02]  /*2170*/  @UP0 USHF.R.U32.HI UR12, URZ, UR13, UR11 ;  /* 0x0000000d3f0c0299 */ /* 0x000fe4000801160b */
[----:B------:R-:W-:Y:S02]  /*2180*/  ULEA.HI.SX32 UR4, UR7, UR4, 0x1c ;  /* 0x0000000407047291 */ /* 0x000fe4000f8fe23f */
[----:B------:R-:W-:Y:S02]  /*2190*/  ULEA.HI.SX32 UR6, UR9, UR6, 0x1c ;  /* 0x0000000609067291 */ /* 0x000fe4000f8fe23f */
[----:B------:R-:W-:-:S02]  /*21a0*/  UIADD3 UR7, UR46, UR12, URZ ;  /* 0x0000000c2e077290 */ /* 0x000fc4000fffe03f */
        /* <DEDUP_REMOVED lines=15> */
.L_x_3214:
[----:B------:R-:W-:-:S11]  /*22a0*/  UISETP.NE.AND UP0, UPT, UR5, 0x1, UPT ;  /* 0x000000010500788c */ /* 0x000fd6000bf05270 */
[----:B------:R-:W-:Y:S02]  /*22b0*/  @UP0 ULDC.64 UR12, c[0x0][0xae0] ;  /* 0x0002b800000c0ab9 */ /* 0x000fe40000000a00 */
[----:B------:R-:W-:-:S04]  /*22c0*/  UIMAD.WIDE.U32 UR8, UR7, UR12, URZ ;  /* 0x0000000c070872a5 */ /* 0x000fc8000f8e003f */
[----:B------:R-:W-:-:S12]  /*22d0*/  @UP0 USHF.R.U32.HI UR7, URZ, UR13, UR9 ;  /* 0x0000000d3f070299 */ /* 0x000fd80008011609 */
.L_x_3215:
[----:B------:R-:W-:-:S04]  /*22e0*/  UIMAD UR5, UR7, UR5, URZ ;  /* 0x00000005070572a4 */ /* 0x000fc8000f8e023f */
[----:B------:R-:W-:-:S04]  /*22f0*/  UISETP.LT.AND UP0, UPT, UR10, UR5, UPT ;  /* 0x000000050a00728c */ /* 0x000fc8000bf01270 */
[----:B------:R-:W-:-:S12]  /*2300*/  USEL UR10, UR10, UR5, !UP0 ;  /* 0x000000050a0a7287 */ /* 0x000fd8000c000000 */
.L_x_3213:
[----:B------:R-:W-:Y:S02]  /*2310*/  UIMAD.WIDE UR4, UR10, 0x2aaaaaab, URZ ;  /* 0x2aaaaaab0a0478a5 */ /* 0x000fe4000f8e023f */
[----:B------:R-:W-:Y:S02]  /*2320*/  ULOP3.LUT UR43, UR44, 0xff, URZ, 0xc0, !UPT ;  /* 0x000000ff2c2b7892 */ /* 0x000fe4000f8ec03f */
[----:B------:R-:W-:Y:S02]  /*2330*/  USHF.R.U32.HI UR4, URZ, 0x1f, UR5 ;  /* 0x0000001f3f047899 */ /* 0x000fe40008011605 */
[----:B------:R-:W-:Y:S02]  /*2340*/  USHF.R.U32.HI UR44, URZ, 0x10, UR44 ;  /* 0x000000103f2c7899 */ /* 0x000fe4000801162c */
[----:B------:R-:W-:-:S04]  /*2350*/  ULEA.HI.SX32 UR4, UR5, UR4, 0x1c ;  /* 0x0000000405047291 */ /* 0x000fc8000f8fe23f */
[----:B------:R-:W-:-:S04]  /*2360*/  UISETP.LT.AND UP0, UPT, URZ, UR4, UPT ;  /* 0x000000043f00728c */ /* 0x000fc8000bf01270 */
[----:B------:R-:W-:-:S03]  /*2370*/  USEL UR45, URZ, UR4, !UP0 ;  /* 0x000000043f2d7287 */ /* 0x000fc6000c000000 */
[----:B------:R-:W-:Y:S01]  /*2380*/  UMOV UR4, URZ ;  /* 0x0000003f00047c82 */ /* 0x000fe20008000000 */
[----:B------:R-:W-:-:S06]  /*2390*/  UISETP.GT.AND UP0, UPT, UR6, UR45, UPT ;  /* 0x0000002d0600728c */ /* 0x000fcc000bf04270 */
[----:B------:R-:W-:-:S13]  /*23a0*/  PLOP3.LUT P0, PT, PT, PT, UP0, 0x80, 0x0 ;  /* 0x000000000000781c */ /* 0x000fda0003f0f008 */
[----:B------:R-:W-:Y:S05]  /*23b0*/  @!P0 BRA `(.L_x_3216) ;  /* 0x0000000000948947 */ /* 0x000fea0003800000 */
[----:B------:R-:W-:Y:S01]  /*23c0*/  UISETP.NE.AND UP0, UPT, UR44, URZ, UPT ;  /* 0x0000003f2c00728c */ /* 0x000fe2000bf05270 */
[----:B------:R-:W-:-:S03]  /*23d0*/  ULDC UR4, c[0x0][0xae8] ;  /* 0x0002ba0000047ab9 */ /* 0x000fc60000000800 */
[----:B------:R-:W-:-:S04]  /*23e0*/  USEL UR10, UR44, UR4, UP0 ;  /* 0x000000042c0a7287 */ /* 0x000fc80008000000 */
[----:B------:R-:W-:Y:S02]  /*23f0*/  UIADD3 UR4, UR10, -0x1, UR6 ;  /* 0xffffffff0a047890 */ /* 0x000fe4000fffe006 */
[----:B-1----:R-:W-:Y:S02]  /*2400*/  IMAD.U32 R3, RZ, RZ, UR10 ;  /* 0x0000000aff037e24 */ /* 0x002fe4000f8e00ff */
[----:B------:R-:W-:-:S03]  /*2410*/  UIADD3 UR7, -UR45, UR4, URZ ;  /* 0x000000042d077290 */ /* 0x000fc6000fffe13f */
[-C--:B------:R-:W-:Y:S01]  /*2420*/  IABS R0, R3.reuse ;  /* 0x0000000300007213 */ /* 0x080fe20000000000 */
[----:B------:R-:W-:Y:S01]  /*2430*/  UMOV UR4, URZ ;  /* 0x0000003f00047c82 */ /* 0x000fe20008000000 */
[----:B------:R-:W-:Y:S01]  /*2440*/  IABS R5, R3 ;  /* 0x0000000300057213 */ /* 0x000fe20000000000 */
[----:B------:R-:W-:Y:S01]  /*2450*/  IMAD.U32 R4, RZ, RZ, UR7 ;  /* 0x00000007ff047e24 */ /* 0x000fe2000f8e00ff */
[----:B------:R-:W-:Y:S01]  /*2460*/  R2UR UR11, R0 ;  /* 0x00000000000b72ca */ /* 0x000fe200000e0000 */
[----:B------:R-:W-:-:S03]  /*2470*/  ULOP3.LUT UR7, UR7, UR10, URZ, 0x3c, !UPT ;  /* 0x0000000a07077292 */ /* 0x000fc6000f8e3c3f */
[----:B------:R-:W-:-:S05]  /*2480*/  IABS R4, R4 ;  /* 0x0000000400047213 */ /* 0x000fca0000000000 */
[----:B------:R-:W-:-:S04]  /*2490*/  IMAD.MOV.U32 R3, RZ, RZ, R4 ;  /* 0x000000ffff037224 */ /* 0x000fc800078e0004 */
[----:B------:R-:W0:Y:S01]  /*24a0*/  I2F.RP R0, UR11 ;  /* 0x0000000b00007d06 */ /* 0x000e220008209400 */
[----:B------:R-:W-:-:S07]  /*24b0*/  R2UR UR9, R3 ;  /* 0x00000000030972ca */ /* 0x000fce00000e0000 */
        /* <DEDUP_REMOVED lines=21> */
.L_x_3216:
[----:B------:R-:W-:Y:S01]  /*2610*/  UIMAD UR45, UR43, UR4, UR45 ;  /* 0x000000042b2d72a4 */ /* 0x000fe2000f8e022d */
[----:B------:R-:W-:Y:S01]  /*2620*/  IMAD.U32 R0, RZ, RZ, UR6 ;  /* 0x00000006ff007e24 */ /* 0x000fe2000f8e00ff */
[----:B------:R-:W-:Y:S01]  /*2630*/  PLOP3.LUT P0, PT, PT, PT, PT, 0x80, 0x0 ;  /* 0x000000000000781c */ /* 0x000fe20003f0f070 */
[----:B-1----:R-:W-:-:S05]  /*2640*/  IMAD.U32 R3, RZ, RZ, UR4 ;  /* 0x00000004ff037e24 */ /* 0x002fca000f8e00ff */
[----:B------:R-:W-:-:S04]  /*2650*/  VIADDMNMX R0, R3, UR45, R0, PT ;  /* 0x0000002d03007c46 */ /* 0x000fc8000b800100 */
[----:B------:R-:W-:-:S13]  /*2660*/  R2UR UR49, R0 ;  /* 0x00000000003172ca */ /* 0x000fda00000e0000 */
[----:B------:R-:W-:-:S06]  /*2670*/  UISETP.GT.AND UP0, UPT, UR49, UR45, UPT ;  /* 0x0000002d3100728c */ /* 0x000fcc000bf04270 */
[----:B------:R-:W-:-:S13]  /*2680*/  PLOP3.LUT P1, PT, PT, PT, UP0, 0x80, 0x0 ;  /* 0x000000000000781c */ /* 0x000fda0003f2f008 */
[----:B------:R-:W-:Y:S05]  /*2690*/  @!P1 BRA `(.L_x_3217) ;  /* 0x000001cc00309947 */ /* 0x000fea0003800000 */
[----:B------:R-:W2:Y:S01]  /*26a0*/  LDL R2, [R1+0x4cc] ;  /* 0x0004cc0001027983 */ /* 0x000ea20000100800 */
[----:B------:R-:W-:Y:S01]  /*26b0*/  VIADD R8, R72, 0x400 ;  /* 0x0000040048087836 */ /* 0x000fe20000000000 */
[----:B------:R-:W-:Y:S01]  /*26c0*/  IADD3 R36, P5, R16, 0xa8, RZ ;  /* 0x000000a810247810 */ /* 0x000fe20007fbe0ff */
[----:B------:R-:W-:Y:S01]  /*26d0*/  IMAD.MOV.U32 R4, RZ, RZ, 0x1 ;  /* 0x00000001ff047424 */ /* 0x000fe200078e00ff */
[----:B------:R-:W-:Y:S01]  /*26e0*/  STL.64 [R1+0x78], RZ ;  /* 0x000078ff01007387 */ /* 0x000fe20000100a00 */
[----:B------:R-:W-:Y:S01]  /*26f0*/  IMAD.MOV.U32 R5, RZ, RZ, RZ ;  /* 0x000000ffff057224 */ /* 0x000fe200078e00ff */
[----:B------:R-:W-:Y:S01]  /*2700*/  SHF.R.U32.HI R8, RZ, 0x4, R8 ;  /* 0x00000004ff087819 */ /* 0x000fe20000011608 */
[----:B------:R-:W-:Y:S01]  /*2710*/  IMAD.MOV.U32 R6, RZ, RZ, 0x1 ;  /* 0x00000001ff067424 */ /* 0x000fe200078e00ff */
[----:B------:R-:W-:Y:S01]  /*2720*/  STL.128 [R1+0xb0], RZ ;  /* 0x0000b0ff01007387 */ /* 0x000fe20000100c00 */
[----:B------:R-:W-:Y:S01]  /*2730*/  IMAD.MOV.U32 R7, RZ, RZ, RZ ;  /* 0x000000ffff077224 */ /* 0x000fe200078e00ff */
[----:B------:R-:W-:Y:S01]  /*2740*/  LOP3.LUT R8, R8, 0x3fff, RZ, 0xc0, !PT ;  /* 0x00003fff08087812 */ /* 0x000fe200078ec0ff */
[----:B------:R-:W-:Y:S01]  /*2750*/  IMAD.MOV.U32 R10, RZ, RZ, 0x1 ;  /* 0x00000001ff0a7424 */ /* 0x000fe200078e00ff */
[----:B------:R-:W-:Y:S01]  /*2760*/  STL.128 [R1+0xc0], RZ ;  /* 0x0000c0ff01007387 */ /* 0x000fe20000100c00 */
[----:B------:R-:W-:Y:S01]  /*2770*/  IMAD.MOV.U32 R11, RZ, RZ, RZ ;  /* 0x000000ffff0b7224 */ /* 0x000fe200078e00ff */
[C---:B------:R-:W-:Y:S01]  /*2780*/  IADD3 R26, P6, R16.reuse, 0x78, RZ ;  /* 0x00000078101a7810 */ /* 0x040fe20007fde0ff */
[----:B------:R-:W-:Y:S01]  /*2790*/  IMAD.X R37, RZ, RZ, R17, P5 ;  /* 0x000000ffff257224 */ /* 0x000fe200028e0611 */
[----:B------:R0:W-:Y:S01]  /*27a0*/  STL.128 [R1+0x80], R4 ;  /* 0x0000800401007387 */ /* 0x0001e20000100c00 */
[----:B------:R-:W-:-:S02]  /*27b0*/  IADD3 R35, P1, R16, 0x80, RZ ;  /* 0x0000008010237810 */ /* 0x000fc40007f3e0ff */
[C---:B------:R-:W-:Y:S01]  /*27c0*/  IADD3 R34, P2, R16.reuse, 0x88, RZ ;  /* 0x0000008810227810 */ /* 0x040fe20007f5e0ff */
[----:B------:R-:W-:Y:S01]  /*27d0*/  STL.64 [R1+0x90], R10 ;  /* 0x0000900a01007387 */ /* 0x000fe20000100a00 */
[--C-:B------:R-:W-:Y:S01]  /*27e0*/  IMAD.X R27, RZ, RZ, R17.reuse, P6 ;  /* 0x000000ffff1b7224 */ /* 0x100fe200030e0611 */
[C---:B------:R-:W-:Y:S01]  /*27f0*/  IADD3 R33, P3, R16.reuse, 0x90, RZ ;  /* 0x0000009010217810 */ /* 0x040fe20007f7e0ff */
[--C-:B------:R-:W-:Y:S01]  /*2800*/  IMAD.X R50, RZ, RZ, R17.reuse, P1 ;  /* 0x000000ffff327224 */ /* 0x100fe200008e0611 */
[----:B------:R-:W-:Y:S01]  /*2810*/  STL.128 [R1+0xd0], RZ ;  /* 0x0000d0ff01007387 */ /* 0x000fe20000100c00 */
[--C-:B------:R-:W-:Y:S01]  /*2820*/  IMAD.X R51, RZ, RZ, R17.reuse, P2 ;  /* 0x000000ffff337224 */ /* 0x100fe200010e0611 */
[C---:B------:R-:W-:Y:S01]  /*2830*/  IADD3 R32, P4, R16.reuse, 0x98, RZ ;  /* 0x0000009810207810 */ /* 0x040fe20007f9e0ff */
[----:B------:R-:W-:Y:S01]  /*2840*/  IMAD.X R48, RZ, RZ, R17, P3 ;  /* 0x000000ffff307224 */ /* 0x000fe200018e0611 */
[----:B------:R-:W-:Y:S01]  /*2850*/  STL.128 [R1+0xe0], RZ ;  /* 0x0000e0ff01007387 */ /* 0x000fe20000100c00 */
[----:B------:R-:W-:-:S02]  /*2860*/  IADD3 R31, P5, R16, 0xa0, RZ ;  /* 0x000000a0101f7810 */ /* 0x000fc40007fbe0ff */
[----:B------:R-:W-:Y:S01]  /*2870*/  IADD3 R30, P6, R16, 0xb0, RZ ;  /* 0x000000b0101e7810 */ /* 0x000fe20007fde0ff */
[----:B0-----:R-:W-:Y:S01]  /*2880*/  IMAD.MOV.U32 R5, RZ, RZ, 0x40000040 ;  /* 0x40000040ff057424 */ /* 0x001fe200078e00ff */
[C---:B------:R-:W-:Y:S01]  /*2890*/  LOP3.LUT R6, R8.reuse, 0x3000000, RZ, 0xfc, !PT ;  /* 0x0300000008067812 */ /* 0x040fe200078efcff */
[----:B------:R-:W-:Y:S01]  /*28a0*/  IMAD.MOV.U32 R7, RZ, RZ, 0x40000040 ;  /* 0x40000040ff077424 */ /* 0x000fe200078e00ff */
[----:B------:R-:W-:Y:S01]  /*28b0*/  LOP3.LUT R8, R8, 0x10000, RZ, 0xfc, !PT ;  /* 0x0001000008087812 */ /* 0x000fe200078efcff */
[----:B------:R-:W-:Y:S01]  /*28c0*/  STL.128 [R1+0xf0], RZ ;  /* 0x0000f0ff01007387 */ /* 0x000fe20000100c00 */
[C---:B------:R-:W-:Y:S01]  /*28d0*/  IADD3 R44, P1, R16.reuse, 0x110, RZ ;  /* 0x00000110102c7810 */ /* 0x040fe20007f3e0ff */
[--C-:B------:R-:W-:Y:S01]  /*28e0*/  IMAD.X R49, RZ, RZ, R17.reuse, P4 ;  /* 0x000000ffff317224 */ /* 0x100fe200020e0611 */
[----:B------:R-:W-:Y:S01]  /*28f0*/  IADD3 R42, P2, R16, 0x118, RZ ;  /* 0x00000118102a7810 */ /* 0x000fe20007f5e0ff */
[----:B------:R-:W-:Y:S01]  /*2900*/  STL.128 [R1+0x100], RZ ;  /* 0x000100ff01007387 */ /* 0x000fe20000100c00 */
[----:B------:R-:W-:-:S02]  /*2910*/  IMAD.X R46, RZ, RZ, R17, P5 ;  /* 0x000000ffff2e7224 */ /* 0x000fc400028e0611 */
[--C-:B------:R-:W-:Y:S02]  /*2920*/  IMAD.X R47, RZ, RZ, R17.reuse, P6 ;  /* 0x000000ffff2f7224 */ /* 0x100fe400030e0611 */
[--C-:B------:R-:W-:Y:S02]  /*2930*/  IMAD.X R45, RZ, RZ, R17.reuse, P1 ;  /* 0x000000ffff2d7224 */ /* 0x100fe400008e0611 */
[----:B------:R-:W-:Y:S01]  /*2940*/  IMAD.X R43, RZ, RZ, R17, P2 ;  /* 0x000000ffff2b7224 */ /* 0x000fe200010e0611 */
[----:B--2---:R-:W0:Y:S02]  /*2950*/  SHFL.IDX PT, R0, R2, RZ, 0x1f ;  /* 0x00001fff02007589 */ /* 0x004e2400000e0000 */
[----:B0-----:R-:W-:-:S04]  /*2960*/  LEA.HI R2, R0, R0, RZ, 0x1 ;  /* 0x0000000000027211 */ /* 0x001fc800078f08ff */
[----:B------:R-:W-:Y:S01]  /*2970*/  LOP3.LUT R3, R2, 0x7fffe, RZ, 0xc0, !PT ;  /* 0x0007fffe02037812 */ /* 0x000fe200078ec0ff */
[----:B------:R-:W-:-:S04]  /*2980*/  VIADD R2, R72, 0x1c400 ;  /* 0x0001c40048027836 */ /* 0x000fc80000000000 */
[----:B------:R-:W-:Y:S01]  /*2990*/  IMAD.IADD R0, R0, 0x1, -R3 ;  /* 0x0000000100007824 */ /* 0x000fe200078e0a03 */
[----:B------:R-:W-:Y:S01]  /*29a0*/  SHF.R.U32.HI R2, RZ, 0x4, R2 ;  /* 0x00000004ff027819 */ /* 0x000fe20000011602 */
[----:B------:R-:W-:-:S03]  /*29b0*/  VIADD R3, R72, 0x18400 ;  /* 0x0001840048037836 */ /* 0x000fc60000000000 */
[----:B------:R-:W-:Y:S01]  /*29c0*/  LOP3.LUT R2, R2, 0x3fff, RZ, 0xc0, !PT ;  /* 0x00003fff02027812 */ /* 0x000fe200078ec0ff */
[----:B------:R-:W-:Y:S01]  /*29d0*/  IMAD R0, R0, 0x2000, R3 ;  /* 0x0000200000007824 */ /* 0x000fe200078e0203 */
[----:B------:R-:W-:Y:S02]  /*29e0*/  LOP3.LUT P0, RZ, R3, 0x1bf, RZ, 0xc0, !PT ;  /* 0x000001bf03ff7812 */ /* 0x000fe4000780c0ff */
[----:B------:R-:W-:Y:S01]  /*29f0*/  LOP3.LUT R4, R2, 0x10000, RZ, 0xfc, !PT ;  /* 0x0001000002047812 */ /* 0x000fe200078efcff */
[----:B------:R-:W-:Y:S01]  /*2a00*/  VIADD R3, R0, 0xa000 ;  /* 0x0000a00000037836 */ /* 0x000fe20000000000 */
[----:B------:R-:W-:-:S03]  /*2a10*/  SHF.R.U32.HI R0, RZ, 0x4, R0 ;  /* 0x00000004ff007819 */ /* 0x000fc60000011600 */
[----:B------:R0:W-:Y:S01]  /*2a20*/  STL.128 [R1+0xa0], R4 ;  /* 0x0000a00401007387 */ /* 0x0001e20000100c00 */
[----:B------:R-:W-:Y:S02]  /*2a30*/  SHF.R.U32.HI R3, RZ, 0x4, R3 ;  /* 0x00000004ff037819 */ /* 0x000fe40000011603 */
[----:B------:R-:W-:Y:S02]  /*2a40*/  LOP3.LUT R0, R0, 0x3fff, RZ, 0xc0, !PT ;  /* 0x00003fff00007812 */ /* 0x000fe400078ec0ff */
[----:B------:R-:W-:Y:S02]  /*2a50*/  LOP3.LUT R3, R3, 0x3fff, RZ, 0xc0, !PT ;  /* 0x00003fff03037812 */ /* 0x000fe400078ec0ff */
[----:B------:R-:W-:Y:S02]  /*2a60*/  LOP3.LUT R2, R0, 0x10000, RZ, 0xfc, !PT ;  /* 0x0001000000027812 */ /* 0x000fe400078efcff */
[----:B------:R-:W-:Y:S01]  /*2a70*/  LOP3.LUT R0, R3, 0x10000, RZ, 0xfc, !PT ;  /* 0x0001000003007812 */ /* 0x000fe200078efcff */
[----:B------:R-:W-:-:S05]  /*2a80*/  IMAD.MOV.U32 R3, RZ, RZ, 0x40000040 ;  /* 0x40000040ff037424 */ /* 0x000fca00078e00ff */
[----:B------:R1:W-:Y:S01]  /*2a90*/  STL.64 [R1+0x98], R2 ;  /* 0x0000980201007387 */ /* 0x0003e20000100a00 */
[----:B0-----:R-:W-:Y:S02]  /*2aa0*/  IMAD.MOV.U32 R6, RZ, RZ, R8 ;  /* 0x000000ffff067224 */ /* 0x001fe400078e0008 */
[----:B------:R-:W-:-:S05]  /*2ab0*/  IMAD.MOV.U32 R4, RZ, RZ, R0 ;  /* 0x000000ffff047224 */ /* 0x000fca00078e0000 */
[----:B------:R1:W-:Y:S01]  /*2ac0*/  STL.128 [R1+0x110], R4 ;  /* 0x0001100401007387 */ /* 0x0003e20000100c00 */
[----:B------:R-:W-:Y:S05]  /*2ad0*/  @!P0 BRA `(.L_x_3218) ;  /* 0x0000000000408947 */ /* 0x000fea0003800000 */
[----:B-1----:R-:W-:Y:S01]  /*2ae0*/  MOV R2, 0x0 ;  /* 0x0000000000027802 */ /* 0x002fe20000000f00 */
        /* <DEDUP_REMOVED lines=15> */
.L_x_3218:
[----:B------:R-:W2:Y:S01]  /*2be0*/  LDL R41, [R1+0x21c] ;  /* 0x00021c0001297983 */ /* 0x000ea20000100800 */
[----:B-1----:R-:W0:Y:S01]  /*2bf0*/  LDC.64 R4, c[0x0][0xad8] ;  /* 0x0002b600ff047b82 */ /* 0x002e220000000a00 */
[----:B------:R-:W-:Y:S01]  /*2c00*/  IADD3 R20, P0, R16, 0x120, RZ ;  /* 0x0000012010147810 */ /* 0x000fe20007f1e0ff */
[----:B------:R-:W-:Y:S01]  /*2c10*/  IMAD.U32 R9, RZ, RZ, UR48 ;  /* 0x00000030ff097e24 */ /* 0x000fe2000f8e00ff */
[----:B------:R-:W1:Y:S01]  /*2c20*/  S2R R52, SR_TID.X ;  /* 0x0000000000347919 */ /* 0x000e620000002100 */
[----:B------:R-:W-:Y:S01]  /*2c30*/  IMAD.U32 R8, RZ, RZ, UR47 ;  /* 0x0000002fff087e24 */ /* 0x000fe2000f8e00ff */
[----:B------:R-:W-:Y:S01]  /*2c40*/  BSSY B0, `(.L_x_3219) ;  /* 0x000001c000007945 */ /* 0x000fe20003800000 */
[----:B------:R-:W-:Y:S01]  /*2c50*/  IMAD.MOV.U32 R12, RZ, RZ, RZ ;  /* 0x000000ffff0c7224 */ /* 0x000fe200078e00ff */
[----:B------:R3:W-:Y:S01]  /*2c60*/  STL.64 [R1+0x130], R26 ;  /* 0x0001301a01007387 */ /* 0x0007e20000100a00 */
[----:B------:R-:W4:Y:S01]  /*2c70*/  LDC.64 R2, c[0x0][0xae0] ;  /* 0x0002b800ff027b82 */ /* 0x000f220000000a00 */
[----:B------:R-:W-:-:S02]  /*2c80*/  IMAD.X R21, RZ, RZ, R17, P0 ;  /* 0x000000ffff157224 */ /* 0x000fc400000e0611 */
[----:B------:R0:W-:Y:S04]  /*2c90*/  STL.64 [R1+0x120], R178 ;  /* 0x000120b201007387 */ /* 0x0001e80000100a00 */
[----:B------:R0:W-:Y:S01]  /*2ca0*/  STL.64 [R1+0x128], R20 ;  /* 0x0001281401007387 */ /* 0x0001e20000100a00 */
[----:B------:R-:W5:Y:S03]  /*2cb0*/  LDC R10, c[0x0][0xad4] ;  /* 0x0002b500ff0a7b82 */ /* 0x000f660000000800 */
[----:B------:R0:W-:Y:S04]  /*2cc0*/  STL.U8 [R1+0x138], RZ ;  /* 0x000138ff01007387 */ /* 0x0001e80000100000 */
[----:B------:R0:W-:Y:S01]  /*2cd0*/  STL.U8 [R1+0x16c], RZ ;  /* 0x00016cff01007387 */ /* 0x0001e20000100000 */
[----:B------:R-:W3:Y:S01]  /*2ce0*/  LDC.64 R6, c[0x0][0x448] ;  /* 0x00011200ff067b82 */ /* 0x000ee20000000a00 */
[----:B0-----:R-:W-:-:S02]  /*2cf0*/  IMAD.MOV.U32 R11, RZ, RZ, R4 ;  /* 0x000000ffff0b7224 */ /* 0x001fc400078e0004 */
[----:B------:R-:W-:-:S05]  /*2d00*/  IMAD.MOV.U32 R13, RZ, RZ, R5 ;  /* 0x000000ffff0d7224 */ /* 0x000fca00078e0005 */
[----:B------:R-:W0:Y:S01]  /*2d10*/  LDC R220, c[0x0][0x450] ;  /* 0x00011400ffdc7b82 */ /* 0x000e220000000800 */
[----:B----4-:R-:W-:Y:S02]  /*2d20*/  IMAD.MOV.U32 R14, RZ, RZ, R2 ;  /* 0x000000ffff0e7224 */ /* 0x010fe400078e0002 */
[----:B------:R-:W-:Y:S02]  /*2d30*/  IMAD.MOV.U32 R15, RZ, RZ, R3 ;  /* 0x000000ffff0f7224 */ /* 0x000fe400078e0003 */
[----:B-1----:R-:W-:Y:S01]  /*2d40*/  VIADD R223, R52, 0xffffff80 ;  /* 0xffffff8034df7836 */ /* 0x002fe20000000000 */
[----:B-----5:R1:W-:Y:S04]  /*2d50*/  STL.128 [R1+0x140], R8 ;  /* 0x0001400801007387 */ /* 0x0203e80000100c00 */
[----:B------:R1:W-:Y:S04]  /*2d60*/  STL.128 [R1+0x150], R12 ;  /* 0x0001500c01007387 */ /* 0x0003e80000100c00 */
[----:B------:R1:W-:Y:S04]  /*2d70*/  STL [R1+0x13c], R223 ;  /* 0x00013cdf01007387 */ /* 0x0003e80000100800 */
[----:B---3--:R1:W-:Y:S04]  /*2d80*/  STL.64 [R1+0x160], R6 ;  /* 0x0001600601007387 */ /* 0x0083e80000100a00 */
[----:B0-----:R1:W-:Y:S01]  /*2d90*/  STL [R1+0x168], R220 ;  /* 0x000168dc01007387 */ /* 0x0013e20000100800 */
[----:B--2---:R-:W-:-:S04]  /*2da0*/  LEA.HI R0, R41, R41, RZ, 0x1 ;  /* 0x0000002929007211 */ /* 0x004fc800078f08ff */
[----:B------:R-:W-:-:S05]  /*2db0*/  LOP3.LUT R0, R0, 0xfffffffe, RZ, 0xc0, !PT ;  /* 0xfffffffe00007812 */ /* 0x000fca00078ec0ff */
[----:B------:R-:W-:-:S05]  /*2dc0*/  IMAD.IADD R0, R41, 0x1, -R0 ;  /* 0x0000000129007824 */ /* 0x000fca00078e0a00 */
[----:B------:R-:W-:-:S04]  /*2dd0*/  SHF.L.U32 R27, R0, 0x1f, RZ ;  /* 0x0000001f001b7819 */ /* 0x000fc800000006ff */
[----:B------:R-:W0:Y:S02]  /*2de0*/  SYNCS.PHASECHK.TRANS64.TRYWAIT P0, [R72+URZ+0x32400], R27 ;  /* 0x0324001b480075a7 */ /* 0x000e24000800017f */
[----:B01----:R-:W-:Y:S05]  /*2df0*/  @!P0 BRA `(.L_x_3220) ;  /* 0x0000028c00c08947 */ /* 0x003fea0003800000 */
.L_x_3471:
[----:B------:R-:W-:Y:S05]  /*2e00*/  BSYNC B0 ;  /* 0x0000000000007941 */ /* 0x000fea0003800000 */
.L_x_3219:
[----:B------:R-:W2:Y:S04]  /*2e10*/  LDL R9, [R1+0x4bc] ;  /* 0x0004bc0001097983 */ /* 0x000ea80000100800 */
[----:B------:R-:W2:Y:S04]  /*2e20*/  LDL R8, [R1+0x4c0] ;  /* 0x0004c00001087983 */ /* 0x000ea80000100800 */
[----:B------:R-:W3:Y:S04]  /*2e30*/  LDL R0, [R1+0x4c8] ;  /* 0x0004c80001007983 */ /* 0x000ee80000100800 */
[----:B------:R-:W0:Y:S04]  /*2e40*/  LDL R14, [R1+0x4c4] ;  /* 0x0004c400010e7983 */ /* 0x000e280000100800 */
[----:B------:R-:W4:Y:S04]  /*2e50*/  LDL R41, [R1+0x1c] ;  /* 0x00001c0001297983 */ /* 0x000f280000100800 */
[----:B------:R1:W5:Y:S01]  /*2e60*/  LDL.64 R12, [R1+0x210] ;  /* 0x00021000010c7983 */ /* 0x0003620000100a00 */
[----:B------:R-:W-:-:S02]  /*2e70*/  IMAD.MOV.U32 R10, RZ, RZ, R35 ;  /* 0x000000ffff0a7224 */ /* 0x000fc400078e0023 */
[----:B------:R-:W-:Y:S01]  /*2e80*/  IMAD.MOV.U32 R11, RZ, RZ, R50 ;  /* 0x000000ffff0b7224 */ /* 0x000fe200078e0032 */
[----:B------:R-:W-:Y:S01]  /*2e90*/  IADD3 R20, P0, R16, 0x16c, RZ ;  /* 0x0000016c10147810 */ /* 0x000fe20007f1e0ff */
[----:B------:R-:W1:Y:S01]  /*2ea0*/  S2R R52, SR_TID.X ;  /* 0x0000000000347919 */ /* 0x000e620000002100 */
[----:B------:R-:W-:Y:S05]  /*2eb0*/  WARPSYNC.ALL ;  /* 0x0000000000007948 */ /* 0x000fea0003800000 */
[----:B------:R-:W-:Y:S01]  /*2ec0*/  BSSY B0, `(.L_x_3221) ;  /* 0x0000037000007945 */ /* 0x000fe20003800000 */
[----:B-1----:R-:W-:-:S05]  /*2ed0*/  SHF.R.U32.HI R35, RZ, 0x7, R52 ;  /* 0x00000007ff237819 */ /* 0x002fca0000011634 */
[----:B------:R-:W-:-:S05]  /*2ee0*/  VIADD R78, R35, 0x8 ;  /* 0x00000008234e7836 */ /* 0x000fca0000000000 */
[----:B------:R1:W-:Y:S06]  /*2ef0*/  BAR.SYNC.DEFER_BLOCKING R78, 0x100 ;  /* 0x0004004e0000751d */ /* 0x0003ec0000010000 */
[----:B--2---:R2:W-:Y:S01]  /*2f00*/  STL.128 [R1+0x170], R8 ;  /* 0x0001700801007387 */ /* 0x0045e20000100c00 */
[----:B---3--:R-:W-:Y:S01]  /*2f10*/  IMAD.MOV.U32 R26, RZ, RZ, R0 ;  /* 0x000000ffff1a7224 */ /* 0x008fe200078e0000 */
[----:B------:R-:W-:Y:S01]  /*2f20*/  IADD3 R0, P2, R16, 0x220, RZ ;  /* 0x0000022010007810 */ /* 0x000fe20007f5e0ff */
[----:B--2---:R-:W-:Y:S02]  /*2f30*/  IMAD.MOV.U32 R8, RZ, RZ, R32 ;  /* 0x000000ffff087224 */ /* 0x004fe400078e0020 */
[----:B------:R-:W-:-:S02]  /*2f40*/  IMAD.MOV.U32 R9, RZ, RZ, R49 ;  /* 0x000000ffff097224 */ /* 0x000fc400078e0031 */
[----:B------:R-:W-:Y:S02]  /*2f50*/  IMAD.MOV.U32 R10, RZ, RZ, R31 ;  /* 0x000000ffff0a7224 */ /* 0x000fe400078e001f */
[----:B------:R-:W-:-:S05]  /*2f60*/  IMAD.MOV.U32 R11, RZ, RZ, R46 ;  /* 0x000000ffff0b7224 */ /* 0x000fca00078e002e */
[----:B------:R2:W-:Y:S01]  /*2f70*/  STL.128 [R1+0x190], R8 ;  /* 0x0001900801007387 */ /* 0x0005e20000100c00 */
[----:B0-----:R-:W-:Y:S01]  /*2f80*/  IMAD.MOV.U32 R27, RZ, RZ, R14 ;  /* 0x000000ffff1b7224 */ /* 0x001fe200078e000e */
[----:B------:R-:W-:Y:S01]  /*2f90*/  IADD3 R14, P1, R16, 0x128, RZ ;  /* 0x00000128100e7810 */ /* 0x000fe20007f3e0ff */
[--C-:B------:R-:W-:Y:S02]  /*2fa0*/  IMAD.X R31, RZ, RZ, R17.reuse, P0 ;  /* 0x000000ffff1f7224 */ /* 0x100fe400000e0611 */
[----:B------:R-:W-:Y:S02]  /*2fb0*/  IMAD.X R15, RZ, RZ, R17, P2 ;  /* 0x000000ffff0f7224 */ /* 0x000fe400010e0611 */
[----:B--2---:R-:W-:Y:S02]  /*2fc0*/  IMAD.MOV.U32 R8, RZ, RZ, R38 ;  /* 0x000000ffff087224 */ /* 0x004fe400078e0026 */
[----:B------:R-:W-:Y:S02]  /*2fd0*/  IMAD.MOV.U32 R9, RZ, RZ, R53 ;  /* 0x000000ffff097224 */ /* 0x000fe400078e0035 */
[----:B------:R-:W-:-:S02]  /*2fe0*/  IMAD.MOV.U32 R10, RZ, RZ, R33 ;  /* 0x000000ffff0a7224 */ /* 0x000fc400078e0021 */
[----:B------:R-:W-:-:S05]  /*2ff0*/  IMAD.MOV.U32 R11, RZ, RZ, R48 ;  /* 0x000000ffff0b7224 */ /* 0x000fca00078e0030 */
[----:B------:R0:W-:Y:S01]  /*3000*/  STL.128 [R1+0x1b0], R8 ;  /* 0x0001b00801007387 */ /* 0x0001e20000100c00 */
[----:B------:R-:W-:Y:S02]  /*3010*/  IMAD.X R21, RZ, RZ, R17, P1 ;  /* 0x000000ffff157224 */ /* 0x000fe400008e0611 */
        /* <DEDUP_REMOVED lines=9> */
[----:B------:R0:W-:Y:S01]  /*30b0*/  STL.128 [R1+0x1d0], R8 ;  /* 0x0001d00801007387 */ /* 0x0001e20000100c00 */
[----:B------:R-:W-:Y:S01]  /*30c0*/  IADD3 R20, P0, R16, 0x138, RZ ;  /* 0x0000013810147810 */ /* 0x000fe20007f1e0ff */
[----:B0-----:R-:W-:Y:S02]  /*30d0*/  IMAD.MOV.U32 R8, RZ, RZ, R29 ;  /* 0x000000ffff087224 */ /* 0x001fe400078e001d */
[----:B------:R-:W-:Y:S02]  /*30e0*/  IMAD.MOV.U32 R9, RZ, RZ, R40 ;  /* 0x000000ffff097224 */ /* 0x000fe400078e0028 */
[----:B------:R-:W-:Y:S02]  /*30f0*/  IMAD.MOV.U32 R10, RZ, RZ, R14 ;  /* 0x000000ffff0a7224 */ /* 0x000fe400078e000e */
[----:B------:R-:W-:-:S05]  /*3100*/  IMAD.MOV.U32 R11, RZ, RZ, R21 ;  /* 0x000000ffff0b7224 */ /* 0x000fca00078e0015 */
[----:B------:R0:W-:Y:S01]  /*3110*/  STL.128 [R1+0x1e0], R8 ;  /* 0x0001e00801007387 */ /* 0x0001e20000100c00 */
[----:B------:R-:W-:Y:S01]  /*3120*/  IMAD.X R21, RZ, RZ, R17, P0 ;  /* 0x000000ffff157224 */ /* 0x000fe200000e0611 */
[----:B----4-:R-:W-:Y:S02]  /*3130*/  LOP3.LUT R0, R41, 0x1, RZ, 0xfc, !PT ;  /* 0x0000000129007812 */ /* 0x010fe400078efcff */
[----:B------:R-:W-:Y:S01]  /*3140*/  STL.128 [R1+0x1a0], R24 ;  /* 0x0001a01801007387 */ /* 0x000fe20000100c00 */
[----:B0-----:R-:W-:Y:S02]  /*3150*/  IMAD.MOV.U32 R8, RZ, RZ, R28 ;  /* 0x000000ffff087224 */ /* 0x001fe400078e001c */
[----:B------:R-:W-:Y:S02]  /*3160*/  IMAD.MOV.U32 R9, RZ, RZ, R39 ;  /* 0x000000ffff097224 */ /* 0x000fe400078e0027 */
[----:B------:R-:W-:Y:S02]  /*3170*/  IMAD.MOV.U32 R10, RZ, RZ, R34 ;  /* 0x000000ffff0a7224 */ /* 0x000fe400078e0022 */
[----:B------:R-:W-:-:S05]  /*3180*/  IMAD.MOV.U32 R11, RZ, RZ, R51 ;  /* 0x000000ffff0b7224 */ /* 0x000fca00078e0033 */
[----:B------:R0:W-:Y:S04]  /*3190*/  STL.128 [R1+0x1f0], R8 ;  /* 0x0001f00801007387 */ /* 0x0001e80000100c00 */
[----:B------:R1:W-:Y:S01]  /*31a0*/  STL.128 [R1+0x180], R20 ;  /* 0x0001801401007387 */ /* 0x0003e20000100c00 */
[----:B------:R-:W-:Y:S01]  /*31b0*/  ISETP.NE.AND P1, PT, R0, 0x3, PT ;  /* 0x000000030000780c */ /* 0x000fe20003f25270 */
[----:B0-----:R-:W-:Y:S02]  /*31c0*/  IMAD.MOV.U32 R8, RZ, RZ, R30 ;  /* 0x000000ffff087224 */ /* 0x001fe400078e001e */
[----:B------:R-:W-:Y:S02]  /*31d0*/  IMAD.MOV.U32 R9, RZ, RZ, R47 ;  /* 0x000000ffff097224 */ /* 0x000fe400078e002f */
[----:B------:R-:W-:-:S02]  /*31e0*/  IMAD.MOV.U32 R10, RZ, RZ, R36 ;  /* 0x000000ffff0a7224 */ /* 0x000fc400078e0024 */
[----:B------:R-:W-:-:S05]  /*31f0*/  IMAD.MOV.U32 R11, RZ, RZ, R37 ;  /* 0x000000ffff0b7224 */ /* 0x000fca00078e0025 */
[----:B------:R1:W-:Y:S01]  /*3200*/  STL.128 [R1+0x200], R8 ;  /* 0x0002000801007387 */ /* 0x0003e20000100c00 */
[----:B------:R-:W-:Y:S05]  /*3210*/  @!P1 BRA `(.L_x_3222) ;  /* 0x0000000000049947 */ /* 0x000fea0003800000 */
[----:B------:R-:W-:Y:S01]  /*3220*/  BPT.TRAP 0x1 ;  /* 0x000000040000795c */ /* 0x000fe20000300000 */
.L_x_3222:
[----:B------:R-:W-:Y:S05]  /*3230*/  BSYNC B0 ;  /* 0x0000000000007941 */ /* 0x000fea0003800000 */
.L_x_3221:
[----:B-1----:R-:W2:Y:S01]  /*3240*/  LDL.64 R8, [R1+0x8] ;  /* 0x0000080001087983 */ /* 0x002ea20000100a00 */
[----:B-----5:R-:W-:Y:S01]  /*3250*/  SHF.L.U32 R13, R13, 0x1f, RZ ;  /* 0x0000001f0d0d7819 */ /* 0x020fe200000006ff */
[----:B------:R-:W-:Y:S01]  /*3260*/  BSSY B0, `(.L_x_3223) ;  /* 0x0000006000007945 */ /* 0x000fe20003800000 */
[----:B--2---:R-:W-:-:S05]  /*3270*/  MOV R9, R8 ;  /* 0x0000000800097202 */ /* 0x004fca0000000f00 */
[----:B------:R-:W-:-:S04]  /*3280*/  IMAD R12, R12, 0x8, R9 ;  /* 0x000000080c0c7824 */ /* 0x000fc800078e0209 */
[----:B------:R0:W1:Y:S01]  /*3290*/  SYNCS.PHASECHK.TRANS64.TRYWAIT P0, [R12+URZ], R13 ;  /* 0x0000000d0c0075a7 */ /* 0x000062000800017f */
[----:B------:R-:W-:Y:S05]  /*32a0*/  @!P1 BRA `(.L_x_3224) ;  /* 0x0000000000049947 */ /* 0x000fea0003800000 */
[----:B------:R-:W-:Y:S01]  /*32b0*/  BPT.TRAP 0x1 ;  /* 0x000000040000795c */ /* 0x000fe20000300000 */
.L_x_3224:
[----:B------:R-:W-:Y:S05]  /*32c0*/  BSYNC B0 ;  /* 0x0000000000007941 */ /* 0x000fea0003800000 */
.L_x_3223:
[----:B------:R-:W-:Y:S04]  /*32d0*/  BSSY B0, `(.L_x_3225) ;  /* 0x0000004000007945 */ /* 0x000fe80003800000 */
[----:B-1----:R-:W-:Y:S05]  /*32e0*/  @P0 BRA `(.L_x_3226) ;  /* 0x0000000000080947 */ /* 0x002fea0003800000 */
[----:B------:R-:W1:Y:S02]  /*32f0*/  SYNCS.PHASECHK.TRANS64.TRYWAIT P0, [R12+URZ], R13 ;  /* 0x0000000d0c0075a7 */ /* 0x000e64000800017f */
[----:B-1----:R-:W-:Y:S05]  /*3300*/  @!P0 BRA `(.L_x_3227) ;  /* 0x0000028800908947 */ /* 0x002fea0003800000 */
.L_x_3226:
[----:B------:R-:W-:Y:S05]  /*3310*/  BSYNC B0 ;  /* 0x0000000000007941 */ /* 0x000fea0003800000 */
.L_x_3225:
[----:B------:R-:W2:Y:S04]  /*3320*/  LDL R21, [R1+0x210] ;  /* 0x0002100001157983 */ /* 0x000ea80000100800 */
[----:B------:R-:W2:Y:S01]  /*3330*/  LDL.64 R8, [R1+0xa0] ;  /* 0x0000a00001087983 */ /* 0x000ea20000100a00 */
[----:B------:R-:W-:Y:S05]  /*3340*/  WARPSYNC.ALL ;  /* 0x0000000000007948 */ /* 0x000fea0003800000 */
[----:B------:R-:W3:Y:S04]  /*3350*/  LDL.64 R24, [R1+0x98] ;  /* 0x0000980001187983 */ /* 0x000ee80000100a00 */
[----:B------:R-:W4:Y:S04]  /*3360*/  LDL.64 R10, [R1+0x98] ;  /* 0x00009800010a7983 */ /* 0x000f280000100a00 */
[----:B01----:R-:W5:Y:S01]  /*3370*/  LDL.64 R12, [R1+0x98] ;  /* 0x00009800010c7983 */ /* 0x003f620000100a00 */
[----:B--2---:R-:W-:-:S03]  /*3380*/  IMAD R8, R21, 0x300, R8 ;  /* 0x0000030015087824 */ /* 0x004fc600078e0208 */
[----:B------:R-:W2:Y:S01]  /*3390*/  LDL.64 R14, [R1+0x98] ;  /* 0x00009800010e7983 */ /* 0x000ea20000100a00 */
[----:B------:R-:W-:Y:S02]  /*33a0*/  R2UR UR7, R9 ;  /* 0x00000000090772ca */ /* 0x000fe400000e0000 */
[C---:B------:R-:W-:Y:S01]  /*33b0*/  R2UR UR6, R8.reuse ;  /* 0x00000000080672ca */ /* 0x040fe200000e0000 */
[----:B------:R-:W2:Y:S01]  /*33c0*/  LDL R73, [R1+0x21c] ;  /* 0x00021c0001497983 */ /* 0x000ea20000100800 */
[----:B------:R-:W-:Y:S01]  /*33d0*/  VIADD R20, R8, 0x2 ;  /* 0x0000000208147836 */ /* 0x000fe20000000000 */
[----:B------:R-:W-:Y:S01]  /*33e0*/  BSSY B0, `(.L_x_3228) ;  /* 0x000002e000007945 */ /* 0x000fe20003800000 */
[----:B------:R-:W-:Y:S01]  /*33f0*/  IMAD.MOV.U32 R21, RZ, RZ, R9 ;  /* 0x000000ffff157224 */ /* 0x000fe200078e0009 */
[----:B------:R0:W-:Y:S01]  /*3400*/  STL [R1+0x80], RZ ;  /* 0x000080ff01007387 */ /* 0x0001e20000100800 */
[----:B---3--:R-:W-:Y:S02]  /*3410*/  R2UR UR4, R24 ;  /* 0x00000000180472ca */ /* 0x008fe400000e0000 */
[----:B------:R-:W-:-:S02]  /*3420*/  R2UR UR5, R25 ;  /* 0x00000000190572ca */ /* 0x000fc400000e0000 */
[----:B------:R-:W-:Y:S01]  /*3430*/  WARPGROUP.ARRIVE ;  /* 0x00000000000079c5 */ /* 0x000fe20000000000 */
[----:B----4-:R-:W-:Y:S02]  /*3440*/  VIADD R10, R10, 0x2 ;  /* 0x000000020a0a7836 */ /* 0x010fe40000000000 */
[----:B-----5:R-:W-:Y:S02]  /*3450*/  VIADD R12, R12, 0x4 ;  /* 0x000000040c0c7836 */ /* 0x020fe40000000000 */
[----:B--2---:R-:W-:-:S06]  /*3460*/  VIADD R14, R14, 0x6 ;  /* 0x000000060e0e7836 */ /* 0x004fcc0000000000 */
[----:B------:R-:W-:Y:S01]  /*3470*/  HGMMA.64x96x16.F32 R24, gdesc[UR4], RZ, !UPT, gsb0 ;  /* 0x01600000041879f0 */ /* 0x000fe2000c0008ff */
[----:B------:R-:W-:Y:S02]  /*3480*/  R2UR UR6, R20 ;  /* 0x00000000140672ca */ /* 0x000fe400000e0000 */
[----:B------:R-:W-:Y:S02]  /*3490*/  R2UR UR7, R21 ;  /* 0x00000000150772ca */ /* 0x000fe400000e0000 */
[----:B------:R-:W-:Y:S01]  /*34a0*/  R2UR UR4, R10 ;  /* 0x000000000a0472ca */ /* 0x000fe200000e0000 */
[C---:B------:R-:W-:Y:S01]  /*34b0*/  VIADD R10, R8.reuse, 0x4 ;  /* 0x00000004080a7836 */ /* 0x040fe20000000000 */
[----:B------:R-:W-:Y:S01]  /*34c0*/  R2UR UR5, R11 ;  /* 0x000000000b0572ca */ /* 0x000fe200000e0000 */
[----:B------:R-:W-:Y:S01]  /*34d0*/  IMAD.MOV.U32 R11, RZ, RZ, R9 ;  /* 0x000000ffff0b7224 */ /* 0x000fe200078e0009 */
[----:B------:R-:W-:Y:S01]  /*34e0*/  LEA.HI R0, R73, R73, RZ, 0x1 ;  /* 0x0000004949007211 */ /* 0x000fe200078f08ff */
[----:B------:R-:W-:Y:S01]  /*34f0*/  VIADD R8, R8, 0x6 ;  /* 0x0000000608087836 */ /* 0x000fe20000000000 */
[----:B------:R-:W-:-:S02]  /*3500*/  WARPGROUP.DEPBAR.LE gsb0, 0x0 ;  /* 0x00008000000079c5 */ /* 0x000fc40000010000 */
        /* <DEDUP_REMOVED lines=13> */
[----:B------:R-:W-:Y:S01]  /*35e0*/  LOP3.LUT R8, R0, 0xfffffffe, RZ, 0xc0, !PT ;  /* 0xfffffffe00087812 */ /* 0x000fe200078ec0ff */
[----:B------:R-:W-:-:S04]  /*35f0*/  IMAD.MOV.U32 R0, RZ, RZ, 0x1 ;  /* 0x00000001ff007424 */ /* 0x000fc800078e00ff */
[----:B------:R-:W-:Y:S01]  /*3600*/  IMAD.IADD R8, R73, 0x1, -R8 ;  /* 0x0000000149087824 */ /* 0x000fe200078e0a08 */
[----:B------:R0:W-:Y:S04]  /*3610*/  STL [R1+0x80], R0 ;  /* 0x0000800001007387 */ /* 0x0001e80000100800 */
[----:B------:R-:W-:Y:S01]  /*3620*/  SHF.L.U32 R9, R8, 0x1f, RZ ;  /* 0x0000001f08097819 */ /* 0x000fe200000006ff */
[----:B------:R0:W-:Y:S04]  /*3630*/  STL [R1+0x80], R0 ;  /* 0x0000800001007387 */ /* 0x0001e80000100800 */
[----:B------:R0:W-:Y:S04]  /*3640*/  STL [R1+0x80], R0 ;  /* 0x0000800001007387 */ /* 0x0001e80000100800 */
[----:B------:R0:W-:Y:S01]  /*3650*/  STL [R1+0x80], R0 ;  /* 0x0000800001007387 */ /* 0x0001e20000100800 */
[----:B------:R-:W-:-:S02]  /*3660*/  WARPGROUP.DEPBAR.LE gsb0, 0x0 ;  /* 0x00008000000079c5 */ /* 0x000fc40000010000 */
[----:B------:R-:W-:-:S06]  /*3670*/  WARPGROUP.ARRIVE ;  /* 0x00000000000079c5 */ /* 0x000fcc0000000000 */
[----:B------:R-:W-:Y:S03]  /*3680*/  HGMMA.64x96x16.F32 R24, gdesc[UR4], R24, gsb0 ;  /* 0x01600000041879f0 */ /* 0x000fe60008000818 */
[----:B------:R-:W-:Y:S02]  /*3690*/  WARPGROUP.DEPBAR.LE gsb0, 0x0 ;  /* 0x00008000000079c5 */ /* 0x000fe40000010000 */
[----:B------:R-:W1:Y:S02]  /*36a0*/  SYNCS.PHASECHK.TRANS64.TRYWAIT P0, [R72+URZ+0x32410], R9 ;  /* 0x03241009480075a7 */ /* 0x000e64000800017f */
[----:B01----:R-:W-:Y:S05]  /*36b0*/  @!P0 BRA `(.L_x_3229) ;  /* 0x0000028400b88947 */ /* 0x003fea0003800000 */
.L_x_3472:
[----:B------:R-:W-:Y:S05]  /*36c0*/  BSYNC B0 ;  /* 0x0000000000007941 */ /* 0x000fea0003800000 */
.L_x_3228:
[----:B------:R-:W2:Y:S04]  /*36d0*/  LDL R10, [R1+0x54] ;  /* 0x00005400010a7983 */ /* 0x000ea80000100800 */
[----:B0-----:R0:W5:Y:S01]  /*36e0*/  LDL.64 R8, [R1+0x210] ;  /* 0x0002100001087983 */ /* 0x0011620000100a00 */
[----:B------:R-:W-:Y:S01]  /*36f0*/  BSSY B0, `(.L_x_3230) ;  /* 0x0000005000007945 */ /* 0x000fe20003800000 */
[----:B--2---:R-:W-:-:S04]  /*3700*/  LOP3.LUT R10, R10, 0x1, RZ, 0xfc, !PT ;  /* 0x000000010a0a7812 */ /* 0x004fc800078efcff */
[----:B------:R-:W-:-:S13]  /*3710*/  ISETP.NE.AND P1, PT, R10, 0x3, PT ;  /* 0x000000030a00780c */ /* 0x000fda0003f25270 */
[----:B0-----:R-:W-:Y:S05]  /*3720*/  @!P1 BRA `(.L_x_3231) ;  /* 0x0000000000049947 */ /* 0x001fea0003800000 */
[----:B------:R-:W-:Y:S01]  /*3730*/  BPT.TRAP 0x1 ;  /* 0x000000040000795c */ /* 0x000fe20000300000 */
.L_x_3231:
[----:B------:R-:W-:Y:S05]  /*3740*/  BSYNC B0 ;  /* 0x0000000000007941 */ /* 0x000fea0003800000 */
.L_x_3230:
        /* <DEDUP_REMOVED lines=8> */
.L_x_3233:
[----:B------:R-:W-:Y:S05]  /*37d0*/  BSYNC B0 ;  /* 0x0000000000007941 */ /* 0x000fea0003800000 */
.L_x_3232:
[----:B------:R-:W-:Y:S04]  /*37e0*/  BSSY B0, `(.L_x_3234) ;  /* 0x0000004000007945 */ /* 0x000fe80003800000 */
[----:B-1----:R-:W-:Y:S05]  /*37f0*/  @P0 BRA `(.L_x_3235) ;  /* 0x0000000000080947 */ /* 0x002fea0003800000 */
[----:B------:R-:W1:Y:S02]  /*3800*/  SYNCS.PHASECHK.TRANS64.TRYWAIT P0, [R8+URZ], R9 ;  /* 0x00000009080075a7 */ /* 0x000e64000800017f */
[----:B-1----:R-:W-:Y:S05]  /*3810*/  @!P0 BRA `(.L_x_3236) ;  /* 0x0000028400748947 */ /* 0x002fea0003800000 */
.L_x_3235:
[----:B------:R-:W-:Y:S05]  /*3820*/  BSYNC B0 ;  /* 0x0000000000007941 */ /* 0x000fea0003800000 */
.L_x_3234:
        /* <DEDUP_REMOVED lines=9> */
[----:B------:R-:W5:Y:S04]  /*38c0*/  LDL.64 R74, [R1+0x110] ;  /* 0x00011000014a7983 */ /* 0x000f680000100a00 */
[----:B------:R-:W5:Y:S01]  /*38d0*/  LDL.64 R76, [R1+0x110] ;  /* 0x00011000014c7983 */ /* 0x000f620000100a00 */
[----:B--2---:R-:W-:Y:S01]  /*38e0*/  IMAD R8, R73, 0xc00, R8 ;  /* 0x00000c0049087824 */ /* 0x004fe200078e0208 */
[----:B------:R-:W-:-:S02]  /*38f0*/  R2UR UR7, R9 ;  /* 0x00000000090772ca */ /* 0x000fc400000e0000 */
[----:B---3--:R-:W-:Y:S02]  /*3900*/  ISETP.NE.U32.AND P0, PT, R72, RZ, PT ;  /* 0x000000ff4800720c */ /* 0x008fe40003f05070 */
[----:B------:R-:W-:Y:S02]  /*3910*/  R2UR UR6, R8 ;  /* 0x00000000080672ca */ /* 0x000fe400000e0000 */
[----:B----4-:R-:W-:Y:S02]  /*3920*/  R2UR UR4, R20 ;  /* 0x00000000140472ca */ /* 0x010fe400000e0000 */
[----:B------:R-:W-:Y:S02]  /*3930*/  R2UR UR5, R21 ;  /* 0x00000000150572ca */ /* 0x000fe400000e0000 */
[----:B------:R-:W2:Y:S05]  /*3940*/  LDL.64 R20, [R1+0x110] ;  /* 0x0001100001147983 */ /* 0x000eaa0000100a00 */
        /* <DEDUP_REMOVED lines=53> */
[----:B------:R-:W3:Y:S01]  /*3ca0*/  LDL.64 R72, [R1+0x110] ;  /* 0x0001100001487983 */ /* 0x000ee20000100a00 */
[----:B----4-:R-:W-:Y:S01]  /*3cb0*/  VIADD R12, R12, 0x404 ;  /* 0x000004040c0c7836 */ /* 0x010fe20000000000 */
[----:B------:R-:W-:Y:S02]  /*3cc0*/  WARPGROUP.DEPBAR.LE gsb0, 0x0 ;  /* 0x00008000000079c5 */ /* 0x000fe40000010000 */
[----:B------:R-:W-:-:S08]  /*3cd0*/  WARPGROUP.ARRIVE ;  /* 0x00000000000079c5 */ /* 0x000fd00000000000 */
[----:B------:R-:W-:Y:S01]  /*3ce0*/  HGMMA.64x96x16.F32 R24, gdesc[UR4], R24, gsb0 ;  /* 0x01600000041879f0 */ /* 0x000fe20008000818 */
[----:B------:R-:W-:Y:S02]  /*3cf0*/  VIADD R10, R8, 0x304 ;  /* 0x00000304080a7836 */ /* 0x000fe40000000000 */
[----:B------:R-:W-:Y:S01]  /*3d00*/  IMAD.MOV.U32 R11, RZ, RZ, R9 ;  /* 0x000000ffff0b7224 */ /* 0x000fe200078e0009 */
[----:B------:R-:W-:Y:S02]  /*3d10*/  R2UR UR4, R12 ;  /* 0x000000000c0472ca */ /* 0x000fe400000e0000 */
[----:B------:R-:W-:Y:S02]  /*3d20*/  R2UR UR6, R10 ;  /* 0x000000000a0672ca */ /* 0x000fe400000e0000 */
[----:B------:R-:W-:Y:S02]  /*3d30*/  R2UR UR7, R11 ;  /* 0x000000000b0772ca */ /* 0x000fe400000e0000 */
[----:B------:R-:W-:Y:S01]  /*3d40*/  R2UR UR5, R13 ;  /* 0x000000000d0572ca */ /* 0x000fe200000e0000 */
[----:B-----5:R-:W-:-:S02]  /*3d50*/  VIADD R14, R14, 0x406 ;  /* 0x000004060e0e7836 */ /* 0x020fc40000000000 */
        /* <DEDUP_REMOVED lines=9> */
[----:B--2---:R-:W-:Y:S02]  /*3df0*/  VIADD R20, R20, 0x800 ;  /* 0x0000080014147836 */ /* 0x004fe40000000000 */
[----:B------:R-:W-:-:S02]  /*3e00*/  VIADD R10, R8, 0x600 ;  /* 0x00000600080a7836 */ /* 0x000fc40000000000 */
[----:B------:R-:W-:Y:S01]  /*3e10*/  IMAD.MOV.U32 R11, RZ, RZ, R9 ;  /* 0x000000ffff0b7224 */ /* 0x000fe200078e0009 */
[----:B------:R-:W-:Y:S02]  /*3e20*/  WARPGROUP.DEPBAR.LE gsb0, 0x0 ;  /* 0x00008000000079c5 */ /* 0x000fe40000010000 */
[----:B------:R-:W-:-:S06]  /*3e30*/  WARPGROUP.ARRIVE ;  /* 0x00000000000079c5 */ /* 0x000fcc0000000000 */
[----:B------:R-:W-:Y:S01]  /*3e40*/  HGMMA.64x96x16.F32 R24, gdesc[UR4], R24, gsb0 ;  /* 0x01600000041879f0 */ /* 0x000fe20008000818 */
[----:B------:R-:W-:Y:S02]  /*3e50*/  R2UR UR6, R10 ;  /* 0x000000000a0672ca */ /* 0x000fe400000e0000 */
[----:B------:R-:W-:Y:S02]  /*3e60*/  R2UR UR7, R11 ;  /* 0x000000000b0772ca */ /* 0x000fe400000e0000 */
[----:B------:R-:W-:Y:S01]  /*3e70*/  R2UR UR4, R20 ;  /* 0x00000000140472ca */ /* 0x000fe200000e0000 */
[----:B------:R-:W2:Y:S01]  /*3e80*/  LDL.64 R10, [R1+0x110] ;  /* 0x00011000010a7983 */ /* 0x000ea20000100a00 */
[----:B------:R-:W-:Y:S01]  /*3e90*/  R2UR UR5, R21 ;  /* 0x00000000150572ca */ /* 0x000fe200000e0000 */
[----:B---3--:R-:W-:Y:S02]  /*3ea0*/  VIADD R72, R72, 0x802 ;  /* 0x0000080248487836 */ /* 0x008fe40000000000 */
        /* <DEDUP_REMOVED lines=8> */
[----:B------:R-:W3:Y:S01]  /*3f30*/  LDL.64 R12, [R1+0x110] ;  /* 0x00011000010c7983 */ /* 0x000ee20000100a00 */
[----:B------:R-:W-:Y:S01]  /*3f40*/  R2UR UR5, R73 ;  /* 0x00000000490572ca */ /* 0x000fe200000e0000 */
[----:B------:R-:W-:Y:S02]  /*3f50*/  VIADD R74, R74, 0x804 ;  /* 0x000008044a4a7836 */ /* 0x000fe40000000000 */
[----:B------:R-:W-:Y:S01]  /*3f60*/  VIADD R14, R8, 0x604 ;  /* 0x00000604080e7836 */ /* 0x000fe20000000000 */
[----:B------:R-:W4:Y:S01]  /*3f70*/  LDL.64 R72, [R1+0x110] ;  /* 0x0001100001487983 */ /* 0x000f220000100a00 */
[----:B------:R-:W-:Y:S01]  /*3f80*/  IMAD.MOV.U32 R15, RZ, RZ, R9 ;  /* 0x000000ffff0f7224 */ /* 0x000fe200078e0009 */
[----:B------:R-:W-:-:S02]  /*3f90*/  WARPGROUP.DEPBAR.LE gsb0, 0x0 ;  /* 0x00008000000079c5 */ /* 0x000fc40000010000 */
[----:B------:R-:W-:-:S06]  /*3fa0*/  WARPGROUP.ARRIVE ;  /* 0x00000000000079c5 */ /* 0x000fcc0000000000 */
[----:B------:R-:W-:Y:S01]  /*3fb0*/  HGMMA.64x96x16.F32 R24, gdesc[UR4], R24, gsb0 ;  /* 0x01600000041879f0 */ /* 0x000fe20008000818 */
[----:B------:R-:W-:Y:S02]  /*3fc0*/  R2UR UR6, R14 ;  /* 0x000000000e0672ca */ /* 0x000fe400000e0000 */
[----:B------:R-:W-:Y:S02]  /*3fd0*/  R2UR UR7, R15 ;  /* 0x000000000f0772ca */ /* 0x000fe400000e0000 */
[----:B------:R-:W-:Y:S01]  /*3fe0*/  R2UR UR4, R74 ;  /* 0x000000004a0472ca */ /* 0x000fe200000e0000 */
[----:B------:R-:W5:Y:S01]  /*3ff0*/  LDL.64 R14, [R1+0x110] ;  /* 0x00011000010e7983 */ /* 0x000f620000100a00 */
        /* <DEDUP_REMOVED lines=21> */
[----:B------:R-:W0:Y:S01]  /*4150*/  S2R R79, SR_TID.X ;  /* 0x00000000004f7919 */ /* 0x000e220000002100 */
[----:B---3--:R-:W-:Y:S02]  /*4160*/  VIADD R12, R12, 0xc02 ;  /* 0x00000c020c0c7836 */ /* 0x008fe40000000000 */
[----:B------:R-:W-:-:S02]  /*4170*/  VIADD R10, R8, 0x902 ;  /* 0x00000902080a7836 */ /* 0x000fc40000000000 */
[----:B------:R-:W-:Y:S01]  /*4180*/  IMAD.MOV.U32 R11, RZ, RZ, R9 ;  /* 0x000000ffff0b7224 */ /* 0x000fe200078e0009 */
[----:B------:R-:W-:Y:S02]  /*4190*/  WARPGROUP.DEPBAR.LE gsb0, 0x0 ;  /* 0x00008000000079c5 */ /* 0x000fe40000010000 */
[----:B------:R-:W-:-:S06]  /*41a0*/  WARPGROUP.ARRIVE ;  /* 0x00000000000079c5 */ /* 0x000fcc0000000000 */
[----:B------:R-:W-:Y:S01]  /*41b0*/  HGMMA.64x96x16.F32 R24, gdesc[UR4], R24, gsb0 ;  /* 0x01600000041879f0 */ /* 0x000fe20008000818 */
[----:B0-----:R-:W-:-:S04]  /*41c0*/  LOP3.LUT R79, R79, 0x7f, RZ, 0xc0, !PT ;  /* 0x0000007f4f4f7812 */ /* 0x001fc800078ec0ff */
[----:B------:R-:W-:Y:S02]  /*41d0*/  ISETP.NE.AND P0, PT, R79, RZ, PT ;  /* 0x000000ff4f00720c */ /* 0x000fe40003f05270 */
[----:B------:R-:W-:Y:S02]  /*41e0*/  R2UR UR6, R10 ;  /* 0x000000000a0672ca */ /* 0x000fe400000e0000 */
[----:B------:R-:W-:-:S09]  /*41f0*/  R2UR UR7, R11 ;  /* 0x000000000b0772ca */ /* 0x000fd200000e0000 */
[----:B------:R-:W2:Y:S04]  /*4200*/  @!P0 LDL.64 R20, [R1+0x30] ;  /* 0x0000300001148983 */ /* 0x000ea80000100a00 */
[----:B------:R-:W3:Y:S01]  /*4210*/  @!P0 LDL R76, [R1+0x210] ;  /* 0x00021000014c8983 */ /* 0x000ee20000100800 */
[----:B------:R-:W-:Y:S02]  /*4220*/  R2UR UR4, R12 ;  /* 0x000000000c0472ca */ /* 0x000fe400000e0000 */
[----:B------:R-:W-:Y:S01]  /*4230*/  R2UR UR5, R13 ;  /* 0x000000000d0572ca */ /* 0x000fe200000e0000 */
[----:B------:R-:W-:Y:S02]  /*4240*/  WARPGROUP.DEPBAR.LE gsb0, 0x0 ;  /* 0x00008000000079c5 */ /* 0x000fe40000010000 */
[----:B------:R-:W-:-:S10]  /*4250*/  WARPGROUP.ARRIVE ;  /* 0x00000000000079c5 */ /* 0x000fd40000000000 */
[----:B------:R-:W-:Y:S01]  /*4260*/  HGMMA.64x96x16.F32 R24, gdesc[UR4], R24, gsb0 ;  /* 0x01600000041879f0 */ /* 0x000fe20008000818 */
[----:B-----5:R-:W-:Y:S02]  /*4270*/  VIADD R14, R14, 0xc04 ;  /* 0x00000c040e0e7836 */ /* 0x020fe40000000000 */
        /* <DEDUP_REMOVED lines=10> */
[----:B----4-:R-:W-:Y:S01]  /*4320*/  VIADD R72, R72, 0xc06 ;  /* 0x00000c0648487836 */ /* 0x010fe20000000000 */
[----:B------:R-:W-:Y:S02]  /*4330*/  R2UR UR6, R8 ;  /* 0x00000000080672ca */ /* 0x000fe400000e0000 */
[----:B------:R-:W-:Y:S02]  /*4340*/  R2UR UR7, R9 ;  /* 0x00000000090772ca */ /* 0x000fe400000e0000 */
[----:B------:R-:W-:Y:S02]  /*4350*/  R2UR UR4, R72 ;  /* 0x00000000480472ca */ /* 0x000fe400000e0000 */
[----:B------:R-:W-:Y:S01]  /*4360*/  R2UR UR5, R73 ;  /* 0x00000000490572ca */ /* 0x000fe200000e0000 */
[----:B------:R-:W0:Y:S01]  /*4370*/  S2R R79, SR_TID.X ;  /* 0x00000000004f7919 */ /* 0x000e220000002100 */
[----:B------:R-:W-:Y:S01]  /*4380*/  STL [R1+0x90], R0 ;  /* 0x0000900001007387 */ /* 0x000fe20000100800 */
[----:B------:R-:W-:-:S02]  /*4390*/  WARPGROUP.DEPBAR.LE gsb0, 0x0 ;  /* 0x00008000000079c5 */ /* 0x000fc40000010000 */
[----:B------:R-:W-:-:S08]  /*43a0*/  WARPGROUP.ARRIVE ;  /* 0x00000000000079c5 */ /* 0x000fd00000000000 */
[----:B------:R-:W-:Y:S01]  /*43b0*/  HGMMA.64x96x16.F32 R24, gdesc[UR4], R24, gsb0 ;  /* 0x01600000041879f0 */ /* 0x000fe20008000818 */
[----:B------:R-:W-:Y:S01]  /*43c0*/  STL [R1+0x90], R0 ;  /* 0x0000900001007387 */ /* 0x000fe20000100800 */
[----:B--2---:R-:W-:-:S03]  /*43d0*/  @!P0 MOV R21, R20 ;  /* 0x0000001400158202 */ /* 0x004fc60000000f00 */
[----:B------:R-:W-:Y:S01]  /*43e0*/  STL [R1+0x90], R0 ;  /* 0x0000900001007387 */ /* 0x000fe20000100800 */
[----:B0-----:R-:W-:-:S03]  /*43f0*/  SHF.R.U32.HI R77, RZ, 0x7, R79 ;  /* 0x00000007ff4d7819 */ /* 0x001fc6000001164f */
[----:B------:R-:W-:Y:S01]  /*4400*/  STL [R1+0x90], R0 ;  /* 0x0000900001007387 */ /* 0x000fe20000100800 */
[----:B---3--:R-:W-:-:S03]  /*4410*/  @!P0 IMAD R10, R76, 0x8, R21 ;  /* 0x000000084c0a8824 */ /* 0x008fc600078e0215 */
[----:B------:R-:W-:Y:S04]  /*4420*/  STL [R1+0x90], R0 ;  /* 0x0000900001007387 */ /* 0x000fe80000100800 */
[----:B------:R-:W-:Y:S04]  /*4430*/  STL [R1+0x90], R0 ;  /* 0x0000900001007387 */ /* 0x000fe80000100800 */
[----:B------:R-:W-:Y:S01]  /*4440*/  STL [R1+0x90], R0 ;  /* 0x0000900001007387 */ /* 0x000fe20000100800 */
[----:B------:R-:W-:-:S03]  /*4450*/  IADD3 R76, -R77, 0xb, RZ ;  /* 0x0000000b4d4c7810 */ /* 0x000fc60007ffe1ff */
[----:B------:R-:W-:Y:S04]  /*4460*/  STL [R1+0x90], R0 ;  /* 0x0000900001007387 */ /* 0x000fe80000100800 */
        /* <DEDUP_REMOVED lines=13> */
[----:B------:R-:W3:Y:S04]  /*4540*/  LDL R81, [R1+0x70] ;  /* 0x0000700001517983 */ /* 0x000ee80000100800 */
[----:B------:R-:W4:Y:S04]  /*4550*/  LDL.64 R20, [R1+0x160] ;  /* 0x0001600001147983 */ /* 0x000f280000100a00 */
[----:B------:R-:W5:Y:S04]  /*4560*/  LDL R82, [R1+0x168] ;  /* 0x0001680001527983 */ /* 0x000f680000100800 */
[----:B-1----:R-:W5:Y:S04]  /*4570*/  LDL.128 R8, [R1+0x140] ;  /* 0x0001400001087983 */ /* 0x002f680000100c00 */
[----:B------:R-:W5:Y:S01]  /*4580*/  LDL.128 R12, [R1+0x150] ;  /* 0x00015000010c7983 */ /* 0x000f620000100c00 */
[----:B------:R-:W-:-:S02]  /*4590*/  UMOV UR4, 0xffffffa0 ;  /* 0xffffffa000047882 */ /* 0x000fc40000000000 */
[----:B------:R-:W-:Y:S01]  /*45a0*/  UIMAD UR4, UR49, UR4, 0x60 ;  /* 0x00000060310474a4 */ /* 0x000fe2000f8e0204 */
[----:B------:R-:W-:Y:S01]  /*45b0*/  BSSY B0, `(.L_x_3237) ;  /* 0x0000044000007945 */ /* 0x000fe20003800000 */
[----:B--2---:R-:W-:-:S04]  /*45c0*/  SHF.R.S32.HI R73, RZ, 0x1f, R72 ;  /* 0x0000001fff497819 */ /* 0x004fc80000011448 */
[----:B------:R-:W-:-:S04]  /*45d0*/  LEA.HI R74, R73, R72, RZ, 0x7 ;  /* 0x00000048494a7211 */ /* 0x000fc800078f38ff */
[----:B------:R-:W-:-:S05]  /*45e0*/  LOP3.LUT R75, R74, 0xffffff80, RZ, 0xc0, !PT ;  /* 0xffffff804a4b7812 */ /* 0x000fca00078ec0ff */
[----:B------:R-:W-:-:S05]  /*45f0*/  IMAD.IADD R75, R72, 0x1, -R75 ;  /* 0x00000001484b7824 */ /* 0x000fca00078e0a4b */
[----:B0-----:R-:W-:-:S04]  /*4600*/  SHF.R.S32.HI R76, RZ, 0x1f, R75 ;  /* 0x0000001fff4c7819 */ /* 0x001fc8000001144b */
        /* <DEDUP_REMOVED lines=23> */
[----:B------:R-:W-:-:S04]  /*4780*/  @P1 IMAD.HI.U32 R21, R72, R21, RZ ;  /* 0x0000001548151227 */ /* 0x000fc800078e00ff */
[----:B------:R-:W-:Y:S01]  /*4790*/  IMAD.U32 R20, RZ, RZ, UR49 ;  /* 0x00000031ff147e24 */ /* 0x000fe2000f8e00ff */
[----:B-----5:R-:W-:-:S03]  /*47a0*/  @P1 SHF.R.U32.HI R72, RZ, R82, R21 ;  /* 0x00000052ff481219 */ /* 0x020fc60000011615 */
[----:B------:R-:W-:Y:S01]  /*47b0*/  IMAD R21, R20, -0x60, R9 ;  /* 0xffffffa014157824 */ /* 0x000fe200078e0209 */
[----:B------:R-:W-:Y:S01]  /*47c0*/  LOP3.LUT R20, R77, 0x7ffffffc, RZ, 0xc0, !PT ;  /* 0x7ffffffc4d147812 */ /* 0x000fe200078ec0ff */
[----:B------:R-:W0:Y:S02]  /*47d0*/  SHFL.IDX PT, R83, R72, RZ, 0x1c1f ;  /* 0x001c1fff48537589 */ /* 0x000e2400000e0000 */
[----:B------:R-:W-:Y:S02]  /*47e0*/  VIADD R73, R21, 0x61 ;  /* 0x0000006115497836 */ /* 0x000fe40000000000 */
[----:B------:R-:W-:Y:S01]  /*47f0*/  IMAD.IADD R20, R75, 0x1, -R20 ;  /* 0x000000014b147824 */ /* 0x000fe200078e0a14 */
[----:B------:R-:W-:-:S03]  /*4800*/  ISETP.GE.AND P2, PT, R13, 0x1, PT ;  /* 0x000000010d00780c */ /* 0x000fc60003f46270 */
[C---:B------:R-:W-:Y:S02]  /*4810*/  IMAD R73, R20.reuse, -0x2, R73 ;  /* 0xfffffffe14497824 */ /* 0x040fe400078e0249 */
[----:B------:R-:W-:Y:S02]  /*4820*/  VIADD R21, R21, 0x60 ;  /* 0x0000006015157836 */ /* 0x000fe40000000000 */
[----:B------:R-:W-:Y:S01]  /*4830*/  IMAD.IADD R74, R73, 0x1, -R8 ;  /* 0x00000001494a7824 */ /* 0x000fe200078e0a08 */
[----:B------:R-:W-:Y:S01]  /*4840*/  LOP3.LUT R73, RZ, R10, RZ, 0x33, !PT ;  /* 0x0000000aff497212 */ /* 0x000fe200078e33ff */
[----:B------:R-:W-:Y:S02]  /*4850*/  IMAD R76, R20, -0x2, R21 ;  /* 0xfffffffe144c7824 */ /* 0x000fe400078e0215 */
[----:B------:R-:W-:Y:S02]  /*4860*/  IMAD.IADD R79, R74, 0x1, R11 ;  /* 0x000000014a4f7824 */ /* 0x000fe400078e020b */
[----:B------:R-:W-:-:S02]  /*4870*/  IMAD.U32 R81, RZ, RZ, UR4 ;  /* 0x00000004ff517e24 */ /* 0x000fc4000f8e00ff */
[----:B------:R-:W-:Y:S02]  /*4880*/  IMAD.IADD R74, R74, 0x1, R73 ;  /* 0x000000014a4a7824 */ /* 0x000fe400078e0249 */
[----:B------:R-:W-:Y:S02]  /*4890*/  VIADD R80, R12, UR4 ;  /* 0x000000040c507c36 */ /* 0x000fe40008000000 */
[----:B------:R-:W-:Y:S01]  /*48a0*/  IMAD R81, R20, -0x2, R81 ;  /* 0xfffffffe14517824 */ /* 0x000fe200078e0251 */
[----:B0-----:R-:W-:Y:S01]  /*48b0*/  VIADDMNMX R10, R83, R79, R76, PT ;  /* 0x0000004f530a7246 */ /* 0x001fe2000380014c */
[----:B------:R-:W-:Y:S01]  /*48c0*/  IMAD.IADD R11, R74, 0x1, R83 ;  /* 0x000000014a0b7824 */ /* 0x000fe200078e0253 */
[----:B------:R-:W-:Y:S06]  /*48d0*/  @!P2 BRA `(.L_x_3238) ;  /* 0x000000000044a947 */ /* 0x000fec0003800000 */
        /* <DEDUP_REMOVED lines=10> */
.L_x_3240:
[----:B------:R-:W-:-:S13]  /*4980*/  ISETP.NE.AND P1, PT, R13, 0x1, PT ;  /* 0x000000010d00780c */ /* 0x000fda0003f25270 */
[----:B------:R-:W-:-:S05]  /*4990*/  @P1 IMAD.HI.U32 R20, R12, R14, RZ ;  /* 0x0000000e0c141227 */ /* 0x000fca00078e00ff */
[----:B------:R-:W-:-:S07]  /*49a0*/  @P1 SHF.R.U32.HI R12, RZ, R15, R20 ;  /* 0x0000000fff0c1219 */ /* 0x000fce0000011614 */
.L_x_3241:
[----:B------:R-:W-:Y:S05]  /*49b0*/  BSYNC B1 ;  /* 0x0000000000017941 */ /* 0x000fea0003800000 */
.L_x_3239:
[----:B------:R-:W-:-:S05]  /*49c0*/  IMAD R12, R12, R13, R81 ;  /* 0x0000000d0c0c7224 */ /* 0x000fca00078e0251 */
[----:B------:R-:W-:Y:S02]  /*49d0*/  VIMNMX R11, R11, R12, !PT ;  /* 0x0000000c0b0b7248 */ /* 0x000fe40007fe0100 */
[----:B------:R-:W-:-:S07]  /*49e0*/  VIADDMNMX R10, R12, R13, R10, PT ;  /* 0x0000000d0c0a7246 */ /* 0x000fce000380010a */
.L_x_3238:
[----:B------:R-:W-:Y:S05]  /*49f0*/  BSYNC B0 ;  /* 0x0000000000007941 */ /* 0x000fea0003800000 */
.L_x_3237:
[C---:B------:R-:W-:Y:S01]  /*4a00*/  ISETP.GE.AND P1, PT, R80.reuse, 0x2, PT ;  /* 0x000000025000780c */ /* 0x040fe20003f26270 */
[----:B------:R-:W-:Y:S01]  /*4a10*/  BSSY B0, `(.L_x_3242) ;  /* 0x0000089000007945 */ /* 0x000fe20003800000 */
[C---:B------:R-:W-:Y:S02]  /*4a20*/  ISETP.GE.AND P5, PT, R80.reuse, 0xa, PT ;  /* 0x0000000a5000780c */ /* 0x040fe40003fa6270 */
[----:B------:R-:W-:Y:S02]  /*4a30*/  ISETP.GT.AND P3, PT, R11, 0x1, !P1 ;  /* 0x000000010b00780c */ /* 0x000fe40004f64270 */
[----:B------:R-:W-:Y:S02]  /*4a40*/  ISETP.GE.AND P2, PT, R80, 0x9, PT ;  /* 0x000000095000780c */ /* 0x000fe40003f46270 */
[----:B------:R-:W-:Y:S02]  /*4a50*/  ISETP.LT.OR P3, PT, R10, 0x2, P3 ;  /* 0x000000020a00780c */ /* 0x000fe40001f61670 */
[----:B------:R-:W-:-:S02]  /*4a60*/  P2R R20, PR, RZ, 0x20 ;  /* 0x00000020ff147803 */ /* 0x000fc40000000000 */
[----:B------:R-:W-:Y:S02]  /*4a70*/  FSEL R73, R25, -INF , !P3 ;  /* 0xff80000019497808 */ /* 0x000fe40005800000 */
[C---:B------:R-:W-:Y:S01]  /*4a80*/  ISETP.GT.AND P3, PT, R11.reuse, 0x9, !P5 ;  /* 0x000000090b00780c */ /* 0x040fe20006f64270 */
[----:B------:R-:W0:Y:S01]  /*4a90*/  SHFL.IDX PT, R25, R72, 0x1, 0x1c1f ;  /* 0x003c1f0048197f89 */ /* 0x000e2200000e0000 */
        /* <DEDUP_REMOVED lines=121> */
.L_x_3245:
[----:B------:R-:W-:-:S13]  /*5230*/  ISETP.NE.AND P6, PT, R13, 0x1, PT ;  /* 0x000000010d00780c */ /* 0x000fda0003fc5270 */
[----:B------:R-:W-:-:S05]  /*5240*/  @P6 IMAD.HI.U32 R14, R8, R14, RZ ;  /* 0x0000000e080e6227 */ /* 0x000fca00078e00ff */
[----:B------:R-:W-:-:S07]  /*5250*/  @P6 SHF.R.U32.HI R8, RZ, R15, R14 ;  /* 0x0000000fff086219 */ /* 0x000fce000001160e */
.L_x_3246:
[----:B------:R-:W-:Y:S05]  /*5260*/  BSYNC B1 ;  /* 0x0000000000017941 */ /* 0x000fea0003800000 */
.L_x_3244:
[----:B------:R-:W-:-:S05]  /*5270*/  IMAD R8, R8, R13, R81 ;  /* 0x0000000d08087224 */ /* 0x000fca00078e0251 */
[----:B------:R-:W-:Y:S02]  /*5280*/  VIADDMNMX R10, R8, R13, R10, PT ;  /* 0x0000000d080a7246 */ /* 0x000fe4000380010a */
[----:B------:R-:W-:-:S07]  /*5290*/  VIMNMX R11, R11, R8, !PT ;  /* 0x000000080b0b7248 */ /* 0x000fce0007fe0100 */
.L_x_3243:
[----:B------:R-:W-:Y:S05]  /*52a0*/  BSYNC B0 ;  /* 0x0000000000007941 */ /* 0x000fea0003800000 */
.L_x_3242:
        /* <DEDUP_REMOVED lines=13> */
[----:B------:R-:W5:Y:S01]  /*5380*/  LDL R30, [R1+0x298] ;  /* 0x00029800011e7983 */ /* 0x000f620000100800 */
[----:B------:R-:W-:Y:S02]  /*5390*/  ISETP.LT.OR P1, PT, R10, 0xa, P1 ;  /* 0x0000000a0a00780c */ /* 0x000fe40000f21670 */
[----:B------:R-:W-:Y:S01]  /*53a0*/  ISETP.NE.AND P6, PT, R36, RZ, PT ;  /* 0x000000ff2400720c */ /* 0x000fe20003fc5270 */
[----:B------:R-:W5:Y:S01]  /*53b0*/  LDL R32, [R1+0x270] ;  /* 0x0002700001207983 */ /* 0x000f620000100800 */
[----:B------:R-:W-:-:S02]  /*53c0*/  FSEL R140, R31, -INF , !P1 ;  /* 0xff8000001f8c7808 */ /* 0x000fc40004800000 */
[----:B------:R-:W-:Y:S01]  /*53d0*/  ISETP.NE.AND P1, PT, R28, RZ, PT ;  /* 0x000000ff1c00720c */ /* 0x000fe20003f25270 */
[----:B------:R-:W5:Y:S01]  /*53e0*/  LDL R36, [R1+0x2a4] ;  /* 0x0002a40001247983 */ /* 0x000f620000100800 */
[----:B------:R-:W-:Y:S02]  /*53f0*/  FMNMX.FTZ R8, R77, R73, !PT ;  /* 0x000000494d087209 */ /* 0x000fe40007810000 */
[----:B------:R-:W-:Y:S01]  /*5400*/  ISETP.GT.AND P1, PT, R11, 0x10, !P1 ;  /* 0x000000100b00780c */ /* 0x000fe20004f24270 */
[----:B------:R-:W5:Y:S01]  /*5410*/  LDL R28, [R1+0x2a8] ;  /* 0x0002a800011c7983 */ /* 0x000f620000100800 */
[----:B------:R-:W-:Y:S02]  /*5420*/  FMNMX.FTZ R8, R153, R8, !PT ;  /* 0x0000000899087209 */ /* 0x000fe40007810000 */
[----:B------:R-:W-:Y:S01]  /*5430*/  ISETP.LT.OR P1, PT, R10, 0x11, P1 ;  /* 0x000000110a00780c */ /* 0x000fe20000f21670 */
[----:B------:R-:W5:Y:S01]  /*5440*/  LDL R31, [R1+0x400] ;  /* 0x00040000011f7983 */ /* 0x000f620000100800 */
[----:B------:R-:W-:-:S02]  /*5450*/  FMNMX.FTZ R8, R135, R8, !PT ;  /* 0x0000000887087209 */ /* 0x000fc40007810000 */
[----:B------:R-:W-:Y:S01]  /*5460*/  FSEL R74, R34, -INF , !P1 ;  /* 0xff800000224a7808 */ /* 0x000fe20004800000 */
[----:B------:R0:W-:Y:S01]  /*5470*/  BAR.SYNC.DEFER_BLOCKING R78, 0x100 ;  /* 0x0004004e0000751d */ /* 0x0001e20000010000 */
[----:B------:R-:W-:Y:S02]  /*5480*/  ISETP.NE.AND P1, PT, R29, RZ, PT ;  /* 0x000000ff1d00720c */ /* 0x000fe40003f25270 */
[----:B------:R-:W-:Y:S02]  /*5490*/  FMNMX.FTZ R8, R151, R8, !PT ;  /* 0x0000000897087209 */ /* 0x000fe40007810000 */
[----:B------:R-:W-:Y:S02]  /*54a0*/  ISETP.GT.AND P1, PT, R11, 0x11, !P1 ;  /* 0x000000110b00780c */ /* 0x000fe40004f24270 */
[----:B------:R-:W-:Y:S01]  /*54b0*/  FMNMX.FTZ R8, R75, R8, !PT ;  /* 0x000000084b087209 */ /* 0x000fe20007810000 */
[----:B------:R-:W5:Y:S01]  /*54c0*/  LDL R34, [R1+0x2b4] ;  /* 0x0002b40001227983 */ /* 0x000f620000100800 */
[----:B------:R-:W-:-:S02]  /*54d0*/  ISETP.LT.OR P1, PT, R10, 0x12, P1 ;  /* 0x000000120a00780c */ /* 0x000fc40000f21670 */
[----:B------:R-:W-:Y:S01]  /*54e0*/  FMNMX.FTZ R8, R149, R8, !PT ;  /* 0x0000000895087209 */ /* 0x000fe20007810000 */
[----:B------:R-:W5:Y:S01]  /*54f0*/  LDL R29, [R1+0x250] ;  /* 0x00025000011d7983 */ /* 0x000f620000100800 */
[----:B------:R-:W-:Y:S02]  /*5500*/  FSEL R138, R35, -INF , !P1 ;  /* 0xff800000238a7808 */ /* 0x000fe40004800000 */
[----:B------:R-:W-:Y:S01]  /*5510*/  ISETP.GT.AND P1, PT, R11, 0x18, !P2 ;  /* 0x000000180b00780c */ /* 0x000fe20005724270 */
[----:B------:R-:W5:Y:S01]  /*5520*/  LDL R35, [R1+0x3e4] ;  /* 0x0003e40001237983 */ /* 0x000f620000100800 */
[----:B------:R-:W-:Y:S02]  /*5530*/  ISETP.NE.AND P2, PT, R56, RZ, PT ;  /* 0x000000ff3800720c */ /* 0x000fe40003f45270 */
[----:B------:R-:W-:Y:S01]  /*5540*/  ISETP.LT.OR P1, PT, R10, 0x19, P1 ;  /* 0x000000190a00780c */ /* 0x000fe20000f21670 */
[----:B------:R-:W5:Y:S01]  /*5550*/  LDL R56, [R1+0x28c] ;  /* 0x00028c0001387983 */ /* 0x000f620000100800 */
[----:B------:R-:W-:-:S02]  /*5560*/  FMNMX.FTZ R8, R37, R8, !PT ;  /* 0x0000000825087209 */ /* 0x000fc40007810000 */
[----:B------:R-:W-:Y:S01]  /*5570*/  FSEL R76, R38, -INF , !P1 ;  /* 0xff800000264c7808 */ /* 0x000fe20004800000 */
[----:B------:R-:W5:Y:S01]  /*5580*/  LDL R129, [R1+0x2c4] ;  /* 0x0002c40001817983 */ /* 0x000f620000100800 */
[----:B------:R-:W-:Y:S02]  /*5590*/  ISETP.GT.AND P1, PT, R11, 0x19, !P6 ;  /* 0x000000190b00780c */ /* 0x000fe40007724270 */
[----:B------:R-:W-:Y:S01]  /*55a0*/  ISETP.NE.AND P6, PT, R12, RZ, PT ;  /* 0x000000ff0c00720c */ /* 0x000fe20003fc5270 */
[----:B------:R-:W5:Y:S01]  /*55b0*/  LDL R38, [R1+0x294] ;  /* 0x0002940001267983 */ /* 0x000f620000100800 */
[----:B------:R-:W-:Y:S02]  /*55c0*/  ISETP.LT.OR P1, PT, R10, 0x1a, P1 ;  /* 0x0000001a0a00780c */ /* 0x000fe40000f21670 */
[----:B------:R-:W-:Y:S01]  /*55d0*/  FMNMX.FTZ R8, R147, R8, !PT ;  /* 0x0000000893087209 */ /* 0x000fe20007810000 */
        /* <DEDUP_REMOVED lines=12> */
[----:B------:R-:W5:Y:S01]  /*56a0*/  LDL R124, [R1+0x2dc] ;  /* 0x0002dc00017c7983 */ /* 0x000f620000100800 */
[----:B------:R-:W-:Y:S02]  /*56b0*/  ISETP.NE.AND P1, PT, R40, RZ, PT ;  /* 0x000000ff2800720c */ /* 0x000fe40003f25270 */
[----:B------:R-:W-:Y:S01]  /*56c0*/  FMNMX.FTZ R8, R173, R8, !PT ;  /* 0x00000008ad087209 */ /* 0x000fe20007810000 */
[----:B------:R-:W5:Y:S01]  /*56d0*/  LDL R40, [R1+0x264] ;  /* 0x0002640001287983 */ /* 0x000f620000100800 */
[----:B------:R-:W-:Y:S02]  /*56e0*/  ISETP.GT.AND P1, PT, R11, 0x21, !P1 ;  /* 0x000000210b00780c */ /* 0x000fe40004f24270 */
[----:B------:R-:W-:Y:S01]  /*56f0*/  FMNMX.FTZ R8, R49, R8, !PT ;  /* 0x0000000831087209 */ /* 0x000fe20007810000 */
[----:B------:R-:W5:Y:S01]  /*5700*/  LDL R123, [R1+0x2e0] ;  /* 0x0002e000017b7983 */ /* 0x000f620000100800 */
[----:B------:R-:W-:-:S02]  /*5710*/  ISETP.LT.OR P1, PT, R10, 0x22, P1 ;  /* 0x000000220a00780c */ /* 0x000fc40000f21670 */
[----:B------:R-:W-:Y:S01]  /*5720*/  FMNMX.FTZ R8, R175, R8, !PT ;  /* 0x00000008af087209 */ /* 0x000fe20007810000 */
[----:B------:R-:W5:Y:S01]  /*5730*/  LDL R122, [R1+0x2e4] ;  /* 0x0002e400017a7983 */ /* 0x000f620000100800 */
[----:B------:R-:W-:Y:S02]  /*5740*/  FSEL R80, R43, -INF , !P1 ;  /* 0xff8000002b507808 */ /* 0x000fe40004800000 */
[----:B------:R-:W-:Y:S01]  /*5750*/  ISETP.NE.AND P1, PT, R83, RZ, PT ;  /* 0x000000ff5300720c */ /* 0x000fe20003f25270 */
[----:B------:R-:W5:Y:S01]  /*5760*/  LDL R43, [R1+0x210] ;  /* 0x00021000012b7983 */ /* 0x000f620000100800 */
[----:B------:R-:W-:Y:S02]  /*5770*/  FMNMX.FTZ R8, R53, R8, !PT ;  /* 0x0000000835087209 */ /* 0x000fe40007810000 */
[----:B------:R-:W-:Y:S01]  /*5780*/  ISETP.GT.AND P1, PT, R11, 0x28, !P1 ;  /* 0x000000280b00780c */ /* 0x000fe20004f24270 */
[----:B------:R-:W5:Y:S01]  /*5790*/  LDL R121, [R1+0x2e8] ;  /* 0x0002e80001797983 */ /* 0x000f620000100800 */
[----:B------:R-:W-:-:S02]  /*57a0*/  FMNMX.FTZ R8, R167, R8, !PT ;  /* 0x00000008a7087209 */ /* 0x000fc40007810000 */
[----:B------:R-:W-:Y:S01]  /*57b0*/  ISETP.LT.OR P1, PT, R10, 0x29, P1 ;  /* 0x000000290a00780c */ /* 0x000fe20000f21670 */
[----:B------:R-:W5:Y:S01]  /*57c0*/  LDL R120, [R1+0x2f0] ;  /* 0x0002f00001787983 */ /* 0x000f620000100800 */
[----:B------:R-:W-:Y:S02]  /*57d0*/  FMNMX.FTZ R8, R57, R8, !PT ;  /* 0x0000000839087209 */ /* 0x000fe40007810000 */
[----:B------:R-:W-:Y:S01]  /*57e0*/  FSEL R134, R46, -INF , !P1 ;  /* 0xff8000002e867808 */ /* 0x000fe20004800000 */
[----:B------:R-:W5:Y:S01]  /*57f0*/  LDL R119, [R1+0x2f4] ;  /* 0x0002f40001777983 */ /* 0x000f620000100800 */
[----:B------:R-:W-:Y:S02]  /*5800*/  ISETP.NE.AND P1, PT, R44, RZ, PT ;  /* 0x000000ff2c00720c */ /* 0x000fe40003f25270 */
[----:B------:R-:W-:Y:S01]  /*5810*/  FMNMX.FTZ R8, R165, R8, !PT ;  /* 0x00000008a5087209 */ /* 0x000fe20007810000 */
[----:B------:R-:W5:Y:S01]  /*5820*/  LDL R46, [R1+0x2b0] ;  /* 0x0002b000012e7983 */ /* 0x000f620000100800 */
[----:B------:R-:W-:-:S02]  /*5830*/  ISETP.GT.AND P1, PT, R11, 0x29, !P1 ;  /* 0x000000290b00780c */ /* 0x000fc40004f24270 */
[----:B------:R-:W-:Y:S01]  /*5840*/  FMNMX.FTZ R8, R61, R8, !PT ;  /* 0x000000083d087209 */ /* 0x000fe20007810000 */
[----:B------:R-:W5:Y:S01]  /*5850*/  LDL R44, [R1+0x2b8] ;  /* 0x0002b800012c7983 */ /* 0x000f620000100800 */
[----:B------:R-:W-:Y:S02]  /*5860*/  ISETP.LT.OR P1, PT, R10, 0x2a, P1 ;  /* 0x0000002a0a00780c */ /* 0x000fe40000f21670 */
[----:B------:R-:W-:Y:S01]  /*5870*/  FMNMX.FTZ R8, R33, R8, !PT ;  /* 0x0000000821087209 */ /* 0x000fe20007810000 */
[----:B------:R-:W5:Y:S01]  /*5880*/  LDL R118, [R1+0x2f8] ;  /* 0x0002f80001767983 */ /* 0x000f620000100800 */
[----:B------:R-:W-:Y:S02]  /*5890*/  FSEL R82, R47, -INF , !P1 ;  /* 0xff8000002f527808 */ /* 0x000fe40004800000 */
[----:B------:R-:W-:Y:S01]  /*58a0*/  ISETP.NE.AND P1, PT, R84, RZ, PT ;  /* 0x000000ff5400720c */ /* 0x000fe20003f25270 */
[----:B------:R-:W5:Y:S01]  /*58b0*/  LDL R117, [R1+0x2fc] ;  /* 0x0002fc0001757983 */ /* 0x000f620000100800 */
[----:B------:R-:W-:-:S02]  /*58c0*/  ISETP.GT.AND P3, PT, R11, 0x50, !P3 ;  /* 0x000000500b00780c */ /* 0x000fc40005f64270 */
[----:B------:R-:W-:Y:S01]  /*58d0*/  ISETP.GT.AND P1, PT, R11, 0x30, !P1 ;  /* 0x000000300b00780c */ /* 0x000fe20004f24270 */
[----:B------:R-:W5:Y:S01]  /*58e0*/  LDL R116, [R1+0x300] ;  /* 0x0003000001747983 */ /* 0x000f620000100800 */
[----:B------:R-:W-:Y:S02]  /*58f0*/  FMNMX.FTZ R8, R65, R8, !PT ;  /* 0x0000000841087209 */ /* 0x000fe40007810000 */
[----:B------:R-:W-:Y:S01]  /*5900*/  ISETP.LT.OR P1, PT, R10, 0x31, P1 ;  /* 0x000000310a00780c */ /* 0x000fe20000f21670 */
[----:B------:R-:W5:Y:S01]  /*5910*/  LDL R39, [R1+0x304] ;  /* 0x0003040001277983 */ /* 0x000f620000100800 */
[----:B------:R-:W-:Y:S02]  /*5920*/  ISETP.GT.AND P4, PT, R11, 0x51, !P4 ;  /* 0x000000510b00780c */ /* 0x000fe40006784270 */
[----:B------:R-:W-:Y:S01]  /*5930*/  FSEL R216, R50, -INF , !P1 ;  /* 0xff80000032d87808 */ /* 0x000fe20004800000 */
[----:B------:R-:W5:Y:S01]  /*5940*/  LDL R115, [R1+0x308] ;  /* 0x0003080001737983 */ /* 0x000f620000100800 */
[----:B------:R-:W-:-:S02]  /*5950*/  ISETP.NE.AND P1, PT, R48, RZ, PT ;  /* 0x000000ff3000720c */ /* 0x000fc40003f25270 */
[C---:B------:R-:W-:Y:S01]  /*5960*/  ISETP.LT.OR P3, PT, R10.reuse, 0x51, P3 ;  /* 0x000000510a00780c */ /* 0x040fe20001f61670 */
[----:B------:R-:W5:Y:S01]  /*5970*/  LDL R50, [R1+0x2a0] ;  /* 0x0002a00001327983 */ /* 0x000f620000100800 */
[----:B------:R-:W-:Y:S02]  /*5980*/  ISETP.GT.AND P1, PT, R11, 0x31, !P1 ;  /* 0x000000310b00780c */ /* 0x000fe40004f24270 */
[----:B------:R-:W-:Y:S01]  /*5990*/  FMNMX.FTZ R8, R21, R8, !PT ;  /* 0x0000000815087209 */ /* 0x000fe20007810000 */
[----:B------:R-:W5:Y:S01]  /*59a0*/  LDL R48, [R1+0x2ac] ;  /* 0x0002ac0001307983 */ /* 0x000f620000100800 */
[----:B------:R-:W-:Y:S02]  /*59b0*/  ISETP.LT.OR P1, PT, R10, 0x32, P1 ;  /* 0x000000320a00780c */ /* 0x000fe40000f21670 */
[----:B------:R-:W-:Y:S01]  /*59c0*/  ISETP.GT.AND P5, PT, R11, 0x58, !P5 ;  /* 0x000000580b00780c */ /* 0x000fe20006fa4270 */
[----:B------:R-:W5:Y:S01]  /*59d0*/  LDL R114, [R1+0x30c] ;  /* 0x00030c0001727983 */ /* 0x000f620000100800 */
[----:B------:R-:W-:-:S02]  /*59e0*/  FSEL R84, R51, -INF , !P1 ;  /* 0xff80000033547808 */ /* 0x000fc40004800000 */
[----:B------:R-:W-:Y:S01]  /*59f0*/  ISETP.NE.AND P1, PT, R85, RZ, PT ;  /* 0x000000ff5500720c */ /* 0x000fe20003f25270 */
[----:B------:R-:W5:Y:S01]  /*5a00*/  LDL R113, [R1+0x310] ;  /* 0x0003100001717983 */ /* 0x000f620000100800 */
[----:B------:R-:W-:Y:S02]  /*5a10*/  ISETP.LT.OR P4, PT, R10, 0x52, P4 ;  /* 0x000000520a00780c */ /* 0x000fe40002781670 */
[----:B------:R-:W-:Y:S01]  /*5a20*/  ISETP.GT.AND P1, PT, R11, 0x38, !P1 ;  /* 0x000000380b00780c */ /* 0x000fe20004f24270 */
[----:B------:R-:W5:Y:S01]  /*5a30*/  LDL R112, [R1+0x314] ;  /* 0x0003140001707983 */ /* 0x000f620000100800 */
[----:B------:R-:W-:Y:S02]  /*5a40*/  FSEL R92, R66, -INF , !P3 ;  /* 0xff800000425c7808 */ /* 0x000fe40005800000 */
[----:B------:R-:W-:Y:S01]  /*5a50*/  ISETP.LT.OR P1, PT, R10, 0x39, P1 ;  /* 0x000000390a00780c */ /* 0x000fe20000f21670 */
[----:B------:R-:W5:Y:S01]  /*5a60*/  LDL R66, [R1+0x278] ;  /* 0x0002780001427983 */ /* 0x000f620000100800 */
[----:B------:R-:W-:-:S02]  /*5a70*/  FMNMX.FTZ R8, R69, R8, !PT ;  /* 0x0000000845087209 */ /* 0x000fc40007810000 */
[----:B------:R-:W-:Y:S01]  /*5a80*/  FSEL R218, R54, -INF , !P1 ;  /* 0xff80000036da7808 */ /* 0x000fe20004800000 */
[----:B------:R-:W5:Y:S01]  /*5a90*/  LDL R111, [R1+0x318] ;  /* 0x00031800016f7983 */ /* 0x000f620000100800 */
[----:B------:R-:W-:Y:S02]  /*5aa0*/  ISETP.NE.AND P1, PT, R52, RZ, PT ;  /* 0x000000ff3400720c */ /* 0x000fe40003f25270 */
[C---:B------:R-:W-:Y:S01]  /*5ab0*/  ISETP.LT.OR P5, PT, R10.reuse, 0x59, P5 ;  /* 0x000000590a00780c */ /* 0x040fe20002fa1670 */
[----:B------:R-:W5:Y:S01]  /*5ac0*/  LDL R54, [R1+0x290] ;  /* 0x0002900001367983 */ /* 0x000f620000100800 */
[----:B------:R-:W-:Y:S02]  /*5ad0*/  ISETP.GT.AND P1, PT, R11, 0x39, !P1 ;  /* 0x000000390b00780c */ /* 0x000fe40004f24270 */
[----:B------:R-:W-:Y:S01]  /*5ae0*/  FSEL R94, R67, -INF , !P4 ;  /* 0xff800000435e7808 */ /* 0x000fe20006000000 */
[----:B------:R-:W5:Y:S01]  /*5af0*/  LDL R52, [R1+0x29c] ;  /* 0x00029c0001347983 */ /* 0x000f620000100800 */
[----:B------:R-:W-:-:S02]  /*5b00*/  ISETP.LT.OR P1, PT, R10, 0x3a, P1 ;  /* 0x0000003a0a00780c */ /* 0x000fc40000f21670 */
[----:B------:R-:W-:Y:S01]  /*5b10*/  FSEL R96, R70, -INF , !P5 ;  /* 0xff80000046607808 */ /* 0x000fe20006800000 */
[----:B------:R-:W5:Y:S01]  /*5b20*/  LDL R110, [R1+0x31c] ;  /* 0x00031c00016e7983 */ /* 0x000f620000100800 */
[----:B------:R-:W-:Y:S02]  /*5b30*/  FSEL R86, R55, -INF , !P1 ;  /* 0xff80000037567808 */ /* 0x000fe40004800000 */
[----:B------:R-:W-:Y:S01]  /*5b40*/  ISETP.NE.AND P1, PT, R87, RZ, PT ;  /* 0x000000ff5700720c */ /* 0x000fe20003f25270 */
[----:B------:R-:W5:Y:S03]  /*5b50*/  LDL R70, [R1+0x284] ;  /* 0x0002840001467983 */ /* 0x000f660000100800 */
[C---:B------:R-:W-:Y:S01]  /*5b60*/  ISETP.GT.AND P1, PT, R11.reuse, 0x40, !P1 ;  /* 0x000000400b00780c */ /* 0x040fe20004f24270 */
[----:B------:R-:W5:Y:S03]  /*5b70*/  LDL R109, [R1+0x324] ;  /* 0x00032400016d7983 */ /* 0x000f660000100800 */
[----:B------:R-:W-:Y:S01]  /*5b80*/  ISETP.LT.OR P1, PT, R10, 0x41, P1 ;  /* 0x000000410a00780c */ /* 0x000fe20000f21670 */
[----:B------:R-:W5:Y:S03]  /*5b90*/  LDL R108, [R1+0x328] ;  /* 0x00032800016c7983 */ /* 0x000f660000100800 */
[----:B------:R-:W-:Y:S01]  /*5ba0*/  FSEL R168, R58, -INF , !P1 ;  /* 0xff8000003aa87808 */ /* 0x000fe20004800000 */
[----:B------:R-:W5:Y:S01]  /*5bb0*/  LDL R107, [R1+0x32c] ;  /* 0x00032c00016b7983 */ /* 0x000f620000100800 */
[----:B------:R-:W-:-:S02]  /*5bc0*/  ISETP.GT.AND P1, PT, R11, 0x41, !P2 ;  /* 0x000000410b00780c */ /* 0x000fc40005724270 */
[----:B------:R-:W-:Y:S01]  /*5bd0*/  ISETP.NE.AND P2, PT, R60, RZ, PT ;  /* 0x000000ff3c00720c */ /* 0x000fe20003f45270 */
[----:B------:R-:W5:Y:S01]  /*5be0*/  LDL R58, [R1+0x280] ;  /* 0x00028000013a7983 */ /* 0x000f620000100800 */
[C---:B------:R-:W-:Y:S02]  /*5bf0*/  ISETP.LT.OR P1, PT, R10.reuse, 0x42, P1 ;  /* 0x000000420a00780c */ /* 0x040fe40000f21670 */
[----:B------:R-:W-:Y:S01]  /*5c00*/  ISETP.GT.AND P2, PT, R11, 0x49, !P2 ;  /* 0x000000490b00780c */ /* 0x000fe20005744270 */
[----:B------:R-:W5:Y:S01]  /*5c10*/  LDL R60, [R1+0x268] ;  /* 0x00026800013c7983 */ /* 0x000f620000100800 */
[----:B------:R-:W-:Y:S02]  /*5c20*/  FSEL R88, R59, -INF , !P1 ;  /* 0xff8000003b587808 */ /* 0x000fe40004800000 */
[----:B------:R-:W-:Y:S01]  /*5c30*/  ISETP.GT.AND P1, PT, R11, RZ, !P6 ;  /* 0x000000ff0b00720c */ /* 0x000fe20007724270 */
[----:B------:R-:W5:Y:S01]  /*5c40*/  LDL R106, [R1+0x330] ;  /* 0x00033000016a7983 */ /* 0x000f620000100800 */
[----:B------:R-:W-:-:S02]  /*5c50*/  ISETP.LT.OR P2, PT, R10, 0x4a, P2 ;  /* 0x0000004a0a00780c */ /* 0x000fc40001741670 */
[----:B------:R-:W-:Y:S01]  /*5c60*/  ISETP.LT.OR P1, PT, R10, 0x1, P1 ;  /* 0x000000010a00780c */ /* 0x000fe20000f21670 */
[----:B------:R-:W5:Y:S01]  /*5c70*/  LDL R105, [R1+0x334] ;  /* 0x0003340001697983 */ /* 0x000f620000100800 */
[----:B------:R-:W-:Y:S02]  /*5c80*/  FSEL R90, R63, -INF , !P2 ;  /* 0xff8000003f5a7808 */ /* 0x000fe40005000000 */
        /* <DEDUP_REMOVED lines=12> */
[----:B------:R-:W-:Y:S01]  /*5d50*/  FMNMX.FTZ R9, R74, R9, !PT ;  /* 0x000000094a097209 */ /* 0x000fe20007810000 */
[----:B------:R-:W5:Y:S01]  /*5d60*/  LDL R62, [R1+0x26c] ;  /* 0x00026c00013e7983 */ /* 0x000f620000100800 */
[----:B------:R-:W-:-:S02]  /*5d70*/  ISETP.NE.AND P6, PT, R24, RZ, PT ;  /* 0x000000ff1800720c */ /* 0x000fc40003fc5270 */
[----:B------:R-:W-:Y:S01]  /*5d80*/  FMNMX.FTZ R9, R138, R9, !PT ;  /* 0x000000098a097209 */ /* 0x000fe20007810000 */
[----:B------:R-:W5:Y:S01]  /*5d90*/  LDL.64 R24, [R1+0xa8] ;  /* 0x0000a80001187983 */ /* 0x000f620000100a00 */
[----:B------:R-:W-:Y:S02]  /*5da0*/  ISETP.GT.AND P6, PT, R11, 0x59, !P6 ;  /* 0x000000590b00780c */ /* 0x000fe400077c4270 */
[----:B------:R-:W-:Y:S01]  /*5db0*/  FMNMX.FTZ R9, R76, R9, !PT ;  /* 0x000000094c097209 */ /* 0x000fe20007810000 */
[----:B------:R-:W1:Y:S01]  /*5dc0*/  SHFL.BFLY PT, R11, R8, 0x2, 0x1f ;  /* 0x0c401f00080b7f89 */ /* 0x000e6200000e0000 */
[----:B------:R-:W-:Y:S02]  /*5dd0*/  ISETP.LT.OR P6, PT, R10, 0x5a, P6 ;  /* 0x0000005a0a00780c */ /* 0x000fe400037c1670 */
[----:B------:R-:W-:Y:S01]  /*5de0*/  FMNMX.FTZ R9, R132, R9, !PT ;  /* 0x0000000984097209 */ /* 0x000fe20007810000 */
[----:B------:R-:W5:Y:S01]  /*5df0*/  LDL R101, [R1+0x348] ;  /* 0x0003480001657983 */ /* 0x000f620000100800 */
[----:B------:R-:W-:-:S02]  /*5e00*/  FSEL R98, R71, -INF , !P6 ;  /* 0xff80000047627808 */ /* 0x000fc40007000000 */
[----:B------:R-:W-:Y:S01]  /*5e10*/  FMNMX.FTZ R9, R42, R9, !PT ;  /* 0x000000092a097209 */ /* 0x000fe20007810000 */
[----:B------:R-:W5:Y:S03]  /*5e20*/  LDL R100, [R1+0x34c] ;  /* 0x00034c0001647983 */ /* 0x000f660000100800 */
        /* <DEDUP_REMOVED lines=23> */
[----:B0-----:R-:W5:Y:S03]  /*5fa0*/  LDL R78, [R1+0x3b4] ;  /* 0x0003b400014e7983 */ /* 0x001f660000100800 */
[----:B------:R-:W-:Y:S01]  /*5fb0*/  FMNMX.FTZ R9, R94, R9, !PT ;  /* 0x000000095e097209 */ /* 0x000fe20007810000 */
[----:B--2---:R-:W-:Y:S03]  /*5fc0*/  STL [R1+0x274], R64 ;  /* 0x0002744001007387 */ /* 0x004fe60000100800 */
[----:B------:R-:W-:Y:S01]  /*5fd0*/  FMNMX.FTZ R9, R96, R9, !PT ;  /* 0x0000000960097209 */ /* 0x000fe20007810000 */
[----:B---3--:R-:W-:Y:S03]  /*5fe0*/  STL [R1+0x27c], R68 ;  /* 0x00027c4401007387 */ /* 0x008fe60000100800 */
[----:B------:R-:W-:Y:S01]  /*5ff0*/  FMNMX.FTZ R9, R98, R9, !PT ;  /* 0x0000000962097209 */ /* 0x000fe20007810000 */
[----:B----4-:R-:W-:Y:S04]  /*6000*/  STL [R1+0x288], R72 ;  /* 0x0002884801007387 */ /* 0x010fe80000100800 */
[----:B------:R-:W-:Y:S04]  /*6010*/  STL.64 [R1+0x230], R8 ;  /* 0x0002300801007387 */ /* 0x000fe80000100a00 */
[----:B------:R-:W2:Y:S01]  /*6020*/  LDL R13, [R1+0x234] ;  /* 0x00023400010d7983 */ /* 0x000ea20000100800 */
[----:B-1----:R-:W-:-:S03]  /*6030*/  FMNMX.FTZ R10, R8, R11, !PT ;  /* 0x0000000b080a7209 */ /* 0x002fc60007810000 */
[----:B-----5:R0:W-:Y:S04]  /*6040*/  STL [R1+0x2bc], R27 ;  /* 0x0002bc1b01007387 */ /* 0x0201e80000100800 */
[----:B------:R-:W1:Y:S04]  /*6050*/  SHFL.BFLY PT, R11, R10, 0x1, 0x1f ;  /* 0x0c201f000a0b7f89 */ /* 0x000e6800000e0000 */
[----:B------:R3:W-:Y:S04]  /*6060*/  STL [R1+0x2a4], R36 ;  /* 0x0002a42401007387 */ /* 0x0007e80000100800 */
[----:B0-----:R-:W4:Y:S04]  /*6070*/  LDL R27, [R1+0x438] ;  /* 0x00043800011b7983 */ /* 0x001f280000100800 */
[----:B------:R0:W-:Y:S04]  /*6080*/  STL [R1+0x2a8], R28 ;  /* 0x0002a81c01007387 */ /* 0x0001e80000100800 */
[----:B---3--:R-:W3:Y:S04]  /*6090*/  LDL R36, [R1+0x3ac] ;  /* 0x0003ac0001247983 */ /* 0x008ee80000100800 */
[----:B------:R5:W-:Y:S01]  /*60a0*/  STL [R1+0x2b4], R34 ;  /* 0x0002b42201007387 */ /* 0x000be20000100800 */
[----:B-1----:R-:W-:-:S03]  /*60b0*/  FMNMX.FTZ R12, R10, R11, !PT ;  /* 0x0000000b0a0c7209 */ /* 0x002fc60007810000 */
[----:B0-----:R-:W4:Y:S04]  /*60c0*/  LDL R28, [R1+0x3c8] ;  /* 0x0003c800011c7983 */ /* 0x001f280000100800 */
[----:B------:R-:W-:Y:S04]  /*60d0*/  STL [R1+0x230], R12 ;  /* 0x0002300c01007387 */ /* 0x000fe80000100800 */
[----:B------:R-:W3:Y:S04]  /*60e0*/  LDL R14, [R1+0x230] ;  /* 0x00023000010e7983 */ /* 0x000ee80000100800 */
[----:B-----5:R-:W5:Y:S04]  /*60f0*/  LDL R34, [R1+0x41c] ;  /* 0x00041c0001227983 */ /* 0x020f680000100800 */
[----:B------:R0:W-:Y:S04]  /*6100*/  STL [R1+0x270], R32 ;  /* 0x0002702001007387 */ /* 0x0001e80000100800 */
[----:B------:R1:W-:Y:S04]  /*6110*/  STL [R1+0x298], R30 ;  /* 0x0002981e01007387 */ /* 0x0003e80000100800 */
[----:B------:R-:W-:Y:S04]  /*6120*/  STL [R1+0x28c], R56 ;  /* 0x00028c3801007387 */ /* 0x000fe80000100800 */
[----:B0-----:R-:W4:Y:S04]  /*6130*/  LDL R32, [R1+0x2ec] ;  /* 0x0002ec0001207983 */ /* 0x001f280000100800 */
[----:B-1----:R-:W4:Y:S04]  /*6140*/  LDL R30, [R1+0x358] ;  /* 0x00035800011e7983 */ /* 0x002f280000100800 */
[----:B------:R0:W-:Y:S04]  /*6150*/  STL [R1+0x294], R38 ;  /* 0x0002942601007387 */ /* 0x0001e80000100800 */
[----:B------:R1:W-:Y:S04]  /*6160*/  STL [R1+0x264], R40 ;  /* 0x0002642801007387 */ /* 0x0003e80000100800 */
[----:B------:R-:W4:Y:S04]  /*6170*/  LDL R72, [R1+0x3d0] ;  /* 0x0003d00001487983 */ /* 0x000f280000100800 */
[----:B0-----:R-:W4:Y:S04]  /*6180*/  LDL R38, [R1+0x33c] ;  /* 0x00033c0001267983 */ /* 0x001f280000100800 */
[----:B-1----:R-:W4:Y:S04]  /*6190*/  LDL R40, [R1+0x2d4] ;  /* 0x0002d40001287983 */ /* 0x002f280000100800 */
[----:B------:R-:W4:Y:S04]  /*61a0*/  LDL R71, [R1+0x3d4] ;  /* 0x0003d40001477983 */ /* 0x000f280000100800 */
[----:B------:R-:W4:Y:S04]  /*61b0*/  LDL R68, [R1+0x3e0] ;  /* 0x0003e00001447983 */ /* 0x000f280000100800 */
[----:B------:R-:W4:Y:S04]  /*61c0*/  LDL R67, [R1+0x3e8] ;  /* 0x0003e80001437983 */ /* 0x000f280000100800 */
[----:B------:R-:W-:Y:S04]  /*61d0*/  STL [R1+0x2b0], R46 ;  /* 0x0002b02e01007387 */ /* 0x000fe80000100800 */
[----:B------:R-:W-:Y:S04]  /*61e0*/  STL [R1+0x2b8], R44 ;  /* 0x0002b82c01007387 */ /* 0x000fe80000100800 */
[----:B------:R-:W4:Y:S04]  /*61f0*/  LDL R64, [R1+0x3f4] ;  /* 0x0003f40001407983 */ /* 0x000f280000100800 */
[----:B------:R-:W4:Y:S04]  /*6200*/  LDL R63, [R1+0x3f8] ;  /* 0x0003f800013f7983 */ /* 0x000f280000100800 */
[----:B------:R-:W4:Y:S04]  /*6210*/  LDL R59, [R1+0x40c] ;  /* 0x00040c00013b7983 */ /* 0x000f280000100800 */
[----:B------:R-:W4:Y:S04]  /*6220*/  LDL R56, [R1+0x418] ;  /* 0x0004180001387983 */ /* 0x000f280000100800 */
[----:B------:R-:W4:Y:S04]  /*6230*/  LDL R55, [R1+0x420] ;  /* 0x0004200001377983 */ /* 0x000f280000100800 */
[----:B------:R0:W-:Y:S04]  /*6240*/  STL [R1+0x2a0], R50 ;  /* 0x0002a03201007387 */ /* 0x0001e80000100800 */
[----:B------:R1:W-:Y:S04]  /*6250*/  STL [R1+0x2ac], R48 ;  /* 0x0002ac3001007387 */ /* 0x0003e80000100800 */
[----:B------:R-:W4:Y:S04]  /*6260*/  LDL R51, [R1+0x430] ;  /* 0x0004300001337983 */ /* 0x000f280000100800 */
[----:B0-----:R-:W4:Y:S04]  /*6270*/  LDL R50, [R1+0x434] ;  /* 0x0004340001327983 */ /* 0x001f280000100800 */
[----:B-1----:R-:W4:Y:S04]  /*6280*/  LDL R48, [R1+0x440] ;  /* 0x0004400001307983 */ /* 0x002f280000100800 */
[----:B------:R0:W-:Y:S04]  /*6290*/  STL [R1+0x278], R66 ;  /* 0x0002784201007387 */ /* 0x0001e80000100800 */
[----:B------:R-:W4:Y:S04]  /*62a0*/  LDL R47, [R1+0x444] ;  /* 0x00044400012f7983 */ /* 0x000f280000100800 */
[----:B------:R1:W-:Y:S04]  /*62b0*/  STL [R1+0x290], R54 ;  /* 0x0002903601007387 */ /* 0x0003e80000100800 */
[----:B------:R1:W-:Y:S04]  /*62c0*/  STL [R1+0x29c], R52 ;  /* 0x00029c3401007387 */ /* 0x0003e80000100800 */
[----:B0-----:R-:W4:Y:S04]  /*62d0*/  LDL R66, [R1+0x3ec] ;  /* 0x0003ec0001427983 */ /* 0x001f280000100800 */
[----:B------:R0:W-:Y:S04]  /*62e0*/  STL [R1+0x284], R70 ;  /* 0x0002844601007387 */ /* 0x0001e80000100800 */
[----:B-1----:R-:W4:Y:S04]  /*62f0*/  LDL R54, [R1+0x424] ;  /* 0x0004240001367983 */ /* 0x002f280000100800 */
[----:B------:R-:W4:Y:S04]  /*6300*/  LDL R52, [R1+0x42c] ;  /* 0x00042c0001347983 */ /* 0x000f280000100800 */
[----:B0-----:R-:W4:Y:S04]  /*6310*/  LDL R70, [R1+0x3d8] ;  /* 0x0003d80001467983 */ /* 0x001f280000100800 */
[----:B------:R0:W-:Y:S04]  /*6320*/  STL [R1+0x280], R58 ;  /* 0x0002803a01007387 */ /* 0x0001e80000100800 */
[----:B------:R1:W-:Y:S04]  /*6330*/  STL [R1+0x268], R60 ;  /* 0x0002683c01007387 */ /* 0x0003e80000100800 */
[----:B------:R-:W4:Y:S04]  /*6340*/  LDL R46, [R1+0x448] ;  /* 0x00044800012e7983 */ /* 0x000f280000100800 */
[----:B0-----:R-:W4:Y:S04]  /*6350*/  LDL R58, [R1+0x410] ;  /* 0x00041000013a7983 */ /* 0x001f280000100800 */
[----:B-1----:R-:W4:Y:S04]  /*6360*/  LDL R60, [R1+0x408] ;  /* 0x00040800013c7983 */ /* 0x002f280000100800 */
[----:B------:R0:W-:Y:S04]  /*6370*/  STL [R1+0x260], R26 ;  /* 0x0002601a01007387 */ /* 0x0001e80000100800 */
[----:B------:R-:W4:Y:S04]  /*6380*/  LDL R44, [R1+0x450] ;  /* 0x00045000012c7983 */ /* 0x000f280000100800 */
[----:B0-----:R-:W4:Y:S04]  /*6390*/  LDL R26, [R1+0x2c0] ;  /* 0x0002c000011a7983 */ /* 0x001f280000100800 */
[----:B--2---:R-:W0:Y:S02]  /*63a0*/  SHFL.BFLY PT, R8, R13, 0x2, 0x1f ;  /* 0x0c401f000d087f89 */ /* 0x004e2400000e0000 */
[----:B0-----:R-:W-:-:S05]  /*63b0*/  FMNMX.FTZ R9, R8, R13, !PT ;  /* 0x0000000d08097209 */ /* 0x001fca0007810000 */
[----:B------:R-:W0:Y:S01]  /*63c0*/  SHFL.BFLY PT, R8, R9, 0x1, 0x1f ;  /* 0x0c201f0009087f89 */ /* 0x000e2200000e0000 */
[----:B---3--:R-:W-:Y:S01]  /*63d0*/  FMUL.FTZ R10, R29, R14 ;  /* 0x0000000e1d0a7220 */ /* 0x008fe20000410000 */
[----:B------:R-:W-:-:S04]  /*63e0*/  FSETP.NEU.FTZ.AND P1, PT, R14, -INF , PT ;  /* 0xff8000000e00780b */ /* 0x000fc80003f3d000 */
[----:B------:R-:W-:-:S05]  /*63f0*/  FSEL R14, R10, RZ, P1 ;  /* 0x000000ff0a0e7208 */ /* 0x000fca0000800000 */
[-C--:B------:R-:W-:Y:S01]  /*6400*/  FFMA.FTZ R148, R37, R29.reuse, -R14 ;  /* 0x0000001d25947223 */ /* 0x080fe2000001080e */
[----:B0-----:R-:W-:Y:S01]  /*6410*/  FMNMX.FTZ R8, R9, R8, !PT ;  /* 0x0000000809087209 */ /* 0x001fe20007810000 */
[----:B------:R-:W2:Y:S03]  /*6420*/  LDL R37, [R1+0x374] ;  /* 0x0003740001257983 */ /* 0x000ea60000100800 */
[C---:B------:R-:W-:Y:S01]  /*6430*/  FSETP.NEU.FTZ.AND P1, PT, R8.reuse, -INF , PT ;  /* 0xff8000000800780b */ /* 0x040fe20003f3d000 */
[----:B------:R-:W-:-:S05]  /*6440*/  FMUL.FTZ R9, R8, R29 ;  /* 0x0000001d08097220 */ /* 0x000fca0000410000 */
        /* <DEDUP_REMOVED lines=26> */
[----:B------:R-:W-:-:S02]  /*65f0*/  IMAD R42, R43, 0xc00, R24 ;  /* 0x00000c002b2a7824 */ /* 0x000fc400078e0218 */
        /* <DEDUP_REMOVED lines=21> */
[----:B------:R-:W3:Y:S01]  /*6750*/  LDL R24, [R1+0x320] ;  /* 0x0003200001187983 */ /* 0x000ee20000100800 */
[----:B------:R-:W-:-:S03]  /*6760*/  FFMA.FTZ R9, R98, R29, -R9 ;  /* 0x0000001d62097223 */ /* 0x000fc60000010809 */
[----:B------:R-:W3:Y:S04]  /*6770*/  LDL R29, [R1+0x390] ;  /* 0x00039000011d7983 */ /* 0x000ee80000100800 */
[----:B------:R-:W3:Y:S04]  /*6780*/  LDL R33, [R1+0x454] ;  /* 0x0004540001217983 */ /* 0x000ee80000100800 */
[----:B------:R-:W3:Y:S04]  /*6790*/  LDL R43, [R1+0x458] ;  /* 0x00045800012b7983 */ /* 0x000ee80000100800 */
[----:B------:R0:W-:Y:S04]  /*67a0*/  STL [R1+0x26c], R62 ;  /* 0x00026c3e01007387 */ /* 0x0001e80000100800 */
        /* <DEDUP_REMOVED lines=17> */
[----:B0-----:R-:W3:Y:S04]  /*68c0*/  LDL R62, [R1+0x3fc] ;  /* 0x0003fc00013e7983 */ /* 0x001ee80000100800 */
[----:B------:R-:W3:Y:S04]  /*68d0*/  LDL R61, [R1+0x404] ;  /* 0x00040400013d7983 */ /* 0x000ee80000100800 */
[----:B------:R-:W3:Y:S04]  /*68e0*/  LDL R57, [R1+0x414] ;  /* 0x0004140001397983 */ /* 0x000ee80000100800 */
[----:B------:R-:W3:Y:S04]  /*68f0*/  LDL R53, [R1+0x428] ;  /* 0x0004280001357983 */ /* 0x000ee80000100800 */
[----:B------:R-:W3:Y:S04]  /*6900*/  LDL R49, [R1+0x43c] ;  /* 0x00043c0001317983 */ /* 0x000ee80000100800 */
[----:B------:R-:W3:Y:S04]  /*6910*/  LDL R45, [R1+0x44c] ;  /* 0x00044c00012d7983 */ /* 0x000ee80000100800 */
[----:B------:R-:W3:Y:S01]  /*6920*/  LDL R41, [R1+0x45c] ;  /* 0x00045c0001297983 */ /* 0x000ee20000100800 */
[----:B------:R-:W-:Y:S08]  /*6930*/  MUFU.EX2 R152, R152 ;  /* 0x0000009800987308 */ /* 0x000ff00000000800 */
[----:B------:R-:W0:Y:S08]  /*6940*/  MUFU.EX2 R130, R130 ;  /* 0x0000008200827308 */ /* 0x000e300000000800 */
[----:B------:R-:W1:Y:S08]  /*6950*/  MUFU.EX2 R153, R153 ;  /* 0x0000009900997308 */ /* 0x000e700000000800 */
[----:B------:R-:W4:Y:S01]  /*6960*/  MUFU.EX2 R135, R135 ;  /* 0x0000008700877308 */ /* 0x000f220000000800 */
[----:B-----5:R0:W-:Y:S07]  /*6970*/  STL [R1+0x41c], R34 ;  /* 0x00041c2201007387 */ /* 0x0201ee0000100800 */
[----:B------:R-:W-:Y:S08]  /*6980*/  MUFU.EX2 R143, R143 ;  /* 0x0000008f008f7308 */ /* 0x000ff00000000800 */
[----:B------:R-:W5:Y:S01]  /*6990*/  MUFU.EX2 R142, R142 ;  /* 0x0000008e008e7308 */ /* 0x000f620000000800 */
[----:B0-----:R-:W-:-:S07]  /*69a0*/  FADD.FTZ R34, R152, R130 ;  /* 0x0000008298227221 */ /* 0x001fce0000010000 */
[----:B------:R-:W-:Y:S08]  /*69b0*/  MUFU.EX2 R151, R151 ;  /* 0x0000009700977308 */ /* 0x000ff00000000800 */
[----:B------:R-:W0:Y:S01]  /*69c0*/  MUFU.EX2 R141, R141 ;  /* 0x0000008d008d7308 */ /* 0x000e220000000800 */
[----:B-1----:R-:W-:-:S07]  /*69d0*/  FADD.FTZ R34, R153, R34 ;  /* 0x0000002299227221 */ /* 0x002fce0000010000 */
[----:B------:R-:W-:Y:S01]  /*69e0*/  MUFU.EX2 R150, R150 ;  /* 0x0000009600967308 */ /* 0x000fe20000000800 */
[----:B------:R4:W-:Y:S07]  /*69f0*/  STL [R1+0x3ac], R36 ;  /* 0x0003ac2401007387 */ /* 0x0009ee0000100800 */
[----:B------:R-:W1:Y:S01]  /*6a00*/  MUFU.EX2 R140, R140 ;  /* 0x0000008c008c7308 */ /* 0x000e620000000800 */
[----:B----4-:R-:W-:-:S07]  /*6a10*/  FADD.FTZ R36, R135, R34 ;  /* 0x0000002287247221 */ /* 0x010fce0000010000 */
[----:B------:R-:W-:Y:S01]  /*6a20*/  MUFU.EX2 R149, R149 ;  /* 0x0000009500957308 */ /* 0x000fe20000000800 */
[----:B-----5:R-:W-:-:S07]  /*6a30*/  FADD.FTZ R34, R143, R142 ;  /* 0x0000008e8f227221 */ /* 0x020fce0000010000 */
[----:B------:R-:W4:Y:S01]  /*6a40*/  MUFU.EX2 R139, R139 ;  /* 0x0000008b008b7308 */ /* 0x000f220000000800 */
[----:B------:R0:W-:Y:S07]  /*6a50*/  STL [R1+0x3e4], R35 ;  /* 0x0003e42301007387 */ /* 0x0001ee0000100800 */
[----:B------:R-:W5:Y:S01]  /*6a60*/  MUFU.EX2 R148, R148 ;  /* 0x0000009400947308 */ /* 0x000f620000000800 */
[----:B------:R1:W-:Y:S01]  /*6a70*/  STL [R1+0x400], R31 ;  /* 0x0004001f01007387 */ /* 0x0003e20000100800 */
[----:B0-----:R-:W-:-:S06]  /*6a80*/  FADD.FTZ R35, R141, R34 ;  /* 0x000000228d237221 */ /* 0x001fcc0000010000 */
[----:B------:R-:W0:Y:S01]  /*6a90*/  MUFU.EX2 R138, R138 ;  /* 0x0000008a008a7308 */ /* 0x000e220000000800 */
[----:B------:R4:W-:Y:S01]  /*6aa0*/  STL [R1+0x438], R27 ;  /* 0x0004381b01007387 */ /* 0x0009e20000100800 */
[----:B-1----:R-:W-:-:S06]  /*6ab0*/  IMAD.MOV.U32 R31, RZ, RZ, R25 ;  /* 0x000000ffff1f7224 */ /* 0x002fcc00078e0019 */
[----:B------:R-:W1:Y:S01]  /*6ac0*/  MUFU.EX2 R147, R147 ;  /* 0x0000009300937308 */ /* 0x000e620000000800 */
[----:B------:R5:W-:Y:S01]  /*6ad0*/  STL [R1+0x3c8], R28 ;  /* 0x0003c81c01007387 */ /* 0x000be20000100800 */
[----:B----4-:R-:W-:-:S06]  /*6ae0*/  IMAD.MOV.U32 R27, RZ, RZ, R25 ;  /* 0x000000ffff1b7224 */ /* 0x010fcc00078e0019 */
[----:B------:R-:W4:Y:S01]  /*6af0*/  MUFU.EX2 R137, R137 ;  /* 0x0000008900897308 */ /* 0x000f220000000800 */
[----:B------:R-:W-:Y:S01]  /*6b00*/  FADD.FTZ R34, R140, R35 ;  /* 0x000000238c227221 */ /* 0x000fe20000010000 */
[----:B------:R0:W-:Y:S01]  /*6b10*/  STL [R1+0x2c0], R26 ;  /* 0x0002c01a01007387 */ /* 0x0001e20000100800 */
[----:B-----5:R-:W-:-:S03]  /*6b20*/  VIADD R28, R42, 0x180 ;  /* 0x000001802a1c7836 */ /* 0x020fc60000000000 */
[----:B--2---:R2:W-:Y:S02]  /*6b30*/  STL [R1+0x374], R37 ;  /* 0x0003742501007387 */ /* 0x0045e40000100800 */
[----:B------:R-:W5:Y:S01]  /*6b40*/  MUFU.EX2 R146, R146 ;  /* 0x0000009200927308 */ /* 0x000f620000000800 */
[----:B0-----:R-:W-:Y:S01]  /*6b50*/  VIADD R26, R42, 0x80 ;  /* 0x000000802a1a7836 */ /* 0x001fe20000000000 */
[----:B------:R-:W-:Y:S01]  /*6b60*/  R2UR UR15, R31 ;  /* 0x000000001f0f72ca */ /* 0x000fe200000e0000 */
[----:B--2---:R-:W-:-:S05]  /*6b70*/  FADD.FTZ R37, R151, R36 ;  /* 0x0000002497257221 */ /* 0x004fca0000010000 */
[----:B------:R-:W0:Y:S01]  /*6b80*/  MUFU.EX2 R132, R132 ;  /* 0x0000008400847308 */ /* 0x000e220000000800 */
[----:B------:R-:W-:Y:S01]  /*6b90*/  FADD.FTZ R36, R150, R37 ;  /* 0x0000002596247221 */ /* 0x000fe20000010000 */
[----:B------:R-:W-:Y:S01]  /*6ba0*/  R2UR UR11, R27 ;  /* 0x000000001b0b72ca */ /* 0x000fe200000e0000 */
[----:B------:R-:W-:Y:S02]  /*6bb0*/  FADD.FTZ R27, R139, R34 ;  /* 0x000000228b1b7221 */ /* 0x000fe40000010000 */
[----:B------:R-:W-:-:S03]  /*6bc0*/  FADD.FTZ R31, R149, R36 ;  /* 0x00000024951f7221 */ /* 0x000fc60000010000 */
[----:B------:R-:W2:Y:S01]  /*6bd0*/  MUFU.EX2 R145, R145 ;  /* 0x0000009100917308 */ /* 0x000ea20000000800 */
[----:B------:R-:W-:Y:S02]  /*6be0*/  R2UR UR18, R28 ;  /* 0x000000001c1272ca */ /* 0x000fe400000e0000 */
[----:B------:R-:W-:Y:S01]  /*6bf0*/  R2UR UR10, R26 ;  /* 0x000000001a0a72ca */ /* 0x000fe200000e0000 */
[----:B------:R-:W-:-:S04]  /*6c00*/  FADD.FTZ R28, R148, R31 ;  /* 0x0000001f941c7221 */ /* 0x000fc80000010000 */
[----:B------:R-:W2:Y:S01]  /*6c10*/  MUFU.EX2 R136, R136 ;  /* 0x0000008800887308 */ /* 0x000ea20000000800 */
[----:B------:R-:W-:Y:S01]  /*6c20*/  FADD.FTZ R26, R138, R27 ;  /* 0x0000001b8a1a7221 */ /* 0x000fe20000010000 */
[----:B------:R-:W-:Y:S01]  /*6c30*/  R2UR UR23, R25 ;  /* 0x00000000191772ca */ /* 0x000fe200000e0000 */
[----:B-1----:R-:W-:-:S05]  /*6c40*/  FADD.FTZ R27, R147, R28 ;  /* 0x0000001c931b7221 */ /* 0x002fca0000010000 */
[----:B------:R-:W1:Y:S08]  /*6c50*/  MUFU.EX2 R133, R133 ;  /* 0x0000008500857308 */ /* 0x000e700000000800 */
[----:B------:R-:W1:Y:S01]  /*6c60*/  MUFU.EX2 R134, R134 ;  /* 0x0000008600867308 */ /* 0x000e620000000800 */
[----:B---3--:R3:W-:Y:S04]  /*6c70*/  STL [R1+0x320], R24 ;  /* 0x0003201801007387 */ /* 0x0087e80000100800 */
[----:B------:R4:W-:Y:S04]  /*6c80*/  STL [R1+0x390], R29 ;  /* 0x0003901d01007387 */ /* 0x0009e80000100800 */
[----:B------:R5:W-:Y:S01]  /*6c90*/  STL [R1+0x454], R33 ;  /* 0x0004542101007387 */ /* 0x000be20000100800 */
[----:B---3--:R-:W-:-:S03]  /*6ca0*/  VIADD R24, R42, 0x200 ;  /* 0x000002002a187836 */ /* 0x008fc60000000000 */
[----:B------:R3:W-:Y:S01]  /*6cb0*/  STL [R1+0x458], R43 ;  /* 0x0004582b01007387 */ /* 0x0007e20000100800 */
[--C-:B----4-:R-:W-:Y:S01]  /*6cc0*/  IMAD.MOV.U32 R29, RZ, RZ, R25.reuse ;  /* 0x000000ffff1d7224 */ /* 0x110fe200078e0019 */
[----:B------:R-:W-:Y:S01]  /*6cd0*/  R2UR UR22, R24 ;  /* 0x00000000181672ca */ /* 0x000fe200000e0000 */
[--C-:B-----5:R-:W-:Y:S02]  /*6ce0*/  IMAD.MOV.U32 R33, RZ, RZ, R25.reuse ;  /* 0x000000ffff217224 */ /* 0x120fe400078e0019 */
[----:B---3--:R-:W-:Y:S02]  /*6cf0*/  IMAD.MOV.U32 R43, RZ, RZ, R25 ;  /* 0x000000ffff2b7224 */ /* 0x008fe400078e0019 */
[----:B------:R-:W-:Y:S01]  /*6d00*/  FADD.FTZ R25, R137, R26 ;  /* 0x0000001a89197221 */ /* 0x000fe20000010000 */
[----:B------:R-:W3:Y:S01]  /*6d10*/  MUFU.EX2 R144, R144 ;  /* 0x0000009000907308 */ /* 0x000ee20000000800 */
[----:B------:R-:W-:Y:S02]  /*6d20*/  FADD.FTZ R24, R146, R27 ;  /* 0x0000001b92187221 */ /* 0x000fe40000010000 */
[----:B0-----:R-:W-:-:S05]  /*6d30*/  FADD.FTZ R25, R132, R25 ;  /* 0x0000001984197221 */ /* 0x001fca0000010000 */
[----:B------:R-:W0:Y:S01]  /*6d40*/  MUFU.EX2 R131, R131 ;  /* 0x0000008300837308 */ /* 0x000e220000000800 */
[----:B--2---:R-:W-:Y:S01]  /*6d50*/  FADD.FTZ R219, R145, R24 ;  /* 0x0000001891db7221 */ /* 0x004fe20000010000 */
[----:B------:R-:W-:Y:S01]  /*6d60*/  FADD.FTZ R24, R136, R25 ;  /* 0x0000001988187221 */ /* 0x000fe20000010000 */
[----:B------:R2:W-:Y:S01]  /*6d70*/  STL [R1+0x2ec], R32 ;  /* 0x0002ec2001007387 */ /* 0x0005e20000100800 */
[----:B------:R-:W-:Y:S02]  /*6d80*/  R2UR UR6, R42 ;  /* 0x000000002a0672ca */ /* 0x000fe400000e0000 */
[----:B-1----:R-:W-:Y:S01]  /*6d90*/  FADD.FTZ R25, R133, R24 ;  /* 0x0000001885197221 */ /* 0x002fe20000010000 */
[----:B------:R1:W-:Y:S01]  /*6da0*/  STL [R1+0x358], R30 ;  /* 0x0003581e01007387 */ /* 0x0003e20000100800 */
[----:B------:R-:W-:Y:S02]  /*6db0*/  R2UR UR7, R43 ;  /* 0x000000002b0772ca */ /* 0x000fe400000e0000 */
[----:B------:R-:W-:Y:S01]  /*6dc0*/  F2FP.F16.F32.PACK_AB R154, R135, R153 ;  /* 0x00000099879a723e */ /* 0x000fe200000000ff */
[----:B------:R-:W-:Y:S01]  /*6dd0*/  FADD.FTZ R172, R134, R25 ;  /* 0x0000001986ac7221 */ /* 0x000fe20000010000 */
[----:B--2---:R-:W-:Y:S01]  /*6de0*/  VIADD R32, R42, 0x280 ;  /* 0x000002802a207836 */ /* 0x004fe20000000000 */
[----:B------:R-:W-:Y:S01]  /*6df0*/  F2FP.F16.F32.PACK_AB R152, R130, R152 ;  /* 0x000000988298723e */ /* 0x000fe200000000ff */
[----:B-1----:R-:W-:Y:S01]  /*6e00*/  VIADD R30, R42, 0x100 ;  /* 0x000001002a1e7836 */ /* 0x002fe20000000000 */
[----:B------:R-:W-:-:S02]  /*6e10*/  F2FP.F16.F32.PACK_AB R153, R142, R143 ;  /* 0x0000008f8e99723e */ /* 0x000fc400000000ff */
[----:B------:R-:W-:Y:S01]  /*6e20*/  F2FP.F16.F32.PACK_AB R155, R140, R141 ;  /* 0x0000008d8c9b723e */ /* 0x000fe200000000ff */
[----:B------:R-:W-:Y:S01]  /*6e30*/  STL [R1+0x2c4], R129 ;  /* 0x0002c48101007387 */ /* 0x000fe20000100800 */
[----:B------:R-:W-:Y:S01]  /*6e40*/  R2UR UR14, R30 ;  /* 0x000000001e0e72ca */ /* 0x000fe200000e0000 */
[----:B---3--:R-:W-:Y:S01]  /*6e50*/  FADD.FTZ R219, R144, R219 ;  /* 0x000000db90db7221 */ /* 0x008fe20000010000 */
[----:B------:R-:W-:Y:S01]  /*6e60*/  R2UR UR19, R29 ;  /* 0x000000001d1372ca */ /* 0x000fe200000e0000 */
[----:B------:R-:W-:Y:S01]  /*6e70*/  STL [R1+0x2c8], R128 ;  /* 0x0002c88001007387 */ /* 0x000fe20000100800 */
[----:B------:R-:W-:Y:S01]  /*6e80*/  R2UR UR26, R32 ;  /* 0x00000000201a72ca */ /* 0x000fe200000e0000 */
[----:B0-----:R-:W-:Y:S01]  /*6e90*/  FADD.FTZ R172, R131, R172 ;  /* 0x000000ac83ac7221 */ /* 0x001fe20000010000 */
[----:B------:R-:W-:Y:S01]  /*6ea0*/  R2UR UR27, R33 ;  /* 0x00000000211b72ca */ /* 0x000fe200000e0000 */
[----:B------:R-:W-:Y:S01]  /*6eb0*/  STL [R1+0x2cc], R127 ;  /* 0x0002cc7f01007387 */ /* 0x000fe20000100800 */
[----:B------:R-:W-:-:S02]  /*6ec0*/  F2FP.F16.F32.PACK_AB R156, R150, R151 ;  /* 0x00000097969c723e */ /* 0x000fc400000000ff */
[----:B------:R-:W-:Y:S01]  /*6ed0*/  F2FP.F16.F32.PACK_AB R158, R148, R149 ;  /* 0x00000095949e723e */ /* 0x000fe200000000ff */
[----:B------:R-:W-:Y:S01]  /*6ee0*/  STL [R1+0x2d0], R126 ;  /* 0x0002d07e01007387 */ /* 0x000fe20000100800 */
[----:B------:R-:W-:Y:S02]  /*6ef0*/  F2FP.F16.F32.PACK_AB R160, R146, R147 ;  /* 0x0000009392a0723e */ /* 0x000fe400000000ff */
[----:B------:R-:W-:Y:S01]  /*6f00*/  F2FP.F16.F32.PACK_AB R162, R144, R145 ;  /* 0x0000009190a2723e */ /* 0x000fe200000000ff */
[----:B------:R-:W-:Y:S01]  /*6f10*/  STL [R1+0x2d4], R40 ;  /* 0x0002d42801007387 */ /* 0x000fe20000100800 */
[----:B------:R-:W-:Y:S02]  /*6f20*/  F2FP.F16.F32.PACK_AB R157, R138, R139 ;  /* 0x0000008b8a9d723e */ /* 0x000fe400000000ff */
[----:B------:R-:W-:Y:S01]  /*6f30*/  F2FP.F16.F32.PACK_AB R159, R132, R137 ;  /* 0x00000089849f723e */ /* 0x000fe200000000ff */
[----:B------:R-:W-:Y:S01]  /*6f40*/  STL [R1+0x2d8], R125 ;  /* 0x0002d87d01007387 */ /* 0x000fe20000100800 */
[----:B------:R-:W-:-:S02]  /*6f50*/  F2FP.F16.F32.PACK_AB R161, R133, R136 ;  /* 0x0000008885a1723e */ /* 0x000fc400000000ff */
[----:B------:R-:W-:Y:S01]  /*6f60*/  F2FP.F16.F32.PACK_AB R163, R131, R134 ;  /* 0x0000008683a3723e */ /* 0x000fe200000000ff */
        /* <DEDUP_REMOVED lines=83> */
[----:B------:R0:W-:Y:S02]  /*74a0*/  STL [R1+0x45c], R41 ;  /* 0x00045c2901007387 */ /* 0x0001e40000100800 */
[----:B0-----:R-:W-:-:S06]  /*74b0*/  WARPGROUP.ARRIVE ;  /* 0x00000000000079c5 */ /* 0x001fcc0000000000 */
[----:B------:R-:W-:Y:S03]  /*74c0*/  HGMMA.64x256x16.F32 R24, R152, gdesc[UR4].tnspB, RZ, !UPT, gsb0 ;  /* 0x43e0000498187df0 */ /* 0x000fe6000c0008ff */
        /* <DEDUP_REMOVED lines=35> */
[----:B------:R-:W0:Y:S08]  /*7700*/  MUFU.EX2 R152, R173 ;  /* 0x000000ad00987308 */ /* 0x000e300000000800 */
[----:B------:R-:W-:Y:S08]  /*7710*/  MUFU.EX2 R174, R174 ;  /* 0x000000ae00ae7308 */ /* 0x000ff00000000800 */
[----:B------:R-:W-:Y:S08]  /*7720*/  MUFU.EX2 R154, R175 ;  /* 0x000000af009a7308 */ /* 0x000ff00000000800 */
[----:B------:R-:W1:Y:S08]  /*7730*/  MUFU.EX2 R153, R216 ;  /* 0x000000d800997308 */ /* 0x000e700000000800 */
[----:B------:R-:W-:Y:S08]  /*7740*/  MUFU.EX2 R215, R215 ;  /* 0x000000d700d77308 */ /* 0x000ff00000000800 */
[----:B------:R-:W2:Y:S08]  /*7750*/  MUFU.EX2 R217, R217 ;  /* 0x000000d900d97308 */ /* 0x000eb00000000800 */
[----:B------:R-:W-:Y:S08]  /*7760*/  MUFU.EX2 R218, R218 ;  /* 0x000000da00da7308 */ /* 0x000ff00000000800 */
[----:B------:R-:W3:Y:S01]  /*7770*/  MUFU.EX2 R171, R171 ;  /* 0x000000ab00ab7308 */ /* 0x000ee20000000800 */
[----:B0-----:R-:W-:Y:S01]  /*7780*/  FADD.FTZ R219, R152, R219 ;  /* 0x000000db98db7221 */ /* 0x001fe20000010000 */
[----:B-1----:R-:W-:Y:S01]  /*7790*/  FADD.FTZ R172, R153, R172 ;  /* 0x000000ac99ac7221 */ /* 0x002fe20000010000 */
[----:B------:R-:W-:-:S02]  /*77a0*/  F2FP.F16.F32.PACK_AB R152, R174, R152 ;  /* 0x00000098ae98723e */ /* 0x000fc400000000ff */
[----:B--2---:R-:W-:Y:S02]  /*77b0*/  F2FP.F16.F32.PACK_AB R153, R217, R153 ;  /* 0x00000099d999723e */ /* 0x004fe400000000ff */
[----:B---3--:R-:W-:Y:S01]  /*77c0*/  F2FP.F16.F32.PACK_AB R155, R171, R218 ;  /* 0x000000daab9b723e */ /* 0x008fe200000000ff */
        /* <DEDUP_REMOVED lines=35> */
[----:B------:R-:W-:-:S04]  /*7a00*/  FADD.FTZ R156, R174, R219 ;  /* 0x000000dbae9c7221 */ /* 0x000fc80000010000 */
[----:B------:R-:W-:Y:S01]  /*7a10*/  FADD.FTZ R156, R154, R156 ;  /* 0x0000009c9a9c7221 */ /* 0x000fe20000010000 */
[----:B------:R-:W-:Y:S01]  /*7a20*/  F2FP.F16.F32.PACK_AB R154, R215, R154 ;  /* 0x0000009ad79a723e */ /* 0x000fe200000000ff */
[----:B------:R-:W-:Y:S01]  /*7a30*/  MUFU.EX2 R166, R166 ;  /* 0x000000a600a67308 */ /* 0x000fe20000000800 */
[----:B------:R-:W-:Y:S01]  /*7a40*/  FADD.FTZ R172, R217, R172 ;  /* 0x000000acd9ac7221 */ /* 0x000fe20000010000 */
[----:B------:R-:W-:-:S06]  /*7a50*/  FADD.FTZ R156, R215, R156 ;  /* 0x0000009cd79c7221 */ /* 0x000fcc0000010000 */
[----:B------:R-:W-:Y:S08]  /*7a60*/  MUFU.EX2 R164, R164 ;  /* 0x000000a400a47308 */ /* 0x000ff00000000800 */
[----:B------:R-:W-:Y:S08]  /*7a70*/  MUFU.EX2 R169, R169 ;  /* 0x000000a900a97308 */ /* 0x000ff00000000800 */
[----:B------:R-:W-:Y:S08]  /*7a80*/  MUFU.EX2 R170, R170 ;  /* 0x000000aa00aa7308 */ /* 0x000ff00000000800 */
[----:B------:R-:W-:Y:S01]  /*7a90*/  MUFU.EX2 R21, R21 ;  /* 0x0000001500157308 */ /* 0x000fe20000000800 */
[----:B------:R-:W-:-:S04]  /*7aa0*/  FADD.FTZ R172, R218, R172 ;  /* 0x000000acdaac7221 */ /* 0x000fc80000010000 */
        /* <DEDUP_REMOVED lines=45> */
[----:B------:R-:W0:Y:S08]  /*7d80*/  MUFU.EX2 R152, R167 ;  /* 0x000000a700987308 */ /* 0x000e300000000800 */
[----:B------:R-:W1:Y:S08]  /*7d90*/  MUFU.EX2 R154, R165 ;  /* 0x000000a5009a7308 */ /* 0x000e700000000800 */
[----:B------:R-:W2:Y:S01]  /*7da0*/  MUFU.EX2 R153, R168 ;  /* 0x000000a800997308 */ /* 0x000ea20000000800 */
[----:B0-----:R-:W-:-:S04]  /*7db0*/  FADD.FTZ R156, R152, R156 ;  /* 0x0000009c989c7221 */ /* 0x001fc80000010000 */
[C---:B------:R-:W-:Y:S01]  /*7dc0*/  FADD.FTZ R156, R166.reuse, R156 ;  /* 0x0000009ca69c7221 */ /* 0x040fe20000010000 */
[----:B------:R-:W-:Y:S02]  /*7dd0*/  F2FP.F16.F32.PACK_AB R152, R166, R152 ;  /* 0x00000098a698723e */ /* 0x000fe400000000ff */
[----:B------:R-:W-:Y:S01]  /*7de0*/  F2FP.F16.F32.PACK_AB R155, R21, R170 ;  /* 0x000000aa159b723e */ /* 0x000fe200000000ff */
[----:B-1----:R-:W-:Y:S01]  /*7df0*/  FADD.FTZ R156, R154, R156 ;  /* 0x0000009c9a9c7221 */ /* 0x002fe20000010000 */
[----:B------:R-:W-:Y:S01]  /*7e00*/  F2FP.F16.F32.PACK_AB R154, R164, R154 ;  /* 0x0000009aa49a723e */ /* 0x000fe200000000ff */
[----:B------:R-:W-:Y:S01]  /*7e10*/  STL.128 [R1+0x260], R24 ;  /* 0x0002601801007387 */ /* 0x000fe20000100c00 */
[----:B--2---:R-:W-:Y:S01]  /*7e20*/  FADD.FTZ R171, R153, R171 ;  /* 0x000000ab99ab7221 */ /* 0x004fe20000010000 */
[----:B------:R-:W-:Y:S02]  /*7e30*/  F2FP.F16.F32.PACK_AB R153, R169, R153 ;  /* 0x00000099a999723e */ /* 0x000fe400000000ff */
        /* <DEDUP_REMOVED lines=35> */
[----:B------:R-:W-:-:S04]  /*8070*/  FADD.FTZ R171, R170, R171 ;  /* 0x000000abaaab7221 */ /* 0x000fc80000010000 */
[----:B------:R-:W-:Y:S01]  /*8080*/  FADD.FTZ R171, R21, R171 ;  /* 0x000000ab15ab7221 */ /* 0x000fe20000010000 */
[----:B------:R-:W-:-:S04]  /*8090*/  FADD.FTZ R21, R10, R156 ;  /* 0x0000009c0a157221 */ /* 0x000fc80000010000 */
[----:B------:R-:W-:Y:S01]  /*80a0*/  FADD.FTZ R21, R11, R21 ;  /* 0x000000150b157221 */ /* 0x000fe20000010000 */
[----:B------:R-:W-:-:S04]  /*80b0*/  FADD.FTZ R171, R14, R171 ;  /* 0x000000ab0eab7221 */ /* 0x000fc80000010000 */
[----:B------:R-:W-:Y:S01]  /*80c0*/  FADD.FTZ R171, R15, R171 ;  /* 0x000000ab0fab7221 */ /* 0x000fe20000010000 */
[----:B------:R-:W-:Y:S02]  /*80d0*/  WARPGROUP.DEPBAR.LE gsb0, 0x0 ;  /* 0x00008000000079c5 */ /* 0x000fe40000010000 */
[----:B------:R-:W-:Y:S02]  /*80e0*/  F2FP.F16.F32.PACK_AB R152, R11, R10 ;  /* 0x0000000a0b98723e */ /* 0x000fe400000000ff */
[----:B------:R-:W-:Y:S02]  /*80f0*/  F2FP.F16.F32.PACK_AB R153, R15, R14 ;  /* 0x0000000e0f99723e */ /* 0x000fe400000000ff */
        /* <DEDUP_REMOVED lines=34> */
[----:B------:R-:W2:Y:S01]  /*8320*/  @!P0 LDL.64 R10, [R1+0x68] ;  /* 0x00006800010a8983 */ /* 0x000ea20000100a00 */
[----:B0-----:R-:W-:-:S06]  /*8330*/  WARPGROUP.ARRIVE ;  /* 0x00000000000079c5 */ /* 0x001fcc0000000000 */
[----:B------:R-:W-:Y:S03]  /*8340*/  HGMMA.64x256x16.F32 R24, R152, gdesc[UR24].tnspB, R24, gsb0 ;  /* 0x43e0001898187df0 */ /* 0x000fe60008000818 */
[----:B------:R-:W-:Y:S02]  /*8350*/  WARPGROUP.DEPBAR.LE gsb0, 0x0 ;  /* 0x00008000000079c5 */ /* 0x000fe40000010000 */
[----:B------:R0:W-:Y:S04]  /*8360*/  STL.128 [R1+0x440], R144 ;  /* 0x0004409001007387 */ /* 0x0001e80000100c00 */
[----:B------:R1:W-:Y:S04]  /*8370*/  STL.128 [R1+0x260], R24 ;  /* 0x0002601801007387 */ /* 0x0003e80000100c00 */
[----:B------:R3:W-:Y:S04]  /*8380*/  STL.128 [R1+0x270], R28 ;  /* 0x0002701c01007387 */ /* 0x0007e80000100c00 */
[----:B------:R4:W-:Y:S04]  /*8390*/  STL.128 [R1+0x280], R32 ;  /* 0x0002802001007387 */ /* 0x0009e80000100c00 */
[----:B0-----:R-:W5:Y:S04]  /*83a0*/  @!P0 LDL R144, [R1+0x210] ;  /* 0x0002100001908983 */ /* 0x001f680000100800 */
        /* <DEDUP_REMOVED lines=28> */
[----:B------:R-:W5:Y:S04]  /*8570*/  LDL R14, [R1+0x260] ;  /* 0x00026000010e7983 */ /* 0x000f680000100800 */
[----:B------:R-:W5:Y:S04]  /*8580*/  LDL R15, [R1+0x264] ;  /* 0x00026400010f7983 */ /* 0x000f680000100800 */
[----:B-1----:R-:W5:Y:S04]  /*8590*/  LDL R24, [R1+0x268] ;  /* 0x0002680001187983 */ /* 0x002f680000100800 */
[----:B------:R-:W5:Y:S04]  /*85a0*/  LDL R25, [R1+0x26c] ;  /* 0x00026c0001197983 */ /* 0x000f680000100800 */
[----:B------:R-:W5:Y:S04]  /*85b0*/  LDL R26, [R1+0x270] ;  /* 0x00027000011a7983 */ /* 0x000f680000100800 */
[----:B------:R-:W5:Y:S04]  /*85c0*/  LDL R27, [R1+0x274] ;  /* 0x00027400011b7983 */ /* 0x000f680000100800 */
[----:B---3--:R-:W3:Y:S04]  /*85d0*/  LDL R28, [R1+0x278] ;  /* 0x00027800011c7983 */ /* 0x008ee80000100800 */
[----:B------:R-:W3:Y:S04]  /*85e0*/  LDL R29, [R1+0x27c] ;  /* 0x00027c00011d7983 */ /* 0x000ee80000100800 */
[----:B------:R-:W3:Y:S04]  /*85f0*/  LDL R30, [R1+0x280] ;  /* 0x00028000011e7983 */ /* 0x000ee80000100800 */
[----:B------:R-:W3:Y:S04]  /*8600*/  LDL R31, [R1+0x284] ;  /* 0x00028400011f7983 */ /* 0x000ee80000100800 */
[----:B----4-:R-:W4:Y:S04]  /*8610*/  LDL R32, [R1+0x288] ;  /* 0x0002880001207983 */ /* 0x010f280000100800 */
[----:B------:R-:W4:Y:S04]  /*8620*/  LDL R33, [R1+0x28c] ;  /* 0x00028c0001217983 */ /* 0x000f280000100800 */
[----:B------:R-:W4:Y:S04]  /*8630*/  LDL R34, [R1+0x290] ;  /* 0x0002900001227983 */ /* 0x000f280000100800 */
[----:B------:R-:W4:Y:S04]  /*8640*/  LDL R35, [R1+0x294] ;  /* 0x0002940001237983 */ /* 0x000f280000100800 */
        /* <DEDUP_REMOVED lines=52> */
[----:B--2---:R-:W2:Y:S04]  /*8990*/  LDL R88, [R1+0x368] ;  /* 0x0003680001587983 */ /* 0x004ea80000100800 */
        /* <DEDUP_REMOVED lines=47> */
[----:B-----5:R-:W5:Y:S04]  /*8c90*/  LDL R136, [R1+0x428] ;  /* 0x0004280001887983 */ /* 0x020f680000100800 */
        /* <DEDUP_REMOVED lines=13> */
[----:B------:R-:W-:Y:S01]  /*8d70*/  @!P0 MOV R11, R10 ;  /* 0x0000000a000b8202 */ /* 0x000fe20000000f00 */
[----:B------:R-:W-:Y:S01]  /*8d80*/  FADD.FTZ R12, R12, R21 ;  /* 0x000000150c0c7221 */ /* 0x000fe20000010000 */
[----:B------:R-:W-:Y:S01]  /*8d90*/  FADD.FTZ R20, R20, R171 ;  /* 0x000000ab14147221 */ /* 0x000fe20000010000 */
[----:B------:R-:W-:Y:S02]  /*8da0*/  STL [R1+0x88], RZ ;  /* 0x000088ff01007387 */ /* 0x000fe40000100800 */
[----:B------:R-:W-:-:S02]  /*8db0*/  @!P0 IMAD R144, R144, 0x8, R11 ;  /* 0x0000000890908824 */ /* 0x000fc400078e020b */
        /* <DEDUP_REMOVED lines=8> */
[----:B------:R0:W-:Y:S04]  /*8e40*/  STL [R1+0x88], R0 ;  /* 0x0000880001007387 */ /* 0x0001e80000100800 */
[----:B------:R1:W-:Y:S04]  /*8e50*/  STL [R1+0x234], R8 ;  /* 0x0002340801007387 */ /* 0x0003e80000100800 */
[----:B------:R1:W-:Y:S04]  /*8e60*/  STL.64 [R1+0x240], R12 ;  /* 0x0002400c01007387 */ /* 0x0003e80000100a00 */
[----:B------:R1:W-:Y:S04]  /*8e70*/  STL [R1+0x260], R14 ;  /* 0x0002600e01007387 */ /* 0x0003e80000100800 */
[----:B------:R1:W-:Y:S04]  /*8e80*/  STL [R1+0x264], R15 ;  /* 0x0002640f01007387 */ /* 0x0003e80000100800 */
[----:B------:R1:W-:Y:S04]  /*8e90*/  STL [R1+0x268], R24 ;  /* 0x0002681801007387 */ /* 0x0003e80000100800 */
[----:B------:R1:W-:Y:S04]  /*8ea0*/  STL [R1+0x26c], R25 ;  /* 0x00026c1901007387 */ /* 0x0003e80000100800 */
[----:B------:R1:W-:Y:S04]  /*8eb0*/  STL [R1+0x270], R26 ;  /* 0x0002701a01007387 */ /* 0x0003e80000100800 */
[----:B------:R1:W-:Y:S04]  /*8ec0*/  STL [R1+0x274], R27 ;  /* 0x0002741b01007387 */ /* 0x0003e80000100800 */
[----:B---3--:R1:W-:Y:S04]  /*8ed0*/  STL [R1+0x278], R28 ;  /* 0x0002781c01007387 */ /* 0x0083e80000100800 */
[----:B------:R1:W-:Y:S04]  /*8ee0*/  STL [R1+0x27c], R29 ;  /* 0x00027c1d01007387 */ /* 0x0003e80000100800 */
[----:B------:R1:W-:Y:S04]  /*8ef0*/  STL [R1+0x280], R30 ;  /* 0x0002801e01007387 */ /* 0x0003e80000100800 */
[----:B------:R1:W-:Y:S04]  /*8f00*/  STL [R1+0x284], R31 ;  /* 0x0002841f01007387 */ /* 0x0003e80000100800 */
[----:B----4-:R1:W-:Y:S04]  /*8f10*/  STL [R1+0x288], R32 ;  /* 0x0002882001007387 */ /* 0x0103e80000100800 */
        /* <DEDUP_REMOVED lines=55> */
[----:B--2---:R1:W-:Y:S04]  /*9290*/  STL [R1+0x368], R88 ;  /* 0x0003685801007387 */ /* 0x0043e80000100800 */
        /* <DEDUP_REMOVED lines=64> */
[----:B------:R-:W-:-:S06]  /*96a0*/  UIADD3 UR49, UR49, -0x2, URZ ;  /* 0xfffffffe31317890 */ /* 0x000fcc000fffe03f */
[----:B------:R-:W-:Y:S02]  /*96b0*/  IMAD.U32 R10, RZ, RZ, UR49 ;  /* 0x00000031ff0a7e24 */ /* 0x000fe4000f8e00ff */
[----:B--2---:R-:W-:-:S04]  /*96c0*/  IMAD.SHL.U32 R0, R0, 0x80, RZ ;  /* 0x0000008000007824 */ /* 0x004fc800078e00ff */
[----:B------:R-:W-:-:S04]  /*96d0*/  @P1 IMAD.HI.U32 R7, R0, R7, RZ ;  /* 0x0000000700071227 */ /* 0x000fc800078e00ff */
[----:B------:R-:W-:Y:S01]  /*96e0*/  IMAD.MOV.U32 R6, RZ, RZ, R0 ;  /* 0x000000ffff067224 */ /* 0x000fe200078e0000 */
[----:B------:R-:W-:Y:S02]  /*96f0*/  @P1 SHF.R.U32.HI R6, RZ, R220, R7 ;  /* 0x000000dcff061219 */ /* 0x000fe40000011607 */
[----:B------:R-:W-:-:S03]  /*9700*/  ISETP.GE.AND P1, PT, R5, 0x1, PT ;  /* 0x000000010500780c */ /* 0x000fc60003f26270 */
[----:B------:R-:W-:-:S04]  /*9710*/  VIADD R7, R6, UR46 ;  /* 0x0000002e06077c36 */ /* 0x000fc80008000000 */
        /* <DEDUP_REMOVED lines=12> */
.L_x_3249:
[----:B------:R-:W-:-:S13]  /*97e0*/  ISETP.NE.AND P1, PT, R5, 0x1, PT ;  /* 0x000000010500780c */ /* 0x000fda0003f25270 */
[----:B------:R-:W-:-:S05]  /*97f0*/  @P1 IMAD.HI.U32 R2, R6, R2, RZ ;  /* 0x0000000206021227 */ /* 0x000fca00078e00ff */
[----:B------:R-:W-:-:S07]  /*9800*/  @P1 SHF.R.U32.HI R6, RZ, R3, R2 ;  /* 0x00000003ff061219 */ /* 0x000fce0000011602 */
.L_x_3250:
[----:B------:R-:W-:Y:S05]  /*9810*/  BSYNC B0 ;  /* 0x0000000000007941 */ /* 0x000fea0003800000 */
.L_x_3248:
[----:B------:R-:W-:-:S05]  /*9820*/  IMAD R5, R6, R5, R5 ;  /* 0x0000000506057224 */ /* 0x000fca00078e0205 */
[----:B------:R-:W-:-:S07]  /*9830*/  VIMNMX R4, R4, R5, PT ;  /* 0x0000000504047248 */ /* 0x000fce0003fe0100 */
.L_x_3247:
[----:B------:R-:W-:Y:S01]  /*9840*/  IMAD.HI R4, R4, 0x2aaaaaab, RZ ;  /* 0x2aaaaaab04047827 */ /* 0x000fe200078e02ff */
[----:B------:R-:W-:Y:S04]  /*9850*/  BSSY B2, `(.L_x_3251) ;  /* 0x0000016000027945 */ /* 0x000fe80003800000 */
[----:B------:R-:W-:-:S04]  /*9860*/  SHF.R.U32.HI R3, RZ, 0x1f, R4 ;  /* 0x0000001fff037819 */ /* 0x000fc80000011604 */
[----:B------:R-:W-:-:S04]  /*9870*/  LEA.HI.SX32 R3, R4, R3, 0x1c ;  /* 0x0000000304037211 */ /* 0x000fc800078fe2ff */
[----:B------:R-:W-:-:S04]  /*9880*/  VIMNMX R11, R3, UR45, !PT ;  /* 0x0000002d030b7c48 */ /* 0x000fc8000ffe0100 */
[----:B------:R-:W-:-:S13]  /*9890*/  ISETP.GE.AND P1, PT, R10, R11, PT ;  /* 0x0000000b0a00720c */ /* 0x000fda0003f26270 */
[----:B------:R-:W-:Y:S05]  /*98a0*/  @!P1 BRA `(.L_x_3252) ;  /* 0x0000000000409947 */ /* 0x000fea0003800000 */
[----:B------:R-:W-:Y:S01]  /*98b0*/  BSSY B1, `(.L_x_3253) ;  /* 0x000000d000017945 */ /* 0x000fe20003800000 */
.L_x_3255:
[C---:B------:R-:W-:Y:S01]  /*98c0*/  IADD3 R2, P1, R16.reuse, 0x70, RZ ;  /* 0x0000007010027810 */ /* 0x040fe20007f3e0ff */
[----:B------:R-:W-:Y:S01]  /*98d0*/  BSSY B0, `(.L_x_3254) ;  /* 0x0000007000007945 */ /* 0x000fe20003800000 */
[C---:B------:R-:W-:Y:S01]  /*98e0*/  IADD3 R26, P2, R16.reuse, 0x13c, RZ ;  /* 0x0000013c101a7810 */ /* 0x040fe20007f5e0ff */
[----:B------:R-:W-:Y:S01]  /*98f0*/  VIADD R0, R16, 0x170 ;  /* 0x0000017010007836 */ /* 0x000fe20000000000 */
[----:B------:R-:W-:Y:S01]  /*9900*/  MOV R215, 0x9940 ;  /* 0x0000994000d77802 */ /* 0x000fe20000000f00 */
[--C-:B------:R-:W-:Y:S02]  /*9910*/  IMAD.X R3, RZ, RZ, R17.reuse, P1 ;  /* 0x000000ffff037224 */ /* 0x100fe400008e0611 */
[----:B------:R-:W-:-:S08]  /*9920*/  IMAD.X R27, RZ, RZ, R17, P2 ;  /* 0x000000ffff1b7224 */ /* 0x000fd000010e0611 */
[----:B------:R-:W-:Y:S05]  /*9930*/  CALL.REL.NOINC `($_ZN7cutlass13device_kernelIN5flash11enable_sm90INS1_16FlashAttnFwdSm90INS1_25CollectiveMainloopFwdSm90ILi2EN4cute5tupleIJNS5_1CILi1EEES8_S8_EEENS6_IJNS7_ILi128EEENS7_ILi96EEENS7_ILi64EEEEEELi256ENS_6half_tEfNS_4arch4Sm90ELb0ELb1ELb0ELb1ELb0ELb0ELb1ELb1ELb0ELb1ELb1ELb0EEENS1_21CollectiveEpilogueFwdINS6_IJSA_NS7_ILi256EEESB_EEES9_SE_SG_Li256ELb1ELb1ELb1ELb0EEENS1_36VarlenDynamicPersistentTileSchedulerILi128ELi96ELi256ELi128ELb1ELb1ELb1ELb1ELb0ELb1EEEEEEEEEvNT_6ParamsE$_ZZN5flash25CollectiveMainloopFwdSm90ILi2EN4cute5tupleIJNS1_1CILi1EEES4_S4_EEENS2_IJNS3_ILi128EEENS3_ILi96EEENS3_ILi64EEEEEELi256EN7cutlass6half_tEfNSA_4arch4Sm90ELb0ELb1ELb0ELb1ELb0ELb0ELb1ELb1ELb0ELb1ELb1ELb0EE3mmaINS_16FlashAttnFwdSm90ISE_NS_21CollectiveEpilogueFwdINS2_IJS6_NS3_ILi256EEES7_EEES5_SB_SD_Li256ELb1ELb1ELb1ELb0EEENS_36VarlenDynamicPersistentTileSchedulerILi128ELi96ELi256ELi128ELb1ELb1ELb1ELb1ELb0ELb1EEEE13SharedStorageENS1_6TensorINS1_11ArrayEngineIfLm128EEENS1_6LayoutINS2_IJNS2_IJNS3_ILi2EEEST_NS3_ILi32EEEEEES4_S4_EEENS2_IJNS2_IJS4_ST_NS3_ILi4EEEEEENS3_ILi0EEESZ_EEEEEEENS_7SoftmaxILi2ELi0EEEEEbRKNSE_6ParamsENSA_25PipelineTmaAsyncNoClusterILi2ENSA_16PipelineTmaAsyncILi2EEEEES1B_RNSA_13PipelineStateILj2EEERT0_RT1_iRiRKNS_16SeqlenInfoQKNewKILb1ELb0EEENS2_IJiiiiEEERT_ENKUliT_T0_T1_E_clIZSF_ISO_S12_S14_EbS17_S1B_S1B_S1E_S1G_S1I_iS1J_S1N_S1O_S1Q_EUlRS1R_iE1_NS3_ILb0EEENS3_ILb1EEEEEDaiS1R_S1S_S1T_) ;  /* 0x0000025000307944 */ /* 0x000fea0003c00000 */
[----:B------:R-:W-:Y:S05]  /*9940*/  BSYNC B0 ;  /* 0x0000000000007941 */ /* 0x000fea0003800000 */
.L_x_3254:
[C---:B------:R-:W-:Y:S01]  /*9950*/  ISETP.GT.AND P1, PT, R10.reuse, R11, PT ;  /* 0x0000000b0a00720c */ /* 0x040fe20003f24270 */
[----:B------:R-:W-:-:S12]  /*9960*/  VIADD R10, R10, 0xffffffff ;  /* 0xffffffff0a0a7836 */ /* 0x000fd80000000000 */
[----:B------:R-:W-:Y:S05]  /*9970*/  @P1 BRA `(.L_x_3255) ;  /* 0xfffffffc00d01947 */ /* 0x000fea000383ffff */
[----:B------:R-:W-:Y:S05]  /*9980*/  BSYNC B1 ;  /* 0x0000000000017941 */ /* 0x000fea0003800000 */
.L_x_3253:
[----:B------:R-:W2:Y:S02]  /*9990*/  LDL R0, [R1+0x70] ;  /* 0x0000700001007983 */ /* 0x000ea40000100800 */
[----:B--2---:R-:W-:-:S07]  /*99a0*/  IMAD.SHL.U32 R0, R0, 0x80, RZ ;  /* 0x0000008000007824 */ /* 0x004fce00078e00ff */
.L_x_3252:
[----:B------:R-:W-:Y:S05]  /*99b0*/  BSYNC B2 ;  /* 0x0000000000027941 */ /* 0x000fea0003800000 */
.L_x_3251:
        /* <DEDUP_REMOVED lines=10> */
[----:B------:R-:W-:-:S04]  /*9a60*/  VIADD R0, R0, UR42 ;  /* 0x0000002a00007c36 */ /* 0x000fc80008000000 */
        /* <DEDUP_REMOVED lines=12> */
.L_x_3258:
[----:B------:R-:W-:-:S13]  /*9b30*/  ISETP.NE.AND P1, PT, R7, 0x1, PT ;  /* 0x000000010700780c */ /* 0x000fda0003f25270 */
[----:B------:R-:W0:Y:S02]  /*9b40*/  @P1 LDC.64 R4, c[0x0][0xae0] ;  /* 0x0002b800ff041b82 */ /* 0x000e240000000a00 */
[----:B0-----:R-:W-:-:S05]  /*9b50*/  @P1 IMAD.HI.U32 R4, R0, R4, RZ ;  /* 0x0000000400041227 */ /* 0x001fca00078e00ff */
[----:B------:R-:W-:-:S07]  /*9b60*/  @P1 SHF.R.U32.HI R0, RZ, R5, R4 ;  /* 0x00000005ff001219 */ /* 0x000fce0000011604 */
.L_x_3259:
[----:B------:R-:W-:Y:S05]  /*9b70*/  BSYNC B0 ;  /* 0x0000000000007941 */ /* 0x000fea0003800000 */
.L_x_3257:
[----:B------:R-:W-:-:S05]  /*9b80*/  IMAD R3, R0, R7, RZ ;  /* 0x0000000700037224 */ /* 0x000fca00078e02ff */
[----:B------:R-:W-:-:S07]  /*9b90*/  VIMNMX R2, R2, R3, !PT ;  /* 0x0000000302027248 */ /* 0x000fce0007fe0100 */
.L_x_3256:
[----:B------:R-:W-:-:S04]  /*9ba0*/  VIADD R2, R2, 0x5f ;  /* 0x0000005f02027836 */ /* 0x000fc80000000000 */
[----:B------:R-:W-:-:S05]  /*9bb0*/  IMAD.HI R2, R2, 0x2aaaaaab, RZ ;  /* 0x2aaaaaab02027827 */ /* 0x000fca00078e02ff */
[----:B------:R-:W-:-:S04]  /*9bc0*/  SHF.R.U32.HI R3, RZ, 0x1f, R2 ;  /* 0x0000001fff037819 */ /* 0x000fc80000011602 */
[----:B------:R-:W-:-:S04]  /*9bd0*/  LEA.HI.SX32 R2, R2, R3, 0x1c ;  /* 0x0000000302027211 */ /* 0x000fc800078fe2ff */
[----:B------:R-:W-:-:S04]  /*9be0*/  VIMNMX R2, R2, UR45, !PT ;  /* 0x0000002d02027c48 */ /* 0x000fc8000ffe0100 */
[----:B------:R-:W-:-:S13]  /*9bf0*/  ISETP.GE.AND P1, PT, R10, R2, PT ;  /* 0x000000020a00720c */ /* 0x000fda0003f26270 */
[----:B------:R-:W-:Y:S05]  /*9c00*/  @!P1 BRA `(.L_x_3260) ;  /* 0x0000009800109947 */ /* 0x000fea0003800000 */
.L_x_3277:
[----:B0-----:R-:W2:Y:S04]  /*9c10*/  LD.E R3, desc[UR40][R22.64+0x210] ;  /* 0x0002102816037980 */ /* 0x001ea8000c101900 */
        /* <DEDUP_REMOVED lines=13> */
[----:B------:R-:W-:Y:S01]  /*9cf0*/  IMAD.MOV.U32 R5, RZ, RZ, R10 ;  /* 0x000000ffff057224 */ /* 0x000fe200078e000a */
[----:B------:R-:W-:Y:S05]  /*9d00*/  YIELD ;  /* 0x0000000000007946 */ /* 0x000fea0003800000 */
[----:B------:R-:W-:Y:S01]  /*9d10*/  BSSY B0, `(.L_x_3261) ;  /* 0x0000008000007945 */ /* 0x000fe20003800000 */
[----:B------:R-:W-:Y:S01]  /*9d20*/  VIADD R10, R10, 0xffffffff ;  /* 0xffffffff0a0a7836 */ /* 0x000fe20000000000 */
[----:B------:R-:W-:Y:S01]  /*9d30*/  ISETP.GT.AND P1, PT, R5, R2, PT ;  /* 0x000000020500720c */ /* 0x000fe20003f24270 */
[----:B-1----:R-:W-:Y:S01]  /*9d40*/  @!P2 IMAD.MOV.U32 R3, RZ, RZ, RZ ;  /* 0x000000ffff03a224 */ /* 0x002fe200078e00ff */
[----:B--2---:R-:W-:-:S04]  /*9d50*/  LOP3.LUT R0, R0, 0x1, RZ, 0xfc, !PT ;  /* 0x0000000100007812 */ /* 0x004fc800078efcff */
[----:B------:R-:W-:-:S13]  /*9d60*/  ISETP.NE.AND P3, PT, R0, 0x3, PT ;  /* 0x000000030000780c */ /* 0x000fda0003f65270 */
[----:B0-----:R-:W-:Y:S05]  /*9d70*/  @!P3 BRA `(.L_x_3262) ;  /* 0x000000000004b947 */ /* 0x001fea0003800000 */
[----:B------:R-:W-:Y:S01]  /*9d80*/  BPT.TRAP 0x1 ;  /* 0x000000040000795c */ /* 0x000fe20000300000 */
.L_x_3262:
[----:B------:R-:W-:Y:S05]  /*9d90*/  BSYNC B0 ;  /* 0x0000000000007941 */ /* 0x000fea0003800000 */
.L_x_3261:
[----:B------:R-:W2:Y:S01]  /*9da0*/  LD.E.64 R4, desc[UR40][R20.64+0x8] ;  /* 0x0000082814047980 */ /* 0x000ea2000c101b00 */
[----:B-----5:R-:W-:Y:S02]  /*9db0*/  SHF.L.U32 R8, R9, 0x1f, RZ ;  /* 0x0000001f09087819 */ /* 0x020fe400000006ff */
[----:B--2---:R-:W-:-:S05]  /*9dc0*/  MOV R4, R4 ;  /* 0x0000000400047202 */ /* 0x004fca0000000f00 */
[----:B------:R-:W-:-:S04]  /*9dd0*/  IMAD R3, R3, 0x8, R4 ;  /* 0x0000000803037824 */ /* 0x000fc800078e0204 */
[----:B------:R0:W1:Y:S01]  /*9de0*/  SYNCS.PHASECHK.TRANS64.TRYWAIT P2, [R3+URZ], R8 ;  /* 0x00000008030075a7 */ /* 0x000062000804017f */
[----:B------:R-:W2:Y:S04]  /*9df0*/  LD.E R4, desc[UR40][R20.64+0x1c] ;  /* 0x00001c2814047980 */ /* 0x000ea8000c101900 */
[----:B------:R0:W5:Y:S04]  /*9e00*/  LD.E R0, desc[UR40][R22.64+0x210] ;  /* 0x0002102816007980 */ /* 0x000168000c101900 */
[----:B------:R0:W5:Y:S01]  /*9e10*/  LD.E R6, desc[UR40][R22.64+0x214] ;  /* 0x0002142816067980 */ /* 0x000162000c101900 */
[----:B------:R-:W-:Y:S01]  /*9e20*/  BSSY B0, `(.L_x_3263) ;  /* 0x0000005000007945 */ /* 0x000fe20003800000 */
[----:B--2---:R-:W-:-:S04]  /*9e30*/  LOP3.LUT R4, R4, 0x1, RZ, 0xfc, !PT ;  /* 0x0000000104047812 */ /* 0x004fc800078efcff */
[----:B------:R-:W-:-:S13]  /*9e40*/  ISETP.NE.AND P3, PT, R4, 0x3, PT ;  /* 0x000000030400780c */ /* 0x000fda0003f65270 */
[----:B01----:R-:W-:Y:S05]  /*9e50*/  @!P3 BRA `(.L_x_3264) ;  /* 0x000000000004b947 */ /* 0x003fea0003800000 */
[----:B------:R-:W-:Y:S01]  /*9e60*/  BPT.TRAP 0x1 ;  /* 0x000000040000795c */ /* 0x000fe20000300000 */
.L_x_3264:
[----:B------:R-:W-:Y:S05]  /*9e70*/  BSYNC B0 ;  /* 0x0000000000007941 */ /* 0x000fea0003800000 */
.L_x_3263:
[----:B------:R-:W-:Y:S04]  /*9e80*/  BSSY B0, `(.L_x_3265) ;  /* 0x0000008000007945 */ /* 0x000fe80003800000 */
[----:B------:R-:W-:Y:S05]  /*9e90*/  @P2 BRA `(.L_x_3266) ;  /* 0x0000000000182947 */ /* 0x000fea0003800000 */
[----:B------:R-:W2:Y:S01]  /*9ea0*/  LD.E.64 R4, desc[UR40][R20.64+0x8] ;  /* 0x0000082814047980 */ /* 0x000ea2000c101b00 */
[----:B-----5:R-:W-:Y:S02]  /*9eb0*/  SHF.L.U32 R3, R6, 0x1f, RZ ;  /* 0x0000001f06037819 */ /* 0x020fe400000006ff */
[----:B--2---:R-:W-:-:S05]  /*9ec0*/  MOV R5, R4 ;  /* 0x0000000400057202 */ /* 0x004fca0000000f00 */
[----:B------:R-:W-:-:S04]  /*9ed0*/  IMAD R0, R0, 0x8, R5 ;  /* 0x0000000800007824 */ /* 0x000fc800078e0205 */
[----:B------:R-:W0:Y:S02]  /*9ee0*/  SYNCS.PHASECHK.TRANS64.TRYWAIT P2, [R0+URZ], R3 ;  /* 0x00000003000075a7 */ /* 0x000e24000804017f */
[----:B0-----:R-:W-:Y:S05]  /*9ef0*/  @!P2 BRA `(.L_x_3267) ;  /* 0x0000021c00d0a947 */ /* 0x001fea0003800000 */
.L_x_3266:
[----:B------:R-:W-:Y:S05]  /*9f00*/  BSYNC B0 ;  /* 0x0000000000007941 */ /* 0x000fea0003800000 */
.L_x_3265:
[----:B0-----:R-:W2:Y:S04]  /*9f10*/  LD.E R3, desc[UR40][R22.64+0x210] ;  /* 0x0002102816037980 */ /* 0x001ea8000c101900 */
[----:B------:R-:W2:Y:S01]  /*9f20*/  LDL.64 R12, [R1+0xa0] ;  /* 0x0000a000010c7983 */ /* 0x000ea20000100a00 */
[----:B------:R-:W-:Y:S05]  /*9f30*/  WARPSYNC.ALL ;  /* 0x0000000000007948 */ /* 0x000fea0003800000 */
[----:B------:R-:W3:Y:S04]  /*9f40*/  LDL.64 R14, [R1+0x98] ;  /* 0x00009800010e7983 */ /* 0x000ee80000100a00 */
[----:B------:R-:W4:Y:S04]  /*9f50*/  LDL.64 R4, [R1+0x98] ;  /* 0x0000980001047983 */ /* 0x000f280000100a00 */
[----:B-----5:R-:W4:Y:S01]  /*9f60*/  LDL.64 R6, [R1+0x98] ;  /* 0x0000980001067983 */ /* 0x020f220000100a00 */
[----:B--2---:R-:W-:-:S03]  /*9f70*/  IMAD R12, R3, 0x300, R12 ;  /* 0x00000300030c7824 */ /* 0x004fc600078e020c */
[----:B------:R-:W2:Y:S01]  /*9f80*/  LDL.64 R8, [R1+0x98] ;  /* 0x0000980001087983 */ /* 0x000ea20000100a00 */
[----:B------:R-:W-:Y:S01]  /*9f90*/  R2UR UR7, R13 ;  /* 0x000000000d0772ca */ /* 0x000fe200000e0000 */
[----:B------:R-:W-:Y:S01]  /*9fa0*/  WARPGROUP.ARRIVE ;  /* 0x00000000000079c5 */ /* 0x000fe20000000000 */
[----:B------:R-:W-:Y:S01]  /*9fb0*/  R2UR UR6, R12 ;  /* 0x000000000c0672ca */ /* 0x000fe200000e0000 */
[----:B------:R-:W2:Y:S01]  /*9fc0*/  LDL R72, [R1+0x54] ;  /* 0x0000540001487983 */ /* 0x000ea20000100800 */
[----:B------:R-:W-:-:S03]  /*9fd0*/  IMAD.MOV.U32 R0, RZ, RZ, 0x1 ;  /* 0x00000001ff007424 */ /* 0x000fc600078e00ff */
        /* <DEDUP_REMOVED lines=17> */
[----:B------:R0:W5:Y:S04]  /*a0f0*/  LD.E R3, desc[UR40][R22.64+0x210] ;  /* 0x0002102816037980 */ /* 0x000168000c101900 */
[----:B------:R0:W5:Y:S01]  /*a100*/  LD.E R11, desc[UR40][R22.64+0x214] ;  /* 0x00021428160b7980 */ /* 0x000162000c101900 */
[----:B------:R-:W-:-:S06]  /*a110*/  WARPGROUP.ARRIVE ;  /* 0x00000000000079c5 */ /* 0x000fcc0000000000 */
[----:B------:R-:W-:Y:S01]  /*a120*/  HGMMA.64x96x16.F32 R24, gdesc[UR4], R24, gsb0 ;  /* 0x01600000041879f0 */ /* 0x000fe20008000818 */
[----:B------:R-:W-:Y:S02]  /*a130*/  VIADD R4, R12, 0x4 ;  /* 0x000000040c047836 */ /* 0x000fe40000000000 */
[----:B------:R-:W-:Y:S01]  /*a140*/  IMAD.MOV.U32 R5, RZ, RZ, R13 ;  /* 0x000000ffff057224 */ /* 0x000fe200078e000d */
[----:B------:R-:W-:Y:S02]  /*a150*/  R2UR UR4, R6 ;  /* 0x00000000060472ca */ /* 0x000fe400000e0000 */
[----:B------:R-:W-:Y:S02]  /*a160*/  R2UR UR6, R4 ;  /* 0x00000000040672ca */ /* 0x000fe400000e0000 */
[----:B------:R-:W-:Y:S02]  /*a170*/  R2UR UR7, R5 ;  /* 0x00000000050772ca */ /* 0x000fe400000e0000 */
[----:B------:R-:W-:Y:S01]  /*a180*/  R2UR UR5, R7 ;  /* 0x00000000070572ca */ /* 0x000fe200000e0000 */
[----:B------:R-:W-:-:S02]  /*a190*/  VIADD R4, R12, 0x6 ;  /* 0x000000060c047836 */ /* 0x000fc40000000000 */
[----:B--2---:R-:W-:Y:S01]  /*a1a0*/  VIADD R8, R8, 0x6 ;  /* 0x0000000608087836 */ /* 0x004fe20000000000 */
[----:B------:R-:W-:Y:S02]  /*a1b0*/  WARPGROUP.DEPBAR.LE gsb0, 0x0 ;  /* 0x00008000000079c5 */ /* 0x000fe40000010000 */
[----:B------:R-:W-:-:S07]  /*a1c0*/  WARPGROUP.ARRIVE ;  /* 0x00000000000079c5 */ /* 0x000fce0000000000 */
[----:B------:R-:W-:Y:S01]  /*a1d0*/  HGMMA.64x96x16.F32 R24, gdesc[UR4], R24, gsb0 ;  /* 0x01600000041879f0 */ /* 0x000fe20008000818 */
[----:B------:R-:W-:Y:S01]  /*a1e0*/  IMAD.MOV.U32 R5, RZ, RZ, R13 ;  /* 0x000000ffff057224 */ /* 0x000fe200078e000d */
        /* <DEDUP_REMOVED lines=11> */
[----:B0-----:R-:W-:Y:S05]  /*a2a0*/  @!P3 BRA `(.L_x_3269) ;  /* 0x000000000004b947 */ /* 0x001fea0003800000 */
[----:B------:R-:W-:Y:S01]  /*a2b0*/  BPT.TRAP 0x1 ;  /* 0x000000040000795c */ /* 0x000fe20000300000 */
.L_x_3269:
[----:B------:R-:W-:Y:S05]  /*a2c0*/  BSYNC B0 ;  /* 0x0000000000007941 */ /* 0x000fea0003800000 */
.L_x_3268:
[----:B------:R-:W2:Y:S01]  /*a2d0*/  LDL.64 R4, [R1+0x40] ;  /* 0x0000400001047983 */ /* 0x000ea20000100a00 */
[----:B-----5:R-:W-:Y:S02]  /*a2e0*/  SHF.L.U32 R8, R11, 0x1f, RZ ;  /* 0x0000001f0b087819 */ /* 0x020fe400000006ff */
[----:B--2---:R-:W-:-:S05]  /*a2f0*/  MOV R6, R4 ;  /* 0x0000000400067202 */ /* 0x004fca0000000f00 */
[----:B------:R-:W-:-:S04]  /*a300*/  IMAD R3, R3, 0x8, R6 ;  /* 0x0000000803037824 */ /* 0x000fc800078e0206 */
[----:B------:R0:W1:Y:S01]  /*a310*/  SYNCS.PHASECHK.TRANS64.TRYWAIT P2, [R3+URZ], R8 ;  /* 0x00000008030075a7 */ /* 0x000062000804017f */
[----:B------:R0:W5:Y:S04]  /*a320*/  LD.E R4, desc[UR40][R22.64+0x210] ;  /* 0x0002102816047980 */ /* 0x000168000c101900 */
[----:B------:R0:W5:Y:S01]  /*a330*/  LD.E R5, desc[UR40][R22.64+0x214] ;  /* 0x0002142816057980 */ /* 0x000162000c101900 */
[----:B------:R-:W-:Y:S04]  /*a340*/  BSSY B0, `(.L_x_3270) ;  /* 0x0000003000007945 */ /* 0x000fe80003800000 */
[----:B------:R-:W-:Y:S05]  /*a350*/  @!P3 BRA `(.L_x_3271) ;  /* 0x000000000004b947 */ /* 0x000fea0003800000 */
[----:B------:R-:W-:Y:S01]  /*a360*/  BPT.TRAP 0x1 ;  /* 0x000000040000795c */ /* 0x000fe20000300000 */
.L_x_3271:
[----:B------:R-:W-:Y:S05]  /*a370*/  BSYNC B0 ;  /* 0x0000000000007941 */ /* 0x000fea0003800000 */
.L_x_3270:
[----:B------:R-:W-:Y:S04]  /*a380*/  BSSY B0, `(.L_x_3272) ;  /* 0x0000006000007945 */ /* 0x000fe80003800000 */
[----:B-1----:R-:W-:Y:S05]  /*a390*/  @P2 BRA `(.L_x_3273) ;  /* 0x0000000000102947 */ /* 0x002fea0003800000 */
[----:B-----5:R-:W-:Y:S01]  /*a3a0*/  IMAD R4, R4, 0x8, R6 ;  /* 0x0000000804047824 */ /* 0x020fe200078e0206 */
[----:B------:R-:W-:-:S04]  /*a3b0*/  SHF.L.U32 R5, R5, 0x1f, RZ ;  /* 0x0000001f05057819 */ /* 0x000fc800000006ff */
[----:B------:R-:W1:Y:S02]  /*a3c0*/  SYNCS.PHASECHK.TRANS64.TRYWAIT P2, [R4+URZ], R5 ;  /* 0x00000005040075a7 */ /* 0x000e64000804017f */
[----:B-1----:R-:W-:Y:S05]  /*a3d0*/  @!P2 BRA `(.L_x_3274) ;  /* 0x0000021800aca947 */ /* 0x002fea0003800000 */
.L_x_3273:
[----:B------:R-:W-:Y:S05]  /*a3e0*/  BSYNC B0 ;  /* 0x0000000000007941 */ /* 0x000fea0003800000 */
.L_x_3272:
[----:B------:R-:W2:Y:S04]  /*a3f0*/  LD.E R11, desc[UR40][R22.64+0x210] ;  /* 0x00021028160b7980 */ /* 0x000ea8000c101900 */
[----:B-1---5:R-:W2:Y:S04]  /*a400*/  LDL.64 R4, [R1+0x118] ;  /* 0x0001180001047983 */ /* 0x022ea80000100a00 */
[----:B0-----:R-:W3:Y:S04]  /*a410*/  LDL R3, [R1+0x90] ;  /* 0x0000900001037983 */ /* 0x001ee80000100800 */
[----:B------:R-:W4:Y:S04]  /*a420*/  LDL.64 R6, [R1+0x110] ;  /* 0x0001100001067983 */ /* 0x000f280000100a00 */
[----:B------:R-:W4:Y:S04]  /*a430*/  LDL.64 R14, [R1+0x110] ;  /* 0x00011000010e7983 */ /* 0x000f280000100a00 */
[----:B------:R-:W4:Y:S04]  /*a440*/  LDL.64 R12, [R1+0x110] ;  /* 0x00011000010c7983 */ /* 0x000f280000100a00 */
[----:B------:R-:W4:Y:S01]  /*a450*/  LDL.64 R8, [R1+0x110] ;  /* 0x0001100001087983 */ /* 0x000f220000100a00 */
[----:B------:R-:W-:Y:S05]  /*a460*/  WARPSYNC.ALL ;  /* 0x0000000000007948 */ /* 0x000fea0003800000 */
[----:B------:R-:W-:Y:S01]  /*a470*/  WARPGROUP.ARRIVE ;  /* 0x00000000000079c5 */ /* 0x000fe20000000000 */
        /* <DEDUP_REMOVED lines=137> */
[----:B---3--:R-:W-:Y:S01]  /*ad10*/  VIADD R14, R14, 0xc02 ;  /* 0x00000c020e0e7836 */ /* 0x008fe20000000000 */
        /* <DEDUP_REMOVED lines=28> */
[----:B------:R-:W0:Y:S01]  /*aee0*/  S2R R74, SR_TID.X ;  /* 0x00000000004a7919 */ /* 0x000e220000002100 */
[----:B------:R-:W-:Y:S04]  /*aef0*/  STL [R1+0x90], R0 ;  /* 0x0000900001007387 */ /* 0x000fe80000100800 */
[----:B------:R-:W-:Y:S01]  /*af00*/  STL [R1+0x90], R0 ;  /* 0x0000900001007387 */ /* 0x000fe20000100800 */
[----:B------:R-:W-:-:S02]  /*af10*/  WARPGROUP.DEPBAR.LE gsb0, 0x0 ;  /* 0x00008000000079c5 */ /* 0x000fc40000010000 */
[----:B------:R-:W-:-:S06]  /*af20*/  WARPGROUP.ARRIVE ;  /* 0x00000000000079c5 */ /* 0x000fcc0000000000 */
[----:B------:R-:W-:Y:S01]  /*af30*/  HGMMA.64x96x16.F32 R24, gdesc[UR4], R24, gsb0 ;  /* 0x01600000041879f0 */ /* 0x000fe20008000818 */
[----:B------:R-:W-:Y:S01]  /*af40*/  STL [R1+0x90], R0 ;  /* 0x0000900001007387 */ /* 0x000fe20000100800 */
[----:B0-----:R-:W-:-:S03]  /*af50*/  SHF.R.U32.HI R74, RZ, 0x7, R74 ;  /* 0x00000007ff4a7819 */ /* 0x001fc6000001164a */
[----:B------:R-:W-:Y:S04]  /*af60*/  STL [R1+0x90], R0 ;  /* 0x0000900001007387 */ /* 0x000fe80000100800 */
[----:B------:R-:W-:Y:S04]  /*af70*/  STL [R1+0x90], R0 ;  /* 0x0000900001007387 */ /* 0x000fe80000100800 */
[----:B------:R-:W-:Y:S04]  /*af80*/  STL [R1+0x90], R0 ;  /* 0x0000900001007387 */ /* 0x000fe80000100800 */
[----:B------:R-:W-:Y:S01]  /*af90*/  STL [R1+0x90], R0 ;  /* 0x0000900001007387 */ /* 0x000fe20000100800 */
[----:B------:R-:W-:-:S03]  /*afa0*/  IADD3 R5, -R74, 0xb, RZ ;  /* 0x0000000b4a057810 */ /* 0x000fc60007ffe1ff */
        /* <DEDUP_REMOVED lines=17> */
[----:B------:R-:W2:Y:S02]  /*b0c0*/  LDL.64 R6, [R1+0x230] ;  /* 0x0002300001067983 */ /* 0x000ea40000100a00 */
[----:B--2---:R-:W-:-:S04]  /*b0d0*/  FMNMX.FTZ R4, R24, R6, !PT ;  /* 0x0000000618047209 */ /* 0x004fc80007810000 */
        /* <DEDUP_REMOVED lines=16> */
[----:B0-----:R-:W-:Y:S02]  /*b1e0*/  FMNMX.FTZ R5, R53, R8, !PT ;  /* 0x0000000835057209 */ /* 0x001fe40007810000 */
        /* <DEDUP_REMOVED lines=17> */
[----:B------:R-:W0:Y:S01]  /*b300*/  SHFL.BFLY PT, R5, R4, 0x2, 0x1f ;  /* 0x0c401f0004057f89 */ /* 0x000e2200000e0000 */
[----:B------:R-:W-:-:S04]  /*b310*/  FMNMX.FTZ R3, R47, R8, !PT ;  /* 0x000000082f037209 */ /* 0x000fc80007810000 */
[----:B------:R-:W-:-:S04]  /*b320*/  FMNMX.FTZ R8, R50, R3, !PT ;  /* 0x0000000332087209 */ /* 0x000fc80007810000 */
        /* <DEDUP_REMOVED lines=13> */
[----:B------:R-:W2:Y:S01]  /*b400*/  LDL R8, [R1+0x250] ;  /* 0x0002500001087983 */ /* 0x000ea20000100800 */
[----:B0-----:R-:W-:-:S03]  /*b410*/  FMNMX.FTZ R12, R9, R12, !PT ;  /* 0x0000000c090c7209 */ /* 0x001fc60007810000 */
[----:B------:R0:W-:Y:S04]  /*b420*/  STL.64 [R1+0x230], R4 ;  /* 0x0002300401007387 */ /* 0x0001e80000100a00 */
[----:B------:R-:W-:Y:S04]  /*b430*/  STL [R1+0x230], R12 ;  /* 0x0002300c01007387 */ /* 0x000fe80000100800 */
[----:B------:R-:W3:Y:S04]  /*b440*/  LDL R13, [R1+0x230] ;  /* 0x00023000010d7983 */ /* 0x000ee80000100800 */
[----:B------:R-:W4:Y:S04]  /*b450*/  LDL R11, [R1+0x234] ;  /* 0x00023400010b7983 */ /* 0x000f280000100800 */
[----:B0-----:R-:W2:Y:S01]  /*b460*/  LDL.64 R4, [R1+0x240] ;  /* 0x0002400001047983 */ /* 0x001ea20000100a00 */
[----:B---3--:R-:W-:-:S03]  /*b470*/  FADD.FTZ R3, R6, -R13 ;  /* 0x8000000d06037221 */ /* 0x008fc60000010000 */
[----:B----4-:R-:W0:Y:S02]  /*b480*/  SHFL.BFLY PT, R6, R11, 0x2, 0x1f ;  /* 0x0c401f000b067f89 */ /* 0x010e2400000e0000 */
[----:B0-----:R-:W-:-:S05]  /*b490*/  FMNMX.FTZ R12, R6, R11, !PT ;  /* 0x0000000b060c7209 */ /* 0x001fca0007810000 */
[----:B------:R-:W0:Y:S01]  /*b4a0*/  SHFL.BFLY PT, R11, R12, 0x1, 0x1f ;  /* 0x0c201f000c0b7f89 */ /* 0x000e2200000e0000 */
[----:B--2---:R-:W-:Y:S01]  /*b4b0*/  FMUL.FTZ R13, R8, R13 ;  /* 0x0000000d080d7220 */ /* 0x004fe20000410000 */
[----:B------:R-:W-:-:S03]  /*b4c0*/  FMUL.FTZ R3, R3, R8 ;  /* 0x0000000803037220 */ /* 0x000fc60000410000 */
        /* <DEDUP_REMOVED lines=16> */
[----:B0-----:R-:W-:Y:S01]  /*b5d0*/  FMNMX.FTZ R6, R12, R11, !PT ;  /* 0x0000000b0c067209 */ /* 0x001fe20007810000 */
[-CC-:B------:R-:W-:Y:S01]  /*b5e0*/  FFMA.FTZ R165, R53, R8.reuse, -R13.reuse ;  /* 0x0000000835a57223 */ /* 0x180fe2000001080d */
[-CC-:B------:R-:W-:Y:S01]  /*b5f0*/  FFMA.FTZ R14, R56, R8.reuse, -R13.reuse ;  /* 0x00000008380e7223 */ /* 0x180fe2000001080d */
[-CC-:B------:R-:W-:Y:S01]  /*b600*/  FFMA.FTZ R166, R57, R8.reuse, -R13.reuse ;  /* 0x0000000839a67223 */ /* 0x180fe2000001080d */
[-CC-:B------:R-:W-:Y:S01]  /*b610*/  FFMA.FTZ R15, R60, R8.reuse, -R13.reuse ;  /* 0x000000083c0f7223 */ /* 0x180fe2000001080d */
[-CC-:B------:R-:W-:Y:S01]  /*b620*/  FFMA.FTZ R167, R61, R8.reuse, -R13.reuse ;  /* 0x000000083da77223 */ /* 0x180fe2000001080d */
[-CC-:B-1----:R-:W-:Y:S01]  /*b630*/  FFMA.FTZ R3, R64, R8.reuse, -R13.reuse ;  /* 0x0000000840037223 */ /* 0x182fe2000001080d */
[-CC-:B------:R-:W-:Y:S01]  /*b640*/  FFMA.FTZ R168, R65, R8.reuse, -R13.reuse ;  /* 0x0000000841a87223 */ /* 0x180fe2000001080d */
[-CC-:B------:R-:W-:Y:S01]  /*b650*/  FFMA.FTZ R68, R68, R8.reuse, -R13.reuse ;  /* 0x0000000844447223 */ /* 0x180fe2000001080d */
[-C--:B------:R-:W-:Y:S01]  /*b660*/  FFMA.FTZ R169, R69, R8.reuse, -R13 ;  /* 0x0000000845a97223 */ /* 0x080fe2000001080d */
[----:B------:R-:W-:Y:S01]  /*b670*/  FMUL.FTZ R13, R6, R8 ;  /* 0x00000008060d7220 */ /* 0x000fe20000410000 */
[----:B------:R-:W-:-:S03]  /*b680*/  FADD.FTZ R7, R7, -R6 ;  /* 0x8000000607077221 */ /* 0x000fc60000010000 */
[-CC-:B------:R-:W-:Y:S01]  /*b690*/  FFMA.FTZ R153, R26, R8.reuse, -R13.reuse ;  /* 0x000000081a997223 */ /* 0x180fe2000001080d */
[----:B------:R-:W-:Y:S01]  /*b6a0*/  FMUL.FTZ R7, R8, R7 ;  /* 0x0000000708077220 */ /* 0x000fe20000410000 */
[-CC-:B------:R-:W-:Y:S01]  /*b6b0*/  FFMA.FTZ R36, R27, R8.reuse, -R13.reuse ;  /* 0x000000081b247223 */ /* 0x180fe2000001080d */
[----:B------:R-:W-:Y:S01]  /*b6c0*/  MUFU.EX2 R152, R152 ;  /* 0x0000009800987308 */ /* 0x000fe20000000800 */
[-CC-:B------:R-:W-:Y:S01]  /*b6d0*/  FFMA.FTZ R155, R30, R8.reuse, -R13.reuse ;  /* 0x000000081e9b7223 */ /* 0x180fe2000001080d */
[----:B------:R-:W-:-:S06]  /*b6e0*/  FFMA.FTZ R37, R31, R8, -R13 ;  /* 0x000000081f257223 */ /* 0x000fcc000001080d */
[----:B------:R-:W-:Y:S08]  /*b6f0*/  MUFU.EX2 R24, R7 ;  /* 0x0000000700187308 */ /* 0x000ff00000000800 */
[----:B------:R-:W0:Y:S01]  /*b700*/  MUFU.EX2 R153, R153 ;  /* 0x0000009900997308 */ /* 0x000e220000000800 */
[----:B------:R-:W-:-:S07]  /*b710*/  FFMA.FTZ R157, R34, R8, -R13 ;  /* 0x00000008229d7223 */ /* 0x000fce000001080d */
[----:B------:R-:W1:Y:S08]  /*b720*/  MUFU.EX2 R36, R36 ;  /* 0x0000002400247308 */ /* 0x000e700000000800 */
[----:B------:R-:W2:Y:S01]  /*b730*/  MUFU.EX2 R72, R72 ;  /* 0x0000004800487308 */ /* 0x000ea20000000800 */
[----:B------:R-:W-:-:S07]  /*b740*/  FFMA.FTZ R31, R35, R8, -R13 ;  /* 0x00000008231f7223 */ /* 0x000fce000001080d */
[----:B------:R-:W3:Y:S08]  /*b750*/  MUFU.EX2 R155, R155 ;  /* 0x0000009b009b7308 */ /* 0x000ef00000000800 */
[----:B------:R-:W4:Y:S01]  /*b760*/  MUFU.EX2 R154, R154 ;  /* 0x0000009a009a7308 */ /* 0x000f220000000800 */
[----:B0-----:R-:W-:Y:S01]  /*b770*/  FFMA.FTZ R7, R5, R24, R153 ;  /* 0x0000001805077223 */ /* 0x001fe20000010099 */
[----:B------:R-:W-:-:S06]  /*b780*/  FFMA.FTZ R159, R38, R8, -R13 ;  /* 0x00000008269f7223 */ /* 0x000fcc000001080d */
[----:B------:R-:W0:Y:S01]  /*b790*/  MUFU.EX2 R37, R37 ;  /* 0x0000002500257308 */ /* 0x000e220000000800 */
[----:B------:R-:W-:-:S07]  /*b7a0*/  FFMA.FTZ R5, R9, R4, R152 ;  /* 0x0000000409057223 */ /* 0x000fce0000010098 */
[----:B------:R-:W0:Y:S01]  /*b7b0*/  MUFU.EX2 R73, R73 ;  /* 0x0000004900497308 */ /* 0x000e220000000800 */
[----:B-1----:R-:W-:Y:S01]  /*b7c0*/  FADD.FTZ R4, R36, R7 ;  /* 0x0000000724047221 */ /* 0x002fe20000010000 */
[----:B------:R-:W-:-:S06]  /*b7d0*/  FFMA.FTZ R34, R39, R8, -R13 ;  /* 0x0000000827227223 */ /* 0x000fcc000001080d */
[----:B------:R-:W1:Y:S01]  /*b7e0*/  MUFU.EX2 R157, R157 ;  /* 0x0000009d009d7308 */ /* 0x000e620000000800 */
[----:B--2---:R-:W-:-:S07]  /*b7f0*/  FADD.FTZ R5, R72, R5 ;  /* 0x0000000548057221 */ /* 0x004fce0000010000 */
[----:B------:R-:W2:Y:S01]  /*b800*/  MUFU.EX2 R156, R156 ;  /* 0x0000009c009c7308 */ /* 0x000ea20000000800 */
[----:B---3--:R-:W-:Y:S01]  /*b810*/  FADD.FTZ R12, R155, R4 ;  /* 0x000000049b0c7221 */ /* 0x008fe20000010000 */
[----:B------:R-:W-:-:S06]  /*b820*/  FFMA.FTZ R161, R42, R8, -R13 ;  /* 0x000000082aa17223 */ /* 0x000fcc000001080d */
[----:B------:R-:W3:Y:S01]  /*b830*/  MUFU.EX2 R31, R31 ;  /* 0x0000001f001f7308 */ /* 0x000ee20000000800 */
[----:B----4-:R-:W-:-:S07]  /*b840*/  FADD.FTZ R4, R154, R5 ;  /* 0x000000059a047221 */ /* 0x010fce0000010000 */
[----:B------:R-:W4:Y:S01]  /*b850*/  MUFU.EX2 R29, R29 ;  /* 0x0000001d001d7308 */ /* 0x000f220000000800 */
[----:B0-----:R-:W-:Y:S01]  /*b860*/  FADD.FTZ R12, R37, R12 ;  /* 0x0000000c250c7221 */ /* 0x001fe20000010000 */
[----:B------:R-:W-:-:S06]  /*b870*/  FFMA.FTZ R30, R43, R8, -R13 ;  /* 0x000000082b1e7223 */ /* 0x000fcc000001080d */
[----:B------:R-:W0:Y:S01]  /*b880*/  MUFU.EX2 R159, R159 ;  /* 0x0000009f009f7308 */ /* 0x000e220000000800 */
[----:B------:R-:W-:-:S07]  /*b890*/  FADD.FTZ R5, R73, R4 ;  /* 0x0000000449057221 */ /* 0x000fce0000010000 */
        /* <DEDUP_REMOVED lines=57> */
[----:B------:R-:W-:-:S06]  /*bc30*/  FADD.FTZ R5, R165, R4 ;  /* 0x00000004a5057221 */ /* 0x000fcc0000010000 */
[----:B------:R-:W0:Y:S01]  /*bc40*/  MUFU.EX2 R175, R175 ;  /* 0x000000af00af7308 */ /* 0x000e220000000800 */
[----:B------:R-:W-:-:S07]  /*bc50*/  FFMA.FTZ R172, R67, R8, -R13 ;  /* 0x0000000843ac7223 */ /* 0x000fce000001080d */
[----:B------:R-:W0:Y:S01]  /*bc60*/  MUFU.EX2 R15, R15 ;  /* 0x0000000f000f7308 */ /* 0x000e220000000800 */
[----:B-1----:R-:W-:Y:S01]  /*bc70*/  FADD.FTZ R4, R174, R7 ;  /* 0x00000007ae047221 */ /* 0x002fe20000010000 */
[----:B--2---:R-:W-:-:S06]  /*bc80*/  FADD.FTZ R5, R14, R5 ;  /* 0x000000050e057221 */ /* 0x004fcc0000010000 */
[----:B------:R-:W1:Y:S01]  /*bc90*/  MUFU.EX2 R216, R216 ;  /* 0x000000d800d87308 */ /* 0x000e620000000800 */
[----:B------:R-:W-:-:S07]  /*bca0*/  FFMA.FTZ R171, R70, R8, -R13 ;  /* 0x0000000846ab7223 */ /* 0x000fce000001080d */
[----:B------:R-:W2:Y:S01]  /*bcb0*/  MUFU.EX2 R167, R167 ;  /* 0x000000a700a77308 */ /* 0x000ea20000000800 */
[----:B---3--:R-:W-:Y:S01]  /*bcc0*/  FADD.FTZ R12, R215, R4 ;  /* 0x00000004d70c7221 */ /* 0x008fe20000010000 */
[----:B----4-:R-:W-:-:S06]  /*bcd0*/  FADD.FTZ R4, R166, R5 ;  /* 0x00000005a6047221 */ /* 0x010fcc0000010000 */
[----:B------:R-:W3:Y:S01]  /*bce0*/  MUFU.EX2 R170, R170 ;  /* 0x000000aa00aa7308 */ /* 0x000ee20000000800 */
[----:B------:R-:W-:-:S07]  /*bcf0*/  FFMA.FTZ R173, R71, R8, -R13 ;  /* 0x0000000847ad7223 */ /* 0x000fce000001080d */
[----:B------:R-:W4:Y:S01]  /*bd00*/  MUFU.EX2 R3, R3 ;  /* 0x0000000300037308 */ /* 0x000f220000000800 */
[----:B0-----:R-:W-:Y:S01]  /*bd10*/  FADD.FTZ R5, R175, R12 ;  /* 0x0000000caf057221 */ /* 0x001fe20000010000 */
[----:B------:R-:W-:-:S06]  /*bd20*/  FADD.FTZ R4, R15, R4 ;  /* 0x000000040f047221 */ /* 0x000fcc0000010000 */
[----:B------:R-:W-:Y:S08]  /*bd30*/  MUFU.EX2 R168, R168 ;  /* 0x000000a800a87308 */ /* 0x000ff00000000800 */
[----:B------:R-:W0:Y:S01]  /*bd40*/  MUFU.EX2 R172, R172 ;  /* 0x000000ac00ac7308 */ /* 0x000e220000000800 */
[----:B-1----:R-:W-:Y:S01]  /*bd50*/  FADD.FTZ R5, R216, R5 ;  /* 0x00000005d8057221 */ /* 0x002fe20000010000 */
[----:B--2---:R-:W-:-:S06]  /*bd60*/  FADD.FTZ R4, R167, R4 ;  /* 0x00000004a7047221 */ /* 0x004fcc0000010000 */
[----:B------:R-:W-:Y:S08]  /*bd70*/  MUFU.EX2 R11, R68 ;  /* 0x00000044000b7308 */ /* 0x000ff00000000800 */
[----:B------:R-:W1:Y:S01]  /*bd80*/  MUFU.EX2 R171, R171 ;  /* 0x000000ab00ab7308 */ /* 0x000e620000000800 */
[----:B---3--:R-:W-:Y:S01]  /*bd90*/  FADD.FTZ R7, R170, R5 ;  /* 0x00000005aa077221 */ /* 0x008fe20000010000 */
[----:B----4-:R-:W-:-:S06]  /*bda0*/  FADD.FTZ R5, R3, R4 ;  /* 0x0000000403057221 */ /* 0x010fcc0000010000 */
[----:B------:R-:W2:Y:S08]  /*bdb0*/  MUFU.EX2 R169, R169 ;  /* 0x000000a900a97308 */ /* 0x000eb00000000800 */
[----:B------:R-:W3:Y:S01]  /*bdc0*/  MUFU.EX2 R173, R173 ;  /* 0x000000ad00ad7308 */ /* 0x000ee20000000800 */
[----:B0-----:R-:W-:Y:S01]  /*bdd0*/  FADD.FTZ R8, R172, R7 ;  /* 0x00000007ac087221 */ /* 0x001fe20000010000 */
[----:B------:R-:W-:-:S03]  /*bde0*/  FADD.FTZ R4, R168, R5 ;  /* 0x00000005a8047221 */ /* 0x000fc60000010000 */
[----:B-1----:R-:W-:Y:S01]  /*bdf0*/  FADD.FTZ R8, R171, R8 ;  /* 0x00000008ab087221 */ /* 0x002fe20000010000 */
[----:B------:R-:W-:-:S04]  /*be00*/  FADD.FTZ R4, R11, R4 ;  /* 0x000000040b047221 */ /* 0x000fc80000010000 */
[----:B--2---:R-:W-:Y:S01]  /*be10*/  FADD.FTZ R4, R169, R4 ;  /* 0x00000004a9047221 */ /* 0x004fe20000010000 */
[----:B------:R-:W-:Y:S01]  /*be20*/  STL [R1+0x234], R6 ;  /* 0x0002340601007387 */ /* 0x000fe20000100800 */
[----:B---3--:R-:W-:-:S05]  /*be30*/  FADD.FTZ R5, R173, R8 ;  /* 0x00000008ad057221 */ /* 0x008fca0000010000 */
[----:B------:R0:W-:Y:S04]  /*be40*/  STL.64 [R1+0x240], R4 ;  /* 0x0002400401007387 */ /* 0x0001e80000100a00 */
[----:B------:R-:W2:Y:S01]  /*be50*/  LD.E R8, desc[UR40][R22.64+0x260] ;  /* 0x0002602816087980 */ /* 0x000ea2000c101900 */
[----:B------:R-:W-:-:S05]  /*be60*/  IADD3 R12, P2, R16, 0x260, RZ ;  /* 0x00000260100c7810 */ /* 0x000fca0007f5e0ff */
[----:B0-----:R-:W-:Y:S01]  /*be70*/  IMAD.X R5, RZ, RZ, R17, P2 ;  /* 0x000000ffff057224 */ /* 0x001fe200010e0611 */
[----:B------:R-:W-:Y:S01]  /*be80*/  LOP3.LUT R4, R12, 0x4, RZ, 0xfc, !PT ;  /* 0x000000040c047812 */ /* 0x000fe200078efcff */
[----:B--2---:R-:W-:-:S05]  /*be90*/  FMUL.FTZ R7, R9, R8 ;  /* 0x0000000809077220 */ /* 0x004fca0000410000 */
[----:B------:R0:W-:Y:S04]  /*bea0*/  ST.E desc[UR40][R22.64+0x260], R7 ;  /* 0x0002600716007985 */ /* 0x0001e8000c101928 */
[----:B------:R-:W2:Y:S02]  /*beb0*/  LD.E R8, desc[UR40][R4.64] ;  /* 0x0000002804087980 */ /* 0x000ea4000c101900 */
[----:B--2---:R-:W-:-:S05]  /*bec0*/  FMUL.FTZ R13, R9, R8 ;  /* 0x00000008090d7220 */ /* 0x004fca0000410000 */
[----:B------:R1:W-:Y:S04]  /*bed0*/  ST.E desc[UR40][R4.64], R13 ;  /* 0x0000000d04007985 */ /* 0x0003e8000c101928 */
[----:B------:R-:W0:Y:S04]  /*bee0*/  LD.E R104, desc[UR40][R22.64+0x270] ;  /* 0x0002702816687980 */ /* 0x000e28000c101900 */
[----:B------:R-:W2:Y:S04]  /*bef0*/  LD.E R6, desc[UR40][R22.64+0x454] ;  /* 0x0004542816067980 */ /* 0x000ea8000c101900 */
[----:B------:R-:W1:Y:S04]  /*bf00*/  LD.E R106, desc[UR40][R22.64+0x274] ;  /* 0x00027428166a7980 */ /* 0x000e68000c101900 */
[----:B------:R-:W3:Y:S04]  /*bf10*/  LD.E R108, desc[UR40][R22.64+0x280] ;  /* 0x00028028166c7980 */ /* 0x000ee8000c101900 */
        /* <DEDUP_REMOVED lines=58> */
[C---:B0-----:R-:W-:Y:S01]  /*c2c0*/  FMUL.FTZ R7, R9.reuse, R104 ;  /* 0x0000006809077220 */ /* 0x041fe20000410000 */
[----:B--2---:R-:W-:-:S04]  /*c2d0*/  FMUL.FTZ R43, R9, R6 ;  /* 0x00000006092b7220 */ /* 0x004fc80000410000 */
[----:B------:R0:W-:Y:S01]  /*c2e0*/  ST.E desc[UR40][R22.64+0x270], R7 ;  /* 0x0002700716007985 */ /* 0x0001e2000c101928 */
[C---:B-1----:R-:W-:Y:S01]  /*c2f0*/  FMUL.FTZ R13, R9.reuse, R106 ;  /* 0x0000006a090d7220 */ /* 0x042fe20000410000 */
[C---:B---3--:R-:W-:Y:S01]  /*c300*/  FMUL.FTZ R25, R9.reuse, R108 ;  /* 0x0000006c09197220 */ /* 0x048fe20000410000 */
[C---:B----4-:R-:W-:Y:S01]  /*c310*/  FMUL.FTZ R27, R9.reuse, R110 ;  /* 0x0000006e091b7220 */ /* 0x050fe20000410000 */
[C---:B------:R-:W-:Y:S01]  /*c320*/  FMUL.FTZ R35, R9.reuse, R112 ;  /* 0x0000007009237220 */ /* 0x040fe20000410000 */
[C---:B------:R-:W-:Y:S01]  /*c330*/  FMUL.FTZ R39, R9.reuse, R114 ;  /* 0x0000007209277220 */ /* 0x040fe20000410000 */
[C---:B------:R-:W-:Y:S01]  /*c340*/  FMUL.FTZ R41, R9.reuse, R116 ;  /* 0x0000007409297220 */ /* 0x040fe20000410000 */
[C---:B0-----:R-:W-:Y:S01]  /*c350*/  FMUL.FTZ R7, R9.reuse, R118 ;  /* 0x0000007609077220 */ /* 0x041fe20000410000 */
[----:B------:R0:W-:Y:S04]  /*c360*/  ST.E desc[UR40][R22.64+0x454], R43 ;  /* 0x0004542b16007985 */ /* 0x0001e8000c101928 */
[----:B------:R1:W-:Y:S04]  /*c370*/  ST.E desc[UR40][R22.64+0x274], R13 ;  /* 0x0002740d16007985 */ /* 0x0003e8000c101928 */
[----:B------:R2:W-:Y:S01]  /*c380*/  ST.E desc[UR40][R22.64+0x280], R25 ;  /* 0x0002801916007985 */ /* 0x0005e2000c101928 */
[----:B------:R-:W-:-:S03]  /*c390*/  FMUL.FTZ R45, R9, R124 ;  /* 0x0000007c092d7220 */ /* 0x000fc60000410000 */
[----:B------:R3:W-:Y:S01]  /*c3a0*/  ST.E desc[UR40][R22.64+0x284], R27 ;  /* 0x0002841b16007985 */ /* 0x0007e2000c101928 */
[C---:B0-----:R-:W-:Y:S01]  /*c3b0*/  FMUL.FTZ R43, R9.reuse, R122 ;  /* 0x0000007a092b7220 */ /* 0x041fe20000410000 */
[C---:B------:R-:W-:Y:S02]  /*c3c0*/  FMUL.FTZ R47, R9.reuse, R126 ;  /* 0x0000007e092f7220 */ /* 0x040fe40000410000 */
        /* <DEDUP_REMOVED lines=71> */
[----:B------:R0:W-:Y:S01]  /*c840*/  ST.E desc[UR40][R22.64+0x3a0], R13 ;  /* 0x0003a00d16007985 */ /* 0x0001e2000c101928 */
[C---:B------:R-:W-:Y:S01]  /*c850*/  FMUL.FTZ R49, R9.reuse, R49 ;  /* 0x0000003109317220 */ /* 0x040fe20000410000 */
[C---:B------:R-:W-:Y:S02]  /*c860*/  FMUL.FTZ R51, R9.reuse, R51 ;  /* 0x0000003309337220 */ /* 0x040fe40000410000 */
        /* <DEDUP_REMOVED lines=26> */
[----:B------:R-:W-:Y:S04]  /*ca10*/  ST.E desc[UR40][R22.64+0x404], R43 ;  /* 0x0004042b16007985 */ /* 0x000fe8000c101928 */
[----:B------:R1:W-:Y:S04]  /*ca20*/  ST.E desc[UR40][R22.64+0x410], R25 ;  /* 0x0004101916007985 */ /* 0x0003e8000c101928 */
[----:B------:R2:W-:Y:S04]  /*ca30*/  ST.E desc[UR40][R22.64+0x414], R27 ;  /* 0x0004141b16007985 */ /* 0x0005e8000c101928 */
[----:B------:R-:W-:Y:S04]  /*ca40*/  ST.E desc[UR40][R22.64+0x420], R35 ;  /* 0x0004202316007985 */ /* 0x000fe8000c101928 */
[----:B------:R-:W-:Y:S04]  /*ca50*/  ST.E desc[UR40][R22.64+0x424], R45 ;  /* 0x0004242d16007985 */ /* 0x000fe8000c101928 */
[----:B------:R3:W-:Y:S04]  /*ca60*/  ST.E desc[UR40][R22.64+0x430], R47 ;  /* 0x0004302f16007985 */ /* 0x0007e8000c101928 */
[----:B------:R-:W-:Y:S04]  /*ca70*/  ST.E desc[UR40][R22.64+0x434], R7 ;  /* 0x0004340716007985 */ /* 0x000fe8000c101928 */
[----:B------:R4:W-:Y:S04]  /*ca80*/  ST.E desc[UR40][R22.64+0x440], R39 ;  /* 0x0004402716007985 */ /* 0x0009e8000c101928 */
[----:B------:R4:W-:Y:S04]  /*ca90*/  ST.E desc[UR40][R22.64+0x444], R41 ;  /* 0x0004442916007985 */ /* 0x0009e8000c101928 */
[----:B0-----:R-:W1:Y:S01]  /*caa0*/  LD.E R13, desc[UR40][R8.64] ;  /* 0x00000028080d7980 */ /* 0x001e62000c101900 */
[----:B------:R-:W-:Y:S01]  /*cab0*/  LOP3.LUT R12, R12, 0xc, RZ, 0xfc, !PT ;  /* 0x0000000c0c0c7812 */ /* 0x000fe200078efcff */
[----:B-1----:R-:W-:Y:S01]  /*cac0*/  FMUL.FTZ R25, R24, R13 ;  /* 0x0000000d18197220 */ /* 0x002fe20000410000 */
[----:B------:R-:W-:-:S04]  /*cad0*/  IMAD.MOV.U32 R13, RZ, RZ, R5 ;  /* 0x000000ffff0d7224 */ /* 0x000fc800078e0005 */
[----:B------:R0:W-:Y:S04]  /*cae0*/  ST.E desc[UR40][R8.64], R25 ;  /* 0x0000001908007985 */ /* 0x0001e8000c101928 */
[----:B--2---:R-:W2:Y:S01]  /*caf0*/  LD.E R27, desc[UR40][R12.64] ;  /* 0x000000280c1b7980 */ /* 0x004ea2000c101900 */
[----:B------:R-:W1:Y:S01]  /*cb00*/  S2R R104, SR_TID.X ;  /* 0x0000000000687919 */ /* 0x000e620000002100 */
[----:B--2---:R-:W-:-:S05]  /*cb10*/  FMUL.FTZ R27, R24, R27 ;  /* 0x0000001b181b7220 */ /* 0x004fca0000410000 */
[----:B------:R2:W-:Y:S04]  /*cb20*/  ST.E desc[UR40][R12.64], R27 ;  /* 0x0000001b0c007985 */ /* 0x0005e8000c101928 */
        /* <DEDUP_REMOVED lines=53> */
[----:B---3--:R-:W3:Y:S04]  /*ce80*/  LD.E R47, desc[UR40][R22.64+0x418] ;  /* 0x00041828162f7980 */ /* 0x008ee8000c101900 */
[----:B----4-:R-:W4:Y:S04]  /*ce90*/  LD.E R39, desc[UR40][R22.64+0x41c] ;  /* 0x00041c2816277980 */ /* 0x010f28000c101900 */
[----:B------:R-:W4:Y:S04]  /*cea0*/  LD.E R45, desc[UR40][R22.64+0x428] ;  /* 0x00042828162d7980 */ /* 0x000f28000c101900 */
[----:B------:R-:W4:Y:S04]  /*ceb0*/  LD.E R43, desc[UR40][R22.64+0x42c] ;  /* 0x00042c28162b7980 */ /* 0x000f28000c101900 */
[----:B------:R-:W4:Y:S04]  /*cec0*/  LD.E R41, desc[UR40][R22.64+0x438] ;  /* 0x0004382816297980 */ /* 0x000f28000c101900 */
[----:B------:R-:W4:Y:S04]  /*ced0*/  LD.E R35, desc[UR40][R22.64+0x43c] ;  /* 0x00043c2816237980 */ /* 0x000f28000c101900 */
[----:B------:R-:W4:Y:S04]  /*cee0*/  LD.E R7, desc[UR40][R22.64+0x448] ;  /* 0x0004482816077980 */ /* 0x000f28000c101900 */
[----:B0-----:R-:W4:Y:S04]  /*cef0*/  LD.E R25, desc[UR40][R22.64+0x44c] ;  /* 0x00044c2816197980 */ /* 0x001f28000c101900 */
[----:B--2---:R-:W2:Y:S01]  /*cf00*/  LD.E R27, desc[UR40][R22.64+0x458] ;  /* 0x00045828161b7980 */ /* 0x004ea2000c101900 */
[----:B-1----:R-:W-:-:S05]  /*cf10*/  SHF.R.U32.HI R104, RZ, 0x7, R104 ;  /* 0x00000007ff687819 */ /* 0x002fca0000011668 */
[----:B------:R-:W-:Y:S02]  /*cf20*/  VIADD R26, R104, 0x8 ;  /* 0x00000008681a7836 */ /* 0x000fe40000000000 */
[C---:B------:R-:W-:Y:S01]  /*cf30*/  FMUL.FTZ R49, R24.reuse, R49 ;  /* 0x0000003118317220 */ /* 0x040fe20000410000 */
[----:B------:R-:W-:-:S04]  /*cf40*/  FMUL.FTZ R6, R24, R6 ;  /* 0x0000000618067220 */ /* 0x000fc80000410000 */
[----:B------:R0:W-:Y:S01]  /*cf50*/  ST.E desc[UR40][R22.64+0x3f8], R49 ;  /* 0x0003f83116007985 */ /* 0x0001e2000c101928 */
        /* <DEDUP_REMOVED lines=51> */
[C---:B---3--:R-:W-:Y:S01]  /*d290*/  FMUL.FTZ R47, R24.reuse, R47 ;  /* 0x0000002f182f7220 */ /* 0x048fe20000410000 */
[C---:B----4-:R-:W-:Y:S01]  /*d2a0*/  FMUL.FTZ R39, R24.reuse, R39 ;  /* 0x0000002718277220 */ /* 0x050fe20000410000 */
[C---:B------:R-:W-:Y:S01]  /*d2b0*/  FMUL.FTZ R45, R24.reuse, R45 ;  /* 0x0000002d182d7220 */ /* 0x040fe20000410000 */
[C---:B------:R-:W-:Y:S01]  /*d2c0*/  FMUL.FTZ R43, R24.reuse, R43 ;  /* 0x0000002b182b7220 */ /* 0x040fe20000410000 */
[C---:B------:R-:W-:Y:S01]  /*d2d0*/  FMUL.FTZ R41, R24.reuse, R41 ;  /* 0x0000002918297220 */ /* 0x040fe20000410000 */
[C---:B------:R-:W-:Y:S01]  /*d2e0*/  FMUL.FTZ R35, R24.reuse, R35 ;  /* 0x0000002318237220 */ /* 0x040fe20000410000 */
[C---:B0-----:R-:W-:Y:S01]  /*d2f0*/  FMUL.FTZ R49, R24.reuse, R7 ;  /* 0x0000000718317220 */ /* 0x041fe20000410000 */
[C---:B------:R-:W-:Y:S01]  /*d300*/  FMUL.FTZ R25, R24.reuse, R25 ;  /* 0x0000001918197220 */ /* 0x040fe20000410000 */
[----:B--2---:R-:W-:Y:S01]  /*d310*/  FMUL.FTZ R27, R24, R27 ;  /* 0x0000001b181b7220 */ /* 0x004fe20000410000 */
        /* <DEDUP_REMOVED lines=57> */
[----:B------:R2:W-:Y:S04]  /*d6b0*/  ST.E desc[UR40][R22.64+0x43c], R35 ;  /* 0x00043c2316007985 */ /* 0x0005e8000c101928 */
[----:B------:R-:W-:Y:S04]  /*d6c0*/  ST.E desc[UR40][R22.64+0x448], R49 ;  /* 0x0004483116007985 */ /* 0x000fe8000c101928 */
[----:B------:R3:W-:Y:S04]  /*d6d0*/  ST.E desc[UR40][R22.64+0x44c], R25 ;  /* 0x00044c1916007985 */ /* 0x0007e8000c101928 */
[----:B------:R4:W-:Y:S01]  /*d6e0*/  ST.E desc[UR40][R22.64+0x458], R27 ;  /* 0x0004581b16007985 */ /* 0x0009e2000c101928 */
[----:B------:R4:W-:Y:S06]  /*d6f0*/  BAR.SYNC.DEFER_BLOCKING R26, 0x100 ;  /* 0x0004001a0000751d */ /* 0x0009ec0000010000 */
[----:B0-----:R-:W2:Y:S04]  /*d700*/  LD.E R39, desc[UR40][R22.64+0x260] ;  /* 0x0002602816277980 */ /* 0x001ea8000c101900 */
[----:B------:R-:W4:Y:S04]  /*d710*/  LD.E R24, desc[UR40][R22.64+0x210] ;  /* 0x0002102816187980 */ /* 0x000f28000c101900 */
[----:B------:R-:W4:Y:S04]  /*d720*/  LD.E.64 R6, desc[UR40][R22.64+0xa8] ;  /* 0x0000a82816067980 */ /* 0x000f28000c101b00 */
[----:B--2---:R0:W-:Y:S04]  /*d730*/  ST.E desc[UR40][R22.64+0x260], R39 ;  /* 0x0002602716007985 */ /* 0x0041e8000c101928 */
[----:B-1----:R-:W2:Y:S04]  /*d740*/  LD.E R41, desc[UR40][R4.64] ;  /* 0x0000002804297980 */ /* 0x002ea8000c101900 */
[----:B--2---:R1:W-:Y:S04]  /*d750*/  ST.E desc[UR40][R4.64], R41 ;  /* 0x0000002904007985 */ /* 0x0043e8000c101928 */
[----:B------:R-:W2:Y:S04]  /*d760*/  LD.E R35, desc[UR40][R8.64] ;  /* 0x0000002808237980 */ /* 0x000ea8000c101900 */
[----:B--2---:R2:W-:Y:S04]  /*d770*/  ST.E desc[UR40][R8.64], R35 ;  /* 0x0000002308007985 */ /* 0x0045e8000c101928 */
[----:B---3--:R-:W3:Y:S04]  /*d780*/  LD.E R25, desc[UR40][R12.64] ;  /* 0x000000280c197980 */ /* 0x008ee8000c101900 */
[----:B---3--:R3:W-:Y:S04]  /*d790*/  ST.E desc[UR40][R12.64], R25 ;  /* 0x000000190c007985 */ /* 0x0087e8000c101928 */
[----:B----4-:R-:W4:Y:S04]  /*d7a0*/  LD.E R27, desc[UR40][R22.64+0x270] ;  /* 0x00027028161b7980 */ /* 0x010f28000c101900 */
[----:B------:R-:W4:Y:S04]  /*d7b0*/  LD.E R43, desc[UR40][R22.64+0x274] ;  /* 0x00027428162b7980 */ /* 0x000f28000c101900 */
[----:B0-----:R-:W4:Y:S04]  /*d7c0*/  LD.E R39, desc[UR40][R22.64+0x278] ;  /* 0x0002782816277980 */ /* 0x001f28000c101900 */
[----:B------:R-:W4:Y:S04]  /*d7d0*/  LD.E R45, desc[UR40][R22.64+0x27c] ;  /* 0x00027c28162d7980 */ /* 0x000f28000c101900 */
[----:B------:R-:W4:Y:S04]  /*d7e0*/  LD.E R47, desc[UR40][R22.64+0x280] ;  /* 0x00028028162f7980 */ /* 0x000f28000c101900 */
[----:B------:R-:W4:Y:S04]  /*d7f0*/  LD.E R49, desc[UR40][R22.64+0x284] ;  /* 0x0002842816317980 */ /* 0x000f28000c101900 */
[----:B-1----:R-:W4:Y:S04]  /*d800*/  LD.E R41, desc[UR40][R22.64+0x288] ;  /* 0x0002882816297980 */ /* 0x002f28000c101900 */
[----:B------:R-:W4:Y:S04]  /*d810*/  LD.E R51, desc[UR40][R22.64+0x28c] ;  /* 0x00028c2816337980 */ /* 0x000f28000c101900 */
[----:B--2---:R-:W2:Y:S04]  /*d820*/  LD.E R35, desc[UR40][R22.64+0x290] ;  /* 0x0002902816237980 */ /* 0x004ea8000c101900 */
        /* <DEDUP_REMOVED lines=67> */
[----:B------:R-:W-:Y:S04]  /*dc60*/  ST.E desc[UR40][R22.64+0x274], R43 ;  /* 0x0002742b16007985 */ /* 0x000fe8000c101928 */
[----:B------:R-:W-:Y:S04]  /*dc70*/  ST.E desc[UR40][R22.64+0x278], R39 ;  /* 0x0002782716007985 */ /* 0x000fe8000c101928 */
[----:B------:R-:W-:Y:S04]  /*dc80*/  ST.E desc[UR40][R22.64+0x27c], R45 ;  /* 0x00027c2d16007985 */ /* 0x000fe8000c101928 */
[----:B------:R-:W-:Y:S04]  /*dc90*/  ST.E desc[UR40][R22.64+0x280], R47 ;  /* 0x0002802f16007985 */ /* 0x000fe8000c101928 */
[----:B------:R-:W-:Y:S04]  /*dca0*/  ST.E desc[UR40][R22.64+0x284], R49 ;  /* 0x0002843116007985 */ /* 0x000fe8000c101928 */
[----:B------:R-:W-:Y:S04]  /*dcb0*/  ST.E desc[UR40][R22.64+0x288], R41 ;  /* 0x0002882916007985 */ /* 0x000fe8000c101928 */
[----:B------:R-:W-:Y:S04]  /*dcc0*/  ST.E desc[UR40][R22.64+0x28c], R51 ;  /* 0x00028c3316007985 */ /* 0x000fe8000c101928 */
[----:B--2---:R1:W-:Y:S04]  /*dcd0*/  ST.E desc[UR40][R22.64+0x290], R35 ;  /* 0x0002902316007985 */ /* 0x0043e8000c101928 */
[----:B------:R2:W-:Y:S04]  /*dce0*/  ST.E desc[UR40][R22.64+0x294], R53 ;  /* 0x0002943516007985 */ /* 0x0005e8000c101928 */
[----:B------:R4:W-:Y:S04]  /*dcf0*/  ST.E desc[UR40][R22.64+0x298], R55 ;  /* 0x0002983716007985 */ /* 0x0009e8000c101928 */
[----:B------:R4:W-:Y:S04]  /*dd00*/  ST.E desc[UR40][R22.64+0x29c], R57 ;  /* 0x00029c3916007985 */ /* 0x0009e8000c101928 */
[----:B------:R4:W-:Y:S04]  /*dd10*/  ST.E desc[UR40][R22.64+0x2a0], R59 ;  /* 0x0002a03b16007985 */ /* 0x0009e8000c101928 */
[----:B------:R4:W-:Y:S04]  /*dd20*/  ST.E desc[UR40][R22.64+0x2a4], R61 ;  /* 0x0002a43d16007985 */ /* 0x0009e8000c101928 */
[----:B------:R4:W-:Y:S04]  /*dd30*/  ST.E desc[UR40][R22.64+0x2a8], R63 ;  /* 0x0002a83f16007985 */ /* 0x0009e8000c101928 */
[----:B------:R4:W-:Y:S04]  /*dd40*/  ST.E desc[UR40][R22.64+0x2ac], R65 ;  /* 0x0002ac4116007985 */ /* 0x0009e8000c101928 */
[----:B0-----:R-:W3:Y:S04]  /*dd50*/  LD.E R27, desc[UR40][R22.64+0x2b8] ;  /* 0x0002b828161b7980 */ /* 0x001ee8000c101900 */
        /* <DEDUP_REMOVED lines=8> */
[----:B--2---:R-:W2:Y:S04]  /*dde0*/  LD.E R53, desc[UR40][R22.64+0x2fc] ;  /* 0x0002fc2816357980 */ /* 0x004ea8000c101900 */
[----:B----4-:R-:W4:Y:S04]  /*ddf0*/  LD.E R55, desc[UR40][R22.64+0x304] ;  /* 0x0003042816377980 */ /* 0x010f28000c101900 */
        /* <DEDUP_REMOVED lines=38> */
[----:B---3--:R0:W-:Y:S04]  /*e060*/  ST.E desc[UR40][R22.64+0x2b0], R25 ;  /* 0x0002b01916007985 */ /* 0x0081e8000c101928 */
        /* <DEDUP_REMOVED lines=34> */
[----:B--2---:R2:W-:Y:S04]  /*e290*/  ST.E desc[UR40][R22.64+0x2fc], R53 ;  /* 0x0002fc3516007985 */ /* 0x0045e8000c101928 */
[----:B----4-:R4:W-:Y:S04]  /*e2a0*/  ST.E desc[UR40][R22.64+0x304], R55 ;  /* 0x0003043716007985 */ /* 0x0109e8000c101928 */
        /* <DEDUP_REMOVED lines=71> */
[----:B0-----:R-:W4:Y:S01]  /*e720*/  LDL R25, [R1+0x88] ;  /* 0x0000880001197983 */ /* 0x001f220000100800 */
[----:B------:R-:W-:-:S02]  /*e730*/  IMAD R6, R24, 0xc00, R6 ;  /* 0x00000c0018067824 */ /* 0x000fc400078e0206 */
[----:B-1----:R-:W-:Y:S01]  /*e740*/  IMAD.MOV.U32 R27, RZ, RZ, R7 ;  /* 0x000000ffff1b7224 */ /* 0x002fe200078e0007 */
[----:B------:R-:W-:Y:S01]  /*e750*/  F2FP.F16.F32.PACK_AB R152, R72, R152 ;  /* 0x000000984898723e */ /* 0x000fe200000000ff */
[----:B------:R-:W-:Y:S01]  /*e760*/  VIADD R24, R6, 0x80 ;  /* 0x0000008006187836 */ /* 0x000fe20000000000 */
[----:B------:R-:W-:Y:S01]  /*e770*/  F2FP.F16.F32.PACK_AB R153, R36, R153 ;  /* 0x000000992499723e */ /* 0x000fe200000000ff */
[----:B------:R-:W-:Y:S01]  /*e780*/  VIADD R26, R6, 0x100 ;  /* 0x00000100061a7836 */ /* 0x000fe20000000000 */
[----:B------:R-:W-:Y:S01]  /*e790*/  R2UR UR15, R27 ;  /* 0x000000001b0f72ca */ /* 0x000fe200000e0000 */
[----:B---3--:R-:W3:Y:S01]  /*e7a0*/  LD.E R35, desc[UR40][R22.64+0x28c] ;  /* 0x00028c2816237980 */ /* 0x008ee2000c101900 */
[----:B------:R-:W-:Y:S02]  /*e7b0*/  R2UR UR10, R24 ;  /* 0x00000000180a72ca */ /* 0x000fe400000e0000 */
[----:B------:R-:W-:Y:S01]  /*e7c0*/  R2UR UR14, R26 ;  /* 0x000000001a0e72ca */ /* 0x000fe200000e0000 */
[----:B------:R-:W3:Y:S01]  /*e7d0*/  LD.E R24, desc[UR40][R22.64+0x260] ;  /* 0x0002602816187980 */ /* 0x000ee2000c101900 */
[----:B------:R-:W-:-:S02]  /*e7e0*/  F2FP.F16.F32.PACK_AB R154, R73, R154 ;  /* 0x0000009a499a723e */ /* 0x000fc400000000ff */
[----:B------:R-:W-:Y:S01]  /*e7f0*/  F2FP.F16.F32.PACK_AB R155, R37, R155 ;  /* 0x0000009b259b723e */ /* 0x000fe200000000ff */
[----:B------:R-:W3:Y:S01]  /*e800*/  LD.E R36, desc[UR40][R22.64+0x290] ;  /* 0x0002902816247980 */ /* 0x000ee2000c101900 */
[----:B------:R-:W-:Y:S02]  /*e810*/  F2FP.F16.F32.PACK_AB R156, R29, R156 ;  /* 0x0000009c1d9c723e */ /* 0x000fe400000000ff */
[----:B------:R-:W-:Y:S01]  /*e820*/  F2FP.F16.F32.PACK_AB R157, R31, R157 ;  /* 0x0000009d1f9d723e */ /* 0x000fe200000000ff */
[----:B------:R-:W3:Y:S01]  /*e830*/  LD.E R29, desc[UR40][R22.64+0x274] ;  /* 0x00027428161d7980 */ /* 0x000ee2000c101900 */
[----:B------:R-:W-:Y:S02]  /*e840*/  F2FP.F16.F32.PACK_AB R158, R32, R158 ;  /* 0x0000009e209e723e */ /* 0x000fe400000000ff */
[----:B------:R-:W-:Y:S01]  /*e850*/  F2FP.F16.F32.PACK_AB R159, R34, R159 ;  /* 0x0000009f229f723e */ /* 0x000fe200000000ff */
[----:B------:R-:W3:Y:S01]  /*e860*/  LD.E R31, desc[UR40][R22.64+0x27c] ;  /* 0x00027c28161f7980 */ /* 0x000ee2000c101900 */
[----:B------:R-:W-:-:S02]  /*e870*/  F2FP.F16.F32.PACK_AB R160, R33, R160 ;  /* 0x000000a021a0723e */ /* 0x000fc400000000ff */
[----:B------:R-:W-:Y:S01]  /*e880*/  F2FP.F16.F32.PACK_AB R161, R30, R161 ;  /* 0x000000a11ea1723e */ /* 0x000fe200000000ff */
[----:B------:R-:W3:Y:S01]  /*e890*/  LD.E R32, desc[UR40][R22.64+0x280] ;  /* 0x0002802816207980 */ /* 0x000ee2000c101900 */
[----:B------:R-:W-:-:S03]  /*e8a0*/  F2FP.F16.F32.PACK_AB R162, R28, R162 ;  /* 0x000000a21ca2723e */ /* 0x000fc600000000ff */
        /* <DEDUP_REMOVED lines=20> */
[----:B--2---:R-:W3:Y:S04]  /*e9f0*/  LD.E R53, desc[UR40][R22.64+0x2d4] ;  /* 0x0002d42816357980 */ /* 0x004ee8000c101900 */
[----:B------:R-:W3:Y:S04]  /*ea00*/  LD.E R54, desc[UR40][R22.64+0x2d8] ;  /* 0x0002d82816367980 */ /* 0x000ee8000c101900 */
[----:B----4-:R-:W3:Y:S04]  /*ea10*/  LD.E R55, desc[UR40][R22.64+0x2dc] ;  /* 0x0002dc2816377980 */ /* 0x010ee8000c101900 */
        /* <DEDUP_REMOVED lines=44> */
[----:B------:R-:W-:Y:S01]  /*ece0*/  ISETP.NE.U32.AND P2, PT, R25, RZ, PT ;  /* 0x000000ff1900720c */ /* 0x000fe20003f45070 */
[----:B------:R-:W-:-:S02]  /*ecf0*/  IMAD.MOV.U32 R25, RZ, RZ, R7 ;  /* 0x000000ffff197224 */ /* 0x000fc400078e0007 */
[----:B------:R-:W3:Y:S03]  /*ed00*/  LD.E R100, desc[UR40][R22.64+0x390] ;  /* 0x0003902816647980 */ /* 0x000ee6000c101900 */
[----:B------:R-:W-:Y:S01]  /*ed10*/  R2UR UR11, R25 ;  /* 0x00000000190b72ca */ /* 0x000fe200000e0000 */
        /* <DEDUP_REMOVED lines=54> */
[----:B------:R-:W-:-:S02]  /*f080*/  R2UR UR6, R6 ;  /* 0x00000000060672ca */ /* 0x000fc400000e0000 */
[----:B------:R-:W-:Y:S01]  /*f090*/  R2UR UR7, R7 ;  /* 0x00000000070772ca */ /* 0x000fe200000e0000 */
[----:B------:R-:W-:Y:S01]  /*f0a0*/  VOTEU.ANY UP0, P2 ;  /* 0x00000000003f7886 */ /* 0x000fe20001000100 */
[----:B---3--:R-:W-:-:S11]  /*f0b0*/  WARPGROUP.ARRIVE ;  /* 0x00000000000079c5 */ /* 0x008fd60000000000 */
[----:B------:R-:W-:Y:S01]  /*f0c0*/  HGMMA.64x256x16.F32 R24, R152, gdesc[UR4].tnspB, R24, UP0, gsb0 ;  /* 0x43e0000498187df0 */ /* 0x000fe2000b800818 */
[----:B------:R-:W-:Y:S02]  /*f0d0*/  F2FP.F16.F32.PACK_AB R163, R221, R163 ;  /* 0x000000a3dda3723e */ /* 0x000fe400000000ff */
        /* <DEDUP_REMOVED lines=131> */
[----:B------:R-:W-:Y:S01]  /*f910*/  STL [R1+0x88], R0 ;  /* 0x0000880001007387 */ /* 0x000fe20000100800 */
[----:B------:R-:W-:Y:S02]  /*f920*/  VIADD R152, R6, 0x180 ;  /* 0x0000018006987836 */ /* 0x000fe40000000000 */
[----:B------:R-:W-:-:S03]  /*f930*/  IMAD.MOV.U32 R153, RZ, RZ, R7 ;  /* 0x000000ffff997224 */ /* 0x000fc600078e0007 */
[----:B------:R-:W-:Y:S02]  /*f940*/  R2UR UR6, R152 ;  /* 0x00000000980672ca */ /* 0x000fe400000e0000 */
[----:B------:R-:W-:Y:S02]  /*f950*/  R2UR UR7, R153 ;  /* 0x00000000990772ca */ /* 0x000fe400000e0000 */
[----:B------:R-:W-:Y:S02]  /*f960*/  F2FP.F16.F32.PACK_AB R152, R164, R20 ;  /* 0x00000014a498723e */ /* 0x000fe400000000ff */
        /* <DEDUP_REMOVED lines=136> */
[----:B------:R-:W-:Y:S01]  /*101f0*/  IMAD.MOV.U32 R21, RZ, RZ, R7 ;  /* 0x000000ffff157224 */ /* 0x000fe200078e0007 */
        /* <DEDUP_REMOVED lines=411> */
[----:B------:R0:W-:Y:S04]  /*11bb0*/  ST.E desc[UR40][R4.64], R25 ;  /* 0x0000001904007985 */ /* 0x0001e8000c101928 */
[----:B------:R-:W-:Y:S04]  /*11bc0*/  ST.E desc[UR40][R8.64], R26 ;  /* 0x0000001a08007985 */ /* 0x000fe8000c101928 */
[----:B------:R1:W-:Y:S04]  /*11bd0*/  ST.E desc[UR40][R12.64], R27 ;  /* 0x0000001b0c007985 */ /* 0x0003e8000c101928 */
        /* <DEDUP_REMOVED lines=125> */
[----:B------:R-:W3:Y:S04]  /*123b0*/  LD.E R3, desc[UR40][R22.64+0x260] ;  /* 0x0002602816037980 */ /* 0x000ee8000c101900 */
[----:B---3--:R3:W-:Y:S04]  /*123c0*/  ST.E desc[UR40][R22.64+0x260], R3 ;  /* 0x0002600316007985 */ /* 0x0087e8000c101928 */
[----:B------:R-:W4:Y:S04]  /*123d0*/  LD.E R7, desc[UR40][R4.64] ;  /* 0x0000002804077980 */ /* 0x000f28000c101900 */
[----:B----4-:R4:W-:Y:S04]  /*123e0*/  ST.E desc[UR40][R4.64], R7 ;  /* 0x0000000704007985 */ /* 0x0109e8000c101928 */
[----:B------:R-:W2:Y:S04]  /*123f0*/  LD.E R11, desc[UR40][R8.64] ;  /* 0x00000028080b7980 */ /* 0x000ea8000c101900 */
[----:B--2---:R2:W-:Y:S04]  /*12400*/  ST.E desc[UR40][R8.64], R11 ;  /* 0x0000000b08007985 */ /* 0x0045e8000c101928 */
[----:B------:R-:W3:Y:S04]  /*12410*/  LD.E R15, desc[UR40][R12.64] ;  /* 0x000000280c0f7980 */ /* 0x000ee8000c101900 */
[----:B---3--:R3:W-:Y:S04]  /*12420*/  ST.E desc[UR40][R12.64], R15 ;  /* 0x0000000f0c007985 */ /* 0x0087e8000c101928 */
[----:B------:R-:W3:Y:S04]  /*12430*/  LD.E R21, desc[UR40][R22.64+0x270] ;  /* 0x0002702816157980 */ /* 0x000ee8000c101900 */
[----:B0-----:R-:W3:Y:S04]  /*12440*/  LD.E R25, desc[UR40][R22.64+0x274] ;  /* 0x0002742816197980 */ /* 0x001ee8000c101900 */
[----:B-1----:R-:W3:Y:S04]  /*12450*/  LD.E R27, desc[UR40][R22.64+0x278] ;  /* 0x00027828161b7980 */ /* 0x002ee8000c101900 */
[----:B------:R-:W3:Y:S04]  /*12460*/  LD.E R29, desc[UR40][R22.64+0x27c] ;  /* 0x00027c28161d7980 */ /* 0x000ee8000c101900 */
[----:B------:R-:W3:Y:S04]  /*12470*/  LD.E R3, desc[UR40][R22.64+0x280] ;  /* 0x0002802816037980 */ /* 0x000ee8000c101900 */
[----:B------:R-:W3:Y:S04]  /*12480*/  LD.E R31, desc[UR40][R22.64+0x284] ;  /* 0x00028428161f7980 */ /* 0x000ee8000c101900 */
[----:B----4-:R-:W4:Y:S04]  /*12490*/  LD.E R5, desc[UR40][R22.64+0x288] ;  /* 0x0002882816057980 */ /* 0x010f28000c101900 */
[----:B------:R-:W4:Y:S04]  /*124a0*/  LD.E R7, desc[UR40][R22.64+0x28c] ;  /* 0x00028c2816077980 */ /* 0x000f28000c101900 */
        /* <DEDUP_REMOVED lines=116> */
[----:B------:R0:W-:Y:S04]  /*12bf0*/  ST.E desc[UR40][R22.64+0x270], R21 ;  /* 0x0002701516007985 */ /* 0x0001e8000c101928 */
[----:B------:R0:W-:Y:S04]  /*12c00*/  ST.E desc[UR40][R22.64+0x274], R25 ;  /* 0x0002741916007985 */ /* 0x0001e8000c101928 */
[----:B------:R0:W-:Y:S04]  /*12c10*/  ST.E desc[UR40][R22.64+0x278], R27 ;  /* 0x0002781b16007985 */ /* 0x0001e8000c101928 */
[----:B------:R0:W-:Y:S04]  /*12c20*/  ST.E desc[UR40][R22.64+0x27c], R29 ;  /* 0x00027c1d16007985 */ /* 0x0001e8000c101928 */
[----:B------:R0:W-:Y:S04]  /*12c30*/  ST.E desc[UR40][R22.64+0x280], R3 ;  /* 0x0002800316007985 */ /* 0x0001e8000c101928 */
[----:B------:R0:W-:Y:S04]  /*12c40*/  ST.E desc[UR40][R22.64+0x284], R31 ;  /* 0x0002841f16007985 */ /* 0x0001e8000c101928 */
[----:B----4-:R0:W-:Y:S04]  /*12c50*/  ST.E desc[UR40][R22.64+0x288], R5 ;  /* 0x0002880516007985 */ /* 0x0101e8000c101928 */
        /* <DEDUP_REMOVED lines=125> */
.L_x_3276:
[----:B------:R-:W-:Y:S05]  /*13430*/  BSYNC B0 ;  /* 0x0000000000007941 */ /* 0x000fea0003800000 */
.L_x_3275:
[----:B------:R-:W-:Y:S05]  /*13440*/  @P1 BRA `(.L_x_3277) ;  /* 0xffffff6400f01947 */ /* 0x000fea000383ffff */
.L_x_3260:
[----:B------:R-:W-:-:S13]  /*13450*/  ISETP.GE.AND P1, PT, R10, UR45, PT ;  /* 0x0000002d0a007c0c */ /* 0x000fda000bf26270 */
[----:B------:R-:W-:Y:S05]  /*13460*/  @!P1 BRA `(.L_x_3278) ;  /* 0x000000a800dc9947 */ /* 0x000fea0003800000 */
[----:B0-----:R0:W5:Y:S02]  /*13470*/  LDL.64 R2, [R1+0x170] ;  /* 0x0001700001027983 */ /* 0x0011640000100a00 */
.L_x_3305:
        /* <DEDUP_REMOVED lines=21> */
.L_x_3280:
[----:B------:R-:W-:Y:S05]  /*135d0*/  BSYNC B0 ;  /* 0x0000000000007941 */ /* 0x000fea0003800000 */
.L_x_3279:
        /* <DEDUP_REMOVED lines=13> */
.L_x_3282:
[----:B------:R-:W-:Y:S05]  /*136b0*/  BSYNC B0 ;  /* 0x0000000000007941 */ /* 0x000fea0003800000 */
.L_x_3281:
        /* <DEDUP_REMOVED lines=8> */
.L_x_3284:
[----:B------:R-:W-:Y:S05]  /*13740*/  BSYNC B0 ;  /* 0x0000000000007941 */ /* 0x000fea0003800000 */
.L_x_3283:
[----:B------:R-:W2:Y:S04]  /*13750*/  LD.E R11, desc[UR40][R2.64] ;  /* 0x00000028020b7980 */ /* 0x000ea8000c101900 */
[----:B------:R-:W2:Y:S01]  /*13760*/  LDL.64 R12, [R1+0xa0] ;  /* 0x0000a000010c7983 */ /* 0x000ea20000100a00 */
[----:B------:R-:W-:Y:S05]  /*13770*/  WARPSYNC.ALL ;  /* 0x0000000000007948 */ /* 0x000fea0003800000 */
[----:B------:R-:W3:Y:S04]  /*13780*/  LDL.64 R14, [R1+0x98] ;  /* 0x00009800010e7983 */ /* 0x000ee80000100a00 */
[----:B------:R-:W4:Y:S04]  /*13790*/  LDL.64 R4, [R1+0x98] ;  /* 0x0000980001047983 */ /* 0x000f280000100a00 */
[----:B-1---5:R-:W4:Y:S01]  /*137a0*/  LDL.64 R6, [R1+0x98] ;  /* 0x0000980001067983 */ /* 0x022f220000100a00 */
        /* <DEDUP_REMOVED lines=53> */
.L_x_3287:
[----:B------:R-:W-:Y:S05]  /*13b00*/  BSYNC B0 ;  /* 0x0000000000007941 */ /* 0x000fea0003800000 */
.L_x_3286:
        /* <DEDUP_REMOVED lines=10> */
.L_x_3289:
[----:B------:R-:W-:Y:S05]  /*13bb0*/  BSYNC B0 ;  /* 0x0000000000007941 */ /* 0x000fea0003800000 */
.L_x_3288:
[----:B------:R-:W-:Y:S04]  /*13bc0*/  BSSY B0, `(.L_x_3290) ;  /* 0x0000006000007945 */ /* 0x000fe80003800000 */
[----:B--2---:R-:W-:Y:S05]  /*13bd0*/  @P1 BRA `(.L_x_3291) ;  /* 0x0000000000101947 */ /* 0x004fea0003800000 */
[----:B-----5:R-:W-:Y:S01]  /*13be0*/  IMAD R4, R4, 0x8, R6 ;  /* 0x0000000804047824 */ /* 0x020fe200078e0206 */
[----:B------:R-:W-:-:S04]  /*13bf0*/  SHF.L.U32 R5, R5, 0x1f, RZ ;  /* 0x0000001f05057819 */ /* 0x000fc800000006ff */
[----:B------:R-:W2:Y:S02]  /*13c00*/  SYNCS.PHASECHK.TRANS64.TRYWAIT P1, [R4+URZ], R5 ;  /* 0x00000005040075a7 */ /* 0x000ea4000802017f */
[----:B--2---:R-:W-:Y:S05]  /*13c10*/  @!P1 BRA `(.L_x_3292) ;  /* 0x0000018000c49947 */ /* 0x004fea0003800000 */
.L_x_3291:
[----:B------:R-:W-:Y:S05]  /*13c20*/  BSYNC B0 ;  /* 0x0000000000007941 */ /* 0x000fea0003800000 */
.L_x_3290:
[----:B------:R-:W3:Y:S04]  /*13c30*/  LD.E R73, desc[UR40][R2.64] ;  /* 0x0000002802497980 */ /* 0x000ee8000c101900 */
[----:B--2--5:R-:W3:Y:S04]  /*13c40*/  LDL.64 R4, [R1+0x118] ;  /* 0x0001180001047983 */ /* 0x024ee80000100a00 */
[----:B-1----:R-:W2:Y:S04]  /*13c50*/  LDL R11, [R1+0x90] ;  /* 0x00009000010b7983 */ /* 0x002ea80000100800 */
[----:B------:R-:W4:Y:S04]  /*13c60*/  LDL.64 R6, [R1+0x110] ;  /* 0x0001100001067983 */ /* 0x000f280000100a00 */
[----:B------:R-:W4:Y:S04]  /*13c70*/  LDL.64 R14, [R1+0x110] ;  /* 0x00011000010e7983 */ /* 0x000f280000100a00 */
[----:B------:R-:W4:Y:S04]  /*13c80*/  LDL.64 R12, [R1+0x110] ;  /* 0x00011000010c7983 */ /* 0x000f280000100a00 */
[----:B------:R-:W4:Y:S01]  /*13c90*/  LDL.64 R8, [R1+0x110] ;  /* 0x0001100001087983 */ /* 0x000f220000100a00 */
[----:B------:R-:W-:Y:S05]  /*13ca0*/  WARPSYNC.ALL ;  /* 0x0000000000007948 */ /* 0x000fea0003800000 */
[----:B------:R-:W-:Y:S01]  /*13cb0*/  WARPGROUP.ARRIVE ;  /* 0x00000000000079c5 */ /* 0x000fe20000000000 */
[----:B---3--:R-:W-:Y:S01]  /*13cc0*/  IMAD R4, R73, 0xc00, R4 ;  /* 0x00000c0049047824 */ /* 0x008fe200078e0204 */
[----:B------:R-:W-:-:S02]  /*13cd0*/  R2UR UR7, R5 ;  /* 0x00000000050772ca */ /* 0x000fc400000e0000 */
[----:B--2---:R-:W-:Y:S02]  /*13ce0*/  ISETP.NE.U32.AND P1, PT, R11, RZ, PT ;  /* 0x000000ff0b00720c */ /* 0x004fe40003f25070 */
        /* <DEDUP_REMOVED lines=163> */
[----:B------:R-:W1:Y:S01]  /*14720*/  S2R R74, SR_TID.X ;  /* 0x00000000004a7919 */ /* 0x000e620000002100 */
[----:B------:R-:W-:Y:S04]  /*14730*/  STL [R1+0x90], R0 ;  /* 0x0000900001007387 */ /* 0x000fe80000100800 */
[----:B------:R-:W-:Y:S01]  /*14740*/  STL [R1+0x90], R0 ;  /* 0x0000900001007387 */ /* 0x000fe20000100800 */
[----:B------:R-:W-:-:S02]  /*14750*/  WARPGROUP.DEPBAR.LE gsb0, 0x0 ;  /* 0x00008000000079c5 */ /* 0x000fc40000010000 */
[----:B------:R-:W-:-:S06]  /*14760*/  WARPGROUP.ARRIVE ;  /* 0x00000000000079c5 */ /* 0x000fcc0000000000 */
[----:B------:R-:W-:Y:S01]  /*14770*/  HGMMA.64x96x16.F32 R24, gdesc[UR4], R24, gsb0 ;  /* 0x01600000041879f0 */ /* 0x000fe20008000818 */
[----:B------:R-:W-:Y:S01]  /*14780*/  STL [R1+0x90], R0 ;  /* 0x0000900001007387 */ /* 0x000fe20000100800 */
[----:B-1----:R-:W-:-:S03]  /*14790*/  SHF.R.U32.HI R74, RZ, 0x7, R74 ;  /* 0x00000007ff4a7819 */ /* 0x002fc6000001164a */
        /* <DEDUP_REMOVED lines=22> */
[----:B------:R-:W2:Y:S04]  /*14900*/  LDL R11, [R1+0x13c] ;  /* 0x00013c00010b7983 */ /* 0x000ea80000100800 */
[----:B------:R-:W3:Y:S04]  /*14910*/  LDL R77, [R1+0x70] ;  /* 0x00007000014d7983 */ /* 0x000ee80000100800 */
[----:B------:R-:W4:Y:S04]  /*14920*/  LDL.64 R8, [R1+0x160] ;  /* 0x0001600001087983 */ /* 0x000f280000100a00 */
[----:B------:R-:W4:Y:S04]  /*14930*/  LDL R78, [R1+0x168] ;  /* 0x00016800014e7983 */ /* 0x000f280000100800 */
[----:B------:R-:W4:Y:S04]  /*14940*/  LDL.128 R12, [R1+0x150] ;  /* 0x00015000010c7983 */ /* 0x000f280000100c00 */
[----:B-1----:R-:W4:Y:S01]  /*14950*/  LDL.128 R4, [R1+0x140] ;  /* 0x0001400001047983 */ /* 0x002f220000100c00 */
        /* <DEDUP_REMOVED lines=33> */
[----:B------:R-:W1:Y:S01]  /*14b70*/  SHFL.IDX PT, R76, R8, RZ, 0x1c1f ;  /* 0x001c1fff084c7589 */ /* 0x000e6200000e0000 */
        /* <DEDUP_REMOVED lines=10> */
[--C-:B-1----:R-:W-:Y:S02]  /*14c20*/  IMAD.IADD R6, R21, 0x1, R76.reuse ;  /* 0x0000000115067824 */ /* 0x102fe400078e024c */
        /* <DEDUP_REMOVED lines=12> */
.L_x_3296:
[----:B------:R-:W-:-:S13]  /*14cf0*/  ISETP.NE.AND P1, PT, R13, 0x1, PT ;  /* 0x000000010d00780c */ /* 0x000fda0003f25270 */
[----:B------:R-:W-:-:S05]  /*14d00*/  @P1 IMAD.HI.U32 R12, R9, R14, RZ ;  /* 0x0000000e090c1227 */ /* 0x000fca00078e00ff */
[----:B------:R-:W-:-:S07]  /*14d10*/  @P1 SHF.R.U32.HI R9, RZ, R15, R12 ;  /* 0x0000000fff091219 */ /* 0x000fce000001160c */
.L_x_3297:
[----:B------:R-:W-:Y:S05]  /*14d20*/  BSYNC B1 ;  /* 0x0000000000017941 */ /* 0x000fea0003800000 */
.L_x_3295:
[----:B------:R-:W-:-:S05]  /*14d30*/  IMAD R12, R9, R13, R92 ;  /* 0x0000000d090c7224 */ /* 0x000fca00078e025c */
[----:B------:R-:W-:Y:S02]  /*14d40*/  VIMNMX R7, R7, R12, !PT ;  /* 0x0000000c07077248 */ /* 0x000fe40007fe0100 */
[----:B------:R-:W-:-:S07]  /*14d50*/  VIADDMNMX R6, R12, R13, R6, PT ;  /* 0x0000000d0c067246 */ /* 0x000fce0003800106 */
.L_x_3294:
[----:B------:R-:W-:Y:S05]  /*14d60*/  BSYNC B0 ;  /* 0x0000000000007941 */ /* 0x000fea0003800000 */
.L_x_3293:
[C---:B------:R-:W-:Y:S01]  /*14d70*/  ISETP.GE.AND P1, PT, R73.reuse, 0x2, PT ;  /* 0x000000024900780c */ /* 0x040fe20003f26270 */
[----:B------:R-:W1:Y:S01]  /*14d80*/  SHFL.IDX PT, R8, R8, 0x1, 0x1c1f ;  /* 0x003c1f0008087f89 */ /* 0x000e6200000e0000 */
[----:B------:R-:W-:Y:S01]  /*14d90*/  ISETP.GE.AND P3, PT, R73, 0xa, PT ;  /* 0x0000000a4900780c */ /* 0x000fe20003f66270 */
[----:B------:R-:W-:Y:S01]  /*14da0*/  BSSY B0, `(.L_x_3298) ;  /* 0x0000087000007945 */ /* 0x000fe20003800000 */
[----:B------:R-:W-:Y:S02]  /*14db0*/  P2R R75, PR, RZ, 0x2 ;  /* 0x00000002ff4b7803 */ /* 0x000fe40000000000 */
[----:B------:R-:W-:Y:S02]  /*14dc0*/  ISETP.GT.AND P1, PT, R7, 0x1, !P1 ;  /* 0x000000010700780c */ /* 0x000fe40004f24270 */
[----:B------:R-:W-:Y:S02]  /*14dd0*/  ISETP.GE.AND P2, PT, R73, 0x9, PT ;  /* 0x000000094900780c */ /* 0x000fe40003f46270 */
[----:B------:R-:W-:-:S02]  /*14de0*/  ISETP.LT.OR P1, PT, R6, 0x2, P1 ;  /* 0x000000020600780c */ /* 0x000fc40000f21670 */
[----:B------:R-:W-:Y:S02]  /*14df0*/  P2R R77, PR, RZ, 0x4 ;  /* 0x00000004ff4d7803 */ /* 0x000fe40000000000 */
[----:B------:R-:W-:Y:S02]  /*14e00*/  FSEL R90, R25, -INF , !P1 ;  /* 0xff800000195a7808 */ /* 0x000fe40004800000 */
[C---:B------:R-:W-:Y:S02]  /*14e10*/  ISETP.GT.AND P1, PT, R7.reuse, 0x9, !P3 ;  /* 0x000000090700780c */ /* 0x040fe40005f24270 */
[----:B------:R-:W-:Y:S02]  /*14e20*/  P2R R25, PR, RZ, 0x8 ;  /* 0x00000008ff197803 */ /* 0x000fe40000000000 */
[----:B------:R-:W-:Y:S02]  /*14e30*/  ISETP.LT.OR P1, PT, R6, 0xa, P1 ;  /* 0x0000000a0600780c */ /* 0x000fe40000f21670 */
[----:B------:R-:W-:-:S02]  /*14e40*/  ISETP.GT.AND P2, PT, R7, 0x8, !P2 ;  /* 0x000000080700780c */ /* 0x000fc40005744270 */
[----:B------:R-:W-:Y:S01]  /*14e50*/  ISETP.GE.AND P3, PT, R73, 0x11, PT ;  /* 0x000000114900780c */ /* 0x000fe20003f66270 */
[--C-:B-1----:R-:W-:Y:S01]  /*14e60*/  IMAD.IADD R12, R21, 0x1, R8.reuse ;  /* 0x00000001150c7824 */ /* 0x102fe200078e0208 */
[----:B------:R-:W-:Y:S01]  /*14e70*/  FSEL R88, R29, -INF , !P1 ;  /* 0xff8000001d587808 */ /* 0x000fe20004800000 */
[----:B------:R-:W-:Y:S01]  /*14e80*/  IMAD.IADD R9, R11, 0x1, R8 ;  /* 0x000000010b097824 */ /* 0x000fe200078e0208 */
[----:B------:R-:W-:Y:S02]  /*14e90*/  ISETP.LT.OR P2, PT, R6, 0x9, P2 ;  /* 0x000000090600780c */ /* 0x000fe40001741670 */
[----:B------:R-:W-:Y:S02]  /*14ea0*/  ISETP.GT.AND P1, PT, R7, 0x10, !P3 ;  /* 0x000000100700780c */ /* 0x000fe40005f24270 */
[----:B------:R-:W-:Y:S02]  /*14eb0*/  FSEL R154, R28, -INF , !P2 ;  /* 0xff8000001c9a7808 */ /* 0x000fe40005000000 */
        /* <DEDUP_REMOVED lines=71> */
[----:B------:R-:W-:Y:S02]  /*15330*/  P2R R79, PR, RZ, 0x8 ;  /* 0x00000008ff4f7803 */ /* 0x000fe40000000000 */
[----:B------:R-:W-:-:S02]  /*15340*/  FSEL R60, R60, -INF , !P1 ;  /* 0xff8000003c3c7808 */ /* 0x000fc40004800000 */
        /* <DEDUP_REMOVED lines=37> */
.L_x_3301:
[----:B------:R-:W-:-:S13]  /*155a0*/  ISETP.NE.AND P6, PT, R13, 0x1, PT ;  /* 0x000000010d00780c */ /* 0x000fda0003fc5270 */
[----:B------:R-:W-:-:S05]  /*155b0*/  @P6 IMAD.HI.U32 R14, R4, R14, RZ ;  /* 0x0000000e040e6227 */ /* 0x000fca00078e00ff */
[----:B------:R-:W-:-:S07]  /*155c0*/  @P6 SHF.R.U32.HI R4, RZ, R15, R14 ;  /* 0x0000000fff046219 */ /* 0x000fce000001160e */
.L_x_3302:
[----:B------:R-:W-:Y:S05]  /*155d0*/  BSYNC B1 ;  /* 0x0000000000017941 */ /* 0x000fea0003800000 */
.L_x_3300:
[----:B------:R-:W-:-:S05]  /*155e0*/  IMAD R4, R4, R13, R92 ;  /* 0x0000000d04047224 */ /* 0x000fca00078e025c */
[----:B------:R-:W-:Y:S02]  /*155f0*/  VIADDMNMX R12, R4, R13, R12, PT ;  /* 0x0000000d040c7246 */ /* 0x000fe4000380010c */
[----:B------:R-:W-:-:S07]  /*15600*/  VIMNMX R9, R9, R4, !PT ;  /* 0x0000000409097248 */ /* 0x000fce0007fe0100 */
.L_x_3299:
[----:B------:R-:W-:Y:S05]  /*15610*/  BSYNC B0 ;  /* 0x0000000000007941 */ /* 0x000fea0003800000 */
.L_x_3298:
[----:B------:R-:W2:Y:S01]  /*15620*/  LDL.64 R6, [R1+0x230] ;  /* 0x0002300001067983 */ /* 0x000ea20000100a00 */
[----:B------:R-:W-:Y:S02]  /*15630*/  ISETP.GT.AND P5, PT, R9, RZ, !P5 ;  /* 0x000000ff0900720c */ /* 0x000fe40006fa4270 */
        /* <DEDUP_REMOVED lines=39> */
[----:B------:R-:W-:Y:S02]  /*158b0*/  ISETP.NE.AND P5, PT, R41, RZ, PT ;  /* 0x000000ff2900720c */ /* 0x000fe40003fa5270 */
[C---:B------:R-:W-:Y:S01]  /*158c0*/  ISETP.GT.AND P1, PT, R9.reuse, 0x49, !P1 ;  /* 0x000000490900780c */ /* 0x040fe20004f24270 */
[----:B------:R-:W3:Y:S01]  /*158d0*/  LDL R41, [R1+0x250] ;  /* 0x0002500001297983 */ /* 0x000ee20000100800 */
        /* <DEDUP_REMOVED lines=28> */
[----:B--2---:R-:W-:Y:S02]  /*15aa0*/  FMNMX.FTZ R4, R152, R6, !PT ;  /* 0x0000000698047209 */ /* 0x004fe40007810000 */
[----:B------:R-:W-:Y:S02]  /*15ab0*/  ISETP.LT.OR P5, PT, R12, 0x42, P5 ;  /* 0x000000420c00780c */ /* 0x000fe40002fa1670 */
[----:B------:R-:W-:Y:S02]  /*15ac0*/  FMNMX.FTZ R4, R90, R4, !PT ;  /* 0x000000045a047209 */ /* 0x000fe40007810000 */
[----:B------:R-:W-:-:S02]  /*15ad0*/  FSEL R59, R59, -INF , !P5 ;  /* 0xff8000003b3b7808 */ /* 0x000fc40006800000 */
[----:B------:R-:W-:Y:S02]  /*15ae0*/  FMNMX.FTZ R4, R154, R4, !PT ;  /* 0x000000049a047209 */ /* 0x000fe40007810000 */
[----:B------:R-:W-:Y:S02]  /*15af0*/  ISETP.NE.AND P5, PT, R57, RZ, PT ;  /* 0x000000ff3900720c */ /* 0x000fe40003fa5270 */
[----:B------:R-:W-:Y:S02]  /*15b00*/  FMNMX.FTZ R4, R88, R4, !PT ;  /* 0x0000000458047209 */ /* 0x000fe40007810000 */
[----:B------:R-:W-:Y:S02]  /*15b10*/  ISETP.GT.AND P2, PT, R9, 0x50, !P2 ;  /* 0x000000500900780c */ /* 0x000fe40005744270 */
[----:B------:R-:W-:Y:S02]  /*15b20*/  FMNMX.FTZ R4, R76, R4, !PT ;  /* 0x000000044c047209 */ /* 0x000fe40007810000 */
[----:B------:R-:W-:-:S02]  /*15b30*/  ISETP.LT.OR P1, PT, R12, 0x4a, P1 ;  /* 0x0000004a0c00780c */ /* 0x000fc40000f21670 */
        /* <DEDUP_REMOVED lines=9> */
[----:B------:R-:W-:Y:S02]  /*15bd0*/  FMNMX.FTZ R5, R48, R5, !PT ;  /* 0x0000000530057209 */ /* 0x000fe40007810000 */
[----:B------:R-:W-:Y:S02]  /*15be0*/  FMNMX.FTZ R4, R26, R7, !PT ;  /* 0x000000071a047209 */ /* 0x000fe40007810000 */
[----:B------:R-:W-:-:S04]  /*15bf0*/  FMNMX.FTZ R5, R40, R5, !PT ;  /* 0x0000000528057209 */ /* 0x000fc80007810000 */
[----:B------:R-:W-:Y:S02]  /*15c00*/  FMNMX.FTZ R11, R52, R5, !PT ;  /* 0x00000005340b7209 */ /* 0x000fe40007810000 */
        /* <DEDUP_REMOVED lines=18> */
[----:B------:R-:W-:Y:S02]  /*15d30*/  ISETP.GT.AND P5, PT, R9, 0x48, !P5 ;  /* 0x000000480900780c */ /* 0x000fe40006fa4270 */
[----:B------:R-:W-:Y:S02]  /*15d40*/  FMNMX.FTZ R5, R55, R4, !PT ;  /* 0x0000000437057209 */ /* 0x000fe40007810000 */
[----:B------:R-:W-:-:S02]  /*15d50*/  FMNMX.FTZ R11, R32, R11, !PT ;  /* 0x0000000b200b7209 */ /* 0x000fc40007810000 */
[----:B------:R-:W-:Y:S02]  /*15d60*/  ISETP.LT.OR P5, PT, R12, 0x49, P5 ;  /* 0x000000490c00780c */ /* 0x000fe40002fa1670 */
[----:B------:R-:W-:Y:S02]  /*15d70*/  FMNMX.FTZ R4, R58, R5, !PT ;  /* 0x000000053a047209 */ /* 0x000fe40007810000 */
[----:B------:R-:W-:Y:S02]  /*15d80*/  FMNMX.FTZ R11, R64, R11, !PT ;  /* 0x0000000b400b7209 */ /* 0x000fe40007810000 */
[----:B------:R-:W-:Y:S02]  /*15d90*/  FSEL R62, R62, -INF , !P5 ;  /* 0xff8000003e3e7808 */ /* 0x000fe40006800000 */
[----:B------:R-:W-:Y:S02]  /*15da0*/  FMNMX.FTZ R5, R59, R4, !PT ;  /* 0x000000043b057209 */ /* 0x000fe40007810000 */
[----:B------:R-:W-:-:S02]  /*15db0*/  FMNMX.FTZ R11, R20, R11, !PT ;  /* 0x0000000b140b7209 */ /* 0x000fc40007810000 */
[----:B------:R-:W-:Y:S02]  /*15dc0*/  ISETP.LT.OR P2, PT, R12, 0x51, P2 ;  /* 0x000000510c00780c */ /* 0x000fe40001741670 */
[----:B------:R-:W-:Y:S02]  /*15dd0*/  FSEL R63, R63, -INF , !P1 ;  /* 0xff8000003f3f7808 */ /* 0x000fe40004800000 */
[----:B------:R-:W-:Y:S02]  /*15de0*/  FMNMX.FTZ R4, R62, R5, !PT ;  /* 0x000000053e047209 */ /* 0x000fe40007810000 */
[----:B------:R-:W-:Y:S02]  /*15df0*/  FMNMX.FTZ R11, R68, R11, !PT ;  /* 0x0000000b440b7209 */ /* 0x000fe40007810000 */
[----:B------:R-:W-:Y:S02]  /*15e00*/  ISETP.GT.AND P4, PT, R9, 0x58, !P4 ;  /* 0x000000580900780c */ /* 0x000fe40006784270 */
[----:B------:R-:W-:-:S02]  /*15e10*/  ISETP.LT.OR P3, PT, R12, 0x52, P3 ;  /* 0x000000520c00780c */ /* 0x000fc40001f61670 */
[----:B------:R-:W-:Y:S02]  /*15e20*/  FSEL R66, R66, -INF , !P2 ;  /* 0xff80000042427808 */ /* 0x000fe40005000000 */
[----:B------:R-:W-:Y:S02]  /*15e30*/  FMNMX.FTZ R5, R63, R4, !PT ;  /* 0x000000043f057209 */ /* 0x000fe40007810000 */
[----:B------:R-:W-:Y:S02]  /*15e40*/  FMNMX.FTZ R8, R24, R11, !PT ;  /* 0x0000000b18087209 */ /* 0x000fe40007810000 */
[----:B------:R-:W-:Y:S02]  /*15e50*/  ISETP.GT.AND P1, PT, R9, 0x59, !P6 ;  /* 0x000000590900780c */ /* 0x000fe40007724270 */
[----:B------:R-:W-:Y:S02]  /*15e60*/  ISETP.LT.OR P4, PT, R12, 0x59, P4 ;  /* 0x000000590c00780c */ /* 0x000fe40002781670 */
[----:B------:R-:W-:-:S02]  /*15e70*/  FSEL R67, R67, -INF , !P3 ;  /* 0xff80000043437808 */ /* 0x000fc40005800000 */
[----:B------:R-:W-:Y:S01]  /*15e80*/  FMNMX.FTZ R4, R66, R5, !PT ;  /* 0x0000000542047209 */ /* 0x000fe20007810000 */
[----:B------:R-:W1:Y:S01]  /*15e90*/  SHFL.BFLY PT, R11, R8, 0x2, 0x1f ;  /* 0x0c401f00080b7f89 */ /* 0x000e6200000e0000 */
[----:B------:R-:W-:Y:S02]  /*15ea0*/  ISETP.LT.OR P1, PT, R12, 0x5a, P1 ;  /* 0x0000005a0c00780c */ /* 0x000fe40000f21670 */
[----:B------:R-:W-:Y:S02]  /*15eb0*/  FSEL R70, R70, -INF , !P4 ;  /* 0xff80000046467808 */ /* 0x000fe40006000000 */
[----:B------:R-:W-:Y:S02]  /*15ec0*/  FMNMX.FTZ R5, R67, R4, !PT ;  /* 0x0000000443057209 */ /* 0x000fe40007810000 */
[----:B------:R-:W-:Y:S02]  /*15ed0*/  FSEL R71, R71, -INF , !P1 ;  /* 0xff80000047477808 */ /* 0x000fe40004800000 */
[----:B------:R-:W-:-:S04]  /*15ee0*/  FMNMX.FTZ R4, R70, R5, !PT ;  /* 0x0000000546047209 */ /* 0x000fc80007810000 */
[----:B------:R-:W-:Y:S02]  /*15ef0*/  FMNMX.FTZ R9, R71, R4, !PT ;  /* 0x0000000447097209 */ /* 0x000fe40007810000 */
[----:B------:R-:W2:Y:S04]  /*15f00*/  LDL.64 R4, [R1+0x240] ;  /* 0x0002400001047983 */ /* 0x000ea80000100a00 */
[----:B------:R-:W-:Y:S04]  /*15f10*/  STL.64 [R1+0x230], R8 ;  /* 0x0002300801007387 */ /* 0x000fe80000100a00 */
[----:B------:R-:W4:Y:S01]  /*15f20*/  LDL R13, [R1+0x234] ;  /* 0x00023400010d7983 */ /* 0x000f220000100800 */
[----:B-1----:R-:W-:-:S05]  /*15f30*/  FMNMX.FTZ R11, R8, R11, !PT ;  /* 0x0000000b080b7209 */ /* 0x002fca0007810000 */
[----:B------:R-:W1:Y:S02]  /*15f40*/  SHFL.BFLY PT, R14, R11, 0x1, 0x1f ;  /* 0x0c201f000b0e7f89 */ /* 0x000e6400000e0000 */
[----:B-1----:R-:W-:-:S05]  /*15f50*/  FMNMX.FTZ R12, R11, R14, !PT ;  /* 0x0000000e0b0c7209 */ /* 0x002fca0007810000 */
[----:B------:R-:W-:Y:S04]  /*15f60*/  STL [R1+0x230], R12 ;  /* 0x0002300c01007387 */ /* 0x000fe80000100800 */
[----:B------:R-:W5:Y:S04]  /*15f70*/  LDL R14, [R1+0x230] ;  /* 0x00023000010e7983 */ /* 0x000f680000100800 */
[----:B----4-:R-:W1:Y:S02]  /*15f80*/  SHFL.BFLY PT, R8, R13, 0x2, 0x1f ;  /* 0x0c401f000d087f89 */ /* 0x010e6400000e0000 */
[----:B-1----:R-:W-:-:S05]  /*15f90*/  FMNMX.FTZ R8, R8, R13, !PT ;  /* 0x0000000d08087209 */ /* 0x002fca0007810000 */
[----:B------:R-:W1:Y:S01]  /*15fa0*/  SHFL.BFLY PT, R9, R8, 0x1, 0x1f ;  /* 0x0c201f0008097f89 */ /* 0x000e6200000e0000 */
[----:B-----5:R-:W-:-:S04]  /*15fb0*/  FSETP.NEU.FTZ.AND P1, PT, R14, -INF , PT ;  /* 0xff8000000e00780b */ /* 0x020fc80003f3d000 */
[----:B------:R-:W-:Y:S01]  /*15fc0*/  FSEL R13, R14, RZ, P1 ;  /* 0x000000ff0e0d7208 */ /* 0x000fe20000800000 */
[----:B---3--:R-:W-:-:S04]  /*15fd0*/  FMUL.FTZ R11, R41, R14 ;  /* 0x0000000e290b7220 */ /* 0x008fc80000410000 */
[----:B------:R-:W-:Y:S01]  /*15fe0*/  FADD.FTZ R6, R6, -R13 ;  /* 0x8000000d06067221 */ /* 0x000fe20000010000 */
[----:B------:R-:W-:Y:S02]  /*15ff0*/  FSEL R11, R11, RZ, P1 ;  /* 0x000000ff0b0b7208 */ /* 0x000fe40000800000 */
[----:B-1----:R-:W-:Y:S01]  /*16000*/  FMNMX.FTZ R8, R8, R9, !PT ;  /* 0x0000000908087209 */ /* 0x002fe20007810000 */
[----:B------:R-:W-:-:S03]  /*16010*/  FMUL.FTZ R6, R6, R41 ;  /* 0x0000002906067220 */ /* 0x000fc60000410000 */
[C---:B------:R-:W-:Y:S01]  /*16020*/  FSETP.NEU.FTZ.AND P1, PT, R8.reuse, -INF , PT ;  /* 0xff8000000800780b */ /* 0x040fe20003f3d000 */
[-C--:B------:R-:W-:Y:S01]  /*16030*/  FMUL.FTZ R9, R8, R41.reuse ;  /* 0x0000002908097220 */ /* 0x080fe20000410000 */
[----:B------:R1:W-:Y:S01]  /*16040*/  MUFU.EX2 R13, R6 ;  /* 0x00000006000d7308 */ /* 0x0003e20000000800 */
[----:B------:R-:W-:-:S03]  /*16050*/  FFMA.FTZ R168, R20, R41, -R11 ;  /* 0x0000002914a87223 */ /* 0x000fc6000001080b */
[----:B------:R-:W-:Y:S02]  /*16060*/  FSEL R20, R9, RZ, P1 ;  /* 0x000000ff09147208 */ /* 0x000fe40000800000 */
[----:B-1----:R-:W-:Y:S01]  /*16070*/  FSEL R6, R8, RZ, P1 ;  /* 0x000000ff08067208 */ /* 0x002fe20000800000 */
[-CC-:B------:R-:W-:Y:S01]  /*16080*/  FFMA.FTZ R152, R152, R41.reuse, -R11.reuse ;  /* 0x0000002998987223 */ /* 0x180fe2000001080b */
[-CC-:B------:R-:W-:Y:S01]  /*16090*/  FFMA.FTZ R173, R32, R41.reuse, -R11.reuse ;  /* 0x0000002920ad7223 */ /* 0x180fe2000001080b */
[-C--:B------:R-:W-:Y:S02]  /*160a0*/  FFMA.FTZ R32, R26, R41.reuse, -R20 ;  /* 0x000000291a207223 */ /* 0x080fe40000010814 */
[----:B------:R-:W-:Y:S01]  /*160b0*/  FADD.FTZ R6, R7, -R6 ;  /* 0x8000000607067221 */ /* 0x000fe20000010000 */
[-CC-:B------:R-:W-:Y:S01]  /*160c0*/  FFMA.FTZ R15, R90, R41.reuse, -R11.reuse ;  /* 0x000000295a0f7223 */ /* 0x180fe2000001080b */
[-CC-:B------:R-:W-:Y:S02]  /*160d0*/  FFMA.FTZ R153, R29, R41.reuse, -R20.reuse ;  /* 0x000000291d997223 */ /* 0x180fe40000010814 */
[----:B------:R-:W-:Y:S01]  /*160e0*/  FMUL.FTZ R6, R41, R6 ;  /* 0x0000000629067220 */ /* 0x000fe20000410000 */
[----:B------:R-:W2:Y:S01]  /*160f0*/  MUFU.EX2 R152, R152 ;  /* 0x0000009800987308 */ /* 0x000ea20000000800 */
[-CC-:B------:R-:W-:Y:S01]  /*16100*/  FFMA.FTZ R154, R154, R41.reuse, -R11.reuse ;  /* 0x000000299a9a7223 */ /* 0x180fe2000001080b */
[-C--:B------:R-:W-:Y:S01]  /*16110*/  FFMA.FTZ R31, R30, R41.reuse, -R20 ;  /* 0x000000291e1f7223 */ /* 0x080fe20000010814 */
[----:B------:R-:W-:-:S05]  /*16120*/  FFMA.FTZ R37, R88, R41, -R11 ;  /* 0x0000002958257223 */ /* 0x000fca000001080b */
[----:B------:R-:W-:Y:S01]  /*16130*/  MUFU.EX2 R32, R32 ;  /* 0x0000002000207308 */ /* 0x000fe20000000800 */
[----:B------:R-:W-:-:S07]  /*16140*/  FFMA.FTZ R155, R27, R41, -R20 ;  /* 0x000000291b9b7223 */ /* 0x000fce0000010814 */
[----:B------:R-:W1:Y:S01]  /*16150*/  MUFU.EX2 R12, R6 ;  /* 0x00000006000c7308 */ /* 0x000e620000000800 */
[----:B------:R-:W-:-:S07]  /*16160*/  FFMA.FTZ R36, R76, R41, -R11 ;  /* 0x000000294c247223 */ /* 0x000fce000001080b */
[----:B------:R-:W3:Y:S01]  /*16170*/  MUFU.EX2 R15, R15 ;  /* 0x0000000f000f7308 */ /* 0x000ee20000000800 */
[----:B------:R-:W-:-:S07]  /*16180*/  FFMA.FTZ R30, R21, R41, -R20 ;  /* 0x00000029151e7223 */ /* 0x000fce0000010814 */
[----:B------:R-:W4:Y:S01]  /*16190*/  MUFU.EX2 R153, R153 ;  /* 0x0000009900997308 */ /* 0x000f220000000800 */
[----:B------:R-:W-:-:S07]  /*161a0*/  FFMA.FTZ R156, R86, R41, -R11 ;  /* 0x00000029569c7223 */ /* 0x000fce000001080b */
[----:B------:R-:W5:Y:S01]  /*161b0*/  MUFU.EX2 R154, R154 ;  /* 0x0000009a009a7308 */ /* 0x000f620000000800 */
[----:B------:R-:W-:-:S07]  /*161c0*/  FFMA.FTZ R157, R25, R41, -R20 ;  /* 0x00000029199d7223 */ /* 0x000fce0000010814 */
[----:B------:R-:W0:Y:S01]  /*161d0*/  MUFU.EX2 R31, R31 ;  /* 0x0000001f001f7308 */ /* 0x000e220000000800 */
[----:B------:R-:W-:Y:S01]  /*161e0*/  FFMA.FTZ R165, R24, R41, -R11 ;  /* 0x0000002918a57223 */ /* 0x000fe2000001080b */
[----:B--2---:R-:W-:-:S06]  /*161f0*/  FFMA.FTZ R4, R13, R4, R152 ;  /* 0x000000040d047223 */ /* 0x004fcc0000010098 */
[----:B------:R-:W2:Y:S01]  /*16200*/  MUFU.EX2 R37, R37 ;  /* 0x0000002500257308 */ /* 0x000ea20000000800 */
[----:B------:R-:W-:Y:S01]  /*16210*/  FFMA.FTZ R35, R78, R41, -R11 ;  /* 0x000000294e237223 */ /* 0x000fe2000001080b */
[----:B-1----:R-:W-:-:S06]  /*16220*/  FFMA.FTZ R24, R5, R12, R32 ;  /* 0x0000000c05187223 */ /* 0x002fcc0000010020 */
[----:B------:R-:W1:Y:S01]  /*16230*/  MUFU.EX2 R155, R155 ;  /* 0x0000009b009b7308 */ /* 0x000e620000000800 */
[----:B------:R-:W-:Y:S01]  /*16240*/  FFMA.FTZ R29, R38, R41, -R20 ;  /* 0x00000029261d7223 */ /* 0x000fe20000010814 */
[----:B---3--:R-:W-:-:S06]  /*16250*/  FADD.FTZ R5, R15, R4 ;  /* 0x000000040f057221 */ /* 0x008fcc0000010000 */
[----:B------:R-:W3:Y:S01]  /*16260*/  MUFU.EX2 R36, R36 ;  /* 0x0000002400247308 */ /* 0x000ee20000000800 */
[----:B------:R-:W-:Y:S01]  /*16270*/  FFMA.FTZ R158, R84, R41, -R11 ;  /* 0x00000029549e7223 */ /* 0x000fe2000001080b */
[----:B----4-:R-:W-:-:S06]  /*16280*/  FADD.FTZ R24, R153, R24 ;  /* 0x0000001899187221 */ /* 0x010fcc0000010000 */
[----:B------:R-:W4:Y:S01]  /*16290*/  MUFU.EX2 R30, R30 ;  /* 0x0000001e001e7308 */ /* 0x000f220000000800 */
[----:B------:R-:W-:Y:S01]  /*162a0*/  FFMA.FTZ R159, R39, R41, -R20 ;  /* 0x00000029279f7223 */ /* 0x000fe20000010814 */
[----:B-----5:R-:W-:-:S06]  /*162b0*/  FADD.FTZ R4, R154, R5 ;  /* 0x000000059a047221 */ /* 0x020fcc0000010000 */
[----:B------:R-:W5:Y:S01]  /*162c0*/  MUFU.EX2 R156, R156 ;  /* 0x0000009c009c7308 */ /* 0x000f620000000800 */
[-CC-:B------:R-:W-:Y:S01]  /*162d0*/  FFMA.FTZ R34, R72, R41.reuse, -R11.reuse ;  /* 0x0000002948227223 */ /* 0x180fe2000001080b */
[----:B------:R-:W-:Y:S01]  /*162e0*/  FFMA.FTZ R175, R28, R41, -R11 ;  /* 0x000000291caf7223 */ /* 0x000fe2000001080b */
[----:B0-----:R-:W-:-:S05]  /*162f0*/  FADD.FTZ R24, R31, R24 ;  /* 0x000000181f187221 */ /* 0x001fca0000010000 */
[----:B------:R-:W0:Y:S01]  /*16300*/  MUFU.EX2 R157, R157 ;  /* 0x0000009d009d7308 */ /* 0x000e220000000800 */
[----:B------:R-:W-:Y:S01]  /*16310*/  FFMA.FTZ R28, R42, R41, -R20 ;  /* 0x000000292a1c7223 */ /* 0x000fe20000010814 */
[----:B--2---:R-:W-:-:S06]  /*16320*/  FADD.FTZ R5, R37, R4 ;  /* 0x0000000425057221 */ /* 0x004fcc0000010000 */
[----:B------:R-:W2:Y:S01]  /*16330*/  MUFU.EX2 R35, R35 ;  /* 0x0000002300237308 */ /* 0x000ea20000000800 */
[----:B------:R-:W-:Y:S01]  /*16340*/  FFMA.FTZ R160, R82, R41, -R11 ;  /* 0x0000002952a07223 */ /* 0x000fe2000001080b */
[----:B-1----:R-:W-:-:S06]  /*16350*/  FADD.FTZ R7, R155, R24 ;  /* 0x000000189b077221 */ /* 0x002fcc0000010000 */
        /* <DEDUP_REMOVED lines=10> */
[----:B------:R-:W-:Y:S01]  /*16400*/  FFMA.FTZ R162, R80, R41, -R11 ;  /* 0x0000002950a27223 */ /* 0x000fe2000001080b */
[----:B0-----:R-:W-:-:S06]  /*16410*/  FADD.FTZ R4, R157, R4 ;  /* 0x000000049d047221 */ /* 0x001fcc0000010000 */
        /* <DEDUP_REMOVED lines=34> */
[----:B0-----:R-:W-:Y:S01]  /*16640*/  FADD.FTZ R7, R14, R7 ;  /* 0x000000070e077221 */ /* 0x001fe20000010000 */
[----:B------:R-:W-:-:S06]  /*16650*/  FFMA.FTZ R172, R59, R41, -R20 ;  /* 0x000000293bac7223 */ /* 0x000fcc0000010814 */
[----:B------:R-:W0:Y:S01]  /*16660*/  MUFU.EX2 R216, R216 ;  /* 0x000000d800d87308 */ /* 0x000e220000000800 */
[----:B--2---:R-:W-:Y:S01]  /*16670*/  FADD.FTZ R4, R232, R5 ;  /* 0x00000005e8047221 */ /* 0x004fe20000010000 */
[----:B------:R-:W-:-:S06]  /*16680*/  FFMA.FTZ R174, R60, R41, -R11 ;  /* 0x000000293cae7223 */ /* 0x000fcc000001080b */
[----:B------:R-:W2:Y:S01]  /*16690*/  MUFU.EX2 R221, R221 ;  /* 0x000000dd00dd7308 */ /* 0x000ea20000000800 */
[----:B-1----:R-:W-:Y:S01]  /*166a0*/  FADD.FTZ R6, R218, R7 ;  /* 0x00000007da067221 */ /* 0x002fe20000010000 */
[----:B------:R-:W-:-:S06]  /*166b0*/  FFMA.FTZ R169, R62, R41, -R20 ;  /* 0x000000293ea97223 */ /* 0x000fcc0000010814 */
[----:B------:R-:W1:Y:S01]  /*166c0*/  MUFU.EX2 R217, R217 ;  /* 0x000000d900d97308 */ /* 0x000e620000000800 */
[----:B---3--:R-:W-:Y:S01]  /*166d0*/  FADD.FTZ R5, R233, R4 ;  /* 0x00000004e9057221 */ /* 0x008fe20000010000 */
[----:B----4-:R-:W-:-:S06]  /*166e0*/  FADD.FTZ R7, R219, R6 ;  /* 0x00000006db077221 */ /* 0x010fcc0000010000 */
[----:B------:R-:W3:Y:S01]  /*166f0*/  MUFU.EX2 R215, R215 ;  /* 0x000000d700d77308 */ /* 0x000ee20000000800 */
[----:B------:R-:W-:-:S07]  /*16700*/  FFMA.FTZ R170, R63, R41, -R20 ;  /* 0x000000293faa7223 */ /* 0x000fce0000010814 */
[----:B------:R-:W4:Y:S01]  /*16710*/  MUFU.EX2 R171, R171 ;  /* 0x000000ab00ab7308 */ /* 0x000f220000000800 */
[----:B-----5:R-:W-:Y:S01]  /*16720*/  FADD.FTZ R4, R220, R5 ;  /* 0x00000005dc047221 */ /* 0x020fe20000010000 */
[----:B------:R-:W-:-:S06]  /*16730*/  FFMA.FTZ R167, R64, R41, -R11 ;  /* 0x0000002940a77223 */ /* 0x000fcc000001080b */
[----:B------:R-:W5:Y:S01]  /*16740*/  MUFU.EX2 R175, R175 ;  /* 0x000000af00af7308 */ /* 0x000f620000000800 */
[----:B0-----:R-:W-:Y:S01]  /*16750*/  FADD.FTZ R6, R216, R7 ;  /* 0x00000007d8067221 */ /* 0x001fe20000010000 */
[----:B------:R-:W-:-:S06]  /*16760*/  FFMA.FTZ R21, R66, R41, -R20 ;  /* 0x0000002942157223 */ /* 0x000fcc0000010814 */
[----:B------:R-:W0:Y:S01]  /*16770*/  MUFU.EX2 R172, R172 ;  /* 0x000000ac00ac7308 */ /* 0x000e220000000800 */
[----:B--2---:R-:W-:Y:S01]  /*16780*/  FADD.FTZ R4, R221, R4 ;  /* 0x00000004dd047221 */ /* 0x004fe20000010000 */
[----:B-1----:R-:W-:-:S06]  /*16790*/  FADD.FTZ R6, R217, R6 ;  /* 0x00000006d9067221 */ /* 0x002fcc0000010000 */
[----:B------:R-:W1:Y:S01]  /*167a0*/  MUFU.EX2 R174, R174 ;  /* 0x000000ae00ae7308 */ /* 0x000e620000000800 */
[----:B------:R-:W-:-:S07]  /*167b0*/  FFMA.FTZ R164, R67, R41, -R20 ;  /* 0x0000002943a47223 */ /* 0x000fce0000010814 */
[----:B------:R-:W2:Y:S01]  /*167c0*/  MUFU.EX2 R169, R169 ;  /* 0x000000a900a97308 */ /* 0x000ea20000000800 */
[----:B---3--:R-:W-:Y:S01]  /*167d0*/  FADD.FTZ R4, R215, R4 ;  /* 0x00000004d7047221 */ /* 0x008fe20000010000 */
[----:B------:R-:W-:-:S06]  /*167e0*/  FFMA.FTZ R166, R68, R41, -R11 ;  /* 0x0000002944a67223 */ /* 0x000fcc000001080b */
[----:B------:R-:W3:Y:S01]  /*167f0*/  MUFU.EX2 R173, R173 ;  /* 0x000000ad00ad7308 */ /* 0x000ee20000000800 */
[----:B----4-:R-:W-:Y:S01]  /*16800*/  FADD.FTZ R5, R171, R6 ;  /* 0x00000006ab057221 */ /* 0x010fe20000010000 */
[----:B------:R-:W-:-:S06]  /*16810*/  FFMA.FTZ R11, R70, R41, -R20 ;  /* 0x00000029460b7223 */ /* 0x000fcc0000010814 */
[----:B------:R-:W4:Y:S01]  /*16820*/  MUFU.EX2 R170, R170 ;  /* 0x000000aa00aa7308 */ /* 0x000f220000000800 */
[----:B-----5:R-:W-:Y:S01]  /*16830*/  FADD.FTZ R7, R175, R4 ;  /* 0x00000004af077221 */ /* 0x020fe20000010000 */
[----:B0-----:R-:W-:-:S06]  /*16840*/  FADD.FTZ R4, R172, R5 ;  /* 0x00000005ac047221 */ /* 0x001fcc0000010000 */
[----:B------:R-:W0:Y:S01]  /*16850*/  MUFU.EX2 R167, R167 ;  /* 0x000000a700a77308 */ /* 0x000e220000000800 */
[----:B------:R-:W-:-:S07]  /*16860*/  FFMA.FTZ R20, R71, R41, -R20 ;  /* 0x0000002947147223 */ /* 0x000fce0000010814 */
[----:B------:R-:W5:Y:S01]  /*16870*/  MUFU.EX2 R21, R21 ;  /* 0x0000001500157308 */ /* 0x000f620000000800 */
[----:B-1----:R-:W-:Y:S01]  /*16880*/  FADD.FTZ R6, R174, R7 ;  /* 0x00000007ae067221 */ /* 0x002fe20000010000 */
[----:B--2---:R-:W-:-:S06]  /*16890*/  FADD.FTZ R5, R169, R4 ;  /* 0x00000004a9057221 */ /* 0x004fcc0000010000 */
[----:B------:R-:W1:Y:S08]  /*168a0*/  MUFU.EX2 R168, R168 ;  /* 0x000000a800a87308 */ /* 0x000e700000000800 */
[----:B------:R-:W2:Y:S01]  /*168b0*/  MUFU.EX2 R164, R164 ;  /* 0x000000a400a47308 */ /* 0x000ea20000000800 */
[----:B---3--:R-:W-:Y:S01]  /*168c0*/  FADD.FTZ R6, R173, R6 ;  /* 0x00000006ad067221 */ /* 0x008fe20000010000 */
[----:B----4-:R-:W-:-:S06]  /*168d0*/  FADD.FTZ R4, R170, R5 ;  /* 0x00000005aa047221 */ /* 0x010fcc0000010000 */
[----:B------:R-:W3:Y:S08]  /*168e0*/  MUFU.EX2 R166, R166 ;  /* 0x000000a600a67308 */ /* 0x000ef00000000800 */
[----:B------:R-:W4:Y:S01]  /*168f0*/  MUFU.EX2 R11, R11 ;  /* 0x0000000b000b7308 */ /* 0x000f220000000800 */
[----:B0-----:R-:W-:Y:S01]  /*16900*/  FADD.FTZ R5, R167, R6 ;  /* 0x00000006a7057221 */ /* 0x001fe20000010000 */
[----:B-----5:R-:W-:-:S06]  /*16910*/  FADD.FTZ R7, R21, R4 ;  /* 0x0000000415077221 */ /* 0x020fcc0000010000 */
[----:B------:R-:W0:Y:S08]  /*16920*/  MUFU.EX2 R165, R165 ;  /* 0x000000a500a57308 */ /* 0x000e300000000800 */
[----:B------:R-:W5:Y:S01]  /*16930*/  MUFU.EX2 R20, R20 ;  /* 0x0000001400147308 */ /* 0x000f620000000800 */
[----:B-1----:R-:W-:Y:S01]  /*16940*/  FADD.FTZ R5, R168, R5 ;  /* 0x00000005a8057221 */ /* 0x002fe20000010000 */
[----:B--2---:R-:W-:-:S03]  /*16950*/  FADD.FTZ R4, R164, R7 ;  /* 0x00000007a4047221 */ /* 0x004fc60000010000 */
[----:B---3--:R-:W-:Y:S01]  /*16960*/  FADD.FTZ R6, R166, R5 ;  /* 0x00000005a6067221 */ /* 0x008fe20000010000 */
[----:B----4-:R-:W-:-:S03]  /*16970*/  FADD.FTZ R5, R11, R4 ;  /* 0x000000040b057221 */ /* 0x010fc60000010000 */
[----:B0-----:R-:W-:Y:S01]  /*16980*/  FADD.FTZ R4, R165, R6 ;  /* 0x00000006a5047221 */ /* 0x001fe20000010000 */
[----:B------:R-:W-:Y:S01]  /*16990*/  STL [R1+0x234], R8 ;  /* 0x0002340801007387 */ /* 0x000fe20000100800 */
[----:B-----5:R-:W-:-:S05]  /*169a0*/  FADD.FTZ R5, R20, R5 ;  /* 0x0000000514057221 */ /* 0x020fca0000010000 */
[----:B------:R0:W-:Y:S04]  /*169b0*/  STL.64 [R1+0x240], R4 ;  /* 0x0002400401007387 */ /* 0x0001e80000100a00 */
[----:B------:R-:W2:Y:S01]  /*169c0*/  LD.E R7, desc[UR40][R22.64+0x260] ;  /* 0x0002602816077980 */ /* 0x000ea2000c101900 */
[----:B------:R-:W-:-:S05]  /*169d0*/  IADD3 R6, P1, R16, 0x260, RZ ;  /* 0x0000026010067810 */ /* 0x000fca0007f3e0ff */
[----:B0-----:R-:W-:Y:S01]  /*169e0*/  IMAD.X R5, RZ, RZ, R17, P1 ;  /* 0x000000ffff057224 */ /* 0x001fe200008e0611 */
[----:B------:R-:W-:Y:S01]  /*169f0*/  LOP3.LUT R4, R6, 0x4, RZ, 0xfc, !PT ;  /* 0x0000000406047812 */ /* 0x000fe200078efcff */
[----:B--2---:R-:W-:-:S05]  /*16a00*/  FMUL.FTZ R7, R13, R7 ;  /* 0x000000070d077220 */ /* 0x004fca0000410000 */
[----:B------:R-:W-:Y:S04]  /*16a10*/  ST.E desc[UR40][R22.64+0x260], R7 ;  /* 0x0002600716007985 */ /* 0x000fe8000c101928 */
[----:B------:R-:W2:Y:S02]  /*16a20*/  LD.E R9, desc[UR40][R4.64] ;  /* 0x0000002804097980 */ /* 0x000ea4000c101900 */
[----:B--2---:R-:W-:-:S05]  /*16a30*/  FMUL.FTZ R9, R13, R9 ;  /* 0x000000090d097220 */ /* 0x004fca0000410000 */
[----:B------:R0:W-:Y:S04]  /*16a40*/  ST.E desc[UR40][R4.64], R9 ;  /* 0x0000000904007985 */ /* 0x0001e8000c101928 */
[----:B------:R-:W0:Y:S04]  /*16a50*/  LD.E R104, desc[UR40][R22.64+0x274] ;  /* 0x0002742816687980 */ /* 0x000e28000c101900 */
[----:B------:R-:W2:Y:S04]  /*16a60*/  LD.E R118, desc[UR40][R22.64+0x2b0] ;  /* 0x0002b02816767980 */ /* 0x000ea8000c101900 */
[----:B------:R-:W3:Y:S04]  /*16a70*/  LD.E R8, desc[UR40][R22.64+0x454] ;  /* 0x0004542816087980 */ /* 0x000ee8000c101900 */
[----:B------:R-:W4:Y:S04]  /*16a80*/  LD.E R102, desc[UR40][R22.64+0x270] ;  /* 0x0002702816667980 */ /* 0x000f28000c101900 */
        /* <DEDUP_REMOVED lines=58> */
[----:B0-----:R-:W-:-:S05]  /*16e30*/  FMUL.FTZ R9, R13, R104 ;  /* 0x000000680d097220 */ /* 0x001fca0000410000 */
[----:B------:R2:W-:Y:S01]  /*16e40*/  ST.E desc[UR40][R22.64+0x274], R9 ;  /* 0x0002740916007985 */ /* 0x0005e2000c101928 */
[C---:B---3--:R-:W-:Y:S01]  /*16e50*/  FMUL.FTZ R45, R13.reuse, R8 ;  /* 0x000000080d2d7220 */ /* 0x048fe20000410000 */
[C---:B----4-:R-:W-:Y:S01]  /*16e60*/  FMUL.FTZ R7, R13.reuse, R102 ;  /* 0x000000660d077220 */ /* 0x050fe20000410000 */
[C---:B--2---:R-:W-:Y:S01]  /*16e70*/  FMUL.FTZ R9, R13.reuse, R118 ;  /* 0x000000760d097220 */ /* 0x044fe20000410000 */
[C---:B-----5:R-:W-:Y:S01]  /*16e80*/  FMUL.FTZ R25, R13.reuse, R106 ;  /* 0x0000006a0d197220 */ /* 0x060fe20000410000 */
[----:B------:R-:W-:-:S03]  /*16e90*/  FMUL.FTZ R27, R13, R108 ;  /* 0x0000006c0d1b7220 */ /* 0x000fc60000410000 */
[----:B------:R0:W-:Y:S01]  /*16ea0*/  ST.E desc[UR40][R22.64+0x2b0], R9 ;  /* 0x0002b00916007985 */ /* 0x0001e2000c101928 */
[C---:B------:R-:W-:Y:S01]  /*16eb0*/  FMUL.FTZ R39, R13.reuse, R110 ;  /* 0x0000006e0d277220 */ /* 0x040fe20000410000 */
[C---:B------:R-:W-:Y:S01]  /*16ec0*/  FMUL.FTZ R41, R13.reuse, R112 ;  /* 0x000000700d297220 */ /* 0x040fe20000410000 */
[C---:B------:R-:W-:Y:S01]  /*16ed0*/  FMUL.FTZ R43, R13.reuse, R114 ;  /* 0x000000720d2b7220 */ /* 0x040fe20000410000 */
[----:B------:R1:W-:Y:S01]  /*16ee0*/  ST.E desc[UR40][R22.64+0x454], R45 ;  /* 0x0004542d16007985 */ /* 0x0003e2000c101928 */
[----:B0-----:R-:W-:-:S03]  /*16ef0*/  FMUL.FTZ R9, R13, R138 ;  /* 0x0000008a0d097220 */ /* 0x001fc60000410000 */
[----:B------:R0:W-:Y:S04]  /*16f00*/  ST.E desc[UR40][R22.64+0x270], R7 ;  /* 0x0002700716007985 */ /* 0x0001e8000c101928 */
[----:B------:R2:W-:Y:S04]  /*16f10*/  ST.E desc[UR40][R22.64+0x280], R25 ;  /* 0x0002801916007985 */ /* 0x0005e8000c101928 */
[----:B------:R3:W-:Y:S01]  /*16f20*/  ST.E desc[UR40][R22.64+0x284], R27 ;  /* 0x0002841b16007985 */ /* 0x0007e2000c101928 */
[C---:B-1----:R-:W-:Y:S01]  /*16f30*/  FMUL.FTZ R45, R13.reuse, R120 ;  /* 0x000000780d2d7220 */ /* 0x042fe20000410000 */
[----:B------:R-:W-:-:S02]  /*16f40*/  FMUL.FTZ R47, R13, R122 ;  /* 0x0000007a0d2f7220 */ /* 0x000fc40000410000 */
[----:B------:R1:W-:Y:S01]  /*16f50*/  ST.E desc[UR40][R22.64+0x290], R39 ;  /* 0x0002902716007985 */ /* 0x0003e2000c101928 */
[C---:B0-----:R-:W-:Y:S01]  /*16f60*/  FMUL.FTZ R7, R13.reuse, R116 ;  /* 0x000000740d077220 */ /* 0x041fe20000410000 */
[C---:B------:R-:W-:Y:S02]  /*16f70*/  FMUL.FTZ R49, R13.reuse, R124 ;  /* 0x0000007c0d317220 */ /* 0x040fe40000410000 */
[----:B------:R0:W-:Y:S01]  /*16f80*/  ST.E desc[UR40][R22.64+0x294], R41 ;  /* 0x0002942916007985 */ /* 0x0001e2000c101928 */
[----:B--2---:R-:W-:-:S03]  /*16f90*/  FMUL.FTZ R25, R13, R126 ;  /* 0x0000007e0d197220 */ /* 0x004fc60000410000 */
[----:B------:R2:W-:Y:S01]  /*16fa0*/  ST.E desc[UR40][R22.64+0x2a0], R43 ;  /* 0x0002a02b16007985 */ /* 0x0005e2000c101928 */
[----:B---3--:R-:W-:-:S03]  /*16fb0*/  FMUL.FTZ R27, R13, R128 ;  /* 0x000000800d1b7220 */ /* 0x008fc60000410000 */
[----:B------:R3:W-:Y:S01]  /*16fc0*/  ST.E desc[UR40][R22.64+0x300], R9 ;  /* 0x0003000916007985 */ /* 0x0007e2000c101928 */
[C---:B-1----:R-:W-:Y:S01]  /*16fd0*/  FMUL.FTZ R39, R13.reuse, R130 ;  /* 0x000000820d277220 */ /* 0x042fe20000410000 */
[C---:B0-----:R-:W-:Y:S01]  /*16fe0*/  FMUL.FTZ R41, R13.reuse, R132 ;  /* 0x000000840d297220 */ /* 0x041fe20000410000 */
[C---:B--2---:R-:W-:Y:S01]  /*16ff0*/  FMUL.FTZ R43, R13.reuse, R134 ;  /* 0x000000860d2b7220 */ /* 0x044fe20000410000 */
[----:B------:R0:W-:Y:S01]  /*17000*/  ST.E desc[UR40][R22.64+0x2a4], R7 ;  /* 0x0002a40716007985 */ /* 0x0001e2000c101928 */
[----:B---3--:R-:W-:-:S03]  /*17010*/  FMUL.FTZ R9, R13, R98 ;  /* 0x000000620d097220 */ /* 0x008fc60000410000 */
        /* <DEDUP_REMOVED lines=13> */
[C---:B-1----:R-:W-:Y:S01]  /*170f0*/  FMUL.FTZ R27, R13.reuse, R148 ;  /* 0x000000940d1b7220 */ /* 0x042fe20000410000 */
[C---:B--2---:R-:W-:Y:S02]  /*17100*/  FMUL.FTZ R39, R13.reuse, R150 ;  /* 0x000000960d277220 */ /* 0x044fe40000410000 */
[----:B------:R1:W-:Y:S01]  /*17110*/  ST.E desc[UR40][R22.64+0x350], R9 ;  /* 0x0003500916007985 */ /* 0x0003e2000c101928 */
[C---:B---3--:R-:W-:Y:S01]  /*17120*/  FMUL.FTZ R41, R13.reuse, R96 ;  /* 0x000000600d297220 */ /* 0x048fe20000410000 */
[C---:B0-----:R-:W-:Y:S02]  /*17130*/  FMUL.FTZ R43, R13.reuse, R94 ;  /* 0x0000005e0d2b7220 */ /* 0x041fe40000410000 */
[----:B------:R0:W-:Y:S01]  /*17140*/  ST.E desc[UR40][R22.64+0x2f4], R7 ;  /* 0x0002f40716007985 */ /* 0x0001e2000c101928 */
[----:B-1----:R-:W-:-:S03]  /*17150*/  FMUL.FTZ R9, R13, R72 ;  /* 0x000000480d097220 */ /* 0x002fc60000410000 */
[----:B------:R1:W-:Y:S04]  /*17160*/  ST.E desc[UR40][R22.64+0x304], R45 ;  /* 0x0003042d16007985 */ /* 0x0003e8000c101928 */
[----:B------:R2:W-:Y:S01]  /*17170*/  ST.E desc[UR40][R22.64+0x310], R47 ;  /* 0x0003102f16007985 */ /* 0x0005e2000c101928 */
[----:B0-----:R-:W-:-:S03]  /*17180*/  FMUL.FTZ R7, R13, R100 ;  /* 0x000000640d077220 */ /* 0x001fc60000410000 */
[----:B------:R0:W-:Y:S04]  /*17190*/  ST.E desc[UR40][R22.64+0x314], R49 ;  /* 0x0003143116007985 */ /* 0x0001e8000c101928 */
[----:B------:R3:W-:Y:S01]  /*171a0*/  ST.E desc[UR40][R22.64+0x320], R25 ;  /* 0x0003201916007985 */ /* 0x0007e2000c101928 */
[----:B-1----:R-:W-:-:S03]  /*171b0*/  FMUL.FTZ R45, R13, R92 ;  /* 0x0000005c0d2d7220 */ /* 0x002fc60000410000 */
[----:B------:R1:W-:Y:S01]  /*171c0*/  ST.E desc[UR40][R22.64+0x324], R27 ;  /* 0x0003241b16007985 */ /* 0x0003e2000c101928 */
[----:B--2---:R-:W-:-:S03]  /*171d0*/  FMUL.FTZ R47, R13, R86 ;  /* 0x000000560d2f7220 */ /* 0x004fc60000410000 */
[----:B------:R2:W-:Y:S01]  /*171e0*/  ST.E desc[UR40][R22.64+0x330], R39 ;  /* 0x0003302716007985 */ /* 0x0005e2000c101928 */
[----:B0-----:R-:W-:-:S03]  /*171f0*/  FMUL.FTZ R49, R13, R84 ;  /* 0x000000540d317220 */ /* 0x001fc60000410000 */
[----:B------:R0:W-:Y:S01]  /*17200*/  ST.E desc[UR40][R22.64+0x354], R41 ;  /* 0x0003542916007985 */ /* 0x0001e2000c101928 */
[----:B---3--:R-:W-:-:S03]  /*17210*/  FMUL.FTZ R25, R13, R90 ;  /* 0x0000005a0d197220 */ /* 0x008fc60000410000 */
[----:B------:R3:W-:Y:S01]  /*17220*/  ST.E desc[UR40][R22.64+0x360], R43 ;  /* 0x0003602b16007985 */ /* 0x0007e2000c101928 */
[C---:B-1----:R-:W-:Y:S01]  /*17230*/  FMUL.FTZ R27, R13.reuse, R82 ;  /* 0x000000520d1b7220 */ /* 0x042fe20000410000 */
[C---:B--2---:R-:W-:Y:S02]  /*17240*/  FMUL.FTZ R39, R13.reuse, R88 ;  /* 0x000000580d277220 */ /* 0x044fe40000410000 */
[----:B------:R1:W-:Y:S01]  /*17250*/  ST.E desc[UR40][R22.64+0x3a0], R9 ;  /* 0x0003a00916007985 */ /* 0x0003e2000c101928 */
[C---:B0-----:R-:W-:Y:S01]  /*17260*/  FMUL.FTZ R41, R13.reuse, R78 ;  /* 0x0000004e0d297220 */ /* 0x041fe20000410000 */
[C---:B---3--:R-:W-:Y:S02]  /*17270*/  FMUL.FTZ R43, R13.reuse, R76 ;  /* 0x0000004c0d2b7220 */ /* 0x048fe40000410000 */
        /* <DEDUP_REMOVED lines=22> */
[----:B------:R1:W-:Y:S01]  /*173e0*/  ST.E desc[UR40][R22.64+0x3b4], R45 ;  /* 0x0003b42d16007985 */ /* 0x0003e2000c101928 */
[C---:B------:R-:W-:Y:S01]  /*173f0*/  FMUL.FTZ R51, R13.reuse, R51 ;  /* 0x000000330d337220 */ /* 0x040fe20000410000 */
[C---:B------:R-:W-:Y:S02]  /*17400*/  FMUL.FTZ R53, R13.reuse, R53 ;  /* 0x000000350d357220 */ /* 0x040fe40000410000 */
[----:B------:R2:W-:Y:S01]  /*17410*/  ST.E desc[UR40][R22.64+0x3c0], R25 ;  /* 0x0003c01916007985 */ /* 0x0005e2000c101928 */
[----:B------:R-:W-:Y:S01]  /*17420*/  LOP3.LUT R8, R6, 0x8, RZ, 0xfc, !PT ;  /* 0x0000000806087812 */ /* 0x000fe200078efcff */
[C---:B0-----:R-:W-:Y:S02]  /*17430*/  FMUL.FTZ R7, R13.reuse, R60 ;  /* 0x0000003c0d077220 */ /* 0x041fe40000410000 */
        /* <DEDUP_REMOVED lines=14> */
[C---:B---3--:R-:W-:Y:S01]  /*17520*/  FMUL.FTZ R43, R13.reuse, R26 ;  /* 0x0000001a0d2b7220 */ /* 0x048fe20000410000 */
[----:B------:R-:W-:Y:S01]  /*17530*/  FMUL.FTZ R13, R13, R38 ;  /* 0x000000260d0d7220 */ /* 0x000fe20000410000 */
[--C-:B-1----:R-:W-:Y:S01]  /*17540*/  IMAD.MOV.U32 R9, RZ, RZ, R5.reuse ;  /* 0x000000ffff097224 */ /* 0x102fe200078e0005 */
[----:B------:R-:W-:Y:S04]  /*17550*/  ST.E desc[UR40][R22.64+0x334], R51 ;  /* 0x0003343316007985 */ /* 0x000fe8000c101928 */
[----:B------:R-:W-:Y:S04]  /*17560*/  ST.E desc[UR40][R22.64+0x340], R53 ;  /* 0x0003403516007985 */ /* 0x000fe8000c101928 */
[----:B------:R0:W-:Y:S04]  /*17570*/  ST.E desc[UR40][R22.64+0x3e4], R7 ;  /* 0x0003e40716007985 */ /* 0x0001e8000c101928 */
[----:B------:R-:W-:Y:S04]  /*17580*/  ST.E desc[UR40][R22.64+0x404], R45 ;  /* 0x0004042d16007985 */ /* 0x000fe8000c101928 */
[----:B------:R1:W-:Y:S04]  /*17590*/  ST.E desc[UR40][R22.64+0x410], R25 ;  /* 0x0004101916007985 */ /* 0x0003e8000c101928 */
[----:B------:R2:W-:Y:S04]  /*175a0*/  ST.E desc[UR40][R22.64+0x414], R27 ;  /* 0x0004141b16007985 */ /* 0x0005e8000c101928 */
[----:B------:R-:W-:Y:S04]  /*175b0*/  ST.E desc[UR40][R22.64+0x420], R39 ;  /* 0x0004202716007985 */ /* 0x000fe8000c101928 */
[----:B------:R-:W-:Y:S04]  /*175c0*/  ST.E desc[UR40][R22.64+0x424], R47 ;  /* 0x0004242f16007985 */ /* 0x000fe8000c101928 */
[----:B------:R3:W-:Y:S04]  /*175d0*/  ST.E desc[UR40][R22.64+0x430], R49 ;  /* 0x0004303116007985 */ /* 0x0007e8000c101928 */
        /* <DEDUP_REMOVED lines=69> */
[----:B-----5:R-:W5:Y:S04]  /*17a30*/  LD.E R43, desc[UR40][R22.64+0x438] ;  /* 0x00043828162b7980 */ /* 0x020f68000c101900 */
[----:B------:R-:W5:Y:S04]  /*17a40*/  LD.E R39, desc[UR40][R22.64+0x43c] ;  /* 0x00043c2816277980 */ /* 0x000f68000c101900 */
[----:B------:R-:W5:Y:S04]  /*17a50*/  LD.E R13, desc[UR40][R22.64+0x448] ;  /* 0x00044828160d7980 */ /* 0x000f68000c101900 */
[----:B0-----:R-:W5:Y:S04]  /*17a60*/  LD.E R25, desc[UR40][R22.64+0x44c] ;  /* 0x00044c2816197980 */ /* 0x001f68000c101900 */
[----:B--2---:R-:W2:Y:S01]  /*17a70*/  LD.E R27, desc[UR40][R22.64+0x458] ;  /* 0x00045828161b7980 */ /* 0x004ea2000c101900 */
[----:B-1----:R-:W-:Y:S01]  /*17a80*/  SHF.R.U32.HI R102, RZ, 0x7, R102 ;  /* 0x00000007ff667819 */ /* 0x002fe20000011666 */
[C---:B------:R-:W-:Y:S01]  /*17a90*/  FMUL.FTZ R105, R12.reuse, R105 ;  /* 0x000000690c697220 */ /* 0x040fe20000410000 */
[C---:B------:R-:W-:Y:S01]  /*17aa0*/  FMUL.FTZ R51, R12.reuse, R51 ;  /* 0x000000330c337220 */ /* 0x040fe20000410000 */
[----:B------:R-:W-:-:S03]  /*17ab0*/  FMUL.FTZ R26, R12, R26 ;  /* 0x0000001a0c1a7220 */ /* 0x000fc60000410000 */
[----:B------:R-:W-:Y:S01]  /*17ac0*/  ST.E desc[UR40][R22.64+0x278], R105 ;  /* 0x0002786916007985 */ /* 0x000fe2000c101928 */
[----:B------:R-:W-:-:S03]  /*17ad0*/  FMUL.FTZ R107, R12, R107 ;  /* 0x0000006b0c6b7220 */ /* 0x000fc60000410000 */
[----:B------:R-:W-:Y:S01]  /*17ae0*/  ST.E desc[UR40][R22.64+0x3f8], R51 ;  /* 0x0003f83316007985 */ /* 0x000fe2000c101928 */
[----:B------:R-:W-:-:S03]  /*17af0*/  FMUL.FTZ R109, R12, R109 ;  /* 0x0000006d0c6d7220 */ /* 0x000fc60000410000 */
[----:B------:R0:W-:Y:S01]  /*17b00*/  ST.E desc[UR40][R22.64+0x45c], R26 ;  /* 0x00045c1a16007985 */ /* 0x0001e2000c101928 */
[C---:B------:R-:W-:Y:S01]  /*17b10*/  FMUL.FTZ R111, R12.reuse, R111 ;  /* 0x0000006f0c6f7220 */ /* 0x040fe20000410000 */
[C---:B------:R-:W-:Y:S01]  /*17b20*/  FMUL.FTZ R113, R12.reuse, R113 ;  /* 0x000000710c717220 */ /* 0x040fe20000410000 */
[----:B------:R-:W-:Y:S01]  /*17b30*/  FMUL.FTZ R115, R12, R115 ;  /* 0x000000730c737220 */ /* 0x000fe20000410000 */
[----:B0-----:R-:W-:Y:S02]  /*17b40*/  VIADD R26, R102, 0x8 ;  /* 0x00000008661a7836 */ /* 0x001fe40000000000 */
        /* <DEDUP_REMOVED lines=115> */
[----:B------:R-:W5:Y:S04]  /*18280*/  LD.E R24, desc[UR40][R2.64] ;  /* 0x0000002802187980 */ /* 0x000f68000c101900 */
[----:B------:R-:W5:Y:S04]  /*18290*/  LD.E.64 R12, desc[UR40][R22.64+0xa8] ;  /* 0x0000a828160c7980 */ /* 0x000f68000c101b00 */
        /* <DEDUP_REMOVED lines=9> */
[----:B------:R-:W4:Y:S04]  /*18330*/  LD.E R47, desc[UR40][R22.64+0x278] ;  /* 0x00027828162f7980 */ /* 0x000f28000c101900 */
[----:B0-----:R-:W4:Y:S04]  /*18340*/  LD.E R41, desc[UR40][R22.64+0x27c] ;  /* 0x00027c2816297980 */ /* 0x001f28000c101900 */
        /* <DEDUP_REMOVED lines=87> */
[----:B0-----:R-:W5:Y:S04]  /*188c0*/  LD.E R27, desc[UR40][R22.64+0x2b8] ;  /* 0x0002b828161b7980 */ /* 0x001f68000c101900 */
        /* <DEDUP_REMOVED lines=8> */
[----:B--2---:R-:W2:Y:S04]  /*18950*/  LD.E R55, desc[UR40][R22.64+0x300] ;  /* 0x0003002816377980 */ /* 0x004ea8000c101900 */
[----:B----4-:R-:W4:Y:S04]  /*18960*/  LD.E R57, desc[UR40][R22.64+0x308] ;  /* 0x0003082816397980 */ /* 0x010f28000c101900 */
[----:B------:R-:W4:Y:S04]  /*18970*/  LD.E R59, desc[UR40][R22.64+0x310] ;  /* 0x00031028163b7980 */ /* 0x000f28000c101900 */
        /* <DEDUP_REMOVED lines=145> */
[----:B0-----:R-:W3:Y:S01]  /*19290*/  LDL R25, [R1+0x88] ;  /* 0x0000880001197983 */ /* 0x001ee20000100800 */
[----:B------:R-:W-:-:S02]  /*192a0*/  IMAD R12, R24, 0xc00, R12 ;  /* 0x00000c00180c7824 */ /* 0x000fc400078e020c */
[----:B-1----:R-:W-:Y:S01]  /*192b0*/  IMAD.MOV.U32 R27, RZ, RZ, R13 ;  /* 0x000000ffff1b7224 */ /* 0x002fe200078e000d */
[----:B------:R-:W-:Y:S01]  /*192c0*/  F2FP.F16.F32.PACK_AB R154, R37, R154 ;  /* 0x0000009a259a723e */ /* 0x000fe200000000ff */
[----:B------:R-:W-:Y:S01]  /*192d0*/  VIADD R24, R12, 0x80 ;  /* 0x000000800c187836 */ /* 0x000fe20000000000 */
[----:B------:R-:W-:Y:S01]  /*192e0*/  F2FP.F16.F32.PACK_AB R156, R156, R36 ;  /* 0x000000249c9c723e */ /* 0x000fe200000000ff */
[----:B------:R-:W-:Y:S01]  /*192f0*/  VIADD R26, R12, 0x100 ;  /* 0x000001000c1a7836 */ /* 0x000fe20000000000 */
[----:B------:R-:W-:Y:S01]  /*19300*/  R2UR UR15, R27 ;  /* 0x000000001b0f72ca */ /* 0x000fe200000e0000 */
[----:B------:R-:W3:Y:S01]  /*19310*/  LD.E R36, desc[UR40][R22.64+0x290] ;  /* 0x0002902816247980 */ /* 0x000ee2000c101900 */
        /* <DEDUP_REMOVED lines=14> */
[----:B------:R-:W3:Y:S04]  /*19400*/  LD.E R29, desc[UR40][R22.64+0x274] ;  /* 0x00027428161d7980 */ /* 0x000ee8000c101900 */
[----:B------:R-:W3:Y:S04]  /*19410*/  LD.E R28, desc[UR40][R22.64+0x270] ;  /* 0x00027028161c7980 */ /* 0x000ee8000c101900 */
[----:B------:R-:W3:Y:S04]  /*19420*/  LD.E R30, desc[UR40][R22.64+0x278] ;  /* 0x00027828161e7980 */ /* 0x000ee8000c101900 */
[----:B------:R-:W3:Y:S04]  /*19430*/  LD.E R32, desc[UR40][R22.64+0x280] ;  /* 0x0002802816207980 */ /* 0x000ee8000c101900 */
[----:B------:R-:W3:Y:S04]  /*19440*/  LD.E R34, desc[UR40][R22.64+0x288] ;  /* 0x0002882816227980 */ /* 0x000ee8000c101900 */
[----:B------:R-:W3:Y:S04]  /*19450*/  LD.E R37, desc[UR40][R22.64+0x294] ;  /* 0x0002942816257980 */ /* 0x000ee8000c101900 */
        /* <DEDUP_REMOVED lines=17> */
[----:B--2---:R-:W5:Y:S04]  /*19570*/  LD.E R55, desc[UR40][R22.64+0x2dc] ;  /* 0x0002dc2816377980 */ /* 0x004f68000c101900 */
[----:B------:R-:W5:Y:S04]  /*19580*/  LD.E R56, desc[UR40][R22.64+0x2e0] ;  /* 0x0002e02816387980 */ /* 0x000f68000c101900 */
[----:B----4-:R-:W5:Y:S04]  /*19590*/  LD.E R57, desc[UR40][R22.64+0x2e4] ;  /* 0x0002e42816397980 */ /* 0x010f68000c101900 */
[----:B------:R-:W5:Y:S04]  /*195a0*/  LD.E R58, desc[UR40][R22.64+0x2e8] ;  /* 0x0002e828163a7980 */ /* 0x000f68000c101900 */
[----:B------:R-:W5:Y:S04]  /*195b0*/  LD.E R59, desc[UR40][R22.64+0x2ec] ;  /* 0x0002ec28163b7980 */ /* 0x000f68000c101900 */
[----:B------:R-:W5:Y:S04]  /*195c0*/  LD.E R60, desc[UR40][R22.64+0x2f0] ;  /* 0x0002f028163c7980 */ /* 0x000f68000c101900 */
[----:B---3--:R-:W5:Y:S04]  /*195d0*/  LD.E R61, desc[UR40][R22.64+0x2f4] ;  /* 0x0002f428163d7980 */ /* 0x008f68000c101900 */
        /* <DEDUP_REMOVED lines=38> */
[----:B------:R-:W-:Y:S01]  /*19840*/  ISETP.NE.U32.AND P1, PT, R25, RZ, PT ;  /* 0x000000ff1900720c */ /* 0x000fe20003f25070 */
[----:B------:R-:W-:-:S02]  /*19850*/  IMAD.MOV.U32 R25, RZ, RZ, R13 ;  /* 0x000000ffff197224 */ /* 0x000fc400078e000d */
[----:B------:R-:W5:Y:S03]  /*19860*/  LD.E R100, desc[UR40][R22.64+0x390] ;  /* 0x0003902816647980 */ /* 0x000f66000c101900 */
        /* <DEDUP_REMOVED lines=55> */
[----:B------:R-:W-:-:S02]  /*19be0*/  R2UR UR6, R12 ;  /* 0x000000000c0672ca */ /* 0x000fc400000e0000 */
[----:B------:R-:W-:Y:S02]  /*19bf0*/  R2UR UR7, R13 ;  /* 0x000000000d0772ca */ /* 0x000fe400000e0000 */
[----:B------:R-:W-:Y:S01]  /*19c00*/  F2FP.F16.F32.PACK_AB R152, R15, R152 ;  /* 0x000000980f98723e */ /* 0x000fe200000000ff */
[----:B------:R-:W-:-:S03]  /*19c10*/  VOTEU.ANY UP0, P1 ;  /* 0x00000000003f7886 */ /* 0x000fc60000800100 */
[----:B-----5:R-:W-:-:S07]  /*19c20*/  WARPGROUP.ARRIVE ;  /* 0x00000000000079c5 */ /* 0x020fce0000000000 */
        /* <DEDUP_REMOVED lines=815> */
[----:B------:R-:W4:Y:S04]  /*1cf20*/  LD.E R11, desc[UR40][R22.64+0x260] ;  /* 0x00026028160b7980 */ /* 0x000f28000c101900 */
[----:B----4-:R4:W-:Y:S04]  /*1cf30*/  ST.E desc[UR40][R22.64+0x260], R11 ;  /* 0x0002600b16007985 */ /* 0x0109e8000c101928 */
[----:B------:R-:W5:Y:S04]  /*1cf40*/  LD.E R13, desc[UR40][R4.64] ;  /* 0x00000028040d7980 */ /* 0x000f68000c101900 */
[----:B-----5:R5:W-:Y:S04]  /*1cf50*/  ST.E desc[UR40][R4.64], R13 ;  /* 0x0000000d04007985 */ /* 0x020be8000c101928 */
[----:B------:R-:W2:Y:S04]  /*1cf60*/  LD.E R15, desc[UR40][R8.64] ;  /* 0x00000028080f7980 */ /* 0x000ea8000c101900 */
[----:B--2---:R2:W-:Y:S04]  /*1cf70*/  ST.E desc[UR40][R8.64], R15 ;  /* 0x0000000f08007985 */ /* 0x0045e8000c101928 */
[----:B------:R-:W3:Y:S04]  /*1cf80*/  LD.E R21, desc[UR40][R6.64] ;  /* 0x0000002806157980 */ /* 0x000ee8000c101900 */
[----:B---3--:R3:W-:Y:S04]  /*1cf90*/  ST.E desc[UR40][R6.64], R21 ;  /* 0x0000001506007985 */ /* 0x0087e8000c101928 */
[----:B0-----:R-:W3:Y:S04]  /*1cfa0*/  LD.E R25, desc[UR40][R22.64+0x270] ;  /* 0x0002702816197980 */ /* 0x001ee8000c101900 */
[----:B-1----:R-:W3:Y:S04]  /*1cfb0*/  LD.E R27, desc[UR40][R22.64+0x274] ;  /* 0x00027428161b7980 */ /* 0x002ee8000c101900 */
[----:B------:R-:W3:Y:S04]  /*1cfc0*/  LD.E R29, desc[UR40][R22.64+0x278] ;  /* 0x00027828161d7980 */ /* 0x000ee8000c101900 */
[----:B------:R-:W3:Y:S04]  /*1cfd0*/  LD.E R31, desc[UR40][R22.64+0x27c] ;  /* 0x00027c28161f7980 */ /* 0x000ee8000c101900 */
[----:B----4-:R-:W4:Y:S04]  /*1cfe0*/  LD.E R11, desc[UR40][R22.64+0x280] ;  /* 0x00028028160b7980 */ /* 0x010f28000c101900 */
[----:B------:R-:W4:Y:S04]  /*1cff0*/  LD.E R33, desc[UR40][R22.64+0x284] ;  /* 0x0002842816217980 */ /* 0x000f28000c101900 */
[----:B-----5:R-:W5:Y:S04]  /*1d000*/  LD.E R5, desc[UR40][R22.64+0x288] ;  /* 0x0002882816057980 */ /* 0x020f68000c101900 */
        /* <DEDUP_REMOVED lines=121> */
[----:B----4-:R0:W-:Y:S04]  /*1d7a0*/  ST.E desc[UR40][R22.64+0x280], R11 ;  /* 0x0002800b16007985 */ /* 0x0101e8000c101928 */
[----:B------:R0:W-:Y:S04]  /*1d7b0*/  ST.E desc[UR40][R22.64+0x284], R33 ;  /* 0x0002842116007985 */ /* 0x0001e8000c101928 */
[----:B-----5:R0:W-:Y:S04]  /*1d7c0*/  ST.E desc[UR40][R22.64+0x288], R5 ;  /* 0x0002880516007985 */ /* 0x0201e8000c101928 */
        /* <DEDUP_REMOVED lines=125> */
.L_x_3304:
[----:B------:R-:W-:Y:S05]  /*1dfa0*/  BSYNC B0 ;  /* 0x0000000000007941 */ /* 0x000fea0003800000 */
.L_x_3303:
[C---:B------:R-:W-:Y:S01]  /*1dfb0*/  ISETP.GT.AND P1, PT, R10.reuse, UR45, PT ;  /* 0x0000002d0a007c0c */ /* 0x040fe2000bf24270 */
[----:B------:R-:W-:-:S12]  /*1dfc0*/  VIADD R10, R10, 0xffffffff ;  /* 0xffffffff0a0a7836 */ /* 0x000fd80000000000 */
[----:B------:R-:W-:Y:S05]  /*1dfd0*/  @P1 BRA `(.L_x_3305) ;  /* 0xffffff5400281947 */ /* 0x000fea000383ffff */
.L_x_3278:
[----:B01----:R-:W0:Y:S01]  /*1dfe0*/  S2R R0, SR_TID.X ;  /* 0x0000000000007919 */ /* 0x003e220000002100 */
[----:B------:R-:W-:Y:S05]  /*1dff0*/  WARPSYNC.ALL ;  /* 0x0000000000007948 */ /* 0x000fea0003800000 */
[----:B0-----:R-:W-:-:S04]  /*1e000*/  SHF.R.U32.HI R0, RZ, 0x7, R0 ;  /* 0x00000007ff007819 */ /* 0x001fc80000011600 */
[----:B------:R-:W-:Y:S01]  /*1e010*/  IADD3 R145, -R0, 0xb, RZ ;  /* 0x0000000b00917810 */ /* 0x000fe20007ffe1ff */
[----:B------:R-:W2:Y:S04]  /*1e020*/  LDL R5, [R1+0x240] ;  /* 0x0002400001057983 */ /* 0x000ea80000100800 */
        /* <DEDUP_REMOVED lines=64> */
[----:B------:R-:W5:Y:S04]  /*1e430*/  LDL R138, [R1+0x21c] ;  /* 0x00021c00018a7983 */ /* 0x000f680000100800 */
[----:B--2---:R-:W0:Y:S02]  /*1e440*/  SHFL.BFLY PT, R0, R5, 0x2, 0x1f ;  /* 0x0c401f0005007f89 */ /* 0x004e2400000e0000 */
[----:B0-----:R-:W-:-:S05]  /*1e450*/  FADD.FTZ R0, R5, R0 ;  /* 0x0000000005007221 */ /* 0x001fca0000010000 */
[----:B------:R-:W0:Y:S02]  /*1e460*/  SHFL.BFLY PT, R3, R0, 0x1, 0x1f ;  /* 0x0c201f0000037f89 */ /* 0x000e2400000e0000 */
[----:B0-----:R-:W-:-:S05]  /*1e470*/  FADD.FTZ R2, R0, R3 ;  /* 0x0000000300027221 */ /* 0x001fca0000010000 */
[----:B------:R-:W-:Y:S04]  /*1e480*/  STL [R1+0x240], R2 ;  /* 0x0002400201007387 */ /* 0x000fe80000100800 */
[----:B------:R-:W2:Y:S04]  /*1e490*/  LDL R143, [R1+0x240] ;  /* 0x00024000018f7983 */ /* 0x000ea80000100800 */
[----:B---3--:R-:W0:Y:S02]  /*1e4a0*/  SHFL.BFLY PT, R3, R6, 0x2, 0x1f ;  /* 0x0c401f0006037f89 */ /* 0x008e2400000e0000 */
[----:B0-----:R-:W-:Y:S01]  /*1e4b0*/  FADD.FTZ R3, R3, R6 ;  /* 0x0000000603037221 */ /* 0x001fe20000010000 */
[----:B----4-:R-:W-:Y:S01]  /*1e4c0*/  VIADD R0, R4, 0x1 ;  /* 0x0000000104007836 */ /* 0x010fe20000000000 */
[----:B------:R-:W3:Y:S04]  /*1e4d0*/  LDL.64 R6, [R1+0x428] ;  /* 0x0004280001067983 */ /* 0x000ee80000100a00 */
[----:B------:R-:W0:Y:S01]  /*1e4e0*/  SHFL.BFLY PT, R140, R3, 0x1, 0x1f ;  /* 0x0c201f00038c7f89 */ /* 0x000e2200000e0000 */
[----:B------:R-:W-:-:S03]  /*1e4f0*/  ISETP.NE.AND P2, PT, R0, 0x2, PT ;  /* 0x000000020000780c */ /* 0x000fc60003f45270 */
[----:B------:R-:W4:Y:S10]  /*1e500*/  LDL.64 R4, [R1+0x448] ;  /* 0x0004480001047983 */ /* 0x000f340000100a00 */
[----:B------:R-:W4:Y:S01]  /*1e510*/  @!P2 LDL R137, [R1+0x214] ;  /* 0x000214000189a983 */ /* 0x000f220000100800 */
[----:B0-----:R-:W-:-:S03]  /*1e520*/  FADD.FTZ R140, R3, R140 ;  /* 0x0000008c038c7221 */ /* 0x001fc60000010000 */
[----:B------:R-:W3:Y:S01]  /*1e530*/  LDL.64 R2, [R1+0x290] ;  /* 0x0002900001027983 */ /* 0x000ee20000100a00 */
[----:B------:R0:W-:Y:S08]  /*1e540*/  BAR.ARV R145, 0x100 ;  /* 0x000400910000751d */ /* 0x0001f00000002000 */
[----:B------:R-:W-:Y:S06]  /*1e550*/  BAR.ARV 0x8, 0x180 ;  /* 0x0206000000007b1d */ /* 0x000fec0000002000 */
[----:B------:R-:W-:-:S13]  /*1e560*/  FSETP.NE.FTZ.AND P1, PT, R140, RZ, PT ;  /* 0x000000ff8c00720b */ /* 0x000fda0003f35000 */
[----:B------:R-:W4:Y:S04]  /*1e570*/  @P1 LDL R142, [R1+0x250] ;  /* 0x00025000018e1983 */ /* 0x000f280000100800 */
[----:B------:R-:W4:Y:S01]  /*1e580*/  @P1 LDL R141, [R1+0x234] ;  /* 0x00023400018d1983 */ /* 0x000f220000100800 */
[----:B--2---:R-:W-:-:S13]  /*1e590*/  FSETP.NE.FTZ.AND P0, PT, R143, RZ, PT ;  /* 0x000000ff8f00720b */ /* 0x004fda0003f15000 */
[----:B------:R-:W2:Y:S04]  /*1e5a0*/  @P0 LDL R144, [R1+0x250] ;  /* 0x0002500001900983 */ /* 0x000ea80000100800 */
[----:B------:R-:W2:Y:S01]  /*1e5b0*/  @P0 LDL R147, [R1+0x230] ;  /* 0x0002300001930983 */ /* 0x000ea20000100800 */
[----:B------:R-:W-:-:S06]  /*1e5c0*/  IMAD.MOV.U32 R139, RZ, RZ, RZ ;  /* 0x000000ffff8b7224 */ /* 0x000fcc00078e00ff */
[----:B------:R-:W5:Y:S08]  /*1e5d0*/  @P0 MUFU.RCP R139, R143 ;  /* 0x0000008f008b0308 */ /* 0x000f700000001000 */
[----:B------:R-:W1:Y:S01]  /*1e5e0*/  @P0 MUFU.LG2 R146, R143 ;  /* 0x0000008f00920308 */ /* 0x000e620000000c00 */
[-C--:B-----5:R-:W-:Y:S01]  /*1e5f0*/  FMUL.FTZ R131, R131, R139.reuse ;  /* 0x0000008b83837220 */ /* 0x0a0fe20000410000 */
[----:B------:R-:W-:-:S06]  /*1e600*/  FMUL.FTZ R130, R130, R139 ;  /* 0x0000008b82827220 */ /* 0x000fcc0000410000 */
[----:B------:R-:W-:Y:S01]  /*1e610*/  @P1 MUFU.LG2 R148, R140 ;  /* 0x0000008c00941308 */ /* 0x000fe20000000c00 */
[----:B------:R5:W-:Y:S02]  /*1e620*/  STL.64 [R1+0x280], R130 ;  /* 0x0002808201007387 */ /* 0x000be40000100a00 */
[----:B-----5:R-:W-:-:S06]  /*1e630*/  IMAD.MOV.U32 R130, RZ, RZ, RZ ;  /* 0x000000ffff827224 */ /* 0x020fcc00078e00ff */
[----:B------:R-:W5:Y:S01]  /*1e640*/  @P1 MUFU.RCP R130, R140 ;  /* 0x0000008c00821308 */ /* 0x000f620000001000 */
[----:B-1----:R-:W-:Y:S01]  /*1e650*/  @P0 FMUL.FTZ R149, R146, 0.69314718246459960938 ;  /* 0x3f31721892950820 */ /* 0x002fe20000410000 */
[-C--:B---3--:R-:W-:Y:S01]  /*1e660*/  FMUL.FTZ R3, R3, R139.reuse ;  /* 0x0000008b03037220 */ /* 0x088fe20000410000 */
        /* <DEDUP_REMOVED lines=122> */
[-C--:B----4-:R-:W-:Y:S01]  /*1ee10*/  FMUL.FTZ R5, R5, R130.reuse ;  /* 0x0000008205057220 */ /* 0x090fe20000410000 */
[-C--:B------:R-:W-:Y:S01]  /*1ee20*/  FMUL.FTZ R4, R4, R130.reuse ;  /* 0x0000008204047220 */ /* 0x080fe20000410000 */
[-C--:B------:R-:W-:Y:S01]  /*1ee30*/  FMUL.FTZ R9, R9, R130.reuse ;  /* 0x0000008209097220 */ /* 0x080fe20000410000 */
[----:B------:R-:W-:Y:S01]  /*1ee40*/  FMUL.FTZ R8, R8, R130 ;  /* 0x0000008208087220 */ /* 0x000fe20000410000 */
[----:B------:R-:W-:Y:S01]  /*1ee50*/  VIADD R136, R136, 0x1 ;  /* 0x0000000188887836 */ /* 0x000fe20000000000 */
[----:B-1----:R-:W-:Y:S01]  /*1ee60*/  @!P2 LOP3.LUT R2, R137, 0x1, RZ, 0x3c, !PT ;  /* 0x000000018902a812 */ /* 0x002fe200078e3cff */
[----:B------:R-:W-:Y:S01]  /*1ee70*/  VIADD R138, R138, 0x1 ;  /* 0x000000018a8a7836 */ /* 0x000fe20000000000 */
[----:B------:R0:W-:Y:S04]  /*1ee80*/  STL [R1+0x244], R140 ;  /* 0x0002448c01007387 */ /* 0x0001e80000100800 */
        /* <DEDUP_REMOVED lines=24> */
[----:B------:R0:W-:Y:S01]  /*1f010*/  STL.64 [R1+0x3f0], R88 ;  /* 0x0003f05801007387 */ /* 0x0001e20000100a00 */
[----:B--2---:R-:W-:Y:S01]  /*1f020*/  @P0 FMUL.FTZ R146, R144, 0.69314718246459960938 ;  /* 0x3f31721890920820 */ /* 0x004fe20000410000 */
[----:B------:R-:W-:-:S03]  /*1f030*/  IMAD.MOV.U32 R144, RZ, RZ, -0x800000 ;  /* 0xff800000ff907424 */ /* 0x000fc600078e00ff */
[----:B------:R-:W-:Y:S01]  /*1f040*/  @P0 FFMA.FTZ R144, R146, R147, R149 ;  /* 0x0000009392900223 */ /* 0x000fe20000010095 */
[----:B------:R-:W-:Y:S01]  /*1f050*/  @P1 FMUL.FTZ R147, R148, 0.69314718246459960938 ;  /* 0x3f31721894931820 */ /* 0x000fe20000410000 */
[----:B------:R-:W-:Y:S01]  /*1f060*/  @P1 FMUL.FTZ R146, R142, 0.69314718246459960938 ;  /* 0x3f3172188e921820 */ /* 0x000fe20000410000 */
[----:B------:R-:W-:-:S03]  /*1f070*/  IMAD.MOV.U32 R142, RZ, RZ, -0x800000 ;  /* 0xff800000ff8e7424 */ /* 0x000fc600078e00ff */
[----:B------:R-:W-:Y:S01]  /*1f080*/  @P1 FFMA.FTZ R142, R146, R141, R147 ;  /* 0x0000008d928e1223 */ /* 0x000fe20000010093 */
        /* <DEDUP_REMOVED lines=40> */
[----:B------:R0:W-:Y:S04]  /*1f310*/  STL [R1+0x218], R136 ;  /* 0x0002188801007387 */ /* 0x0001e80000100800 */
[----:B------:R0:W-:Y:S04]  /*1f320*/  @!P2 STL [R1+0x214], R2 ;  /* 0x000214020100a387 */ /* 0x0001e80000100800 */
[----:B------:R0:W-:Y:S04]  /*1f330*/  STL [R1+0x21c], R138 ;  /* 0x00021c8a01007387 */ /* 0x0001e80000100800 */
[----:B------:R0:W-:Y:S01]  /*1f340*/  @!P2 STL [R1+0x210], RZ ;  /* 0x000210ff0100a387 */ /* 0x0001e20000100800 */
[----:B------:R-:W-:-:S13]  /*1f350*/  PLOP3.LUT P0, PT, PT, PT, PT, 0x8, 0x0 ;  /* 0x000000000000781c */ /* 0x000fda0003f0e170 */
.L_x_3217:
[----:B------:R-:W1:Y:S01]  /*1f360*/  S2R R3, SR_CgaCtaId ;  /* 0x0000000000037919 */ /* 0x000e620000008800 */
[----:B0-----:R-:W-:Y:S01]  /*1f370*/  MOV R0, 0x400 ;  /* 0x0000040000007802 */ /* 0x001fe20000000f00 */
[----:B------:R-:W-:Y:S01]  /*1f380*/  BSSY B0, `(.L_x_3306) ;  /* 0x00004aa000007945 */ /* 0x000fe20003800000 */
[----:B------:R-:W-:Y:S02]  /*1f390*/  BAR.SYNC.DEFER_BLOCKING 0x5, 0x180 ;  /* 0x0146000000007b1d */ /* 0x000fe40000010000 */
[----:B-1----:R-:W-:-:S05]  /*1f3a0*/  LEA R0, R3, R0, 0x18 ;  /* 0x0000000003007211 */ /* 0x002fca00078ec0ff */
[----:B------:R-:W0:Y:S02]  /*1f3b0*/  LDS.128 R4, [R0+0x324d0] ;  /* 0x0324d00000047984 */ /* 0x000e240000000c00 */
[----:B0-----:R-:W-:Y:S02]  /*1f3c0*/  R2UR UR5, R5 ;  /* 0x00000000050572ca */ /* 0x001fe400000e0000 */
[----:B------:R-:W-:Y:S02]  /*1f3d0*/  R2UR UR7, R6 ;  /* 0x00000000060772ca */ /* 0x000fe400000e0000 */
[----:B------:R-:W-:Y:S01]  /*1f3e0*/  R2UR UR6, R7 ;  /* 0x00000000070672ca */ /* 0x000fe200000e0000 */
[----:B------:R-:W-:Y:S06]  /*1f3f0*/  BAR.ARV 0x4, 0x180 ;  /* 0x0106000000007b1d */ /* 0x000fec0000002000 */
[----:B------:R-:W-:Y:S08]  /*1f400*/  @P0 BRA `(.L_x_3307) ;  /* 0x0000003800ec0947 */ /* 0x000ff00003800000 */
[----:B------:R-:W2:Y:S01]  /*1f410*/  LDL R20, [R1+0x4d4] ;  /* 0x0004d40001147983 */ /* 0x000ea20000100800 */
[----:B------:R-:W-:Y:S01]  /*1f420*/  ULDC.64 UR8, c[0x0][0xd00] ;  /* 0x0003400000087ab9 */ /* 0x000fe20000000a00 */
[----:B------:R-:W-:Y:S02]  /*1f430*/  ULDC.64 UR10, c[0x0][0xd00] ;  /* 0x00034000000a7ab9 */ /* 0x000fe40000000a00 */
[----:B------:R-:W3:Y:S04]  /*1f440*/  LDL.128 R136, [R1+0x260] ;  /* 0x0002600001887983 */ /* 0x000ee80000100c00 */
[----:B------:R-:W4:Y:S04]  /*1f450*/  LDL.128 R4, [R1+0x270] ;  /* 0x0002700001047983 */ /* 0x000f280000100c00 */
        /* <DEDUP_REMOVED lines=29> */
[----:B------:R-:W4:Y:S01]  /*1f630*/  LDL.128 R132, [R1+0x450] ;  /* 0x0004500001847983 */ /* 0x000f220000100c00 */
[----:B------:R-:W0:Y:S01]  /*1f640*/  S2R R21, SR_SWINHI ;  /* 0x0000000000157919 */ /* 0x000e220000002f00 */
[----:B------:R-:W-:-:S02]  /*1f650*/  MOV R2, R0 ;  /* 0x0000000000027202 */ /* 0x000fc40000000f00 */
[----:B0-----:R-:W-:Y:S01]  /*1f660*/  MOV R3, R21 ;  /* 0x0000001500037202 */ /* 0x001fe20000000f00 */
[----:B------:R-:W-:Y:S01]  /*1f670*/  UIMAD.WIDE UR8, UR38, 0x4, UR8 ;  /* 0x00000004260878a5 */ /* 0x000fe2000f8e0208 */
[----:B------:R-:W-:Y:S01]  /*1f680*/  ULDC UR4, c[0x0][0xb88] ;  /* 0x0002e20000047ab9 */ /* 0x000fe20000000800 */
[----:B--2---:R-:W-:-:S03]  /*1f690*/  IMAD.WIDE R20, R20, 0x2, R2 ;  /* 0x0000000214147825 */ /* 0x004fc600078e0202 */
[----:B------:R-:W-:Y:S02]  /*1f6a0*/  LOP3.LUT R141, R20, 0x380, RZ, 0xc0, !PT ;  /* 0x00000380148d7812 */ /* 0x000fe400078ec0ff */
[----:B---3--:R-:W-:Y:S02]  /*1f6b0*/  F2FP.F16.F32.PACK_AB R136, R137, R136 ;  /* 0x000000888988723e */ /* 0x008fe400000000ff */
[----:B------:R-:W-:Y:S02]  /*1f6c0*/  SHF.R.U64 R141, R141, 0x3, RZ ;  /* 0x000000038d8d7819 */ /* 0x000fe400000012ff */
[----:B------:R-:W-:Y:S02]  /*1f6d0*/  F2FP.F16.F32.PACK_AB R137, R139, R138 ;  /* 0x0000008a8b89723e */ /* 0x000fe400000000ff */
[----:B------:R-:W-:Y:S01]  /*1f6e0*/  LOP3.LUT R140, R141, R20, RZ, 0x3c, !PT ;  /* 0x000000148d8c7212 */ /* 0x000fe200078e3cff */
[----:B------:R-:W-:Y:S01]  /*1f6f0*/  IMAD.MOV.U32 R141, RZ, RZ, R21 ;  /* 0x000000ffff8d7224 */ /* 0x000fe200078e0015 */
[----:B----4-:R-:W-:-:S02]  /*1f700*/  F2FP.F16.F32.PACK_AB R138, R5, R4 ;  /* 0x00000004058a723e */ /* 0x010fc400000000ff */
[C---:B------:R-:W-:Y:S02]  /*1f710*/  IADD3 R5, P1, R20.reuse, 0x20, RZ ;  /* 0x0000002014057810 */ /* 0x040fe40007f3e0ff */
[----:B------:R-:W-:Y:S02]  /*1f720*/  F2FP.F16.F32.PACK_AB R139, R7, R6 ;  /* 0x00000006078b723e */ /* 0x000fe400000000ff */
[----:B------:R-:W-:Y:S02]  /*1f730*/  LOP3.LUT R4, R5, 0x380, RZ, 0xc0, !PT ;  /* 0x0000038005047812 */ /* 0x000fe400078ec0ff */
[----:B------:R-:W-:Y:S01]  /*1f740*/  MOV R140, R140 ;  /* 0x0000008c008c7202 */ /* 0x000fe20000000f00 */
[----:B------:R-:W-:Y:S01]  /*1f750*/  BAR.SYNC.DEFER_BLOCKING 0x1, 0x100 ;  /* 0x0044000000007b1d */ /* 0x000fe20000010000 */
[----:B------:R-:W-:Y:S02]  /*1f760*/  IADD3 R7, P0, R20, 0x40, RZ ;  /* 0x0000004014077810 */ /* 0x000fe40007f1e0ff */
[----:B------:R-:W-:-:S02]  /*1f770*/  SHF.R.U64 R4, R4, 0x3, RZ ;  /* 0x0000000304047819 */ /* 0x000fc400000012ff */
[----:B------:R-:W-:Y:S02]  /*1f780*/  LOP3.LUT R6, R7, 0x380, RZ, 0xc0, !PT ;  /* 0x0000038007067812 */ /* 0x000fe400078ec0ff */
[----:B------:R-:W-:Y:S02]  /*1f790*/  F2FP.F16.F32.PACK_AB R8, R9, R8 ;  /* 0x000000080908723e */ /* 0x000fe400000000ff */
[----:B------:R-:W-:Y:S02]  /*1f7a0*/  F2FP.F16.F32.PACK_AB R9, R11, R10 ;  /* 0x0000000a0b09723e */ /* 0x000fe400000000ff */
[----:B------:R-:W-:Y:S02]  /*1f7b0*/  F2FP.F16.F32.PACK_AB R10, R13, R12 ;  /* 0x0000000c0d0a723e */ /* 0x000fe400000000ff */
[----:B------:R-:W-:Y:S01]  /*1f7c0*/  IADD3 R149, P5, R20, 0x4040, RZ ;  /* 0x0000404014957810 */ /* 0x000fe20007fbe0ff */
[----:B------:R0:W-:Y:S03]  /*1f7d0*/  STSM.16.M88.4 [R140], R136 ;  /* 0x000000888c007844 */ /* 0x0001e60000000200 */
[----:B------:R-:W-:Y:S01]  /*1f7e0*/  LOP3.LUT R148, R149, 0x380, RZ, 0xc0, !PT ;  /* 0x0000038095947812 */ /* 0x000fe200078ec0ff */
[----:B0-----:R-:W-:Y:S01]  /*1f7f0*/  IMAD.X R137, RZ, RZ, R21, P1 ;  /* 0x000000ffff897224 */ /* 0x001fe200008e0615 */
[----:B------:R-:W-:-:S02]  /*1f800*/  LOP3.LUT R136, R4, R5, RZ, 0x3c, !PT ;  /* 0x0000000504887212 */ /* 0x000fc400078e3cff */
[----:B------:R-:W-:Y:S02]  /*1f810*/  SHF.R.U64 R4, R6, 0x3, RZ ;  /* 0x0000000306047819 */ /* 0x000fe400000012ff */
[----:B------:R-:W-:Y:S02]  /*1f820*/  MOV R136, R136 ;  /* 0x0000008800887202 */ /* 0x000fe40000000f00 */
[----:B------:R-:W-:Y:S02]  /*1f830*/  IADD3 R137, P6, R20, 0x4020, RZ ;  /* 0x0000402014897810 */ /* 0x000fe40007fde0ff */
[----:B------:R-:W-:Y:S02]  /*1f840*/  LOP3.LUT R4, R4, R7, RZ, 0x3c, !PT ;  /* 0x0000000704047212 */ /* 0x000fe400078e3cff */
[----:B------:R-:W-:Y:S02]  /*1f850*/  IADD3 R7, P3, R20, 0x4000, RZ ;  /* 0x0000400014077810 */ /* 0x000fe40007f7e0ff */
[----:B------:R-:W-:-:S02]  /*1f860*/  LOP3.LUT R12, R137, 0x380, RZ, 0xc0, !PT ;  /* 0x00000380890c7812 */ /* 0x000fc400078ec0ff */
[----:B------:R-:W-:Y:S02]  /*1f870*/  LOP3.LUT R5, R7, 0x380, RZ, 0xc0, !PT ;  /* 0x0000038007057812 */ /* 0x000fe400078ec0ff */
[----:B------:R-:W-:Y:S02]  /*1f880*/  SHF.R.U64 R12, R12, 0x3, RZ ;  /* 0x000000030c0c7819 */ /* 0x000fe400000012ff */
[----:B------:R-:W-:Y:S02]  /*1f890*/  IADD3 R141, P4, R20, 0x60, RZ ;  /* 0x00000060148d7810 */ /* 0x000fe40007f9e0ff */
[----:B------:R-:W-:Y:S02]  /*1f8a0*/  F2FP.F16.F32.PACK_AB R11, R15, R14 ;  /* 0x0000000e0f0b723e */ /* 0x000fe400000000ff */
[----:B------:R-:W-:Y:S02]  /*1f8b0*/  SHF.R.U64 R148, R148, 0x3, RZ ;  /* 0x0000000394947819 */ /* 0x000fe400000012ff */
[----:B------:R-:W-:-:S02]  /*1f8c0*/  SHF.R.U64 R14, R5, 0x3, RZ ;  /* 0x00000003050e7819 */ /* 0x000fc400000012ff */
[----:B------:R-:W-:Y:S02]  /*1f8d0*/  LOP3.LUT R12, R12, R137, RZ, 0x3c, !PT ;  /* 0x000000890c0c7212 */ /* 0x000fe400078e3cff */
[C---:B------:R-:W-:Y:S02]  /*1f8e0*/  IADD3 R147, P2, R20.reuse, 0x4060, RZ ;  /* 0x0000406014937810 */ /* 0x040fe40007f5e0ff */
[----:B------:R-:W-:Y:S01]  /*1f8f0*/  IADD3 R137, P1, R20, 0x8000, RZ ;  /* 0x0000800014897810 */ /* 0x000fe20007f3e0ff */
[----:B------:R0:W-:Y:S01]  /*1f900*/  STSM.16.M88.4 [R136], R8 ;  /* 0x0000000888007844 */ /* 0x0001e20000000200 */
[----:B------:R-:W-:Y:S02]  /*1f910*/  LOP3.LUT R6, R141, 0x380, RZ, 0xc0, !PT ;  /* 0x000003808d067812 */ /* 0x000fe400078ec0ff */
[----:B------:R-:W-:Y:S01]  /*1f920*/  LOP3.LUT R148, R148, R149, RZ, 0x3c, !PT ;  /* 0x0000009594947212 */ /* 0x000fe200078e3cff */
[----:B------:R-:W-:Y:S01]  /*1f930*/  IMAD.X R149, RZ, RZ, R21, P5 ;  /* 0x000000ffff957224 */ /* 0x000fe200028e0615 */
[----:B------:R-:W-:-:S02]  /*1f940*/  LOP3.LUT R14, R14, R7, RZ, 0x3c, !PT ;  /* 0x000000070e0e7212 */ /* 0x000fc400078e3cff */
[----:B------:R-:W-:Y:S02]  /*1f950*/  LOP3.LUT R146, R147, 0x380, RZ, 0xc0, !PT ;  /* 0x0000038093927812 */ /* 0x000fe400078ec0ff */
[----:B------:R-:W-:Y:S02]  /*1f960*/  LOP3.LUT R7, R137, 0x380, RZ, 0xc0, !PT ;  /* 0x0000038089077812 */ /* 0x000fe400078ec0ff */
[----:B------:R-:W-:Y:S01]  /*1f970*/  SHF.R.U64 R6, R6, 0x3, RZ ;  /* 0x0000000306067819 */ /* 0x000fe200000012ff */
[--C-:B------:R-:W-:Y:S01]  /*1f980*/  IMAD.X R5, RZ, RZ, R21.reuse, P0 ;  /* 0x000000ffff057224 */ /* 0x100fe200000e0615 */
[----:B------:R-:W-:Y:S02]  /*1f990*/  SHF.R.U64 R146, R146, 0x3, RZ ;  /* 0x0000000392927819 */ /* 0x000fe400000012ff */
[C---:B0-----:R-:W-:Y:S02]  /*1f9a0*/  IADD3 R11, P5, R20.reuse, 0xc020, RZ ;  /* 0x0000c020140b7810 */ /* 0x041fe40007fbe0ff */
[----:B------:R-:W-:Y:S01]  /*1f9b0*/  SHF.R.U64 R136, R7, 0x3, RZ ;  /* 0x0000000307887819 */ /* 0x000fe200000012ff */
[--C-:B------:R-:W-:Y:S01]  /*1f9c0*/  IMAD.X R7, RZ, RZ, R21.reuse, P4 ;  /* 0x000000ffff077224 */ /* 0x100fe200020e0615 */
[----:B------:R-:W-:Y:S01]  /*1f9d0*/  LOP3.LUT R10, R11, 0x380, RZ, 0xc0, !PT ;  /* 0x000003800b0a7812 */ /* 0x000fe200078ec0ff */
[--C-:B------:R-:W-:Y:S01]  /*1f9e0*/  IMAD.X R15, RZ, RZ, R21.reuse, P3 ;  /* 0x000000ffff0f7224 */ /* 0x100fe200018e0615 */
[----:B------:R-:W-:Y:S01]  /*1f9f0*/  IADD3 R145, P0, R20, 0x8020, RZ ;  /* 0x0000802014917810 */ /* 0x000fe20007f1e0ff */
[----:B------:R-:W-:Y:S01]  /*1fa00*/  IMAD.X R13, RZ, RZ, R21, P6 ;  /* 0x000000ffff0d7224 */ /* 0x000fe200030e0615 */
[----:B------:R-:W-:-:S02]  /*1fa10*/  LOP3.LUT R6, R6, R141, RZ, 0x3c, !PT ;  /* 0x0000008d06067212 */ /* 0x000fc400078e3cff */
[----:B------:R-:W-:Y:S02]  /*1fa20*/  IADD3 R143, P4, R20, 0x8040, RZ ;  /* 0x00008040148f7810 */ /* 0x000fe40007f9e0ff */
[----:B------:R-:W-:Y:S01]  /*1fa30*/  LOP3.LUT R146, R146, R147, RZ, 0x3c, !PT ;  /* 0x0000009392927212 */ /* 0x000fe200078e3cff */
[--C-:B------:R-:W-:Y:S01]  /*1fa40*/  IMAD.X R147, RZ, RZ, R21.reuse, P2 ;  /* 0x000000ffff937224 */ /* 0x100fe200010e0615 */
[----:B------:R-:W-:Y:S02]  /*1fa50*/  IADD3 R141, P3, R20, 0x8060, RZ ;  /* 0x00008060148d7810 */ /* 0x000fe40007f7e0ff */
[----:B------:R-:W-:Y:S01]  /*1fa60*/  LOP3.LUT R136, R136, R137, RZ, 0x3c, !PT ;  /* 0x0000008988887212 */ /* 0x000fe200078e3cff */
[----:B------:R-:W-:Y:S01]  /*1fa70*/  IMAD.X R137, RZ, RZ, R21, P1 ;  /* 0x000000ffff897224 */ /* 0x000fe200008e0615 */
[----:B------:R-:W-:Y:S02]  /*1fa80*/  IADD3 R139, P6, R20, 0xc000, RZ ;  /* 0x0000c000148b7810 */ /* 0x000fe40007fde0ff */
[----:B------:R-:W-:-:S02]  /*1fa90*/  SHF.R.U64 R10, R10, 0x3, RZ ;  /* 0x000000030a0a7819 */ /* 0x000fc400000012ff */
[----:B------:R-:W-:Y:S02]  /*1faa0*/  LOP3.LUT R144, R145, 0x380, RZ, 0xc0, !PT ;  /* 0x0000038091907812 */ /* 0x000fe400078ec0ff */
[C---:B------:R-:W-:Y:S02]  /*1fab0*/  IADD3 R8, P2, R20.reuse, 0xc040, RZ ;  /* 0x0000c04014087810 */ /* 0x040fe40007f5e0ff */
[----:B------:R-:W-:Y:S02]  /*1fac0*/  LOP3.LUT R142, R143, 0x380, RZ, 0xc0, !PT ;  /* 0x000003808f8e7812 */ /* 0x000fe400078ec0ff */
[----:B------:R-:W-:Y:S02]  /*1fad0*/  IADD3 R20, P1, R20, 0xc060, RZ ;  /* 0x0000c06014147810 */ /* 0x000fe40007f3e0ff */
[----:B------:R-:W-:Y:S02]  /*1fae0*/  LOP3.LUT R140, R141, 0x380, RZ, 0xc0, !PT ;  /* 0x000003808d8c7812 */ /* 0x000fe400078ec0ff */
[----:B------:R-:W-:-:S02]  /*1faf0*/  LOP3.LUT R138, R139, 0x380, RZ, 0xc0, !PT ;  /* 0x000003808b8a7812 */ /* 0x000fc400078ec0ff */
[----:B------:R-:W-:Y:S02]  /*1fb00*/  LOP3.LUT R10, R10, R11, RZ, 0x3c, !PT ;  /* 0x0000000b0a0a7212 */ /* 0x000fe400078e3cff */
[----:B------:R-:W-:Y:S02]  /*1fb10*/  SHF.R.U64 R144, R144, 0x3, RZ ;  /* 0x0000000390907819 */ /* 0x000fe400000012ff */
[----:B------:R-:W-:Y:S02]  /*1fb20*/  LOP3.LUT R11, R8, 0x380, RZ, 0xc0, !PT ;  /* 0x00000380080b7812 */ /* 0x000fe400078ec0ff */
[----:B------:R-:W-:Y:S02]  /*1fb30*/  SHF.R.U64 R142, R142, 0x3, RZ ;  /* 0x000000038e8e7819 */ /* 0x000fe400000012ff */
[----:B------:R-:W-:Y:S02]  /*1fb40*/  LOP3.LUT R9, R20, 0x380, RZ, 0xc0, !PT ;  /* 0x0000038014097812 */ /* 0x000fe400078ec0ff */
[----:B------:R-:W-:-:S02]  /*1fb50*/  F2FP.F16.F32.PACK_AB R24, R25, R24 ;  /* 0x000000181918723e */ /* 0x000fc400000000ff */
[----:B------:R-:W-:Y:S02]  /*1fb60*/  SHF.R.U64 R140, R140, 0x3, RZ ;  /* 0x000000038c8c7819 */ /* 0x000fe400000012ff */
[----:B------:R-:W-:Y:S02]  /*1fb70*/  F2FP.F16.F32.PACK_AB R25, R27, R26 ;  /* 0x0000001a1b19723e */ /* 0x000fe400000000ff */
[----:B------:R-:W-:Y:S02]  /*1fb80*/  F2FP.F16.F32.PACK_AB R32, R33, R32 ;  /* 0x000000202120723e */ /* 0x000fe400000000ff */
[----:B------:R-:W-:Y:S02]  /*1fb90*/  SHF.R.U64 R138, R138, 0x3, RZ ;  /* 0x000000038a8a7819 */ /* 0x000fe400000012ff */
[----:B------:R-:W-:Y:S02]  /*1fba0*/  MOV R4, R4 ;  /* 0x0000000400047202 */ /* 0x000fe40000000f00 */
[----:B------:R-:W-:-:S02]  /*1fbb0*/  F2FP.F16.F32.PACK_AB R26, R29, R28 ;  /* 0x0000001c1d1a723e */ /* 0x000fc400000000ff */
[----:B------:R-:W-:Y:S02]  /*1fbc0*/  F2FP.F16.F32.PACK_AB R27, R31, R30 ;  /* 0x0000001e1f1b723e */ /* 0x000fe400000000ff */
[----:B------:R-:W-:Y:S02]  /*1fbd0*/  F2FP.F16.F32.PACK_AB R33, R35, R34 ;  /* 0x000000222321723e */ /* 0x000fe400000000ff */
[----:B------:R-:W-:Y:S02]  /*1fbe0*/  F2FP.F16.F32.PACK_AB R40, R41, R40 ;  /* 0x000000282928723e */ /* 0x000fe400000000ff */
[----:B------:R-:W-:Y:S01]  /*1fbf0*/  LOP3.LUT R144, R144, R145, RZ, 0x3c, !PT ;  /* 0x0000009190907212 */ /* 0x000fe200078e3cff */
[----:B------:R-:W-:Y:S01]  /*1fc00*/  IMAD.X R145, RZ, RZ, R21, P0 ;  /* 0x000000ffff917224 */ /* 0x000fe200000e0615 */
[----:B------:R-:W-:Y:S02]  /*1fc10*/  SHF.R.U64 R11, R11, 0x3, RZ ;  /* 0x000000030b0b7819 */ /* 0x000fe400000012ff */
[----:B------:R-:W-:-:S02]  /*1fc20*/  MOV R6, R6 ;  /* 0x0000000600067202 */ /* 0x000fc40000000f00 */
[----:B------:R-:W-:Y:S02]  /*1fc30*/  F2FP.F16.F32.PACK_AB R34, R37, R36 ;  /* 0x000000242522723e */ /* 0x000fe400000000ff */
[----:B------:R-:W-:Y:S02]  /*1fc40*/  F2FP.F16.F32.PACK_AB R35, R39, R38 ;  /* 0x000000262723723e */ /* 0x000fe400000000ff */
[----:B------:R-:W-:Y:S02]  /*1fc50*/  F2FP.F16.F32.PACK_AB R41, R43, R42 ;  /* 0x0000002a2b29723e */ /* 0x000fe400000000ff */
[----:B------:R-:W-:Y:S02]  /*1fc60*/  F2FP.F16.F32.PACK_AB R48, R49, R48 ;  /* 0x000000303130723e */ /* 0x000fe400000000ff */
[----:B------:R-:W-:Y:S01]  /*1fc70*/  LOP3.LUT R142, R142, R143, RZ, 0x3c, !PT ;  /* 0x0000008f8e8e7212 */ /* 0x000fe200078e3cff */
[----:B------:R-:W-:Y:S01]  /*1fc80*/  IMAD.X R143, RZ, RZ, R21, P4 ;  /* 0x000000ffff8f7224 */ /* 0x000fe200020e0615 */
[----:B------:R-:W-:-:S02]  /*1fc90*/  SHF.R.U64 R9, R9, 0x3, RZ ;  /* 0x0000000309097819 */ /* 0x000fc400000012ff */
[----:B------:R-:W-:Y:S02]  /*1fca0*/  MOV R14, R14 ;  /* 0x0000000e000e7202 */ /* 0x000fe40000000f00 */
[----:B------:R-:W-:Y:S02]  /*1fcb0*/  F2FP.F16.F32.PACK_AB R42, R45, R44 ;  /* 0x0000002c2d2a723e */ /* 0x000fe400000000ff */
[----:B------:R-:W-:Y:S02]  /*1fcc0*/  F2FP.F16.F32.PACK_AB R43, R47, R46 ;  /* 0x0000002e2f2b723e */ /* 0x000fe400000000ff */
[----:B------:R-:W-:Y:S02]  /*1fcd0*/  F2FP.F16.F32.PACK_AB R49, R51, R50 ;  /* 0x000000323331723e */ /* 0x000fe400000000ff */
[----:B------:R-:W-:Y:S02]  /*1fce0*/  F2FP.F16.F32.PACK_AB R56, R57, R56 ;  /* 0x000000383938723e */ /* 0x000fe400000000ff */
[----:B------:R-:W-:Y:S01]  /*1fcf0*/  LOP3.LUT R140, R140, R141, RZ, 0x3c, !PT ;  /* 0x0000008d8c8c7212 */ /* 0x000fe200078e3cff */
[----:B------:R-:W-:Y:S01]  /*1fd00*/  IMAD.X R141, RZ, RZ, R21, P3 ;  /* 0x000000ffff8d7224 */ /* 0x000fe200018e0615 */
[----:B------:R-:W-:-:S02]  /*1fd10*/  MOV R12, R12 ;  /* 0x0000000c000c7202 */ /* 0x000fc40000000f00 */
[----:B------:R-:W-:Y:S02]  /*1fd20*/  F2FP.F16.F32.PACK_AB R50, R53, R52 ;  /* 0x000000343532723e */ /* 0x000fe400000000ff */
[----:B------:R-:W-:Y:S02]  /*1fd30*/  F2FP.F16.F32.PACK_AB R51, R55, R54 ;  /* 0x000000363733723e */ /* 0x000fe400000000ff */
[----:B------:R-:W-:Y:S02]  /*1fd40*/  F2FP.F16.F32.PACK_AB R57, R59, R58 ;  /* 0x0000003a3b39723e */ /* 0x000fe400000000ff */
[----:B------:R-:W-:Y:S01]  /*1fd50*/  F2FP.F16.F32.PACK_AB R64, R65, R64 ;  /* 0x000000404140723e */ /* 0x000fe200000000ff */
[----:B------:R0:W-:Y:S01]  /*1fd60*/  STSM.16.M88.4 [R4], R24 ;  /* 0x0000001804007844 */ /* 0x0001e20000000200 */
        /* <DEDUP_REMOVED lines=23> */
[----:B------:R-:W-:Y:S01]  /*1fee0*/  IMAD.X R21, RZ, RZ, R21, P1 ;  /* 0x000000ffff157224 */ /* 0x000fe200008e0615 */
[----:B------:R-:W-:Y:S01]  /*1fef0*/  MOV R144, R144 ;  /* 0x0000009000907202 */ /* 0x000fe20000000f00 */
[----:B------:R2:W-:Y:S01]  /*1ff00*/  STSM.16.M88.4 [R12], R48 ;  /* 0x000000300c007844 */ /* 0x0005e20000000200 */
[----:B------:R-:W-:-:S02]  /*1ff10*/  F2FP.F16.F32.PACK_AB R82, R85, R84 ;  /* 0x000000545552723e */ /* 0x000fc400000000ff */
[----:B------:R-:W-:Y:S02]  /*1ff20*/  F2FP.F16.F32.PACK_AB R96, R97, R96 ;  /* 0x000000606160723e */ /* 0x000fe400000000ff */
[----:B------:R-:W-:Y:S02]  /*1ff30*/  MOV R142, R142 ;  /* 0x0000008e008e7202 */ /* 0x000fe40000000f00 */
[----:B------:R-:W-:Y:S02]  /*1ff40*/  F2FP.F16.F32.PACK_AB R104, R105, R104 ;  /* 0x000000686968723e */ /* 0x000fe400000000ff */
[----:B------:R-:W-:Y:S02]  /*1ff50*/  MOV R140, R140 ;  /* 0x0000008c008c7202 */ /* 0x000fe40000000f00 */
[----:B------:R-:W-:Y:S02]  /*1ff60*/  F2FP.F16.F32.PACK_AB R112, R113, R112 ;  /* 0x000000707170723e */ /* 0x000fe400000000ff */
[----:B------:R-:W-:Y:S01]  /*1ff70*/  F2FP.F16.F32.PACK_AB R120, R121, R120 ;  /* 0x000000787978723e */ /* 0x000fe200000000ff */
[----:B0-----:R-:W-:Y:S01]  /*1ff80*/  IMAD.U32 R4, RZ, RZ, UR8 ;  /* 0x00000008ff047e24 */ /* 0x001fe2000f8e00ff */
[----:B------:R-:W-:Y:S01]  /*1ff90*/  F2FP.F16.F32.PACK_AB R83, R87, R86 ;  /* 0x000000565753723e */ /* 0x000fe200000000ff */
[----:B------:R-:W-:Y:S01]  /*1ffa0*/  IMAD.U32 R5, RZ, RZ, UR9 ;  /* 0x00000009ff057e24 */ /* 0x000fe2000f8e00ff */
[----:B------:R-:W-:Y:S01]  /*1ffb0*/  F2FP.F16.F32.PACK_AB R89, R91, R90 ;  /* 0x0000005a5b59723e */ /* 0x000fe200000000ff */
[----:B------:R2:W-:Y:S01]  /*1ffc0*/  STSM.16.M88.4 [R148], R56 ;  /* 0x0000003894007844 */ /* 0x0005e20000000200 */
[----:B------:R-:W-:Y:S01]  /*1ffd0*/  F2FP.F16.F32.PACK_AB R90, R93, R92 ;  /* 0x0000005c5d5a723e */ /* 0x000fe200000000ff */
[----:B------:R-:W-:Y:S01]  /*1ffe0*/  ULDC.64 UR8, c[0x0][0xd08] ;  /* 0x0003420000087ab9 */ /* 0x000fe20000000a00 */
[----:B------:R-:W-:Y:S01]  /*1fff0*/  F2FP.F16.F32.PACK_AB R91, R95, R94 ;  /* 0x0000005e5f5b723e */ /* 0x000fe200000000ff */
[----:B------:R-:W0:Y:S01]  /*20000*/  LDC R76, c[0x0][0xce8] ;  /* 0x00033a00ff4c7b82 */ /* 0x000e220000000800 */
[----:B------:R-:W-:Y:S01]  /*20010*/  F2FP.F16.F32.PACK_AB R97, R99, R98 ;  /* 0x000000626361723e */ /* 0x000fe200000000ff */
[----:B------:R2:W-:Y:S01]  /*20020*/  STSM.16.M88.4 [R146], R64 ;  /* 0x0000004092007844 */ /* 0x0005e20000000200 */
[----:B------:R-:W-:-:S02]  /*20030*/  F2FP.F16.F32.PACK_AB R98, R101, R100 ;  /* 0x000000646562723e */ /* 0x000fc400000000ff */
[----:B------:R-:W-:Y:S02]  /*20040*/  F2FP.F16.F32.PACK_AB R99, R103, R102 ;  /* 0x000000666763723e */ /* 0x000fe400000000ff */
[----:B------:R-:W-:Y:S01]  /*20050*/  F2FP.F16.F32.PACK_AB R105, R107, R106 ;  /* 0x0000006a6b69723e */ /* 0x000fe200000000ff */
[----:B------:R2:W-:Y:S01]  /*20060*/  STSM.16.M88.4 [R136], R72 ;  /* 0x0000004888007844 */ /* 0x0005e20000000200 */
[----:B------:R-:W-:Y:S02]  /*20070*/  MOV R138, R138 ;  /* 0x0000008a008a7202 */ /* 0x000fe40000000f00 */
[----:B------:R-:W-:Y:S02]  /*20080*/  F2FP.F16.F32.PACK_AB R106, R109, R108 ;  /* 0x0000006c6d6a723e */ /* 0x000fe400000000ff */
[----:B------:R-:W-:Y:S02]  /*20090*/  F2FP.F16.F32.PACK_AB R107, R111, R110 ;  /* 0x0000006e6f6b723e */ /* 0x000fe400000000ff */
[----:B------:R-:W-:Y:S01]  /*200a0*/  F2FP.F16.F32.PACK_AB R113, R115, R114 ;  /* 0x000000727371723e */ /* 0x000fe200000000ff */
[----:B------:R2:W-:Y:S01]  /*200b0*/  STSM.16.M88.4 [R144], R80 ;  /* 0x0000005090007844 */ /* 0x0005e20000000200 */
[----:B------:R-:W-:-:S02]  /*200c0*/  MOV R10, R10 ;  /* 0x0000000a000a7202 */ /* 0x000fc40000000f00 */
[----:B------:R-:W-:Y:S02]  /*200d0*/  F2FP.F16.F32.PACK_AB R114, R117, R116 ;  /* 0x000000747572723e */ /* 0x000fe400000000ff */
[----:B------:R-:W-:Y:S02]  /*200e0*/  F2FP.F16.F32.PACK_AB R115, R119, R118 ;  /* 0x000000767773723e */ /* 0x000fe400000000ff */
[----:B------:R-:W-:Y:S02]  /*200f0*/  F2FP.F16.F32.PACK_AB R121, R123, R122 ;  /* 0x0000007a7b79723e */ /* 0x000fe400000000ff */
[----:B------:R-:W-:Y:S01]  /*20100*/  F2FP.F16.F32.PACK_AB R128, R129, R128 ;  /* 0x000000808180723e */ /* 0x000fe200000000ff */
[----:B------:R2:W-:Y:S01]  /*20110*/  STSM.16.M88.4 [R142], R88 ;  /* 0x000000588e007844 */ /* 0x0005e20000000200 */
[----:B------:R-:W-:Y:S02]  /*20120*/  MOV R8, R8 ;  /* 0x0000000800087202 */ /* 0x000fe40000000f00 */
[----:B------:R-:W-:-:S02]  /*20130*/  F2FP.F16.F32.PACK_AB R122, R125, R124 ;  /* 0x0000007c7d7a723e */ /* 0x000fc400000000ff */
[----:B------:R-:W-:Y:S02]  /*20140*/  F2FP.F16.F32.PACK_AB R123, R127, R126 ;  /* 0x0000007e7f7b723e */ /* 0x000fe400000000ff */
[----:B------:R-:W-:Y:S01]  /*20150*/  F2FP.F16.F32.PACK_AB R129, R131, R130 ;  /* 0x000000828381723e */ /* 0x000fe200000000ff */
[----:B------:R2:W-:Y:S01]  /*20160*/  STSM.16.M88.4 [R140], R96 ;  /* 0x000000608c007844 */ /* 0x0005e20000000200 */
[----:B------:R-:W-:Y:S02]  /*20170*/  MOV R20, R20 ;  /* 0x0000001400147202 */ /* 0x000fe40000000f00 */
[----:B------:R-:W-:Y:S02]  /*20180*/  F2FP.F16.F32.PACK_AB R130, R133, R132 ;  /* 0x000000848582723e */ /* 0x000fe400000000ff */
[----:B------:R-:W-:Y:S01]  /*20190*/  F2FP.F16.F32.PACK_AB R131, R135, R134 ;  /* 0x000000868783723e */ /* 0x000fe200000000ff */
[----:B------:R2:W-:Y:S01]  /*201a0*/  STSM.16.M88.4 [R138], R104 ;  /* 0x000000688a007844 */ /* 0x0005e20000000200 */
[----:B------:R-:W-:-:S03]  /*201b0*/  UISETP.NE.U32.AND UP0, UPT, UR8, URZ, UPT ;  /* 0x0000003f0800728c */ /* 0x000fc6000bf05070 */
[----:B------:R2:W-:Y:S01]  /*201c0*/  STSM.16.M88.4 [R10], R112 ;  /* 0x000000700a007844 */ /* 0x0005e20000000200 */
[----:B------:R-:W-:-:S03]  /*201d0*/  UISETP.NE.AND.EX UP0, UPT, UR9, URZ, UPT, UP0 ;  /* 0x0000003f0900728c */ /* 0x000fc6000bf05300 */
[----:B------:R2:W-:Y:S04]  /*201e0*/  STSM.16.M88.4 [R8], R120 ;  /* 0x0000007808007844 */ /* 0x0005e80000000200 */
[----:B------:R2:W-:Y:S01]  /*201f0*/  STSM.16.M88.4 [R20], R128 ;  /* 0x0000008014007844 */ /* 0x0005e20000000200 */
[----:B------:R-:W-:Y:S01]  /*20200*/  BAR.SYNC.DEFER_BLOCKING 0x1, 0x100 ;  /* 0x0044000000007b1d */ /* 0x000fe20000010000 */
[----:B------:R-:W-:Y:S02]  /*20210*/  ISETP.NE.U32.AND P1, PT, RZ, UR10, PT ;  /* 0x0000000aff007c0c */ /* 0x000fe4000bf25070 */
[----:B------:R-:W-:Y:S02]  /*20220*/  PLOP3.LUT P0, PT, PT, PT, UP0, 0x80, 0x0 ;  /* 0x000000000000781c */ /* 0x000fe40003f0f008 */
[----:B------:R-:W-:Y:S01]  /*20230*/  ISETP.NE.AND.EX P1, PT, RZ, UR11, PT, P1 ;  /* 0x0000000bff007c0c */ /* 0x000fe2000bf25310 */
[----:B------:R-:W-:-:S02]  /*20240*/  @UP0 ULDC.64 UR8, c[0x0][0xd08] ;  /* 0x0003420000080ab9 */ /* 0x000fc40000000a00 */
[----:B------:R-:W-:Y:S01]  /*20250*/  @UP0 UIMAD.WIDE UR8, UR38, 0x4, UR8 ;  /* 0x00000004260808a5 */ /* 0x000fe2000f8e0208 */
[----:B------:R-:W-:-:S09]  /*20260*/  IMAD.U32 R9, RZ, RZ, UR4 ;  /* 0x00000004ff097e24 */ /* 0x000fd2000f8e00ff */
[----:B------:R2:W5:Y:S01]  /*20270*/  @P1 LDG.E R11, desc[UR40][R4.64] ;  /* 0x00000028040b1981 */ /* 0x000562000c1e1900 */
[----:B-1----:R-:W-:Y:S01]  /*20280*/  IMAD.U32 R6, RZ, RZ, UR8 ;  /* 0x00000008ff067e24 */ /* 0x002fe2000f8e00ff */
[----:B------:R-:W-:Y:S01]  /*20290*/  UISETP.NE.AND UP0, UPT, UR44, URZ, UPT ;  /* 0x0000003f2c00728c */ /* 0x000fe2000bf05270 */
[----:B------:R-:W-:Y:S01]  /*202a0*/  IMAD.U32 R7, RZ, RZ, UR9 ;  /* 0x00000009ff077e24 */ /* 0x000fe2000f8e00ff */
[----:B------:R-:W-:-:S04]  /*202b0*/  ULDC UR4, c[0x0][0xbd4] ;  /* 0x0002f50000047ab9 */ /* 0x000fc80000000800 */
[----:B------:R2:W5:Y:S01]  /*202c0*/  @P0 LDG.E R9, desc[UR40][R6.64] ;  /* 0x0000002806090981 */ /* 0x000562000c1e1900 */
[----:B------:R-:W-:Y:S01]  /*202d0*/  USEL UR4, UR44, UR4, UP0 ;  /* 0x000000042c047287 */ /* 0x000fe20008000000 */
[----:B0-----:R-:W-:Y:S11]  /*202e0*/  @P0 BRA `(.L_x_3308) ;  /* 0x0000000000100947 */ /* 0x001ff60003800000 */
[----:B------:R-:W-:Y:S05]  /*202f0*/  @!P1 BRA `(.L_x_3308) ;  /* 0x00000000000c9947 */ /* 0x000fea0003800000 */
[----:B--2---:R-:W2:Y:S04]  /*20300*/  LDG.E R6, desc[UR40][R4.64] ;  /* 0x0000002804067981 */ /* 0x004ea8000c1e1900 */
[----:B-----5:R-:W2:Y:S02]  /*20310*/  LDG.E R9, desc[UR40][R4.64+0x4] ;  /* 0x0000042804097981 */ /* 0x020ea4000c1e1900 */
[----:B--2---:R-:W-:-:S07]  /*20320*/  IMAD.IADD R9, R9, 0x1, -R6 ;  /* 0x0000000109097824 */ /* 0x004fce00078e0a06 */
.L_x_3308:
[----:B--2---:R-:W2:Y:S04]  /*20330*/  LDL R4, [R1+0x4b8] ;  /* 0x0004b80001047983 */ /* 0x004ea80000100800 */
[----:B------:R-:W3:Y:S01]  /*20340*/  LDL R6, [R1+0x4d0] ;  /* 0x0004d00001067983 */ /* 0x000ee20000100800 */
[----:B-----5:R-:W-:Y:S02]  /*20350*/  IMAD R80, R9, R76, RZ ;  /* 0x0000004c09507224 */ /* 0x020fe400078e02ff */
[----:B------:R-:W-:Y:S01]  /*20360*/  VIADD R15, R178, UR39 ;  /* 0x00000027b20f7c36 */ /* 0x000fe20008000000 */
[----:B------:R-:W-:Y:S01]  /*20370*/  ISETP.NE.AND P2, PT, R76, 0x1, PT ;  /* 0x000000014c00780c */ /* 0x000fe20003f45270 */
[----:B------:R-:W-:Y:S01]  /*20380*/  UISETP.GT.AND UP1, UPT, UR4, 0x1, UPT ;  /* 0x000000010400788c */ /* 0x000fe2000bf24270 */
[----:B------:R-:W-:-:S03]  /*20390*/  UMOV UR19, 0xab8 ;  /* 0x00000ab800137882 */ /* 0x000fc60000000000 */
[----:B------:R-:W-:-:S08]  /*203a0*/  USEL UR19, UR19, 0xa78, UP1 ;  /* 0x00000a7813137887 */ /* 0x000fd00008800000 */
[----:B------:R-:W0:Y:S01]  /*203b0*/  @P2 LDC R5, c[0x0][0xcf0] ;  /* 0x00033c00ff052b82 */ /* 0x000e220000000800 */
[----:B------:R-:W-:Y:S01]  /*203c0*/  UISETP.NE.U32.AND UP0, UPT, UR10, URZ, UPT ;  /* 0x0000003f0a00728c */ /* 0x000fe2000bf05070 */
[----:B------:R-:W-:Y:S01]  /*203d0*/  UMOV UR4, URZ ;  /* 0x0000003f00047c82 */ /* 0x000fe20008000000 */
[----:B------:R-:W-:Y:S01]  /*203e0*/  USHF.R.S32.HI UR10, URZ, 0x1f, UR38 ;  /* 0x0000001f3f0a7899 */ /* 0x000fe20008011426 */
[----:B------:R-:W-:Y:S01]  /*203f0*/  @P1 R2UR UR4, R11 ;  /* 0x000000000b0412ca */ /* 0x000fe200000e0000 */
[----:B------:R-:W-:Y:S02]  /*20400*/  UISETP.NE.AND.EX UP0, UPT, UR11, URZ, UPT, UP0 ;  /* 0x0000003f0b00728c */ /* 0x000fe4000bf05300 */
[----:B------:R-:W-:Y:S02]  /*20410*/  USEL UR9, UR43, URZ, UP1 ;  /* 0x0000003f2b097287 */ /* 0x000fe40008800000 */
[----:B------:R-:W-:Y:S02]  /*20420*/  USEL UR8, UR38, URZ, !UP0 ;  /* 0x0000003f26087287 */ /* 0x000fe4000c000000 */
[----:B------:R-:W-:Y:S01]  /*20430*/  USEL UR18, UR10, URZ, !UP0 ;  /* 0x0000003f0a127287 */ /* 0x000fe2000c000000 */
[----:B------:R-:W-:-:S02]  /*20440*/  ULDC.64 UR12, c[0x0][UR19+0x220] ;  /* 0x00008800130c7abb */ /* 0x000fc40008000a00 */
[----:B------:R-:W-:Y:S01]  /*20450*/  ULDC.64 UR10, c[0x0][UR19+0x218] ;  /* 0x00008600130a7abb */ /* 0x000fe20008000a00 */
[----:B------:R-:W-:Y:S01]  /*20460*/  ULDC.64 UR14, c[0x0][UR19+0x228] ;  /* 0x00008a00130e7abb */ /* 0x000fe20008000a00 */
[----:B------:R-:W-:Y:S02]  /*20470*/  UIMAD UR13, UR13, UR8, URZ ;  /* 0x000000080d0d72a4 */ /* 0x000fe4000f8e023f */
[----:B------:R-:W-:Y:S02]  /*20480*/  UIMAD.WIDE.U32 UR16, UR10, UR37, URZ ;  /* 0x000000250a1072a5 */ /* 0x000fe4000f8e003f */
[----:B------:R-:W-:Y:S01]  /*20490*/  UIMAD UR20, UR11, UR37, URZ ;  /* 0x000000250b1472a4 */ /* 0x000fe2000f8e023f */
[----:B--2---:R-:W-:Y:S02]  /*204a0*/  LOP3.LUT P0, RZ, R4, 0x3, RZ, 0xc0, !PT ;  /* 0x0000000304ff7812 */ /* 0x004fe4000780c0ff */
[----:B------:R-:W1:Y:S02]  /*204b0*/  @P2 LDC R4, c[0x0][0xcec] ;  /* 0x00033b00ff042b82 */ /* 0x000e640000000800 */
[----:B------:R-:W-:-:S13]  /*204c0*/  ISETP.GE.OR P3, PT, R15, R80, P0 ;  /* 0x000000500f00720c */ /* 0x000fda0000766670 */
[----:B------:R-:W2:Y:S01]  /*204d0*/  @!P3 LDL R13, [R1+0x240] ;  /* 0x00024000010db983 */ /* 0x000ea20000100800 */
[----:B---3--:R-:W-:Y:S01]  /*204e0*/  VIADD R11, R6, UR39 ;  /* 0x00000027060b7c36 */ /* 0x008fe20008000000 */
[----:B------:R-:W-:Y:S01]  /*204f0*/  UIMAD.WIDE.U32 UR10, UR12, UR8, URZ ;  /* 0x000000080c0a72a5 */ /* 0x000fe2000f8e003f */
[----:B------:R-:W-:Y:S01]  /*20500*/  VIADD R21, R15, 0x8 ;  /* 0x000000080f157836 */ /* 0x000fe20000000000 */
[----:B------:R-:W-:Y:S01]  /*20510*/  UIMAD.WIDE.U32 UR22, UR14, UR9, URZ ;  /* 0x000000090e1672a5 */ /* 0x000fe2000f8e003f */
[----:B------:R-:W-:Y:S01]  /*20520*/  IMAD.MOV.U32 R7, RZ, RZ, R11 ;  /* 0x000000ffff077224 */ /* 0x000fe200078e000b */
[----:B------:R-:W-:Y:S02]  /*20530*/  UIMAD UR9, UR15, UR9, URZ ;  /* 0x000000090f0972a4 */ /* 0x000fe4000f8e023f */
[----:B------:R-:W-:Y:S01]  /*20540*/  UIMAD UR13, UR12, UR18, UR13 ;  /* 0x000000120c0d72a4 */ /* 0x000fe2000f8e020d */
[----:B-1----:R-:W-:Y:S01]  /*20550*/  @P2 IMAD.HI.U32 R4, R11, R4, RZ ;  /* 0x000000040b042227 */ /* 0x002fe200078e00ff */
[----:B------:R-:W-:Y:S01]  /*20560*/  UIADD3 UR16, UP0, UP2, UR10, UR16, UR4 ;  /* 0x000000100a107290 */ /* 0x000fe2000fa1e004 */
[----:B------:R-:W-:Y:S01]  /*20570*/  ISETP.GE.OR P0, PT, R21, R80, P0 ;  /* 0x000000501500720c */ /* 0x000fe20000706670 */
[----:B------:R-:W-:-:S02]  /*20580*/  UIADD3 UR10, UR23, UR9, URZ ;  /* 0x00000009170a7290 */ /* 0x000fc4000fffe03f */
[----:B0-----:R-:W-:Y:S01]  /*20590*/  @P2 SHF.R.U32.HI R7, RZ, R5, R4 ;  /* 0x00000005ff072219 */ /* 0x001fe20000011604 */
[----:B------:R-:W-:Y:S01]  /*205a0*/  UIADD3 UR20, UR17, UR20, URZ ;  /* 0x0000001411147290 */ /* 0x000fe2000fffe03f */
[----:B------:R-:W-:Y:S01]  /*205b0*/  IMAD.U32 R4, RZ, RZ, UR22 ;  /* 0x00000016ff047e24 */ /* 0x000fe2000f8e00ff */
[----:B------:R-:W-:Y:S01]  /*205c0*/  UIADD3 UR9, UR11, UR13, URZ ;  /* 0x0000000d0b097290 */ /* 0x000fe2000fffe03f */
[----:B------:R-:W-:Y:S01]  /*205d0*/  IMAD.U32 R5, RZ, RZ, UR23 ;  /* 0x00000017ff057e24 */ /* 0x000fe2000f8e00ff */
[----:B------:R-:W-:Y:S01]  /*205e0*/  USHF.R.S32.HI UR14, URZ, 0x1f, UR4 ;  /* 0x0000001f3f0e7899 */ /* 0x000fe20008011404 */
[----:B------:R-:W-:Y:S01]  /*205f0*/  IMAD.MOV R9, RZ, RZ, -R7 ;  /* 0x000000ffff097224 */ /* 0x000fe200078e0a07 */
[----:B------:R-:W-:Y:S01]  /*20600*/  IADD3 R4, P1, P4, R7, UR16, R4 ;  /* 0x0000001007047c10 */ /* 0x000fe2000fc3e004 */
[----:B------:R-:W-:Y:S01]  /*20610*/  IMAD.U32 R8, RZ, RZ, UR10 ;  /* 0x0000000aff087e24 */ /* 0x000fe2000f8e00ff */
[----:B------:R-:W-:Y:S01]  /*20620*/  UIADD3.X UR9, UR9, UR20, UR14, UP0, UP2 ;  /* 0x0000001409097290 */ /* 0x000fe200087e440e */
[----:B------:R-:W-:Y:S01]  /*20630*/  IMAD R9, R76, R9, R11 ;  /* 0x000000094c097224 */ /* 0x000fe200078e020b */
[----:B------:R-:W-:Y:S01]  /*20640*/  SHF.R.S32.HI R5, RZ, 0x1f, R7 ;  /* 0x0000001fff057819 */ /* 0x000fe20000011407 */
[----:B------:R-:W-:Y:S01]  /*20650*/  ULDC.64 UR10, c[0x0][UR19+0x210] ;  /* 0x00008400130a7abb */ /* 0x000fe20008000a00 */
[----:B------:R-:W-:Y:S01]  /*20660*/  ULDC.64 UR12, c[0x0][0xca8] ;  /* 0x00032a00000c7ab9 */ /* 0x000fe20000000a00 */
[----:B------:R-:W-:Y:S01]  /*20670*/  IMAD R7, R9, UR11, RZ ;  /* 0x0000000b09077c24 */ /* 0x000fe2000f8e02ff */
[----:B------:R-:W-:Y:S01]  /*20680*/  SHF.R.S32.HI R6, RZ, 0x1f, R9 ;  /* 0x0000001fff067819 */ /* 0x000fe20000011409 */
[----:B------:R-:W-:Y:S01]  /*20690*/  @!UP1 ULDC UR12, c[0x0][0xc50] ;  /* 0x00031400000c9ab9 */ /* 0x000fe20000000800 */
[----:B------:R-:W-:Y:S01]  /*206a0*/  IADD3.X R5, R5, UR9, R8, P1, P4 ;  /* 0x0000000905057c10 */ /* 0x000fe20008fe8408 */
[----:B------:R-:W-:-:S02]  /*206b0*/  @!UP1 ULDC UR13, c[0x0][0xc54] ;  /* 0x00031500000d9ab9 */ /* 0x000fc40000000800 */
[----:B------:R-:W-:Y:S02]  /*206c0*/  IMAD R7, R6, UR10, R7 ;  /* 0x0000000a06077c24 */ /* 0x000fe4000f8e0207 */
[----:B------:R-:W-:-:S04]  /*206d0*/  IMAD.WIDE.U32 R4, R9, UR10, R4 ;  /* 0x0000000a09047c25 */ /* 0x000fc8000f8e0004 */
[----:B------:R-:W-:Y:S01]  /*206e0*/  IMAD.IADD R5, R5, 0x1, R7 ;  /* 0x0000000105057824 */ /* 0x000fe200078e0207 */
[----:B------:R-:W-:-:S04]  /*206f0*/  LEA R8, P1, R4, UR12, 0x2 ;  /* 0x0000000c04087c11 */ /* 0x000fc8000f8210ff */
[----:B------:R-:W-:Y:S01]  /*20700*/  LEA.HI.X R10, R4, UR13, R5, 0x2, P1 ;  /* 0x0000000d040a7c11 */ /* 0x000fe200088f1405 */
[----:B------:R-:W-:Y:S04]  /*20710*/  SHFL.IDX PT, R6, R8, RZ, 0x1c1f ;  /* 0x001c1fff08067589 */ /* 0x000fe800000e0000 */
[----:B------:R-:W2:Y:S04]  /*20720*/  SHFL.IDX PT, R7, R10, RZ, 0x1c1f ;  /* 0x001c1fff0a077589 */ /* 0x000ea800000e0000 */
[----:B--2---:R-:W-:Y:S04]  /*20730*/  @!P3 ST.E desc[UR40][R6.64], R13 ;  /* 0x0000000d0600b985 */ /* 0x004fe8000c101928 */
[----:B------:R-:W2:Y:S04]  /*20740*/  @!P0 LDL R9, [R1+0x244] ;  /* 0x0002440001098983 */ /* 0x000ea80000100800 */
[----:B------:R-:W-:Y:S04]  /*20750*/  SHFL.IDX PT, R4, R8, 0x1, 0x1c1f ;  /* 0x003c1f0008047f89 */ /* 0x000fe800000e0000 */
[----:B------:R-:W2:Y:S04]  /*20760*/  SHFL.IDX PT, R5, R10, 0x1, 0x1c1f ;  /* 0x003c1f000a057f89 */ /* 0x000ea800000e0000 */
[----:B--2---:R0:W-:Y:S01]  /*20770*/  @!P0 ST.E desc[UR40][R4.64], R9 ;  /* 0x0000000904008985 */ /* 0x0041e2000c101928 */
[----:B------:R-:W-:-:S13]  /*20780*/  PLOP3.LUT P0, PT, PT, PT, UP1, 0x80, 0x0 ;  /* 0x000000000000781c */ /* 0x000fda0003f0f018 */
[----:B0-----:R-:W-:Y:S05]  /*20790*/  @P0 BRA `(.L_x_3309) ;  /* 0x0000000c00c80947 */ /* 0x001fea0003800000 */
[----:B------:R-:W-:Y:S01]  /*207a0*/  IMAD R5, R222, 0x40, R18 ;  /* 0x00000040de057824 */ /* 0x000fe200078e0212 */
[----:B------:R-:W-:Y:S01]  /*207b0*/  ULDC.64 UR12, c[0x0][0xba0] ;  /* 0x0002e800000c7ab9 */ /* 0x000fe20000000a00 */
[----:B------:R-:W0:Y:S02]  /*207c0*/  @P2 LDC R77, c[0x0][0xcf0] ;  /* 0x00033c00ff4d2b82 */ /* 0x000e240000000800 */
[----:B------:R-:W-:-:S03]  /*207d0*/  IMAD.WIDE R2, R5, 0x2, R2 ;  /* 0x0000000205027825 */ /* 0x000fc600078e0202 */
[C---:B------:R-:W-:Y:S02]  /*207e0*/  IADD3 R25, P1, R2.reuse, 0x3000, RZ ;  /* 0x0000300002197810 */ /* 0x040fe40007f3e0ff */
[C---:B------:R-:W-:Y:S02]  /*207f0*/  IADD3 R9, P4, R2.reuse, 0x1000, RZ ;  /* 0x0000100002097810 */ /* 0x040fe40007f9e0ff */
[----:B------:R-:W-:Y:S02]  /*20800*/  IADD3 R13, P3, R2, 0x2000, RZ ;  /* 0x00002000020d7810 */ /* 0x000fe40007f7e0ff */
[----:B------:R-:W-:Y:S02]  /*20810*/  LOP3.LUT R24, R25, 0x380, RZ, 0xc0, !PT ;  /* 0x0000038019187812 */ /* 0x000fe400078ec0ff */
[----:B------:R-:W-:Y:S02]  /*20820*/  LOP3.LUT R8, R9, 0x380, RZ, 0xc0, !PT ;  /* 0x0000038009087812 */ /* 0x000fe400078ec0ff */
[----:B------:R-:W-:-:S02]  /*20830*/  LOP3.LUT R12, R13, 0x380, RZ, 0xc0, !PT ;  /* 0x000003800d0c7812 */ /* 0x000fc400078ec0ff */
[----:B------:R-:W-:Y:S02]  /*20840*/  SHF.R.U64 R24, R24, 0x3, RZ ;  /* 0x0000000318187819 */ /* 0x000fe400000012ff */
[----:B------:R-:W-:Y:S02]  /*20850*/  SHF.R.U64 R8, R8, 0x3, RZ ;  /* 0x0000000308087819 */ /* 0x000fe400000012ff */
[----:B------:R-:W-:Y:S02]  /*20860*/  SHF.R.U64 R12, R12, 0x3, RZ ;  /* 0x000000030c0c7819 */ /* 0x000fe400000012ff */
[----:B------:R-:W-:Y:S01]  /*20870*/  LOP3.LUT R24, R24, R25, RZ, 0x3c, !PT ;  /* 0x0000001918187212 */ /* 0x000fe200078e3cff */
[--C-:B------:R-:W-:Y:S01]  /*20880*/  IMAD.X R25, RZ, RZ, R3.reuse, P1 ;  /* 0x000000ffff197224 */ /* 0x100fe200008e0603 */
[----:B------:R-:W-:Y:S01]  /*20890*/  LOP3.LUT R8, R8, R9, RZ, 0x3c, !PT ;  /* 0x0000000908087212 */ /* 0x000fe200078e3cff */
[--C-:B------:R-:W-:Y:S01]  /*208a0*/  IMAD.X R9, RZ, RZ, R3.reuse, P4 ;  /* 0x000000ffff097224 */ /* 0x100fe200020e0603 */
[----:B------:R-:W-:Y:S01]  /*208b0*/  LOP3.LUT R12, R12, R13, RZ, 0x3c, !PT ;  /* 0x0000000d0c0c7212 */ /* 0x000fe200078e3cff */
[----:B------:R-:W-:Y:S01]  /*208c0*/  IMAD.X R13, RZ, RZ, R3, P3 ;  /* 0x000000ffff0d7224 */ /* 0x000fe200018e0603 */
[C---:B------:R-:W-:Y:S01]  /*208d0*/  IADD3 R49, P1, R2.reuse, 0x9000, RZ ;  /* 0x0000900002317810 */ /* 0x040fe20007f3e0ff */
[----:B------:R-:W-:Y:S01]  /*208e0*/  UIMAD UR9, UR14, UR12, URZ ;  /* 0x0000000c0e0972a4 */ /* 0x000fe2000f8e023f */
[C---:B------:R-:W-:Y:S01]  /*208f0*/  IADD3 R29, P0, R2.reuse, 0x4000, RZ ;  /* 0x00004000021d7810 */ /* 0x040fe20007f1e0ff */
[----:B------:R-:W-:Y:S01]  /*20900*/  UIMAD.WIDE.U32 UR10, UR4, UR12, URZ ;  /* 0x0000000c040a72a5 */ /* 0x000fe2000f8e003f */
[C---:B------:R-:W-:Y:S01]  /*20910*/  IADD3 R33, P6, R2.reuse, 0x5000, RZ ;  /* 0x0000500002217810 */ /* 0x040fe20007fde0ff */
[----:B------:R-:W5:Y:S01]  /*20920*/  LD.E.128 R8, desc[UR40][R8.64] ;  /* 0x0000002808087980 */ /* 0x000f62000c101d00 */
[----:B------:R-:W-:-:S02]  /*20930*/  IADD3 R37, P5, R2, 0x6000, RZ ;  /* 0x0000600002257810 */ /* 0x000fc40007fbe0ff */
[C---:B------:R-:W-:Y:S01]  /*20940*/  IADD3 R41, P4, R2.reuse, 0x7000, RZ ;  /* 0x0000700002297810 */ /* 0x040fe20007f9e0ff */
[----:B------:R-:W5:Y:S01]  /*20950*/  LD.E.128 R12, desc[UR40][R12.64] ;  /* 0x000000280c0c7980 */ /* 0x000f62000c101d00 */
[----:B------:R-:W-:Y:S02]  /*20960*/  IADD3 R45, P3, R2, 0x8000, RZ ;  /* 0x00008000022d7810 */ /* 0x000fe40007f7e0ff */
[----:B------:R-:W-:Y:S01]  /*20970*/  LOP3.LUT R48, R49, 0x380, RZ, 0xc0, !PT ;  /* 0x0000038031307812 */ /* 0x000fe200078ec0ff */
[----:B------:R-:W5:Y:S01]  /*20980*/  LD.E.128 R24, desc[UR40][R24.64] ;  /* 0x0000002818187980 */ /* 0x000f62000c101d00 */
[----:B------:R-:W-:Y:S02]  /*20990*/  LOP3.LUT R28, R29, 0x380, RZ, 0xc0, !PT ;  /* 0x000003801d1c7812 */ /* 0x000fe400078ec0ff */
[----:B------:R-:W-:Y:S02]  /*209a0*/  LOP3.LUT R32, R33, 0x380, RZ, 0xc0, !PT ;  /* 0x0000038021207812 */ /* 0x000fe400078ec0ff */
[----:B------:R-:W-:-:S02]  /*209b0*/  LOP3.LUT R36, R37, 0x380, RZ, 0xc0, !PT ;  /* 0x0000038025247812 */ /* 0x000fc400078ec0ff */
[----:B------:R-:W-:Y:S02]  /*209c0*/  LOP3.LUT R40, R41, 0x380, RZ, 0xc0, !PT ;  /* 0x0000038029287812 */ /* 0x000fe400078ec0ff */
[----:B------:R-:W-:Y:S02]  /*209d0*/  LOP3.LUT R44, R45, 0x380, RZ, 0xc0, !PT ;  /* 0x000003802d2c7812 */ /* 0x000fe400078ec0ff */
[----:B------:R-:W-:Y:S02]  /*209e0*/  SHF.R.U64 R48, R48, 0x3, RZ ;  /* 0x0000000330307819 */ /* 0x000fe400000012ff */
[----:B------:R-:W-:Y:S02]  /*209f0*/  SHF.R.U64 R28, R28, 0x3, RZ ;  /* 0x000000031c1c7819 */ /* 0x000fe400000012ff */
[----:B------:R-:W-:Y:S02]  /*20a00*/  SHF.R.U64 R32, R32, 0x3, RZ ;  /* 0x0000000320207819 */ /* 0x000fe400000012ff */
[----:B------:R-:W-:-:S02]  /*20a10*/  SHF.R.U64 R36, R36, 0x3, RZ ;  /* 0x0000000324247819 */ /* 0x000fc400000012ff */
[----:B------:R-:W-:Y:S02]  /*20a20*/  SHF.R.U64 R40, R40, 0x3, RZ ;  /* 0x0000000328287819 */ /* 0x000fe400000012ff */
        /* <DEDUP_REMOVED lines=13> */
[----:B------:R-:W-:-:S02]  /*20b00*/  IADD3 R5, P1, R2, 0xf000, RZ ;  /* 0x0000f00002057810 */ /* 0x000fc40007f3e0ff */
[C---:B------:R-:W-:Y:S01]  /*20b10*/  LOP3.LUT R7, R2.reuse, 0x380, RZ, 0xc0, !PT ;  /* 0x0000038002077812 */ /* 0x040fe200078ec0ff */
[----:B------:R-:W-:Y:S01]  /*20b20*/  UIMAD UR9, UR4, UR13, UR9 ;  /* 0x0000000d040972a4 */ /* 0x000fe2000f8e0209 */
[C---:B------:R-:W-:Y:S01]  /*20b30*/  IADD3 R53, P0, R2.reuse, 0xa000, RZ ;  /* 0x0000a00002357810 */ /* 0x040fe20007f1e0ff */
[----:B------:R-:W-:Y:S01]  /*20b40*/  IMAD.X R73, RZ, RZ, R3, P1 ;  /* 0x000000ffff497224 */ /* 0x000fe200008e0603 */
[C---:B------:R-:W-:Y:S01]  /*20b50*/  IADD3 R57, P6, R2.reuse, 0xb000, RZ ;  /* 0x0000b00002397810 */ /* 0x040fe20007fde0ff */
[----:B------:R-:W-:Y:S01]  /*20b60*/  ULDC.64 UR12, c[0x0][0xbe8] ;  /* 0x0002fa00000c7ab9 */ /* 0x000fe20000000a00 */
[C---:B------:R-:W-:Y:S01]  /*20b70*/  IADD3 R61, P5, R2.reuse, 0xc000, RZ ;  /* 0x0000c000023d7810 */ /* 0x040fe20007fbe0ff */
[----:B------:R-:W5:Y:S01]  /*20b80*/  LD.E.128 R28, desc[UR40][R28.64] ;  /* 0x000000281c1c7980 */ /* 0x000f62000c101d00 */
[C---:B------:R-:W-:Y:S02]  /*20b90*/  IADD3 R65, P4, R2.reuse, 0xd000, RZ ;  /* 0x0000d00002417810 */ /* 0x040fe40007f9e0ff */
[----:B------:R-:W-:Y:S01]  /*20ba0*/  IADD3 R69, P3, R2, 0xe000, RZ ;  /* 0x0000e00002457810 */ /* 0x000fe20007f7e0ff */
[----:B------:R-:W5:Y:S01]  /*20bb0*/  LD.E.128 R32, desc[UR40][R32.64] ;  /* 0x0000002820207980 */ /* 0x000f62000c101d00 */
[----:B------:R-:W-:-:S02]  /*20bc0*/  LOP3.LUT R4, R5, 0x380, RZ, 0xc0, !PT ;  /* 0x0000038005047812 */ /* 0x000fc400078ec0ff */
[----:B------:R-:W-:Y:S01]  /*20bd0*/  LOP3.LUT R52, R53, 0x380, RZ, 0xc0, !PT ;  /* 0x0000038035347812 */ /* 0x000fe200078ec0ff */
[----:B------:R-:W5:Y:S01]  /*20be0*/  LD.E.128 R36, desc[UR40][R36.64] ;  /* 0x0000002824247980 */ /* 0x000f62000c101d00 */
[----:B------:R-:W-:Y:S02]  /*20bf0*/  LOP3.LUT R56, R57, 0x380, RZ, 0xc0, !PT ;  /* 0x0000038039387812 */ /* 0x000fe400078ec0ff */
[----:B------:R-:W-:Y:S01]  /*20c00*/  LOP3.LUT R60, R61, 0x380, RZ, 0xc0, !PT ;  /* 0x000003803d3c7812 */ /* 0x000fe200078ec0ff */
[----:B------:R-:W5:Y:S01]  /*20c10*/  LD.E.128 R40, desc[UR40][R40.64] ;  /* 0x0000002828287980 */ /* 0x000f62000c101d00 */
[----:B------:R-:W-:Y:S02]  /*20c20*/  LOP3.LUT R64, R65, 0x380, RZ, 0xc0, !PT ;  /* 0x0000038041407812 */ /* 0x000fe400078ec0ff */
[----:B------:R-:W-:Y:S01]  /*20c30*/  LOP3.LUT R68, R69, 0x380, RZ, 0xc0, !PT ;  /* 0x0000038045447812 */ /* 0x000fe200078ec0ff */
[----:B------:R-:W5:Y:S01]  /*20c40*/  LD.E.128 R44, desc[UR40][R44.64] ;  /* 0x000000282c2c7980 */ /* 0x000f62000c101d00 */
[----:B------:R-:W-:-:S02]  /*20c50*/  SHF.R.U64 R7, R7, 0x3, RZ ;  /* 0x0000000307077819 */ /* 0x000fc400000012ff */
[----:B------:R-:W-:Y:S01]  /*20c60*/  SHF.R.U64 R4, R4, 0x3, RZ ;  /* 0x0000000304047819 */ /* 0x000fe200000012ff */
[----:B------:R-:W5:Y:S01]  /*20c70*/  LD.E.128 R48, desc[UR40][R48.64] ;  /* 0x0000002830307980 */ /* 0x000f62000c101d00 */
[----:B------:R-:W-:Y:S02]  /*20c80*/  SHF.R.U64 R52, R52, 0x3, RZ ;  /* 0x0000000334347819 */ /* 0x000fe400000012ff */
[----:B------:R-:W-:Y:S02]  /*20c90*/  SHF.R.U64 R56, R56, 0x3, RZ ;  /* 0x0000000338387819 */ /* 0x000fe400000012ff */
[----:B------:R-:W-:Y:S02]  /*20ca0*/  SHF.R.U64 R60, R60, 0x3, RZ ;  /* 0x000000033c3c7819 */ /* 0x000fe400000012ff */
[----:B------:R-:W-:Y:S02]  /*20cb0*/  SHF.R.U64 R64, R64, 0x3, RZ ;  /* 0x0000000340407819 */ /* 0x000fe400000012ff */
[----:B------:R-:W-:-:S02]  /*20cc0*/  SHF.R.U64 R68, R68, 0x3, RZ ;  /* 0x0000000344447819 */ /* 0x000fc400000012ff */
        /* <DEDUP_REMOVED lines=12> */
[----:B------:R-:W-:Y:S01]  /*20d90*/  UIADD3 UR11, UR11, UR9, URZ ;  /* 0x000000090b0b7290 */ /* 0x000fe2000fffe03f */
[----:B------:R1:W5:Y:S01]  /*20da0*/  LD.E.128 R4, desc[UR40][R2.64] ;  /* 0x0000002802047980 */ /* 0x000362000c101d00 */
[----:B------:R-:W-:-:S03]  /*20db0*/  USHF.R.S32.HI UR4, URZ, 0x1f, UR8 ;  /* 0x0000001f3f047899 */ /* 0x000fc60008011408 */
[----:B------:R-:W5:Y:S04]  /*20dc0*/  LD.E.128 R52, desc[UR40][R52.64] ;  /* 0x0000002834347980 */ /* 0x000f68000c101d00 */
[----:B------:R-:W5:Y:S01]  /*20dd0*/  LD.E.128 R56, desc[UR40][R56.64] ;  /* 0x0000002838387980 */ /* 0x000f62000c101d00 */
[----:B-1----:R-:W1:Y:S01]  /*20de0*/  @P2 LDC R3, c[0x0][0xcec] ;  /* 0x00033b00ff032b82 */ /* 0x002e620000000800 */
[----:B------:R-:W-:Y:S01]  /*20df0*/  IMAD R2, R224, 0x20, R222 ;  /* 0x00000020e0027824 */ /* 0x000fe200078e02de */
[----:B------:R-:W-:Y:S01]  /*20e00*/  UIMAD.WIDE.U32 UR10, UR37, UR12, UR10 ;  /* 0x0000000c250a72a5 */ /* 0x000fe2000f8e000a */
[----:B------:R-:W5:Y:S02]  /*20e10*/  LD.E.128 R60, desc[UR40][R60.64] ;  /* 0x000000283c3c7980 */ /* 0x000f64000c101d00 */
[----:B------:R-:W-:Y:S01]  /*20e20*/  VIADD R78, R2, UR39 ;  /* 0x00000027024e7c36 */ /* 0x000fe20008000000 */
[----:B------:R-:W-:Y:S01]  /*20e30*/  UIMAD UR11, UR37, UR13, UR11 ;  /* 0x0000000d250b72a4 */ /* 0x000fe2000f8e020b */
[----:B------:R-:W5:Y:S02]  /*20e40*/  LD.E.128 R64, desc[UR40][R64.64] ;  /* 0x0000002840407980 */ /* 0x000f64000c101d00 */
[----:B------:R-:W-:-:S02]  /*20e50*/  ULDC.64 UR12, c[0x0][0xbf0] ;  /* 0x0002fc00000c7ab9 */ /* 0x000fc40000000a00 */
[----:B------:R-:W-:Y:S01]  /*20e60*/  UIMAD UR4, UR4, UR12, URZ ;  /* 0x0000000c040472a4 */ /* 0x000fe2000f8e023f */
[----:B------:R-:W-:Y:S01]  /*20e70*/  IMAD.MOV.U32 R21, RZ, RZ, R78 ;  /* 0x000000ffff157224 */ /* 0x000fe200078e004e */
[----:B------:R-:W5:Y:S02]  /*20e80*/  LD.E.128 R68, desc[UR40][R68.64] ;  /* 0x0000002844447980 */ /* 0x000f64000c101d00 */
[----:B------:R-:W-:Y:S02]  /*20e90*/  UIMAD UR4, UR8, UR13, UR4 ;  /* 0x0000000d080472a4 */ /* 0x000fe4000f8e0204 */
[----:B------:R-:W-:Y:S01]  /*20ea0*/  UIMAD.WIDE.U32 UR8, UR8, UR12, UR10 ;  /* 0x0000000c080872a5 */ /* 0x000fe2000f8e000a */
[----:B------:R-:W5:Y:S02]  /*20eb0*/  LD.E.128 R72, desc[UR40][R72.64] ;  /* 0x0000002848487980 */ /* 0x000f64000c101d00 */
[----:B------:R-:W-:Y:S01]  /*20ec0*/  ULDC.64 UR10, c[0x0][0xbe0] ;  /* 0x0002f800000a7ab9 */ /* 0x000fe20000000a00 */
[----:B-1----:R-:W-:Y:S01]  /*20ed0*/  @P2 IMAD.HI.U32 R2, R78, R3, RZ ;  /* 0x000000034e022227 */ /* 0x002fe200078e00ff */
[----:B------:R-:W-:Y:S01]  /*20ee0*/  UIADD3 UR4, UR9, UR4, URZ ;  /* 0x0000000409047290 */ /* 0x000fe2000fffe03f */
[----:B------:R-:W-:Y:S01]  /*20ef0*/  @!PT LDS RZ, [RZ] ;  /* 0x00000000fffff984 */ /* 0x000fe20000000800 */
[----:B------:R-:W-:Y:S01]  /*20f00*/  @!PT LDS RZ, [RZ] ;  /* 0x00000000fffff984 */ /* 0x000fe20000000800 */
[----:B------:R-:W-:Y:S01]  /*20f10*/  @!PT LDS RZ, [RZ] ;  /* 0x00000000fffff984 */ /* 0x000fe20000000800 */
[----:B------:R-:W-:Y:S01]  /*20f20*/  @!PT LDS RZ, [RZ] ;  /* 0x00000000fffff984 */ /* 0x000fe20000000800 */
[----:B------:R1:W-:Y:S06]  /*20f30*/  MEMBAR.ALL.CTA ;  /* 0x0000000000007992 */ /* 0x0003ec0000008000 */
[----:B-1----:R-:W1:Y:S01]  /*20f40*/  FENCE.VIEW.ASYNC.S ;  /* 0x00000000000073c6 */ /* 0x002e620000000000 */
[----:B0-----:R-:W-:-:S04]  /*20f50*/  @P2 SHF.R.U32.HI R21, RZ, R77, R2 ;  /* 0x0000004dff152219 */ /* 0x001fc80000011602 */
[--C-:B------:R-:W-:Y:S01]  /*20f60*/  SHF.R.S32.HI R20, RZ, 0x1f, R21.reuse ;  /* 0x0000001fff147819 */ /* 0x100fe20000011415 */
[----:B------:R-:W-:Y:S02]  /*20f70*/  IMAD.MOV R77, RZ, RZ, -R21 ;  /* 0x000000ffff4d7224 */ /* 0x000fe400078e0a15 */
[----:B------:R-:W-:Y:S02]  /*20f80*/  IMAD.U32 R3, RZ, RZ, UR9 ;  /* 0x00000009ff037e24 */ /* 0x000fe4000f8e00ff */
[----:B------:R-:W-:Y:S02]  /*20f90*/  IMAD R20, R20, UR10, RZ ;  /* 0x0000000a14147c24 */ /* 0x000fe4000f8e02ff */
[----:B------:R-:W-:Y:S02]  /*20fa0*/  IMAD R77, R76, R77, R78 ;  /* 0x0000004d4c4d7224 */ /* 0x000fe400078e024e */
[----:B------:R-:W-:Y:S01]  /*20fb0*/  IMAD.U32 R2, RZ, RZ, UR8 ;  /* 0x00000008ff027e24 */ /* 0x000fe2000f8e00ff */
[----:B------:R-:W-:Y:S01]  /*20fc0*/  ULDC.64 UR8, c[0x0][0xbd8] ;  /* 0x0002f60000087ab9 */ /* 0x000fe20000000a00 */
[----:B------:R-:W-:-:S02]  /*20fd0*/  IMAD.U32 R3, RZ, RZ, UR4 ;  /* 0x00000004ff037e24 */ /* 0x000fc4000f8e00ff */
[C---:B------:R-:W-:Y:S01]  /*20fe0*/  IMAD R79, R21.reuse, UR11, R20 ;  /* 0x0000000b154f7c24 */ /* 0x040fe2000f8e0214 */
[----:B------:R-:W-:Y:S01]  /*20ff0*/  SHF.R.S32.HI R20, RZ, 0x1f, R77 ;  /* 0x0000001fff147819 */ /* 0x000fe2000001144d */
[----:B------:R-:W-:-:S04]  /*21000*/  IMAD.WIDE.U32 R2, R21, UR10, R2 ;  /* 0x0000000a15027c25 */ /* 0x000fc8000f8e0002 */
[----:B------:R-:W-:Y:S02]  /*21010*/  IMAD.IADD R3, R3, 0x1, R79 ;  /* 0x0000000103037824 */ /* 0x000fe400078e024f */
[----:B------:R-:W-:Y:S02]  /*21020*/  IMAD R20, R20, UR8, RZ ;  /* 0x0000000814147c24 */ /* 0x000fe4000f8e02ff */
[----:B------:R-:W-:Y:S02]  /*21030*/  VIADD R83, R222, UR39 ;  /* 0x00000027de537c36 */ /* 0x000fe40008000000 */
[C---:B------:R-:W-:Y:S02]  /*21040*/  IMAD R79, R77.reuse, UR9, R20 ;  /* 0x000000094d4f7c24 */ /* 0x040fe4000f8e0214 */
[----:B------:R-:W-:Y:S01]  /*21050*/  IMAD.WIDE.U32 R2, R77, UR8, R2 ;  /* 0x000000084d027c25 */ /* 0x000fe2000f8e0002 */
[----:B------:R-:W-:Y:S01]  /*21060*/  ISETP.GE.AND P2, PT, R83, R80, PT ;  /* 0x000000505300720c */ /* 0x000fe20003f46270 */
[----:B------:R-:W-:-:S02]  /*21070*/  ULDC.64 UR8, c[0x0][0xb80] ;  /* 0x0002e00000087ab9 */ /* 0x000fc40000000a00 */
[----:B------:R-:W-:Y:S01]  /*21080*/  VIADD R0, R0, 0x32420 ;  /* 0x0003242000007836 */ /* 0x000fe20000000000 */
[C---:B------:R-:W-:Y:S01]  /*21090*/  LEA R81, P3, R2.reuse, UR8, 0x1 ;  /* 0x0000000802517c11 */ /* 0x040fe2000f8608ff */
[----:B------:R-:W-:Y:S02]  /*210a0*/  IMAD.IADD R3, R3, 0x1, R79 ;  /* 0x0000000103037824 */ /* 0x000fe400078e024f */
[----:B------:R-:W-:Y:S01]  /*210b0*/  VIADD R21, R83, 0x20 ;  /* 0x0000002053157836 */ /* 0x000fe20000000000 */
[----:B------:R-:W-:Y:S02]  /*210c0*/  PRMT R0, RZ, 0x654, R0 ;  /* 0x00000654ff007816 */ /* 0x000fe40000000000 */
[----:B------:R-:W-:Y:S02]  /*210d0*/  LEA.HI.X R82, R2, UR9, R3, 0x1, P3 ;  /* 0x0000000902527c11 */ /* 0x000fe400098f0c03 */
[-C--:B------:R-:W-:Y:S01]  /*210e0*/  ISETP.GE.AND P1, PT, R21, R80.reuse, PT ;  /* 0x000000501500720c */ /* 0x080fe20003f26270 */
[----:B------:R-:W-:Y:S01]  /*210f0*/  VIADD R21, R83, 0x40 ;  /* 0x0000004053157836 */ /* 0x000fe20000000000 */
[----:B-1----:R0:W-:Y:S01]  /*21100*/  SYNCS.ARRIVE.TRANS64.RED.A1T0 RZ, [R0+URZ], RZ ;  /* 0x000000ff00ff79a7 */ /* 0x0021e2000810043f */
[----:B------:R1:W2:Y:S01]  /*21110*/  SHFL.IDX PT, R78, R81, RZ, 0x181f ;  /* 0x00181fff514e7589 */ /* 0x0002a200000e0000 */
[----:B------:R-:W-:Y:S02]  /*21120*/  BSSY B1, `(.L_x_3310) ;  /* 0x0000015000017945 */ /* 0x000fe40003800000 */
[----:B------:R-:W-:Y:S01]  /*21130*/  ISETP.GE.AND P0, PT, R21, R80, PT ;  /* 0x000000501500720c */ /* 0x000fe20003f06270 */
[----:B0-----:R1:W0:Y:S01]  /*21140*/  SHFL.IDX PT, R0, R82, RZ, 0x181f ;  /* 0x00181fff52007589 */ /* 0x00122200000e0000 */
[----:B------:R-:W-:Y:S11]  /*21150*/  @P2 BRA `(.L_x_3311) ;  /* 0x0000000000442947 */ /* 0x000ff60003800000 */
[----:B------:R-:W-:Y:S02]  /*21160*/  ULDC UR4, c[0x0][0xbc8] ;  /* 0x0002f20000047ab9 */ /* 0x000fe40000000800 */
[----:B------:R-:W-:Y:S02]  /*21170*/  ISETP.GE.AND P5, PT, R18, UR4, PT ;  /* 0x0000000412007c0c */ /* 0x000fe4000bfa6270 */
[----:B------:R-:W-:Y:S02]  /*21180*/  ISETP.GE.AND P4, PT, R176, UR4, PT ;  /* 0x00000004b0007c0c */ /* 0x000fe4000bf86270 */
[----:B------:R-:W-:Y:S02]  /*21190*/  ISETP.GE.AND P3, PT, R19, UR4, PT ;  /* 0x0000000413007c0c */ /* 0x000fe4000bf66270 */
[----:B------:R-:W-:-:S07]  /*211a0*/  ISETP.GE.AND P2, PT, R177, UR4, PT ;  /* 0x00000004b1007c0c */ /* 0x000fce000bf46270 */
[----:B--2---:R-:W-:-:S04]  /*211b0*/  @!P5 LEA R2, P6, R18, R78, 0x1 ;  /* 0x0000004e1202d211 */ /* 0x004fc800078c08ff */
[----:B0-----:R-:W-:Y:S02]  /*211c0*/  @!P5 LEA.HI.X R3, R18, R0, R183, 0x1, P6 ;  /* 0x000000001203d211 */ /* 0x001fe400030f0cb7 */
        /* <DEDUP_REMOVED lines=10> */
.L_x_3311:
[----:B------:R-:W-:Y:S05]  /*21270*/  BSYNC B1 ;  /* 0x0000000000017941 */ /* 0x000fea0003800000 */
.L_x_3310:
[----:B0-----:R0:W4:Y:S01]  /*21280*/  SHFL.IDX PT, R0, R82, 0x1, 0x181f ;  /* 0x00381f0052007f89 */ /* 0x00112200000e0000 */
[----:B------:R-:W-:Y:S03]  /*21290*/  BSSY B1, `(.L_x_3312) ;  /* 0x0000014000017945 */ /* 0x000fe60003800000 */
[----:B---3--:R0:W3:Y:S01]  /*212a0*/  SHFL.IDX PT, R20, R81, 0x1, 0x181f ;  /* 0x00381f0051147f89 */ /* 0x0080e200000e0000 */
[----:B------:R-:W-:Y:S05]  /*212b0*/  @P1 BRA `(.L_x_3313) ;  /* 0x0000000000441947 */ /* 0x000fea0003800000 */
[----:B------:R-:W-:Y:S02]  /*212c0*/  ULDC UR4, c[0x0][0xbc8] ;  /* 0x0002f20000047ab9 */ /* 0x000fe40000000800 */
[----:B------:R-:W-:Y:S02]  /*212d0*/  ISETP.GE.AND P4, PT, R18, UR4, PT ;  /* 0x0000000412007c0c */ /* 0x000fe4000bf86270 */
[----:B------:R-:W-:Y:S02]  /*212e0*/  ISETP.GE.AND P3, PT, R176, UR4, PT ;  /* 0x00000004b0007c0c */ /* 0x000fe4000bf66270 */
[----:B------:R-:W-:Y:S02]  /*212f0*/  ISETP.GE.AND P2, PT, R19, UR4, PT ;  /* 0x0000000413007c0c */ /* 0x000fe4000bf46270 */
[----:B------:R-:W-:-:S07]  /*21300*/  ISETP.GE.AND P1, PT, R177, UR4, PT ;  /* 0x00000004b1007c0c */ /* 0x000fce000bf26270 */
[-C--:B---3--:R-:W-:Y:S02]  /*21310*/  @!P4 LEA R2, P6, R18, R20.reuse, 0x1 ;  /* 0x000000141202c211 */ /* 0x088fe400078c08ff */
[----:B-----5:R-:W-:Y:S02]  /*21320*/  @!P3 LEA R4, P5, R176, R20, 0x1 ;  /* 0x00000014b004b211 */ /* 0x020fe400078a08ff */
[----:B----4-:R-:W-:Y:S02]  /*21330*/  @!P4 LEA.HI.X R3, R18, R0, R183, 0x1, P6 ;  /* 0x000000001203c211 */ /* 0x010fe400030f0cb7 */
        /* <DEDUP_REMOVED lines=9> */
.L_x_3313:
[----:B------:R-:W-:Y:S05]  /*213d0*/  BSYNC B1 ;  /* 0x0000000000017941 */ /* 0x000fea0003800000 */
.L_x_3312:
[----:B----4-:R4:W0:Y:S01]  /*213e0*/  SHFL.IDX PT, R0, R82, 0x2, 0x181f ;  /* 0x00581f0052007f89 */ /* 0x01082200000e0000 */
[----:B------:R-:W-:Y:S03]  /*213f0*/  BSSY B1, `(.L_x_3314) ;  /* 0x0000014000017945 */ /* 0x000fe60003800000 */
[----:B---3-5:R4:W3:Y:S01]  /*21400*/  SHFL.IDX PT, R8, R81, 0x2, 0x181f ;  /* 0x00581f0051087f89 */ /* 0x0288e200000e0000 */
[----:B------:R-:W-:Y:S05]  /*21410*/  @P0 BRA `(.L_x_3315) ;  /* 0x0000000000440947 */ /* 0x000fea0003800000 */
[----:B------:R-:W-:Y:S02]  /*21420*/  ULDC UR4, c[0x0][0xbc8] ;  /* 0x0002f20000047ab9 */ /* 0x000fe40000000800 */
[----:B------:R-:W-:Y:S02]  /*21430*/  ISETP.GE.AND P3, PT, R18, UR4, PT ;  /* 0x0000000412007c0c */ /* 0x000fe4000bf66270 */
[----:B------:R-:W-:Y:S02]  /*21440*/  ISETP.GE.AND P2, PT, R176, UR4, PT ;  /* 0x00000004b0007c0c */ /* 0x000fe4000bf46270 */
[----:B------:R-:W-:Y:S02]  /*21450*/  ISETP.GE.AND P1, PT, R19, UR4, PT ;  /* 0x0000000413007c0c */ /* 0x000fe4000bf26270 */
[----:B------:R-:W-:-:S07]  /*21460*/  ISETP.GE.AND P0, PT, R177, UR4, PT ;  /* 0x00000004b1007c0c */ /* 0x000fce000bf06270 */
[-C--:B---3--:R-:W-:Y:S02]  /*21470*/  @!P3 LEA R2, P6, R18, R8.reuse, 0x1 ;  /* 0x000000081202b211 */ /* 0x088fe400078c08ff */
        /* <DEDUP_REMOVED lines=11> */
.L_x_3315:
[----:B------:R-:W-:Y:S05]  /*21530*/  BSYNC B1 ;  /* 0x0000000000017941 */ /* 0x000fea0003800000 */
.L_x_3314:
[----:B0-----:R-:W-:Y:S01]  /*21540*/  VIADD R3, R83, 0x60 ;  /* 0x0000006053037836 */ /* 0x001fe20000000000 */
[----:B-1--4-:R-:W0:Y:S04]  /*21550*/  SHFL.IDX PT, R82, R82, 0x3, 0x181f ;  /* 0x00781f0052527f89 */ /* 0x012e2800000e0000 */
[----:B------:R-:W-:Y:S01]  /*21560*/  ISETP.GE.AND P0, PT, R3, R80, PT ;  /* 0x000000500300720c */ /* 0x000fe20003f06270 */
[----:B------:R-:W1:-:S12]  /*21570*/  SHFL.IDX PT, R81, R81, 0x3, 0x181f ;  /* 0x00781f0051517f89 */ /* 0x000e5800000e0000 */
[----:B------:R-:W-:Y:S05]  /*21580*/  @P0 BRA `(.L_x_3316) ;  /* 0x0000002800240947 */ /* 0x000fea0003800000 */
[----:B------:R-:W-:Y:S02]  /*21590*/  ULDC UR4, c[0x0][0xbc8] ;  /* 0x0002f20000047ab9 */ /* 0x000fe40000000800 */
[----:B------:R-:W-:Y:S02]  /*215a0*/  ISETP.GE.AND P3, PT, R18, UR4, PT ;  /* 0x0000000412007c0c */ /* 0x000fe4000bf66270 */
[----:B------:R-:W-:Y:S02]  /*215b0*/  ISETP.GE.AND P4, PT, R176, UR4, PT ;  /* 0x00000004b0007c0c */ /* 0x000fe4000bf86270 */
[----:B------:R-:W-:-:S09]  /*215c0*/  ISETP.GE.AND P5, PT, R19, UR4, PT ;  /* 0x0000000413007c0c */ /* 0x000fd2000bfa6270 */
[-C--:B-1----:R-:W-:Y:S02]  /*215d0*/  @!P3 LEA R2, P0, R18, R81.reuse, 0x1 ;  /* 0x000000511202b211 */ /* 0x082fe400078008ff */
[-C--:B------:R-:W-:Y:S02]  /*215e0*/  @!P4 LEA R4, P1, R176, R81.reuse, 0x1 ;  /* 0x00000051b004c211 */ /* 0x080fe400078208ff */
[C---:B------:R-:W-:Y:S02]  /*215f0*/  @!P5 LEA R6, P2, R19.reuse, R81, 0x1 ;  /* 0x000000511306d211 */ /* 0x040fe400078408ff */
        /* <DEDUP_REMOVED lines=12> */
.L_x_3309:
[----:B------:R0:W5:Y:S01]  /*216c0*/  LDL R43, [R1+0x4b4] ;  /* 0x0004b400012b7983 */ /* 0x0001620000100800 */
[----:B------:R-:W-:Y:S01]  /*216d0*/  ULDC.64 UR12, c[0x0][0xc08] ;  /* 0x00030200000c7ab9 */ /* 0x000fe20000000a00 */
[----:B------:R-:W1:Y:S02]  /*216e0*/  @P2 LDC R2, c[0x0][0xcec] ;  /* 0x00033b00ff022b82 */ /* 0x000e640000000800 */
[----:B------:R0:W5:Y:S04]  /*216f0*/  LDL R42, [R1+0x4b0] ;  /* 0x0004b000012a7983 */ /* 0x0001680000100800 */
        /* <DEDUP_REMOVED lines=17> */
[----:B------:R0:W5:Y:S01]  /*21810*/  LDL R24, [R1+0x464] ;  /* 0x0004640001187983 */ /* 0x0001620000100800 */
[----:B------:R-:W-:Y:S01]  /*21820*/  UIMAD UR9, UR14, UR12, URZ ;  /* 0x0000000c0e0972a4 */ /* 0x000fe2000f8e023f */
[----:B------:R-:W2:Y:S01]  /*21830*/  @P2 LDC R3, c[0x0][0xcf0] ;  /* 0x00033c00ff032b82 */ /* 0x000ea20000000800 */
[----:B------:R-:W-:Y:S01]  /*21840*/  UIMAD.WIDE.U32 UR10, UR4, UR12, URZ ;  /* 0x0000000c040a72a5 */ /* 0x000fe2000f8e003f */
[----:B-1----:R-:W-:Y:S01]  /*21850*/  @P2 IMAD.HI.U32 R2, R11, R2, RZ ;  /* 0x000000020b022227 */ /* 0x002fe200078e00ff */
[----:B------:R-:W-:Y:S01]  /*21860*/  UIMAD UR9, UR4, UR13, UR9 ;  /* 0x0000000d040972a4 */ /* 0x000fe2000f8e0209 */
[----:B------:R-:W-:Y:S01]  /*21870*/  ISETP.GE.AND P0, PT, R15, R80, PT ;  /* 0x000000500f00720c */ /* 0x000fe20003f06270 */
[----:B------:R-:W-:Y:S01]  /*21880*/  USHF.R.S32.HI UR4, URZ, 0x1f, UR8 ;  /* 0x0000001f3f047899 */ /* 0x000fe20008011408 */
[----:B------:R-:W-:Y:S01]  /*21890*/  IMAD.MOV.U32 R5, RZ, RZ, R11 ;  /* 0x000000ffff057224 */ /* 0x000fe200078e000b */
[----:B------:R-:W-:Y:S01]  /*218a0*/  UIADD3 UR11, UR11, UR9, URZ ;  /* 0x000000090b0b7290 */ /* 0x000fe2000fffe03f */
[----:B------:R-:W-:Y:S01]  /*218b0*/  BSSY B1, `(.L_x_3317) ;  /* 0x00000c7000017945 */ /* 0x000fe20003800000 */
[----:B------:R-:W-:-:S02]  /*218c0*/  ULDC.64 UR12, c[0x0][0xc38] ;  /* 0x00030e00000c7ab9 */ /* 0x000fc40000000a00 */
[----:B------:R-:W-:-:S04]  /*218d0*/  UIMAD.WIDE.U32 UR10, UR37, UR12, UR10 ;  /* 0x0000000c250a72a5 */ /* 0x000fc8000f8e000a */
[----:B------:R-:W-:-:S03]  /*218e0*/  UIMAD UR11, UR37, UR13, UR11 ;  /* 0x0000000d250b72a4 */ /* 0x000fc6000f8e020b */
[----:B------:R-:W-:Y:S02]  /*218f0*/  ULDC.64 UR12, c[0x0][0xc40] ;  /* 0x00031000000c7ab9 */ /* 0x000fe40000000a00 */
[----:B------:R-:W-:-:S04]  /*21900*/  UIMAD UR4, UR4, UR12, URZ ;  /* 0x0000000c040472a4 */ /* 0x000fc8000f8e023f */
[----:B------:R-:W-:Y:S01]  /*21910*/  UIMAD UR4, UR8, UR13, UR4 ;  /* 0x0000000d080472a4 */ /* 0x000fe2000f8e0204 */
[----:B--2---:R-:W-:Y:S01]  /*21920*/  @P2 SHF.R.U32.HI R5, RZ, R3, R2 ;  /* 0x00000003ff052219 */ /* 0x004fe20000011602 */
[----:B------:R-:W-:-:S03]  /*21930*/  UIMAD.WIDE.U32 UR8, UR8, UR12, UR10 ;  /* 0x0000000c080872a5 */ /* 0x000fc6000f8e000a */
[----:B------:R-:W-:Y:S01]  /*21940*/  ULDC.64 UR10, c[0x0][0xc48] ;  /* 0x00031200000a7ab9 */ /* 0x000fe20000000a00 */
[----:B------:R-:W-:Y:S01]  /*21950*/  UIADD3 UR9, UR9, UR4, URZ ;  /* 0x0000000409097290 */ /* 0x000fe2000fffe03f */
[--C-:B------:R-:W-:Y:S01]  /*21960*/  SHF.R.S32.HI R2, RZ, 0x1f, R5.reuse ;  /* 0x0000001fff027819 */ /* 0x100fe20000011405 */
[----:B------:R-:W-:Y:S02]  /*21970*/  IMAD.MOV R7, RZ, RZ, -R5 ;  /* 0x000000ffff077224 */ /* 0x000fe400078e0a05 */
[----:B------:R-:W-:Y:S02]  /*21980*/  UIMAD.WIDE.U32 UR8, UR43, UR10, UR8 ;  /* 0x0000000a2b0872a5 */ /* 0x000fe4000f8e0008 */
[----:B------:R-:W-:Y:S02]  /*21990*/  IMAD R7, R76, R7, R11 ;  /* 0x000000074c077224 */ /* 0x000fe400078e020b */
[----:B------:R-:W-:Y:S02]  /*219a0*/  UIMAD UR43, UR43, UR11, UR9 ;  /* 0x0000000b2b2b72a4 */ /* 0x000fe4000f8e0209 */
[----:B------:R-:W-:Y:S01]  /*219b0*/  IMAD.U32 R3, RZ, RZ, UR9 ;  /* 0x00000009ff037e24 */ /* 0x000fe2000f8e00ff */
[----:B------:R-:W-:-:S02]  /*219c0*/  ULDC.64 UR10, c[0x0][0xc30] ;  /* 0x00030c00000a7ab9 */ /* 0x000fc40000000a00 */
[----:B------:R-:W-:Y:S02]  /*219d0*/  IMAD R4, R2, UR10, RZ ;  /* 0x0000000a02047c24 */ /* 0x000fe4000f8e02ff */
[----:B------:R-:W-:Y:S01]  /*219e0*/  IMAD.U32 R2, RZ, RZ, UR8 ;  /* 0x00000008ff027e24 */ /* 0x000fe2000f8e00ff */
[----:B------:R-:W-:Y:S01]  /*219f0*/  ULDC.64 UR8, c[0x0][0xc28] ;  /* 0x00030a0000087ab9 */ /* 0x000fe20000000a00 */
[----:B------:R-:W-:Y:S02]  /*21a00*/  IMAD.U32 R3, RZ, RZ, UR43 ;  /* 0x0000002bff037e24 */ /* 0x000fe4000f8e00ff */
[C---:B------:R-:W-:Y:S01]  /*21a10*/  IMAD R9, R5.reuse, UR11, R4 ;  /* 0x0000000b05097c24 */ /* 0x040fe2000f8e0204 */
[----:B------:R-:W-:Y:S01]  /*21a20*/  SHF.R.S32.HI R4, RZ, 0x1f, R7 ;  /* 0x0000001fff047819 */ /* 0x000fe20000011407 */
[----:B------:R-:W-:-:S04]  /*21a30*/  IMAD.WIDE.U32 R2, R5, UR10, R2 ;  /* 0x0000000a05027c25 */ /* 0x000fc8000f8e0002 */
[----:B------:R-:W-:Y:S02]  /*21a40*/  IMAD R4, R4, UR8, RZ ;  /* 0x0000000804047c24 */ /* 0x000fe4000f8e02ff */
[----:B------:R-:W-:Y:S02]  /*21a50*/  IMAD.IADD R3, R3, 0x1, R9 ;  /* 0x0000000103037824 */ /* 0x000fe400078e0209 */
[C---:B------:R-:W-:Y:S02]  /*21a60*/  IMAD R5, R7.reuse, UR9, R4 ;  /* 0x0000000907057c24 */ /* 0x040fe4000f8e0204 */
[----:B------:R-:W-:Y:S01]  /*21a70*/  IMAD.WIDE.U32 R2, R7, UR8, R2 ;  /* 0x0000000807027c25 */ /* 0x000fe2000f8e0002 */
[----:B------:R-:W-:-:S03]  /*21a80*/  ULDC.64 UR8, c[0x0][0xc00] ;  /* 0x0003000000087ab9 */ /* 0x000fc60000000a00 */
[----:B------:R-:W-:Y:S01]  /*21a90*/  VIADD R4, R0, 0x32420 ;  /* 0x0003242000047836 */ /* 0x000fe20000000000 */
[----:B------:R-:W-:Y:S01]  /*21aa0*/  LEA R0, P1, R2, UR8, 0x2 ;  /* 0x0000000802007c11 */ /* 0x000fe2000f8210ff */
[----:B------:R-:W-:-:S03]  /*21ab0*/  IMAD.IADD R3, R3, 0x1, R5 ;  /* 0x0000000103037824 */ /* 0x000fc600078e0205 */
[----:B------:R-:W-:Y:S01]  /*21ac0*/  PRMT R4, RZ, 0x654, R4 ;  /* 0x00000654ff047816 */ /* 0x000fe20000000004 */
[----:B------:R0:W1:Y:S01]  /*21ad0*/  SHFL.IDX PT, R8, R0, RZ, 0x1c1f ;  /* 0x001c1fff00087589 */ /* 0x00006200000e0000 */
[----:B------:R-:W-:Y:S02]  /*21ae0*/  LEA.HI.X R20, R2, UR9, R3, 0x2, P1 ;  /* 0x0000000902147c11 */ /* 0x000fe400088f1403 */
[----:B------:R0:W-:Y:S03]  /*21af0*/  SYNCS.ARRIVE.TRANS64.RED.A1T0 RZ, [R4+URZ], RZ ;  /* 0x000000ff04ff79a7 */ /* 0x0001e6000810043f */
[----:B------:R0:W2:Y:S01]  /*21b00*/  SHFL.IDX PT, R9, R20, RZ, 0x1c1f ;  /* 0x001c1fff14097589 */ /* 0x0000a200000e0000 */
[----:B------:R-:W-:Y:S05]  /*21b10*/  @P0 BRA `(.L_x_3318) ;  /* 0x0000000800800947 */ /* 0x000fea0003800000 */
[----:B------:R-:W-:Y:S02]  /*21b20*/  ULDC UR4, c[0x0][0xbc8] ;  /* 0x0002f20000047ab9 */ /* 0x000fe40000000800 */
[----:B------:R-:W-:-:S13]  /*21b30*/  ISETP.GE.AND P0, PT, R179, UR4, PT ;  /* 0x00000004b3007c0c */ /* 0x000fda000bf06270 */
[----:B------:R-:W3:Y:S01]  /*21b40*/  @!P0 LDL.64 R14, [R1+0x260] ;  /* 0x00026000010e8983 */ /* 0x000ee20000100a00 */
[----:B------:R-:W-:Y:S01]  /*21b50*/  ISETP.GE.AND P1, PT, R212, UR4, PT ;  /* 0x00000004d4007c0c */ /* 0x000fe2000bf26270 */
[----:B-12---:R-:W-:-:S05]  /*21b60*/  @!P0 IMAD.WIDE R2, R179, 0x4, R8 ;  /* 0x00000004b3028825 */ /* 0x006fca00078e0208 */
[----:B---3--:R1:W-:Y:S07]  /*21b70*/  @!P0 ST.E.64 desc[UR40][R2.64], R14 ;  /* 0x0000000e02008985 */ /* 0x0083ee000c101b28 */
[----:B0-----:R-:W2:Y:S01]  /*21b80*/  @!P1 LDL.64 R4, [R1+0x270] ;  /* 0x0002700001049983 */ /* 0x001ea20000100a00 */
[----:B------:R-:W-:Y:S02]  /*21b90*/  ISETP.GE.AND P0, PT, R211, UR4, PT ;  /* 0x00000004d3007c0c */ /* 0x000fe4000bf06270 */
[----:B------:R-:W-:-:S04]  /*21ba0*/  @!P1 LEA R10, P2, R212, R8, 0x2 ;  /* 0x00000008d40a9211 */ /* 0x000fc800078410ff */
[----:B-----5:R-:W-:-:S05]  /*21bb0*/  @!P1 LEA.HI.X R11, R212, R9, R43, 0x2, P2 ;  /* 0x00000009d40b9211 */ /* 0x020fca00010f142b */
[----:B--2---:R0:W-:Y:S04]  /*21bc0*/  @!P1 ST.E.64 desc[UR40][R10.64], R4 ;  /* 0x000000040a009985 */ /* 0x0041e8000c101b28 */
[----:B------:R-:W2:Y:S01]  /*21bd0*/  @!P0 LDL.64 R6, [R1+0x280] ;  /* 0x0002800001068983 */ /* 0x000ea20000100a00 */
[----:B------:R-:W-:Y:S02]  /*21be0*/  ISETP.GE.AND P1, PT, R210, UR4, PT ;  /* 0x00000004d2007c0c */ /* 0x000fe4000bf26270 */
[----:B------:R-:W-:-:S04]  /*21bf0*/  @!P0 LEA R12, P2, R211, R8, 0x2 ;  /* 0x00000008d30c8211 */ /* 0x000fc800078410ff */
[----:B------:R-:W-:-:S05]  /*21c00*/  @!P0 LEA.HI.X R13, R211, R9, R42, 0x2, P2 ;  /* 0x00000009d30d8211 */ /* 0x000fca00010f142a */
[----:B--2---:R2:W-:Y:S04]  /*21c10*/  @!P0 ST.E.64 desc[UR40][R12.64], R6 ;  /* 0x000000060c008985 */ /* 0x0045e8000c101b28 */
[----:B-1----:R-:W3:Y:S01]  /*21c20*/  @!P1 LDL.64 R2, [R1+0x290] ;  /* 0x0002900001029983 */ /* 0x002ee20000100a00 */
[----:B------:R-:W-:Y:S02]  /*21c30*/  ISETP.GE.AND P0, PT, R209, UR4, PT ;  /* 0x00000004d1007c0c */ /* 0x000fe4000bf06270 */
[----:B------:R-:W-:-:S04]  /*21c40*/  @!P1 LEA R14, P2, R210, R8, 0x2 ;  /* 0x00000008d20e9211 */ /* 0x000fc800078410ff */
[----:B------:R-:W-:-:S05]  /*21c50*/  @!P1 LEA.HI.X R15, R210, R9, R41, 0x2, P2 ;  /* 0x00000009d20f9211 */ /* 0x000fca00010f1429 */
[----:B---3--:R1:W-:Y:S04]  /*21c60*/  @!P1 ST.E.64 desc[UR40][R14.64], R2 ;  /* 0x000000020e009985 */ /* 0x0083e8000c101b28 */
[----:B0-----:R-:W3:Y:S01]  /*21c70*/  @!P0 LDL.64 R4, [R1+0x2a0] ;  /* 0x0002a00001048983 */ /* 0x001ee20000100a00 */
[----:B------:R-:W-:Y:S02]  /*21c80*/  ISETP.GE.AND P1, PT, R208, UR4, PT ;  /* 0x00000004d0007c0c */ /* 0x000fe4000bf26270 */
[----:B------:R-:W-:-:S04]  /*21c90*/  @!P0 LEA R10, P2, R209, R8, 0x2 ;  /* 0x00000008d10a8211 */ /* 0x000fc800078410ff */
[----:B------:R-:W-:-:S05]  /*21ca0*/  @!P0 LEA.HI.X R11, R209, R9, R40, 0x2, P2 ;  /* 0x00000009d10b8211 */ /* 0x000fca00010f1428 */
[----:B---3--:R0:W-:Y:S04]  /*21cb0*/  @!P0 ST.E.64 desc[UR40][R10.64], R4 ;  /* 0x000000040a008985 */ /* 0x0081e8000c101b28 */
[----:B--2---:R-:W2:Y:S01]  /*21cc0*/  @!P1 LDL.64 R6, [R1+0x2b0] ;  /* 0x0002b00001069983 */ /* 0x004ea20000100a00 */
        /* <DEDUP_REMOVED lines=124> */
[----:B-1----:R-:W2:Y:S01]  /*22490*/  @!P0 LDL.64 R2, [R1+0x440] ;  /* 0x0004400001028983 */ /* 0x002ea20000100a00 */
[----:B------:R-:W-:Y:S02]  /*224a0*/  ISETP.GE.AND P1, PT, R213, UR4, PT ;  /* 0x00000004d5007c0c */ /* 0x000fe4000bf26270 */
[----:B------:R-:W-:-:S04]  /*224b0*/  @!P0 LEA R14, P2, R214, R8, 0x2 ;  /* 0x00000008d60e8211 */ /* 0x000fc800078410ff */
[----:B------:R-:W-:-:S05]  /*224c0*/  @!P0 LEA.HI.X R15, R214, R9, R226, 0x2, P2 ;  /* 0x00000009d60f8211 */ /* 0x000fca00010f14e2 */
[----:B--2---:R3:W-:Y:S04]  /*224d0*/  @!P0 ST.E.64 desc[UR40][R14.64], R2 ;  /* 0x000000020e008985 */ /* 0x0047e8000c101b28 */
[----:B0-----:R-:W2:Y:S01]  /*224e0*/  @!P1 LDL.64 R4, [R1+0x450] ;  /* 0x0004500001049983 */ /* 0x001ea20000100a00 */
[----:B------:R-:W-:-:S04]  /*224f0*/  @!P1 LEA R8, P0, R213, R8, 0x2 ;  /* 0x00000008d5089211 */ /* 0x000fc800078010ff */
[----:B------:R-:W-:-:S05]  /*22500*/  @!P1 LEA.HI.X R9, R213, R9, R225, 0x2, P0 ;  /* 0x00000009d5099211 */ /* 0x000fca00000f14e1 */
[----:B--2---:R3:W-:Y:S04]  /*22510*/  @!P1 ST.E.64 desc[UR40][R8.64], R4 ;  /* 0x0000000408009985 */ /* 0x0047e8000c101b28 */
.L_x_3318:
[----:B------:R-:W-:Y:S05]  /*22520*/  BSYNC B1 ;  /* 0x0000000000017941 */ /* 0x000fea0003800000 */
.L_x_3317:
[----:B------:R-:W-:Y:S01]  /*22530*/  ISETP.GE.AND P0, PT, R21, R80, PT ;  /* 0x000000501500720c */ /* 0x000fe20003f06270 */
[----:B--23--:R4:W2:Y:S04]  /*22540*/  SHFL.IDX PT, R9, R20, 0x1, 0x1c1f ;  /* 0x003c1f0014097f89 */ /* 0x00c8a800000e0000 */
[----:B-1----:R4:W1:Y:S08]  /*22550*/  SHFL.IDX PT, R8, R0, 0x1, 0x1c1f ;  /* 0x003c1f0000087f89 */ /* 0x00287000000e0000 */
[----:B----4-:R-:W-:Y:S05]  /*22560*/  @P0 BRA `(.L_x_3316) ;  /* 0x00000018002c0947 */ /* 0x010fea0003800000 */
[----:B0-----:R-:W0:Y:S02]  /*22570*/  LDC R0, c[0x0][0xbc8] ;  /* 0x0002f200ff007b82 */ /* 0x001e240000000800 */
[----:B0-----:R-:W-:-:S13]  /*22580*/  ISETP.GE.AND P0, PT, R179, R0, PT ;  /* 0x00000000b300720c */ /* 0x001fda0003f06270 */
[----:B------:R-:W3:Y:S01]  /*22590*/  @!P0 LDL.64 R14, [R1+0x268] ;  /* 0x00026800010e8983 */ /* 0x000ee20000100a00 */
[-C--:B------:R-:W-:Y:S01]  /*225a0*/  ISETP.GE.AND P1, PT, R212, R0.reuse, PT ;  /* 0x00000000d400720c */ /* 0x080fe20003f26270 */
[----:B-12---:R-:W-:Y:S01]  /*225b0*/  @!P0 IMAD.WIDE R2, R179, 0x4, R8 ;  /* 0x00000004b3028825 */ /* 0x006fe200078e0208 */
[----:B------:R-:W-:-:S04]  /*225c0*/  ISETP.GE.AND P2, PT, R211, R0, PT ;  /* 0x00000000d300720c */ /* 0x000fc80003f46270 */
[----:B---3--:R0:W-:Y:S07]  /*225d0*/  @!P0 ST.E.64 desc[UR40][R2.64], R14 ;  /* 0x0000000e02008985 */ /* 0x0081ee000c101b28 */
[----:B------:R-:W2:Y:S01]  /*225e0*/  @!P1 LDL.64 R4, [R1+0x278] ;  /* 0x0002780001049983 */ /* 0x000ea20000100a00 */
[----:B------:R-:W-:-:S04]  /*225f0*/  @!P1 LEA R10, P0, R212, R8, 0x2 ;  /* 0x00000008d40a9211 */ /* 0x000fc800078010ff */
[----:B-----5:R-:W-:Y:S02]  /*22600*/  @!P1 LEA.HI.X R11, R212, R9, R43, 0x2, P0 ;  /* 0x00000009d40b9211 */ /* 0x020fe400000f142b */
[----:B------:R-:W-:-:S03]  /*22610*/  @!P2 LEA R12, P0, R211, R8, 0x2 ;  /* 0x00000008d30ca211 */ /* 0x000fc600078010ff */
[----:B--2---:R1:W-:Y:S04]  /*22620*/  @!P1 ST.E.64 desc[UR40][R10.64], R4 ;  /* 0x000000040a009985 */ /* 0x0043e8000c101b28 */
[----:B------:R-:W2:Y:S01]  /*22630*/  @!P2 LDL.64 R6, [R1+0x288] ;  /* 0x000288000106a983 */ /* 0x000ea20000100a00 */
[----:B------:R-:W-:Y:S02]  /*22640*/  ISETP.GE.AND P1, PT, R210, R0, PT ;  /* 0x00000000d200720c */ /* 0x000fe40003f26270 */
[----:B------:R-:W-:-:S05]  /*22650*/  @!P2 LEA.HI.X R13, R211, R9, R42, 0x2, P0 ;  /* 0x00000009d30da211 */ /* 0x000fca00000f142a */
[----:B--2---:R2:W-:Y:S06]  /*22660*/  @!P2 ST.E.64 desc[UR40][R12.64], R6 ;  /* 0x000000060c00a985 */ /* 0x0045ec000c101b28 */
[----:B0-----:R-:W3:Y:S01]  /*22670*/  @!P1 LDL.64 R2, [R1+0x298] ;  /* 0x0002980001029983 */ /* 0x001ee20000100a00 */
[----:B------:R-:W-:Y:S02]  /*22680*/  ISETP.GE.AND P2, PT, R209, R0, PT ;  /* 0x00000000d100720c */ /* 0x000fe40003f46270 */
[----:B------:R-:W-:-:S04]  /*22690*/  @!P1 LEA R14, P0, R210, R8, 0x2 ;  /* 0x00000008d20e9211 */ /* 0x000fc800078010ff */
[----:B------:R-:W-:-:S05]  /*226a0*/  @!P1 LEA.HI.X R15, R210, R9, R41, 0x2, P0 ;  /* 0x00000009d20f9211 */ /* 0x000fca00000f1429 */
[----:B---3--:R0:W-:Y:S04]  /*226b0*/  @!P1 ST.E.64 desc[UR40][R14.64], R2 ;  /* 0x000000020e009985 */ /* 0x0081e8000c101b28 */
[----:B-1----:R-:W3:Y:S01]  /*226c0*/  @!P2 LDL.64 R4, [R1+0x2a8] ;  /* 0x0002a8000104a983 */ /* 0x002ee20000100a00 */
[----:B------:R-:W-:Y:S02]  /*226d0*/  ISETP.GE.AND P1, PT, R208, R0, PT ;  /* 0x00000000d000720c */ /* 0x000fe40003f26270 */
[----:B------:R-:W-:-:S04]  /*226e0*/  @!P2 LEA R10, P0, R209, R8, 0x2 ;  /* 0x00000008d10aa211 */ /* 0x000fc800078010ff */
[----:B------:R-:W-:-:S05]  /*226f0*/  @!P2 LEA.HI.X R11, R209, R9, R40, 0x2, P0 ;  /* 0x00000009d10ba211 */ /* 0x000fca00000f1428 */
[----:B---3--:R1:W-:Y:S04]  /*22700*/  @!P2 ST.E.64 desc[UR40][R10.64], R4 ;  /* 0x000000040a00a985 */ /* 0x0083e8000c101b28 */
[----:B--2---:R-:W2:Y:S01]  /*22710*/  @!P1 LDL.64 R6, [R1+0x2b8] ;  /* 0x0002b80001069983 */ /* 0x004ea20000100a00 */
[----:B------:R-:W-:Y:S02]  /*22720*/  ISETP.GE.AND P2, PT, R207, R0, PT ;  /* 0x00000000cf00720c */ /* 0x000fe40003f46270 */
[----:B------:R-:W-:-:S04]  /*22730*/  @!P1 LEA R12, P0, R208, R8, 0x2 ;  /* 0x00000008d00c9211 */ /* 0x000fc800078010ff */
[----:B------:R-:W-:-:S05]  /*22740*/  @!P1 LEA.HI.X R13, R208, R9, R39, 0x2, P0 ;  /* 0x00000009d00d9211 */ /* 0x000fca00000f1427 */
[----:B--2---:R2:W-:Y:S04]  /*22750*/  @!P1 ST.E.64 desc[UR40][R12.64], R6 ;  /* 0x000000060c009985 */ /* 0x0045e8000c101b28 */
        /* <DEDUP_REMOVED lines=113> */
[----:B------:R-:W-:-:S07]  /*22e70*/  @!P2 LEA.HI.X R11, R185, R9, R228, 0x2, P0 ;  /* 0x00000009b90ba211 */ /* 0x000fce00000f14e4 */
[C---:B--2---:R-:W-:Y:S01]  /*22e80*/  @!P1 LEA R12, P0, R184.reuse, R8, 0x2 ;  /* 0x00000008b80c9211 */ /* 0x044fe200078010ff */
[----:B---3--:R0:W-:Y:S04]  /*22e90*/  @!P2 ST.E.64 desc[UR40][R10.64], R4 ;  /* 0x000000040a00a985 */ /* 0x0081e8000c101b28 */
[----:B------:R-:W2:Y:S01]  /*22ea0*/  @!P1 LDL.64 R6, [R1+0x438] ;  /* 0x0004380001069983 */ /* 0x000ea20000100a00 */
[----:B------:R-:W-:Y:S01]  /*22eb0*/  @!P1 LEA.HI.X R13, R184, R9, R227, 0x2, P0 ;  /* 0x00000009b80d9211 */ /* 0x000fe200000f14e3 */
[----:B------:R-:W-:Y:S01]  /*22ec0*/  BSSY B1, `(.L_x_3319) ;  /* 0x0000009000017945 */ /* 0x000fe20003800000 */
[----:B------:R-:W-:-:S03]  /*22ed0*/  ISETP.GE.AND P0, PT, R214, R0, PT ;  /* 0x00000000d600720c */ /* 0x000fc60003f06270 */
[----:B--2---:R0:W-:Y:S01]  /*22ee0*/  @!P1 ST.E.64 desc[UR40][R12.64], R6 ;  /* 0x000000060c009985 */ /* 0x0041e2000c101b28 */
[----:B------:R-:W-:-:S09]  /*22ef0*/  ISETP.GE.AND P1, PT, R213, R0, PT ;  /* 0x00000000d500720c */ /* 0x000fd20003f26270 */
[----:B------:R-:W-:Y:S05]  /*22f00*/  @P0 BRA `(.L_x_3320) ;  /* 0x0000000000100947 */ /* 0x000fea0003800000 */
[----:B0-----:R-:W2:Y:S01]  /*22f10*/  LDL.64 R4, [R1+0x448] ;  /* 0x0004480001047983 */ /* 0x001ea20000100a00 */
[----:B------:R-:W-:-:S04]  /*22f20*/  LEA R2, P0, R214, R8, 0x2 ;  /* 0x00000008d6027211 */ /* 0x000fc800078010ff */
[----:B------:R-:W-:-:S05]  /*22f30*/  LEA.HI.X R3, R214, R9, R226, 0x2, P0 ;  /* 0x00000009d6037211 */ /* 0x000fca00000f14e2 */
[----:B--2---:R1:W-:Y:S04]  /*22f40*/  ST.E.64 desc[UR40][R2.64], R4 ;  /* 0x0000000402007985 */ /* 0x0043e8000c101b28 */
.L_x_3320:
[----:B------:R-:W-:Y:S05]  /*22f50*/  BSYNC B1 ;  /* 0x0000000000017941 */ /* 0x000fea0003800000 */
.L_x_3319:
[----:B------:R-:W-:Y:S05]  /*22f60*/  @P1 BRA `(.L_x_3316) ;  /* 0x0000000c00ac1947 */ /* 0x000fea0003800000 */
[----:B01----:R-:W2:Y:S01]  /*22f70*/  LDL.64 R4, [R1+0x458] ;  /* 0x0004580001047983 */ /* 0x003ea20000100a00 */
[----:B------:R-:W-:-:S04]  /*22f80*/  LEA R2, P0, R213, R8, 0x2 ;  /* 0x00000008d5027211 */ /* 0x000fc800078010ff */
[----:B------:R-:W-:-:S05]  /*22f90*/  LEA.HI.X R3, R213, R9, R225, 0x2, P0 ;  /* 0x00000009d5037211 */ /* 0x000fca00000f14e1 */
[----:B--2---:R4:W-:Y:S01]  /*22fa0*/  ST.E.64 desc[UR40][R2.64], R4 ;  /* 0x0000000402007985 */ /* 0x0049e2000c101b28 */
[----:B------:R-:W-:Y:S05]  /*22fb0*/  BRA `(.L_x_3316) ;  /* 0x0000000c00987947 */ /* 0x000fea0003800000 */
.L_x_3307:
        /* <DEDUP_REMOVED lines=9> */
[----:B------:R-:W-:Y:S01]  /*23050*/  UISETP.NE.U32.AND UP1, UPT, UR8, URZ, UPT ;  /* 0x0000003f0800728c */ /* 0x000fe2000bf25070 */
[----:B------:R-:W-:Y:S02]  /*23060*/  ULDC UR4, c[0x0][0xb88] ;  /* 0x0002e20000047ab9 */ /* 0x000fe40000000800 */
[----:B------:R-:W2:Y:S01]  /*23070*/  @P1 LDG.E R6, desc[UR40][R2.64] ;  /* 0x0000002802061981 */ /* 0x000ea2000c1e1900 */
[----:B------:R-:W-:Y:S01]  /*23080*/  UISETP.NE.AND.EX UP1, UPT, UR9, URZ, UPT, UP1 ;  /* 0x0000003f0900728c */ /* 0x000fe2000bf25310 */
[----:B------:R-:W-:-:S05]  /*23090*/  IMAD.U32 R0, RZ, RZ, UR4 ;  /* 0x00000004ff007e24 */ /* 0x000fca000f8e00ff */
[----:B------:R-:W-:-:S05]  /*230a0*/  PLOP3.LUT P2, PT, PT, PT, UP1, 0x80, 0x0 ;  /* 0x000000000000781c */ /* 0x000fca0003f4f018 */
[----:B------:R-:W-:Y:S02]  /*230b0*/  @UP1 ULDC.64 UR8, c[0x0][0xd08] ;  /* 0x0003420000081ab9 */ /* 0x000fe40000000a00 */
[----:B------:R-:W-:-:S06]  /*230c0*/  @UP1 UIMAD.WIDE UR8, UR38, 0x4, UR8 ;  /* 0x00000004260818a5 */ /* 0x000fcc000f8e0208 */
[----:B------:R-:W-:Y:S02]  /*230d0*/  IMAD.U32 R4, RZ, RZ, UR8 ;  /* 0x00000008ff047e24 */ /* 0x000fe4000f8e00ff */
[----:B------:R-:W-:-:S05]  /*230e0*/  IMAD.U32 R5, RZ, RZ, UR9 ;  /* 0x00000009ff057e24 */ /* 0x000fca000f8e00ff */
[----:B------:R0:W5:Y:S01]  /*230f0*/  @P2 LDG.E R0, desc[UR40][R4.64] ;  /* 0x0000002804002981 */ /* 0x000162000c1e1900 */
[----:B------:R-:W-:Y:S01]  /*23100*/  UISETP.NE.AND UP1, UPT, UR44, URZ, UPT ;  /* 0x0000003f2c00728c */ /* 0x000fe2000bf25270 */
[----:B------:R-:W-:Y:S01]  /*23110*/  ISETP.GT.AND P0, PT, R223, 0x7f, PT ;  /* 0x0000007fdf00780c */ /* 0x000fe20003f04270 */
[----:B------:R-:W-:-:S09]  /*23120*/  UMOV UR4, URZ ;  /* 0x0000003f00047c82 */ /* 0x000fd20008000000 */
[----:B------:R-:W-:Y:S01]  /*23130*/  @!UP1 ULDC UR44, c[0x0][0xbd4] ;  /* 0x0002f500002c9ab9 */ /* 0x000fe20000000800 */
[----:B--2---:R-:W-:Y:S01]  /*23140*/  @P1 R2UR UR4, R6 ;  /* 0x00000000060412ca */ /* 0x004fe200000e0000 */
[----:B0-----:R-:W-:-:S14]  /*23150*/  @P2 BRA `(.L_x_3321) ;  /* 0x0000000000102947 */ /* 0x001fdc0003800000 */
[----:B------:R-:W-:Y:S05]  /*23160*/  @!P1 BRA `(.L_x_3321) ;  /* 0x00000000000c9947 */ /* 0x000fea0003800000 */
[----:B------:R-:W2:Y:S04]  /*23170*/  LDG.E R5, desc[UR40][R2.64] ;  /* 0x0000002802057981 */ /* 0x000ea8000c1e1900 */
[----:B-----5:R-:W2:Y:S02]  /*23180*/  LDG.E R0, desc[UR40][R2.64+0x4] ;  /* 0x0000042802007981 */ /* 0x020ea4000c1e1900 */
[----:B--2---:R-:W-:-:S07]  /*23190*/  IMAD.IADD R0, R0, 0x1, -R5 ;  /* 0x0000000100007824 */ /* 0x004fce00078e0a05 */
.L_x_3321:
[----:B------:R-:W-:Y:S01]  /*231a0*/  USHF.R.S32.HI UR21, URZ, 0x1f, UR38 ;  /* 0x0000001f3f157899 */ /* 0x000fe20008011426 */
[----:B------:R-:W-:Y:S01]  /*231b0*/  BSSY B1, `(.L_x_3322) ;  /* 0x000003a000017945 */ /* 0x000fe20003800000 */
[----:B------:R-:W-:Y:S02]  /*231c0*/  USHF.R.S32.HI UR20, URZ, 0x1f, UR4 ;  /* 0x0000001f3f147899 */ /* 0x000fe40008011404 */
[----:B------:R-:W-:Y:S02]  /*231d0*/  USEL UR8, UR38, URZ, !UP0 ;  /* 0x0000003f26087287 */ /* 0x000fe4000c000000 */
[----:B------:R-:W-:Y:S01]  /*231e0*/  USEL UR21, UR21, URZ, !UP0 ;  /* 0x0000003f15157287 */ /* 0x000fe2000c000000 */
[----:B------:R-:W-:Y:S11]  /*231f0*/  @P0 BRA `(.L_x_3323) ;  /* 0x0000000000d40947 */ /* 0x000ff60003800000 */
[----:B------:R-:W0:Y:S01]  /*23200*/  S2R R3, SR_TID.X ;  /* 0x0000000000037919 */ /* 0x000e220000002100 */
[----:B------:R-:W1:Y:S01]  /*23210*/  LDC R9, c[0x0][0xce8] ;  /* 0x00033a00ff097b82 */ /* 0x000e620000000800 */
[----:B------:R-:W-:Y:S02]  /*23220*/  IMAD.U32 R4, RZ, RZ, UR39 ;  /* 0x00000027ff047e24 */ /* 0x000fe4000f8e00ff */
[----:B-1---5:R-:W-:-:S03]  /*23230*/  IMAD R2, R0, R9, RZ ;  /* 0x0000000900027224 */ /* 0x022fc600078e02ff */
[----:B0-----:R-:W-:-:S04]  /*23240*/  IADD3 R4, R4, -0x80, R3 ;  /* 0xffffff8004047810 */ /* 0x001fc80007ffe003 */
[----:B------:R-:W-:-:S13]  /*23250*/  ISETP.GE.AND P0, PT, R4, R2, PT ;  /* 0x000000020400720c */ /* 0x000fda0003f06270 */
[----:B------:R-:W-:Y:S05]  /*23260*/  @P0 BRA `(.L_x_3323) ;  /* 0x0000000000b80947 */ /* 0x000fea0003800000 */
[----:B------:R-:W-:Y:S01]  /*23270*/  ISETP.NE.AND P0, PT, R9, 0x1, PT ;  /* 0x000000010900780c */ /* 0x000fe20003f05270 */
[----:B------:R-:W-:Y:S01]  /*23280*/  UISETP.GT.AND UP0, UPT, UR44, 0x1, UPT ;  /* 0x000000012c00788c */ /* 0x000fe2000bf04270 */
[----:B------:R-:W-:Y:S01]  /*23290*/  IMAD.MOV.U32 R5, RZ, RZ, R4 ;  /* 0x000000ffff057224 */ /* 0x000fe200078e0004 */
[----:B------:R-:W-:Y:S02]  /*232a0*/  UMOV UR18, 0xab8 ;  /* 0x00000ab800127882 */ /* 0x000fe40000000000 */
[----:B------:R-:W-:Y:S02]  /*232b0*/  USEL UR18, UR18, 0xa78, UP0 ;  /* 0x00000a7812127887 */ /* 0x000fe40008000000 */
[----:B------:R-:W-:-:S06]  /*232c0*/  USEL UR9, UR43, URZ, UP0 ;  /* 0x0000003f2b097287 */ /* 0x000fcc0008000000 */
[----:B------:R-:W0:Y:S04]  /*232d0*/  @P0 LDC R3, c[0x0][0xcec] ;  /* 0x00033b00ff030b82 */ /* 0x000e280000000800 */
[----:B------:R-:W-:Y:S01]  /*232e0*/  ULDC.64 UR12, c[0x0][UR18+0x220] ;  /* 0x00008800120c7abb */ /* 0x000fe20008000a00 */
[----:B------:R-:W-:Y:S01]  /*232f0*/  ULDC.64 UR10, c[0x0][UR18+0x218] ;  /* 0x00008600120a7abb */ /* 0x000fe20008000a00 */
[----:B------:R-:W-:Y:S01]  /*23300*/  ULDC.64 UR14, c[0x0][UR18+0x228] ;  /* 0x00008a00120e7abb */ /* 0x000fe20008000a00 */
[----:B------:R-:W-:Y:S01]  /*23310*/  UIMAD UR13, UR13, UR8, URZ ;  /* 0x000000080d0d72a4 */ /* 0x000fe2000f8e023f */
[----:B------:R-:W1:Y:S01]  /*23320*/  @P0 LDC R7, c[0x0][0xcf0] ;  /* 0x00033c00ff070b82 */ /* 0x000e620000000800 */
[----:B------:R-:W-:Y:S02]  /*23330*/  UIMAD.WIDE.U32 UR16, UR10, UR37, URZ ;  /* 0x000000250a1072a5 */ /* 0x000fe4000f8e003f */
        /* <DEDUP_REMOVED lines=10> */
[----:B------:R-:W-:Y:S02]  /*233e0*/  IMAD.U32 R3, RZ, RZ, UR23 ;  /* 0x00000017ff037e24 */ /* 0x000fe4000f8e00ff */
[----:B------:R-:W-:Y:S01]  /*233f0*/  IMAD.U32 R6, RZ, RZ, UR10 ;  /* 0x0000000aff067e24 */ /* 0x000fe2000f8e00ff */
[----:B------:R-:W-:Y:S01]  /*23400*/  UIADD3.X UR9, UR9, UR19, UR20, UP1, UP2 ;  /* 0x0000001309097290 */ /* 0x000fe20008fe4414 */
[----:B-1----:R-:W-:Y:S01]  /*23410*/  @P0 SHF.R.U32.HI R5, RZ, R7, R2 ;  /* 0x00000007ff050219 */ /* 0x002fe20000011602 */
[----:B------:R-:W-:Y:S01]  /*23420*/  IMAD.U32 R2, RZ, RZ, UR22 ;  /* 0x00000016ff027e24 */ /* 0x000fe2000f8e00ff */
[----:B------:R-:W-:Y:S01]  /*23430*/  ULDC.64 UR10, c[0x0][UR18+0x210] ;  /* 0x00008400120a7abb */ /* 0x000fe20008000a00 */
[----:B------:R-:W-:Y:S01]  /*23440*/  ULDC.64 UR12, c[0x0][0xca8] ;  /* 0x00032a00000c7ab9 */ /* 0x000fe20000000a00 */
[----:B------:R-:W-:Y:S01]  /*23450*/  @!UP0 ULDC UR12, c[0x0][0xc50] ;  /* 0x00031400000c8ab9 */ /* 0x000fe20000000800 */
[--C-:B------:R-:W-:Y:S01]  /*23460*/  IMAD.MOV R7, RZ, RZ, -R5.reuse ;  /* 0x000000ffff077224 */ /* 0x100fe200078e0a05 */
[----:B------:R-:W-:Y:S01]  /*23470*/  IADD3 R2, P0, P1, R5, UR16, R2 ;  /* 0x0000001005027c10 */ /* 0x000fe2000f91e002 */
[----:B------:R-:W-:Y:S01]  /*23480*/  @!UP0 ULDC UR13, c[0x0][0xc54] ;  /* 0x00031500000d8ab9 */ /* 0x000fe20000000800 */
[----:B------:R-:W-:Y:S01]  /*23490*/  SHF.R.S32.HI R5, RZ, 0x1f, R5 ;  /* 0x0000001fff057819 */ /* 0x000fe20000011405 */
[----:B------:R-:W-:-:S03]  /*234a0*/  IMAD R7, R9, R7, R4 ;  /* 0x0000000709077224 */ /* 0x000fc600078e0204 */
[----:B------:R-:W-:Y:S01]  /*234b0*/  IADD3.X R3, R5, UR9, R6, P0, P1 ;  /* 0x0000000905037c10 */ /* 0x000fe200087e2406 */
[C---:B------:R-:W-:Y:S01]  /*234c0*/  IMAD R9, R7.reuse, UR11, RZ ;  /* 0x0000000b07097c24 */ /* 0x040fe2000f8e02ff */
[----:B------:R-:W-:Y:S01]  /*234d0*/  SHF.R.S32.HI R4, RZ, 0x1f, R7 ;  /* 0x0000001fff047819 */ /* 0x000fe20000011407 */
[----:B------:R-:W-:-:S04]  /*234e0*/  IMAD.WIDE.U32 R2, R7, UR10, R2 ;  /* 0x0000000a07027c25 */ /* 0x000fc8000f8e0002 */
[----:B------:R-:W-:Y:S01]  /*234f0*/  IMAD R9, R4, UR10, R9 ;  /* 0x0000000a04097c24 */ /* 0x000fe2000f8e0209 */
[----:B------:R-:W-:-:S03]  /*23500*/  LEA R4, P0, R2, UR12, 0x2 ;  /* 0x0000000c02047c11 */ /* 0x000fc6000f8010ff */
[----:B------:R-:W-:-:S05]  /*23510*/  IMAD.IADD R3, R3, 0x1, R9 ;  /* 0x0000000103037824 */ /* 0x000fca00078e0209 */
[----:B------:R-:W-:Y:S01]  /*23520*/  LEA.HI.X R5, R2, UR13, R3, 0x2, P0 ;  /* 0x0000000d02057c11 */ /* 0x000fe200080f1403 */
[----:B------:R-:W-:-:S05]  /*23530*/  IMAD.MOV.U32 R3, RZ, RZ, -0x800000 ;  /* 0xff800000ff037424 */ /* 0x000fca00078e00ff */
[----:B------:R0:W-:Y:S02]  /*23540*/  STG.E desc[UR40][R4.64], R3 ;  /* 0x0000000304007986 */ /* 0x0001e4000c101928 */
.L_x_3323:
[----:B------:R-:W-:Y:S05]  /*23550*/  BSYNC B1 ;  /* 0x0000000000017941 */ /* 0x000fea0003800000 */
.L_x_3322:
[----:B------:R-:W-:-:S06]  /*23560*/  UISETP.GT.AND UP0, UPT, UR44, 0x1, UPT ;  /* 0x000000012c00788c */ /* 0x000fcc000bf04270 */
[----:B------:R-:W-:-:S13]  /*23570*/  PLOP3.LUT P0, PT, PT, PT, UP0, 0x80, 0x0 ;  /* 0x000000000000781c */ /* 0x000fda0003f0f008 */
[----:B------:R-:W-:Y:S05]  /*23580*/  @P0 BRA `(.L_x_3316) ;  /* 0x0000000800240947 */ /* 0x000fea0003800000 */
[----:B------:R-:W1:Y:S01]  /*23590*/  LDC R11, c[0x0][0xce8] ;  /* 0x00033a00ff0b7b82 */ /* 0x000e620000000800 */
[----:B------:R-:W-:Y:S01]  /*235a0*/  ULDC.64 UR12, c[0x0][0xba0] ;  /* 0x0002e800000c7ab9 */ /* 0x000fe20000000a00 */
[----:B------:R-:W-:Y:S01]  /*235b0*/  IMAD R2, R224, 0x20, R222 ;  /* 0x00000020e0027824 */ /* 0x000fe200078e02de */
[----:B------:R-:W-:Y:S01]  /*235c0*/  UIMAD UR9, UR20, UR12, URZ ;  /* 0x0000000c140972a4 */ /* 0x000fe2000f8e023f */
[----:B------:R-:W-:Y:S01]  /*235d0*/  BSSY B1, `(.L_x_3324) ;  /* 0x0000042000017945 */ /* 0x000fe20003800000 */
[----:B------:R-:W-:Y:S01]  /*235e0*/  UIMAD.WIDE.U32 UR10, UR4, UR12, URZ ;  /* 0x0000000c040a72a5 */ /* 0x000fe2000f8e003f */
[----:B------:R-:W-:Y:S01]  /*235f0*/  VIADD R6, R2, UR39 ;  /* 0x0000002702067c36 */ /* 0x000fe20008000000 */
[----:B------:R-:W-:-:S03]  /*23600*/  UIMAD UR9, UR4, UR13, UR9 ;  /* 0x0000000d040972a4 */ /* 0x000fc6000f8e0209 */
[----:B------:R-:W-:Y:S01]  /*23610*/  ULDC.64 UR12, c[0x0][0xbe8] ;  /* 0x0002fa00000c7ab9 */ /* 0x000fe20000000a00 */
[----:B------:R-:W-:Y:S01]  /*23620*/  UIADD3 UR11, UR11, UR9, URZ ;  /* 0x000000090b0b7290 */ /* 0x000fe2000fffe03f */
[----:B0-----:R-:W-:-:S03]  /*23630*/  IMAD.MOV.U32 R5, RZ, RZ, R6 ;  /* 0x000000ffff057224 */ /* 0x001fc600078e0006 */
[----:B------:R-:W-:-:S04]  /*23640*/  UIMAD.WIDE.U32 UR10, UR37, UR12, UR10 ;  /* 0x0000000c250a72a5 */ /* 0x000fc8000f8e000a */
[----:B------:R-:W-:-:S03]  /*23650*/  UIMAD UR11, UR37, UR13, UR11 ;  /* 0x0000000d250b72a4 */ /* 0x000fc6000f8e020b */
[----:B------:R-:W-:Y:S01]  /*23660*/  ULDC.64 UR12, c[0x0][0xbf0] ;  /* 0x0002fc00000c7ab9 */ /* 0x000fe20000000a00 */
[----:B-1----:R-:W-:Y:S01]  /*23670*/  ISETP.NE.AND P0, PT, R11, 0x1, PT ;  /* 0x000000010b00780c */ /* 0x002fe20003f05270 */
[----:B------:R-:W-:-:S04]  /*23680*/  UIMAD UR4, UR21, UR12, URZ ;  /* 0x0000000c150472a4 */ /* 0x000fc8000f8e023f */
[----:B------:R-:W-:Y:S02]  /*23690*/  UIMAD UR4, UR8, UR13, UR4 ;  /* 0x0000000d080472a4 */ /* 0x000fe4000f8e0204 */
[----:B------:R-:W-:-:S03]  /*236a0*/  UIMAD.WIDE.U32 UR8, UR8, UR12, UR10 ;  /* 0x0000000c080872a5 */ /* 0x000fc6000f8e000a */
[----:B------:R-:W-:Y:S01]  /*236b0*/  ULDC.64 UR10, c[0x0][0xbe0] ;  /* 0x0002f800000a7ab9 */ /* 0x000fe20000000a00 */
[----:B------:R-:W-:Y:S02]  /*236c0*/  UIADD3 UR4, UR9, UR4, URZ ;  /* 0x0000000409047290 */ /* 0x000fe4000fffe03f */
[----:B------:R-:W0:Y:S08]  /*236d0*/  @P0 LDC R3, c[0x0][0xcec] ;  /* 0x00033b00ff030b82 */ /* 0x000e300000000800 */
[----:B------:R-:W1:Y:S01]  /*236e0*/  @P0 LDC R7, c[0x0][0xcf0] ;  /* 0x00033c00ff070b82 */ /* 0x000e620000000800 */
[----:B0-----:R-:W-:-:S04]  /*236f0*/  @P0 IMAD.HI.U32 R2, R6, R3, RZ ;  /* 0x0000000306020227 */ /* 0x001fc800078e00ff */
[----:B------:R-:W-:Y:S02]  /*23700*/  IMAD.U32 R3, RZ, RZ, UR9 ;  /* 0x00000009ff037e24 */ /* 0x000fe4000f8e00ff */
[----:B------:R-:W-:Y:S01]  /*23710*/  IMAD.U32 R3, RZ, RZ, UR4 ;  /* 0x00000004ff037e24 */ /* 0x000fe2000f8e00ff */
[----:B-1----:R-:W-:-:S04]  /*23720*/  @P0 SHF.R.U32.HI R5, RZ, R7, R2 ;  /* 0x00000007ff050219 */ /* 0x002fc80000011602 */
[--C-:B------:R-:W-:Y:S01]  /*23730*/  SHF.R.S32.HI R2, RZ, 0x1f, R5.reuse ;  /* 0x0000001fff027819 */ /* 0x100fe20000011405 */
[----:B------:R-:W-:-:S04]  /*23740*/  IMAD.MOV R7, RZ, RZ, -R5 ;  /* 0x000000ffff077224 */ /* 0x000fc800078e0a05 */
[----:B------:R-:W-:Y:S02]  /*23750*/  IMAD R4, R2, UR10, RZ ;  /* 0x0000000a02047c24 */ /* 0x000fe4000f8e02ff */
[----:B------:R-:W-:Y:S02]  /*23760*/  IMAD R7, R11, R7, R6 ;  /* 0x000000070b077224 */ /* 0x000fe400078e0206 */
[----:B------:R-:W-:Y:S01]  /*23770*/  IMAD.U32 R2, RZ, RZ, UR8 ;  /* 0x00000008ff027e24 */ /* 0x000fe2000f8e00ff */
[----:B------:R-:W-:Y:S01]  /*23780*/  ULDC.64 UR8, c[0x0][0xbd8] ;  /* 0x0002f60000087ab9 */ /* 0x000fe20000000a00 */
[C---:B------:R-:W-:Y:S01]  /*23790*/  IMAD R9, R5.reuse, UR11, R4 ;  /* 0x0000000b05097c24 */ /* 0x040fe2000f8e0204 */
[----:B------:R-:W-:Y:S01]  /*237a0*/  SHF.R.S32.HI R4, RZ, 0x1f, R7 ;  /* 0x0000001fff047819 */ /* 0x000fe20000011407 */
[----:B------:R-:W-:-:S04]  /*237b0*/  IMAD.WIDE.U32 R2, R5, UR10, R2 ;  /* 0x0000000a05027c25 */ /* 0x000fc8000f8e0002 */
[----:B------:R-:W-:Y:S02]  /*237c0*/  IMAD.IADD R3, R3, 0x1, R9 ;  /* 0x0000000103037824 */ /* 0x000fe400078e0209 */
[----:B------:R-:W-:Y:S02]  /*237d0*/  IMAD R4, R4, UR8, RZ ;  /* 0x0000000804047c24 */ /* 0x000fe4000f8e02ff */
[----:B------:R-:W-:Y:S02]  /*237e0*/  VIADD R6, R222, UR39 ;  /* 0x00000027de067c36 */ /* 0x000fe40008000000 */
[----:B-----5:R-:W-:Y:S02]  /*237f0*/  IMAD R11, R0, R11, RZ ;  /* 0x0000000b000b7224 */ /* 0x020fe400078e02ff */
[C---:B------:R-:W-:Y:S02]  /*23800*/  IMAD R5, R7.reuse, UR9, R4 ;  /* 0x0000000907057c24 */ /* 0x040fe4000f8e0204 */
[----:B------:R-:W-:Y:S01]  /*23810*/  IMAD.WIDE.U32 R2, R7, UR8, R2 ;  /* 0x0000000807027c25 */ /* 0x000fe2000f8e0002 */
[----:B------:R-:W-:Y:S01]  /*23820*/  ISETP.GE.AND P2, PT, R6, R11, PT ;  /* 0x0000000b0600720c */ /* 0x000fe20003f46270 */
[----:B------:R-:W-:-:S02]  /*23830*/  ULDC.64 UR8, c[0x0][0xb80] ;  /* 0x0002e00000087ab9 */ /* 0x000fc40000000a00 */
[----:B------:R-:W-:Y:S01]  /*23840*/  VIADD R0, R6, 0x20 ;  /* 0x0000002006007836 */ /* 0x000fe20000000000 */
[----:B------:R-:W-:Y:S01]  /*23850*/  LEA R4, P3, R2, UR8, 0x1 ;  /* 0x0000000802047c11 */ /* 0x000fe2000f8608ff */
[----:B------:R-:W-:-:S03]  /*23860*/  IMAD.IADD R3, R3, 0x1, R5 ;  /* 0x0000000103037824 */ /* 0x000fc600078e0205 */
[-C--:B------:R-:W-:Y:S01]  /*23870*/  ISETP.GE.AND P1, PT, R0, R11.reuse, PT ;  /* 0x0000000b0000720c */ /* 0x080fe20003f26270 */
[----:B------:R-:W-:Y:S01]  /*23880*/  VIADD R0, R6, 0x40 ;  /* 0x0000004006007836 */ /* 0x000fe20000000000 */
[----:B------:R-:W-:Y:S02]  /*23890*/  LEA.HI.X R5, R2, UR9, R3, 0x1, P3 ;  /* 0x0000000902057c11 */ /* 0x000fe400098f0c03 */
[----:B------:R0:W1:Y:S02]  /*238a0*/  SHFL.IDX PT, R2, R4, RZ, 0x181f ;  /* 0x00181fff04027589 */ /* 0x00006400000e0000 */
[----:B------:R-:W-:Y:S02]  /*238b0*/  ISETP.GE.AND P0, PT, R0, R11, PT ;  /* 0x0000000b0000720c */ /* 0x000fe40003f06270 */
[----:B------:R0:W2:Y:S01]  /*238c0*/  SHFL.IDX PT, R0, R5, RZ, 0x181f ;  /* 0x00181fff05007589 */ /* 0x0000a200000e0000 */
[----:B------:R-:W-:Y:S10]  /*238d0*/  @P2 BRA `(.L_x_3325) ;  /* 0x0000000000442947 */ /* 0x000ff40003800000 */
        /* <DEDUP_REMOVED lines=17> */
.L_x_3325:
[----:B------:R-:W-:Y:S05]  /*239f0*/  BSYNC B1 ;  /* 0x0000000000017941 */ /* 0x000fea0003800000 */
.L_x_3324:
        /* <DEDUP_REMOVED lines=21> */
.L_x_3327:
[----:B------:R-:W-:Y:S05]  /*23b50*/  BSYNC B1 ;  /* 0x0000000000017941 */ /* 0x000fea0003800000 */
.L_x_3326:
        /* <DEDUP_REMOVED lines=21> */
.L_x_3329:
[----:B------:R-:W-:Y:S05]  /*23cb0*/  BSYNC B1 ;  /* 0x0000000000017941 */ /* 0x000fea0003800000 */
.L_x_3328:
        /* <DEDUP_REMOVED lines=10> */
[-C--:B---3--:R-:W-:Y:S02]  /*23d60*/  @!P3 LEA R6, P6, R18, R2.reuse, 0x1 ;  /* 0x000000021206b211 */ /* 0x088fe400078c08ff */
[-C--:B------:R-:W-:Y:S02]  /*23d70*/  @!P2 LEA R8, P5, R176, R2.reuse, 0x1 ;  /* 0x00000002b008a211 */ /* 0x080fe400078a08ff */
[-C--:B------:R-:W-:Y:S02]  /*23d80*/  @!P1 LEA R10, P4, R19, R2.reuse, 0x1 ;  /* 0x00000002130a9211 */ /* 0x080fe400078808ff */
[-C--:B--2---:R-:W-:Y:S02]  /*23d90*/  @!P3 LEA.HI.X R7, R18, R5.reuse, R183, 0x1, P6 ;  /* 0x000000051207b211 */ /* 0x084fe400030f0cb7 */
        /* <DEDUP_REMOVED lines=8> */
.L_x_3316:
[----:B------:R-:W-:Y:S05]  /*23e20*/  BSYNC B0 ;  /* 0x0000000000007941 */ /* 0x000fea0003800000 */
.L_x_3306:
[----:B------:R-:W-:Y:S02]  /*23e30*/  ULDC UR4, c[0x0][0xd3c] ;  /* 0x00034f0000047ab9 */ /* 0x000fe40000000800 */
[----:B------:R-:W-:-:S06]  /*23e40*/  UISETP.GE.AND UP0, UPT, UR6, UR4, UPT ;  /* 0x000000040600728c */ /* 0x000fcc000bf06270 */
[----:B------:R-:W-:-:S13]  /*23e50*/  PLOP3.LUT P0, PT, PT, PT, UP0, 0x80, 0x0 ;  /* 0x000000000000781c */ /* 0x000fda0003f0f008 */
[----:B------:R-:W-:Y:S05]  /*23e60*/  @!P0 BRA `(.L_x_3330) ;  /* 0xfffffdd400948947 */ /* 0x000fea000383ffff */
[----:B------:R-:W-:Y:S05]  /*23e70*/  EXIT ;  /* 0x000000000000794d */ /* 0x000fea0003800000 */
.L_x_3205:
        /* <DEDUP_REMOVED lines=16> */
[----:B-1----:R3:W-:Y:S01]  /*23f80*/  STL.128 [R1+0x460], R4 ;  /* 0x0004600401007387 */ /* 0x0027e20000100c00 */
[----:B------:R-:W-:Y:S06]  /*23f90*/  BAR.ARV 0x4, 0x180 ;  /* 0x0106000000007b1d */ /* 0x000fec0000002000 */
[----:B------:R-:W-:Y:S05]  /*23fa0*/  BRA `(.L_x_3332) ;  /* 0x0000000c00b47947 */ /* 0x000fea0003800000 */
.L_x_3331:
[----:B------:R-:W1:Y:S01]  /*23fb0*/  S2R R0, SR_TID.X ;  /* 0x0000000000007919 */ /* 0x000e620000002100 */
[----:B------:R-:W-:Y:S01]  /*23fc0*/  ULDC UR4, c[0x0][0xd3c] ;  /* 0x00034f0000047ab9 */ /* 0x000fe20000000800 */
        /* <DEDUP_REMOVED lines=9> */
[----:B-1----:R-:W-:-:S04]  /*24060*/  @!P1 IMAD.WIDE.U32 R2, R0, 0x4, R4 ;  /* 0x0000000400029825 */ /* 0x002fc800078e0004 */
[----:B------:R-:W-:-:S06]  /*24070*/  IMAD.MOV.U32 R5, RZ, RZ, RZ ;  /* 0x000000ffff057224 */ /* 0x000fcc00078e00ff */
        /* <DEDUP_REMOVED lines=31> */
.L_x_3335:
        /* <DEDUP_REMOVED lines=39> */
.L_x_3333:
        /* <DEDUP_REMOVED lines=10> */
[----:B------:R-:W-:-:S06]  /*24580*/  VIADD R8, R10, 0xffffffff ;  /* 0xffffffff0a087836 */ /* 0x000fcc0000000000 */
[----:B------:R3:W4:Y:S02]  /*24590*/  SHFL.IDX PT, R8, R3, R8, 0x1f ;  /* 0x00001f0803087589 */ /* 0x00072400000e0000 */
.L_x_3336:
[----:B----4-:R-:W-:Y:S01]  /*245a0*/  IMAD R2, R8, UR5, R9 ;  /* 0x0000000508027c24 */ /* 0x010fe2000f8e0209 */
[----:B-1----:R-:W-:Y:S01]  /*245b0*/  ISETP.NE.AND P0, PT, R7, 0x1, PT ;  /* 0x000000010700780c */ /* 0x002fe20003f05270 */
[----:B------:R-:W-:-:S03]  /*245c0*/  VIADD R12, R10, UR4 ;  /* 0x000000040a0c7c36 */ /* 0x000fc60008000000 */
[----:B------:R1:W-:Y:S01]  /*245d0*/  STL [R1+0x460], R2 ;  /* 0x0004600201007387 */ /* 0x0003e20000100800 */
[----:B0-----:R-:W-:-:S03]  /*245e0*/  IADD3 R5, -R2, UR6, RZ ;  /* 0x0000000602057c10 */ /* 0x001fc6000fffe1ff */
[----:B------:R1:W-:Y:S05]  /*245f0*/  STL [R1+0x46c], R12 ;  /* 0x00046c0c01007387 */ /* 0x0003ea0000100800 */
[----:B------:R-:W-:Y:S05]  /*24600*/  @!P0 BRA `(.L_x_3337) ;  /* 0x0000000000e08947 */ /* 0x000fea0003800000 */
[-C--:B--2---:R-:W-:Y:S02]  /*24610*/  IABS R6, R4.reuse ;  /* 0x0000000400067213 */ /* 0x084fe40000000000 */
[----:B------:R-:W-:Y:S02]  /*24620*/  IABS R8, R7 ;  /* 0x0000000700087213 */ /* 0x000fe40000000000 */
[----:B------:R-:W0:Y:S08]  /*24630*/  I2F.RP R9, R6 ;  /* 0x0000000600097306 */ /* 0x000e300000209400 */
[----:B------:R-:W2:Y:S08]  /*24640*/  I2F.RP R10, R8 ;  /* 0x00000008000a7306 */ /* 0x000eb00000209400 */
[----:B0-----:R-:W1:Y:S08]  /*24650*/  MUFU.RCP R9, R9 ;  /* 0x0000000900097308 */ /* 0x001e700000001000 */
[----:B--2---:R-:W-:Y:S01]  /*24660*/  MUFU.RCP R10, R10 ;  /* 0x0000000a000a7308 */ /* 0x004fe20000001000 */
[----:B-1----:R-:W-:Y:S01]  /*24670*/  VIADD R2, R9, 0xffffffe ;  /* 0x0ffffffe09027836 */ /* 0x002fe20000000000 */
[----:B------:R-:W-:-:S06]  /*24680*/  IABS R9, R4 ;  /* 0x0000000400097213 */ /* 0x000fcc0000000000 */
[----:B---3--:R0:W1:Y:S02]  /*24690*/  F2I.FTZ.U32.TRUNC.NTZ R3, R2 ;  /* 0x0000000200037305 */ /* 0x008064000021f000 */
        /* <DEDUP_REMOVED lines=8> */
[----:B------:R-:W-:Y:S02]  /*24720*/  VIADD R3, R10, 0xffffffe ;  /* 0x0ffffffe0a037836 */ /* 0x000fe40000000000 */
[----:B------:R-:W-:Y:S01]  /*24730*/  IMAD.MOV.U32 R2, RZ, RZ, RZ ;  /* 0x000000ffff027224 */ /* 0x000fe200078e00ff */
[----:B------:R-:W-:-:S03]  /*24740*/  ISETP.GT.U32.AND P1, PT, R6, R11, PT ;  /* 0x0000000b0600720c */ /* 0x000fc60003f24070 */
[----:B------:R-:W0:Y:S10]  /*24750*/  F2I.FTZ.U32.TRUNC.NTZ R3, R3 ;  /* 0x0000000300037305 */ /* 0x000e34000021f000 */
[----:B------:R-:W-:-:S02]  /*24760*/  @!P1 IMAD.IADD R11, R11, 0x1, -R6 ;  /* 0x000000010b0b9824 */ /* 0x000fc400078e0a06 */
[----:B------:R-:W-:Y:S01]  /*24770*/  @!P1 VIADD R9, R9, 0x1 ;  /* 0x0000000109099836 */ /* 0x000fe20000000000 */
[----:B------:R-:W-:Y:S02]  /*24780*/  ISETP.NE.AND P1, PT, R4, RZ, PT ;  /* 0x000000ff0400720c */ /* 0x000fe40003f25270 */
[----:B------:R-:W-:Y:S01]  /*24790*/  ISETP.GE.U32.AND P0, PT, R11, R6, PT ;  /* 0x000000060b00720c */ /* 0x000fe20003f06070 */
[----:B0-----:R-:W-:-:S04]  /*247a0*/  IMAD.MOV R11, RZ, RZ, -R3 ;  /* 0x000000ffff0b7224 */ /* 0x001fc800078e0a03 */
[----:B------:R-:W-:-:S04]  /*247b0*/  IMAD R11, R11, R8, RZ ;  /* 0x000000080b0b7224 */ /* 0x000fc800078e02ff */
[----:B------:R-:W-:Y:S01]  /*247c0*/  IMAD.HI.U32 R6, R3, R11, R2 ;  /* 0x0000000b03067227 */ /* 0x000fe200078e0002 */
[----:B------:R-:W-:-:S03]  /*247d0*/  LOP3.LUT R2, R5, R4, RZ, 0x3c, !PT ;  /* 0x0000000405027212 */ /* 0x000fc600078e3cff */
[----:B------:R-:W-:Y:S01]  /*247e0*/  @P0 VIADD R9, R9, 0x1 ;  /* 0x0000000109090836 */ /* 0x000fe20000000000 */
[----:B------:R-:W-:Y:S02]  /*247f0*/  ISETP.GE.AND P2, PT, R2, RZ, PT ;  /* 0x000000ff0200720c */ /* 0x000fe40003f46270 */
[----:B------:R-:W-:-:S05]  /*24800*/  IABS R2, R7 ;  /* 0x0000000700027213 */ /* 0x000fca0000000000 */
[----:B------:R-:W-:-:S06]  /*24810*/  IMAD.MOV R2, RZ, RZ, -R2 ;  /* 0x000000ffff027224 */ /* 0x000fcc00078e0a02 */
[----:B------:R-:W-:Y:S01]  /*24820*/  @!P2 IMAD.MOV R9, RZ, RZ, -R9 ;  /* 0x000000ffff09a224 */ /* 0x000fe200078e0a09 */
[----:B------:R-:W-:-:S04]  /*24830*/  @!P1 LOP3.LUT R9, RZ, R4, RZ, 0x33, !PT ;  /* 0x00000004ff099212 */ /* 0x000fc800078e33ff */
[----:B------:R-:W-:-:S05]  /*24840*/  IABS R3, R9 ;  /* 0x0000000900037213 */ /* 0x000fca0000000000 */
        /* <DEDUP_REMOVED lines=12> */
[--C-:B------:R-:W-:Y:S02]  /*24910*/  IMAD.MOV R2, RZ, RZ, -R6.reuse ;  /* 0x000000ffff027224 */ /* 0x100fe400078e0a06 */
[C---:B------:R-:W-:Y:S02]  /*24920*/  IMAD R6, R7.reuse, 0x1000000, R6 ;  /* 0x0100000007067824 */ /* 0x040fe400078e0206 */
[--C-:B------:R-:W-:Y:S02]  /*24930*/  IMAD R7, R7, R2, R9.reuse ;  /* 0x0000000207077224 */ /* 0x100fe400078e0209 */
[----:B------:R-:W-:Y:S02]  /*24940*/  IMAD.MOV R2, RZ, RZ, -R9 ;  /* 0x000000ffff027224 */ /* 0x000fe400078e0a09 */
[----:B------:R-:W-:Y:S02]  /*24950*/  IMAD R3, R7, 0x10000, R6 ;  /* 0x0001000007037824 */ /* 0x000fe400078e0206 */
[----:B------:R-:W-:-:S03]  /*24960*/  IMAD R2, R4, R2, R5 ;  /* 0x0000000204027224 */ /* 0x000fc600078e0205 */
[----:B------:R0:W-:Y:S01]  /*24970*/  STL [R1+0x468], R3 ;  /* 0x0004680301007387 */ /* 0x0001e20000100800 */
[----:B------:R-:W-:Y:S05]  /*24980*/  BRA `(.L_x_3338) ;  /* 0x0000000000f47947 */ /* 0x000fea0003800000 */
.L_x_3337:
[----:B-1-3--:R-:W0:Y:S02]  /*24990*/  LDC.64 R2, c[0x0][0xd90] ;  /* 0x00036400ff027b82 */ /* 0x00ae240000000a00 */
[----:B0-----:R-:W-:-:S05]  /*249a0*/  IMAD.WIDE R2, R12, 0x4, R2 ;  /* 0x000000040c027825 */ /* 0x001fca00078e0202 */
[----:B------:R0:W2:Y:S02]  /*249b0*/  LDG.E R7, desc[UR40][R2.64] ;  /* 0x0000002802077981 */ /* 0x0000a4000c1e1900 */
        /* <DEDUP_REMOVED lines=29> */
[----:B------:R-:W-:-:S04]  /*24b90*/  VIADDMNMX R7, R10, UR5, R7, PT ;  /* 0x000000050a077c46 */ /* 0x000fc8000b800107 */
[-C--:B------:R-:W-:Y:S02]  /*24ba0*/  IABS R9, R7.reuse ;  /* 0x0000000700097213 */ /* 0x080fe40000000000 */
        /* <DEDUP_REMOVED lines=11> */
[----:B------:R-:W-:Y:S02]  /*24c60*/  LOP3.LUT R3, R5, R7, RZ, 0x3c, !PT ;  /* 0x0000000705037212 */ /* 0x000fe400078e3cff */
[----:B------:R-:W-:Y:S01]  /*24c70*/  IADD3 R5, R8, 0x1000000, R5 ;  /* 0x0100000008057810 */ /* 0x000fe20007ffe005 */
        /* <DEDUP_REMOVED lines=12> */
[----:B------:R-:W-:-:S05]  /*24d40*/  IMAD R3, R2, R7, R5 ;  /* 0x0000000702037224 */ /* 0x000fca00078e0205 */
[----:B------:R1:W-:Y:S02]  /*24d50*/  STL [R1+0x468], R3 ;  /* 0x0004680301007387 */ /* 0x0003e40000100800 */
.L_x_3338:
[----:B01----:R-:W-:-:S05]  /*24d60*/  LOP3.LUT R3, RZ, R2, RZ, 0x33, !PT ;  /* 0x00000002ff037212 */ /* 0x003fca00078e33ff */
[----:B------:R-:W-:-:S05]  /*24d70*/  IMAD.IADD R2, R4, 0x1, R3 ;  /* 0x0000000104027824 */ /* 0x000fca00078e0203 */
[----:B------:R1:W-:Y:S01]  /*24d80*/  STL [R1+0x464], R2 ;  /* 0x0004640201007387 */ /* 0x0003e20000100800 */
[----:B------:R-:W-:Y:S05]  /*24d90*/  BRA `(.L_x_3339) ;  /* 0x0000000000107947 */ /* 0x000fea0003800000 */
.L_x_3334:
[----:B------:R-:W-:Y:S01]  /*24da0*/  IMAD.U32 R2, RZ, RZ, UR6 ;  /* 0x00000006ff027e24 */ /* 0x000fe2000f8e00ff */
[----:B------:R0:W-:Y:S04]  /*24db0*/  STL [R1+0x464], RZ ;  /* 0x000464ff01007387 */ /* 0x0001e80000100800 */
[----:B------:R0:W-:Y:S04]  /*24dc0*/  STL [R1+0x468], RZ ;  /* 0x000468ff01007387 */ /* 0x0001e80000100800 */
[----:B------:R0:W-:Y:S02]  /*24dd0*/  STL [R1+0x460], R2 ;  /* 0x0004600201007387 */ /* 0x0001e40000100800 */
.L_x_3339:
[----:B------:R-:W2:Y:S04]  /*24de0*/  LDL R4, [R1+0x460] ;  /* 0x0004600001047983 */ /* 0x000ea80000100800 */
        /* <DEDUP_REMOVED lines=9> */
.L_x_3332:
[----:B--2---:R-:W2:Y:S01]  /*24e80*/  LDL R0, [R1+0x46c] ;  /* 0x00046c0001007983 */ /* 0x004ea20000100800 */
[----:B------:R-:W-:Y:S01]  /*24e90*/  ULDC UR4, c[0x0][0xd3c] ;  /* 0x00034f0000047ab9 */ /* 0x000fe20000000800 */
[----:B------:R-:W-:Y:S02]  /*24ea0*/  IMAD.MOV.U32 R19, RZ, RZ, RZ ;  /* 0x000000ffff137224 */ /* 0x000fe400078e00ff */
[----:B------:R4:W-:Y:S01]  /*24eb0*/  STL [R1+0x4d8], RZ ;  /* 0x0004d8ff01007387 */ /* 0x0009e20000100800 */
[----:B--2---:R-:W-:Y:S01]  /*24ec0*/  ISETP.GE.AND P0, PT, R0, UR4, PT ;  /* 0x0000000400007c0c */ /* 0x004fe2000bf06270 */
[----:B------:R-:W-:-:S05]  /*24ed0*/  IMAD.MOV.U32 R0, RZ, RZ, 0x1 ;  /* 0x00000001ff007424 */ /* 0x000fca00078e00ff */
[----:B------:R4:W-:Y:S07]  /*24ee0*/  STL [R1+0x474], R0 ;  /* 0x0004740001007387 */ /* 0x0009ee0000100800 */
[----:B------:R-:W-:Y:S05]  /*24ef0*/  @P0 BRA `(.L_x_3340) ;  /* 0x0000006800940947 */ /* 0x000fea0003800000 */
[----:B---3--:R-:W2:Y:S01]  /*24f00*/  S2R R5, SR_TID.X ;  /* 0x0000000000057919 */ /* 0x008ea20000002100 */
[----:B------:R-:W3:Y:S01]  /*24f10*/  S2UR UR5, SR_CgaCtaId ;  /* 0x00000000000579c3 */ /* 0x000ee20000008800 */
[----:B------:R-:W-:Y:S01]  /*24f20*/  UMOV UR4, 0x400 ;  /* 0x0000040000047882 */ /* 0x000fe20000000000 */
[----:B------:R-:W-:Y:S01]  /*24f30*/  BSSY B8, `(.L_x_3340) ;  /* 0x00006a1000087945 */ /* 0x000fe20003800000 */
[----:B------:R-:W-:Y:S01]  /*24f40*/  STL [R1+0x4d8], RZ ;  /* 0x0004d8ff01007387 */ /* 0x000fe20000100800 */
[----:B------:R-:W-:Y:S01]  /*24f50*/  IMAD.MOV.U32 R19, RZ, RZ, RZ ;  /* 0x000000ffff137224 */ /* 0x000fe200078e00ff */
[----:B------:R-:W-:Y:S01]  /*24f60*/  ULDC UR37, c[0x0][0xc] ;  /* 0x0000030000257ab9 */ /* 0x000fe20000000800 */
[----:B------:R-:W-:Y:S01]  /*24f70*/  ULDC.64 UR38, c[0x0][0x198] ;  /* 0x0000660000267ab9 */ /* 0x000fe20000000a00 */
[----:B---3--:R-:W-:-:S06]  /*24f80*/  ULEA UR4, UR5, UR4, 0x18 ;  /* 0x0000000405047291 */ /* 0x008fcc000f8ec03f */
[----:B------:R-:W-:Y:S01]  /*24f90*/  IMAD.U32 R18, RZ, RZ, UR4 ;  /* 0x00000004ff127e24 */ /* 0x000fe2000f8e00ff */
[C---:B--2---:R-:W-:Y:S01]  /*24fa0*/  LOP3.LUT R4, R5.reuse, 0x7f, RZ, 0xc0, !PT ;  /* 0x0000007f05047812 */ /* 0x044fe200078ec0ff */
[----:B----4-:R-:W-:-:S05]  /*24fb0*/  IMAD.SHL.U32 R0, R5, 0x8, RZ ;  /* 0x0000000805007824 */ /* 0x010fca00078e00ff */
[C---:B01----:R-:W-:Y:S02]  /*24fc0*/  LOP3.LUT R2, R0.reuse, 0x1f8, RZ, 0xc0, !PT ;  /* 0x000001f800027812 */ /* 0x043fe400078ec0ff */
        /* <DEDUP_REMOVED lines=10> */
[----:B------:R1:W-:Y:S01]  /*25070*/  STL [R1+0x474], R2 ;  /* 0x0004740201007387 */ /* 0x0003e20000100800 */
[C---:B0-----:R-:W-:Y:S02]  /*25080*/  LOP3.LUT R3, R0.reuse, 0x40, RZ, 0xfc, !PT ;  /* 0x0000004000037812 */ /* 0x041fe400078efcff */
[C---:B-1----:R-:W-:Y:S02]  /*25090*/  LOP3.LUT R2, R0.reuse, 0x80, RZ, 0xfc, !PT ;  /* 0x0000008000027812 */ /* 0x042fe400078efcff */
[----:B------:R-:W-:-:S07]  /*250a0*/  LOP3.LUT R0, R0, 0xc0, RZ, 0xfc, !PT ;  /* 0x000000c000007812 */ /* 0x000fce00078efcff */
.L_x_3458:
[----:B------:R-:W2:Y:S01]  /*250b0*/  LDL R11, [R1+0x46c] ;  /* 0x00046c00010b7983 */ /* 0x000ea20000100800 */
[----:B------:R-:W-:Y:S05]  /*250c0*/  YIELD ;  /* 0x0000000000007946 */ /* 0x000fea0003800000 */
[----:B------:R-:W-:Y:S01]  /*250d0*/  ULDC.64 UR4, c[0x0][0xb20] ;  /* 0x0002c80000047ab9 */ /* 0x000fe20000000a00 */
[----:B------:R-:W-:Y:S01]  /*250e0*/  IMAD.MOV.U32 R0, RZ, RZ, RZ ;  /* 0x000000ffff007224 */ /* 0x000fe200078e00ff */
[----:B------:R-:W-:Y:S01]  /*250f0*/  ISETP.NE.U32.AND P0, PT, RZ, UR4, PT ;  /* 0x00000004ff007c0c */ /* 0x000fe2000bf05070 */
[----:B01----:R-:W0:Y:S01]  /*25100*/  LDC.64 R4, c[0x0][0xaf8] ;  /* 0x0002be00ff047b82 */ /* 0x003e220000000a00 */
[----:B------:R-:W-:Y:S01]  /*25110*/  CS2R R6, SRZ ;  /* 0x0000000000067805 */ /* 0x000fe2000001ff00 */
        /* <DEDUP_REMOVED lines=11> */
[----:B------:R-:W-:Y:S02]  /*251d0*/  ISETP.NE.AND.EX P1, PT, RZ, UR7, PT, P1 ;  /* 0x00000007ff007c0c */ /* 0x000fe4000bf25310 */
[----:B------:R-:W-:Y:S01]  /*251e0*/  ISETP.NE.U32.AND P0, PT, RZ, UR4, PT ;  /* 0x00000004ff007c0c */ /* 0x000fe2000bf05070 */
[----:B-1----:R-:W0:Y:S03]  /*251f0*/  LDC.64 R2, c[0x0][0xb00] ;  /* 0x0002c000ff027b82 */ /* 0x002e260000000a00 */
[----:B------:R-:W-:-:S05]  /*25200*/  ISETP.NE.AND.EX P0, PT, RZ, UR5, PT, P0 ;  /* 0x00000005ff007c0c */ /* 0x000fca000bf05300 */
[----:B------:R-:W1:Y:S08]  /*25210*/  @P2 LDC.64 R8, c[0x0][0xb10] ;  /* 0x0002c400ff082b82 */ /* 0x000e700000000a00 */
[----:B------:R-:W2:Y:S01]  /*25220*/  @P0 LDG.E R6, desc[UR40][R4.64] ;  /* 0x0000002804060981 */ /* 0x000ea2000c1e1900 */
[----:B------:R-:W-:Y:S01]  /*25230*/  ULDC UR4, c[0x0][0x288] ;  /* 0x0000a20000047ab9 */ /* 0x000fe20000000800 */
[----:B0-----:R-:W-:-:S05]  /*25240*/  IMAD.WIDE R2, R11, 0x4, R2 ;  /* 0x000000040b027825 */ /* 0x001fca00078e0202 */
[----:B------:R0:W5:Y:S01]  /*25250*/  @P1 LDG.E R7, desc[UR40][R2.64] ;  /* 0x0000002802071981 */ /* 0x000162000c1e1900 */
[----:B-1----:R-:W-:-:S03]  /*25260*/  @P2 IMAD.WIDE R8, R11, 0x4, R8 ;  /* 0x000000040b082825 */ /* 0x002fc600078e0208 */
[----:B--2---:R1:W-:Y:S02]  /*25270*/  STL [R1+0x48c], R6 ;  /* 0x00048c0601007387 */ /* 0x0043e40000100800 */
[----:B-1----:R-:W-:Y:S01]  /*25280*/  IMAD.U32 R6, RZ, RZ, UR4 ;  /* 0x00000004ff067e24 */ /* 0x002fe2000f8e00ff */
[----:B------:R-:W-:-:S05]  /*25290*/  ULDC.64 UR4, c[0x0][0x418] ;  /* 0x0001060000047ab9 */ /* 0x000fca0000000a00 */
[----:B------:R-:W2:Y:S01]  /*252a0*/  @P2 LDG.E R6, desc[UR40][R8.64] ;  /* 0x0000002808062981 */ /* 0x000ea2000c1e1900 */
[----:B------:R-:W-:-:S03]  /*252b0*/  UISETP.NE.U32.AND UP0, UPT, UR4, URZ, UPT ;  /* 0x0000003f0400728c */ /* 0x000fc6000bf05070 */
[----:B------:R-:W-:Y:S01]  /*252c0*/  ULDC UR4, c[0x0][0x424] ;  /* 0x0001090000047ab9 */ /* 0x000fe20000000800 */
[----:B------:R-:W-:-:S03]  /*252d0*/  UISETP.NE.AND.EX UP0, UPT, UR5, URZ, UPT, UP0 ;  /* 0x0000003f0500728c */ /* 0x000fc6000bf05300 */
[----:B------:R-:W-:Y:S01]  /*252e0*/  ULDC UR5, c[0x0][0x2f0] ;  /* 0x0000bc0000057ab9 */ /* 0x000fe20000000800 */
[----:B------:R-:W-:-:S04]  /*252f0*/  USEL UR4, UR4, 0x1, UP0 ;  /* 0x0000000104047887 */ /* 0x000fc80008000000 */
[----:B------:R-:W-:Y:S01]  /*25300*/  UIMAD UR4, UR4, UR5, URZ ;  /* 0x00000005040472a4 */ /* 0x000fe2000f8e023f */
[----:B--2---:R1:W-:Y:S01]  /*25310*/  STL [R1+0x490], R6 ;  /* 0x0004900601007387 */ /* 0x0043e20000100800 */
[----:B------:R-:W-:-:S04]  /*25320*/  IMAD.MOV.U32 R10, RZ, RZ, R6 ;  /* 0x000000ffff0a7224 */ /* 0x000fc800078e0006 */
[----:B-1----:R-:W-:Y:S01]  /*25330*/  IMAD.U32 R6, RZ, RZ, UR4 ;  /* 0x00000004ff067e24 */ /* 0x002fe2000f8e00ff */
[----:B0-----:R-:W-:Y:S06]  /*25340*/  @P2 BRA `(.L_x_3341) ;  /* 0x0000000000142947 */ /* 0x001fec0003800000 */
[----:B------:R-:W-:Y:S05]  /*25350*/  @!P0 BRA `(.L_x_3341) ;  /* 0x0000000000108947 */ /* 0x000fea0003800000 */
[----:B------:R-:W2:Y:S04]  /*25360*/  LDG.E R8, desc[UR40][R4.64] ;  /* 0x0000002804087981 */ /* 0x000ea8000c1e1900 */
[----:B------:R-:W2:Y:S02]  /*25370*/  LDG.E R4, desc[UR40][R4.64+0x4] ;  /* 0x0000042804047981 */ /* 0x000ea4000c1e1900 */
[----:B--2---:R-:W-:-:S05]  /*25380*/  IMAD.IADD R10, R4, 0x1, -R8 ;  /* 0x00000001040a7824 */ /* 0x004fca00078e0a08 */
[----:B------:R0:W-:Y:S02]  /*25390*/  STL [R1+0x490], R10 ;  /* 0x0004900a01007387 */ /* 0x0001e40000100800 */
.L_x_3341:
        /* <DEDUP_REMOVED lines=12> */
[----:B------:R-:W2:Y:S02]  /*25460*/  LDC.64 R6, c[0x0][0xb18] ;  /* 0x0002c600ff067b82 */ /* 0x000ea40000000a00 */
[----:B--2---:R-:W-:-:S06]  /*25470*/  IMAD.WIDE R6, R11, 0x4, R6 ;  /* 0x000000040b067825 */ /* 0x004fcc00078e0206 */
[----:B------:R2:W5:Y:S01]  /*25480*/  LDG.E R6, desc[UR40][R6.64] ;  /* 0x0000002806067981 */ /* 0x000562000c1e1900 */
[----:B------:R-:W-:Y:S05]  /*25490*/  BRA `(.L_x_3343) ;  /* 0x0000000000107947 */ /* 0x000fea0003800000 */
.L_x_3342:
[----:B------:R-:W-:Y:S05]  /*254a0*/  @!P1 BRA `(.L_x_3343) ;  /* 0x00000000000c9947 */ /* 0x000fea0003800000 */
[----:B------:R-:W2:Y:S04]  /*254b0*/  LDG.E R6, desc[UR40][R2.64] ;  /* 0x0000002802067981 */ /* 0x000ea8000c1e1900 */
[----:B------:R-:W2:Y:S02]  /*254c0*/  LDG.E R2, desc[UR40][R2.64+0x4] ;  /* 0x0000042802027981 */ /* 0x000ea4000c1e1900 */
[----:B--2---:R-:W-:-:S07]  /*254d0*/  IMAD.IADD R6, R2, 0x1, -R6 ;  /* 0x0000000102067824 */ /* 0x004fce00078e0a06 */
.L_x_3343:
[----:B------:R-:W3:Y:S01]  /*254e0*/  LDL.LU R3, [R1+0x464] ;  /* 0x0004640001037983 */ /* 0x000ee20000300800 */
[----:B------:R-:W4:Y:S01]  /*254f0*/  LDC R2, c[0x0][0x448] ;  /* 0x00011200ff027b82 */ /* 0x000f220000000800 */
[----:B-----5:R-:W-:Y:S01]  /*25500*/  IMAD.IADD R0, R6, 0x1, -R0 ;  /* 0x0000000106007824 */ /* 0x020fe200078e0a00 */
[----:B----4-:R-:W-:-:S13]  /*25510*/  ISETP.NE.AND P1, PT, R2, 0x1, PT ;  /* 0x000000010200780c */ /* 0x010fda0003f25270 */
[----:B------:R-:W4:Y:S08]  /*25520*/  @P1 LDC R2, c[0x0][0x44c] ;  /* 0x00011300ff021b82 */ /* 0x000f300000000800 */
[----:B-1----:R-:W1:Y:S01]  /*25530*/  @P1 LDC R4, c[0x0][0x450] ;  /* 0x00011400ff041b82 */ /* 0x002e620000000800 */
[----:B---3--:R-:W-:-:S04]  /*25540*/  IMAD.SHL.U32 R11, R3, 0x80, RZ ;  /* 0x00000080030b7824 */ /* 0x008fc800078e00ff */
[----:B------:R-:W-:Y:S01]  /*25550*/  VIADD R3, R11, 0x7f ;  /* 0x0000007f0b037836 */ /* 0x000fe20000000000 */
[----:B------:R3:W-:Y:S03]  /*25560*/  STL [R1+0x484], R11 ;  /* 0x0004840b01007387 */ /* 0x0007e60000100800 */
[----:B----4-:R-:W-:-:S04]  /*25570*/  @P1 IMAD.HI.U32 R2, R3, R2, RZ ;  /* 0x0000000203021227 */ /* 0x010fc800078e00ff */
[----:B------:R-:W-:Y:S01]  /*25580*/  IMAD.MOV.U32 R6, RZ, RZ, R3 ;  /* 0x000000ffff067224 */ /* 0x000fe200078e0003 */
[----:B-1----:R-:W-:Y:S01]  /*25590*/  @P1 SHF.R.U32.HI R6, RZ, R4, R2 ;  /* 0x00000004ff061219 */ /* 0x002fe20000011602 */
[----:B------:R-:W-:-:S04]  /*255a0*/  VIADD R2, R0, 0x5f ;  /* 0x0000005f00027836 */ /* 0x000fc80000000000 */
[----:B------:R-:W-:-:S05]  /*255b0*/  IMAD.HI R2, R2, 0x2aaaaaab, RZ ;  /* 0x2aaaaaab02027827 */ /* 0x000fca00078e02ff */
[----:B------:R-:W-:-:S04]  /*255c0*/  SHF.R.U32.HI R3, RZ, 0x1f, R2 ;  /* 0x0000001fff037819 */ /* 0x000fc80000011602 */
[----:B------:R-:W-:Y:S02]  /*255d0*/  LEA.HI.SX32 R9, R2, R3, 0x1c ;  /* 0x0000000302097211 */ /* 0x000fe400078fe2ff */
[----:B------:R-:W-:-:S03]  /*255e0*/  IADD3 R2, R0, 0x1, -R10 ;  /* 0x0000000100027810 */ /* 0x000fc60007ffe80a */
[----:B------:R3:W-:Y:S02]  /*255f0*/  STL [R1+0x4e4], R9 ;  /* 0x0004e40901007387 */ /* 0x0007e40000100800 */
[----:B------:R-:W-:Y:S02]  /*25600*/  IMAD.IADD R6, R2, 0x1, R6 ;  /* 0x0000000102067824 */ /* 0x000fe400078e0206 */
[----:B------:R-:W1:Y:S02]  /*25610*/  LDC.64 R2, c[0x0][0xad8] ;  /* 0x0002b600ff027b82 */ /* 0x000e640000000a00 */
[----:B-1----:R-:W-:Y:S01]  /*25620*/  ISETP.GE.AND P2, PT, R3, 0x1, PT ;  /* 0x000000010300780c */ /* 0x002fe20003f46270 */
[----:B------:R-:W-:-:S12]  /*25630*/  IMAD.IADD R2, R6, 0x1, R2 ;  /* 0x0000000106027824 */ /* 0x000fd800078e0202 */
[----:B---3--:R-:W-:Y:S05]  /*25640*/  @!P2 BRA `(.L_x_3344) ;  /* 0x000000000048a947 */ /* 0x008fea0003800000 */
[C---:B------:R-:W-:Y:S01]  /*25650*/  ISETP.GT.AND P0, PT, R6.reuse, RZ, PT ;  /* 0x000000ff0600720c */ /* 0x040fe20003f04270 */
[----:B------:R-:W-:Y:S01]  /*25660*/  BSSY B0, `(.L_x_3345) ;  /* 0x000000e000007945 */ /* 0x000fe20003800000 */
[----:B--2---:R-:W-:-:S11]  /*25670*/  VIADD R7, R6, 0xffffffff ;  /* 0xffffffff06077836 */ /* 0x004fd60000000000 */
        /* <DEDUP_REMOVED lines=8> */
.L_x_3346:
[----:B------:R-:W-:-:S13]  /*25700*/  ISETP.NE.AND P0, PT, R3, 0x1, PT ;  /* 0x000000010300780c */ /* 0x000fda0003f05270 */
[----:B------:R-:W1:Y:S02]  /*25710*/  @P0 LDC.64 R4, c[0x0][0xae0] ;  /* 0x0002b800ff040b82 */ /* 0x000e640000000a00 */
[----:B-1----:R-:W-:-:S05]  /*25720*/  @P0 IMAD.HI.U32 R4, R7, R4, RZ ;  /* 0x0000000407040227 */ /* 0x002fca00078e00ff */
[----:B------:R-:W-:-:S07]  /*25730*/  @P0 SHF.R.U32.HI R7, RZ, R5, R4 ;  /* 0x00000005ff070219 */ /* 0x000fce0000011604 */
.L_x_3347:
[----:B------:R-:W-:Y:S05]  /*25740*/  BSYNC B0 ;  /* 0x0000000000007941 */ /* 0x000fea0003800000 */
.L_x_3345:
[----:B------:R-:W-:-:S05]  /*25750*/  IMAD R7, R7, R3, R3 ;  /* 0x0000000307077224 */ /* 0x000fca00078e0203 */
[----:B------:R-:W-:-:S07]  /*25760*/  VIMNMX R2, R2, R7, PT ;  /* 0x0000000702027248 */ /* 0x000fce0003fe0100 */
.L_x_3344:
[----:B------:R-:W1:Y:S01]  /*25770*/  @P1 LDC R4, c[0x0][0x44c] ;  /* 0x00011300ff041b82 */ /* 0x000e620000000800 */
[----:B------:R-:W-:Y:S01]  /*25780*/  VIADD R2, R2, 0x5f ;  /* 0x0000005f02027836 */ /* 0x000fe20000000000 */
[----:B------:R-:W-:Y:S01]  /*25790*/  ULDC UR4, c[0x0][0xad4] ;  /* 0x0002b50000047ab9 */ /* 0x000fe20000000800 */
[----:B------:R-:W-:Y:S02]  /*257a0*/  IMAD.MOV.U32 R5, RZ, RZ, R11 ;  /* 0x000000ffff057224 */ /* 0x000fe400078e000b */
[----:B------:R-:W-:-:S03]  /*257b0*/  IMAD.HI R2, R2, 0x2aaaaaab, RZ ;  /* 0x2aaaaaab02027827 */ /* 0x000fc600078e02ff */
[----:B------:R-:W3:Y:S01]  /*257c0*/  @P1 LDC R6, c[0x0][0x450] ;  /* 0x00011400ff061b82 */ /* 0x000ee20000000800 */
[----:B-1----:R-:W-:-:S05]  /*257d0*/  @P1 IMAD.HI.U32 R4, R11, R4, RZ ;  /* 0x000000040b041227 */ /* 0x002fca00078e00ff */
        /* <DEDUP_REMOVED lines=13> */
[----:B-1----:R-:W1:Y:S02]  /*258b0*/  @P0 LDC.64 R4, c[0x0][0xae0] ;  /* 0x0002b800ff040b82 */ /* 0x002e640000000a00 */
[----:B-1----:R-:W-:-:S05]  /*258c0*/  @P0 IMAD.HI.U32 R4, R6, R4, RZ ;  /* 0x0000000406040227 */ /* 0x002fca00078e00ff */
[----:B------:R-:W-:-:S04]  /*258d0*/  @P0 SHF.R.U32.HI R6, RZ, R5, R4 ;  /* 0x00000005ff060219 */ /* 0x000fc80000011604 */
[----:B------:R-:W-:Y:S01]  /*258e0*/  LOP3.LUT R6, RZ, R6, RZ, 0x33, !PT ;  /* 0x00000006ff067212 */ /* 0x000fe200078e33ff */
[----:B------:R-:W-:Y:S06]  /*258f0*/  BRA `(.L_x_3351) ;  /* 0x0000000000107947 */ /* 0x000fec0003800000 */
.L_x_3350:
[----:B------:R-:W-:-:S13]  /*25900*/  ISETP.NE.AND P0, PT, R3, 0x1, PT ;  /* 0x000000010300780c */ /* 0x000fda0003f05270 */
[----:B-1----:R-:W1:Y:S02]  /*25910*/  @P0 LDC.64 R4, c[0x0][0xae0] ;  /* 0x0002b800ff040b82 */ /* 0x002e640000000a00 */
[----:B-1----:R-:W-:-:S05]  /*25920*/  @P0 IMAD.HI.U32 R4, R6, R4, RZ ;  /* 0x0000000406040227 */ /* 0x002fca00078e00ff */
[----:B------:R-:W-:-:S07]  /*25930*/  @P0 SHF.R.U32.HI R6, RZ, R5, R4 ;  /* 0x00000005ff060219 */ /* 0x000fce0000011604 */
.L_x_3351:
[----:B------:R-:W-:Y:S05]  /*25940*/  BSYNC B0 ;  /* 0x0000000000007941 */ /* 0x000fea0003800000 */
.L_x_3349:
[----:B------:R-:W-:-:S05]  /*25950*/  IMAD R3, R6, R3, RZ ;  /* 0x0000000306037224 */ /* 0x000fca00078e02ff */
[----:B------:R-:W-:-:S07]  /*25960*/  VIMNMX R2, R2, R3, !PT ;  /* 0x0000000302027248 */ /* 0x000fce0007fe0100 */
.L_x_3348:
[----:B------:R-:W-:Y:S01]  /*25970*/  IMAD.HI R2, R2, 0x2aaaaaab, RZ ;  /* 0x2aaaaaab02027827 */ /* 0x000fe200078e02ff */
[----:B-1----:R-:W-:Y:S01]  /*25980*/  SHF.R.U32.HI R4, RZ, 0x10, R8 ;  /* 0x00000010ff047819 */ /* 0x002fe20000011608 */
[----:B------:R-:W-:Y:S01]  /*25990*/  BSSY B0, `(.L_x_3352) ;  /* 0x000002a000007945 */ /* 0x000fe20003800000 */
[----:B------:R-:W-:Y:S01]  /*259a0*/  LOP3.LUT R9, R8, 0xff, RZ, 0xc0, !PT ;  /* 0x000000ff08097812 */ /* 0x000fe200078ec0ff */
[----:B------:R-:W-:Y:S01]  /*259b0*/  IMAD.MOV.U32 R5, RZ, RZ, RZ ;  /* 0x000000ffff057224 */ /* 0x000fe200078e00ff */
[----:B------:R-:W-:Y:S02]  /*259c0*/  SHF.R.U32.HI R3, RZ, 0x1f, R2 ;  /* 0x0000001fff037819 */ /* 0x000fe40000011602 */
[----:B------:R-:W-:Y:S01]  /*259d0*/  ISETP.NE.AND P0, PT, R4, RZ, PT ;  /* 0x000000ff0400720c */ /* 0x000fe20003f05270 */
[----:B------:R1:W-:Y:S01]  /*259e0*/  STL [R1+0x4dc], R9 ;  /* 0x0004dc0901007387 */ /* 0x0003e20000100800 */
[----:B------:R-:W-:Y:S01]  /*259f0*/  LEA.HI.SX32 R3, R2, R3, 0x1c ;  /* 0x0000000302037211 */ /* 0x000fe200078fe2ff */
[----:B------:R-:W-:-:S02]  /*25a00*/  IMAD.MOV.U32 R8, RZ, RZ, R5 ;  /* 0x000000ffff087224 */ /* 0x000fc400078e0005 */
[----:B------:R1:W-:Y:S01]  /*25a10*/  STL [R1+0x4ac], R5 ;  /* 0x0004ac0501007387 */ /* 0x0003e20000100800 */
[----:B0-----:R-:W-:-:S04]  /*25a20*/  VIMNMX R10, RZ, R3, !PT ;  /* 0x00000003ff0a7248 */ /* 0x001fc80007fe0100 */
[----:B------:R-:W-:Y:S01]  /*25a30*/  ISETP.GT.AND P1, PT, R0, R10, PT ;  /* 0x0000000a0000720c */ /* 0x000fe20003f24270 */
[----:B------:R1:W-:Y:S02]  /*25a40*/  STL [R1+0x4a8], R10 ;  /* 0x0004a80a01007387 */ /* 0x0003e40000100800 */
[----:B------:R-:W0:Y:S10]  /*25a50*/  @!P0 LDC R4, c[0x0][0xae8] ;  /* 0x0002ba00ff048b82 */ /* 0x000e340000000800 */
[----:B-1----:R-:W-:Y:S05]  /*25a60*/  @!P1 BRA `(.L_x_3353) ;  /* 0x0000000000709947 */ /* 0x002fea0003800000 */
[-C--:B0-----:R-:W-:Y:S02]  /*25a70*/  IABS R5, R4.reuse ;  /* 0x0000000400057213 */ /* 0x081fe40000000000 */
[----:B--2---:R-:W-:Y:S02]  /*25a80*/  IABS R7, R4 ;  /* 0x0000000400077213 */ /* 0x004fe40000000000 */
        /* <DEDUP_REMOVED lines=26> */
.L_x_3353:
[----:B------:R-:W-:Y:S05]  /*25c30*/  BSYNC B0 ;  /* 0x0000000000007941 */ /* 0x000fea0003800000 */
.L_x_3352:
        /* <DEDUP_REMOVED lines=13> */
[----:B------:R-:W-:Y:S02]  /*25d10*/  VOTEU.ANY UR4, UPT, PT ;  /* 0x0000000000047886 */ /* 0x000fe400038e0100 */
[----:B------:R-:W3:Y:S08]  /*25d20*/  FLO.U32 R0, UR4 ;  /* 0x0000000400007d00 */ /* 0x000ef000080e0000 */
[----:B------:R-:W4:Y:S01]  /*25d30*/  POPC R5, UR4 ;  /* 0x0000000400057d09 */ /* 0x000f220008000000 */
[----:B---3--:R-:W-:-:S02]  /*25d40*/  ISETP.EQ.U32.AND P0, PT, R0, R3, PT ;  /* 0x000000030000720c */ /* 0x008fc40003f02070 */
[----:B------:R-:W4:Y:S11]  /*25d50*/  LDC.64 R2, c[0x0][0xd60] ;  /* 0x00035800ff027b82 */ /* 0x000f360000000a00 */
[----:B----4-:R-:W3:Y:S01]  /*25d60*/  @P0 ATOMG.E.ADD.STRONG.GPU PT, R3, desc[UR40][R2.64], R5 ;  /* 0x00000005020309a8 */ /* 0x010ee200081ee1e8 */
[----:B0-----:R-:W0:Y:S02]  /*25d70*/  S2R R4, SR_LTMASK ;  /* 0x0000000000047919 */ /* 0x001e240000003900 */
[----:B0-----:R-:W-:-:S04]  /*25d80*/  LOP3.LUT R4, R4, UR4, RZ, 0xc0, !PT ;  /* 0x0000000404047c12 */ /* 0x001fc8000f8ec0ff */
[----:B--2---:R-:W0:Y:S01]  /*25d90*/  POPC R7, R4 ;  /* 0x0000000400077309 */ /* 0x004e220000000000 */
[----:B---3--:R-:W0:Y:S02]  /*25da0*/  SHFL.IDX PT, R0, R3, R0, 0x1f ;  /* 0x00001f0003007589 */ /* 0x008e2400000e0000 */
[----:B0-----:R-:W-:-:S05]  /*25db0*/  IADD3 R0, R0, UR37, R7 ;  /* 0x0000002500007c10 */ /* 0x001fca000fffe007 */
[----:B------:R3:W-:Y:S01]  /*25dc0*/  STL [R1+0x460], R0 ;  /* 0x0004600001007387 */ /* 0x0007e20000100800 */
[----:B------:R-:W-:Y:S05]  /*25dd0*/  BRA `(.L_x_3356) ;  /* 0x00000048005c7947 */ /* 0x000fea0003800000 */
.L_x_3355:
        /* <DEDUP_REMOVED lines=12> */
[----:B--2---:R-:W-:-:S02]  /*25ea0*/  IMAD.U32 R7, RZ, RZ, UR9 ;  /* 0x00000009ff077e24 */ /* 0x004fc4000f8e00ff */
[----:B------:R-:W-:Y:S02]  /*25eb0*/  IMAD.U32 R10, RZ, RZ, UR4 ;  /* 0x00000004ff0a7e24 */ /* 0x000fe4000f8e00ff */
[----:B------:R-:W-:Y:S02]  /*25ec0*/  IMAD.U32 R11, RZ, RZ, UR5 ;  /* 0x00000005ff0b7e24 */ /* 0x000fe4000f8e00ff */
[----:B-1----:R-:W-:Y:S02]  /*25ed0*/  IMAD.MOV.U32 R8, RZ, RZ, 0x70 ;  /* 0x00000070ff087424 */ /* 0x002fe400078e00ff */
[----:B------:R-:W-:Y:S02]  /*25ee0*/  IMAD.MOV.U32 R12, RZ, RZ, 0x1 ;  /* 0x00000001ff0c7424 */ /* 0x000fe400078e00ff */
[----:B------:R-:W-:-:S07]  /*25ef0*/  IMAD.MOV.U32 R13, RZ, RZ, RZ ;  /* 0x000000ffff0d7224 */ /* 0x000fce00078e00ff */
[----:B------:R-:W-:-:S07]  /*25f00*/  LEPC R20, `(.L_x_3358) ;  /* 0x000000001014794e */ /* 0x000fce0000000000 */
[----:B0-----:R-:W-:Y:S05]  /*25f10*/  CALL.ABS.NOINC R2 ;  /* 0x0000000002007343 */ /* 0x001fea0003c00000 */
.L_x_3358:
[----:B------:R-:W-:Y:S05]  /*25f20*/  BSYNC B6 ;  /* 0x0000000000067941 */ /* 0x000fea0003800000 */
.L_x_3357:
        /* <DEDUP_REMOVED lines=9> */
[----:B0-----:R-:W-:Y:S02]  /*25fc0*/  IMAD.U32 R4, RZ, RZ, UR6 ;  /* 0x00000006ff047e24 */ /* 0x001fe4000f8e00ff */
[----:B------:R-:W-:Y:S02]  /*25fd0*/  IMAD.U32 R5, RZ, RZ, UR7 ;  /* 0x00000007ff057e24 */ /* 0x000fe4000f8e00ff */
[----:B------:R-:W-:Y:S02]  /*25fe0*/  IMAD.U32 R6, RZ, RZ, UR8 ;  /* 0x00000008ff067e24 */ /* 0x000fe4000f8e00ff */
[----:B--2---:R-:W-:-:S02]  /*25ff0*/  IMAD.U32 R7, RZ, RZ, UR9 ;  /* 0x00000009ff077e24 */ /* 0x004fc4000f8e00ff */
[----:B------:R-:W-:Y:S02]  /*26000*/  IMAD.U32 R10, RZ, RZ, UR4 ;  /* 0x00000004ff0a7e24 */ /* 0x000fe4000f8e00ff */
[----:B------:R-:W-:Y:S02]  /*26010*/  IMAD.U32 R11, RZ, RZ, UR5 ;  /* 0x00000005ff0b7e24 */ /* 0x000fe4000f8e00ff */
[----:B-1----:R-:W-:Y:S02]  /*26020*/  IMAD.MOV.U32 R8, RZ, RZ, 0x70 ;  /* 0x00000070ff087424 */ /* 0x002fe400078e00ff */
[----:B------:R-:W-:Y:S02]  /*26030*/  IMAD.MOV.U32 R12, RZ, RZ, 0x1 ;  /* 0x00000001ff0c7424 */ /* 0x000fe400078e00ff */
[----:B---3--:R-:W-:-:S07]  /*26040*/  IMAD.MOV.U32 R13, RZ, RZ, RZ ;  /* 0x000000ffff0d7224 */ /* 0x008fce00078e00ff */
[----:B------:R-:W-:-:S07]  /*26050*/  LEPC R20, `(.L_x_3361) ;  /* 0x000000001014794e */ /* 0x000fce0000000000 */
[----:B----4-:R-:W-:Y:S05]  /*26060*/  CALL.ABS.NOINC R2 ;  /* 0x0000000002007343 */ /* 0x010fea0003c00000 */
.L_x_3361:
        /* <DEDUP_REMOVED lines=15> */
.L_x_3360:
[----:B------:R-:W-:Y:S05]  /*26160*/  BSYNC B6 ;  /* 0x0000000000067941 */ /* 0x000fea0003800000 */
.L_x_3359:
        /* <DEDUP_REMOVED lines=9> */
[----:B------:R2:W1:Y:S01]  /*26200*/  @P0 LDG.E R7, desc[UR40][R2.64] ;  /* 0x0000002802070981 */ /* 0x000462000c1e1900 */
[----:B---3--:R-:W-:Y:S01]  /*26210*/  VIADD R0, R16, 0xffffffff ;  /* 0xffffffff10007836 */ /* 0x008fe20000000000 */
[----:B--2---:R-:W2:Y:S02]  /*26220*/  LDC.64 R2, c[0x0][0x418] ;  /* 0x00010600ff027b82 */ /* 0x004ea40000000a00 */
[----:B--2---:R-:W-:Y:S01]  /*26230*/  LOP3.LUT P0, RZ, R2, UR4, RZ, 0xfc, !PT ;  /* 0x0000000402ff7c12 */ /* 0x004fe2000f80fcff */
[----:B------:R-:W-:-:S03]  /*26240*/  UMOV UR4, 0xffffffff ;  /* 0xffffffff00047882 */ /* 0x000fc60000000000 */
[----:B------:R-:W-:Y:S02]  /*26250*/  LOP3.LUT P0, RZ, R3, UR5, RZ, 0xfc, P0 ;  /* 0x0000000503ff7c12 */ /* 0x000fe4000800fcff */
[----:B-1----:R-:W-:Y:S01]  /*26260*/  SHF.R.S32.HI R8, RZ, 0x1f, R7 ;  /* 0x0000001fff087819 */ /* 0x002fe20000011407 */
[----:B------:R1:W-:Y:S01]  /*26270*/  STL [R1+0x464], R7 ;  /* 0x0004640701007387 */ /* 0x0003e20000100800 */
[----:B------:R-:W-:-:S03]  /*26280*/  SEL R16, R7, RZ, !P0 ;  /* 0x000000ff07107207 */ /* 0x000fc60004000000 */
[----:B------:R1:W-:Y:S01]  /*26290*/  STL [R1+0x468], R8 ;  /* 0x0004680801007387 */ /* 0x0003e20000100800 */
[----:B------:R-:W-:Y:S05]  /*262a0*/  BRA.DIV UR4, `(.L_x_3362) ;  /* 0x0000005e04347947 */ /* 0x000fea000b800000 */
[----:B0-----:R-:W0:Y:S02]  /*262b0*/  S2R R4, SR_TID.X ;  /* 0x0000000000047919 */ /* 0x001e240000002100 */
[----:B0-----:R-:W-:-:S04]  /*262c0*/  SHF.R.U32.HI R4, RZ, 0x5, R4 ;  /* 0x00000005ff047819 */ /* 0x001fc80000011604 */
[----:B------:R-:W-:-:S05]  /*262d0*/  LOP3.LUT R4, R4, 0x3, RZ, 0xc0, !PT ;  /* 0x0000000304047812 */ /* 0x000fca00078ec0ff */
[----:B------:R0:W2:Y:S02]  /*262e0*/  SHFL.IDX PT, R14, R4, RZ, 0x1f ;  /* 0x00001fff040e7589 */ /* 0x0000a400000e0000 */
.L_x_3475:
[----:B0-----:R-:W3:Y:S01]  /*262f0*/  LDL.LU R4, [R1+0x480] ;  /* 0x0004800001047983 */ /* 0x001ee20000300800 */
[----:B------:R-:W-:Y:S02]  /*26300*/  PLOP3.LUT P1, PT, PT, PT, PT, 0x8, 0x0 ;  /* 0x000000000000781c */ /* 0x000fe40003f2e170 */
[----:B--2---:R-:W-:Y:S01]  /*26310*/  ISETP.NE.AND P0, PT, R14, RZ, PT ;  /* 0x000000ff0e00720c */ /* 0x004fe20003f05270 */
[----:B------:R0:W-:Y:S01]  /*26320*/  STL [R1+0x494], R0 ;  /* 0x0004940001007387 */ /* 0x0001e20000100800 */
[----:B---3--:R-:W-:-:S09]  /*26330*/  LOP3.LUT R4, R4, 0xfffffffe, RZ, 0xc0, !PT ;  /* 0xfffffffe04047812 */ /* 0x008fd200078ec0ff */
[----:B------:R-:W-:-:S05]  /*26340*/  @P1 LOP3.LUT R4, R4, 0x1, RZ, 0xfc, !PT ;  /* 0x0000000104041812 */ /* 0x000fca00078efcff */
[----:B------:R0:W-:Y:S01]  /*26350*/  STL [R1+0x480], R4 ;  /* 0x0004800401007387 */ /* 0x0001e20000100800 */
[----:B------:R-:W-:Y:S05]  /*26360*/  @P0 BRA `(.L_x_3363) ;  /* 0x00000004000c0947 */ /* 0x000fea0003800000 */
[----:B------:R-:W-:-:S03]  /*26370*/  UMOV UR4, 0xffffffff ;  /* 0xffffffff00047882 */ /* 0x000fc60000000000 */
[----:B------:R-:W-:Y:S05]  /*26380*/  BRA.DIV UR4, `(.L_x_3364) ;  /* 0x0000005e04307947 */ /* 0x000fea000b800000 */
[----:B------:R-:W-:-:S13]  /*26390*/  ELECT P6, URZ, PT ;  /* 0x00000000003f782f */ /* 0x000fda00038c0000 */
.L_x_3478:
[----:B------:R-:W-:Y:S05]  /*263a0*/  @!P6 BRA `(.L_x_3363) ;  /* 0x0000000000fce947 */ /* 0x000fea0003800000 */
[----:B------:R-:W-:-:S04]  /*263b0*/  ISETP.NE.U32.AND P0, PT, R2, RZ, PT ;  /* 0x000000ff0200720c */ /* 0x000fc80003f05070 */
[----:B------:R-:W-:-:S13]  /*263c0*/  ISETP.NE.AND.EX P0, PT, R3, RZ, PT, P0 ;  /* 0x000000ff0300720c */ /* 0x000fda0003f05300 */
[----:B------:R-:W-:Y:S05]  /*263d0*/  @!P0 BRA `(.L_x_3365) ;  /* 0x0000000000508947 */ /* 0x000fea0003800000 */
[----:B------:R-:W2:Y:S01]  /*263e0*/  LDC R6, c[0x0][0x43c] ;  /* 0x00010f00ff067b82 */ /* 0x000ea20000000800 */
[----:B------:R-:W-:Y:S01]  /*263f0*/  IMAD.MOV.U32 R9, RZ, RZ, R0 ;  /* 0x000000ffff097224 */ /* 0x000fe200078e0000 */
[----:B------:R-:W-:-:S03]  /*26400*/  ULDC.64 UR4, c[0x0][0x428] ;  /* 0x00010a0000047ab9 */ /* 0x000fc60000000a00 */
[----:B0-----:R-:W-:Y:S01]  /*26410*/  IMAD.MOV.U32 R0, RZ, RZ, R9 ;  /* 0x000000ffff007224 */ /* 0x001fe200078e0009 */
[----:B--2---:R-:W-:-:S13]  /*26420*/  ISETP.NE.AND P0, PT, R6, 0x1, PT ;  /* 0x000000010600780c */ /* 0x004fda0003f05270 */
        /* <DEDUP_REMOVED lines=15> */
.L_x_3365:
[----:B--2---:R-:W2:Y:S01]  /*26520*/  LDL R2, [R1+0x474] ;  /* 0x0004740001027983 */ /* 0x004ea20000100800 */
[----:B0-----:R-:W-:Y:S01]  /*26530*/  IMAD R0, R19, 0x8, R18 ;  /* 0x0000000813007824 */ /* 0x001fe200078e0212 */
[----:B--2---:R-:W-:-:S04]  /*26540*/  SHF.L.U32 R2, R2, 0x1f, RZ ;  /* 0x0000001f02027819 */ /* 0x004fc800000006ff */
[----:B------:R-:W0:Y:S02]  /*26550*/  SYNCS.PHASECHK.TRANS64.TRYWAIT P0, [R0+URZ+0x32440], R2 ;  /* 0x03244002000075a7 */ /* 0x000e24000800017f */
[----:B0-----:R-:W-:Y:S05]  /*26560*/  @!P0 BRA `(.L_x_3366) ;  /* 0x0000005800d88947 */ /* 0x001fea0003800000 */
.L_x_3479:
[----:B------:R-:W2:Y:S02]  /*26570*/  S2R R3, SR_TID.X ;  /* 0x0000000000037919 */ /* 0x000ea40000002100 */
[----:B--2---:R-:W-:-:S04]  /*26580*/  LOP3.LUT R3, R3, 0x7f, RZ, 0xc0, !PT ;  /* 0x0000007f03037812 */ /* 0x004fc800078ec0ff */
[----:B------:R-:W-:-:S13]  /*26590*/  ISETP.NE.AND P0, PT, R3, RZ, PT ;  /* 0x000000ff0300720c */ /* 0x000fda0003f05270 */
[----:B------:R-:W-:Y:S05]  /*265a0*/  @P0 BRA `(.L_x_3367) ;  /* 0x00000000001c0947 */ /* 0x000fea0003800000 */
[----:B------:R-:W2:Y:S01]  /*265b0*/  S2R R3, SR_TID.X ;  /* 0x0000000000037919 */ /* 0x000ea20000002100 */
[----:B0-----:R-:W-:-:S04]  /*265c0*/  IMAD.MOV.U32 R2, RZ, RZ, 0x3000 ;  /* 0x00003000ff027424 */ /* 0x001fc800078e00ff */
[----:B------:R3:W-:Y:S01]  /*265d0*/  SYNCS.ARRIVE.TRANS64 RZ, [R0+URZ+0x32430], R2 ;  /* 0x0324300200ff79a7 */ /* 0x0007e2000800003f */
[----:B--2---:R-:W-:-:S04]  /*265e0*/  LOP3.LUT R3, R3, 0x1f, RZ, 0xc0, !PT ;  /* 0x0000001f03037812 */ /* 0x004fc800078ec0ff */
[----:B------:R-:W-:-:S13]  /*265f0*/  ISETP.NE.AND P0, PT, R3, RZ, PT ;  /* 0x000000ff0300720c */ /* 0x000fda0003f05270 */
[----:B---3--:R-:W-:Y:S05]  /*26600*/  @!P0 BRA `(.L_x_3367) ;  /* 0x0000000000048947 */ /* 0x008fea0003800000 */
[----:B------:R-:W-:Y:S01]  /*26610*/  BPT.TRAP 0x1 ;  /* 0x000000040000795c */ /* 0x000fe20000300000 */
.L_x_3367:
        /* <DEDUP_REMOVED lines=24> */
.L_x_3363:
[----:B--2---:R-:W2:Y:S04]  /*267a0*/  LDL R2, [R1+0x46c] ;  /* 0x00046c0001027983 */ /* 0x004ea80000100800 */
[----:B------:R-:W3:Y:S01]  /*267b0*/  LDL R3, [R1+0x48c] ;  /* 0x00048c0001037983 */ /* 0x000ee20000100800 */
[----:B------:R-:W-:Y:S05]  /*267c0*/  WARPSYNC.ALL ;  /* 0x0000000000007948 */ /* 0x000fea0003800000 */
[----:B------:R-:W-:Y:S01]  /*267d0*/  ULDC.64 UR4, c[0x0][0xaf8] ;  /* 0x0002be0000047ab9 */ /* 0x000fe20000000a00 */
[----:B0-----:R-:W-:Y:S01]  /*267e0*/  VIADD R0, R18, 0x18400 ;  /* 0x0001840012007836 */ /* 0x001fe20000000000 */
[----:B------:R-:W-:Y:S01]  /*267f0*/  BAR.SYNC.DEFER_BLOCKING 0x8, 0x180 ;  /* 0x0206000000007b1d */ /* 0x000fe20000010000 */
[----:B------:R-:W-:-:S03]  /*26800*/  ISETP.NE.U32.AND P0, PT, RZ, UR4, PT ;  /* 0x00000004ff007c0c */ /* 0x000fc6000bf05070 */
[----:B------:R-:W-:Y:S02]  /*26810*/  LOP3.LUT P1, RZ, R0, 0x3ff, RZ, 0xc0, !PT ;  /* 0x000003ff00ff7812 */ /* 0x000fe4000782c0ff */
[----:B------:R-:W-:Y:S01]  /*26820*/  ISETP.NE.AND.EX P0, PT, RZ, UR5, PT, P0 ;  /* 0x00000005ff007c0c */ /* 0x000fe2000bf05300 */
[----:B------:R-:W-:Y:S01]  /*26830*/  BSSY B6, `(.L_x_3368) ;  /* 0x0000019000067945 */ /* 0x000fe20003800000 */
[----:B--2---:R-:W-:-:S04]  /*26840*/  SHF.R.S32.HI R0, RZ, 0x1f, R2 ;  /* 0x0000001fff007819 */ /* 0x004fc80000011402 */
[----:B------:R-:W-:Y:S02]  /*26850*/  SEL R4, R0, RZ, !P0 ;  /* 0x000000ff00047207 */ /* 0x000fe40004000000 */
[----:B---3--:R-:W-:Y:S02]  /*26860*/  SHF.R.S32.HI R3, RZ, 0x1f, R3 ;  /* 0x0000001fff037819 */ /* 0x008fe40000011403 */
[----:B------:R-:W-:Y:S01]  /*26870*/  SEL R0, R2, RZ, !P0 ;  /* 0x000000ff02007207 */ /* 0x000fe20004000000 */
[----:B------:R0:W-:Y:S04]  /*26880*/  STL [R1+0x4c0], R4 ;  /* 0x0004c00401007387 */ /* 0x0001e80000100800 */
[----:B------:R0:W-:Y:S04]  /*26890*/  STL [R1+0x49c], R0 ;  /* 0x00049c0001007387 */ /* 0x0001e80000100800 */
[----:B------:R0:W-:Y:S01]  /*268a0*/  STL [R1+0x4b0], R3 ;  /* 0x0004b00301007387 */ /* 0x0001e20000100800 */
        /* <DEDUP_REMOVED lines=9> */
[----:B-1----:R-:W-:-:S02]  /*26940*/  IMAD.U32 R7, RZ, RZ, UR9 ;  /* 0x00000009ff077e24 */ /* 0x002fc4000f8e00ff */
[----:B------:R-:W-:Y:S02]  /*26950*/  IMAD.U32 R10, RZ, RZ, UR4 ;  /* 0x00000004ff0a7e24 */ /* 0x000fe4000f8e00ff */
[----:B------:R-:W-:Y:S02]  /*26960*/  IMAD.U32 R11, RZ, RZ, UR5 ;  /* 0x00000005ff0b7e24 */ /* 0x000fe4000f8e00ff */
[----:B------:R-:W-:Y:S02]  /*26970*/  IMAD.MOV.U32 R8, RZ, RZ, 0x70 ;  /* 0x00000070ff087424 */ /* 0x000fe400078e00ff */
[----:B------:R-:W-:Y:S02]  /*26980*/  IMAD.MOV.U32 R12, RZ, RZ, 0x1 ;  /* 0x00000001ff0c7424 */ /* 0x000fe400078e00ff */
[----:B------:R-:W-:-:S07]  /*26990*/  IMAD.MOV.U32 R13, RZ, RZ, RZ ;  /* 0x000000ffff0d7224 */ /* 0x000fce00078e00ff */
[----:B------:R-:W-:-:S07]  /*269a0*/  LEPC R20, `(.L_x_3369) ;  /* 0x000000001014794e */ /* 0x000fce0000000000 */
[----:B0-----:R-:W-:Y:S05]  /*269b0*/  CALL.ABS.NOINC R2 ;  /* 0x0000000002007343 */ /* 0x001fea0003c00000 */
.L_x_3369:
[----:B------:R-:W-:Y:S05]  /*269c0*/  BSYNC B6 ;  /* 0x0000000000067941 */ /* 0x000fea0003800000 */
.L_x_3368:
[----:B------:R-:W2:Y:S01]  /*269d0*/  LDL R11, [R1+0x484] ;  /* 0x00048400010b7983 */ /* 0x000ea20000100800 */
[----:B-1----:R-:W1:Y:S01]  /*269e0*/  LDC R7, c[0x0][0x448] ;  /* 0x00011200ff077b82 */ /* 0x002e620000000800 */
[----:B------:R-:W-:Y:S01]  /*269f0*/  ULDC.64 UR4, c[0x0][0x298] ;  /* 0x0000a60000047ab9 */ /* 0x000fe20000000a00 */
[----:B------:R-:W-:Y:S01]  /*26a00*/  ULDC.64 UR6, c[0x0][0x280] ;  /* 0x0000a00000067ab9 */ /* 0x000fe20000000a00 */
[----:B0-----:R-:W3:Y:S04]  /*26a10*/  LDL R4, [R1+0x4b0] ;  /* 0x0004b00001047983 */ /* 0x001ee80000100800 */
[----:B------:R-:W4:Y:S04]  /*26a20*/  LDL R9, [R1+0x48c] ;  /* 0x00048c0001097983 */ /* 0x000f280000100800 */
[----:B------:R-:W4:Y:S01]  /*26a30*/  LDL R8, [R1+0x4c0] ;  /* 0x0004c00001087983 */ /* 0x000f220000100800 */
[----:B------:R-:W0:Y:S01]  /*26a40*/  S2R R2, SR_TID.X ;  /* 0x0000000000027919 */ /* 0x000e220000002100 */
[----:B------:R-:W0:Y:S02]  /*26a50*/  S2R R0, SR_TID.X ;  /* 0x0000000000007919 */ /* 0x000e240000002100 */
[----:B------:R-:W4:Y:S01]  /*26a60*/  LDL R6, [R1+0x49c] ;  /* 0x00049c0001067983 */ /* 0x000f220000100800 */
[----:B-1----:R-:W-:-:S13]  /*26a70*/  ISETP.NE.AND P0, PT, R7, 0x1, PT ;  /* 0x000000010700780c */ /* 0x002fda0003f05270 */
[----:B------:R-:W1:Y:S01]  /*26a80*/  @P0 LDC R3, c[0x0][0x450] ;  /* 0x00011400ff030b82 */ /* 0x000e620000000800 */
[----:B0-----:R-:W-:-:S04]  /*26a90*/  LOP3.LUT R2, R2, 0x7f, RZ, 0xc0, !PT ;  /* 0x0000007f02027812 */ /* 0x001fc800078ec0ff */
[----:B------:R-:W-:Y:S01]  /*26aa0*/  SHF.R.U32.HI R2, RZ, 0x3, R2 ;  /* 0x00000003ff027819 */ /* 0x000fe20000011602 */
[----:B------:R-:W-:-:S05]  /*26ab0*/  IMAD.SHL.U32 R0, R0, 0x10, RZ ;  /* 0x0000001000007824 */ /* 0x000fca00078e00ff */
[----:B------:R-:W-:Y:S02]  /*26ac0*/  LOP3.LUT R0, R2, 0x70, R0, 0xf8, !PT ;  /* 0x0000007002007812 */ /* 0x000fe400078ef800 */
[----:B------:R-:W0:Y:S03]  /*26ad0*/  @P0 LDC R2, c[0x0][0x44c] ;  /* 0x00011300ff020b82 */ /* 0x000e260000000800 */
[----:B--2---:R-:W-:-:S04]  /*26ae0*/  IMAD.IADD R5, R0, 0x1, R11 ;  /* 0x0000000100057824 */ /* 0x004fc800078e020b */
        /* <DEDUP_REMOVED lines=8> */
[----:B------:R-:W-:-:S04]  /*26b70*/  IMAD.WIDE.U32 R2, R17, UR4, R2 ;  /* 0x0000000411027c25 */ /* 0x000fc8000f8e0002 */
[----:B------:R-:W-:Y:S01]  /*26b80*/  IMAD R3, R17, UR5, R3 ;  /* 0x0000000511037c24 */ /* 0x000fe2000f8e0203 */
[----:B------:R-:W-:Y:S02]  /*26b90*/  ULDC.64 UR4, c[0x0][0x2e0] ;  /* 0x0000b80000047ab9 */ /* 0x000fe40000000a00 */
[----:B------:R-:W-:Y:S02]  /*26ba0*/  IMAD R4, R8, UR4, RZ ;  /* 0x0000000408047c24 */ /* 0x000fe4000f8e02ff */
[----:B------:R0:W5:Y:S01]  /*26bb0*/  LDL R8, [R1+0x470] ;  /* 0x0004700001087983 */ /* 0x0001620000100800 */
[C---:B------:R-:W-:Y:S01]  /*26bc0*/  IMAD.WIDE.U32 R2, R6.reuse, UR4, R2 ;  /* 0x0000000406027c25 */ /* 0x040fe2000f8e0002 */
[----:B------:R-:W1:Y:S03]  /*26bd0*/  S2R R10, SR_TID.X ;  /* 0x00000000000a7919 */ /* 0x000e660000002100 */
        /* <DEDUP_REMOVED lines=11> */
[----:B------:R-:W-:Y:S01]  /*26c90*/  IMAD.IADD R3, R3, 0x1, R4 ;  /* 0x0000000103037824 */ /* 0x000fe200078e0204 */
[----:B------:R2:W-:Y:S01]  /*26ca0*/  STL [R1+0x488], R5 ;  /* 0x0004880501007387 */ /* 0x0005e20000100800 */
[----:B-1----:R-:W-:Y:S02]  /*26cb0*/  IMAD.SHL.U32 R9, R10, 0x8, RZ ;  /* 0x000000080a097824 */ /* 0x002fe400078e00ff */
[----:B------:R-:W-:-:S03]  /*26cc0*/  IMAD R6, R6, UR4, RZ ;  /* 0x0000000406067c24 */ /* 0x000fc6000f8e02ff */
[----:B------:R-:W-:Y:S01]  /*26cd0*/  LOP3.LUT R9, R9, 0x38, RZ, 0xc0, !PT ;  /* 0x0000003809097812 */ /* 0x000fe200078ec0ff */
[----:B--2---:R-:W-:Y:S01]  /*26ce0*/  IMAD.WIDE.U32 R4, R0, UR4, R2 ;  /* 0x0000000400047c25 */ /* 0x004fe2000f8e0002 */
[----:B------:R-:W-:-:S03]  /*26cf0*/  ULDC UR4, c[0x0][0x2b8] ;  /* 0x0000ae0000047ab9 */ /* 0x000fc60000000800 */
[----:B------:R-:W-:Y:S01]  /*26d00*/  IMAD R0, R0, UR5, R6 ;  /* 0x0000000500007c24 */ /* 0x000fe2000f8e0206 */
[----:B------:R-:W-:-:S03]  /*26d10*/  LEA R3, P1, R4, UR6, 0x1 ;  /* 0x0000000604037c11 */ /* 0x000fc6000f8208ff */
[----:B------:R-:W-:Y:S01]  /*26d20*/  IMAD.IADD R0, R5, 0x1, R0 ;  /* 0x0000000105007824 */ /* 0x000fe200078e0200 */
[----:B------:R-:W-:Y:S01]  /*26d30*/  ISETP.GE.AND P0, PT, R9, UR4, PT ;  /* 0x0000000409007c0c */ /* 0x000fe2000bf06270 */
[----:B------:R-:W-:Y:S01]  /*26d40*/  UMOV UR4, 0xffffffff ;  /* 0xffffffff00047882 */ /* 0x000fe20000000000 */
[----:B------:R-:W-:Y:S02]  /*26d50*/  LOP3.LUT R10, R10, 0x7f, RZ, 0xc0, !PT ;  /* 0x0000007f0a0a7812 */ /* 0x000fe400078ec0ff */
[----:B------:R-:W-:Y:S02]  /*26d60*/  LEA.HI.X R0, R4, UR7, R0, 0x1, P1 ;  /* 0x0000000704007c11 */ /* 0x000fe400088f0c00 */
[----:B------:R-:W-:Y:S01]  /*26d70*/  SHF.R.U32.HI R10, RZ, 0x3, R10 ;  /* 0x00000003ff0a7819 */ /* 0x000fe2000001160a */
[----:B0-----:R-:W-:Y:S06]  /*26d80*/  BRA.DIV UR4, `(.L_x_3370) ;  /* 0x0000005204e47947 */ /* 0x001fec000b800000 */
[----:B------:R-:W2:Y:S04]  /*26d90*/  LDL R4, [R1+0x490] ;  /* 0x0004900001047983 */ /* 0x000ea80000100800 */
[----:B------:R-:W3:Y:S04]  /*26da0*/  LDL.LU R6, [R1+0x484] ;  /* 0x0004840001067983 */ /* 0x000ee80000300800 */
[----:B------:R-:W0:Y:S01]  /*26db0*/  SHFL.IDX PT, R5, R3, RZ, 0x181f ;  /* 0x00181fff03057589 */ /* 0x000e2200000e0000 */
[----:B--2---:R-:W-:-:S03]  /*26dc0*/  IMAD R2, R4, R7, RZ ;  /* 0x0000000704027224 */ /* 0x004fc600078e02ff */
[----:B------:R-:W1:Y:S01]  /*26dd0*/  SHFL.IDX PT, R4, R0, RZ, 0x181f ;  /* 0x00181fff00047589 */ /* 0x000e6200000e0000 */
[----:B---3--:R-:W-:-:S03]  /*26de0*/  IMAD.IADD R10, R10, 0x1, R6 ;  /* 0x000000010a0a7824 */ /* 0x008fc600078e0206 */
[----:B------:R-:W2:Y:S01]  /*26df0*/  SHFL.IDX PT, R6, R3, 0x1, 0x181f ;  /* 0x00381f0003067f89 */ /* 0x000ea200000e0000 */
[C---:B------:R-:W-:Y:S01]  /*26e00*/  VIADD R11, R10.reuse, 0x10 ;  /* 0x000000100a0b7836 */ /* 0x040fe20000000000 */
[CC--:B------:R-:W-:Y:S02]  /*26e10*/  ISETP.GE.AND P1, PT, R10.reuse, R2.reuse, PT ;  /* 0x000000020a00720c */ /* 0x0c0fe40003f26270 */
[----:B------:R-:W3:Y:S02]  /*26e20*/  SHFL.IDX PT, R7, R0, 0x1, 0x181f ;  /* 0x00381f0000077f89 */ /* 0x000ee400000e0000 */
[----:B------:R-:W-:Y:S02]  /*26e30*/  ISETP.GE.AND P2, PT, R11, R2, PT ;  /* 0x000000020b00720c */ /* 0x000fe40003f46270 */
[----:B------:R4:W-:Y:S04]  /*26e40*/  STL [R1+0x4b8], R11 ;  /* 0x0004b80b01007387 */ /* 0x0009e80000100800 */
[----:B------:R-:W-:Y:S03]  /*26e50*/  STL [R1+0x484], R10 ;  /* 0x0004840a01007387 */ /* 0x000fe60000100800 */
[----:B0-----:R-:W-:Y:S01]  /*26e60*/  @!P1 LEA R5, P3, R9, R5, 0x1 ;  /* 0x0000000509059211 */ /* 0x001fe200078608ff */
[----:B----4-:R-:W-:-:S04]  /*26e70*/  VIADD R11, R10, 0x20 ;  /* 0x000000200a0b7836 */ /* 0x010fc80000000000 */
[----:B-1----:R-:W-:Y:S01]  /*26e80*/  @!P1 IMAD.X R4, RZ, RZ, R4, P3 ;  /* 0x000000ffff049224 */ /* 0x002fe200018e0604 */
[----:B------:R-:W-:Y:S04]  /*26e90*/  STL [R1+0x4bc], R11 ;  /* 0x0004bc0b01007387 */ /* 0x000fe80000100800 */
[----:B------:R-:W-:-:S04]  /*26ea0*/  @!P1 LOP3.LUT R5, R5, R4, RZ, 0x3c, !PT ;  /* 0x0000000405059212 */ /* 0x000fc800078e3cff */
[----:B------:R-:W-:-:S04]  /*26eb0*/  @!P1 LOP3.LUT R4, R5, R4, RZ, 0x3c, !PT ;  /* 0x0000000405049212 */ /* 0x000fc800078e3cff */
[----:B------:R-:W-:-:S05]  /*26ec0*/  @!P1 LOP3.LUT R5, R5, R4, RZ, 0x3c, !PT ;  /* 0x0000000405059212 */ /* 0x000fca00078e3cff */
[----:B-----5:R2:W-:Y:S02]  /*26ed0*/  @!P1 LDGSTS.E.BYPASS.LTC128B.128 [R8+0x18400], desc[UR40][R4.64], !P0 ;  /* 0x1840000004089fae */ /* 0x0205e4000c101d68 */
[----:B--2---:R-:W-:Y:S02]  /*26ee0*/  @!P2 LEA R5, P1, R9, R6, 0x1 ;  /* 0x000000060905a211 */ /* 0x004fe400078208ff */
[----:B------:R-:W-:Y:S03]  /*26ef0*/  SHFL.IDX PT, R6, R0, 0x2, 0x181f ;  /* 0x00581f0000067f89 */ /* 0x000fe600000e0000 */
[----:B---3--:R-:W-:Y:S01]  /*26f00*/  @!P2 IMAD.X R4, RZ, RZ, R7, P1 ;  /* 0x000000ffff04a224 */ /* 0x008fe200008e0607 */
        /* <DEDUP_REMOVED lines=58> */
.L_x_3496:
        /* <DEDUP_REMOVED lines=12> */
.L_x_3371:
        /* <DEDUP_REMOVED lines=8> */
[----:B------:R-:W-:-:S03]  /*273f0*/  ULDC.64 UR4, c[0x0][0x398] ;  /* 0x0000e60000047ab9 */ /* 0x000fc60000000a00 */
[----:B0-----:R-:W3:Y:S01]  /*27400*/  LDL.LU R3, [R1+0x48c] ;  /* 0x00048c0001037983 */ /* 0x001ee20000300800 */
[----:B------:R-:W-:Y:S01]  /*27410*/  VIADD R2, R18, 0x22400 ;  /* 0x0002240012027836 */ /* 0x000fe20000000000 */
[----:B------:R0:W-:Y:S01]  /*27420*/  SYNCS.ARRIVE.TRANS64.A1T0 RZ, [R18+URZ+0x32400], RZ ;  /* 0x032400ff12ff79a7 */ /* 0x0001e2000810003f */
[----:B------:R-:W-:Y:S03]  /*27430*/  BSSY B6, `(.L_x_3372) ;  /* 0x0000019000067945 */ /* 0x000fe60003800000 */
        /* <DEDUP_REMOVED lines=24> */
.L_x_3373:
[----:B------:R-:W-:Y:S05]  /*275c0*/  BSYNC B6 ;  /* 0x0000000000067941 */ /* 0x000fea0003800000 */
.L_x_3372:
[----:B------:R-:W2:Y:S01]  /*275d0*/  LDL.LU R5, [R1+0x48c] ;  /* 0x00048c0001057983 */ /* 0x000ea20000300800 */
[----:B------:R-:W1:Y:S01]  /*275e0*/  LDC R7, c[0x0][0x448] ;  /* 0x00011200ff077b82 */ /* 0x000e620000000800 */
[----:B------:R-:W-:Y:S01]  /*275f0*/  ULDC.64 UR4, c[0x0][0x3d8] ;  /* 0x0000f60000047ab9 */ /* 0x000fe20000000a00 */
[----:B------:R-:W-:Y:S01]  /*27600*/  ULDC.64 UR6, c[0x0][0x390] ;  /* 0x0000e40000067ab9 */ /* 0x000fe20000000a00 */
[----:B0-----:R-:W2:Y:S04]  /*27610*/  LDL.LU.64 R2, [R1+0x4b0] ;  /* 0x0004b00001027983 */ /* 0x001ea80000300a00 */
[----:B------:R-:W3:Y:S04]  /*27620*/  LDL.LU R0, [R1+0x4c0] ;  /* 0x0004c00001007983 */ /* 0x000ee80000300800 */
[----:B------:R-:W4:Y:S04]  /*27630*/  LDL.LU R4, [R1+0x49c] ;  /* 0x00049c0001047983 */ /* 0x000f280000300800 */
[----:B------:R-:W5:Y:S01]  /*27640*/  LDL.LU R8, [R1+0x488] ;  /* 0x0004880001087983 */ /* 0x000f620000300800 */
[----:B------:R-:W0:Y:S01]  /*27650*/  S2R R9, SR_TID.X ;  /* 0x0000000000097919 */ /* 0x000e220000002100 */
[----:B-1----:R-:W-:Y:S01]  /*27660*/  ISETP.NE.AND P0, PT, R7, 0x1, PT ;  /* 0x000000010700780c */ /* 0x002fe20003f05270 */
[----:B--2---:R-:W-:-:S12]  /*27670*/  IMAD.MOV.U32 R3, RZ, RZ, R5 ;  /* 0x000000ffff037224 */ /* 0x004fd800078e0005 */
[----:B------:R-:W1:Y:S01]  /*27680*/  @P0 LDC R5, c[0x0][0x450] ;  /* 0x00011400ff050b82 */ /* 0x000e620000000800 */
[----:B------:R-:W-:-:S04]  /*27690*/  IMAD.WIDE.U32 R2, R17, UR4, R2 ;  /* 0x0000000411027c25 */ /* 0x000fc8000f8e0002 */
[----:B------:R-:W-:Y:S01]  /*276a0*/  IMAD R3, R17, UR5, R3 ;  /* 0x0000000511037c24 */ /* 0x000fe2000f8e0203 */
[----:B------:R-:W-:Y:S02]  /*276b0*/  ULDC.64 UR4, c[0x0][0x3e0] ;  /* 0x0000f80000047ab9 */ /* 0x000fe40000000a00 */
[----:B---3--:R-:W-:Y:S02]  /*276c0*/  IMAD R0, R0, UR4, RZ ;  /* 0x0000000400007c24 */ /* 0x008fe4000f8e02ff */
[----:B----4-:R-:W-:-:S04]  /*276d0*/  IMAD.WIDE.U32 R2, R4, UR4, R2 ;  /* 0x0000000404027c25 */ /* 0x010fc8000f8e0002 */
[----:B------:R-:W-:Y:S01]  /*276e0*/  IMAD R0, R4, UR5, R0 ;  /* 0x0000000504007c24 */ /* 0x000fe2000f8e0200 */
[----:B------:R-:W-:Y:S01]  /*276f0*/  ULDC.64 UR4, c[0x0][0x3d0] ;  /* 0x0000f40000047ab9 */ /* 0x000fe20000000a00 */
[----:B------:R-:W2:Y:S02]  /*27700*/  @P0 LDC R4, c[0x0][0x44c] ;  /* 0x00011300ff040b82 */ /* 0x000ea40000000800 */
[----:B------:R-:W-:Y:S02]  /*27710*/  IMAD.IADD R3, R3, 0x1, R0 ;  /* 0x0000000103037824 */ /* 0x000fe400078e0200 */
[----:B-----5:R-:W-:Y:S02]  /*27720*/  IMAD.MOV.U32 R0, RZ, RZ, R8 ;  /* 0x000000ffff007224 */ /* 0x020fe400078e0008 */
[----:B--2---:R-:W-:-:S05]  /*27730*/  @P0 IMAD.HI.U32 R4, R8, R4, RZ ;  /* 0x0000000408040227 */ /* 0x004fca00078e00ff */
[----:B-1----:R-:W-:-:S04]  /*27740*/  @P0 SHF.R.U32.HI R0, RZ, R5, R4 ;  /* 0x00000005ff000219 */ /* 0x002fc80000011604 */
[--C-:B------:R-:W-:Y:S01]  /*27750*/  SHF.R.S32.HI R4, RZ, 0x1f, R0.reuse ;  /* 0x0000001fff047819 */ /* 0x100fe20000011400 */
[----:B------:R-:W-:Y:S02]  /*27760*/  IMAD.MOV R6, RZ, RZ, -R0 ;  /* 0x000000ffff067224 */ /* 0x000fe400078e0a00 */
[----:B------:R-:W-:-:S04]  /*27770*/  IMAD.WIDE.U32 R2, R0, UR4, R2 ;  /* 0x0000000400027c25 */ /* 0x000fc8000f8e0002 */
[----:B------:R-:W-:Y:S02]  /*27780*/  IMAD R4, R4, UR4, RZ ;  /* 0x0000000404047c24 */ /* 0x000fe4000f8e02ff */
[----:B------:R-:W-:Y:S02]  /*27790*/  IMAD R6, R7, R6, R8 ;  /* 0x0000000607067224 */ /* 0x000fe400078e0208 */
[----:B------:R-:W-:Y:S01]  /*277a0*/  IMAD R0, R0, UR5, R4 ;  /* 0x0000000500007c24 */ /* 0x000fe2000f8e0204 */
[----:B------:R-:W-:Y:S01]  /*277b0*/  ULDC.64 UR4, c[0x0][0x3c8] ;  /* 0x0000f20000047ab9 */ /* 0x000fe20000000a00 */
[----:B0-----:R-:W-:Y:S02]  /*277c0*/  IMAD.SHL.U32 R8, R9, 0x8, RZ ;  /* 0x0000000809087824 */ /* 0x001fe400078e00ff */
[----:B------:R-:W-:Y:S01]  /*277d0*/  IMAD.IADD R3, R3, 0x1, R0 ;  /* 0x0000000103037824 */ /* 0x000fe200078e0200 */
[----:B------:R-:W-:Y:S01]  /*277e0*/  SHF.R.S32.HI R0, RZ, 0x1f, R6 ;  /* 0x0000001fff007819 */ /* 0x000fe20000011406 */
[----:B------:R-:W-:Y:S01]  /*277f0*/  IMAD.SHL.U32 R9, R9, 0x8, RZ ;  /* 0x0000000809097824 */ /* 0x000fe200078e00ff */
[----:B------:R-:W-:Y:S01]  /*27800*/  LOP3.LUT R8, R8, 0x38, RZ, 0xc0, !PT ;  /* 0x0000003808087812 */ /* 0x000fe200078ec0ff */
[----:B------:R-:W-:-:S03]  /*27810*/  IMAD.WIDE.U32 R4, R6, UR4, R2 ;  /* 0x0000000406047c25 */ /* 0x000fc6000f8e0002 */
[----:B------:R-:W-:Y:S01]  /*27820*/  LOP3.LUT R9, R9, 0x38, RZ, 0xc0, !PT ;  /* 0x0000003809097812 */ /* 0x000fe200078ec0ff */
[----:B------:R-:W-:Y:S01]  /*27830*/  IMAD R0, R0, UR4, RZ ;  /* 0x0000000400007c24 */ /* 0x000fe2000f8e02ff */
[----:B------:R-:W-:Y:S01]  /*27840*/  ULDC UR4, c[0x0][0x3b8] ;  /* 0x0000ee0000047ab9 */ /* 0x000fe20000000800 */
[----:B------:R-:W-:Y:S02]  /*27850*/  LEA R2, P4, R4, UR6, 0x1 ;  /* 0x0000000604027c11 */ /* 0x000fe4000f8808ff */
[----:B------:R-:W-:Y:S01]  /*27860*/  IMAD R6, R6, UR5, R0 ;  /* 0x0000000506067c24 */ /* 0x000fe2000f8e0200 */
[C---:B------:R-:W-:Y:S02]  /*27870*/  LOP3.LUT R11, R9.reuse, 0x40, RZ, 0xfc, !PT ;  /* 0x00000040090b7812 */ /* 0x040fe400078efcff */
[----:B------:R-:W-:Y:S01]  /*27880*/  LOP3.LUT R10, R9, 0x80, RZ, 0xfc, !PT ;  /* 0x00000080090a7812 */ /* 0x000fe200078efcff */
[----:B------:R-:W-:Y:S01]  /*27890*/  IMAD.IADD R0, R5, 0x1, R6 ;  /* 0x0000000105007824 */ /* 0x000fe200078e0206 */
[----:B------:R-:W-:-:S02]  /*278a0*/  LOP3.LUT R9, R9, 0xc0, RZ, 0xfc, !PT ;  /* 0x000000c009097812 */ /* 0x000fc400078efcff */
[----:B------:R-:W-:Y:S02]  /*278b0*/  ISETP.GE.AND P3, PT, R8, UR4, PT ;  /* 0x0000000408007c0c */ /* 0x000fe4000bf66270 */
[----:B------:R-:W-:Y:S02]  /*278c0*/  ISETP.GE.AND P2, PT, R11, UR4, PT ;  /* 0x000000040b007c0c */ /* 0x000fe4000bf46270 */
[----:B------:R-:W-:Y:S02]  /*278d0*/  ISETP.GE.AND P1, PT, R10, UR4, PT ;  /* 0x000000040a007c0c */ /* 0x000fe4000bf26270 */
[----:B------:R-:W-:Y:S01]  /*278e0*/  ISETP.GE.AND P0, PT, R9, UR4, PT ;  /* 0x0000000409007c0c */ /* 0x000fe2000bf06270 */
[----:B------:R-:W-:Y:S01]  /*278f0*/  UMOV UR4, 0xffffffff ;  /* 0xffffffff00047882 */ /* 0x000fe20000000000 */
[----:B------:R-:W-:Y:S02]  /*27900*/  LEA.HI.X R0, R4, UR7, R0, 0x1, P4 ;  /* 0x0000000704007c11 */ /* 0x000fe4000a0f0c00 */
[----:B------:R-:W-:Y:S09]  /*27910*/  BRA.DIV UR4, `(.L_x_3374) ;  /* 0x0000005204c87947 */ /* 0x000ff2000b800000 */
[----:B------:R-:W2:Y:S04]  /*27920*/  LDL.LU R10, [R1+0x490] ;  /* 0x00049000010a7983 */ /* 0x000ea80000300800 */
[----:B------:R-:W3:Y:S04]  /*27930*/  LDL.LU R5, [R1+0x484] ;  /* 0x0004840001057983 */ /* 0x000ee80000300800 */
[----:B------:R-:W4:Y:S04]  /*27940*/  LDL.LU R4, [R1+0x4b8] ;  /* 0x0004b80001047983 */ /* 0x000f280000300800 */
[----:B------:R-:W5:Y:S04]  /*27950*/  LDL R9, [R1+0x470] ;  /* 0x0004700001097983 */ /* 0x000f680000100800 */
[----:B------:R-:W5:Y:S04]  /*27960*/  LDL.LU R11, [R1+0x4bc] ;  /* 0x0004bc00010b7983 */ /* 0x000f680000300800 */
[----:B------:R-:W5:Y:S04]  /*27970*/  LDL.LU R12, [R1+0x4c8] ;  /* 0x0004c800010c7983 */ /* 0x000f680000300800 */
[----:B------:R-:W-:Y:S01]  /*27980*/  SHFL.IDX PT, R6, R0, 0x1, 0x181f ;  /* 0x00381f0000067f89 */ /* 0x000fe200000e0000 */
[----:B--2---:R-:W-:-:S03]  /*27990*/  IMAD R3, R10, R7, RZ ;  /* 0x000000070a037224 */ /* 0x004fc600078e02ff */
[----:B------:R-:W2:Y:S02]  /*279a0*/  LDL.LU R10, [R1+0x4c4] ;  /* 0x0004c400010a7983 */ /* 0x000ea40000300800 */
[-C--:B---3--:R-:W-:Y:S02]  /*279b0*/  ISETP.GE.AND P5, PT, R5, R3.reuse, PT ;  /* 0x000000030500720c */ /* 0x088fe40003fa6270 */
[----:B------:R-:W0:Y:S01]  /*279c0*/  SHFL.IDX PT, R5, R2, RZ, 0x181f ;  /* 0x00181fff02057589 */ /* 0x000e2200000e0000 */
[----:B----4-:R-:W-:-:S03]  /*279d0*/  ISETP.GE.AND P4, PT, R4, R3, PT ;  /* 0x000000030400720c */ /* 0x010fc60003f86270 */
[----:B------:R-:W1:Y:S07]  /*279e0*/  SHFL.IDX PT, R4, R0, RZ, 0x181f ;  /* 0x00181fff00047589 */ /* 0x000e6e00000e0000 */
        /* <DEDUP_REMOVED lines=17> */
[----:B------:R-:W3:Y:S04]  /*27b00*/  LDL.LU R11, [R1+0x4cc] ;  /* 0x0004cc00010b7983 */ /* 0x000ee80000300800 */
        /* <DEDUP_REMOVED lines=47> */
.L_x_3514:
        /* <DEDUP_REMOVED lines=14> */
.L_x_3376:
[----:B------:R-:W-:Y:S05]  /*27ee0*/  BSYNC B0 ;  /* 0x0000000000007941 */ /* 0x000fea0003800000 */
.L_x_3375:
[----:B------:R-:W-:Y:S01]  /*27ef0*/  NOP ;  /* 0x0000000000007918 */ /* 0x000fe20000000000 */
[----:B------:R-:W-:-:S13]  /*27f00*/  PLOP3.LUT P0, PT, PT, PT, PT, 0x80, 0x0 ;  /* 0x000000000000781c */ /* 0x000fda0003f0f070 */
.L_x_3377:
        /* <DEDUP_REMOVED lines=18> */
.L_x_3515:
[----:B------:R-:W-:Y:S05]  /*28030*/  BSYNC B0 ;  /* 0x0000000000007941 */ /* 0x000fea0003800000 */
.L_x_3378:
        /* <DEDUP_REMOVED lines=13> */
.L_x_3516:
[----:B------:R-:W-:Y:S05]  /*28110*/  BSYNC B1 ;  /* 0x0000000000017941 */ /* 0x000fea0003800000 */
.L_x_3382:
        /* <DEDUP_REMOVED lines=9> */
.L_x_3385:
[----:B------:R-:W-:Y:S05]  /*281b0*/  BSYNC B1 ;  /* 0x0000000000017941 */ /* 0x000fea0003800000 */
.L_x_3384:
        /* <DEDUP_REMOVED lines=12> */
.L_x_3386:
        /* <DEDUP_REMOVED lines=15> */
.L_x_3387:
        /* <DEDUP_REMOVED lines=15> */
.L_x_3388:
        /* <DEDUP_REMOVED lines=15> */
.L_x_3389:
        /* <DEDUP_REMOVED lines=10> */
.L_x_3381:
[----:B------:R-:W-:Y:S05]  /*285f0*/  BSYNC B0 ;  /* 0x0000000000007941 */ /* 0x000fea0003800000 */
.L_x_3380:
[----:B------:R-:W0:Y:S04]  /*28600*/  LDL R4, [R1+0x4a4] ;  /* 0x0004a40001047983 */ /* 0x000e280000100800 */
[----:B------:R-:W3:Y:S01]  /*28610*/  LDL R5, [R1+0x47c] ;  /* 0x00047c0001057983 */ /* 0x000ee20000100800 */
[----:B------:R-:W-:Y:S01]  /*28620*/  BSSY B0, `(.L_x_3390) ;  /* 0x00001f8000007945 */ /* 0x000fe20003800000 */
[----:B0-----:R-:W-:-:S05]  /*28630*/  VIADD R0, R4, 0xfffffffe ;  /* 0xfffffffe04007836 */ /* 0x001fca0000000000 */
[----:B---3--:R-:W-:-:S13]  /*28640*/  ISETP.GE.AND P0, PT, R0, R5, PT ;  /* 0x000000050000720c */ /* 0x008fda0003f06270 */
[----:B------:R-:W-:Y:S05]  /*28650*/  @!P0 BRA `(.L_x_3391) ;  /* 0x0000001c00d08947 */ /* 0x000fea0003800000 */
[----:B------:R-:W3:Y:S04]  /*28660*/  LDL.LU R9, [R1+0x4dc] ;  /* 0x0004dc0001097983 */ /* 0x000ee80000300800 */
[----:B------:R-:W4:Y:S04]  /*28670*/  LDL.LU R8, [R1+0x4ac] ;  /* 0x0004ac0001087983 */ /* 0x000f280000300800 */
[----:B------:R-:W5:Y:S04]  /*28680*/  LDL.LU R7, [R1+0x4e0] ;  /* 0x0004e00001077983 */ /* 0x000f680000300800 */
[----:B--2---:R-:W2:Y:S04]  /*28690*/  LDL.LU R6, [R1+0x4a8] ;  /* 0x0004a80001067983 */ /* 0x004ea80000300800 */
[----:B------:R-:W2:Y:S01]  /*286a0*/  LDL.LU R4, [R1+0x4e4] ;  /* 0x0004e40001047983 */ /* 0x000ea20000300800 */
[----:B------:R-:W-:Y:S01]  /*286b0*/  BSSY B2, `(.L_x_3392) ;  /* 0x00000ad000027945 */ /* 0x000fe20003800000 */
[----:B---3--:R-:W-:-:S04]  /*286c0*/  VIADD R2, R9, 0x1 ;  /* 0x0000000109027836 */ /* 0x008fc80000000000 */
[----:B----4-:R-:W-:Y:S01]  /*286d0*/  IMAD R2, R2, R8, RZ ;  /* 0x0000000802027224 */ /* 0x010fe200078e02ff */
[----:B------:R-:W-:Y:S02]  /*286e0*/  LOP3.LUT R8, RZ, R5, RZ, 0x33, !PT ;  /* 0x00000005ff087212 */ /* 0x000fe400078e33ff */
[----:B-----5:R-:W-:Y:S02]  /*286f0*/  LOP3.LUT R3, RZ, R7, RZ, 0x33, !PT ;  /* 0x00000007ff037212 */ /* 0x020fe400078e33ff */
[----:B------:R-:W-:-:S04]  /*28700*/  LOP3.LUT R2, RZ, R2, RZ, 0x33, !PT ;  /* 0x00000002ff027212 */ /* 0x000fc800078e33ff */
[----:B--2---:R-:W-:Y:S02]  /*28710*/  VIADDMNMX R2, R2, -R6, R3, !PT ;  /* 0x8000000602027246 */ /* 0x004fe40007800103 */
        /* <DEDUP_REMOVED lines=9> */
[----:B------:R-:W3:Y:S01]  /*287b0*/  LDL R5, [R1+0x480] ;  /* 0x0004800001057983 */ /* 0x000ee20000100800 */
[----:B------:R-:W-:-:S05]  /*287c0*/  VIADD R19, R19, 0x1 ;  /* 0x0000000113137836 */ /* 0x000fca0000000000 */
[----:B------:R-:W-:-:S04]  /*287d0*/  ISETP.NE.AND P0, PT, R19, 0x2, PT ;  /* 0x000000021300780c */ /* 0x000fc80003f05270 */
[----:B------:R-:W-:Y:S01]  /*287e0*/  SEL R2, RZ, 0x1, P0 ;  /* 0x00000001ff027807 */ /* 0x000fe20000000000 */
[----:B------:R-:W-:Y:S01]  /*287f0*/  BSSY B1, `(.L_x_3394) ;  /* 0x0000096000017945 */ /* 0x000fe20003800000 */
[----:B------:R-:W-:Y:S02]  /*28800*/  SEL R19, R19, RZ, P0 ;  /* 0x000000ff13137207 */ /* 0x000fe40000000000 */
[----:B--2---:R-:W-:-:S05]  /*28810*/  LOP3.LUT R9, R9, R2, RZ, 0x3c, !PT ;  /* 0x0000000209097212 */ /* 0x004fca00078e3cff */
[----:B------:R0:W-:Y:S01]  /*28820*/  STL [R1+0x474], R9 ;  /* 0x0004740901007387 */ /* 0x0001e20000100800 */
[----:B---3--:R-:W-:-:S13]  /*28830*/  LOP3.LUT P2, RZ, R5, 0x1, RZ, 0xc0, !PT ;  /* 0x0000000105ff7812 */ /* 0x008fda000784c0ff */
[----:B0-----:R-:W-:Y:S05]  /*28840*/  @!P2 BRA `(.L_x_3395) ;  /* 0x000000080040a947 */ /* 0x001fea0003800000 */
[----:B------:R-:W-:Y:S02]  /*28850*/  ULDC.64 UR4, c[0x0][0x418] ;  /* 0x0001060000047ab9 */ /* 0x000fe40000000a00 */
[----:B------:R-:W-:-:S04]  /*28860*/  ISETP.NE.U32.AND P0, PT, RZ, UR4, PT ;  /* 0x00000004ff007c0c */ /* 0x000fc8000bf05070 */
[----:B------:R-:W-:-:S13]  /*28870*/  ISETP.NE.AND.EX P0, PT, RZ, UR5, PT, P0 ;  /* 0x00000005ff007c0c */ /* 0x000fda000bf05300 */
[----:B------:R-:W-:Y:S05]  /*28880*/  @!P0 BRA `(.L_x_3396) ;  /* 0x00000000004c8947 */ /* 0x000fea0003800000 */
[----:B------:R-:W2:Y:S01]  /*28890*/  LDL R10, [R1+0x468] ;  /* 0x00046800010a7983 */ /* 0x000ea20000100800 */
        /* <DEDUP_REMOVED lines=18> */
.L_x_3396:
[----:B------:R-:W1:Y:S01]  /*289c0*/  S2R R2, SR_TID.X ;  /* 0x0000000000027919 */ /* 0x000e620000002100 */
[----:B0-----:R-:W-:Y:S01]  /*289d0*/  SHF.L.U32 R6, R9, 0x1f, RZ ;  /* 0x0000001f09067819 */ /* 0x001fe200000006ff */
[----:B------:R-:W-:Y:S01]  /*289e0*/  BSSY B3, `(.L_x_3397) ;  /* 0x0000006000037945 */ /* 0x000fe20003800000 */
[----:B-1----:R-:W-:Y:S01]  /*289f0*/  LOP3.LUT R3, R2, 0x7f, RZ, 0xc0, !PT ;  /* 0x0000007f02037812 */ /* 0x002fe200078ec0ff */
[----:B------:R-:W-:-:S03]  /*28a00*/  IMAD R2, R19, 0x8, R18 ;  /* 0x0000000813027824 */ /* 0x000fc600078e0212 */
[----:B------:R-:W-:Y:S01]  /*28a10*/  ISETP.NE.AND P1, PT, R3, RZ, PT ;  /* 0x000000ff0300720c */ /* 0x000fe20003f25270 */
[----:B------:R-:W0:Y:S02]  /*28a20*/  SYNCS.PHASECHK.TRANS64.TRYWAIT P0, [R2+URZ+0x32440], R6 ;  /* 0x03244006020075a7 */ /* 0x000e24000800017f */
[----:B0-----:R-:W-:Y:S10]  /*28a30*/  @!P0 BRA `(.L_x_3398) ;  /* 0x0000005000088947 */ /* 0x001ff40003800000 */
.L_x_3517:
[----:B------:R-:W-:Y:S05]  /*28a40*/  BSYNC B3 ;  /* 0x0000000000037941 */ /* 0x000fea0003800000 */
.L_x_3397:
[----:B------:R-:W-:Y:S04]  /*28a50*/  BSSY B3, `(.L_x_3399) ;  /* 0x0000009000037945 */ /* 0x000fe80003800000 */
[----:B------:R-:W-:Y:S05]  /*28a60*/  @P1 BRA `(.L_x_3400) ;  /* 0x00000000001c1947 */ /* 0x000fea0003800000 */
[----:B------:R-:W1:Y:S02]  /*28a70*/  S2R R3, SR_TID.X ;  /* 0x0000000000037919 */ /* 0x000e640000002100 */
[----:B-1----:R-:W-:Y:S01]  /*28a80*/  LOP3.LUT R5, R3, 0x1f, RZ, 0xc0, !PT ;  /* 0x0000001f03057812 */ /* 0x002fe200078ec0ff */
[----:B------:R-:W-:-:S03]  /*28a90*/  IMAD.MOV.U32 R3, RZ, RZ, 0x3000 ;  /* 0x00003000ff037424 */ /* 0x000fc600078e00ff */
[----:B------:R-:W-:Y:S01]  /*28aa0*/  ISETP.NE.AND P0, PT, R5, RZ, PT ;  /* 0x000000ff0500720c */ /* 0x000fe20003f05270 */
[----:B------:R1:W-:-:S12]  /*28ab0*/  SYNCS.ARRIVE.TRANS64 RZ, [R2+URZ+0x32430], R3 ;  /* 0x0324300302ff79a7 */ /* 0x0003d8000800003f */
[----:B-1----:R-:W-:Y:S05]  /*28ac0*/  @!P0 BRA `(.L_x_3400) ;  /* 0x0000000000048947 */ /* 0x002fea0003800000 */
[----:B------:R-:W-:Y:S01]  /*28ad0*/  BPT.TRAP 0x1 ;  /* 0x000000040000795c */ /* 0x000fe20000300000 */
.L_x_3400:
[----:B------:R-:W-:Y:S05]  /*28ae0*/  BSYNC B3 ;  /* 0x0000000000037941 */ /* 0x000fea0003800000 */
.L_x_3399:
        /* <DEDUP_REMOVED lines=12> */
.L_x_3401:
        /* <DEDUP_REMOVED lines=13> */
.L_x_3518:
[----:B------:R-:W-:Y:S05]  /*28c80*/  BSYNC B3 ;  /* 0x0000000000037941 */ /* 0x000fea0003800000 */
.L_x_3402:
        /* <DEDUP_REMOVED lines=11> */
.L_x_3405:
[----:B------:R-:W-:Y:S05]  /*28d40*/  BSYNC B3 ;  /* 0x0000000000037941 */ /* 0x000fea0003800000 */
.L_x_3404:
        /* <DEDUP_REMOVED lines=9> */
.L_x_3406:
        /* <DEDUP_REMOVED lines=15> */
.L_x_3407:
        /* <DEDUP_REMOVED lines=15> */
.L_x_3408:
        /* <DEDUP_REMOVED lines=15> */
.L_x_3409:
        /* <DEDUP_REMOVED lines=10> */
.L_x_3395:
[----:B------:R-:W-:Y:S05]  /*29150*/  BSYNC B1 ;  /* 0x0000000000017941 */ /* 0x000fea0003800000 */
.L_x_3394:
[----:B------:R-:W2:Y:S02]  /*29160*/  LDL.LU R5, [R1+0x4a4] ;  /* 0x0004a40001057983 */ /* 0x000ea40000300800 */
[----:B--2---:R-:W-:-:S07]  /*29170*/  VIADD R0, R5, 0xfffffffd ;  /* 0xfffffffd05007836 */ /* 0x004fce0000000000 */
.L_x_3393:
[----:B------:R-:W-:Y:S05]  /*29180*/  BSYNC B2 ;  /* 0x0000000000027941 */ /* 0x000fea0003800000 */
.L_x_3392:
[----:B------:R-:W-:-:S05]  /*29190*/  VIADD R8, R8, 0xfffffffe ;  /* 0xfffffffe08087836 */ /* 0x000fca0000000000 */
[----:B------:R-:W-:-:S13]  /*291a0*/  ISETP.NE.AND P0, PT, R8, R4, PT ;  /* 0x000000040800720c */ /* 0x000fda0003f05270 */
[----:B------:R-:W-:Y:S05]  /*291b0*/  @!P0 BRA `(.L_x_3391) ;  /* 0x0000001000f88947 */ /* 0x000fea0003800000 */
.L_x_3442:
        /* <DEDUP_REMOVED lines=35> */
.L_x_3412:
[----:B------:R-:W0:Y:S01]  /*293f0*/  S2R R2, SR_TID.X ;  /* 0x0000000000027919 */ /* 0x000e220000002100 */
[----:B------:R-:W-:Y:S01]  /*29400*/  SHF.L.U32 R3, R6, 0x1f, RZ ;  /* 0x0000001f06037819 */ /* 0x000fe200000006ff */
[----:B------:R-:W-:Y:S01]  /*29410*/  BSSY B2, `(.L_x_3413) ;  /* 0x0000006000027945 */ /* 0x000fe20003800000 */
[----:B0-----:R-:W-:Y:S01]  /*29420*/  LOP3.LUT R4, R2, 0x7f, RZ, 0xc0, !PT ;  /* 0x0000007f02047812 */ /* 0x001fe200078ec0ff */
[----:B------:R-:W-:-:S03]  /*29430*/  IMAD R2, R7, 0x8, R18 ;  /* 0x0000000807027824 */ /* 0x000fc600078e0212 */
[----:B------:R-:W-:Y:S01]  /*29440*/  ISETP.NE.AND P1, PT, R4, RZ, PT ;  /* 0x000000ff0400720c */ /* 0x000fe20003f25270 */
[----:B------:R-:W0:Y:S02]  /*29450*/  SYNCS.PHASECHK.TRANS64.TRYWAIT P0, [R2+URZ+0x32440], R3 ;  /* 0x03244003020075a7 */ /* 0x000e24000800017f */
[----:B0-----:R-:W-:Y:S10]  /*29460*/  @!P0 BRA `(.L_x_3414) ;  /* 0x0000004400a48947 */ /* 0x001ff40003800000 */
.L_x_3519:
[----:B------:R-:W-:Y:S05]  /*29470*/  BSYNC B2 ;  /* 0x0000000000027941 */ /* 0x000fea0003800000 */
.L_x_3413:
        /* <DEDUP_REMOVED lines=9> */
.L_x_3416:
[----:B------:R-:W-:Y:S05]  /*29510*/  BSYNC B2 ;  /* 0x0000000000027941 */ /* 0x000fea0003800000 */
.L_x_3415:
        /* <DEDUP_REMOVED lines=12> */
.L_x_3417:
        /* <DEDUP_REMOVED lines=13> */
.L_x_3520:
[----:B------:R-:W-:Y:S05]  /*296b0*/  BSYNC B2 ;  /* 0x0000000000027941 */ /* 0x000fea0003800000 */
.L_x_3418:
        /* <DEDUP_REMOVED lines=11> */
.L_x_3421:
[----:B------:R-:W-:Y:S05]  /*29770*/  BSYNC B2 ;  /* 0x0000000000027941 */ /* 0x000fea0003800000 */
.L_x_3420:
        /* <DEDUP_REMOVED lines=9> */
.L_x_3422:
        /* <DEDUP_REMOVED lines=15> */
.L_x_3423:
        /* <DEDUP_REMOVED lines=15> */
.L_x_3424:
        /* <DEDUP_REMOVED lines=15> */
.L_x_3425:
        /* <DEDUP_REMOVED lines=10> */
.L_x_3411:
[----:B------:R-:W-:Y:S05]  /*29b80*/  BSYNC B1 ;  /* 0x0000000000017941 */ /* 0x000fea0003800000 */
.L_x_3410:
        /* <DEDUP_REMOVED lines=10> */
[----:B0-----:R-:W-:Y:S05]  /*29c30*/  @!P2 BRA `(.L_x_3427) ;  /* 0x000000080044a947 */ /* 0x001fea0003800000 */
        /* <DEDUP_REMOVED lines=24> */
.L_x_3428:
[----:B------:R-:W0:Y:S01]  /*29dc0*/  S2R R2, SR_TID.X ;  /* 0x0000000000027919 */ /* 0x000e220000002100 */
[----:B------:R-:W-:Y:S01]  /*29dd0*/  IMAD R3, R19, 0x8, R18 ;  /* 0x0000000813037824 */ /* 0x000fe200078e0212 */
[----:B------:R-:W-:Y:S01]  /*29de0*/  BSSY B2, `(.L_x_3429) ;  /* 0x0000006000027945 */ /* 0x000fe20003800000 */
[----:B0-----:R-:W-:Y:S02]  /*29df0*/  LOP3.LUT R4, R2, 0x7f, RZ, 0xc0, !PT ;  /* 0x0000007f02047812 */ /* 0x001fe400078ec0ff */
[----:B------:R-:W-:Y:S02]  /*29e00*/  SHF.L.U32 R2, R8, 0x1f, RZ ;  /* 0x0000001f08027819 */ /* 0x000fe400000006ff */
[----:B------:R-:W-:Y:S02]  /*29e10*/  ISETP.NE.AND P1, PT, R4, RZ, PT ;  /* 0x000000ff0400720c */ /* 0x000fe40003f25270 */
[----:B------:R-:W0:Y:S02]  /*29e20*/  SYNCS.PHASECHK.TRANS64.TRYWAIT P0, [R3+URZ+0x32440], R2 ;  /* 0x03244002030075a7 */ /* 0x000e24000800017f */
[----:B0-----:R-:W-:Y:S09]  /*29e30*/  @!P0 BRA `(.L_x_3430) ;  /* 0x0000003c00588947 */ /* 0x001ff20003800000 */
.L_x_3521:
[----:B------:R-:W-:Y:S05]  /*29e40*/  BSYNC B2 ;  /* 0x0000000000027941 */ /* 0x000fea0003800000 */
.L_x_3429:
        /* <DEDUP_REMOVED lines=9> */
.L_x_3432:
[----:B------:R-:W-:Y:S05]  /*29ee0*/  BSYNC B2 ;  /* 0x0000000000027941 */ /* 0x000fea0003800000 */
.L_x_3431:
        /* <DEDUP_REMOVED lines=12> */
.L_x_3433:
        /* <DEDUP_REMOVED lines=13> */
.L_x_3522:
[----:B------:R-:W-:Y:S05]  /*2a080*/  BSYNC B2 ;  /* 0x0000000000027941 */ /* 0x000fea0003800000 */
.L_x_3434:
        /* <DEDUP_REMOVED lines=11> */
.L_x_3437:
[----:B------:R-:W-:Y:S05]  /*2a140*/  BSYNC B2 ;  /* 0x0000000000027941 */ /* 0x000fea0003800000 */
.L_x_3436:
        /* <DEDUP_REMOVED lines=9> */
.L_x_3438:
        /* <DEDUP_REMOVED lines=15> */
.L_x_3439:
        /* <DEDUP_REMOVED lines=15> */
.L_x_3440:
        /* <DEDUP_REMOVED lines=15> */
.L_x_3441:
        /* <DEDUP_REMOVED lines=10> */
.L_x_3427:
[----:B------:R-:W-:Y:S05]  /*2a550*/  BSYNC B1 ;  /* 0x0000000000017941 */ /* 0x000fea0003800000 */
.L_x_3426:
[----:B------:R-:W2:Y:S01]  /*2a560*/  LDL R5, [R1+0x47c] ;  /* 0x00047c0001057983 */ /* 0x000ea20000100800 */
[----:B------:R-:W-:Y:S01]  /*2a570*/  VIADD R0, R0, 0xfffffffe ;  /* 0xfffffffe00007836 */ /* 0x000fe20000000000 */
[----:B--2---:R-:W-:-:S13]  /*2a580*/  ISETP.GT.AND P0, PT, R6, R5, PT ;  /* 0x000000050600720c */ /* 0x004fda0003f04270 */
[----:B------:R-:W-:Y:S05]  /*2a590*/  @P0 BRA `(.L_x_3442) ;  /* 0xffffffec00080947 */ /* 0x000fea000383ffff */
.L_x_3391:
[----:B------:R-:W-:Y:S05]  /*2a5a0*/  BSYNC B0 ;  /* 0x0000000000007941 */ /* 0x000fea0003800000 */
.L_x_3390:
[----:B------:R-:W0:Y:S02]  /*2a5b0*/  S2R R2, SR_TID.X ;  /* 0x0000000000027919 */ /* 0x000e240000002100 */
[----:B0-----:R-:W-:Y:S02]  /*2a5c0*/  LOP3.LUT R3, R2, 0x7f, RZ, 0xc0, !PT ;  /* 0x0000007f02037812 */ /* 0x001fe400078ec0ff */
        /* <DEDUP_REMOVED lines=9> */
[----:B------:R-:W1:Y:S01]  /*2a660*/  S2R R3, SR_LANEID ;  /* 0x0000000000037919 */ /* 0x000e620000000000 */
[----:B------:R-:W-:Y:S02]  /*2a670*/  VOTEU.ANY UR4, UPT, PT ;  /* 0x0000000000047886 */ /* 0x000fe400038e0100 */
[----:B------:R-:W1:Y:S08]  /*2a680*/  FLO.U32 R0, UR4 ;  /* 0x0000000400007d00 */ /* 0x000e7000080e0000 */
[----:B------:R-:W3:Y:S01]  /*2a690*/  POPC R5, UR4 ;  /* 0x0000000400057d09 */ /* 0x000ee20008000000 */
[----:B-1----:R-:W-:-:S02]  /*2a6a0*/  ISETP.EQ.U32.AND P1, PT, R0, R3, PT ;  /* 0x000000030000720c */ /* 0x002fc40003f22070 */
[----:B0-----:R-:W3:Y:S11]  /*2a6b0*/  LDC.64 R2, c[0x0][0xd60] ;  /* 0x00035800ff027b82 */ /* 0x001ef60000000a00 */
[----:B---3--:R-:W3:Y:S01]  /*2a6c0*/  @P1 ATOMG.E.ADD.STRONG.GPU PT, R3, desc[UR40][R2.64], R5 ;  /* 0x00000005020319a8 */ /* 0x008ee200081ee1e8 */
[----:B------:R-:W0:Y:S02]  /*2a6d0*/  S2R R4, SR_LTMASK ;  /* 0x0000000000047919 */ /* 0x000e240000003900 */
[----:B0-----:R-:W-:-:S04]  /*2a6e0*/  LOP3.LUT R4, R4, UR4, RZ, 0xc0, !PT ;  /* 0x0000000404047c12 */ /* 0x001fc8000f8ec0ff */
[----:B------:R-:W0:Y:S01]  /*2a6f0*/  POPC R7, R4 ;  /* 0x0000000400077309 */ /* 0x000e220000000000 */
[----:B---3--:R-:W0:Y:S02]  /*2a700*/  SHFL.IDX PT, R0, R3, R0, 0x1f ;  /* 0x00001f0003007589 */ /* 0x008e2400000e0000 */
[----:B0-----:R-:W-:-:S05]  /*2a710*/  IADD3 R0, R0, UR37, R7 ;  /* 0x0000002500007c10 */ /* 0x001fca000fffe007 */
[----:B------:R1:W-:Y:S02]  /*2a720*/  STL [R1+0x460], R0 ;  /* 0x0004600001007387 */ /* 0x0003e40000100800 */
.L_x_3444:
[----:B------:R-:W-:Y:S05]  /*2a730*/  BSYNC B0 ;  /* 0x0000000000007941 */ /* 0x000fea0003800000 */
.L_x_3443:
[----:B------:R-:W-:-:S07]  /*2a740*/  SEL R19, R19, RZ, P0 ;  /* 0x000000ff13137207 */ /* 0x000fce0000000000 */
.L_x_3356:
[----:B------:R-:W-:Y:S05]  /*2a750*/  BSYNC B7 ;  /* 0x0000000000077941 */ /* 0x000fea0003800000 */
.L_x_3354:
[----:B-1-3--:R-:W3:Y:S02]  /*2a760*/  LDL R0, [R1+0x480] ;  /* 0x0004800001007983 */ /* 0x00aee40000100800 */
[----:B---3--:R-:W-:-:S13]  /*2a770*/  LOP3.LUT P0, RZ, R0, 0x40, RZ, 0xc0, !PT ;  /* 0x0000004000ff7812 */ /* 0x008fda000780c0ff */
[----:B------:R-:W-:Y:S05]  /*2a780*/  @!P0 BRA `(.L_x_3445) ;  /* 0x0000000000288947 */ /* 0x000fea0003800000 */
[----:B------:R-:W-:Y:S05]  /*2a790*/  WARPSYNC.ALL ;  /* 0x0000000000007948 */ /* 0x000fea0003800000 */
[----:B------:R-:W1:Y:S08]  /*2a7a0*/  S2UR UR5, SR_CgaCtaId ;  /* 0x00000000000579c3 */ /* 0x000e700000008800 */
[----:B------:R-:W-:Y:S06]  /*2a7b0*/  BAR.SYNC.DEFER_BLOCKING 0x5, 0x180 ;  /* 0x0146000000007b1d */ /* 0x000fec0000010000 */
[----:B------:R-:W-:-:S02]  /*2a7c0*/  UMOV UR4, 0x400 ;  /* 0x0000040000047882 */ /* 0x000fc40000000000 */
[----:B-1----:R-:W-:-:S06]  /*2a7d0*/  ULEA UR4, UR5, UR4, 0x18 ;  /* 0x0000000405047291 */ /* 0x002fcc000f8ec03f */
[----:B------:R-:W-:-:S05]  /*2a7e0*/  IMAD.U32 R18, RZ, RZ, UR4 ;  /* 0x00000004ff127e24 */ /* 0x000fca000f8e00ff */
[----:B0-2---:R-:W0:Y:S04]  /*2a7f0*/  LDS.128 R4, [R18+0x324d0] ;  /* 0x0324d00012047984 */ /* 0x005e280000000c00 */
[----:B0-----:R1:W-:Y:S01]  /*2a800*/  STL.128 [R1+0x460], R4 ;  /* 0x0004600401007387 */ /* 0x0013e20000100c00 */
[----:B------:R-:W-:Y:S06]  /*2a810*/  BAR.ARV 0x4, 0x180 ;  /* 0x0106000000007b1d */ /* 0x000fec0000002000 */
[----:B------:R-:W-:Y:S05]  /*2a820*/  BRA `(.L_x_3446) ;  /* 0x0000001000347947 */ /* 0x000fea0003800000 */
.L_x_3445:
[----:B------:R-:W1:Y:S01]  /*2a830*/  S2R R0, SR_TID.X ;  /* 0x0000000000007919 */ /* 0x000e620000002100 */
[----:B------:R-:W-:Y:S01]  /*2a840*/  UMOV UR4, 0xffffffff ;  /* 0xffffffff00047882 */ /* 0x000fe20000000000 */
[----:B-1----:R-:W-:-:S04]  /*2a850*/  LOP3.LUT R16, R0, 0x1f, RZ, 0xc0, !PT ;  /* 0x0000001f00107812 */ /* 0x002fc800078ec0ff */
[----:B------:R-:W-:Y:S01]  /*2a860*/  ISETP.NE.AND P0, PT, R16, 0x1f, PT ;  /* 0x0000001f1000780c */ /* 0x000fe20003f05270 */
[----:B------:R-:W-:-:S12]  /*2a870*/  BRA.DIV UR4, `(.L_x_3447) ;  /* 0x0000003204f07947 */ /* 0x000fd8000b800000 */
[----:B0-----:R-:W3:Y:S01]  /*2a880*/  LDL R4, [R1+0x46c] ;  /* 0x00046c0001047983 */ /* 0x001ee20000100800 */
[----:B------:R-:W-:-:S03]  /*2a890*/  ULDC UR4, c[0x0][0xd3c] ;  /* 0x00034f0000047ab9 */ /* 0x000fc60000000800 */
[----:B------:R-:W4:Y:S01]  /*2a8a0*/  LDL.LU R3, [R1+0x460] ;  /* 0x0004600001037983 */ /* 0x000f220000300800 */
[----:B---3--:R-:W-:-:S05]  /*2a8b0*/  IMAD.IADD R0, R4, 0x1, R16 ;  /* 0x0000000104007824 */ /* 0x008fca00078e0210 */
[----:B------:R-:W-:Y:S01]  /*2a8c0*/  ISETP.GE.OR P1, PT, R0, UR4, !P0 ;  /* 0x0000000400007c0c */ /* 0x000fe2000c726670 */
[----:B----4-:R-:W-:-:S12]  /*2a8d0*/  IMAD.MOV.U32 R11, RZ, RZ, R3 ;  /* 0x000000ffff0b7224 */ /* 0x010fd800078e0003 */
[----:B------:R-:W0:Y:S08]  /*2a8e0*/  @!P1 LDC.64 R2, c[0x0][0xd80] ;  /* 0x00036000ff029b82 */ /* 0x000e300000000a00 */
[----:B------:R-:W1:Y:S01]  /*2a8f0*/  @!P1 LDC.64 R4, c[0x0][0xd78] ;  /* 0x00035e00ff049b82 */ /* 0x000e620000000a00 */
[----:B0-----:R-:W-:-:S05]  /*2a900*/  @!P1 IMAD.WIDE R2, R0, 0x4, R2 ;  /* 0x0000000400029825 */ /* 0x001fca00078e0202 */
[----:B--2---:R1:W2:Y:S02]  /*2a910*/  @!P1 LDG.E R6, desc[UR40][R2.64] ;  /* 0x0000002802069981 */ /* 0x0042a4000c1e1900 */
[----:B-1----:R-:W-:-:S06]  /*2a920*/  @!P1 IMAD.WIDE R2, R0, 0x4, R4 ;  /* 0x0000000400029825 */ /* 0x002fcc00078e0204 */
[----:B------:R-:W3:Y:S01]  /*2a930*/  @!P1 LDG.E R2, desc[UR40][R2.64] ;  /* 0x0000002802029981 */ /* 0x000ee2000c1e1900 */
[----:B------:R-:W-:Y:S01]  /*2a940*/  IMAD.MOV.U32 R5, RZ, RZ, RZ ;  /* 0x000000ffff057224 */ /* 0x000fe200078e00ff */
[C---:B------:R-:W-:Y:S02]  /*2a950*/  ISETP.GE.U32.AND P2, PT, R16.reuse, 0x2, PT ;  /* 0x000000021000780c */ /* 0x040fe40003f46070 */
[C---:B------:R-:W-:Y:S02]  /*2a960*/  ISETP.GE.U32.AND P3, PT, R16.reuse, 0x4, PT ;  /* 0x000000041000780c */ /* 0x040fe40003f66070 */
[C---:B------:R-:W-:Y:S02]  /*2a970*/  ISETP.GE.U32.AND P4, PT, R16.reuse, 0x8, PT ;  /* 0x000000081000780c */ /* 0x040fe40003f86070 */
[----:B------:R-:W-:Y:S01]  /*2a980*/  ISETP.GE.U32.AND P5, PT, R16, 0x10, PT ;  /* 0x000000101000780c */ /* 0x000fe20003fa6070 */
[----:B------:R-:W-:Y:S04]  /*2a990*/  SHFL.IDX PT, R0, R11, RZ, 0x1f ;  /* 0x00001fff0b007589 */ /* 0x000fe800000e0000 */
[----:B------:R-:W-:Y:S01]  /*2a9a0*/  SHFL.IDX PT, R9, R11, 0x1, 0x1f ;  /* 0x00201f000b097f89 */ /* 0x000fe200000e0000 */
[----:B------:R-:W-:-:S02]  /*2a9b0*/  IMAD.MOV.U32 R8, RZ, RZ, RZ ;  /* 0x000000ffff087224 */ /* 0x000fc400078e00ff */
[----:B--2---:R-:W-:Y:S02]  /*2a9c0*/  @!P1 IMAD.MOV.U32 R5, RZ, RZ, R6 ;  /* 0x000000ffff059224 */ /* 0x004fe400078e0006 */
[----:B------:R-:W-:Y:S02]  /*2a9d0*/  IMAD.MOV.U32 R6, RZ, RZ, RZ ;  /* 0x000000ffff067224 */ /* 0x000fe400078e00ff */
[----:B---3--:R-:W-:-:S04]  /*2a9e0*/  @!P1 IMAD.MOV.U32 R6, RZ, RZ, R2 ;  /* 0x000000ffff069224 */ /* 0x008fc800078e0002 */
[----:B------:R-:W-:-:S05]  /*2a9f0*/  IMAD R2, R6, R5, RZ ;  /* 0x0000000506027224 */ /* 0x000fca00078e02ff */
[----:B------:R-:W0:Y:S01]  /*2aa00*/  SHFL.UP PT, R3, R2, 0x1, RZ ;  /* 0x0420000002037989 */ /* 0x000e2200000e00ff */
[----:B------:R-:W-:-:S04]  /*2aa10*/  ISETP.NE.AND P1, PT, R16, RZ, PT ;  /* 0x000000ff1000720c */ /* 0x000fc80003f25270 */
        /* <DEDUP_REMOVED lines=15> */
.L_x_3532:
[----:B------:R-:W-:Y:S02]  /*2ab10*/  ULDC UR4, c[0x0][0xd38] ;  /* 0x00034e0000047ab9 */ /* 0x000fe40000000800 */
[----:B------:R-:W-:-:S04]  /*2ab20*/  IMAD.U32 R7, RZ, RZ, UR4 ;  /* 0x00000004ff077e24 */ /* 0x000fc8000f8e00ff */
[----:B-1----:R-:W-:-:S04]  /*2ab30*/  IMAD R10, R10, R7, RZ ;  /* 0x000000070a0a7224 */ /* 0x002fc800078e02ff */
[----:B------:R-:W-:-:S05]  /*2ab40*/  IMAD.IADD R4, R9, 0x1, R10 ;  /* 0x0000000109047824 */ /* 0x000fca00078e020a */
[----:B------:R-:W-:-:S13]  /*2ab50*/  ISETP.GT.AND P6, PT, R4, R0, PT ;  /* 0x000000000400720c */ /* 0x000fda0003fc4270 */
[----:B------:R-:W-:Y:S05]  /*2ab60*/  @P6 BRA `(.L_x_3448) ;  /* 0x0000000000ac6947 */ /* 0x000fea0003800000 */
.L_x_3451:
        /* <DEDUP_REMOVED lines=37> */
.L_x_3540:
[----:B------:R-:W-:Y:S02]  /*2adc0*/  ULDC UR4, c[0x0][0xd38] ;  /* 0x00034e0000047ab9 */ /* 0x000fe40000000800 */
[----:B------:R-:W-:-:S04]  /*2add0*/  IMAD.U32 R7, RZ, RZ, UR4 ;  /* 0x00000004ff077e24 */ /* 0x000fc8000f8e00ff */
[----:B-1----:R-:W-:-:S04]  /*2ade0*/  IMAD R10, R10, R7, RZ ;  /* 0x000000070a0a7224 */ /* 0x002fc800078e02ff */
[----:B------:R-:W-:-:S05]  /*2adf0*/  IMAD.IADD R4, R10, 0x1, R4 ;  /* 0x000000010a047824 */ /* 0x000fca00078e0204 */
[----:B------:R-:W-:-:S13]  /*2ae00*/  ISETP.GT.AND P6, PT, R4, R0, PT ;  /* 0x000000000400720c */ /* 0x000fda0003fc4270 */
[----:B------:R-:W-:Y:S05]  /*2ae10*/  @!P6 BRA `(.L_x_3451) ;  /* 0xfffffffc0054e947 */ /* 0x000fea000383ffff */
.L_x_3448:
        /* <DEDUP_REMOVED lines=12> */
.L_x_3545:
[----:B------:R-:W-:-:S13]  /*2aee0*/  ISETP.NE.AND P0, PT, R3, RZ, PT ;  /* 0x000000ff0300720c */ /* 0x000fda0003f05270 */
[----:B------:R-:W-:Y:S05]  /*2aef0*/  @!P0 BRA `(.L_x_3453) ;  /* 0x0000000000148947 */ /* 0x000fea0003800000 */
[----:B------:R-:W-:Y:S01]  /*2af00*/  UMOV UR4, 0xffffffff ;  /* 0xffffffff00047882 */ /* 0x000fe20000000000 */
[----:B---3--:R-:W-:Y:S02]  /*2af10*/  VIADD R9, R9, 0xffffffff ;  /* 0xffffffff09097836 */ /* 0x008fe40000000000 */
[----:B------:R-:W-:Y:S05]  /*2af20*/  BRA.DIV UR4, `(.L_x_3454) ;  /* 0x0000003604e47947 */ /* 0x000fea000b800000 */
[----:B0-----:R0:W2:Y:S02]  /*2af30*/  SHFL.IDX PT, R2, R2, R9, 0x1f ;  /* 0x00001f0902027589 */ /* 0x0010a400000e0000 */
.L_x_3548:
[----:B--2---:R-:W-:-:S07]  /*2af40*/  IMAD.MOV.U32 R8, RZ, RZ, R2 ;  /* 0x000000ffff087224 */ /* 0x004fce00078e0002 */
.L_x_3453:
[----:B0-----:R-:W-:Y:S01]  /*2af50*/  IMAD R2, R8, R7, R10 ;  /* 0x0000000708027224 */ /* 0x001fe200078e020a */
[----:B------:R-:W-:-:S03]  /*2af60*/  ISETP.NE.AND P0, PT, R6, 0x1, PT ;  /* 0x000000010600780c */ /* 0x000fc60003f05270 */
[----:B------:R-:W-:Y:S01]  /*2af70*/  IMAD.IADD R0, R0, 0x1, -R2 ;  /* 0x0000000100007824 */ /* 0x000fe200078e0a02 */
[----:B------:R0:W-:Y:S09]  /*2af80*/  STL [R1+0x460], R2 ;  /* 0x0004600201007387 */ /* 0x0001f20000100800 */
[----:B------:R-:W-:Y:S05]  /*2af90*/  @!P0 BRA `(.L_x_3455) ;  /* 0x0000000000e48947 */ /* 0x000fea0003800000 */
[----:B-1-3--:R-:W-:-:S04]  /*2afa0*/  IABS R5, R4 ;  /* 0x0000000400057213 */ /* 0x00afc80000000000 */
[----:B0-----:R-:W0:Y:S08]  /*2afb0*/  I2F.RP R2, R5 ;  /* 0x0000000500027306 */ /* 0x001e300000209400 */
        /* <DEDUP_REMOVED lines=55> */
.L_x_3455:
[----:B-1-3--:R-:W2:Y:S01]  /*2b330*/  LDL R5, [R1+0x46c] ;  /* 0x00046c0001057983 */ /* 0x00aea20000100800 */
[----:B0-----:R-:W2:Y:S02]  /*2b340*/  LDC.64 R2, c[0x0][0xd90] ;  /* 0x00036400ff027b82 */ /* 0x001ea40000000a00 */
[----:B--2---:R-:W-:-:S05]  /*2b350*/  IMAD.WIDE R2, R5, 0x4, R2 ;  /* 0x0000000405027825 */ /* 0x004fca00078e0202 */
        /* <DEDUP_REMOVED lines=51> */
[----:B------:R-:W-:Y:S02]  /*2b690*/  ISETP.GE.AND P2, PT, R3, RZ, PT ;  /* 0x000000ff0300720c */ /* 0x000fe40003f46270 */
[----:B------:R-:W-:-:S05]  /*2b6a0*/  IADD3 R3, R8, 0x1000000, R0 ;  /* 0x0100000008037810 */ /* 0x000fca0007ffe000 */
[----:B------:R-:W-:-:S06]  /*2b6b0*/  @P0 VIADD R2, R2, 0x1 ;  /* 0x0000000102020836 */ /* 0x000fcc0000000000 */
[----:B------:R-:W-:Y:S01]  /*2b6c0*/  @!P2 IMAD.MOV R2, RZ, RZ, -R2 ;  /* 0x000000ffff02a224 */ /* 0x000fe200078e0a02 */
[----:B------:R-:W-:Y:S01]  /*2b6d0*/  @!P1 LOP3.LUT R2, RZ, R6, RZ, 0x33, !PT ;  /* 0x00000006ff029212 */ /* 0x000fe200078e33ff */
[----:B------:R-:W-:-:S04]  /*2b6e0*/  IMAD.MOV R6, RZ, RZ, -R6 ;  /* 0x000000ffff067224 */ /* 0x000fc800078e0a06 */
[----:B------:R-:W-:Y:S02]  /*2b6f0*/  IMAD R3, R2, R6, R3 ;  /* 0x0000000602037224 */ /* 0x000fe400078e0203 */
[----:B------:R-:W-:-:S03]  /*2b700*/  IMAD.MOV.U32 R0, RZ, RZ, R2 ;  /* 0x000000ffff007224 */ /* 0x000fc600078e0002 */
[----:B------:R1:W-:Y:S04]  /*2b710*/  STL [R1+0x468], R3 ;  /* 0x0004680301007387 */ /* 0x0003e80000100800 */
.L_x_3456:
[----:B-1----:R-:W-:-:S05]  /*2b720*/  LOP3.LUT R3, RZ, R0, RZ, 0x33, !PT ;  /* 0x00000000ff037212 */ /* 0x002fca00078e33ff */
[----:B------:R-:W-:-:S05]  /*2b730*/  IMAD.IADD R0, R4, 0x1, R3 ;  /* 0x0000000104007824 */ /* 0x000fca00078e0203 */
[----:B------:R2:W-:Y:S01]  /*2b740*/  STL [R1+0x464], R0 ;  /* 0x0004640001007387 */ /* 0x0005e20000100800 */
[----:B------:R-:W-:Y:S05]  /*2b750*/  BRA `(.L_x_3457) ;  /* 0x0000000000287947 */ /* 0x000fea0003800000 */
.L_x_3449:
[----:B------:R-:W-:Y:S01]  /*2b760*/  UMOV UR4, URZ ;  /* 0x0000003f00047c82 */ /* 0x000fe20008000000 */
[----:B------:R-:W-:Y:S01]  /*2b770*/  UMOV UR5, URZ ;  /* 0x0000003f00057c82 */ /* 0x000fe20008000000 */
[----:B------:R-:W-:Y:S01]  /*2b780*/  ULDC UR6, c[0x0][0xd3c] ;  /* 0x00034f0000067ab9 */ /* 0x000fe20000000800 */
[----:B------:R0:W-:Y:S01]  /*2b790*/  STL [R1+0x460], R0 ;  /* 0x0004600001007387 */ /* 0x0001e20000100800 */
[----:B------:R-:W-:Y:S02]  /*2b7a0*/  IMAD.U32 R3, RZ, RZ, UR4 ;  /* 0x00000004ff037e24 */ /* 0x000fe4000f8e00ff */
[----:B------:R-:W-:-:S03]  /*2b7b0*/  IMAD.U32 R2, RZ, RZ, UR5 ;  /* 0x00000005ff027e24 */ /* 0x000fc6000f8e00ff */
[----:B------:R1:W-:Y:S01]  /*2b7c0*/  STL [R1+0x464], R3 ;  /* 0x0004640301007387 */ /* 0x0003e20000100800 */
[----:B0-----:R-:W-:-:S03]  /*2b7d0*/  IMAD.U32 R0, RZ, RZ, UR6 ;  /* 0x00000006ff007e24 */ /* 0x001fc6000f8e00ff */
[----:B------:R1:W-:Y:S04]  /*2b7e0*/  STL [R1+0x468], R2 ;  /* 0x0004680201007387 */ /* 0x0003e80000100800 */
[----:B------:R1:W-:Y:S02]  /*2b7f0*/  STL [R1+0x46c], R0 ;  /* 0x00046c0001007387 */ /* 0x0003e40000100800 */
.L_x_3457:
[----:B-1----:R-:W3:Y:S04]  /*2b800*/  LDL R3, [R1+0x468] ;  /* 0x0004680001037983 */ /* 0x002ee80000100800 */
[----:B0-----:R-:W4:Y:S04]  /*2b810*/  LDL R2, [R1+0x46c] ;  /* 0x00046c0001027983 */ /* 0x001f280000100800 */
[----:B------:R-:W5:Y:S04]  /*2b820*/  LDL R4, [R1+0x460] ;  /* 0x0004600001047983 */ /* 0x000f680000100800 */
[----:B------:R-:W5:Y:S01]  /*2b830*/  LDL R5, [R1+0x464] ;  /* 0x0004640001057983 */ /* 0x000f620000100800 */
[----:B------:R-:W-:Y:S05]  /*2b840*/  WARPSYNC.ALL ;  /* 0x0000000000007948 */ /* 0x000fea0003800000 */
[----:B--2---:R-:W0:Y:S02]  /*2b850*/  S2R R0, SR_TID.X ;  /* 0x0000000000007919 */ /* 0x004e240000002100 */
[----:B0-----:R-:W-:Y:S01]  /*2b860*/  LOP3.LUT R0, R0, 0x1f, RZ, 0xc0, !PT ;  /* 0x0000001f00007812 */ /* 0x001fe200078ec0ff */
[----:B------:R-:W-:Y:S03]  /*2b870*/  BAR.SYNC.DEFER_BLOCKING 0x4, 0x180 ;  /* 0x0106000000007b1d */ /* 0x000fe60000010000 */
[----:B------:R-:W-:-:S13]  /*2b880*/  ISETP.NE.AND P0, PT, R0, RZ, PT ;  /* 0x000000ff0000720c */ /* 0x000fda0003f05270 */
[----:B------:R-:W-:Y:S01]  /*2b890*/  @!P0 MOV R0, 0x400 ;  /* 0x0000040000008802 */ /* 0x000fe20000000f00 */
[----:B---3--:R-:W-:Y:S02]  /*2b8a0*/  IMAD.MOV.U32 R6, RZ, RZ, R3 ;  /* 0x000000ffff067224 */ /* 0x008fe400078e0003 */
[----:B------:R-:W0:Y:S01]  /*2b8b0*/  @!P0 S2R R3, SR_CgaCtaId ;  /* 0x0000000000038919 */ /* 0x000e220000008800 */
[----:B----4-:R-:W-:Y:S01]  /*2b8c0*/  IMAD.MOV.U32 R7, RZ, RZ, R2 ;  /* 0x000000ffff077224 */ /* 0x010fe200078e0002 */
[----:B0-----:R-:W-:-:S05]  /*2b8d0*/  @!P0 LEA R18, R3, R0, 0x18 ;  /* 0x0000000003128211 */ /* 0x001fca00078ec0ff */
[----:B-----5:R0:W-:Y:S01]  /*2b8e0*/  @!P0 STS.128 [R18+0x324d0], R4 ;  /* 0x0324d00412008388 */ /* 0x0201e20000000c00 */
[----:B------:R-:W-:Y:S06]  /*2b8f0*/  BAR.ARV 0x5, 0x180 ;  /* 0x0146000000007b1d */ /* 0x000fec0000002000 */
.L_x_3446:
[----:B------:R-:W2:Y:S01]  /*2b900*/  LDL R0, [R1+0x46c] ;  /* 0x00046c0001007983 */ /* 0x000ea20000100800 */
[----:B------:R-:W-:Y:S02]  /*2b910*/  ULDC UR4, c[0x0][0xd3c] ;  /* 0x00034f0000047ab9 */ /* 0x000fe40000000800 */
[----:B--2---:R-:W-:-:S13]  /*2b920*/  ISETP.GE.AND P0, PT, R0, UR4, PT ;  /* 0x0000000400007c0c */ /* 0x004fda000bf06270 */
[----:B------:R-:W-:Y:S05]  /*2b930*/  @!P0 BRA `(.L_x_3458) ;  /* 0xffffff9400dc8947 */ /* 0x000fea000383ffff */
[----:B------:R-:W-:Y:S05]  /*2b940*/  BSYNC B8 ;  /* 0x0000000000087941 */ /* 0x000fea0003800000 */
.L_x_3340:
[----:B----4-:R-:W2:Y:S01]  /*2b950*/  LDL.LU R0, [R1+0x4d8] ;  /* 0x0004d80001007983 */ /* 0x010ea20000300800 */
[----:B------:R-:W-:Y:S01]  /*2b960*/  BSSY B0, `(.L_x_3459) ;  /* 0x000000b000007945 */ /* 0x000fe20003800000 */
[----:B01-3--:R-:W0:Y:S01]  /*2b970*/  S2R R5, SR_CgaCtaId ;  /* 0x0000000000057919 */ /* 0x00be220000008800 */
[----:B--2---:R-:W-:-:S05]  /*2b980*/  VIADD R0, R0, 0x1 ;  /* 0x0000000100007836 */ /* 0x004fca0000000000 */
[----:B------:R-:W-:-:S04]  /*2b990*/  LEA.HI R2, R0, R0, RZ, 0x1 ;  /* 0x0000000000027211 */ /* 0x000fc800078f08ff */
[----:B------:R-:W-:-:S05]  /*2b9a0*/  LOP3.LUT R3, R2, 0xfffffffe, RZ, 0xc0, !PT ;  /* 0xfffffffe02037812 */ /* 0x000fca00078ec0ff */
[----:B------:R-:W-:Y:S01]  /*2b9b0*/  IMAD.IADD R3, R0, 0x1, -R3 ;  /* 0x0000000100037824 */ /* 0x000fe200078e0a03 */
[----:B------:R-:W-:-:S04]  /*2b9c0*/  MOV R0, 0x400 ;  /* 0x0000040000007802 */ /* 0x000fc80000000f00 */
[----:B0-----:R-:W-:Y:S02]  /*2b9d0*/  LEA R0, R5, R0, 0x18 ;  /* 0x0000000005007211 */ /* 0x001fe400078ec0ff */
[----:B------:R-:W-:-:S04]  /*2b9e0*/  SHF.L.U32 R3, R3, 0x1f, RZ ;  /* 0x0000001f03037819 */ /* 0x000fc800000006ff */
[----:B------:R-:W0:Y:S02]  /*2b9f0*/  SYNCS.PHASECHK.TRANS64.TRYWAIT P0, [R0+URZ+0x32420], R3 ;  /* 0x03242003000075a7 */ /* 0x000e24000800017f */
[----:B0-----:R-:W-:Y:S05]  /*2ba00*/  @!P0 BRA `(.L_x_3460) ;  /* 0x0000002c00588947 */ /* 0x001fea0003800000 */
.L_x_3549:
[----:B------:R-:W-:Y:S05]  /*2ba10*/  BSYNC B0 ;  /* 0x0000000000007941 */ /* 0x000fea0003800000 */
.L_x_3459:
[----:B------:R-:W-:-:S03]  /*2ba20*/  UMOV UR4, 0xffffffff ;  /* 0xffffffff00047882 */ /* 0x000fc60000000000 */
[----:B------:R-:W-:Y:S05]  /*2ba30*/  BRA.DIV UR4, `(.L_x_3461) ;  /* 0x0000002e04607947 */ /* 0x000fea000b800000 */
[----:B------:R-:W1:Y:S02]  /*2ba40*/  S2R R2, SR_TID.X ;  /* 0x0000000000027919 */ /* 0x000e640000002100 */
[----:B-1----:R-:W-:-:S04]  /*2ba50*/  SHF.R.U32.HI R2, RZ, 0x5, R2 ;  /* 0x00000005ff027819 */ /* 0x002fc80000011602 */
[----:B------:R-:W-:-:S05]  /*2ba60*/  LOP3.LUT R2, R2, 0x3, RZ, 0xc0, !PT ;  /* 0x0000000302027812 */ /* 0x000fca00078ec0ff */
[----:B------:R1:W2:Y:S02]  /*2ba70*/  SHFL.IDX PT, R14, R2, RZ, 0x1f ;  /* 0x00001fff020e7589 */ /* 0x0002a400000e0000 */
.L_x_3552:
[----:B--2---:R-:W-:Y:S01]  /*2ba80*/  ISETP.NE.AND P0, PT, R14, RZ, PT ;  /* 0x000000ff0e00720c */ /* 0x004fe20003f05270 */
[----:B------:R-:W-:-:S12]  /*2ba90*/  BSSY B0, `(.L_x_3462) ;  /* 0x0000025000007945 */ /* 0x000fd80003800000 */
[----:B------:R-:W-:Y:S05]  /*2baa0*/  @P0 BRA `(.L_x_3463) ;  /* 0x00000000008c0947 */ /* 0x000fea0003800000 */
[----:B------:R-:W-:-:S03]  /*2bab0*/  UMOV UR4, 0xffffffff ;  /* 0xffffffff00047882 */ /* 0x000fc60000000000 */
[----:B------:R-:W-:Y:S05]  /*2bac0*/  BRA.DIV UR4, `(.L_x_3464) ;  /* 0x0000002e04707947 */ /* 0x000fea000b800000 */
[----:B------:R-:W-:-:S13]  /*2bad0*/  ELECT P6, URZ, PT ;  /* 0x00000000003f782f */ /* 0x000fda00038c0000 */
.L_x_3555:
[----:B------:R-:W-:Y:S05]  /*2bae0*/  @!P6 BRA `(.L_x_3463) ;  /* 0x00000000007ce947 */ /* 0x000fea0003800000 */
[----:B------:R-:W-:-:S06]  /*2baf0*/  ULOP3.LUT UR4, UR36, 0x2, URZ, 0xfc, !UPT ;  /* 0x0000000224047892 */ /* 0x000fcc000f8efc3f */
[----:B-1----:R-:W-:-:S05]  /*2bb00*/  IMAD.U32 R2, RZ, RZ, UR4 ;  /* 0x00000004ff027e24 */ /* 0x002fca000f8e00ff */
[----:B------:R-:W-:-:S13]  /*2bb10*/  ISETP.NE.AND P2, PT, R2, 0x3, PT ;  /* 0x000000030200780c */ /* 0x000fda0003f45270 */
[----:B------:R-:W-:Y:S05]  /*2bb20*/  @!P2 BRA `(.L_x_3465) ;  /* 0x000000000004a947 */ /* 0x000fea0003800000 */
[----:B------:R-:W-:Y:S01]  /*2bb30*/  BPT.TRAP 0x1 ;  /* 0x000000040000795c */ /* 0x000fe20000300000 */
.L_x_3465:
        /* <DEDUP_REMOVED lines=13> */
.L_x_3556:
[----:B------:R-:W1:Y:S02]  /*2bc10*/  SYNCS.PHASECHK.TRANS64.TRYWAIT P0, [R7+URZ], R2 ;  /* 0x00000002070075a7 */ /* 0x000e64000800017f */
[----:B-1----:R-:W-:Y:S05]  /*2bc20*/  @!P0 BRA `(.L_x_3467) ;  /* 0x0000002c004c8947 */ /* 0x002fea0003800000 */
.L_x_3557:
[----:B------:R-:W-:Y:S05]  /*2bc30*/  @!P2 BRA `(.L_x_3468) ;  /* 0x000000000004a947 */ /* 0x000fea0003800000 */
[----:B------:R-:W-:Y:S01]  /*2bc40*/  BPT.TRAP 0x1 ;  /* 0x000000040000795c */ /* 0x000fe20000300000 */
.L_x_3468:
[----:B------:R-:W-:-:S04]  /*2bc50*/  VIADD R0, R0, 0x32460 ;  /* 0x0003246000007836 */ /* 0x000fc80000000000 */
[----:B------:R-:W-:-:S04]  /*2bc60*/  IMAD R4, R19, 0x8, R0 ;  /* 0x0000000813047824 */ /* 0x000fc800078e0200 */
[----:B------:R-:W2:Y:S02]  /*2bc70*/  SYNCS.PHASECHK.TRANS64.TRYWAIT P0, [R4+URZ], R5 ;  /* 0x00000005040075a7 */ /* 0x000ea4000800017f */
[----:B--2---:R-:W-:Y:S05]  /*2bc80*/  @!P0 BRA `(.L_x_3469) ;  /* 0x0000002c00488947 */ /* 0x004fea0003800000 */
.L_x_3558:
[----:B------:R-:W-:-:S07]  /*2bc90*/  IMAD R3, R3, 0x8, R0 ;  /* 0x0000000803037824 */ /* 0x000fce00078e0200 */
.L_x_3470:
[----:B---3--:R3:W4:Y:S02]  /*2bca0*/  SYNCS.PHASECHK.TRANS64.TRYWAIT P0, [R3+URZ], R2 ;  /* 0x00000002030075a7 */ /* 0x008724000800017f */
[----:B----4-:R-:W-:Y:S05]  /*2bcb0*/  @!P0 NANOSLEEP.SYNCS 0x989680 ;  /* 0x009896800000895d */ /* 0x010fea0003900000 */
[----:B------:R-:W4:Y:S02]  /*2bcc0*/  @!P0 SYNCS.PHASECHK.TRANS64 P0, [R3+URZ], R2 ;  /* 0x00000002030085a7 */ /* 0x000f24000800007f */
[----:B----4-:R-:W-:Y:S05]  /*2bcd0*/  @!P0 BRA `(.L_x_3470) ;  /* 0xfffffffc00f08947 */ /* 0x010fea000383ffff */
.L_x_3463:
[----:B------:R-:W-:Y:S05]  /*2bce0*/  BSYNC B0 ;  /* 0x0000000000007941 */ /* 0x000fea0003800000 */
.L_x_3462:
[----:B------:R-:W-:Y:S05]  /*2bcf0*/  EXIT ;  /* 0x000000000000794d */ /* 0x000fea0003800000 */
.L_x_3220:
[----:B0-----:R0:W1:Y:S02]  /*2bd00*/  SYNCS.PHASECHK.TRANS64.TRYWAIT P0, [R72+URZ+0x32400], R27 ;  /* 0x0324001b480075a7 */ /* 0x001064000800017f */
[----:B-1----:R-:W-:Y:S05]  /*2bd10*/  @!P0 NANOSLEEP.SYNCS 0x989680 ;  /* 0x009896800000895d */ /* 0x002fea0003900000 */
[----:B------:R-:W1:Y:S02]  /*2bd20*/  @!P0 SYNCS.PHASECHK.TRANS64 P0, [R72+URZ+0x32400], R27 ;  /* 0x0324001b480085a7 */ /* 0x000e64000800007f */
[----:B-1----:R-:W-:Y:S05]  /*2bd30*/  @!P0 BRA `(.L_x_3220) ;  /* 0xfffffffc00f08947 */ /* 0x002fea000383ffff */
[----:B------:R-:W-:Y:S05]  /*2bd40*/  BRA `(.L_x_3471) ;  /* 0xfffffd70002c7947 */ /* 0x000fea000383ffff */
.L_x_3227:
[----:B-1----:R1:W2:Y:S02]  /*2bd50*/  SYNCS.PHASECHK.TRANS64.TRYWAIT P0, [R12+URZ], R13 ;  /* 0x0000000d0c0075a7 */ /* 0x0022a4000800017f */
[----:B--2---:R-:W-:Y:S05]  /*2bd60*/  @!P0 NANOSLEEP.SYNCS 0x989680 ;  /* 0x009896800000895d */ /* 0x004fea0003900000 */
[----:B------:R-:W2:Y:S02]  /*2bd70*/  @!P0 SYNCS.PHASECHK.TRANS64 P0, [R12+URZ], R13 ;  /* 0x0000000d0c0085a7 */ /* 0x000ea4000800007f */
[----:B--2---:R-:W-:Y:S05]  /*2bd80*/  @!P0 BRA `(.L_x_3227) ;  /* 0xfffffffc00f08947 */ /* 0x004fea000383ffff */
[----:B------:R-:W-:Y:S05]  /*2bd90*/  BRA `(.L_x_3226) ;  /* 0xfffffd74005c7947 */ /* 0x000fea000383ffff */
.L_x_3229:
[----:B0-----:R0:W1:Y:S02]  /*2bda0*/  SYNCS.PHASECHK.TRANS64.TRYWAIT P0, [R72+URZ+0x32410], R9 ;  /* 0x03241009480075a7 */ /* 0x001064000800017f */
[----:B-1----:R-:W-:Y:S05]  /*2bdb0*/  @!P0 NANOSLEEP.SYNCS 0x989680 ;  /* 0x009896800000895d */ /* 0x002fea0003900000 */
[----:B------:R-:W1:Y:S02]  /*2bdc0*/  @!P0 SYNCS.PHASECHK.TRANS64 P0, [R72+URZ+0x32410], R9 ;  /* 0x03241009480085a7 */ /* 0x000e64000800007f */
[----:B-1----:R-:W-:Y:S05]  /*2bdd0*/  @!P0 BRA `(.L_x_3229) ;  /* 0xfffffffc00f08947 */ /* 0x002fea000383ffff */
[----:B------:R-:W-:Y:S05]  /*2bde0*/  BRA `(.L_x_3472) ;  /* 0xfffffd7800347947 */ /* 0x000fea000383ffff */
.L_x_3236:
[----:B-1----:R1:W2:Y:S02]  /*2bdf0*/  SYNCS.PHASECHK.TRANS64.TRYWAIT P0, [R8+URZ], R9 ;  /* 0x00000009080075a7 */ /* 0x0022a4000800017f */
[----:B--2---:R-:W-:Y:S05]  /*2be00*/  @!P0 NANOSLEEP.SYNCS 0x989680 ;  /* 0x009896800000895d */ /* 0x004fea0003900000 */
[----:B------:R-:W2:Y:S02]  /*2be10*/  @!P0 SYNCS.PHASECHK.TRANS64 P0, [R8+URZ], R9 ;  /* 0x00000009080085a7 */ /* 0x000ea4000800007f */
[----:B--2---:R-:W-:Y:S05]  /*2be20*/  @!P0 BRA `(.L_x_3236) ;  /* 0xfffffffc00f08947 */ /* 0x004fea000383ffff */
[----:B------:R-:W-:Y:S05]  /*2be30*/  BRA `(.L_x_3235) ;  /* 0xfffffd7800787947 */ /* 0x000fea000383ffff */
.L_x_3267:
[----:B0-----:R0:W1:Y:S02]  /*2be40*/  SYNCS.PHASECHK.TRANS64.TRYWAIT P2, [R0+URZ], R3 ;  /* 0x00000003000075a7 */ /* 0x001064000804017f */
[----:B-1----:R-:W-:Y:S05]  /*2be50*/  @!P2 NANOSLEEP.SYNCS 0x989680 ;  /* 0x009896800000a95d */ /* 0x002fea0003900000 */
[----:B------:R-:W1:Y:S02]  /*2be60*/  @!P2 SYNCS.PHASECHK.TRANS64 P2, [R0+URZ], R3 ;  /* 0x000000030000a5a7 */ /* 0x000e64000804007f */
[----:B-1----:R-:W-:Y:S05]  /*2be70*/  @!P2 BRA `(.L_x_3267) ;  /* 0xfffffffc00f0a947 */ /* 0x002fea000383ffff */
[----:B------:R-:W-:Y:S05]  /*2be80*/  BRA `(.L_x_3266) ;  /* 0xfffffde0001c7947 */ /* 0x000fea000383ffff */
.L_x_3274:
[----:B-1----:R1:W2:Y:S02]  /*2be90*/  SYNCS.PHASECHK.TRANS64.TRYWAIT P2, [R4+URZ], R5 ;  /* 0x00000005040075a7 */ /* 0x0022a4000804017f */
[----:B--2---:R-:W-:Y:S05]  /*2bea0*/  @!P2 NANOSLEEP.SYNCS 0x989680 ;  /* 0x009896800000a95d */ /* 0x004fea0003900000 */
[----:B------:R-:W2:Y:S02]  /*2beb0*/  @!P2 SYNCS.PHASECHK.TRANS64 P2, [R4+URZ], R5 ;  /* 0x000000050400a5a7 */ /* 0x000ea4000804007f */
[----:B--2---:R-:W-:Y:S05]  /*2bec0*/  @!P2 BRA `(.L_x_3274) ;  /* 0xfffffffc00f0a947 */ /* 0x004fea000383ffff */
[----:B------:R-:W-:Y:S05]  /*2bed0*/  BRA `(.L_x_3273) ;  /* 0xfffffde400407947 */ /* 0x000fea000383ffff */
.L_x_3285:
[----:B-1----:R1:W2:Y:S02]  /*2bee0*/  SYNCS.PHASECHK.TRANS64.TRYWAIT P1, [R0+URZ], R7 ;  /* 0x00000007000075a7 */ /* 0x0022a4000802017f */
[----:B--2---:R-:W-:Y:S05]  /*2bef0*/  @!P1 NANOSLEEP.SYNCS 0x989680 ;  /* 0x009896800000995d */ /* 0x004fea0003900000 */
[----:B------:R-:W2:Y:S02]  /*2bf00*/  @!P1 SYNCS.PHASECHK.TRANS64 P1, [R0+URZ], R7 ;  /* 0x00000007000095a7 */ /* 0x000ea4000802007f */
[----:B--2---:R-:W-:Y:S05]  /*2bf10*/  @!P1 BRA `(.L_x_3285) ;  /* 0xfffffffc00f09947 */ /* 0x004fea000383ffff */
[----:B------:R-:W-:Y:S05]  /*2bf20*/  BRA `(.L_x_3284) ;  /* 0xfffffe7800047947 */ /* 0x000fea000383ffff */
.L_x_3292:
[----:B--2---:R2:W3:Y:S02]  /*2bf30*/  SYNCS.PHASECHK.TRANS64.TRYWAIT P1, [R4+URZ], R5 ;  /* 0x00000005040075a7 */ /* 0x0044e4000802017f */
[----:B---3--:R-:W-:Y:S05]  /*2bf40*/  @!P1 NANOSLEEP.SYNCS 0x989680 ;  /* 0x009896800000995d */ /* 0x008fea0003900000 */
[----:B------:R-:W3:Y:S02]  /*2bf50*/  @!P1 SYNCS.PHASECHK.TRANS64 P1, [R4+URZ], R5 ;  /* 0x00000005040095a7 */ /* 0x000ee4000802007f */
[----:B---3--:R-:W-:Y:S05]  /*2bf60*/  @!P1 BRA `(.L_x_3292) ;  /* 0xfffffffc00f09947 */ /* 0x008fea000383ffff */
[----:B------:R-:W-:Y:S05]  /*2bf70*/  BRA `(.L_x_3291) ;  /* 0xfffffe7c00287947 */ /* 0x000fea000383ffff */
.L_x_3362:
[----:B0-----:R-:W0:Y:S01]  /*2bf80*/  S2R R4, SR_TID.X ;  /* 0x0000000000047919 */ /* 0x001e220000002100 */
[----:B------:R-:W-:Y:S01]  /*2bf90*/  BSSY B0, `(.L_x_3473) ;  /* 0x000000a000007945 */ /* 0x000fe20003800000 */
[----:B------:R-:W-:Y:S02]  /*2bfa0*/  IMAD.MOV.U32 R12, RZ, RZ, RZ ;  /* 0x000000ffff0c7224 */ /* 0x000fe400078e00ff */
[----:B------:R-:W-:Y:S02]  /*2bfb0*/  IMAD.MOV.U32 R11, RZ, RZ, 0x1f ;  /* 0x0000001fff0b7424 */ /* 0x000fe400078e00ff */
[----:B------:R-:W-:Y:S01]  /*2bfc0*/  IMAD.MOV.U32 R15, RZ, RZ, -0x1 ;  /* 0xffffffffff0f7424 */ /* 0x000fe200078e00ff */
[----:B0-----:R-:W-:-:S04]  /*2bfd0*/  SHF.R.U32.HI R4, RZ, 0x5, R4 ;  /* 0x00000005ff047819 */ /* 0x001fc80000011604 */
[----:B------:R-:W-:-:S05]  /*2bfe0*/  LOP3.LUT R4, R4, 0x3, RZ, 0xc0, !PT ;  /* 0x0000000304047812 */ /* 0x000fca00078ec0ff */
[----:B------:R-:W-:-:S07]  /*2bff0*/  IMAD.MOV.U32 R13, RZ, RZ, R4 ;  /* 0x000000ffff0d7224 */ /* 0x000fce00078e0004 */
[----:B-1----:R-:W-:Y:S05]  /*2c000*/  WARPSYNC.COLLECTIVE R15, `(.L_x_3474) ;  /* 0x000000000f087348 */ /* 0x002fea0003c00000 */
[----:B------:R0:W2:Y:S02]  /*2c010*/  SHFL.IDX P6, R14, R13, R12, R11 ;  /* 0x0000000c0d0e7389 */ /* 0x0000a400000c000b */
[----:B012---:R-:W-:Y:S01]  /*2c020*/  ENDCOLLECTIVE ;  /* 0x000000000000791b */ /* 0x007fe20003800000 */
.L_x_3474:
[----:B------:R-:W-:Y:S05]  /*2c030*/  BSYNC B0 ;  /* 0x0000000000007941 */ /* 0x000fea0003800000 */
.L_x_3473:
[----:B------:R-:W-:Y:S05]  /*2c040*/  BRA `(.L_x_3475) ;  /* 0xffffffa000a87947 */ /* 0x000fea000383ffff */
.L_x_3364:
[----:B------:R-:W-:Y:S01]  /*2c050*/  BSSY B0, `(.L_x_3476) ;  /* 0x0000006000007945 */ /* 0x000fe20003800000 */
[----:B------:R-:W-:-:S07]  /*2c060*/  IMAD.MOV.U32 R15, RZ, RZ, -0x1 ;  /* 0xffffffffff0f7424 */ /* 0x000fce00078e00ff */
[----:B01----:R-:W-:Y:S05]  /*2c070*/  WARPSYNC.COLLECTIVE R15, `(.L_x_3477) ;  /* 0x000000000f0c7348 */ /* 0x003fea0003c00000 */
[----:B------:R-:W-:Y:S02]  /*2c080*/  ELECT P6, UR62, PT ;  /* 0x00000000003e782f */ /* 0x000fe400038c0000 */
[----:B------:R-:W-:Y:S01]  /*2c090*/  MOV R14, UR62 ;  /* 0x0000003e000e7c02 */ /* 0x000fe20008000f00 */
[----:B01----:R-:W-:Y:S10]  /*2c0a0*/  ENDCOLLECTIVE ;  /* 0x000000000000791b */ /* 0x003ff40003800000 */
.L_x_3477:
[----:B------:R-:W-:Y:S05]  /*2c0b0*/  BSYNC B0 ;  /* 0x0000000000007941 */ /* 0x000fea0003800000 */
.L_x_3476:
[----:B------:R-:W-:Y:S05]  /*2c0c0*/  BRA `(.L_x_3478) ;  /* 0xffffffa000b47947 */ /* 0x000fea000383ffff */
.L_x_3366:
[----:B0-----:R0:W2:Y:S02]  /*2c0d0*/  SYNCS.PHASECHK.TRANS64.TRYWAIT P0, [R0+URZ+0x32440], R2 ;  /* 0x03244002000075a7 */ /* 0x0010a4000800017f */
[----:B--2---:R-:W-:Y:S05]  /*2c0e0*/  @!P0 NANOSLEEP.SYNCS 0x989680 ;  /* 0x009896800000895d */ /* 0x004fea0003900000 */
[----:B------:R-:W2:Y:S02]  /*2c0f0*/  @!P0 SYNCS.PHASECHK.TRANS64 P0, [R0+URZ+0x32440], R2 ;  /* 0x03244002000085a7 */ /* 0x000ea4000800007f */
[----:B--2---:R-:W-:Y:S05]  /*2c100*/  @!P0 BRA `(.L_x_3366) ;  /* 0xfffffffc00f08947 */ /* 0x004fea000383ffff */
[----:B------:R-:W-:Y:S05]  /*2c110*/  BRA `(.L_x_3479) ;  /* 0xffffffa400147947 */ /* 0x000fea000383ffff */
.L_x_3370:
[----:B------:R0:W5:Y:S01]  /*2c120*/  LDL R2, [R1+0x490] ;  /* 0x0004900001027983 */ /* 0x0001620000100800 */
[----:B------:R-:W-:Y:S02]  /*2c130*/  IMAD.MOV.U32 R6, RZ, RZ, R11 ;  /* 0x000000ffff067224 */ /* 0x000fe400078e000b */
[----:B------:R-:W-:Y:S02]  /*2c140*/  IMAD.MOV.U32 R13, RZ, RZ, R0 ;  /* 0x000000ffff0d7224 */ /* 0x000fe400078e0000 */
[----:B------:R-:W-:Y:S02]  /*2c150*/  IMAD.MOV.U32 R12, RZ, RZ, RZ ;  /* 0x000000ffff0c7224 */ /* 0x000fe400078e00ff */
[----:B------:R-:W-:Y:S02]  /*2c160*/  IMAD.MOV.U32 R11, RZ, RZ, 0x181f ;  /* 0x0000181fff0b7424 */ /* 0x000fe400078e00ff */
[----:B------:R-:W-:Y:S02]  /*2c170*/  IMAD.MOV.U32 R15, RZ, RZ, -0x1 ;  /* 0xffffffffff0f7424 */ /* 0x000fe400078e00ff */
[----:B0-----:R-:W-:-:S07]  /*2c180*/  IMAD.IADD R10, R10, 0x1, R6 ;  /* 0x000000010a0a7824 */ /* 0x001fce00078e0206 */
[----:B-----5:R-:W-:Y:S05]  /*2c190*/  WARPSYNC.COLLECTIVE R15, `(.L_x_3480) ;  /* 0x000000000f087348 */ /* 0x020fea0003c00000 */
[----:B------:R0:W1:Y:S02]  /*2c1a0*/  SHFL.IDX P6, R14, R13, R12, R11 ;  /* 0x0000000c0d0e7389 */ /* 0x00006400000c000b */
[----:B01---5:R-:W-:Y:S01]  /*2c1b0*/  ENDCOLLECTIVE ;  /* 0x000000000000791b */ /* 0x023fe20003800000 */
.L_x_3480:
[----:B------:R0:W-:Y:S01]  /*2c1c0*/  STL [R1+0x484], R10 ;  /* 0x0004840a01007387 */ /* 0x0001e20000100800 */
[----:B------:R-:W-:Y:S02]  /*2c1d0*/  IMAD.MOV.U32 R13, RZ, RZ, R3 ;  /* 0x000000ffff0d7224 */ /* 0x000fe400078e0003 */
[----:B------:R-:W-:-:S07]  /*2c1e0*/  IMAD.MOV.U32 R4, RZ, RZ, R14 ;  /* 0x000000ffff047224 */ /* 0x000fce00078e000e */
[----:B0-----:R-:W-:Y:S05]  /*2c1f0*/  WARPSYNC.COLLECTIVE R15, `(.L_x_3481) ;  /* 0x000000000f087348 */ /* 0x001fea0003c00000 */
[----:B------:R1:W2:Y:S02]  /*2c200*/  SHFL.IDX P6, R14, R13, R12, R11 ;  /* 0x0000000c0d0e7389 */ /* 0x0002a400000c000b */
[----:B012---:R-:W-:Y:S01]  /*2c210*/  ENDCOLLECTIVE ;  /* 0x000000000000791b */ /* 0x007fe20003800000 */
.L_x_3481:
[----:B------:R-:W-:Y:S02]  /*2c220*/  IMAD.MOV.U32 R13, RZ, RZ, R0 ;  /* 0x000000ffff0d7224 */ /* 0x000fe400078e0000 */
[----:B------:R-:W-:Y:S02]  /*2c230*/  IMAD.MOV.U32 R12, RZ, RZ, 0x1 ;  /* 0x00000001ff0c7424 */ /* 0x000fe400078e00ff */
[----:B------:R-:W-:-:S07]  /*2c240*/  IMAD.MOV.U32 R5, RZ, RZ, R14 ;  /* 0x000000ffff057224 */ /* 0x000fce00078e000e */
[----:B------:R-:W-:Y:S05]  /*2c250*/  WARPSYNC.COLLECTIVE R15, `(.L_x_3482) ;  /* 0x000000000f087348 */ /* 0x000fea0003c00000 */
[----:B------:R0:W1:Y:S02]  /*2c260*/  SHFL.IDX P6, R14, R13, R12, R11 ;  /* 0x0000000c0d0e7389 */ /* 0x00006400000c000b */
[----:B01----:R-:W-:Y:S01]  /*2c270*/  ENDCOLLECTIVE ;  /* 0x000000000000791b */ /* 0x003fe20003800000 */
.L_x_3482:
[----:B------:R-:W-:Y:S02]  /*2c280*/  IMAD.MOV.U32 R13, RZ, RZ, R3 ;  /* 0x000000ffff0d7224 */ /* 0x000fe400078e0003 */
[----:B------:R-:W-:Y:S02]  /*2c290*/  IMAD R2, R2, R7, RZ ;  /* 0x0000000702027224 */ /* 0x000fe400078e02ff */
[----:B------:R-:W-:-:S07]  /*2c2a0*/  IMAD.MOV.U32 R7, RZ, RZ, R14 ;  /* 0x000000ffff077224 */ /* 0x000fce00078e000e */
[----:B------:R-:W-:Y:S05]  /*2c2b0*/  WARPSYNC.COLLECTIVE R15, `(.L_x_3483) ;  /* 0x000000000f087348 */ /* 0x000fea0003c00000 */
[----:B------:R0:W1:Y:S02]  /*2c2c0*/  SHFL.IDX P6, R14, R13, R12, R11 ;  /* 0x0000000c0d0e7389 */ /* 0x00006400000c000b */
[----:B01----:R-:W-:Y:S01]  /*2c2d0*/  ENDCOLLECTIVE ;  /* 0x000000000000791b */ /* 0x003fe20003800000 */
.L_x_3483:
[----:B------:R-:W-:-:S13]  /*2c2e0*/  ISETP.GE.AND P1, PT, R10, R2, PT ;  /* 0x000000020a00720c */ /* 0x000fda0003f26270 */
[----:B------:R-:W-:Y:S01]  /*2c2f0*/  @!P1 LEA R5, P3, R9, R5, 0x1 ;  /* 0x0000000509059211 */ /* 0x000fe200078608ff */
[----:B------:R-:W-:Y:S02]  /*2c300*/  IMAD.MOV.U32 R13, RZ, RZ, R0 ;  /* 0x000000ffff0d7224 */ /* 0x000fe400078e0000 */
[----:B------:R-:W-:Y:S02]  /*2c310*/  IMAD.MOV.U32 R12, RZ, RZ, 0x2 ;  /* 0x00000002ff0c7424 */ /* 0x000fe400078e00ff */
[----:B------:R-:W-:-:S05]  /*2c320*/  @!P1 IMAD.X R4, RZ, RZ, R4, P3 ;  /* 0x000000ffff049224 */ /* 0x000fca00018e0604 */
[----:B------:R-:W-:Y:S01]  /*2c330*/  @!P1 LOP3.LUT R5, R5, R4, RZ, 0x3c, !PT ;  /* 0x0000000405059212 */ /* 0x000fe200078e3cff */
[----:B------:R-:W-:-:S07]  /*2c340*/  IMAD.MOV.U32 R6, RZ, RZ, R14 ;  /* 0x000000ffff067224 */ /* 0x000fce00078e000e */
[----:B------:R-:W-:Y:S05]  /*2c350*/  WARPSYNC.COLLECTIVE R15, `(.L_x_3484) ;  /* 0x000000000f087348 */ /* 0x000fea0003c00000 */
[----:B------:R0:W1:Y:S02]  /*2c360*/  SHFL.IDX P6, R14, R13, R12, R11 ;  /* 0x0000000c0d0e7389 */ /* 0x00006400000c000b */
[----:B01----:R-:W-:Y:S01]  /*2c370*/  ENDCOLLECTIVE ;  /* 0x000000000000791b */ /* 0x003fe20003800000 */
.L_x_3484:
        /* <DEDUP_REMOVED lines=15> */
.L_x_3485:
        /* <DEDUP_REMOVED lines=19> */
.L_x_3486:
        /* <DEDUP_REMOVED lines=10> */
.L_x_3487:
        /* <DEDUP_REMOVED lines=13> */
.L_x_3488:
        /* <DEDUP_REMOVED lines=10> */
.L_x_3489:
        /* <DEDUP_REMOVED lines=13> */
.L_x_3490:
        /* <DEDUP_REMOVED lines=10> */
.L_x_3491:
        /* <DEDUP_REMOVED lines=13> */
.L_x_3492:
        /* <DEDUP_REMOVED lines=10> */
.L_x_3493:
        /* <DEDUP_REMOVED lines=11> */
.L_x_3494:
        /* <DEDUP_REMOVED lines=10> */
.L_x_3495:
[----:B------:R-:W-:Y:S01]  /*2cbe0*/  @!PT LDS RZ, [RZ] ;  /* 0x00000000fffff984 */ /* 0x000fe20000000800 */
[----:B------:R-:W-:Y:S01]  /*2cbf0*/  @!PT LDS RZ, [RZ] ;  /* 0x00000000fffff984 */ /* 0x000fe20000000800 */
[----:B------:R-:W-:Y:S01]  /*2cc00*/  @!PT LDS RZ, [RZ] ;  /* 0x00000000fffff984 */ /* 0x000fe20000000800 */
[----:B------:R1:W-:Y:S01]  /*2cc10*/  @!P1 LDGSTS.E.BYPASS.LTC128B.128 [R8+0x1b400], desc[UR40][R4.64], !P0 ;  /* 0x1b40000004089fae */ /* 0x0003e2000c101d68 */
[----:B------:R-:W-:Y:S01]  /*2cc20*/  IMAD.MOV.U32 R3, RZ, RZ, R14 ;  /* 0x000000ffff037224 */ /* 0x000fe200078e000e */
[----:B------:R-:W-:Y:S06]  /*2cc30*/  BRA `(.L_x_3496) ;  /* 0xffffffa4009c7947 */ /* 0x000fec000383ffff */
.L_x_3374:
        /* <DEDUP_REMOVED lines=11> */
[-C--:B---3--:R-:W-:Y:S02]  /*2ccf0*/  ISETP.GE.AND P4, PT, R6, R3.reuse, PT ;  /* 0x000000030600720c */ /* 0x088fe40003f86270 */
[----:B----4-:R-:W-:Y:S02]  /*2cd00*/  ISETP.GE.AND P5, PT, R15, R3, PT ;  /* 0x000000030f00720c */ /* 0x010fe40003fa6270 */
[----:B-----5:R-:W-:-:S09]  /*2cd10*/  LOP3.LUT R9, R9, 0xffffffef, RZ, 0xc0, !PT ;  /* 0xffffffef09097812 */ /* 0x020fd200078ec0ff */
        /* <DEDUP_REMOVED lines=9> */
[----:B------:R-:W-:-:S04]  /*2cdb0*/  @P4 LOP3.LUT R9, R9, 0x2, RZ, 0xfc, !PT ;  /* 0x0000000209094812 */ /* 0x000fc800078efcff */
[----:B------:R-:W-:-:S04]  /*2cdc0*/  LOP3.LUT R9, R9, 0xffffffdf, RZ, 0xc0, !PT ;  /* 0xffffffdf09097812 */ /* 0x000fc800078ec0ff */
[----:B------:R-:W-:-:S05]  /*2cdd0*/  @P6 LOP3.LUT R9, R9, 0x20, RZ, 0xfc, !PT ;  /* 0x0000002009096812 */ /* 0x000fca00078efcff */
[----:B------:R0:W-:Y:S01]  /*2cde0*/  STL [R1+0x480], R9 ;  /* 0x0004800901007387 */ /* 0x0001e20000100800 */
[-C--:B------:R-:W-:Y:S01]  /*2cdf0*/  ISETP.GE.AND P5, PT, R12, R3.reuse, PT ;  /* 0x000000030c00720c */ /* 0x080fe20003fa6270 */
[----:B------:R-:W-:Y:S01]  /*2ce00*/  IMAD.MOV.U32 R13, RZ, RZ, R0 ;  /* 0x000000ffff0d7224 */ /* 0x000fe200078e0000 */
[----:B------:R-:W-:Y:S01]  /*2ce10*/  ISETP.GE.AND P4, PT, R10, R3, PT ;  /* 0x000000030a00720c */ /* 0x000fe20003f86270 */
[----:B------:R-:W-:Y:S02]  /*2ce20*/  IMAD.MOV.U32 R12, RZ, RZ, RZ ;  /* 0x000000ffff0c7224 */ /* 0x000fe400078e00ff */
[----:B------:R-:W-:Y:S02]  /*2ce30*/  IMAD.MOV.U32 R11, RZ, RZ, 0x181f ;  /* 0x0000181fff0b7424 */ /* 0x000fe400078e00ff */
[----:B------:R-:W-:-:S08]  /*2ce40*/  IMAD.MOV.U32 R15, RZ, RZ, -0x1 ;  /* 0xffffffffff0f7424 */ /* 0x000fd000078e00ff */
[----:B0-----:R-:W-:Y:S05]  /*2ce50*/  WARPSYNC.COLLECTIVE R15, `(.L_x_3498) ;  /* 0x000000000f087348 */ /* 0x001fea0003c00000 */
[----:B------:R1:W2:Y:S02]  /*2ce60*/  SHFL.IDX P6, R14, R13, R12, R11 ;  /* 0x0000000c0d0e7389 */ /* 0x0002a400000c000b */
[----:B012---:R-:W-:Y:S01]  /*2ce70*/  ENDCOLLECTIVE ;  /* 0x000000000000791b */ /* 0x007fe20003800000 */
.L_x_3498:
[----:B------:R-:W-:Y:S05]  /*2ce80*/  BSYNC B0 ;  /* 0x0000000000007941 */ /* 0x000fea0003800000 */
.L_x_3497:
        /* <DEDUP_REMOVED lines=10> */
.L_x_3499:
        /* <DEDUP_REMOVED lines=16> */
.L_x_3500:
        /* <DEDUP_REMOVED lines=15> */
.L_x_3501:
        /* <DEDUP_REMOVED lines=12> */
.L_x_3502:
        /* <DEDUP_REMOVED lines=12> */
.L_x_3503:
        /* <DEDUP_REMOVED lines=12> */
.L_x_3504:
        /* <DEDUP_REMOVED lines=12> */
.L_x_3505:
        /* <DEDUP_REMOVED lines=12> */
.L_x_3506:
        /* <DEDUP_REMOVED lines=12> */
.L_x_3507:
        /* <DEDUP_REMOVED lines=12> */
.L_x_3508:
        /* <DEDUP_REMOVED lines=11> */
.L_x_3509:
        /* <DEDUP_REMOVED lines=16> */
.L_x_3510:
[----:B------:R-:W-:Y:S02]  /*2d810*/  IMAD.MOV.U32 R13, RZ, RZ, R2 ;  /* 0x000000ffff0d7224 */ /* 0x000fe400078e0002 */
[----:B------:R-:W-:-:S07]  /*2d820*/  IMAD.MOV.U32 R6, RZ, RZ, R14 ;  /* 0x000000ffff067224 */ /* 0x000fce00078e000e */
[----:B------:R-:W-:Y:S05]  /*2d830*/  WARPSYNC.COLLECTIVE R15, `(.L_x_3511) ;  /* 0x000000000f087348 */ /* 0x000fea0003c00000 */
[----:B------:R0:W1:Y:S02]  /*2d840*/  SHFL.IDX P6, R14, R13, R12, R11 ;  /* 0x0000000c0d0e7389 */ /* 0x00006400000c000b */
[----:B01----:R-:W-:Y:S01]  /*2d850*/  ENDCOLLECTIVE ;  /* 0x000000000000791b */ /* 0x003fe20003800000 */
.L_x_3511:
[----:B------:R-:W-:Y:S02]  /*2d860*/  IMAD.MOV.U32 R13, RZ, RZ, R0 ;  /* 0x000000ffff0d7224 */ /* 0x000fe400078e0000 */
[----:B------:R-:W-:Y:S02]  /*2d870*/  IMAD.MOV.U32 R12, RZ, RZ, 0x7 ;  /* 0x00000007ff0c7424 */ /* 0x000fe400078e00ff */
[----:B------:R-:W-:-:S07]  /*2d880*/  IMAD.MOV.U32 R4, RZ, RZ, R14 ;  /* 0x000000ffff047224 */ /* 0x000fce00078e000e */
[----:B------:R-:W-:Y:S05]  /*2d890*/  WARPSYNC.COLLECTIVE R15, `(.L_x_3512) ;  /* 0x000000000f087348 */ /* 0x000fea0003c00000 */
[----:B------:R0:W1:Y:S02]  /*2d8a0*/  SHFL.IDX P6, R14, R13, R12, R11 ;  /* 0x0000000c0d0e7389 */ /* 0x00006400000c000b */
[----:B01----:R-:W-:Y:S01]  /*2d8b0*/  ENDCOLLECTIVE ;  /* 0x000000000000791b */ /* 0x003fe20003800000 */
.L_x_3512:
        /* <DEDUP_REMOVED lines=14> */
.L_x_3513:
[----:B------:R-:W-:Y:S01]  /*2d9a0*/  IMAD.MOV.U32 R2, RZ, RZ, R14 ;  /* 0x000000ffff027224 */ /* 0x000fe200078e000e */
[----:B------:R-:W-:Y:S06]  /*2d9b0*/  BRA `(.L_x_3514) ;  /* 0xffffffa400107947 */ /* 0x000fec000383ffff */
.L_x_3379:
[----:B0-----:R0:W1:Y:S02]  /*2d9c0*/  SYNCS.PHASECHK.TRANS64.TRYWAIT P0, [R18+URZ+0x32420], R0 ;  /* 0x03242000120075a7 */ /* 0x001064000800017f */
[----:B-1----:R-:W-:Y:S05]  /*2d9d0*/  @!P0 NANOSLEEP.SYNCS 0x989680 ;  /* 0x009896800000895d */ /* 0x002fea0003900000 */
[----:B------:R-:W1:Y:S02]  /*2d9e0*/  @!P0 SYNCS.PHASECHK.TRANS64 P0, [R18+URZ+0x32420], R0 ;  /* 0x03242000120085a7 */ /* 0x000e64000800007f */
[----:B-1----:R-:W-:Y:S05]  /*2d9f0*/  @!P0 BRA `(.L_x_3379) ;  /* 0xfffffffc00f08947 */ /* 0x002fea000383ffff */
[----:B------:R-:W-:Y:S05]  /*2da00*/  BRA `(.L_x_3515) ;  /* 0xffffffa400887947 */ /* 0x000fea000383ffff */
.L_x_3383:
[----:B0-----:R0:W1:Y:S02]  /*2da10*/  SYNCS.PHASECHK.TRANS64.TRYWAIT P0, [R2+URZ+0x32460], R0 ;  /* 0x03246000020075a7 */ /* 0x001064000800017f */
[----:B-1----:R-:W-:Y:S05]  /*2da20*/  @!P0 NANOSLEEP.SYNCS 0x989680 ;  /* 0x009896800000895d */ /* 0x002fea0003900000 */
[----:B------:R-:W1:Y:S02]  /*2da30*/  @!P0 SYNCS.PHASECHK.TRANS64 P0, [R2+URZ+0x32460], R0 ;  /* 0x03246000020085a7 */ /* 0x000e64000800007f */
[----:B-1----:R-:W-:Y:S05]  /*2da40*/  @!P0 BRA `(.L_x_3383) ;  /* 0xfffffffc00f08947 */ /* 0x002fea000383ffff */
[----:B------:R-:W-:Y:S05]  /*2da50*/  BRA `(.L_x_3516) ;  /* 0xffffffa400ac7947 */ /* 0x000fea000383ffff */
.L_x_3398:
[----:B0-----:R0:W1:Y:S02]  /*2da60*/  SYNCS.PHASECHK.TRANS64.TRYWAIT P0, [R2+URZ+0x32440], R6 ;  /* 0x03244006020075a7 */ /* 0x001064000800017f */
[----:B-1----:R-:W-:Y:S05]  /*2da70*/  @!P0 NANOSLEEP.SYNCS 0x989680 ;  /* 0x009896800000895d */ /* 0x002fea0003900000 */
[----:B------:R-:W1:Y:S02]  /*2da80*/  @!P0 SYNCS.PHASECHK.TRANS64 P0, [R2+URZ+0x32440], R6 ;  /* 0x03244006020085a7 */ /* 0x000e64000800007f */
[----:B-1----:R-:W-:Y:S05]  /*2da90*/  @!P0 BRA `(.L_x_3398) ;  /* 0xfffffffc00f08947 */ /* 0x002fea000383ffff */
[----:B------:R-:W-:Y:S05]  /*2daa0*/  BRA `(.L_x_3517) ;  /* 0xffffffac00e47947 */ /* 0x000fea000383ffff */
.L_x_3403:
[----:B-1----:R1:W2:Y:S02]  /*2dab0*/  SYNCS.PHASECHK.TRANS64.TRYWAIT P0, [R2+URZ+0x32460], R6 ;  /* 0x03246006020075a7 */ /* 0x0022a4000800017f */
[----:B--2---:R-:W-:Y:S05]  /*2dac0*/  @!P0 NANOSLEEP.SYNCS 0x989680 ;  /* 0x009896800000895d */ /* 0x004fea0003900000 */
[----:B------:R-:W2:Y:S02]  /*2dad0*/  @!P0 SYNCS.PHASECHK.TRANS64 P0, [R2+URZ+0x32460], R6 ;  /* 0x03246006020085a7 */ /* 0x000ea4000800007f */
[----:B--2---:R-:W-:Y:S05]  /*2dae0*/  @!P0 BRA `(.L_x_3403) ;  /* 0xfffffffc00f08947 */ /* 0x004fea000383ffff */
[----:B------:R-:W-:Y:S05]  /*2daf0*/  BRA `(.L_x_3518) ;  /* 0xffffffb000607947 */ /* 0x000fea000383ffff */
.L_x_3414:
[----:B0-----:R0:W1:Y:S02]  /*2db00*/  SYNCS.PHASECHK.TRANS64.TRYWAIT P0, [R2+URZ+0x32440], R3 ;  /* 0x03244003020075a7 */ /* 0x001064000800017f */
[----:B-1----:R-:W-:Y:S05]  /*2db10*/  @!P0 NANOSLEEP.SYNCS 0x989680 ;  /* 0x009896800000895d */ /* 0x002fea0003900000 */
[----:B------:R-:W1:Y:S02]  /*2db20*/  @!P0 SYNCS.PHASECHK.TRANS64 P0, [R2+URZ+0x32440], R3 ;  /* 0x03244003020085a7 */ /* 0x000e64000800007f */
[----:B-1----:R-:W-:Y:S05]  /*2db30*/  @!P0 BRA `(.L_x_3414) ;  /* 0xfffffffc00f08947 */ /* 0x002fea000383ffff */
[----:B------:R-:W-:Y:S05]  /*2db40*/  BRA `(.L_x_3519) ;  /* 0xffffffb800487947 */ /* 0x000fea000383ffff */
.L_x_3419:
[----:B-1----:R1:W2:Y:S02]  /*2db50*/  SYNCS.PHASECHK.TRANS64.TRYWAIT P0, [R2+URZ+0x32460], R3 ;  /* 0x03246003020075a7 */ /* 0x0022a4000800017f */
[----:B--2---:R-:W-:Y:S05]  /*2db60*/  @!P0 NANOSLEEP.SYNCS 0x989680 ;  /* 0x009896800000895d */ /* 0x004fea0003900000 */
[----:B------:R-:W2:Y:S02]  /*2db70*/  @!P0 SYNCS.PHASECHK.TRANS64 P0, [R2+URZ+0x32460], R3 ;  /* 0x03246003020085a7 */ /* 0x000ea4000800007f */
[----:B--2---:R-:W-:Y:S05]  /*2db80*/  @!P0 BRA `(.L_x_3419) ;  /* 0xfffffffc00f08947 */ /* 0x004fea000383ffff */
[----:B------:R-:W-:Y:S05]  /*2db90*/  BRA `(.L_x_3520) ;  /* 0xffffffb800c47947 */ /* 0x000fea000383ffff */
.L_x_3430:
[----:B0-----:R0:W1:Y:S02]  /*2dba0*/  SYNCS.PHASECHK.TRANS64.TRYWAIT P0, [R3+URZ+0x32440], R2 ;  /* 0x03244002030075a7 */ /* 0x001064000800017f */
[----:B-1----:R-:W-:Y:S05]  /*2dbb0*/  @!P0 NANOSLEEP.SYNCS 0x989680 ;  /* 0x009896800000895d */ /* 0x002fea0003900000 */
[----:B------:R-:W1:Y:S02]  /*2dbc0*/  @!P0 SYNCS.PHASECHK.TRANS64 P0, [R3+URZ+0x32440], R2 ;  /* 0x03244002030085a7 */ /* 0x000e64000800007f */
[----:B-1----:R-:W-:Y:S05]  /*2dbd0*/  @!P0 BRA `(.L_x_3430) ;  /* 0xfffffffc00f08947 */ /* 0x002fea000383ffff */
[----:B------:R-:W-:Y:S05]  /*2dbe0*/  BRA `(.L_x_3521) ;  /* 0xffffffc000947947 */ /* 0x000fea000383ffff */
.L_x_3435:
[----:B-1----:R1:W2:Y:S02]  /*2dbf0*/  SYNCS.PHASECHK.TRANS64.TRYWAIT P0, [R3+URZ+0x32460], R2 ;  /* 0x03246002030075a7 */ /* 0x0022a4000800017f */
[----:B--2---:R-:W-:Y:S05]  /*2dc00*/  @!P0 NANOSLEEP.SYNCS 0x989680 ;  /* 0x009896800000895d */ /* 0x004fea0003900000 */
[----:B------:R-:W2:Y:S02]  /*2dc10*/  @!P0 SYNCS.PHASECHK.TRANS64 P0, [R3+URZ+0x32460], R2 ;  /* 0x03246002030085a7 */ /* 0x000ea4000800007f */
[----:B--2---:R-:W-:Y:S05]  /*2dc20*/  @!P0 BRA `(.L_x_3435) ;  /* 0xfffffffc00f08947 */ /* 0x004fea000383ffff */
[----:B------:R-:W-:Y:S05]  /*2dc30*/  BRA `(.L_x_3522) ;  /* 0xffffffc400107947 */ /* 0x000fea000383ffff */
.L_x_3447:
[----:B------:R-:W3:Y:S01]  /*2dc40*/  LDL R3, [R1+0x460] ;  /* 0x0004600001037983 */ /* 0x000ee20000100800 */
[----:B------:R-:W-:Y:S01]  /*2dc50*/  BSSY B0, `(.L_x_3523) ;  /* 0x0000008000007945 */ /* 0x000fe20003800000 */
[----:B------:R-:W-:Y:S02]  /*2dc60*/  IMAD.MOV.U32 R12, RZ, RZ, RZ ;  /* 0x000000ffff0c7224 */ /* 0x000fe400078e00ff */
[----:B------:R-:W-:Y:S02]  /*2dc70*/  IMAD.MOV.U32 R11, RZ, RZ, 0x1f ;  /* 0x0000001fff0b7424 */ /* 0x000fe400078e00ff */
[----:B------:R-:W-:Y:S02]  /*2dc80*/  IMAD.MOV.U32 R15, RZ, RZ, -0x1 ;  /* 0xffffffffff0f7424 */ /* 0x000fe400078e00ff */
[----:B---3--:R-:W-:-:S07]  /*2dc90*/  IMAD.MOV.U32 R13, RZ, RZ, R3 ;  /* 0x000000ffff0d7224 */ /* 0x008fce00078e0003 */
[----:B0-2---:R-:W-:Y:S05]  /*2dca0*/  WARPSYNC.COLLECTIVE R15, `(.L_x_3524) ;  /* 0x000000000f087348 */ /* 0x005fea0003c00000 */
[----:B------:R1:W3:Y:S02]  /*2dcb0*/  SHFL.IDX P6, R14, R13, R12, R11 ;  /* 0x0000000c0d0e7389 */ /* 0x0002e400000c000b */
[----:B0123--:R-:W-:Y:S01]  /*2dcc0*/  ENDCOLLECTIVE ;  /* 0x000000000000791b */ /* 0x00ffe20003800000 */
.L_x_3524:
[----:B------:R-:W-:Y:S05]  /*2dcd0*/  BSYNC B0 ;  /* 0x0000000000007941 */ /* 0x000fea0003800000 */
.L_x_3523:
        /* <DEDUP_REMOVED lines=9> */
.L_x_3525:
        /* <DEDUP_REMOVED lines=26> */
.L_x_3526:
        /* <DEDUP_REMOVED lines=8> */
.L_x_3527:
        /* <DEDUP_REMOVED lines=8> */
.L_x_3528:
        /* <DEDUP_REMOVED lines=8> */
.L_x_3529:
        /* <DEDUP_REMOVED lines=8> */
.L_x_3530:
        /* <DEDUP_REMOVED lines=9> */
.L_x_3531:
[----:B------:R-:W-:Y:S01]  /*2e1a0*/  IMAD.MOV.U32 R10, RZ, RZ, R14 ;  /* 0x000000ffff0a7224 */ /* 0x000fe200078e000e */
[----:B------:R-:W-:Y:S06]  /*2e1b0*/  BRA `(.L_x_3532) ;  /* 0xffffffc800547947 */ /* 0x000fec000383ffff */
.L_x_3450:
        /* <DEDUP_REMOVED lines=8> */
.L_x_3534:
[----:B------:R-:W-:Y:S05]  /*2e240*/  BSYNC B0 ;  /* 0x0000000000007941 */ /* 0x000fea0003800000 */
.L_x_3533:
        /* <DEDUP_REMOVED lines=10> */
.L_x_3535:
        /* <DEDUP_REMOVED lines=8> */
.L_x_3536:
        /* <DEDUP_REMOVED lines=8> */
.L_x_3537:
        /* <DEDUP_REMOVED lines=8> */
.L_x_3538:
        /* <DEDUP_REMOVED lines=9> */
.L_x_3539:
[----:B------:R-:W-:Y:S01]  /*2e500*/  IMAD.MOV.U32 R10, RZ, RZ, R14 ;  /* 0x000000ffff0a7224 */ /* 0x000fe200078e000e */
[----:B------:R-:W-:Y:S06]  /*2e510*/  BRA `(.L_x_3540) ;  /* 0xffffffc800287947 */ /* 0x000fec000383ffff */
.L_x_3452:
[----:B------:R-:W-:Y:S01]  /*2e520*/  BSSY B0, `(.L_x_3541) ;  /* 0x0000006000007945 */ /* 0x000fe20003800000 */
[----:B------:R-:W-:Y:S01]  /*2e530*/  PLOP3.LUT P6, PT, P6, PT, PT, 0x8, 0x0 ;  /* 0x000000000000781c */ /* 0x000fe200037ce170 */
[----:B------:R-:W-:-:S12]  /*2e540*/  IMAD.MOV.U32 R15, RZ, RZ, -0x1 ;  /* 0xffffffffff0f7424 */ /* 0x000fd800078e00ff */
[----:B0-----:R-:W-:Y:S05]  /*2e550*/  WARPSYNC.COLLECTIVE R15, `(.L_x_3542) ;  /* 0x000000000f087348 */ /* 0x001fea0003c00000 */
[----:B------:R-:W-:Y:S01]  /*2e560*/  VOTE.ANY R14, PT, P6 ;  /* 0x00000000000e7806 */ /* 0x000fe200030e0100 */
[----:B0-----:R-:W-:Y:S06]  /*2e570*/  ENDCOLLECTIVE ;  /* 0x000000000000791b */ /* 0x001fec0003800000 */
.L_x_3542:
[----:B------:R-:W-:Y:S05]  /*2e580*/  BSYNC B0 ;  /* 0x0000000000007941 */ /* 0x000fea0003800000 */
.L_x_3541:
        /* <DEDUP_REMOVED lines=10> */
.L_x_3543:
[----:B------:R-:W-:Y:S02]  /*2e630*/  IMAD.MOV.U32 R13, RZ, RZ, R6 ;  /* 0x000000ffff0d7224 */ /* 0x000fe400078e0006 */
[----:B------:R-:W-:-:S07]  /*2e640*/  IMAD.MOV.U32 R4, RZ, RZ, R14 ;  /* 0x000000ffff047224 */ /* 0x000fce00078e000e */
[----:B------:R-:W-:Y:S05]  /*2e650*/  WARPSYNC.COLLECTIVE R15, `(.L_x_3544) ;  /* 0x000000000f087348 */ /* 0x000fea0003c00000 */
[----:B------:R0:W1:Y:S02]  /*2e660*/  SHFL.IDX P6, R14, R13, R12, R11 ;  /* 0x0000000c0d0e7389 */ /* 0x00006400000c000b */
[----:B01----:R-:W-:Y:S01]  /*2e670*/  ENDCOLLECTIVE ;  /* 0x000000000000791b */ /* 0x003fe20003800000 */
.L_x_3544:
[----:B------:R-:W-:Y:S02]  /*2e680*/  IMAD.MOV.U32 R6, RZ, RZ, R14 ;  /* 0x000000ffff067224 */ /* 0x000fe400078e000e */
[----:B------:R-:W-:-:S05]  /*2e690*/  IMAD.IADD R5, R9, 0x1, R16 ;  /* 0x0000000109057824 */ /* 0x000fca00078e0210 */
[----:B------:R1:W-:Y:S01]  /*2e6a0*/  STL [R1+0x46c], R5 ;  /* 0x00046c0501007387 */ /* 0x0003e20000100800 */
[----:B------:R-:W-:Y:S05]  /*2e6b0*/  BRA `(.L_x_3545) ;  /* 0xffffffc800087947 */ /* 0x000fea000383ffff */
.L_x_3454:
[----:B------:R-:W-:Y:S01]  /*2e6c0*/  BSSY B0, `(.L_x_3546) ;  /* 0x0000008000007945 */ /* 0x000fe20003800000 */
[----:B------:R-:W-:Y:S02]  /*2e6d0*/  IMAD.MOV.U32 R13, RZ, RZ, R2 ;  /* 0x000000ffff0d7224 */ /* 0x000fe400078e0002 */
[----:B------:R-:W-:Y:S02]  /*2e6e0*/  IMAD.MOV.U32 R12, RZ, RZ, R9 ;  /* 0x000000ffff0c7224 */ /* 0x000fe400078e0009 */
[----:B------:R-:W-:Y:S02]  /*2e6f0*/  IMAD.MOV.U32 R11, RZ, RZ, 0x1f ;  /* 0x0000001fff0b7424 */ /* 0x000fe400078e00ff */
[----:B------:R-:W-:-:S07]  /*2e700*/  IMAD.MOV.U32 R15, RZ, RZ, -0x1 ;  /* 0xffffffffff0f7424 */ /* 0x000fce00078e00ff */
[----:B01----:R-:W-:Y:S05]  /*2e710*/  WARPSYNC.COLLECTIVE R15, `(.L_x_3547) ;  /* 0x000000000f087348 */ /* 0x003fea0003c00000 */
[----:B------:R2:W3:Y:S02]  /*2e720*/  SHFL.IDX P6, R14, R13, R12, R11 ;  /* 0x0000000c0d0e7389 */ /* 0x0004e400000c000b */
[----:B0123--:R-:W-:Y:S01]  /*2e730*/  ENDCOLLECTIVE ;  /* 0x000000000000791b */ /* 0x00ffe20003800000 */
.L_x_3547:
[----:B------:R-:W-:Y:S05]  /*2e740*/  BSYNC B0 ;  /* 0x0000000000007941 */ /* 0x000fea0003800000 */
.L_x_3546:
[----:B------:R-:W-:Y:S01]  /*2e750*/  IMAD.MOV.U32 R2, RZ, RZ, R14 ;  /* 0x000000ffff027224 */ /* 0x000fe200078e000e */
[----:B------:R-:W-:Y:S06]  /*2e760*/  BRA `(.L_x_3548) ;  /* 0xffffffc400f47947 */ /* 0x000fec000383ffff */
.L_x_3460:
[----:B0-----:R0:W1:Y:S02]  /*2e770*/  SYNCS.PHASECHK.TRANS64.TRYWAIT P0, [R0+URZ+0x32420], R3 ;  /* 0x03242003000075a7 */ /* 0x001064000800017f */
[----:B-1----:R-:W-:Y:S05]  /*2e780*/  @!P0 NANOSLEEP.SYNCS 0x989680 ;  /* 0x009896800000895d */ /* 0x002fea0003900000 */
[----:B------:R-:W1:Y:S02]  /*2e790*/  @!P0 SYNCS.PHASECHK.TRANS64 P0, [R0+URZ+0x32420], R3 ;  /* 0x03242003000085a7 */ /* 0x000e64000800007f */
[----:B-1----:R-:W-:Y:S05]  /*2e7a0*/  @!P0 BRA `(.L_x_3460) ;  /* 0xfffffffc00f08947 */ /* 0x002fea000383ffff */
[----:B------:R-:W-:Y:S05]  /*2e7b0*/  BRA `(.L_x_3549) ;  /* 0xffffffd000947947 */ /* 0x000fea000383ffff */
.L_x_3461:
        /* <DEDUP_REMOVED lines=11> */
.L_x_3551:
[----:B------:R-:W-:Y:S05]  /*2e870*/  BSYNC B0 ;  /* 0x0000000000007941 */ /* 0x000fea0003800000 */
.L_x_3550:
[----:B------:R-:W-:Y:S05]  /*2e880*/  BRA `(.L_x_3552) ;  /* 0xffffffd0007c7947 */ /* 0x000fea000383ffff */
.L_x_3464:
[----:B------:R-:W-:Y:S01]  /*2e890*/  BSSY B1, `(.L_x_3553) ;  /* 0x0000006000017945 */ /* 0x000fe20003800000 */
[----:B------:R-:W-:-:S07]  /*2e8a0*/  IMAD.MOV.U32 R15, RZ, RZ, -0x1 ;  /* 0xffffffffff0f7424 */ /* 0x000fce00078e00ff */
[----:B01----:R-:W-:Y:S05]  /*2e8b0*/  WARPSYNC.COLLECTIVE R15, `(.L_x_3554) ;  /* 0x000000000f0c7348 */ /* 0x003fea0003c00000 */
[----:B------:R-:W-:Y:S02]  /*2e8c0*/  ELECT P6, UR62, PT ;  /* 0x00000000003e782f */ /* 0x000fe400038c0000 */
[----:B------:R-:W-:Y:S01]  /*2e8d0*/  MOV R14, UR62 ;  /* 0x0000003e000e7c02 */ /* 0x000fe20008000f00 */
[----:B01----:R-:W-:Y:S10]  /*2e8e0*/  ENDCOLLECTIVE ;  /* 0x000000000000791b */ /* 0x003ff40003800000 */
.L_x_3554:
[----:B------:R-:W-:Y:S05]  /*2e8f0*/  BSYNC B1 ;  /* 0x0000000000017941 */ /* 0x000fea0003800000 */
.L_x_3553:
[----:B------:R-:W-:Y:S05]  /*2e900*/  BRA `(.L_x_3555) ;  /* 0xffffffd000747947 */ /* 0x000fea000383ffff */
.L_x_3466:
[----:B0-----:R0:W1:Y:S02]  /*2e910*/  SYNCS.PHASECHK.TRANS64.TRYWAIT P0, [R6+URZ], R5 ;  /* 0x00000005060075a7 */ /* 0x001064000800017f */
[----:B-1----:R-:W-:Y:S05]  /*2e920*/  @!P0 NANOSLEEP.SYNCS 0x989680 ;  /* 0x009896800000895d */ /* 0x002fea0003900000 */
[----:B------:R-:W1:Y:S02]  /*2e930*/  @!P0 SYNCS.PHASECHK.TRANS64 P0, [R6+URZ], R5 ;  /* 0x00000005060085a7 */ /* 0x000e64000800007f */
[----:B-1----:R-:W-:Y:S05]  /*2e940*/  @!P0 BRA `(.L_x_3466) ;  /* 0xfffffffc00f08947 */ /* 0x002fea000383ffff */
[----:B------:R-:W-:Y:S05]  /*2e950*/  BRA `(.L_x_3556) ;  /* 0xffffffd000ac7947 */ /* 0x000fea000383ffff */
.L_x_3467:
[----:B-1----:R1:W2:Y:S02]  /*2e960*/  SYNCS.PHASECHK.TRANS64.TRYWAIT P0, [R7+URZ], R2 ;  /* 0x00000002070075a7 */ /* 0x0022a4000800017f */
[----:B--2---:R-:W-:Y:S05]  /*2e970*/  @!P0 NANOSLEEP.SYNCS 0x989680 ;  /* 0x009896800000895d */ /* 0x004fea0003900000 */
[----:B------:R-:W2:Y:S02]  /*2e980*/  @!P0 SYNCS.PHASECHK.TRANS64 P0, [R7+URZ], R2 ;  /* 0x00000002070085a7 */ /* 0x000ea4000800007f */
[----:B--2---:R-:W-:Y:S05]  /*2e990*/  @!P0 BRA `(.L_x_3467) ;  /* 0xfffffffc00f08947 */ /* 0x004fea000383ffff */
[----:B------:R-:W-:Y:S05]  /*2e9a0*/  BRA `(.L_x_3557) ;  /* 0xffffffd000a07947 */ /* 0x000fea000383ffff */
.L_x_3469:
[----:B--2---:R2:W3:Y:S02]  /*2e9b0*/  SYNCS.PHASECHK.TRANS64.TRYWAIT P0, [R4+URZ], R5 ;  /* 0x00000005040075a7 */ /* 0x0044e4000800017f */
[----:B---3--:R-:W-:Y:S05]  /*2e9c0*/  @!P0 NANOSLEEP.SYNCS 0x989680 ;  /* 0x009896800000895d */ /* 0x008fea0003900000 */
[----:B------:R-:W3:Y:S02]  /*2e9d0*/  @!P0 SYNCS.PHASECHK.TRANS64 P0, [R4+URZ], R5 ;  /* 0x00000005040085a7 */ /* 0x000ee4000800007f */
[----:B---3--:R-:W-:Y:S05]  /*2e9e0*/  @!P0 BRA `(.L_x_3469) ;  /* 0xfffffffc00f08947 */ /* 0x008fea000383ffff */
[----:B------:R-:W-:Y:S05]  /*2e9f0*/  BRA `(.L_x_3558) ;  /* 0xffffffd000a47947 */ /* 0x000fea000383ffff */
        .type           $_ZN7cutlass13device_kernelIN5flash11enable_sm90INS1_16FlashAttnFwdSm90INS1_25CollectiveMainloopFwdSm90ILi2EN4cute5tupleIJNS5_1CILi1EEES8_S8_EEENS6_IJNS7_ILi128EEENS7_ILi96EEENS7_ILi64EEEEEELi256ENS_6half_tEfNS_4arch4Sm90ELb0ELb1ELb0ELb1ELb0ELb0ELb1ELb1ELb0ELb1ELb1ELb0EEENS1_21CollectiveEpilogueFwdINS6_IJSA_NS7_ILi256EEESB_EEES9_SE_SG_Li256ELb1ELb1ELb1ELb0EEENS1_36VarlenDynamicPersistentTileSchedulerILi128ELi96ELi256ELi128ELb1ELb1ELb1ELb1ELb0ELb1EEEEEEEEEvNT_6ParamsE$_ZZN5flash25CollectiveMainloopFwdSm90ILi2EN4cute5tupleIJNS1_1CILi1EEES4_S4_EEENS2_IJNS3_ILi128EEENS3_ILi96EEENS3_ILi64EEEEEELi256EN7cutlass6half_tEfNSA_4arch4Sm90ELb0ELb1ELb0ELb1ELb0ELb0ELb1ELb1ELb0ELb1ELb1ELb0EE3mmaINS_16FlashAttnFwdSm90ISE_NS_21CollectiveEpilogueFwdINS2_IJS6_NS3_ILi256EEES7_EEES5_SB_SD_Li256ELb1ELb1ELb1ELb0EEENS_36VarlenDynamicPersistentTileSchedulerILi128ELi96ELi256ELi128ELb1ELb1ELb1ELb1ELb0ELb1EEEE13SharedStorageENS1_6TensorINS1_11ArrayEngineIfLm128EEENS1_6LayoutINS2_IJNS2_IJNS3_ILi2EEEST_NS3_ILi32EEEEEES4_S4_EEENS2_IJNS2_IJS4_ST_NS3_ILi4EEEEEENS3_ILi0EEESZ_EEEEEEENS_7SoftmaxILi2ELi0EEEEEbRKNSE_6ParamsENSA_25PipelineTmaAsyncNoClusterILi2ENSA_16PipelineTmaAsyncILi2EEEEES1B_RNSA_13PipelineStateILj2EEERT0_RT1_iRiRKNS_16SeqlenInfoQKNewKILb1ELb0EEENS2_IJiiiiEEERT_ENKUliT_T0_T1_E_clIZSF_ISO_S12_S14_EbS17_S1B_S1B_S1E_S1G_S1I_iS1J_S1N_S1O_S1Q_EUlRS1R_iE1_NS3_ILb0EEENS3_ILb1EEEEEDaiS1R_S1S_S1T_,@function
        .size           $_ZN7cutlass13device_kernelIN5flash11enable_sm90INS1_16FlashAttnFwdSm90INS1_25CollectiveMainloopFwdSm90ILi2EN4cute5tupleIJNS5_1CILi1EEES8_S8_EEENS6_IJNS7_ILi128EEENS7_ILi96EEENS7_ILi64EEEEEELi256ENS_6half_tEfNS_4arch4Sm90ELb0ELb1ELb0ELb1ELb0ELb0ELb1ELb1ELb0ELb1ELb1ELb0EEENS1_21CollectiveEpilogueFwdINS6_IJSA_NS7_ILi256EEESB_EEES9_SE_SG_Li256ELb1ELb1ELb1ELb0EEENS1_36VarlenDynamicPersistentTileSchedulerILi128ELi96ELi256ELi128ELb1ELb1ELb1ELb1ELb0ELb1EEEEEEEEEvNT_6ParamsE$_ZZN5flash25CollectiveMainloopFwdSm90ILi2EN4cute5tupleIJNS1_1CILi1EEES4_S4_EEENS2_IJNS3_ILi128EEENS3_ILi96EEENS3_ILi64EEEEEELi256EN7cutlass6half_tEfNSA_4arch4Sm90ELb0ELb1ELb0ELb1ELb0ELb0ELb1ELb1ELb0ELb1ELb1ELb0EE3mmaINS_16FlashAttnFwdSm90ISE_NS_21CollectiveEpilogueFwdINS2_IJS6_NS3_ILi256EEES7_EEES5_SB_SD_Li256ELb1ELb1ELb1ELb0EEENS_36VarlenDynamicPersistentTileSchedulerILi128ELi96ELi256ELi128ELb1ELb1ELb1ELb1ELb0ELb1EEEE13SharedStorageENS1_6TensorINS1_11ArrayEngineIfLm128EEENS1_6LayoutINS2_IJNS2_IJNS3_ILi2EEEST_NS3_ILi32EEEEEES4_S4_EEENS2_IJNS2_IJS4_ST_NS3_ILi4EEEEEENS3_ILi0EEESZ_EEEEEEENS_7SoftmaxILi2ELi0EEEEEbRKNSE_6ParamsENSA_25PipelineTmaAsyncNoClusterILi2ENSA_16PipelineTmaAsyncILi2EEEEES1B_RNSA_13PipelineStateILj2EEERT0_RT1_iRiRKNS_16SeqlenInfoQKNewKILb1ELb0EEENS2_IJiiiiEEERT_ENKUliT_T0_T1_E_clIZSF_ISO_S12_S14_EbS17_S1B_S1B_S1E_S1G_S1I_iS1J_S1N_S1O_S1Q_EUlRS1R_iE1_NS3_ILb0EEENS3_ILb1EEEEEDaiS1R_S1S_S1T_,(.L_x_6139 - $_ZN7cutlass13device_kernelIN5flash11enable_sm90INS1_16FlashAttnFwdSm90INS1_25CollectiveMainloopFwdSm90ILi2EN4cute5tupleIJNS5_1CILi1EEES8_S8_EEENS6_IJNS7_ILi128EEENS7_ILi96EEENS7_ILi64EEEEEELi256ENS_6half_tEfNS_4arch4Sm90ELb0ELb1ELb0ELb1ELb0ELb0ELb1ELb1ELb0ELb1ELb1ELb0EEENS1_21CollectiveEpilogueFwdINS6_IJSA_NS7_ILi256EEESB_EEES9_SE_SG_Li256ELb1ELb1ELb1ELb0EEENS1_36VarlenDynamicPersistentTileSchedulerILi128ELi96ELi256ELi128ELb1ELb1ELb1ELb1ELb0ELb1EEEEEEEEEvNT_6ParamsE$_ZZN5flash25CollectiveMainloopFwdSm90ILi2EN4cute5tupleIJNS1_1CILi1EEES4_S4_EEENS2_IJNS3_ILi128EEENS3_ILi96EEENS3_ILi64EEEEEELi256EN7cutlass6half_tEfNSA_4arch4Sm90ELb0ELb1ELb0ELb1ELb0ELb0ELb1ELb1ELb0ELb1ELb1ELb0EE3mmaINS_16FlashAttnFwdSm90ISE_NS_21CollectiveEpilogueFwdINS2_IJS6_NS3_ILi256EEES7_EEES5_SB_SD_Li256ELb1ELb1ELb1ELb0EEENS_36VarlenDynamicPersistentTileSchedulerILi128ELi96ELi256ELi128ELb1ELb1ELb1ELb1ELb0ELb1EEEE13SharedStorageENS1_6TensorINS1_11ArrayEngineIfLm128EEENS1_6LayoutINS2_IJNS2_IJNS3_ILi2EEEST_NS3_ILi32EEEEEES4_S4_EEENS2_IJNS2_IJS4_ST_NS3_ILi4EEEEEENS3_ILi0EEESZ_EEEEEEENS_7SoftmaxILi2ELi0EEEEEbRKNSE_6ParamsENSA_25PipelineTmaAsyncNoClusterILi2ENSA_16PipelineTmaAsyncILi2EEEEES1B_RNSA_13PipelineStateILj2EEERT0_RT1_iRiRKNS_16SeqlenInfoQKNewKILb1ELb0EEENS2_IJiiiiEEERT_ENKUliT_T0_T1_E_clIZSF_ISO_S12_S14_EbS17_S1B_S1B_S1E_S1G_S1I_iS1J_S1N_S1O_S1Q_EUlRS1R_iE1_NS3_ILb0EEENS3_ILb1EEEEEDaiS1R_S1S_S1T_)
$_ZN7cutlass13device_kernelIN5flash11enable_sm90INS1_16FlashAttnFwdSm90INS1_25CollectiveMainloopFwdSm90ILi2EN4cute5tupleIJNS5_1CILi1EEES8_S8_EEENS6_IJNS7_ILi128EEENS7_ILi96EEENS7_ILi64EEEEEELi256ENS_6half_tEfNS_4arch4Sm90ELb0ELb1ELb0ELb1ELb0ELb0ELb1ELb1ELb0ELb1ELb1ELb0EEENS1_21CollectiveEpilogueFwdINS6_IJSA_NS7_ILi256EEESB_EEES9_SE_SG_Li256ELb1ELb1ELb1ELb0EEENS1_36VarlenDynamicPersistentTileSchedulerILi128ELi96ELi256ELi128ELb1ELb1ELb1ELb1ELb0ELb1EEEEEEEEEvNT_6ParamsE$_ZZN5flash25CollectiveMainloopFwdSm90ILi2EN4cute5tupleIJNS1_1CILi1EEES4_S4_EEENS2_IJNS3_ILi128EEENS3_ILi96EEENS3_ILi64EEEEEELi256EN7cutlass6half_tEfNSA_4arch4Sm90ELb0ELb1ELb0ELb1ELb0ELb0ELb1ELb1ELb0ELb1ELb1ELb0EE3mmaINS_16FlashAttnFwdSm90ISE_NS_21CollectiveEpilogueFwdINS2_IJS6_NS3_ILi256EEES7_EEES5_SB_SD_Li256ELb1ELb1ELb1ELb0EEENS_36VarlenDynamicPersistentTileSchedulerILi128ELi96ELi256ELi128ELb1ELb1ELb1ELb1ELb0ELb1EEEE13SharedStorageENS1_6TensorINS1_11ArrayEngineIfLm128EEENS1_6LayoutINS2_IJNS2_IJNS3_ILi2EEEST_NS3_ILi32EEEEEES4_S4_EEENS2_IJNS2_IJS4_ST_NS3_ILi4EEEEEENS3_ILi0EEESZ_EEEEEEENS_7SoftmaxILi2ELi0EEEEEbRKNSE_6ParamsENSA_25PipelineTmaAsyncNoClusterILi2ENSA_16PipelineTmaAsyncILi2EEEEES1B_RNSA_13PipelineStateILj2EEERT0_RT1_iRiRKNS_16SeqlenInfoQKNewKILb1ELb0EEENS2_IJiiiiEEERT_ENKUliT_T0_T1_E_clIZSF_ISO_S12_S14_EbS17_S1B_S1B_S1E_S1G_S1I_iS1J_S1N_S1O_S1Q_EUlRS1R_iE1_NS3_ILb0EEENS3_ILb1EEEEEDaiS1R_S1S_S1T_:
        /* <DEDUP_REMOVED lines=48> */
.L_x_3560:
[----:B------:R-:W-:Y:S05]  /*2ed00*/  BSYNC B3 ;  /* 0x0000000000037941 */ /* 0x000fea0003800000 */
.L_x_3559:
        /* <DEDUP_REMOVED lines=17> */
.L_x_3562:
[----:B------:R-:W-:Y:S05]  /*2ee20*/  BSYNC B3 ;  /* 0x0000000000037941 */ /* 0x000fea0003800000 */
.L_x_3561:
        /* <DEDUP_REMOVED lines=10> */
.L_x_3564:
[----:B------:R-:W-:Y:S05]  /*2eed0*/  BSYNC B3 ;  /* 0x0000000000037941 */ /* 0x000fea0003800000 */
.L_x_3563:
[----:B------:R-:W2:Y:S04]  /*2eee0*/  LDL.64 R12, [R0] ;  /* 0x00000000000c7983 */ /* 0x000ea80000100a00 */
[----:B------:R-:W3:Y:S01]  /*2eef0*/  LDL.64 R8, [R0+0x28] ;  /* 0x0000280000087983 */ /* 0x000ee20000100a00 */
[C---:B------:R-:W-:Y:S02]  /*2ef00*/  R2UR UR6, R4.reuse ;  /* 0x00000000040672ca */ /* 0x040fe400000e0000 */
[C---:B------:R-:W-:Y:S01]  /*2ef10*/  R2UR UR7, R5.reuse ;  /* 0x00000000050772ca */ /* 0x040fe200000e0000 */
[----:B------:R-:W4:Y:S01]  /*2ef20*/  LDL.64 R20, [R0+0x20] ;  /* 0x0000200000147983 */ /* 0x000f220000100a00 */
[C---:B------:R-:W-:Y:S02]  /*2ef30*/  R2UR UR4, R4.reuse ;  /* 0x00000000040472ca */ /* 0x040fe400000e0000 */
[----:B------:R-:W-:Y:S01]  /*2ef40*/  R2UR UR5, R5 ;  /* 0x00000000050572ca */ /* 0x000fe200000e0000 */
[----:B0----5:R-:W4:Y:S08]  /*2ef50*/  LDL.64 R14, [R0+0x8] ;  /* 0x00000800000e7983 */ /* 0x021f300000100a00 */
[----:B--2---:R-:W2:Y:S04]  /*2ef60*/  LD.E R25, desc[UR6][R12.64] ;  /* 0x000000060c197980 */ /* 0x004ea8000c101900 */
[----:B---3--:R-:W2:Y:S01]  /*2ef70*/  LD.E.64 R8, desc[UR4][R8.64] ;  /* 0x0000000408087980 */ /* 0x008ea2000c101b00 */
[----:B------:R-:W-:Y:S05]  /*2ef80*/  WARPSYNC.ALL ;  /* 0x0000000000007948 */ /* 0x000fea0003800000 */
[----:B------:R-:W-:-:S02]  /*2ef90*/  R2UR UR4, R4 ;  /* 0x00000000040472ca */ /* 0x000fc400000e0000 */
[C---:B------:R-:W-:Y:S02]  /*2efa0*/  R2UR UR5, R5.reuse ;  /* 0x00000000050572ca */ /* 0x040fe400000e0000 */
[----:B------:R-:W-:Y:S02]  /*2efb0*/  R2UR UR6, R4 ;  /* 0x00000000040672ca */ /* 0x000fe400000e0000 */
[----:B------:R-:W-:-:S09]  /*2efc0*/  R2UR UR7, R5 ;  /* 0x00000000050772ca */ /* 0x000fd200000e0000 */
[----:B----4-:R-:W-:Y:S04]  /*2efd0*/  ST.E desc[UR4][R14.64], RZ ;  /* 0x000000ff0e007985 */ /* 0x010fe8000c101904 */
[----:B------:R-:W3:Y:S01]  /*2efe0*/  LD.E.64 R12, desc[UR6][R20.64] ;  /* 0x00000006140c7980 */ /* 0x000ee2000c101b00 */
[----:B--2---:R-:W-:Y:S01]  /*2eff0*/  IMAD R8, R25, 0x300, R8 ;  /* 0x0000030019087824 */ /* 0x004fe200078e0208 */
[----:B------:R-:W-:Y:S01]  /*2f000*/  R2UR UR7, R9 ;  /* 0x00000000090772ca */ /* 0x000fe200000e0000 */
[----:B------:R-:W-:Y:S01]  /*2f010*/  WARPGROUP.ARRIVE ;  /* 0x00000000000079c5 */ /* 0x000fe20000000000 */
[----:B------:R-:W-:Y:S02]  /*2f020*/  R2UR UR8, R4 ;  /* 0x00000000040872ca */ /* 0x000fe400000e0000 */
[----:B------:R-:W-:-:S02]  /*2f030*/  R2UR UR6, R8 ;  /* 0x00000000080672ca */ /* 0x000fc400000e0000 */
[C---:B------:R-:W-:Y:S02]  /*2f040*/  R2UR UR9, R5.reuse ;  /* 0x00000000050972ca */ /* 0x040fe400000e0000 */
[----:B------:R-:W-:Y:S02]  /*2f050*/  R2UR UR10, R4 ;  /* 0x00000000040a72ca */ /* 0x000fe400000e0000 */
[----:B------:R-:W-:Y:S02]  /*2f060*/  R2UR UR11, R5 ;  /* 0x00000000050b72ca */ /* 0x000fe400000e0000 */
[----:B---3--:R-:W-:Y:S01]  /*2f070*/  R2UR UR4, R12 ;  /* 0x000000000c0472ca */ /* 0x008fe200000e0000 */
[----:B------:R-:W-:Y:S01]  /*2f080*/  IMAD.MOV.U32 R12, RZ, RZ, 0x1 ;  /* 0x00000001ff0c7424 */ /* 0x000fe200078e00ff */
[----:B------:R-:W-:-:S13]  /*2f090*/  R2UR UR5, R13 ;  /* 0x000000000d0572ca */ /* 0x000fda00000e0000 */
[----:B------:R-:W-:Y:S03]  /*2f0a0*/  HGMMA.64x96x16.F32 R24, gdesc[UR4], RZ, !UPT, gsb0 ;  /* 0x01600000041879f0 */ /* 0x000fe6000c0008ff */
[----:B------:R-:W-:Y:S02]  /*2f0b0*/  WARPGROUP.DEPBAR.LE gsb0, 0x0 ;  /* 0x00008000000079c5 */ /* 0x000fe40000010000 */
[----:B------:R-:W-:Y:S04]  /*2f0c0*/  ST.E desc[UR8][R14.64], R12 ;  /* 0x0000000c0e007985 */ /* 0x000fe8000c101908 */
[----:B------:R-:W2:Y:S01]  /*2f0d0*/  LD.E.64 R72, desc[UR10][R20.64] ;  /* 0x0000000a14487980 */ /* 0x000ea2000c101b00 */
[----:B------:R-:W-:Y:S01]  /*2f0e0*/  VIADD R74, R8, 0x2 ;  /* 0x00000002084a7836 */ /* 0x000fe20000000000 */
[----:B------:R-:W-:Y:S01]  /*2f0f0*/  WARPGROUP.ARRIVE ;  /* 0x00000000000079c5 */ /* 0x000fe20000000000 */
[----:B------:R-:W-:Y:S01]  /*2f100*/  IMAD.MOV.U32 R75, RZ, RZ, R9 ;  /* 0x000000ffff4b7224 */ /* 0x000fe200078e0009 */
[----:B------:R-:W-:-:S02]  /*2f110*/  R2UR UR8, R4 ;  /* 0x00000000040872ca */ /* 0x000fc400000e0000 */
[----:B------:R-:W-:Y:S02]  /*2f120*/  R2UR UR6, R74 ;  /* 0x000000004a0672ca */ /* 0x000fe400000e0000 */
        /* <DEDUP_REMOVED lines=28> */
[----:B------:R-:W-:Y:S01]  /*2f2f0*/  R2UR UR7, R9 ;  /* 0x00000000090772ca */ /* 0x000fe200000e0000 */
[----:B------:R-:W-:Y:S01]  /*2f300*/  WARPGROUP.ARRIVE ;  /* 0x00000000000079c5 */ /* 0x000fe20000000000 */
[----:B------:R-:W-:-:S02]  /*2f310*/  R2UR UR8, R4 ;  /* 0x00000000040872ca */ /* 0x000fc400000e0000 */
        /* <DEDUP_REMOVED lines=11> */
[----:B0-----:R-:W3:-:S12]  /*2f3d0*/  LDL.64 R14, [R0] ;  /* 0x00000000000e7983 */ /* 0x001ed80000100a00 */
        /* <DEDUP_REMOVED lines=12> */
.L_x_3567:
[----:B------:R-:W-:Y:S05]  /*2f4a0*/  BSYNC B3 ;  /* 0x0000000000037941 */ /* 0x000fea0003800000 */
.L_x_3566:
        /* <DEDUP_REMOVED lines=17> */
.L_x_3569:
[----:B------:R-:W-:Y:S05]  /*2f5c0*/  BSYNC B3 ;  /* 0x0000000000037941 */ /* 0x000fea0003800000 */
.L_x_3568:
        /* <DEDUP_REMOVED lines=10> */
.L_x_3571:
[----:B------:R-:W-:Y:S05]  /*2f670*/  BSYNC B3 ;  /* 0x0000000000037941 */ /* 0x000fea0003800000 */
.L_x_3570:
[----:B------:R-:W2:Y:S04]  /*2f680*/  LDL.64 R14, [R0] ;  /* 0x00000000000e7983 */ /* 0x000ea80000100a00 */
[----:B------:R-:W3:Y:S04]  /*2f690*/  LDL.64 R72, [R0+0x58] ;  /* 0x0000580000487983 */ /* 0x000ee80000100a00 */
[----:B------:R-:W4:Y:S04]  /*2f6a0*/  LDL.64 R8, [R0+0x48] ;  /* 0x0000480000087983 */ /* 0x000f280000100a00 */
[----:B0----5:R-:W4:Y:S01]  /*2f6b0*/  LDL.64 R20, [R0+0x50] ;  /* 0x0000500000147983 */ /* 0x021f220000100a00 */
[----:B------:R-:W-:-:S02]  /*2f6c0*/  R2UR UR6, R4 ;  /* 0x00000000040672ca */ /* 0x000fc400000e0000 */
[C---:B------:R-:W-:Y:S01]  /*2f6d0*/  R2UR UR7, R5.reuse ;  /* 0x00000000050772ca */ /* 0x040fe200000e0000 */
[----:B------:R-:W4:Y:S01]  /*2f6e0*/  LDL.LU R76, [R1+0x480] ;  /* 0x00048000014c7983 */ /* 0x000f220000300800 */
        /* <DEDUP_REMOVED lines=16> */
[----:B--2---:R-:W-:Y:S01]  /*2f7f0*/  IMAD R14, R13, 0xc00, R14 ;  /* 0x00000c000d0e7824 */ /* 0x004fe200078e020e */
[----:B------:R-:W-:-:S04]  /*2f800*/  R2UR UR7, R15 ;  /* 0x000000000f0772ca */ /* 0x000fc800000e0000 */
        /* <DEDUP_REMOVED lines=9> */
[----:B------:R-:W-:-:S02]  /*2f8a0*/  VIADD R74, R14, 0x2 ;  /* 0x000000020e4a7836 */ /* 0x000fc40000000000 */
[----:B------:R-:W-:-:S03]  /*2f8b0*/  IMAD.MOV.U32 R75, RZ, RZ, R15 ;  /* 0x000000ffff4b7224 */ /* 0x000fc600078e000f */
[----:B------:R-:W-:Y:S02]  /*2f8c0*/  R2UR UR6, R74 ;  /* 0x000000004a0672ca */ /* 0x000fe400000e0000 */
        /* <DEDUP_REMOVED lines=236> */
[----:B0-----:R-:W3:Y:S01]  /*30790*/  @!P2 LDL.64 R8, [R0] ;  /* 0x000000000008a983 */ /* 0x001ee20000100a00 */
[----:B------:R-:W-:-:S02]  /*307a0*/  @!P2 R2UR UR4, R4 ;  /* 0x000000000404a2ca */ /* 0x000fc400000e0000 */
[C---:B------:R-:W-:Y:S02]  /*307b0*/  @!P2 R2UR UR5, R5.reuse ;  /* 0x000000000505a2ca */ /* 0x040fe400000e0000 */
[----:B------:R-:W-:Y:S02]  /*307c0*/  SHF.R.U32.HI R20, RZ, 0x7, R13 ;  /* 0x00000007ff147819 */ /* 0x000fe4000001160d */
[----:B------:R-:W-:Y:S02]  /*307d0*/  @!P2 R2UR UR6, R4 ;  /* 0x000000000406a2ca */ /* 0x000fe400000e0000 */
[----:B------:R-:W-:Y:S02]  /*307e0*/  @!P2 R2UR UR7, R5 ;  /* 0x000000000507a2ca */ /* 0x000fe400000e0000 */
[----:B------:R-:W-:-:S05]  /*307f0*/  IADD3 R20, -R20, 0xb, RZ ;  /* 0x0000000b14147810 */ /* 0x000fca0007ffe1ff */
[----:B------:R0:W-:Y:S06]  /*30800*/  BAR.ARV R20, 0x100 ;  /* 0x000400140000751d */ /* 0x0001ec0000002000 */
[----:B--2---:R-:W2:Y:S04]  /*30810*/  @!P2 LD.E.64 R14, desc[UR4][R14.64+0x30] ;  /* 0x000030040e0ea980 */ /* 0x004ea8000c101b00 */
[----:B---3--:R-:W3:Y:S01]  /*30820*/  @!P2 LD.E R21, desc[UR6][R8.64] ;  /* 0x000000060815a980 */ /* 0x008ee2000c101900 */
[----:B------:R-:W-:-:S02]  /*30830*/  R2UR UR4, R4 ;  /* 0x00000000040472ca */ /* 0x000fc400000e0000 */
[----:B------:R-:W-:Y:S02]  /*30840*/  R2UR UR5, R5 ;  /* 0x00000000050572ca */ /* 0x000fe400000e0000 */
[----:B--2---:R-:W-:-:S05]  /*30850*/  @!P2 MOV R72, R14 ;  /* 0x0000000e0048a202 */ /* 0x004fca0000000f00 */
[----:B---3--:R-:W-:-:S05]  /*30860*/  @!P2 IMAD R21, R21, 0x8, R72 ;  /* 0x000000081515a824 */ /* 0x008fca00078e0248 */
[----:B------:R-:W-:-:S04]  /*30870*/  @!P2 PRMT R21, RZ, 0x654, R21 ;  /* 0x00000654ff15a816 */ /* 0x000fc80000000015 */
[----:B------:R1:W-:Y:S01]  /*30880*/  @!P2 SYNCS.ARRIVE.TRANS64.RED.A1T0 RZ, [R21+URZ], RZ ;  /* 0x000000ff15ffa9a7 */ /* 0x0003e2000810043f */
[----:B------:R-:W2:Y:S01]  /*30890*/  LD.E R72, desc[UR4][R6.64+0x24] ;  /* 0x0000240406487980 */ /* 0x000ea2000c101900 */
[----:B------:R-:W-:Y:S02]  /*308a0*/  R2UR UR4, R4 ;  /* 0x00000000040472ca */ /* 0x000fe400000e0000 */
[----:B------:R-:W-:-:S13]  /*308b0*/  R2UR UR5, R5 ;  /* 0x00000000050572ca */ /* 0x000fda00000e0000 */
[----:B-1----:R-:W3:Y:S01]  /*308c0*/  LD.E R21, desc[UR4][R6.64] ;  /* 0x0000000406157980 */ /* 0x002ee2000c101900 */
[----:B------:R-:W-:Y:S02]  /*308d0*/  R2UR UR4, R4 ;  /* 0x00000000040472ca */ /* 0x000fe400000e0000 */
[----:B------:R-:W-:Y:S02]  /*308e0*/  R2UR UR5, R5 ;  /* 0x00000000050572ca */ /* 0x000fe400000e0000 */
[----:B------:R-:W-:-:S04]  /*308f0*/  LOP3.LUT R76, R76, 0xfff7ffff, RZ, 0xc0, !PT ;  /* 0xfff7ffff4c4c7812 */ /* 0x000fc800078ec0ff */
[----:B------:R-:W-:-:S05]  /*30900*/  @P2 LOP3.LUT R76, R76, 0x80000, RZ, 0xfc, !PT ;  /* 0x000800004c4c2812 */ /* 0x000fca00078efcff */
[----:B------:R1:W-:Y:S04]  /*30910*/  STL [R1+0x480], R76 ;  /* 0x0004804c01007387 */ /* 0x0003e80000100800 */
[----:B-1----:R-:W4:Y:S01]  /*30920*/  LD.E R76, desc[UR4][R2.64] ;  /* 0x00000004024c7980 */ /* 0x002f22000c101900 */
        /* <DEDUP_REMOVED lines=12> */
[----:B--2---:R-:W-:-:S13]  /*309f0*/  ISETP.NE.AND P1, PT, R72, 0x1, PT ;  /* 0x000000014800780c */ /* 0x004fda0003f25270 */
[C---:B------:R-:W-:Y:S02]  /*30a00*/  @P1 R2UR UR4, R4.reuse ;  /* 0x00000000040412ca */ /* 0x040fe400000e0000 */
[C---:B------:R-:W-:Y:S02]  /*30a10*/  @P1 R2UR UR5, R5.reuse ;  /* 0x00000000050512ca */ /* 0x040fe400000e0000 */
[----:B------:R-:W-:Y:S02]  /*30a20*/  @P1 R2UR UR6, R4 ;  /* 0x00000000040612ca */ /* 0x000fe400000e0000 */
        /* <DEDUP_REMOVED lines=11> */
[----:B0-----:R-:W-:-:S05]  /*30ae0*/  LOP3.LUT R20, R9, 0xffffff80, RZ, 0xc0, !PT ;  /* 0xffffff8009147812 */ /* 0x001fca00078ec0ff */
[----:B------:R-:W-:-:S05]  /*30af0*/  IMAD.IADD R20, R21, 0x1, -R20 ;  /* 0x0000000115147824 */ /* 0x000fca00078e0a14 */
[----:B------:R-:W-:Y:S02]  /*30b00*/  SHF.R.S32.HI R15, RZ, 0x1f, R20 ;  /* 0x0000001fff0f7819 */ /* 0x000fe40000011414 */
[----:B------:R-:W-:Y:S02]  /*30b10*/  LEA.HI R75, R14, R21, RZ, 0x2 ;  /* 0x000000150e4b7211 */ /* 0x000fe400078f10ff */
[CC--:B------:R-:W-:Y:S02]  /*30b20*/  LEA.HI R72, R15.reuse, R20.reuse, RZ, 0x2 ;  /* 0x000000140f487211 */ /* 0x0c0fe400078f10ff */
[----:B------:R-:W-:Y:S02]  /*30b30*/  LEA.HI R15, R15, R20, RZ, 0x5 ;  /* 0x000000140f0f7211 */ /* 0x000fe400078f28ff */
[--C-:B------:R-:W-:Y:S02]  /*30b40*/  SHF.R.S32.HI R73, RZ, 0x2, R72.reuse ;  /* 0x00000002ff497819 */ /* 0x100fe40000011448 */
[----:B------:R-:W-:-:S02]  /*30b50*/  SHF.R.S32.HI R74, RZ, 0x1f, R72 ;  /* 0x0000001fff4a7819 */ /* 0x000fc40000011448 */
[----:B------:R-:W-:Y:S02]  /*30b60*/  LOP3.LUT R78, R75, 0xfffffffc, RZ, 0xc0, !PT ;  /* 0xfffffffc4b4e7812 */ /* 0x000fe400078ec0ff */
[----:B------:R-:W-:Y:S02]  /*30b70*/  SHF.R.S32.HI R14, RZ, 0x7, R9 ;  /* 0x00000007ff0e7819 */ /* 0x000fe40000011409 */
[----:B------:R-:W-:Y:S01]  /*30b80*/  LEA.HI R74, R74, R73, RZ, 0x3 ;  /* 0x000000494a4a7211 */ /* 0x000fe200078f18ff */
[----:B------:R-:W-:Y:S01]  /*30b90*/  IMAD.IADD R78, R21, 0x1, -R78 ;  /* 0x00000001154e7824 */ /* 0x000fe200078e0a4e */
[----:B------:R-:W-:Y:S02]  /*30ba0*/  SHF.R.S32.HI R15, RZ, 0x5, R15 ;  /* 0x00000005ff0f7819 */ /* 0x000fe4000001140f */
[----:B------:R-:W-:Y:S02]  /*30bb0*/  LEA.HI R9, R9, R14, RZ, 0x1 ;  /* 0x0000000e09097211 */ /* 0x000fe400078f08ff */
[----:B------:R-:W-:Y:S01]  /*30bc0*/  LOP3.LUT R74, R74, 0xfffffff8, RZ, 0xc0, !PT ;  /* 0xfffffff84a4a7812 */ /* 0x000fe200078ec0ff */
[----:B----4-:R-:W-:Y:S01]  /*30bd0*/  IMAD R21, R76, 0x8, R15 ;  /* 0x000000084c157824 */ /* 0x010fe200078e020f */
[----:B------:R-:W-:-:S02]  /*30be0*/  LOP3.LUT R9, R9, 0x3fffffe, RZ, 0xc0, !PT ;  /* 0x03fffffe09097812 */ /* 0x000fc400078ec0ff */
[----:B------:R-:W-:Y:S01]  /*30bf0*/  LEA.HI R15, R78, R78, RZ, 0x1 ;  /* 0x0000004e4e0f7211 */ /* 0x000fe200078f08ff */
[----:B------:R-:W-:Y:S02]  /*30c00*/  IMAD.IADD R74, R73, 0x1, -R74 ;  /* 0x00000001494a7824 */ /* 0x000fe400078e0a4a */
[----:B------:R-:W-:Y:S01]  /*30c10*/  IMAD.IADD R9, R14, 0x1, -R9 ;  /* 0x000000010e097824 */ /* 0x000fe200078e0a09 */
[----:B------:R-:W-:Y:S01]  /*30c20*/  LOP3.LUT R15, R15, 0x1ffffffe, RZ, 0xc0, !PT ;  /* 0x1ffffffe0f0f7812 */ /* 0x000fe200078ec0ff */
[----:B------:R-:W-:-:S04]  /*30c30*/  IMAD.U32 R74, R21, 0x10, R74 ;  /* 0x00000010154a7824 */ /* 0x000fc800078e004a */
[----:B------:R-:W-:Y:S02]  /*30c40*/  IMAD.IADD R15, R78, 0x1, -R15 ;  /* 0x000000014e0f7824 */ /* 0x000fe400078e0a0f */
[----:B------:R-:W-:-:S04]  /*30c50*/  IMAD R74, R9, 0x40, R74 ;  /* 0x00000040094a7824 */ /* 0x000fc800078e024a */
[----:B------:R-:W-:Y:S01]  /*30c60*/  IMAD R74, R15, 0x8, R74 ;  /* 0x000000080f4a7824 */ /* 0x000fe200078e024a */
[----:B------:R-:W-:Y:S01]  /*30c70*/  LOP3.LUT R9, R72, 0x7ffffffc, RZ, 0xc0, !PT ;  /* 0x7ffffffc48097812 */ /* 0x000fe200078ec0ff */
[----:B------:R-:W-:Y:S01]  /*30c80*/  IMAD.MOV.U32 R15, RZ, RZ, -0x60 ;  /* 0xffffffa0ff0f7424 */ /* 0x000fe200078e00ff */
[----:B------:R-:W-:-:S03]  /*30c90*/  ISETP.GE.AND P2, PT, R2, 0x1, PT ;  /* 0x000000010200780c */ /* 0x000fc60003f46270 */
[----:B------:R-:W-:Y:S02]  /*30ca0*/  IMAD.IADD R9, R20, 0x1, -R9 ;  /* 0x0000000114097824 */ /* 0x000fe400078e0a09 */
[----:B------:R-:W-:-:S04]  /*30cb0*/  IMAD R14, R10, R15, 0x1 ;  /* 0x000000010a0e7424 */ /* 0x000fc800078e020f */
[----:B------:R-:W-:Y:S01]  /*30cc0*/  IMAD R9, R9, -0x2, R14 ;  /* 0xfffffffe09097824 */ /* 0x000fe200078e020e */
[----:B------:R-:W-:Y:S01]  /*30cd0*/  LOP3.LUT R81, RZ, R81, RZ, 0x33, !PT ;  /* 0x00000051ff517212 */ /* 0x000fe200078e33ff */
[----:B------:R-:W-:Y:S01]  /*30ce0*/  BSSY B3, `(.L_x_3573) ;  /* 0x000002d000037945 */ /* 0x000fe20003800000 */
[----:B------:R-:W-:Y:S02]  /*30cf0*/  IMAD R83, R10, -0x60, R83 ;  /* 0xffffffa00a537824 */ /* 0x000fe400078e0253 */
[----:B------:R-:W-:Y:S02]  /*30d00*/  VIADD R21, R9, 0xffffffff ;  /* 0xffffffff09157836 */ /* 0x000fe40000000000 */
[----:B--2---:R-:W-:-:S05]  /*30d10*/  @P1 IMAD.HI.U32 R77, R74, R77, RZ ;  /* 0x0000004d4a4d1227 */ /* 0x004fca00078e00ff */
[----:B------:R-:W-:-:S05]  /*30d20*/  @P1 SHF.R.U32.HI R74, RZ, R80, R77 ;  /* 0x00000050ff4a1219 */ /* 0x000fca000001164d */
[----:B------:R-:W0:Y:S01]  /*30d30*/  SHFL.IDX PT, R76, R74, RZ, 0x1c1f ;  /* 0x001c1fff4a4c7589 */ /* 0x000e2200000e0000 */
[----:B------:R-:W-:-:S05]  /*30d40*/  IADD3 R14, -R8, R9, R3 ;  /* 0x00000009080e7210 */ /* 0x000fca0007ffe103 */
        /* <DEDUP_REMOVED lines=21> */
.L_x_3578:
[----:B------:R-:W-:Y:S05]  /*30ea0*/  BSYNC B5 ;  /* 0x0000000000057941 */ /* 0x000fea0003800000 */
.L_x_3577:
[----:B------:R-:W-:Y:S01]  /*30eb0*/  LOP3.LUT R15, RZ, R15, RZ, 0x33, !PT ;  /* 0x0000000fff0f7212 */ /* 0x000fe200078e33ff */
[----:B------:R-:W-:Y:S06]  /*30ec0*/  BRA `(.L_x_3579) ;  /* 0x0000000000287947 */ /* 0x000fec0003800000 */
.L_x_3576:
        /* <DEDUP_REMOVED lines=10> */
.L_x_3579:
[----:B------:R-:W-:Y:S05]  /*30f70*/  BSYNC B4 ;  /* 0x0000000000047941 */ /* 0x000fea0003800000 */
.L_x_3575:
[----:B------:R-:W-:-:S05]  /*30f80*/  IMAD R15, R2, R15, R21 ;  /* 0x0000000f020f7224 */ /* 0x000fca00078e0215 */
[----:B------:R-:W-:Y:S02]  /*30f90*/  VIMNMX R14, R14, R15, !PT ;  /* 0x0000000f0e0e7248 */ /* 0x000fe40007fe0100 */
[----:B------:R-:W-:-:S07]  /*30fa0*/  VIADDMNMX R9, R15, R2, R9, PT ;  /* 0x000000020f097246 */ /* 0x000fce0003800109 */
.L_x_3574:
[----:B------:R-:W-:Y:S05]  /*30fb0*/  BSYNC B3 ;  /* 0x0000000000037941 */ /* 0x000fea0003800000 */
.L_x_3573:
        /* <DEDUP_REMOVED lines=116> */
[----:B------:R-:W-:Y:S01]  /*31700*/  ISETP.LT.OR P6, PT, R9, 0x5a, P6 ;  /* 0x0000005a0900780c */ /* 0x000fe200037c1670 */
[----:B------:R-:W-:-:S03]  /*31710*/  IMAD.IADD R9, R79, 0x1, R74 ;  /* 0x000000014f097824 */ /* 0x000fc600078e024a */
        /* <DEDUP_REMOVED lines=19> */
.L_x_3585:
[----:B------:R-:W-:Y:S05]  /*31850*/  BSYNC B5 ;  /* 0x0000000000057941 */ /* 0x000fea0003800000 */
.L_x_3584:
[----:B------:R-:W-:Y:S01]  /*31860*/  LOP3.LUT R3, RZ, R3, RZ, 0x33, !PT ;  /* 0x00000003ff037212 */ /* 0x000fe200078e33ff */
[----:B------:R-:W-:Y:S06]  /*31870*/  BRA `(.L_x_3586) ;  /* 0x0000000000287947 */ /* 0x000fec0003800000 */
.L_x_3583:
        /* <DEDUP_REMOVED lines=10> */
.L_x_3586:
[----:B------:R-:W-:Y:S05]  /*31920*/  BSYNC B4 ;  /* 0x0000000000047941 */ /* 0x000fea0003800000 */
.L_x_3582:
[----:B------:R-:W-:-:S05]  /*31930*/  IMAD R3, R2, R3, R21 ;  /* 0x0000000302037224 */ /* 0x000fca00078e0215 */
[----:B------:R-:W-:Y:S02]  /*31940*/  VIADDMNMX R9, R3, R2, R9, PT ;  /* 0x0000000203097246 */ /* 0x000fe40003800109 */
[----:B------:R-:W-:-:S07]  /*31950*/  VIMNMX R14, R14, R3, !PT ;  /* 0x000000030e0e7248 */ /* 0x000fce0007fe0100 */
.L_x_3581:
[----:B------:R-:W-:Y:S05]  /*31960*/  BSYNC B3 ;  /* 0x0000000000037941 */ /* 0x000fea0003800000 */
.L_x_3580:
        /* <DEDUP_REMOVED lines=169> */
[----:B------:R-:W-:Y:S02]  /*32400*/  FMUL.FTZ R20, R14, R7 ;  /* 0x000000070e147220 */ /* 0x000fe40000410000 */
[----:B------:R-:W0:Y:S08]  /*32410*/  MUFU.EX2 R14, R21 ;  /* 0x00000015000e7308 */ /* 0x000e300000000800 */
[----:B------:R-:W4:Y:S01]  /*32420*/  MUFU.EX2 R20, R20 ;  /* 0x0000001400147308 */ /* 0x000f220000000800 */
[----:B------:R-:W-:Y:S01]  /*32430*/  ST.E desc[UR4][R2.64+0x4], R9 ;  /* 0x0000040902007985 */ /* 0x000fe2000c101904 */
[----:B0-----:R-:W-:Y:S01]  /*32440*/  FMUL.FTZ R75, R14, R75 ;  /* 0x0000004b0e4b7220 */ /* 0x001fe20000410000 */
[----:B----4-:R-:W-:-:S04]  /*32450*/  FMUL.FTZ R73, R20, R79 ;  /* 0x0000004f14497220 */ /* 0x010fc80000410000 */
[----:B------:R0:W-:Y:S04]  /*32460*/  ST.E desc[UR6][R2.64+0x10], R75 ;  /* 0x0000104b02007985 */ /* 0x0001e8000c101906 */
[----:B------:R1:W-:Y:S04]  /*32470*/  ST.E desc[UR8][R2.64+0x14], R73 ;  /* 0x0000144902007985 */ /* 0x0003e8000c101908 */
[----:B------:R-:W2:Y:S04]  /*32480*/  LDL.64 R6, [R0+0x70] ;  /* 0x0000700000067983 */ /* 0x000ea80000100a00 */
[----:B--2---:R-:W1:Y:S04]  /*32490*/  LD.E R24, desc[UR6][R6.64+0x20] ;  /* 0x0000200606187980 */ /* 0x004e68000c101900 */
[----:B------:R-:W1:Y:S04]  /*324a0*/  LD.E R8, desc[UR4][R6.64] ;  /* 0x0000000406087980 */ /* 0x000e68000c101900 */
[----:B------:R-:W2:Y:S04]  /*324b0*/  LD.E R21, desc[UR8][R6.64+0x4] ;  /* 0x0000040806157980 */ /* 0x000ea8000c101900 */
[----:B0-----:R-:W3:Y:S04]  /*324c0*/  LD.E R75, desc[UR4][R6.64+0x10] ;  /* 0x00001004064b7980 */ /* 0x001ee8000c101900 */
[----:B------:R-:W4:Y:S01]  /*324d0*/  LD.E R72, desc[UR6][R6.64+0x14] ;  /* 0x0000140606487980 */ /* 0x000f22000c101900 */
[C---:B-1----:R-:W-:Y:S01]  /*324e0*/  FMUL.FTZ R2, R8.reuse, R24 ;  /* 0x0000001808027220 */ /* 0x042fe20000410000 */
[----:B------:R-:W-:-:S02]  /*324f0*/  FSETP.NEU.FTZ.AND P1, PT, R8, -INF , PT ;  /* 0xff8000000800780b */ /* 0x000fc40003f3d000 */
[----:B--2---:R-:W-:Y:S01]  /*32500*/  FSETP.NEU.FTZ.AND P2, PT, R21, -INF , PT ;  /* 0xff8000001500780b */ /* 0x004fe20003f5d000 */
[----:B------:R-:W-:Y:S01]  /*32510*/  FMUL.FTZ R21, R24, R21 ;  /* 0x0000001518157220 */ /* 0x000fe20000410000 */
[----:B------:R-:W-:-:S04]  /*32520*/  FSEL R3, R2, RZ, P1 ;  /* 0x000000ff02037208 */ /* 0x000fc80000800000 */
[----:B------:R-:W-:Y:S01]  /*32530*/  FSEL R73, R21, RZ, P2 ;  /* 0x000000ff15497208 */ /* 0x000fe20001000000 */
[-CC-:B------:R-:W-:Y:S01]  /*32540*/  FFMA.FTZ R172, R15, R24.reuse, -R3.reuse ;  /* 0x000000180fac7223 */ /* 0x180fe20000010803 */
[----:B------:R-:W-:-:S03]  /*32550*/  FFMA.FTZ R25, R25, R24, -R3 ;  /* 0x0000001819197223 */ /* 0x000fc60000010803 */
[-C--:B------:R-:W-:Y:S02]  /*32560*/  FFMA.FTZ R173, R26, R24.reuse, -R73 ;  /* 0x000000181aad7223 */ /* 0x080fe40000010849 */
[----:B------:R-:W3:Y:S01]  /*32570*/  MUFU.EX2 R172, R172 ;  /* 0x000000ac00ac7308 */ /* 0x000ee20000000800 */
[-CC-:B------:R-:W-:Y:S01]  /*32580*/  FFMA.FTZ R174, R28, R24.reuse, -R3.reuse ;  /* 0x000000181cae7223 */ /* 0x180fe20000010803 */
[-CC-:B------:R-:W-:Y:S01]  /*32590*/  FFMA.FTZ R21, R29, R24.reuse, -R3.reuse ;  /* 0x000000181d157223 */ /* 0x180fe20000010803 */
[-C--:B------:R-:W-:Y:S01]  /*325a0*/  FFMA.FTZ R8, R33, R24.reuse, -R3 ;  /* 0x0000001821087223 */ /* 0x080fe20000010803 */
[-C--:B------:R-:W-:Y:S01]  /*325b0*/  FFMA.FTZ R15, R27, R24.reuse, -R73 ;  /* 0x000000181b0f7223 */ /* 0x080fe20000010849 */
        /* <DEDUP_REMOVED lines=43> */
[----:B------:R-:W1:Y:S08]  /*32870*/  MUFU.EX2 R174, R174 ;  /* 0x000000ae00ae7308 */ /* 0x000e700000000800 */
[----:B------:R-:W2:Y:S08]  /*32880*/  MUFU.EX2 R24, R15 ;  /* 0x0000000f00187308 */ /* 0x000eb00000000800 */
[----:B------:R-:W5:Y:S08]  /*32890*/  MUFU.EX2 R175, R175 ;  /* 0x000000af00af7308 */ /* 0x000f700000000800 */
[----:B------:R-:W5:Y:S08]  /*328a0*/  MUFU.EX2 R21, R21 ;  /* 0x0000001500157308 */ /* 0x000f700000000800 */
[----:B------:R-:W5:Y:S08]  /*328b0*/  MUFU.EX2 R26, R26 ;  /* 0x0000001a001a7308 */ /* 0x000f700000000800 */
[----:B------:R-:W5:Y:S08]  /*328c0*/  MUFU.EX2 R152, R152 ;  /* 0x0000009800987308 */ /* 0x000f700000000800 */
[----:B------:R3:W-:Y:S02]  /*328d0*/  MUFU.EX2 R27, R8 ;  /* 0x00000008001b7308 */ /* 0x0007e40000000800 */
[----:B---3--:R-:W-:-:S06]  /*328e0*/  FADD.FTZ R8, R172, R75 ;  /* 0x0000004bac087221 */ /* 0x008fcc0000010000 */
[----:B------:R4:W-:Y:S01]  /*328f0*/  MUFU.EX2 R31, R9 ;  /* 0x00000009001f7308 */ /* 0x0009e20000000800 */
[----:B0-----:R-:W-:-:S07]  /*32900*/  FADD.FTZ R47, R25, R8 ;  /* 0x00000008192f7221 */ /* 0x001fce0000010000 */
[----:B------:R-:W0:Y:S01]  /*32910*/  MUFU.EX2 R153, R153 ;  /* 0x0000009900997308 */ /* 0x000e220000000800 */
[----:B----4-:R-:W-:Y:S01]  /*32920*/  FADD.FTZ R9, R173, R72 ;  /* 0x00000048ad097221 */ /* 0x010fe20000010000 */
[----:B-1----:R-:W-:-:S03]  /*32930*/  FADD.FTZ R44, R174, R47 ;  /* 0x0000002fae2c7221 */ /* 0x002fc60000010000 */
[----:B--2---:R-:W-:-:S03]  /*32940*/  FADD.FTZ R8, R24, R9 ;  /* 0x0000000918087221 */ /* 0x004fc60000010000 */
[----:B------:R-:W1:Y:S01]  /*32950*/  MUFU.EX2 R28, R28 ;  /* 0x0000001c001c7308 */ /* 0x000e620000000800 */
[----:B-----5:R-:W-:Y:S01]  /*32960*/  FADD.FTZ R9, R175, R8 ;  /* 0x00000008af097221 */ /* 0x020fe20000010000 */
[----:B------:R-:W-:-:S06]  /*32970*/  FADD.FTZ R15, R21, R44 ;  /* 0x0000002c150f7221 */ /* 0x000fcc0000010000 */
[----:B------:R-:W2:Y:S01]  /*32980*/  MUFU.EX2 R154, R154 ;  /* 0x0000009a009a7308 */ /* 0x000ea20000000800 */
[----:B------:R-:W-:Y:S01]  /*32990*/  FADD.FTZ R8, R26, R9 ;  /* 0x000000091a087221 */ /* 0x000fe20000010000 */
[----:B------:R-:W-:-:S06]  /*329a0*/  FADD.FTZ R44, R152, R15 ;  /* 0x0000000f982c7221 */ /* 0x000fcc0000010000 */
[----:B------:R-:W3:Y:S08]  /*329b0*/  MUFU.EX2 R155, R155 ;  /* 0x0000009b009b7308 */ /* 0x000ef00000000800 */
[----:B------:R-:W4:Y:S01]  /*329c0*/  MUFU.EX2 R29, R29 ;  /* 0x0000001d001d7308 */ /* 0x000f220000000800 */
[----:B0-----:R-:W-:Y:S01]  /*329d0*/  FADD.FTZ R9, R153, R8 ;  /* 0x0000000899097221 */ /* 0x001fe20000010000 */
[----:B------:R-:W-:-:S06]  /*329e0*/  FADD.FTZ R15, R27, R44 ;  /* 0x0000002c1b0f7221 */ /* 0x000fcc0000010000 */
[----:B------:R-:W0:Y:S08]  /*329f0*/  MUFU.EX2 R30, R30 ;  /* 0x0000001e001e7308 */ /* 0x000e300000000800 */
[----:B------:R-:W5:Y:S01]  /*32a00*/  MUFU.EX2 R156, R156 ;  /* 0x0000009c009c7308 */ /* 0x000f620000000800 */
[----:B-1----:R-:W-:Y:S01]  /*32a10*/  FADD.FTZ R8, R28, R9 ;  /* 0x000000091c087221 */ /* 0x002fe20000010000 */
[----:B--2---:R-:W-:-:S06]  /*32a20*/  FADD.FTZ R44, R154, R15 ;  /* 0x0000000f9a2c7221 */ /* 0x004fcc0000010000 */
[----:B------:R-:W1:Y:S01]  /*32a30*/  MUFU.EX2 R157, R157 ;  /* 0x0000009d009d7308 */ /* 0x000e620000000800 */
[----:B---3--:R-:W-:Y:S01]  /*32a40*/  FADD.FTZ R9, R155, R8 ;  /* 0x000000089b097221 */ /* 0x008fe20000010000 */
[----:B----4-:R-:W-:-:S06]  /*32a50*/  FADD.FTZ R15, R29, R44 ;  /* 0x0000002c1d0f7221 */ /* 0x010fcc0000010000 */
[----:B------:R-:W2:Y:S08]  /*32a60*/  MUFU.EX2 R32, R32 ;  /* 0x0000002000207308 */ /* 0x000eb00000000800 */
[----:B------:R-:W3:Y:S01]  /*32a70*/  MUFU.EX2 R158, R158 ;  /* 0x0000009e009e7308 */ /* 0x000ee20000000800 */
[----:B0-----:R-:W-:Y:S01]  /*32a80*/  FADD.FTZ R8, R30, R9 ;  /* 0x000000091e087221 */ /* 0x001fe20000010000 */
[----:B-----5:R-:W-:-:S06]  /*32a90*/  FADD.FTZ R44, R156, R15 ;  /* 0x0000000f9c2c7221 */ /* 0x020fcc0000010000 */
[----:B------:R-:W0:Y:S08]  /*32aa0*/  MUFU.EX2 R159, R159 ;  /* 0x0000009f009f7308 */ /* 0x000e300000000800 */
[----:B------:R-:W4:Y:S01]  /*32ab0*/  MUFU.EX2 R33, R33 ;  /* 0x0000002100217308 */ /* 0x000f220000000800 */
[----:B-1----:R-:W-:Y:S01]  /*32ac0*/  FADD.FTZ R9, R157, R8 ;  /* 0x000000089d097221 */ /* 0x002fe20000010000 */
[----:B------:R-:W-:-:S06]  /*32ad0*/  FADD.FTZ R15, R31, R44 ;  /* 0x0000002c1f0f7221 */ /* 0x000fcc0000010000 */
[----:B------:R-:W1:Y:S08]  /*32ae0*/  MUFU.EX2 R34, R34 ;  /* 0x0000002200227308 */ /* 0x000e700000000800 */
[----:B------:R-:W5:Y:S01]  /*32af0*/  MUFU.EX2 R160, R160 ;  /* 0x000000a000a07308 */ /* 0x000f620000000800 */
[----:B--2---:R-:W-:Y:S01]  /*32b00*/  FADD.FTZ R8, R32, R9 ;  /* 0x0000000920087221 */ /* 0x004fe20000010000 */
[----:B---3--:R-:W-:-:S06]  /*32b10*/  FADD.FTZ R44, R158, R15 ;  /* 0x0000000f9e2c7221 */ /* 0x008fcc0000010000 */
[----:B------:R-:W2:Y:S08]  /*32b20*/  MUFU.EX2 R161, R161 ;  /* 0x000000a100a17308 */ /* 0x000eb00000000800 */
[----:B------:R-:W3:Y:S01]  /*32b30*/  MUFU.EX2 R35, R49 ;  /* 0x0000003100237308 */ /* 0x000ee20000000800 */
[----:B0-----:R-:W-:Y:S01]  /*32b40*/  FADD.FTZ R9, R159, R8 ;  /* 0x000000089f097221 */ /* 0x001fe20000010000 */
[----:B----4-:R-:W-:-:S06]  /*32b50*/  FADD.FTZ R15, R33, R44 ;  /* 0x0000002c210f7221 */ /* 0x010fcc0000010000 */
[----:B------:R-:W0:Y:S08]  /*32b60*/  MUFU.EX2 R36, R36 ;  /* 0x0000002400247308 */ /* 0x000e300000000800 */
[----:B------:R-:W4:Y:S01]  /*32b70*/  MUFU.EX2 R162, R162 ;  /* 0x000000a200a27308 */ /* 0x000f220000000800 */
[----:B-1----:R-:W-:Y:S01]  /*32b80*/  FADD.FTZ R8, R34, R9 ;  /* 0x0000000922087221 */ /* 0x002fe20000010000 */
[----:B-----5:R-:W-:-:S06]  /*32b90*/  FADD.FTZ R44, R160, R15 ;  /* 0x0000000fa02c7221 */ /* 0x020fcc0000010000 */
        /* <DEDUP_REMOVED lines=8> */
[----:B------:R-:W0:Y:S01]  /*32c20*/  MUFU.EX2 R165, R165 ;  /* 0x000000a500a57308 */ /* 0x000e220000000800 */
[----:B-1----:R-:W-:-:S07]  /*32c30*/  FADD.FTZ R9, R163, R8 ;  /* 0x00000008a3097221 */ /* 0x002fce0000010000 */
[----:B------:R-:W1:Y:S01]  /*32c40*/  MUFU.EX2 R39, R57 ;  /* 0x0000003900277308 */ /* 0x000e620000000800 */
[----:B-----5:R-:W-:-:S07]  /*32c50*/  FADD.FTZ R15, R37, R44 ;  /* 0x0000002c250f7221 */ /* 0x020fce0000010000 */
[----:B------:R-:W4:Y:S01]  /*32c60*/  MUFU.EX2 R40, R40 ;  /* 0x0000002800287308 */ /* 0x000f220000000800 */
[----:B--2---:R-:W-:Y:S01]  /*32c70*/  FADD.FTZ R8, R38, R9 ;  /* 0x0000000926087221 */ /* 0x004fe20000010000 */
[----:B---3--:R-:W-:-:S06]  /*32c80*/  FADD.FTZ R44, R164, R15 ;  /* 0x0000000fa42c7221 */ /* 0x008fcc0000010000 */
[----:B------:R-:W2:Y:S08]  /*32c90*/  MUFU.EX2 R166, R166 ;  /* 0x000000a600a67308 */ /* 0x000eb00000000800 */
[----:B------:R-:W3:Y:S01]  /*32ca0*/  MUFU.EX2 R167, R167 ;  /* 0x000000a700a77308 */ /* 0x000ee20000000800 */
[----:B0-----:R-:W-:-:S07]  /*32cb0*/  FADD.FTZ R9, R165, R8 ;  /* 0x00000008a5097221 */ /* 0x001fce0000010000 */
[----:B------:R-:W0:Y:S01]  /*32cc0*/  MUFU.EX2 R41, R41 ;  /* 0x0000002900297308 */ /* 0x000e220000000800 */
[----:B-1----:R-:W-:-:S07]  /*32cd0*/  FADD.FTZ R15, R39, R44 ;  /* 0x0000002c270f7221 */ /* 0x002fce0000010000 */
[----:B------:R-:W1:Y:S01]  /*32ce0*/  MUFU.EX2 R42, R42 ;  /* 0x0000002a002a7308 */ /* 0x000e620000000800 */
[----:B----4-:R-:W-:-:S07]  /*32cf0*/  FADD.FTZ R8, R40, R9 ;  /* 0x0000000928087221 */ /* 0x010fce0000010000 */
[----:B------:R-:W4:Y:S08]  /*32d00*/  MUFU.EX2 R168, R168 ;  /* 0x000000a800a87308 */ /* 0x000f300000000800 */
[----:B------:R-:W5:Y:S01]  /*32d10*/  MUFU.EX2 R169, R169 ;  /* 0x000000a900a97308 */ /* 0x000f620000000800 */
[----:B--2---:R-:W-:Y:S01]  /*32d20*/  FADD.FTZ R48, R166, R15 ;  /* 0x0000000fa6307221 */ /* 0x004fe20000010000 */
[----:B---3--:R-:W-:-:S06]  /*32d30*/  FADD.FTZ R9, R167, R8 ;  /* 0x00000008a7097221 */ /* 0x008fcc0000010000 */
[----:B------:R-:W2:Y:S08]  /*32d40*/  MUFU.EX2 R43, R65 ;  /* 0x00000041002b7308 */ /* 0x000eb00000000800 */
[----:B------:R-:W3:Y:S01]  /*32d50*/  MUFU.EX2 R44, R67 ;  /* 0x00000043002c7308 */ /* 0x000ee20000000800 */
[----:B0-----:R-:W-:Y:S01]  /*32d60*/  FADD.FTZ R15, R41, R48 ;  /* 0x00000030290f7221 */ /* 0x001fe20000010000 */
[----:B-1----:R-:W-:-:S06]  /*32d70*/  FADD.FTZ R8, R42, R9 ;  /* 0x000000092a087221 */ /* 0x002fcc0000010000 */
[----:B------:R-:W0:Y:S08]  /*32d80*/  MUFU.EX2 R170, R170 ;  /* 0x000000aa00aa7308 */ /* 0x000e300000000800 */
[----:B------:R-:W1:Y:S01]  /*32d90*/  MUFU.EX2 R171, R2 ;  /* 0x0000000200ab7308 */ /* 0x000e620000000800 */
[----:B----4-:R-:W-:Y:S01]  /*32da0*/  FADD.FTZ R48, R168, R15 ;  /* 0x0000000fa8307221 */ /* 0x010fe20000010000 */
[----:B-----5:R-:W-:-:S06]  /*32db0*/  FADD.FTZ R9, R169, R8 ;  /* 0x00000008a9097221 */ /* 0x020fcc0000010000 */
[----:B------:R-:W4:Y:S08]  /*32dc0*/  MUFU.EX2 R45, R45 ;  /* 0x0000002d002d7308 */ /* 0x000f300000000800 */
[----:B------:R4:W5:Y:S01]  /*32dd0*/  MUFU.EX2 R46, R3 ;  /* 0x00000003002e7308 */ /* 0x0009620000000800 */
[----:B--2---:R-:W-:Y:S01]  /*32de0*/  FADD.FTZ R15, R43, R48 ;  /* 0x000000302b0f7221 */ /* 0x004fe20000010000 */
[----:B---3--:R-:W-:-:S03]  /*32df0*/  FADD.FTZ R8, R44, R9 ;  /* 0x000000092c087221 */ /* 0x008fc60000010000 */
[----:B0-----:R-:W-:Y:S01]  /*32e00*/  FADD.FTZ R48, R170, R15 ;  /* 0x0000000faa307221 */ /* 0x001fe20000010000 */
[----:B-1----:R-:W-:-:S03]  /*32e10*/  FADD.FTZ R9, R171, R8 ;  /* 0x00000008ab097221 */ /* 0x002fc60000010000 */
[----:B----4-:R-:W-:Y:S01]  /*32e20*/  FADD.FTZ R3, R45, R48 ;  /* 0x000000302d037221 */ /* 0x010fe20000010000 */
[----:B-----5:R-:W-:-:S04]  /*32e30*/  FADD.FTZ R15, R46, R9 ;  /* 0x000000092e0f7221 */ /* 0x020fc80000010000 */
[----:B------:R0:W-:Y:S04]  /*32e40*/  ST.E desc[UR4][R6.64+0x10], R3 ;  /* 0x0000100306007985 */ /* 0x0001e8000c101904 */
[----:B------:R1:W-:Y:S04]  /*32e50*/  ST.E desc[UR6][R6.64+0x14], R15 ;  /* 0x0000140f06007985 */ /* 0x0003e8000c101906 */
[----:B------:R-:W0:Y:S01]  /*32e60*/  LDL.64 R8, [R0+0x80] ;  /* 0x0000800000087983 */ /* 0x000e220000100a00 */
[----:B------:R-:W-:Y:S02]  /*32e70*/  R2UR UR10, R4 ;  /* 0x00000000040a72ca */ /* 0x000fe400000e0000 */
[----:B------:R-:W-:-:S02]  /*32e80*/  R2UR UR11, R5 ;  /* 0x00000000050b72ca */ /* 0x000fc400000e0000 */
[C---:B------:R-:W-:Y:S02]  /*32e90*/  R2UR UR12, R4.reuse ;  /* 0x00000000040c72ca */ /* 0x040fe400000e0000 */
[----:B------:R-:W-:Y:S01]  /*32ea0*/  R2UR UR13, R5 ;  /* 0x00000000050d72ca */ /* 0x000fe200000e0000 */
[----:B0-----:R-:W2:Y:S08]  /*32eb0*/  LD.E R3, desc[UR8][R8.64+0x10] ;  /* 0x0000100808037980 */ /* 0x001eb0000c101900 */
[----:B-1----:R-:W3:Y:S04]  /*32ec0*/  LD.E R7, desc[UR10][R8.64+0x14] ;  /* 0x0000140a08077980 */ /* 0x002ee8000c101900 */
[----:B------:R-:W4:Y:S01]  /*32ed0*/  LD.E R15, desc[UR12][R8.64+0x20] ;  /* 0x0000200c080f7980 */ /* 0x000f22000c101900 */
[----:B------:R-:W-:-:S02]  /*32ee0*/  R2UR UR18, R4 ;  /* 0x00000000041272ca */ /* 0x000fc400000e0000 */
[C---:B------:R-:W-:Y:S01]  /*32ef0*/  R2UR UR19, R5.reuse ;  /* 0x00000000051372ca */ /* 0x040fe200000e0000 */
[----:B------:R-:W5:Y:S01]  /*32f00*/  LD.E R47, desc[UR4][R8.64] ;  /* 0x00000004082f7980 */ /* 0x000f62000c101900 */
[C---:B------:R-:W-:Y:S02]  /*32f10*/  R2UR UR14, R4.reuse ;  /* 0x00000000040e72ca */ /* 0x040fe400000e0000 */
        /* <DEDUP_REMOVED lines=43> */
[----:B----4-:R-:W-:-:S03]  /*331d0*/  FMUL.FTZ R15, R14, R15 ;  /* 0x0000000f0e0f7220 */ /* 0x010fc60000410000 */
[----:B------:R0:W-:Y:S04]  /*331e0*/  ST.E desc[UR8][R8.64+0x10], R3 ;  /* 0x0000100308007985 */ /* 0x0001e8000c101908 */
[----:B------:R1:W-:Y:S04]  /*331f0*/  ST.E desc[UR10][R8.64+0x14], R7 ;  /* 0x0000140708007985 */ /* 0x0003e8000c10190a */
[----:B------:R2:W-:Y:S04]  /*33200*/  ST.E desc[UR12][R8.64+0x20], R15 ;  /* 0x0000200f08007985 */ /* 0x0005e8000c10190c */
[----:B0-----:R-:W3:Y:S04]  /*33210*/  LD.E R3, desc[UR18][R8.64+0x150] ;  /* 0x0001501208037980 */ /* 0x001ee8000c101900 */
[----:B-1----:R-:W4:Y:S04]  /*33220*/  LD.E R7, desc[UR6][R8.64+0x154] ;  /* 0x0001540608077980 */ /* 0x002f28000c101900 */
[----:B--2---:R-:W2:Y:S01]  /*33230*/  LD.E R15, desc[UR6][R8.64+0x160] ;  /* 0x00016006080f7980 */ /* 0x004ea2000c101900 */
[C---:B---3--:R-:W-:Y:S01]  /*33240*/  FMUL.FTZ R3, R14.reuse, R3 ;  /* 0x000000030e037220 */ /* 0x048fe20000410000 */
[C---:B----4-:R-:W-:Y:S01]  /*33250*/  FMUL.FTZ R7, R14.reuse, R7 ;  /* 0x000000070e077220 */ /* 0x050fe20000410000 */
[----:B--2---:R-:W-:-:S03]  /*33260*/  FMUL.FTZ R15, R14, R15 ;  /* 0x0000000f0e0f7220 */ /* 0x004fc60000410000 */
        /* <DEDUP_REMOVED lines=60> */
[----:B---3--:R-:W-:Y:S01]  /*33630*/  FMUL.FTZ R3, R14, R3 ;  /* 0x000000030e037220 */ /* 0x008fe20000410000 */
        /* <DEDUP_REMOVED lines=131> */
[C---:B---3--:R-:W-:Y:S01]  /*33e70*/  FMUL.FTZ R3, R20.reuse, R3 ;  /* 0x0000000314037220 */ /* 0x048fe20000410000 */
[C---:B----4-:R-:W-:Y:S01]  /*33e80*/  FMUL.FTZ R7, R20.reuse, R7 ;  /* 0x0000000714077220 */ /* 0x050fe20000410000 */
[----:B--2---:R-:W-:-:S03]  /*33e90*/  FMUL.FTZ R15, R20, R15 ;  /* 0x0000000f140f7220 */ /* 0x004fc60000410000 */
[----:B------:R0:W-:Y:S04]  /*33ea0*/  ST.E desc[UR4][R8.64+0x8c], R3 ;  /* 0x00008c0308007985 */ /* 0x0001e8000c101904 */
[----:B------:R1:W-:Y:S04]  /*33eb0*/  ST.E desc[UR4][R8.64+0x98], R7 ;  /* 0x0000980708007985 */ /* 0x0003e8000c101904 */
[----:B------:R2:W-:Y:S04]  /*33ec0*/  ST.E desc[UR4][R8.64+0x9c], R15 ;  /* 0x00009c0f08007985 */ /* 0x0005e8000c101904 */
[----:B0-----:R-:W3:Y:S02]  /*33ed0*/  LD.E R3, desc[UR6][R8.64+0xa8] ;  /* 0x0000a80608037980 */ /* 0x001ee4000c101900 */
[----:B---3--:R-:W-:-:S05]  /*33ee0*/  FMUL.FTZ R3, R20, R3 ;  /* 0x0000000314037220 */ /* 0x008fca0000410000 */
[----:B------:R0:W-:Y:S04]  /*33ef0*/  ST.E desc[UR4][R8.64+0xa8], R3 ;  /* 0x0000a80308007985 */ /* 0x0001e8000c101904 */
[----:B-1----:R-:W3:Y:S02]  /*33f00*/  LD.E R7, desc[UR6][R8.64+0xac] ;  /* 0x0000ac0608077980 */ /* 0x002ee4000c101900 */
[----:B---3--:R-:W-:-:S05]  /*33f10*/  FMUL.FTZ R7, R20, R7 ;  /* 0x0000000714077220 */ /* 0x008fca0000410000 */
[----:B------:R1:W-:Y:S04]  /*33f20*/  ST.E desc[UR4][R8.64+0xac], R7 ;  /* 0x0000ac0708007985 */ /* 0x0003e8000c101904 */
[----:B--2---:R-:W2:Y:S02]  /*33f30*/  LD.E R15, desc[UR6][R8.64+0xb8] ;  /* 0x0000b806080f7980 */ /* 0x004ea4000c101900 */
[----:B--2---:R-:W-:-:S05]  /*33f40*/  FMUL.FTZ R15, R20, R15 ;  /* 0x0000000f140f7220 */ /* 0x004fca0000410000 */
        /* <DEDUP_REMOVED lines=114> */
[----:B------:R-:W-:Y:S04]  /*34670*/  ST.E desc[UR4][R8.64+0x1e8], R7 ;  /* 0x0001e80708007985 */ /* 0x000fe8000c101904 */
[----:B--2---:R-:W2:Y:S02]  /*34680*/  LD.E R15, desc[UR6][R8.64+0x1ec] ;  /* 0x0001ec06080f7980 */ /* 0x004ea4000c101900 */
[----:B--2---:R-:W-:-:S05]  /*34690*/  FMUL.FTZ R15, R20, R15 ;  /* 0x0000000f140f7220 */ /* 0x004fca0000410000 */
[----:B------:R1:W-:Y:S04]  /*346a0*/  ST.E desc[UR4][R8.64+0x1ec], R15 ;  /* 0x0001ec0f08007985 */ /* 0x0003e8000c101904 */
[----:B0-----:R-:W2:Y:S02]  /*346b0*/  LD.E R3, desc[UR6][R8.64+0x1f8] ;  /* 0x0001f80608037980 */ /* 0x001ea4000c101900 */
[----:B--2---:R-:W-:-:S05]  /*346c0*/  FMUL.FTZ R47, R20, R3 ;  /* 0x00000003142f7220 */ /* 0x004fca0000410000 */
[----:B------:R-:W-:Y:S04]  /*346d0*/  ST.E desc[UR4][R8.64+0x1f8], R47 ;  /* 0x0001f82f08007985 */ /* 0x000fe8000c101904 */
[----:B------:R-:W2:Y:S02]  /*346e0*/  LD.E R3, desc[UR6][R8.64+0x1fc] ;  /* 0x0001fc0608037980 */ /* 0x000ea4000c101900 */
[----:B--2---:R-:W-:-:S05]  /*346f0*/  FMUL.FTZ R49, R20, R3 ;  /* 0x0000000314317220 */ /* 0x004fca0000410000 */
[----:B------:R0:W-:Y:S04]  /*34700*/  ST.E desc[UR4][R8.64+0x1fc], R49 ;  /* 0x0001fc3108007985 */ /* 0x0001e8000c101904 */
[----:B------:R-:W2:Y:S01]  /*34710*/  LDL.64 R2, [R0+0x80] ;  /* 0x0000800000027983 */ /* 0x000ea20000100a00 */
[----:B------:R-:W-:-:S03]  /*34720*/  LEA.HI R20, R13, 0x8, RZ, 0x19 ;  /* 0x000000080d147811 */ /* 0x000fc600078fc8ff */
[----:B-1----:R-:W3:Y:S02]  /*34730*/  LDL.64 R14, [R0] ;  /* 0x00000000000e7983 */ /* 0x002ee40000100a00 */
[----:B------:R1:W-:Y:S06]  /*34740*/  BAR.SYNC.DEFER_BLOCKING R20, 0x100 ;  /* 0x000400140000751d */ /* 0x0003ec0000010000 */
[----:B------:R-:W4:Y:S04]  /*34750*/  LDL.64 R6, [R0+0x98] ;  /* 0x0000980000067983 */ /* 0x000f280000100a00 */
[----:B0-----:R-:W5:Y:S04]  /*34760*/  LDL.64 R8, [R0+0x88] ;  /* 0x0000880000087983 */ /* 0x001f680000100a00 */
[----:B--2---:R-:W2:Y:S04]  /*34770*/  LD.E R47, desc[UR4][R2.64] ;  /* 0x00000004022f7980 */ /* 0x004ea8000c101900 */
[----:B---3--:R-:W3:Y:S04]  /*34780*/  LD.E R15, desc[UR6][R14.64] ;  /* 0x000000060e0f7980 */ /* 0x008ee8000c101900 */
[----:B----4-:R-:W3:Y:S04]  /*34790*/  LD.E.64 R6, desc[UR4][R6.64] ;  /* 0x0000000406067980 */ /* 0x010ee8000c101b00 */
[----:B--2---:R0:W-:Y:S04]  /*347a0*/  ST.E desc[UR8][R2.64], R47 ;  /* 0x0000002f02007985 */ /* 0x0041e8000c101908 */
[----:B------:R-:W2:Y:S04]  /*347b0*/  LD.E R49, desc[UR10][R2.64+0x4] ;  /* 0x0000040a02317980 */ /* 0x000ea8000c101900 */
[----:B--2---:R2:W-:Y:S04]  /*347c0*/  ST.E desc[UR4][R2.64+0x4], R49 ;  /* 0x0000043102007985 */ /* 0x0045e8000c101904 */
[----:B------:R-:W4:Y:S04]  /*347d0*/  LD.E R51, desc[UR6][R2.64+0x8] ;  /* 0x0000080602337980 */ /* 0x000f28000c101900 */
[----:B----4-:R4:W-:Y:S04]  /*347e0*/  ST.E desc[UR4][R2.64+0x8], R51 ;  /* 0x0000083302007985 */ /* 0x0109e8000c101904 */
[----:B------:R-:W5:Y:S04]  /*347f0*/  LD.E R53, desc[UR6][R2.64+0xc] ;  /* 0x00000c0602357980 */ /* 0x000f68000c101900 */
[----:B-----5:R5:W-:Y:S04]  /*34800*/  ST.E desc[UR4][R2.64+0xc], R53 ;  /* 0x00000c3502007985 */ /* 0x020be8000c101904 */
[----:B0-----:R-:W3:Y:S04]  /*34810*/  LD.E R47, desc[UR6][R2.64+0x10] ;  /* 0x00001006022f7980 */ /* 0x001ee8000c101900 */
[----:B---3--:R0:W-:Y:S04]  /*34820*/  ST.E desc[UR4][R2.64+0x10], R47 ;  /* 0x0000102f02007985 */ /* 0x0081e8000c101904 */
[----:B--2---:R-:W2:Y:S04]  /*34830*/  LD.E R49, desc[UR6][R2.64+0x14] ;  /* 0x0000140602317980 */ /* 0x004ea8000c101900 */
[----:B--2---:R2:W-:Y:S04]  /*34840*/  ST.E desc[UR4][R2.64+0x14], R49 ;  /* 0x0000143102007985 */ /* 0x0045e8000c101904 */
[----:B----4-:R-:W3:Y:S04]  /*34850*/  LD.E R51, desc[UR6][R2.64+0x18] ;  /* 0x0000180602337980 */ /* 0x010ee8000c101900 */
[----:B---3--:R3:W-:Y:S04]  /*34860*/  ST.E desc[UR4][R2.64+0x18], R51 ;  /* 0x0000183302007985 */ /* 0x0087e8000c101904 */
[----:B-----5:R-:W4:Y:S04]  /*34870*/  LD.E R53, desc[UR6][R2.64+0x1c] ;  /* 0x00001c0602357980 */ /* 0x020f28000c101900 */
[----:B----4-:R4:W-:Y:S04]  /*34880*/  ST.E desc[UR4][R2.64+0x1c], R53 ;  /* 0x00001c3502007985 */ /* 0x0109e8000c101904 */
[----:B0-----:R-:W5:Y:S04]  /*34890*/  LD.E R47, desc[UR6][R2.64+0x20] ;  /* 0x00002006022f7980 */ /* 0x001f68000c101900 */
[----:B-----5:R0:W-:Y:S04]  /*348a0*/  ST.E desc[UR4][R2.64+0x20], R47 ;  /* 0x0000202f02007985 */ /* 0x0201e8000c101904 */
[----:B--2---:R-:W2:Y:S04]  /*348b0*/  LD.E R49, desc[UR6][R2.64+0x24] ;  /* 0x0000240602317980 */ /* 0x004ea8000c101900 */
[----:B--2---:R2:W-:Y:S04]  /*348c0*/  ST.E desc[UR4][R2.64+0x24], R49 ;  /* 0x0000243102007985 */ /* 0x0045e8000c101904 */
[----:B---3--:R-:W3:Y:S04]  /*348d0*/  LD.E R51, desc[UR6][R2.64+0x28] ;  /* 0x0000280602337980 */ /* 0x008ee8000c101900 */
[----:B---3--:R3:W-:Y:S04]  /*348e0*/  ST.E desc[UR4][R2.64+0x28], R51 ;  /* 0x0000283302007985 */ /* 0x0087e8000c101904 */
[----:B----4-:R-:W4:Y:S04]  /*348f0*/  LD.E R53, desc[UR6][R2.64+0x2c] ;  /* 0x00002c0602357980 */ /* 0x010f28000c101900 */
        /* <DEDUP_REMOVED lines=231> */
[----:B----4-:R-:W4:Y:S01]  /*35770*/  LD.E R53, desc[UR6][R2.64+0x1fc] ;  /* 0x0001fc0602357980 */ /* 0x010f22000c101900 */
        /* <DEDUP_REMOVED lines=32> */
[----:B------:R-:W-:Y:S02]  /*35980*/  F2FP.F16.F32.PACK_AB R172, R25, R172 ;  /* 0x000000ac19ac723e */ /* 0x000fe400000000ff */
        /* <DEDUP_REMOVED lines=22> */
[----:B----4-:R4:W-:Y:S04]  /*35af0*/  ST.E desc[UR4][R2.64+0x1fc], R53 ;  /* 0x0001fc3502007985 */ /* 0x0109e8000c101904 */
        /* <DEDUP_REMOVED lines=24> */
[----:B0-----:R-:W5:Y:S04]  /*35c80*/  LD.E R47, desc[UR26][R2.64+0x5c] ;  /* 0x00005c1a022f7980 */ /* 0x001f68000c101900 */
[----:B------:R-:W5:Y:S04]  /*35c90*/  LD.E R48, desc[UR28][R2.64+0x60] ;  /* 0x0000601c02307980 */ /* 0x000f68000c101900 */
[----:B--2---:R-:W2:Y:S04]  /*35ca0*/  LD.E R49, desc[UR30][R2.64+0x64] ;  /* 0x0000641e02317980 */ /* 0x004ea8000c101900 */
[----:B------:R-:W2:Y:S04]  /*35cb0*/  LD.E R50, desc[UR32][R2.64+0x68] ;  /* 0x0000682002327980 */ /* 0x000ea8000c101900 */
[----:B---3--:R-:W2:Y:S04]  /*35cc0*/  LD.E R51, desc[UR34][R2.64+0x6c] ;  /* 0x00006c2202337980 */ /* 0x008ea8000c101900 */
[----:B------:R-:W2:Y:S04]  /*35cd0*/  LD.E R52, desc[UR46][R2.64+0x70] ;  /* 0x0000702e02347980 */ /* 0x000ea8000c101900 */
[----:B----4-:R-:W2:Y:S04]  /*35ce0*/  LD.E R53, desc[UR48][R2.64+0x74] ;  /* 0x0000743002357980 */ /* 0x010ea8000c101900 */
        /* <DEDUP_REMOVED lines=99> */
[----:B-----5:R-:W-:-:S02]  /*36320*/  ISETP.NE.U32.AND P1, PT, R14, RZ, PT ;  /* 0x000000ff0e00720c */ /* 0x020fc40003f25070 */
[----:B------:R-:W-:Y:S02]  /*36330*/  R2UR UR7, R7 ;  /* 0x00000000070772ca */ /* 0x000fe400000e0000 */
[----:B------:R-:W-:Y:S02]  /*36340*/  R2UR UR6, R6 ;  /* 0x00000000060672ca */ /* 0x000fe400000e0000 */
[----:B------:R-:W-:-:S07]  /*36350*/  F2FP.F16.F32.PACK_AB R174, R21, R174 ;  /* 0x000000ae15ae723e */ /* 0x000fce00000000ff */
[----:B------:R-:W-:Y:S01]  /*36360*/  VOTEU.ANY UP0, P1 ;  /* 0x00000000003f7886 */ /* 0x000fe20000800100 */
        /* <DEDUP_REMOVED lines=23> */
[----:B------:R-:W-:Y:S01]  /*364e0*/  R2UR UR29, R5 ;  /* 0x00000000051d72ca */ /* 0x000fe200000e0000 */
[----:B--2---:R-:W-:-:S06]  /*364f0*/  WARPGROUP.ARRIVE ;  /* 0x00000000000079c5 */ /* 0x004fcc0000000000 */
        /* <DEDUP_REMOVED lines=25> */
[----:B------:R-:W-:-:S02]  /*36690*/  WARPGROUP.DEPBAR.LE gsb0, 0x0 ;  /* 0x00008000000079c5 */ /* 0x000fc40000010000 */
[----:B------:R0:W-:Y:S01]  /*366a0*/  ST.E desc[UR4][R2.64], R24 ;  /* 0x0000001802007985 */ /* 0x0001e2000c101904 */
[C---:B------:R-:W-:Y:S02]  /*366b0*/  R2UR UR4, R4.reuse ;  /* 0x00000000040472ca */ /* 0x040fe400000e0000 */
[C---:B------:R-:W-:Y:S01]  /*366c0*/  R2UR UR5, R5.reuse ;  /* 0x00000000050572ca */ /* 0x040fe200000e0000 */
[----:B------:R2:W-:Y:S01]  /*366d0*/  ST.E desc[UR6][R2.64+0x4], R25 ;  /* 0x0000041902007985 */ /* 0x0005e2000c101906 */
[----:B------:R-:W-:Y:S02]  /*366e0*/  R2UR UR6, R4 ;  /* 0x00000000040672ca */ /* 0x000fe400000e0000 */
[----:B------:R-:W-:-:S09]  /*366f0*/  R2UR UR7, R5 ;  /* 0x00000000050772ca */ /* 0x000fd200000e0000 */
[----:B------:R3:W-:Y:S01]  /*36700*/  ST.E desc[UR4][R2.64+0x8], R26 ;  /* 0x0000081a02007985 */ /* 0x0007e2000c101904 */
[C---:B------:R-:W-:Y:S02]  /*36710*/  R2UR UR4, R4.reuse ;  /* 0x00000000040472ca */ /* 0x040fe400000e0000 */
        /* <DEDUP_REMOVED lines=349> */
[----:B------:R-:W-:-:S02]  /*37cf0*/  R2UR UR26, R4 ;  /* 0x00000000041a72ca */ /* 0x000fc400000e0000 */
[C---:B------:R-:W-:Y:S01]  /*37d00*/  R2UR UR27, R5.reuse ;  /* 0x00000000051b72ca */ /* 0x040fe200000e0000 */
[----:B------:R1:W-:Y:S01]  /*37d10*/  ST.E desc[UR28][R2.64+0x1fc], R151 ;  /* 0x0001fc9702007985 */ /* 0x0003e2000c10191c */
[C---:B------:R-:W-:Y:S02]  /*37d20*/  R2UR UR28, R4.reuse ;  /* 0x00000000041c72ca */ /* 0x040fe400000e0000 */
[C---:B------:R-:W-:Y:S02]  /*37d30*/  R2UR UR29, R5.reuse ;  /* 0x00000000051d72ca */ /* 0x040fe400000e0000 */
[C---:B------:R-:W-:Y:S02]  /*37d40*/  R2UR UR4, R4.reuse ;  /* 0x00000000040472ca */ /* 0x040fe400000e0000 */
[----:B------:R-:W-:Y:S02]  /*37d50*/  R2UR UR5, R5 ;  /* 0x00000000050572ca */ /* 0x000fe400000e0000 */
[----:B------:R-:W-:-:S03]  /*37d60*/  R2UR UR6, R4 ;  /* 0x00000000040672ca */ /* 0x000fc600000e0000 */
[----:B------:R-:W-:Y:S01]  /*37d70*/  ST.E desc[UR26][R8.64], R12 ;  /* 0x0000000c08007985 */ /* 0x000fe2000c10191a */
[C---:B------:R-:W-:Y:S02]  /*37d80*/  R2UR UR7, R5.reuse ;  /* 0x00000000050772ca */ /* 0x040fe400000e0000 */
[C---:B------:R-:W-:Y:S01]  /*37d90*/  R2UR UR8, R4.reuse ;  /* 0x00000000040872ca */ /* 0x040fe200000e0000 */
[----:B0-----:R-:W5:Y:S01]  /*37da0*/  LD.E R24, desc[UR28][R2.64] ;  /* 0x0000001c02187980 */ /* 0x001f62000c101900 */
[C---:B------:R-:W-:Y:S02]  /*37db0*/  R2UR UR9, R5.reuse ;  /* 0x00000000050972ca */ /* 0x040fe400000e0000 */
[C---:B------:R-:W-:Y:S01]  /*37dc0*/  R2UR UR10, R4.reuse ;  /* 0x00000000040a72ca */ /* 0x040fe200000e0000 */
[----:B--2---:R-:W2:Y:S01]  /*37dd0*/  LD.E R25, desc[UR30][R2.64+0x4] ;  /* 0x0000041e02197980 */ /* 0x004ea2000c101900 */
[C---:B------:R-:W-:Y:S02]  /*37de0*/  R2UR UR11, R5.reuse ;  /* 0x00000000050b72ca */ /* 0x040fe400000e0000 */
[----:B------:R-:W-:Y:S01]  /*37df0*/  R2UR UR12, R4 ;  /* 0x00000000040c72ca */ /* 0x000fe200000e0000 */
[----:B---3--:R-:W2:Y:S01]  /*37e00*/  LD.E R26, desc[UR32][R2.64+0x8] ;  /* 0x00000820021a7980 */ /* 0x008ea2000c101900 */
[----:B------:R-:W-:-:S02]  /*37e10*/  R2UR UR13, R5 ;  /* 0x00000000050d72ca */ /* 0x000fc400000e0000 */
[C---:B------:R-:W-:Y:S01]  /*37e20*/  R2UR UR14, R4.reuse ;  /* 0x00000000040e72ca */ /* 0x040fe200000e0000 */
[----:B----4-:R-:W2:Y:S01]  /*37e30*/  LD.E R27, desc[UR34][R2.64+0xc] ;  /* 0x00000c22021b7980 */ /* 0x010ea2000c101900 */
[C---:B------:R-:W-:Y:S02]  /*37e40*/  R2UR UR15, R5.reuse ;  /* 0x00000000050f72ca */ /* 0x040fe400000e0000 */
[C---:B------:R-:W-:Y:S01]  /*37e50*/  R2UR UR16, R4.reuse ;  /* 0x00000000041072ca */ /* 0x040fe200000e0000 */
[----:B-----5:R-:W2:Y:S01]  /*37e60*/  LD.E R28, desc[UR46][R2.64+0x10] ;  /* 0x0000102e021c7980 */ /* 0x020ea2000c101900 */
[C---:B------:R-:W-:Y:S02]  /*37e70*/  R2UR UR17, R5.reuse ;  /* 0x00000000051172ca */ /* 0x040fe400000e0000 */
[----:B------:R-:W-:Y:S01]  /*37e80*/  R2UR UR18, R4 ;  /* 0x00000000041272ca */ /* 0x000fe200000e0000 */
[----:B-1----:R-:W2:Y:S01]  /*37e90*/  LD.E R29, desc[UR48][R2.64+0x14] ;  /* 0x00001430021d7980 */ /* 0x002ea2000c101900 */
        /* <DEDUP_REMOVED lines=3077> */
[----:B------:R5:W-:Y:S04]  /*43ef0*/  ST.E desc[UR24][R2.64+0x1dc], R143 ;  /* 0x0001dc8f02007985 */ /* 0x000be8000c101918 */
[----:B------:R5:W-:Y:S01]  /*43f00*/  ST.E desc[UR26][R2.64+0x1e0], R144 ;  /* 0x0001e09002007985 */ /* 0x000be2000c10191a */
[C---:B------:R-:W-:Y:S02]  /*43f10*/  R2UR UR26, R4.reuse ;  /* 0x00000000041a72ca */ /* 0x040fe400000e0000 */
[----:B------:R-:W-:Y:S01]  /*43f20*/  R2UR UR27, R5 ;  /* 0x00000000051b72ca */ /* 0x000fe200000e0000 */
[----:B------:R5:W-:Y:S01]  /*43f30*/  ST.E desc[UR28][R2.64+0x1e4], R145 ;  /* 0x0001e49102007985 */ /* 0x000be2000c10191c */
[----:B------:R-:W-:-:S02]  /*43f40*/  R2UR UR28, R4 ;  /* 0x00000000041c72ca */ /* 0x000fc400000e0000 */
[----:B------:R-:W-:Y:S01]  /*43f50*/  R2UR UR29, R5 ;  /* 0x00000000051d72ca */ /* 0x000fe200000e0000 */
[----:B------:R-:W-:Y:S04]  /*43f60*/  ST.E desc[UR6][R2.64+0x1ec], R147 ;  /* 0x0001ec9302007985 */ /* 0x000fe8000c101906 */
[----:B------:R-:W-:Y:S04]  /*43f70*/  ST.E desc[UR8][R2.64+0x1f0], R148 ;  /* 0x0001f09402007985 */ /* 0x000fe8000c101908 */
[----:B------:R-:W-:Y:S04]  /*43f80*/  ST.E desc[UR10][R2.64+0x1f4], R149 ;  /* 0x0001f49502007985 */ /* 0x000fe8000c10190a */
[----:B------:R-:W-:Y:S04]  /*43f90*/  ST.E desc[UR12][R2.64+0x1f8], R150 ;  /* 0x0001f89602007985 */ /* 0x000fe8000c10190c */
[----:B------:R-:W-:Y:S01]  /*43fa0*/  ST.E desc[UR14][R2.64+0x1fc], R151 ;  /* 0x0001fc9702007985 */ /* 0x000fe2000c10190e */
        /* <DEDUP_REMOVED lines=363> */
[----:B------:R-:W-:-:S04]  /*45660*/  R2UR UR7, R7 ;  /* 0x00000000070772ca */ /* 0x000fc800000e0000 */
[----:B------:R-:W-:Y:S02]  /*45670*/  R2UR UR6, R6 ;  /* 0x00000000060672ca */ /* 0x000fe400000e0000 */
        /* <DEDUP_REMOVED lines=1172> */
.L_x_3587:
[----:B-1----:R-:W-:Y:S02]  /*49fc0*/  IMAD.MOV.U32 R2, RZ, RZ, R215 ;  /* 0x000000ffff027224 */ /* 0x002fe400078e00d7 */
[----:B------:R-:W-:-:S04]  /*49fd0*/  IMAD.MOV.U32 R3, RZ, RZ, 0x0 ;  /* 0x00000000ff037424 */ /* 0x000fc800078e00ff */
[----:B0-----:R-:W-:Y:S05]  /*49fe0*/  RET.REL.NODEC R2 `(_ZN7cutlass13device_kernelIN5flash11enable_sm90INS1_16FlashAttnFwdSm90INS1_25CollectiveMainloopFwdSm90ILi2EN4cute5tupleIJNS5_1CILi1EEES8_S8_EEENS6_IJNS7_ILi128EEENS7_ILi96EEENS7_ILi64EEEEEELi256ENS_6half_tEfNS_4arch4Sm90ELb0ELb1ELb0ELb1ELb0ELb0ELb1ELb1ELb0ELb1ELb1ELb0EEENS1_21CollectiveEpilogueFwdINS6_IJSA_NS7_ILi256EEESB_EEES9_SE_SG_Li256ELb1ELb1ELb1ELb0EEENS1_36VarlenDynamicPersistentTileSchedulerILi128ELi96ELi256ELi128ELb1ELb1ELb1ELb1ELb0ELb1EEEEEEEEEvNT_6ParamsE) ;  /* 0xfffffb6002047950 */ /* 0x001fea0003c3ffff */
.L_x_3565:
[----:B0-----:R0:W1:Y:S02]  /*49ff0*/  SYNCS.PHASECHK.TRANS64.TRYWAIT P1, [R14+URZ], R15 ;  /* 0x0000000f0e0075a7 */ /* 0x001064000802017f */
[----:B-1----:R-:W-:Y:S05]  /*4a000*/  @!P1 NANOSLEEP.SYNCS 0x989680 ;  /* 0x009896800000995d */ /* 0x002fea0003900000 */
[----:B------:R-:W1:Y:S02]  /*4a010*/  @!P1 SYNCS.PHASECHK.TRANS64 P1, [R14+URZ], R15 ;  /* 0x0000000f0e0095a7 */ /* 0x000e64000802007f */
[----:B-1----:R-:W-:Y:S05]  /*4a020*/  @!P1 BRA `(.L_x_3565) ;  /* 0xfffffffc00f09947 */ /* 0x002fea000383ffff */
[----:B------:R-:W-:Y:S05]  /*4a030*/  BRA `(.L_x_3564) ;  /* 0xfffffe4c00a47947 */ /* 0x000fea000383ffff */
.L_x_3572:
[----:B0-----:R0:W1:Y:S02]  /*4a040*/  SYNCS.PHASECHK.TRANS64.TRYWAIT P1, [R20+URZ], R21 ;  /* 0x00000015140075a7 */ /* 0x001064000802017f */
[----:B-1----:R-:W-:Y:S05]  /*4a050*/  @!P1 NANOSLEEP.SYNCS 0x989680 ;  /* 0x009896800000995d */ /* 0x002fea0003900000 */
[----:B------:R-:W1:Y:S02]  /*4a060*/  @!P1 SYNCS.PHASECHK.TRANS64 P1, [R20+URZ], R21 ;  /* 0x00000015140095a7 */ /* 0x000e64000802007f */
[----:B-1----:R-:W-:Y:S05]  /*4a070*/  @!P1 BRA `(.L_x_3572) ;  /* 0xfffffffc00f09947 */ /* 0x002fea000383ffff */
[----:B------:R-:W-:Y:S05]  /*4a080*/  BRA `(.L_x_3571) ;  /* 0xfffffe5400787947 */ /* 0x000fea000383ffff */
.L_x_3588:
        /* <DEDUP_REMOVED lines=15> */
.L_x_6139:


//--------------------- .text._ZN7cutlass13device_kernelIN5flash11enable_sm90INS1_16FlashAttnFwdSm90INS1_25CollectiveMainloopFwdSm90ILi2EN4cute5tupleIJNS5_1CILi1EEES8_S8_EEENS6_IJNS7_ILi128EEENS7_ILi96EEENS7_ILi64EEEEEELi256ENS_6half_tEfNS_4arch4Sm90ELb0ELb1ELb0ELb1ELb0ELb1ELb1ELb1ELb0ELb1ELb1ELb0EEENS1_21CollectiveEpilogueFwdINS6_IJSA_NS7_ILi256EEESB_EEES9_SE_SG_Li256ELb1ELb1ELb1ELb0EEENS1_36VarlenDynamicPersistentTileSchedulerILi128ELi96ELi256ELi128ELb1ELb1ELb1ELb1ELb0ELb1EEEEEEEEEvNT_6ParamsE --------------------------
	.section	.text._ZN7cutlass13device_kernelIN5flash11enable_sm90INS1_16FlashAttnFwdSm90INS1_25CollectiveMainloopFwdSm90ILi2EN4cute5tupleIJNS5_1CILi1EEES8_S8_EEENS6_IJNS7_ILi128EEENS7_ILi96EEENS7_ILi64EEEEEELi256ENS_6half_tEfNS_4arch4Sm90ELb0ELb1ELb0ELb1ELb0ELb1ELb1ELb1ELb0ELb1ELb1ELb0EEENS1_21CollectiveEpilogueFwdINS6_IJSA_NS7_ILi256EEESB_EEES9_SE_SG_Li256ELb1ELb1ELb1ELb0EEENS1_36VarlenDynamicPersistentTileSchedulerILi128ELi96ELi256ELi128ELb1ELb1ELb1ELb1ELb0ELb1EEEEEEEEEvNT_6ParamsE,"ax",@progbits
	.align	128
.text._ZN7cutlass13device_kernelIN5flash11enable_sm90INS1_16FlashAttnFwdSm90INS1_25CollectiveMainloopFwdSm90ILi2EN4cute5tupleIJNS5_1CILi1EEES8_S8_EEENS6_IJNS7_ILi128EEENS7_ILi96EEENS7_ILi64EEEEEELi256ENS_6half_tEfNS_4arch4Sm90ELb0ELb1ELb0ELb1ELb0ELb1ELb1ELb1ELb0ELb1ELb1ELb0EEENS1_21CollectiveEpilogueFwdINS6_IJSA_NS7_ILi256EEESB_EEES9_SE_SG_Li256ELb1ELb1ELb1ELb0EEENS1_36VarlenDynamicPersistentTileSchedulerILi128ELi96ELi256ELi128ELb1ELb1ELb1ELb1ELb0ELb1EEEEEEEEEvNT_6ParamsE:
        .type           _ZN7cutlass13device_kernelIN5flash11enable_sm90INS1_16FlashAttnFwdSm90INS1_25CollectiveMainloopFwdSm90ILi2EN4cute5tupleIJNS5_1CILi1EEES8_S8_EEENS6_IJNS7_ILi128EEENS7_ILi96EEENS7_ILi64EEEEEELi256ENS_6half_tEfNS_4arch4Sm90ELb0ELb1ELb0ELb1ELb0ELb1ELb1ELb1ELb0ELb1ELb1ELb0EEENS1_21CollectiveEpilogueFwdINS6_IJSA_NS7_ILi256EEESB_EEES9_SE_SG_Li256ELb1ELb1ELb1ELb0EEENS1_36VarlenDynamicPersistentTileSchedulerILi128ELi96ELi256ELi128ELb1ELb1ELb1ELb1ELb0ELb1EEEEEEEEEvNT_6ParamsE,@function
        .size           _ZN7cutlass13device_kernelIN5flash11enable_sm90INS1_16FlashAttnFwdSm90INS1_25CollectiveMainloopFwdSm90ILi2EN4cute5tupleIJNS5_1CILi1EEES8_S8_EEENS6_IJNS7_ILi128EEENS7_ILi96EEENS7_ILi64EEEEEELi256ENS_6half_tEfNS_4arch4Sm90ELb0ELb1ELb0ELb1ELb0ELb1ELb1ELb1ELb0ELb1ELb1ELb0EEENS1_21CollectiveEpilogueFwdINS6_IJSA_NS7_ILi256EEESB_EEES9_SE_SG_Li256ELb1ELb1ELb1ELb0EEENS1_36VarlenDynamicPersistentTileSchedulerILi128ELi96ELi256ELi128ELb1ELb1ELb1ELb1ELb0ELb1EEEEEEEEEvNT_6ParamsE,(.L_x_6141 - _ZN7cutlass13device_kernelIN5flash11enable_sm90INS1_16FlashAttnFwdSm90INS1_25CollectiveMainloopFwdSm90ILi2EN4cute5tupleIJNS5_1CILi1EEES8_S8_EEENS6_IJNS7_ILi128EEENS7_ILi96EEENS7_ILi64EEEEEELi256ENS_6half_tEfNS_4arch4Sm90ELb0ELb1ELb0ELb1ELb0ELb1ELb1ELb1ELb0ELb1ELb1ELb0EEENS1_21CollectiveEpilogueFwdINS6_IJSA_NS7_ILi256EEESB_EEES9_SE_SG_Li256ELb1ELb1ELb1ELb0EEENS1_36VarlenDynamicPersistentTileSchedulerILi128ELi96ELi256ELi128ELb1ELb1ELb1ELb1ELb0ELb1EEEEEEEEEvNT_6ParamsE)
        .other          _ZN7cutlass13device_kernelIN5flash11enable_sm90INS1_16FlashAttnFwdSm90INS1_25CollectiveMainloopFwdSm90ILi2EN4cute5tupleIJNS5_1CILi1EEES8_S8_EEENS6_IJNS7_ILi128EEENS7_ILi96EEENS7_ILi64EEEEEELi256ENS_6half_tEfNS_4arch4Sm90ELb0ELb1ELb0ELb1ELb0ELb1ELb1ELb1ELb0ELb1ELb1ELb0EEENS1_21CollectiveEpilogueFwdINS6_IJSA_NS7_ILi256EEESB_EEES9_SE_SG_Li256ELb1ELb1ELb1ELb0EEENS1_36VarlenDynamicPersistentTileSchedulerILi128ELi96ELi256ELi128ELb1ELb1ELb1ELb1ELb0ELb1EEEEEEEEEvNT_6ParamsE,@"STO_CUDA_ENTRY STV_DEFAULT"
_ZN7cutlass13device_kernelIN5flash11enable_sm90INS1_16FlashAttnFwdSm90INS1_25CollectiveMainloopFwdSm90ILi2EN4cute5tupleIJNS5_1CILi1EEES8_S8_EEENS6_IJNS7_ILi128EEENS7_ILi96EEENS7_ILi64EEEEEELi256ENS_6half_tEfNS_4arch4Sm90ELb0ELb1ELb0ELb1ELb0ELb1ELb1ELb1ELb0ELb1ELb1ELb0EEENS1_21CollectiveEpilogueFwdINS6_IJSA_NS7_ILi256EEESB_EEES9_SE_SG_Li256ELb1ELb1ELb1ELb0EEENS1_36VarlenDynamicPersistentTileSchedulerILi128ELi96ELi256ELi128ELb1ELb1ELb1ELb1ELb0ELb1EEEEEEEEEvNT_6ParamsE:
[----:B------:R-:W0:Y:S02]  /*0000*/  LDC R1, c[0x0][0x28] ;  /* 0x00000a00ff017b82 */ /* 0x000e240000000800 */
[----:B0-----:R-:W-:-:S05]  /*0010*/  VIADD R1, R1, 0xfffffae0 ;  /* 0xfffffae001017836 */ /* 0x001fca0000000000 */
[----:B------:R-:W-:Y:S01]  /*0020*/  R2UR UR4, R1 ;  /* 0x00000000010472ca */ /* 0x000fe200000e0000 */
[----:B------:R-:W0:Y:S01]  /*0030*/  S2R R3, SR_TID.X ;  /* 0x0000000000037919 */ /* 0x000e220000002100 */
[----:B------:R-:W-:Y:S01]  /*0040*/  ELECT P0, URZ, PT ;  /* 0x00000000003f782f */ /* 0x000fe20003800000 */
[----:B------:R-:W-:Y:S01]  /*0050*/  BSSY B0, `(.L_x_3589) ;  /* 0x0000018000007945 */ /* 0x000fe20003800000 */
[----:B------:R-:W-:Y:S01]  /*0060*/  ULDC UR37, c[0x0][0x20] ;  /* 0x0000080000257ab9 */ /* 0x000fe20000000800 */
[----:B------:R-:W-:-:S08]  /*0070*/  ULDC UR36, c[0x0][0x24] ;  /* 0x0000090000247ab9 */ /* 0x000fd00000000800 */
[----:B------:R-:W-:-:S04]  /*0080*/  UIADD3 UR37, UP0, UR4, UR37, URZ ;  /* 0x0000002504257290 */ /* 0x000fc8000ff1e03f */
[----:B------:R-:W-:Y:S01]  /*0090*/  UIADD3.X UR36, URZ, UR36, URZ, UP0, !UPT ;  /* 0x000000243f247290 */ /* 0x000fe200087fe43f */
        /* <DEDUP_REMOVED lines=19> */
.L_x_3590:
[----:B------:R-:W-:Y:S05]  /*01d0*/  BSYNC B0 ;  /* 0x0000000000007941 */ /* 0x000fea0003800000 */
.L_x_3589:
        /* <DEDUP_REMOVED lines=43> */
.L_x_3591:
        /* <DEDUP_REMOVED lines=22> */
.L_x_3592:
        /* <DEDUP_REMOVED lines=18> */
.L_x_3593:
        /* <DEDUP_REMOVED lines=22> */
.L_x_3594:
        /* <DEDUP_REMOVED lines=22> */
.L_x_3595:
[----:B------:R-:W-:Y:S01]  /*09d0*/  PLOP3.LUT P0, PT, PT, PT, UP0, 0x80, 0x0 ;  /* 0x000000000000781c */ /* 0x000fe20003f0f008 */
[----:B------:R-:W-:Y:S01]  /*09e0*/  UMOV UR38, 0x1 ;  /* 0x0000000100267882 */ /* 0x000fe20000000000 */
[----:B------:R-:W-:Y:S01]  /*09f0*/  NOP ;  /* 0x0000000000007918 */ /* 0x000fe20000000000 */
[----:B------:R-:W-:Y:S01]  /*0a00*/  USEL UR38, UR38, 0x2, !UP0 ;  /* 0x0000000226267887 */ /* 0x000fe2000c000000 */
[----:B------:R-:W-:Y:S01]  /*0a10*/  BSSY B9, `(.L_x_3596) ;  /* 0x0003960000097945 */ /* 0x000fe20003800000 */
[----:B------:R-:W-:Y:S01]  /*0a20*/  ULDC.64 UR42, c[0x0][0x208] ;  /* 0x00008200002a7ab9 */ /* 0x000fe20000000a00 */
[----:B------:R-:W-:Y:S02]  /*0a30*/  IMAD.U32 R18, RZ, RZ, UR37 ;  /* 0x00000025ff127e24 */ /* 0x000fe4000f8e00ff */
[----:B------:R-:W-:Y:S01]  /*0a40*/  IMAD.U32 R19, RZ, RZ, UR36 ;  /* 0x00000024ff137e24 */ /* 0x000fe2000f8e00ff */
[----:B0123--:R-:W-:Y:S06]  /*0a50*/  BAR.SYNC.DEFER_BLOCKING 0x0 ;  /* 0x0000000000007b1d */ /* 0x00ffec0000010000 */
[----:B------:R-:W-:Y:S05]  /*0a60*/  @!P0 BRA `(.L_x_3597) ;  /* 0x000002f800a48947 */ /* 0x000fea0003800000 */
.L_x_3598:
[----:B------:R-:W-:-:S08]  /*0a70*/  NOP ;  /* 0x0000000000007918 */ /* 0x000fd00000000000 */
[----:B------:R-:W0:Y:S02]  /*0a80*/  USETMAXREG.TRY_ALLOC.CTAPOOL UP0, 0xf0 ;  /* 0x000000f0000079c8 */ /* 0x000e240008000600 */
[----:B0-----:R-:W-:-:S13]  /*0a90*/  PLOP3.LUT P0, PT, PT, PT, UP0, 0x80, 0x0 ;  /* 0x000000000000781c */ /* 0x001fda0003f0f008 */
[----:B------:R-:W-:Y:S05]  /*0aa0*/  @!P0 BRA `(.L_x_3598) ;  /* 0xfffffffc00f08947 */ /* 0x000fea000383ffff */
[----:B------:R-:W2:Y:S01]  /*0ab0*/  LDL.LU R0, [R1+0x48c] ;  /* 0x00048c0001007983 */ /* 0x000ea20000300800 */
[----:B------:R-:W0:Y:S01]  /*0ac0*/  S2R R2, SR_TID.X ;  /* 0x0000000000027919 */ /* 0x000e220000002100 */
[----:B------:R-:W1:Y:S01]  /*0ad0*/  S2UR UR5, SR_CgaCtaId ;  /* 0x00000000000579c3 */ /* 0x000e620000008800 */
[----:B------:R-:W-:Y:S01]  /*0ae0*/  UMOV UR4, 0x400 ;  /* 0x0000040000047882 */ /* 0x000fe20000000000 */
[----:B0-----:R-:W-:-:S04]  /*0af0*/  SHF.R.U32.HI R2, RZ, 0x7, R2 ;  /* 0x00000007ff027819 */ /* 0x001fc80000011602 */
[----:B------:R-:W-:Y:S01]  /*0b00*/  ISETP.NE.AND P0, PT, R2, 0x1, PT ;  /* 0x000000010200780c */ /* 0x000fe20003f05270 */
[----:B-1----:R-:W-:-:S06]  /*0b10*/  ULEA UR4, UR5, UR4, 0x18 ;  /* 0x0000000405047291 */ /* 0x002fcc000f8ec03f */
[----:B------:R-:W-:Y:S01]  /*0b20*/  IMAD.U32 R2, RZ, RZ, UR4 ;  /* 0x00000004ff027e24 */ /* 0x000fe2000f8e00ff */
[----:B------:R-:W-:Y:S06]  /*0b30*/  BAR.ARV 0x8, 0x180 ;  /* 0x0206000000007b1d */ /* 0x000fec0000002000 */
[----:B------:R-:W-:Y:S01]  /*0b40*/  ULDC UR4, c[0x0][0xd3c] ;  /* 0x00034f0000047ab9 */ /* 0x000fe20000000800 */
[----:B------:R-:W-:Y:S04]  /*0b50*/  STL.64 [R1+0x210], RZ ;  /* 0x000210ff01007387 */ /* 0x000fe80000100a00 */
[----:B------:R-:W-:Y:S04]  /*0b60*/  STL [R1+0x218], RZ ;  /* 0x000218ff01007387 */ /* 0x000fe80000100800 */
[----:B------:R-:W-:Y:S01]  /*0b70*/  STL [R1+0x21c], RZ ;  /* 0x00021cff01007387 */ /* 0x000fe20000100800 */
[----:B------:R-:W-:-:S02]  /*0b80*/  UIADD3 UR39, UP0, UR37, 0x210, URZ ;  /* 0x0000021025277890 */ /* 0x000fc4000ff1e03f */
[----:B------:R-:W-:Y:S02]  /*0b90*/  UIADD3 UR46, UP1, UR37, 0x21c, URZ ;  /* 0x0000021c252e7890 */ /* 0x000fe4000ff3e03f */
[----:B------:R-:W-:Y:S02]  /*0ba0*/  UIADD3.X UR47, URZ, UR36, URZ, UP0, !UPT ;  /* 0x000000243f2f7290 */ /* 0x000fe400087fe43f */
[----:B------:R-:W-:Y:S01]  /*0bb0*/  UIADD3.X UR48, URZ, UR36, URZ, UP1, !UPT ;  /* 0x000000243f307290 */ /* 0x000fe20008ffe43f */
[----:B------:R-:W-:Y:S08]  /*0bc0*/  @!P0 BAR.ARV 0x9, 0x100 ;  /* 0x0244000000008b1d */ /* 0x000ff00000002000 */
[----:B------:R-:W-:Y:S06]  /*0bd0*/  BAR.SYNC.DEFER_BLOCKING 0x5, 0x180 ;  /* 0x0146000000007b1d */ /* 0x000fec0000010000 */
[----:B------:R-:W0:Y:S02]  /*0be0*/  LDS.128 R88, [R2+0x324d0] ;  /* 0x0324d00002587984 */ /* 0x000e240000000c00 */
[----:B------:R-:W-:Y:S06]  /*0bf0*/  BAR.ARV 0x4, 0x180 ;  /* 0x0106000000007b1d */ /* 0x000fec0000002000 */
[----:B--2---:R-:W-:-:S04]  /*0c00*/  LOP3.LUT R0, R0, 0xffefffff, RZ, 0xc0, !PT ;  /* 0xffefffff00007812 */ /* 0x004fc800078ec0ff */
[----:B------:R-:W-:-:S05]  /*0c10*/  @P0 LOP3.LUT R0, R0, 0x100000, RZ, 0xfc, !PT ;  /* 0x0010000000000812 */ /* 0x000fca00078efcff */
[----:B------:R4:W-:Y:S01]  /*0c20*/  STL [R1+0x48c], R0 ;  /* 0x00048c0001007387 */ /* 0x0009e20000100800 */
[----:B0-----:R-:W-:-:S13]  /*0c30*/  ISETP.GE.AND P0, PT, R91, UR4, PT ;  /* 0x000000045b007c0c */ /* 0x001fda000bf06270 */
[----:B----4-:R-:W-:Y:S05]  /*0c40*/  @P0 BRA `(.L_x_3599) ;  /* 0x0000039000f00947 */ /* 0x010fea0003800000 */
[----:B------:R-:W0:Y:S01]  /*0c50*/  S2R R0, SR_TID.X ;  /* 0x0000000000007919 */ /* 0x000e220000002100 */
[----:B------:R-:W-:Y:S02]  /*0c60*/  IMAD.MOV.U32 R23, RZ, RZ, RZ ;  /* 0x000000ffff177224 */ /* 0x000fe400078e00ff */
[----:B------:R-:W-:Y:S02]  /*0c70*/  IMAD.MOV.U32 R158, RZ, RZ, RZ ;  /* 0x000000ffff9e7224 */ /* 0x000fe400078e00ff */
[----:B0-----:R-:W-:-:S05]  /*0c80*/  VIADD R12, R0, 0xffffff80 ;  /* 0xffffff80000c7836 */ /* 0x001fca0000000000 */
[----:B------:R-:W-:Y:S01]  /*0c90*/  SHF.R.S32.HI R0, RZ, 0x1f, R12 ;  /* 0x0000001fff007819 */ /* 0x000fe2000001140c */
[----:B------:R-:W-:Y:S03]  /*0ca0*/  STL [R1+0x47c], R12 ;  /* 0x00047c0c01007387 */ /* 0x000fe60000100800 */
[CC--:B------:R-:W-:Y:S02]  /*0cb0*/  LEA.HI R3, R0.reuse, R12.reuse, RZ, 0x7 ;  /* 0x0000000c00037211 */ /* 0x0c0fe400078f38ff */
[----:B------:R-:W-:Y:S02]  /*0cc0*/  LEA.HI R8, R0, R12, RZ, 0x4 ;  /* 0x0000000c00087211 */ /* 0x000fe400078f20ff */
[----:B------:R-:W-:Y:S02]  /*0cd0*/  LOP3.LUT R4, R3, 0xffffff80, RZ, 0xc0, !PT ;  /* 0xffffff8003047812 */ /* 0x000fe400078ec0ff */
[----:B------:R-:W-:-:S02]  /*0ce0*/  SHF.R.S32.HI R13, RZ, 0x7, R3 ;  /* 0x00000007ff0d7819 */ /* 0x000fc40000011403 */
[----:B------:R-:W-:Y:S01]  /*0cf0*/  SHF.R.S32.HI R11, RZ, 0x4, R8 ;  /* 0x00000004ff0b7819 */ /* 0x000fe20000011408 */
[----:B------:R-:W-:Y:S01]  /*0d00*/  IMAD.IADD R10, R12, 0x1, -R4 ;  /* 0x000000010c0a7824 */ /* 0x000fe200078e0a04 */
[----:B------:R-:W-:Y:S01]  /*0d10*/  LEA.HI R3, R3, R13, RZ, 0x1 ;  /* 0x0000000d03037211 */ /* 0x000fe200078f08ff */
[----:B------:R-:W-:Y:S01]  /*0d20*/  STL [R1+0x514], R13 ;  /* 0x0005140d01007387 */ /* 0x000fe20000100800 */
[----:B------:R-:W-:Y:S02]  /*0d30*/  LEA.HI R180, R0, R12, RZ, 0x5 ;  /* 0x0000000c00b47211 */ /* 0x000fe400078f28ff */
[----:B------:R-:W-:Y:S01]  /*0d40*/  SHF.R.S32.HI R4, RZ, 0x1f, R10 ;  /* 0x0000001fff047819 */ /* 0x000fe2000001140a */
[----:B------:R-:W-:Y:S01]  /*0d50*/  STL [R1+0x510], R10 ;  /* 0x0005100a01007387 */ /* 0x000fe20000100800 */
[----:B------:R-:W-:Y:S02]  /*0d60*/  LOP3.LUT R3, R3, 0x3fffffe, RZ, 0xc0, !PT ;  /* 0x03fffffe03037812 */ /* 0x000fe400078ec0ff */
[----:B------:R-:W-:-:S02]  /*0d70*/  LEA.HI R5, R4, R10, RZ, 0x2 ;  /* 0x0000000a04057211 */ /* 0x000fc400078f10ff */
[----:B------:R-:W-:Y:S01]  /*0d80*/  LEA.HI R4, R4, R10, RZ, 0x5 ;  /* 0x0000000a04047211 */ /* 0x000fe200078f28ff */
[----:B------:R-:W-:Y:S01]  /*0d90*/  IMAD.IADD R3, R13, 0x1, -R3 ;  /* 0x000000010d037824 */ /* 0x000fe200078e0a03 */
[--C-:B------:R-:W-:Y:S02]  /*0da0*/  SHF.R.S32.HI R6, RZ, 0x2, R5.reuse ;  /* 0x00000002ff067819 */ /* 0x100fe40000011405 */
[----:B------:R-:W-:Y:S02]  /*0db0*/  SHF.R.S32.HI R7, RZ, 0x1f, R5 ;  /* 0x0000001fff077819 */ /* 0x000fe40000011405 */
[----:B------:R-:W-:Y:S02]  /*0dc0*/  SHF.R.S32.HI R4, RZ, 0x5, R4 ;  /* 0x00000005ff047819 */ /* 0x000fe40000011404 */
[----:B------:R-:W-:Y:S02]  /*0dd0*/  LEA.HI R7, R7, R6, RZ, 0x3 ;  /* 0x0000000607077211 */ /* 0x000fe400078f18ff */
[----:B------:R-:W-:-:S02]  /*0de0*/  SHF.R.S32.HI R180, RZ, 0x5, R180 ;  /* 0x00000005ffb47819 */ /* 0x000fc400000114b4 */
[----:B------:R-:W-:Y:S02]  /*0df0*/  LOP3.LUT R7, R7, 0xfffffff8, RZ, 0xc0, !PT ;  /* 0xfffffff807077812 */ /* 0x000fe400078ec0ff */
[----:B------:R-:W-:-:S03]  /*0e00*/  LOP3.LUT R5, R5, 0x7ffffffc, RZ, 0xc0, !PT ;  /* 0x7ffffffc05057812 */ /* 0x000fc600078ec0ff */
[----:B------:R-:W-:Y:S01]  /*0e10*/  IMAD.IADD R7, R6, 0x1, -R7 ;  /* 0x0000000106077824 */ /* 0x000fe200078e0a07 */
[----:B------:R-:W-:Y:S01]  /*0e20*/  LOP3.LUT R6, R8, 0x3fffff0, RZ, 0xc0, !PT ;  /* 0x03fffff008067812 */ /* 0x000fe200078ec0ff */
[----:B------:R-:W-:Y:S01]  /*0e30*/  IMAD.IADD R5, R10, 0x1, -R5 ;  /* 0x000000010a057824 */ /* 0x000fe200078e0a05 */
[----:B------:R-:W-:Y:S01]  /*0e40*/  LEA.HI R8, R8, R11, RZ, 0x1 ;  /* 0x0000000b08087211 */ /* 0x000fe200078f08ff */
[----:B------:R-:W-:Y:S02]  /*0e50*/  IMAD R4, R4, 0x10, R7 ;  /* 0x0000001004047824 */ /* 0x000fe400078e0207 */
[----:B------:R-:W-:Y:S01]  /*0e60*/  IMAD.IADD R9, R12, 0x1, -R6 ;  /* 0x000000010c097824 */ /* 0x000fe200078e0a06 */
[----:B------:R-:W-:Y:S01]  /*0e70*/  LOP3.LUT R8, R8, 0x1ffffffe, RZ, 0xc0, !PT ;  /* 0x1ffffffe08087812 */ /* 0x000fe200078ec0ff */
[----:B------:R-:W-:Y:S01]  /*0e80*/  IMAD R196, R3, 0x40, R4 ;  /* 0x0000004003c47824 */ /* 0x000fe200078e0204 */
[-C--:B------:R-:W-:Y:S01]  /*0e90*/  LEA.HI R3, R0, R12.reuse, RZ, 0x2 ;  /* 0x0000000c00037211 */ /* 0x080fe200078f10ff */
[----:B------:R-:W-:Y:S01]  /*0ea0*/  IMAD R9, R180, 0x10, R9 ;  /* 0x00000010b4097824 */ /* 0x000fe200078e0209 */
[----:B------:R-:W-:Y:S01]  /*0eb0*/  LEA.HI R4, R0, R12, RZ, 0x3 ;  /* 0x0000000c00047211 */ /* 0x000fe200078f18ff */
[----:B------:R-:W-:Y:S01]  /*0ec0*/  IMAD.IADD R8, R11, 0x1, -R8 ;  /* 0x000000010b087824 */ /* 0x000fe200078e0a08 */
[--C-:B------:R-:W-:Y:S01]  /*0ed0*/  SHF.R.S32.HI R22, RZ, 0x2, R3.reuse ;  /* 0x00000002ff167819 */ /* 0x100fe20000011403 */
[----:B------:R-:W-:Y:S01]  /*0ee0*/  IMAD.SHL.U32 R197, R5, 0x2, RZ ;  /* 0x0000000205c57824 */ /* 0x000fe200078e00ff */
[----:B------:R-:W-:Y:S01]  /*0ef0*/  LOP3.LUT R0, R3, 0xfffffffc, RZ, 0xc0, !PT ;  /* 0xfffffffc03007812 */ /* 0x000fe200078ec0ff */
[----:B------:R-:W-:Y:S01]  /*0f00*/  IMAD R8, R9, 0x8, R8 ;  /* 0x0000000809087824 */ /* 0x000fe200078e0208 */
[----:B------:R-:W-:Y:S01]  /*0f10*/  SHF.R.S32.HI R3, RZ, 0x1f, R3 ;  /* 0x0000001fff037819 */ /* 0x000fe20000011403 */
[----:B------:R-:W-:Y:S01]  /*0f20*/  VIADD R156, R22, 0x40 ;  /* 0x00000040169c7836 */ /* 0x000fe20000000000 */
[----:B------:R-:W-:Y:S01]  /*0f30*/  LOP3.LUT R6, R4, 0xfffffff8, RZ, 0xc0, !PT ;  /* 0xfffffff804067812 */ /* 0x000fe200078ec0ff */
[----:B------:R-:W-:Y:S01]  /*0f40*/  IMAD.IADD R9, R12, 0x1, -R0 ;  /* 0x000000010c097824 */ /* 0x000fe200078e0a00 */
[----:B------:R-:W-:Y:S01]  /*0f50*/  LEA.HI R3, R3, R22, RZ, 0x3 ;  /* 0x0000001603037211 */ /* 0x000fe200078f18ff */
[----:B------:R-:W-:Y:S01]  /*0f60*/  IMAD.SHL.U32 R190, R156, 0x40, RZ ;  /* 0x000000409cbe7824 */ /* 0x000fe200078e00ff */
[----:B------:R-:W-:Y:S01]  /*0f70*/  SHF.R.S32.HI R7, RZ, 0x1f, R156 ;  /* 0x0000001fff077819 */ /* 0x000fe2000001149c */
[----:B------:R-:W-:Y:S01]  /*0f80*/  IMAD.SHL.U32 R152, R9, 0x8, RZ ;  /* 0x0000000809987824 */ /* 0x000fe200078e00ff */
[----:B------:R-:W-:Y:S01]  /*0f90*/  LOP3.LUT R3, R3, 0xfffffff8, RZ, 0xc0, !PT ;  /* 0xfffffff803037812 */ /* 0x000fe200078ec0ff */
[----:B------:R-:W-:Y:S01]  /*0fa0*/  VIADD R5, R197, 0x10 ;  /* 0x00000010c5057836 */ /* 0x000fe20000000000 */
[----:B------:R-:W-:Y:S01]  /*0fb0*/  LEA.HI R0, R9, R9, RZ, 0x1 ;  /* 0x0000000909007211 */ /* 0x000fe200078f08ff */
[----:B------:R-:W-:Y:S01]  /*0fc0*/  VIADD R237, R197, 0x18 ;  /* 0x00000018c5ed7836 */ /* 0x000fe20000000000 */
[----:B------:R-:W-:Y:S01]  /*0fd0*/  LEA.HI R7, R7, R156, RZ, 0x3 ;  /* 0x0000009c07077211 */ /* 0x000fe200078f18ff */
[----:B------:R-:W-:Y:S01]  /*0fe0*/  IMAD.IADD R3, R22, 0x1, -R3 ;  /* 0x0000000116037824 */ /* 0x000fe200078e0a03 */
[----:B------:R-:W-:Y:S01]  /*0ff0*/  LOP3.LUT R0, R0, 0x1ffffffe, RZ, 0xc0, !PT ;  /* 0x1ffffffe00007812 */ /* 0x000fe200078ec0ff */
[----:B------:R-:W-:Y:S01]  /*1000*/  STL [R1+0x464], R5 ;  /* 0x0004640501007387 */ /* 0x000fe20000100800 */
[----:B------:R-:W-:Y:S01]  /*1010*/  LOP3.LUT R190, R190, 0x1c0, RZ, 0xc0, !PT ;  /* 0x000001c0bebe7812 */ /* 0x000fe200078ec0ff */
[----:B------:R-:W-:Y:S01]  /*1020*/  IMAD.SHL.U32 R7, R7, 0x40, RZ ;  /* 0x0000004007077824 */ /* 0x000fe200078e00ff */
[----:B------:R-:W-:Y:S01]  /*1030*/  SHF.R.S32.HI R4, RZ, 0x3, R4 ;  /* 0x00000003ff047819 */ /* 0x000fe20000011404 */
[----:B------:R0:W-:Y:S01]  /*1040*/  STL [R1+0x474], R3 ;  /* 0x0004740301007387 */ /* 0x0001e20000100800 */
[----:B------:R-:W-:Y:S01]  /*1050*/  SHF.R.U32.HI R191, RZ, 0x3, R190 ;  /* 0x00000003ffbf7819 */ /* 0x000fe200000116be */
[----:B------:R-:W-:Y:S01]  /*1060*/  VIADD R234, R197, 0x30 ;  /* 0x00000030c5ea7836 */ /* 0x000fe20000000000 */
[----:B------:R-:W-:Y:S01]  /*1070*/  LOP3.LUT R192, R7, 0xfffffe00, RZ, 0xc0, !PT ;  /* 0xfffffe0007c07812 */ /* 0x000fe200078ec0ff */
[----:B------:R1:W-:Y:S01]  /*1080*/  STL [R1+0x478], R4 ;  /* 0x0004780401007387 */ /* 0x0003e20000100800 */
[C---:B------:R-:W-:Y:S01]  /*1090*/  VIADD R236, R197.reuse, 0x20 ;  /* 0x00000020c5ec7836 */ /* 0x040fe20000000000 */
[----:B------:R-:W-:Y:S01]  /*10a0*/  SHF.R.S32.HI R157, RZ, 0x1f, R22 ;  /* 0x0000001fff9d7819 */ /* 0x000fe20000011416 */
[C---:B------:R-:W-:Y:S01]  /*10b0*/  VIADD R235, R197.reuse, 0x28 ;  /* 0x00000028c5eb7836 */ /* 0x040fe20000000000 */
[----:B------:R-:W-:Y:S01]  /*10c0*/  STL [R1+0x480], R9 ;  /* 0x0004800901007387 */ /* 0x000fe20000100800 */
[----:B------:R-:W-:Y:S01]  /*10d0*/  VIADD R231, R197, 0x48 ;  /* 0x00000048c5e77836 */ /* 0x000fe20000000000 */
[----:B------:R-:W-:Y:S01]  /*10e0*/  SHF.R.S32.HI R153, RZ, 0x1f, R152 ;  /* 0x0000001fff997819 */ /* 0x000fe20000011498 */
[----:B0-----:R-:W-:Y:S01]  /*10f0*/  IMAD.IADD R3, R9, 0x1, -R0 ;  /* 0x0000000109037824 */ /* 0x001fe200078e0a00 */
[----:B------:R-:W-:Y:S01]  /*1100*/  LOP3.LUT R0, R190, 0x38, R152, 0xf8, !PT ;  /* 0x00000038be007812 */ /* 0x000fe200078ef898 */
[----:B------:R-:W-:-:S02]  /*1110*/  VIADD R233, R197, 0x38 ;  /* 0x00000038c5e97836 */ /* 0x000fc40000000000 */
[----:B-1----:R-:W-:Y:S01]  /*1120*/  IMAD.IADD R4, R12, 0x1, -R6 ;  /* 0x000000010c047824 */ /* 0x002fe200078e0a06 */
[----:B------:R-:W-:Y:S01]  /*1130*/  LOP3.LUT R7, R192, R0, R191, 0xf6, !PT ;  /* 0x00000000c0077212 */ /* 0x000fe200078ef6bf */
[C---:B------:R-:W-:Y:S02]  /*1140*/  VIADD R6, R197.reuse, 0x8 ;  /* 0x00000008c5067836 */ /* 0x040fe40000000000 */
[----:B------:R-:W-:Y:S01]  /*1150*/  VIADD R232, R197, 0x40 ;  /* 0x00000040c5e87836 */ /* 0x000fe20000000000 */
[----:B------:R-:W-:Y:S01]  /*1160*/  STL [R1+0x488], R4 ;  /* 0x0004880401007387 */ /* 0x000fe20000100800 */
[----:B------:R-:W-:Y:S01]  /*1170*/  IMAD R0, R7, 0x2, R2 ;  /* 0x0000000207007824 */ /* 0x000fe200078e0202 */
[----:B------:R-:W-:Y:S01]  /*1180*/  SHF.R.S32.HI R7, RZ, 0x1f, R6 ;  /* 0x0000001fff077819 */ /* 0x000fe20000011406 */
[C---:B------:R-:W-:Y:S01]  /*1190*/  VIADD R228, R197.reuse, 0x60 ;  /* 0x00000060c5e47836 */ /* 0x040fe20000000000 */
[----:B------:R0:W-:Y:S01]  /*11a0*/  STL [R1+0x468], R6 ;  /* 0x0004680601007387 */ /* 0x0001e20000100800 */
[----:B------:R-:W-:-:S02]  /*11b0*/  VIADD R230, R197, 0x50 ;  /* 0x00000050c5e67836 */ /* 0x000fc40000000000 */
[C---:B------:R-:W-:Y:S01]  /*11c0*/  VIADD R229, R197.reuse, 0x58 ;  /* 0x00000058c5e57836 */ /* 0x040fe20000000000 */
[----:B------:R1:W-:Y:S01]  /*11d0*/  STL [R1+0x508], R7 ;  /* 0x0005080701007387 */ /* 0x0003e20000100800 */
[C---:B------:R-:W-:Y:S02]  /*11e0*/  VIADD R225, R197.reuse, 0x78 ;  /* 0x00000078c5e17836 */ /* 0x040fe40000000000 */
[C---:B------:R-:W-:Y:S01]  /*11f0*/  VIADD R227, R197.reuse, 0x68 ;  /* 0x00000068c5e37836 */ /* 0x040fe20000000000 */
[----:B------:R-:W-:Y:S01]  /*1200*/  STL [R1+0x50c], R0 ;  /* 0x00050c0001007387 */ /* 0x000fe20000100800 */
[C---:B------:R-:W-:Y:S01]  /*1210*/  VIADD R226, R197.reuse, 0x70 ;  /* 0x00000070c5e27836 */ /* 0x040fe20000000000 */
[----:B0-----:R-:W-:Y:S01]  /*1220*/  SHF.R.S32.HI R6, RZ, 0x1f, R5 ;  /* 0x0000001fff067819 */ /* 0x001fe20000011405 */
[C---:B------:R-:W-:Y:S01]  /*1230*/  VIADD R222, R197.reuse, 0x90 ;  /* 0x00000090c5de7836 */ /* 0x040fe20000000000 */
[----:B------:R-:W-:Y:S01]  /*1240*/  SHF.R.S32.HI R5, RZ, 0x1f, R237 ;  /* 0x0000001fff057819 */ /* 0x000fe200000114ed */
[C---:B------:R-:W-:Y:S01]  /*1250*/  VIADD R224, R197.reuse, 0x80 ;  /* 0x00000080c5e07836 */ /* 0x040fe20000000000 */
[----:B-1----:R-:W-:Y:S01]  /*1260*/  SHF.R.S32.HI R7, RZ, 0x1f, R236 ;  /* 0x0000001fff077819 */ /* 0x002fe200000114ec */
[----:B------:R0:W-:Y:S01]  /*1270*/  STL [R1+0x504], R6 ;  /* 0x0005040601007387 */ /* 0x0001e20000100800 */
[----:B------:R-:W-:-:S02]  /*1280*/  VIADD R223, R197, 0x88 ;  /* 0x00000088c5df7836 */ /* 0x000fc40000000000 */
[----:B------:R-:W-:Y:S01]  /*1290*/  IMAD.SHL.U32 R154, R9, 0x4, RZ ;  /* 0x00000004099a7824 */ /* 0x000fe200078e00ff */
[----:B------:R1:W-:Y:S01]  /*12a0*/  STL [R1+0x500], R5 ;  /* 0x0005000501007387 */ /* 0x0003e20000100800 */
[C---:B------:R-:W-:Y:S02]  /*12b0*/  VIADD R214, R197.reuse, 0xa8 ;  /* 0x000000a8c5d67836 */ /* 0x040fe40000000000 */
[----:B------:R-:W-:Y:S01]  /*12c0*/  VIADD R159, R154, 0x10 ;  /* 0x000000109a9f7836 */ /* 0x000fe20000000000 */
[----:B------:R2:W-:Y:S01]  /*12d0*/  STL [R1+0x4fc], R7 ;  /* 0x0004fc0701007387 */ /* 0x0005e20000100800 */
[C---:B------:R-:W-:Y:S01]  /*12e0*/  VIADD R221, R197.reuse, 0x98 ;  /* 0x00000098c5dd7836 */ /* 0x040fe20000000000 */
[----:B0-----:R-:W-:Y:S01]  /*12f0*/  SHF.R.S32.HI R6, RZ, 0x1f, R235 ;  /* 0x0000001fff067819 */ /* 0x001fe200000114eb */
[C---:B------:R-:W-:Y:S02]  /*1300*/  VIADD R215, R197.reuse, 0xa0 ;  /* 0x000000a0c5d77836 */ /* 0x040fe40000000000 */
[----:B------:R-:W-:Y:S01]  /*1310*/  IMAD.SHL.U32 R181, R4, 0x8, RZ ;  /* 0x0000000804b57824 */ /* 0x000fe200078e00ff */
[----:B-1----:R-:W-:Y:S01]  /*1320*/  SHF.R.S32.HI R5, RZ, 0x1f, R234 ;  /* 0x0000001fff057819 */ /* 0x002fe200000114ea */
[----:B------:R0:W-:Y:S01]  /*1330*/  STL [R1+0x4f8], R6 ;  /* 0x0004f80601007387 */ /* 0x0001e20000100800 */
[----:B------:R-:W-:Y:S01]  /*1340*/  SHF.R.S32.HI R4, RZ, 0x1f, R159 ;  /* 0x0000001fff047819 */ /* 0x000fe2000001149f */
[C---:B------:R-:W-:Y:S01]  /*1350*/  VIADD R211, R197.reuse, 0xc0 ;  /* 0x000000c0c5d37836 */ /* 0x040fe20000000000 */
[----:B--2---:R-:W-:Y:S01]  /*1360*/  SHF.R.S32.HI R7, RZ, 0x1f, R233 ;  /* 0x0000001fff077819 */ /* 0x004fe200000114e9 */
[----:B------:R1:W-:Y:S01]  /*1370*/  STL [R1+0x4f4], R5 ;  /* 0x0004f40501007387 */ /* 0x0003e20000100800 */
[C---:B------:R-:W-:Y:S01]  /*1380*/  VIADD R213, R197.reuse, 0xb0 ;  /* 0x000000b0c5d57836 */ /* 0x040fe20000000000 */
[----:B------:R-:W-:Y:S01]  /*1390*/  SHF.R.S32.HI R202, RZ, 0x1f, R181 ;  /* 0x0000001fffca7819 */ /* 0x000fe200000114b5 */
[C---:B------:R-:W-:Y:S01]  /*13a0*/  VIADD R212, R197.reuse, 0xb8 ;  /* 0x000000b8c5d47836 */ /* 0x040fe20000000000 */
[----:B------:R2:W-:Y:S01]  /*13b0*/  STL [R1+0x4f0], R7 ;  /* 0x0004f00701007387 */ /* 0x0005e20000100800 */
[C---:B------:R-:W-:Y:S01]  /*13c0*/  VIADD R208, R197.reuse, 0xd8 ;  /* 0x000000d8c5d07836 */ /* 0x040fe20000000000 */
[----:B0-----:R-:W-:Y:S01]  /*13d0*/  SHF.R.S32.HI R6, RZ, 0x1f, R232 ;  /* 0x0000001fff067819 */ /* 0x001fe200000114e8 */
[C---:B------:R-:W-:Y:S01]  /*13e0*/  VIADD R210, R197.reuse, 0xc8 ;  /* 0x000000c8c5d27836 */ /* 0x040fe20000000000 */
[----:B------:R0:W-:Y:S01]  /*13f0*/  STL [R1+0x484], R4 ;  /* 0x0004840401007387 */ /* 0x0001e20000100800 */
[C---:B------:R-:W-:Y:S01]  /*1400*/  VIADD R209, R197.reuse, 0xd0 ;  /* 0x000000d0c5d17836 */ /* 0x040fe20000000000 */
[----:B-1----:R-:W-:Y:S01]  /*1410*/  SHF.R.S32.HI R5, RZ, 0x1f, R231 ;  /* 0x0000001fff057819 */ /* 0x002fe200000114e7 */
[C---:B------:R-:W-:Y:S01]  /*1420*/  VIADD R0, R197.reuse, 0xf8 ;  /* 0x000000f8c5007836 */ /* 0x040fe20000000000 */
[----:B------:R1:W-:Y:S01]  /*1430*/  STL [R1+0x4ec], R6 ;  /* 0x0004ec0601007387 */ /* 0x0003e20000100800 */
[C---:B------:R-:W-:Y:S01]  /*1440*/  VIADD R207, R197.reuse, 0xe0 ;  /* 0x000000e0c5cf7836 */ /* 0x040fe20000000000 */
[----:B--2---:R-:W-:Y:S01]  /*1450*/  SHF.R.S32.HI R7, RZ, 0x1f, R230 ;  /* 0x0000001fff077819 */ /* 0x004fe200000114e6 */
[----:B------:R-:W-:Y:S01]  /*1460*/  VIADD R206, R197, 0xe8 ;  /* 0x000000e8c5ce7836 */ /* 0x000fe20000000000 */
[----:B------:R2:W-:Y:S01]  /*1470*/  STL [R1+0x4e8], R5 ;  /* 0x0004e80501007387 */ /* 0x0005e20000100800 */
[----:B------:R-:W-:-:S02]  /*1480*/  VIADD R183, R181, 0x40 ;  /* 0x00000040b5b77836 */ /* 0x000fc40000000000 */
[----:B0-----:R-:W-:Y:S01]  /*1490*/  IMAD.SHL.U32 R4, R8, 0x8, RZ ;  /* 0x0000000808047824 */ /* 0x001fe200078e00ff */
[----:B------:R0:W-:Y:S01]  /*14a0*/  STL [R1+0x4e4], R7 ;  /* 0x0004e40701007387 */ /* 0x0001e20000100800 */
[C---:B------:R-:W-:Y:S01]  /*14b0*/  VIADD R182, R181.reuse, 0x80 ;  /* 0x00000080b5b67836 */ /* 0x040fe20000000000 */
[----:B-1----:R-:W-:Y:S01]  /*14c0*/  SHF.R.S32.HI R6, RZ, 0x1f, R229 ;  /* 0x0000001fff067819 */ /* 0x002fe200000114e5 */
[----:B------:R-:W-:Y:S01]  /*14d0*/  VIADD R188, R181, 0xc0 ;  /* 0x000000c0b5bc7836 */ /* 0x000fe20000000000 */
[----:B------:R1:W-:Y:S01]  /*14e0*/  STL [R1+0x51c], R4 ;  /* 0x00051c0401007387 */ /* 0x0003e20000100800 */
[----:B------:R-:W-:Y:S02]  /*14f0*/  SHF.R.S32.HI R201, RZ, 0x1f, R183 ;  /* 0x0000001fffc97819 */ /* 0x000fe400000114b7 */
[----:B--2---:R-:W-:Y:S01]  /*1500*/  SHF.R.S32.HI R5, RZ, 0x1f, R228 ;  /* 0x0000001fff057819 */ /* 0x004fe200000114e4 */
[----:B------:R2:W-:Y:S01]  /*1510*/  STL [R1+0x4e0], R6 ;  /* 0x0004e00601007387 */ /* 0x0005e20000100800 */
[----:B------:R-:W-:-:S02]  /*1520*/  SHF.R.S32.HI R200, RZ, 0x1f, R182 ;  /* 0x0000001fffc87819 */ /* 0x000fc400000114b6 */
[----:B0-----:R-:W-:Y:S01]  /*1530*/  SHF.R.S32.HI R7, RZ, 0x1f, R227 ;  /* 0x0000001fff077819 */ /* 0x001fe200000114e3 */
[----:B------:R0:W-:Y:S01]  /*1540*/  STL [R1+0x4dc], R5 ;  /* 0x0004dc0501007387 */ /* 0x0001e20000100800 */
[----:B------:R-:W-:Y:S01]  /*1550*/  SHF.R.S32.HI R199, RZ, 0x1f, R188 ;  /* 0x0000001fffc77819 */ /* 0x000fe200000114bc */
[----:B-1----:R-:W-:Y:S02]  /*1560*/  VIADD R4, R197, 0xf0 ;  /* 0x000000f0c5047836 */ /* 0x002fe40000000000 */
[----:B------:R1:W-:Y:S01]  /*1570*/  STL [R1+0x4d8], R7 ;  /* 0x0004d80701007387 */ /* 0x0003e20000100800 */
[----:B--2---:R-:W-:-:S03]  /*1580*/  SHF.R.S32.HI R6, RZ, 0x1f, R226 ;  /* 0x0000001fff067819 */ /* 0x004fc600000114e2 */
[----:B------:R-:W-:Y:S01]  /*1590*/  STL [R1+0x470], R4 ;  /* 0x0004700401007387 */ /* 0x000fe20000100800 */
[----:B0-----:R-:W-:-:S03]  /*15a0*/  SHF.R.S32.HI R5, RZ, 0x1f, R225 ;  /* 0x0000001fff057819 */ /* 0x001fc600000114e1 */
[----:B------:R0:W-:Y:S01]  /*15b0*/  STL [R1+0x4d4], R6 ;  /* 0x0004d40601007387 */ /* 0x0001e20000100800 */
[----:B-1----:R-:W-:-:S03]  /*15c0*/  SHF.R.S32.HI R7, RZ, 0x1f, R224 ;  /* 0x0000001fff077819 */ /* 0x002fc600000114e0 */
[----:B------:R1:W-:Y:S04]  /*15d0*/  STL [R1+0x4d0], R5 ;  /* 0x0004d00501007387 */ /* 0x0003e80000100800 */
[----:B------:R2:W-:Y:S01]  /*15e0*/  STL [R1+0x4cc], R7 ;  /* 0x0004cc0701007387 */ /* 0x0005e20000100800 */
[----:B0-----:R-:W-:-:S03]  /*15f0*/  SHF.R.S32.HI R6, RZ, 0x1f, R223 ;  /* 0x0000001fff067819 */ /* 0x001fc600000114df */
[----:B------:R-:W-:Y:S01]  /*1600*/  STL [R1+0x46c], R0 ;  /* 0x00046c0001007387 */ /* 0x000fe20000100800 */
[----:B-1----:R-:W-:-:S03]  /*1610*/  SHF.R.S32.HI R5, RZ, 0x1f, R222 ;  /* 0x0000001fff057819 */ /* 0x002fc600000114de */
[----:B------:R0:W-:Y:S01]  /*1620*/  STL [R1+0x4c8], R6 ;  /* 0x0004c80601007387 */ /* 0x0001e20000100800 */
[----:B--2---:R-:W-:-:S03]  /*1630*/  SHF.R.S32.HI R7, RZ, 0x1f, R221 ;  /* 0x0000001fff077819 */ /* 0x004fc600000114dd */
[----:B------:R1:W-:Y:S04]  /*1640*/  STL [R1+0x4c4], R5 ;  /* 0x0004c40501007387 */ /* 0x0003e80000100800 */
[----:B------:R2:W-:Y:S01]  /*1650*/  STL [R1+0x4c0], R7 ;  /* 0x0004c00701007387 */ /* 0x0005e20000100800 */
[----:B0-----:R-:W-:Y:S02]  /*1660*/  SHF.R.S32.HI R6, RZ, 0x1f, R215 ;  /* 0x0000001fff067819 */ /* 0x001fe400000114d7 */
        /* <DEDUP_REMOVED lines=20> */
[----:B------:R-:W-:Y:S01]  /*17b0*/  SHF.R.S32.HI R4, RZ, 0x1f, R0 ;  /* 0x0000001fff047819 */ /* 0x000fe20000011400 */
[----:B------:R-:W-:Y:S02]  /*17c0*/  IMAD R0, R3, 0x8, R196 ;  /* 0x0000000803007824 */ /* 0x000fe400078e02c4 */
[----:B------:R2:W-:Y:S04]  /*17d0*/  STL [R1+0x494], R5 ;  /* 0x0004940501007387 */ /* 0x0005e80000100800 */
[----:B------:R2:W-:Y:S04]  /*17e0*/  STL [R1+0x518], R0 ;  /* 0x0005180001007387 */ /* 0x0005e80000100800 */
[----:B------:R2:W-:Y:S02]  /*17f0*/  STL [R1+0x490], R4 ;  /* 0x0004900401007387 */ /* 0x0005e40000100800 */
.L_x_3833:
[----:B------:R-:W-:Y:S05]  /*1800*/  YIELD ;  /* 0x0000000000007946 */ /* 0x000fea0003800000 */
[----:B------:R-:W-:Y:S01]  /*1810*/  ULDC.64 UR4, c[0x0][0xb20] ;  /* 0x0002c80000047ab9 */ /* 0x000fe20000000a00 */
[----:B0-2---:R-:W0:Y:S01]  /*1820*/  LDC.64 R4, c[0x0][0xb00] ;  /* 0x0002c000ff047b82 */ /* 0x005e220000000a00 */
[----:B------:R-:W-:Y:S01]  /*1830*/  ISETP.NE.U32.AND P1, PT, RZ, UR4, PT ;  /* 0x00000004ff007c0c */ /* 0x000fe2000bf25070 */
[----:B------:R-:W-:Y:S02]  /*1840*/  IMAD.MOV.U32 R10, RZ, RZ, RZ ;  /* 0x000000ffff0a7224 */ /* 0x000fe400078e00ff */
[----:B----4-:R-:W-:Y:S01]  /*1850*/  IMAD.MOV.U32 R16, RZ, RZ, RZ ;  /* 0x000000ffff107224 */ /* 0x010fe200078e00ff */
[----:B------:R-:W-:Y:S01]  /*1860*/  ISETP.NE.AND.EX P1, PT, RZ, UR5, PT, P1 ;  /* 0x00000005ff007c0c */ /* 0x000fe2000bf25310 */
[----:B------:R-:W-:-:S02]  /*1870*/  ULDC.64 UR4, c[0x0][0xb10] ;  /* 0x0002c40000047ab9 */ /* 0x000fc40000000a00 */
[----:B------:R-:W-:-:S04]  /*1880*/  ISETP.NE.U32.AND P2, PT, RZ, UR4, PT ;  /* 0x00000004ff007c0c */ /* 0x000fc8000bf45070 */
[----:B------:R-:W-:Y:S01]  /*1890*/  ISETP.NE.AND.EX P2, PT, RZ, UR5, PT, P2 ;  /* 0x00000005ff007c0c */ /* 0x000fe2000bf45320 */
[----:B------:R-:W-:Y:S02]  /*18a0*/  ULDC.64 UR4, c[0x0][0xb00] ;  /* 0x0002c00000047ab9 */ /* 0x000fe40000000a00 */
[----:B------:R-:W-:-:S03]  /*18b0*/  ISETP.NE.U32.AND P0, PT, RZ, UR4, PT ;  /* 0x00000004ff007c0c */ /* 0x000fc6000bf05070 */
[----:B------:R-:W1:Y:S01]  /*18c0*/  @P1 LDC.64 R6, c[0x0][0xb20] ;  /* 0x0002c800ff061b82 */ /* 0x000e620000000a00 */
[----:B------:R-:W-:Y:S01]  /*18d0*/  ISETP.NE.AND.EX P0, PT, RZ, UR5, PT, P0 ;  /* 0x00000005ff007c0c */ /* 0x000fe2000bf05300 */
[----:B0-----:R-:W-:-:S06]  /*18e0*/  IMAD.WIDE R4, R91, 0x4, R4 ;  /* 0x000000045b047825 */ /* 0x001fcc00078e0204 */
        /* <DEDUP_REMOVED lines=18> */
[----:B--23--:R-:W-:Y:S06]  /*1a10*/  @P2 BRA `(.L_x_3600) ;  /* 0x0000000000242947 */ /* 0x00cfec0003800000 */
        /* <DEDUP_REMOVED lines=9> */
.L_x_3600:
        /* <DEDUP_REMOVED lines=14> */
.L_x_3601:
[----:B------:R-:W-:Y:S05]  /*1b90*/  @!P0 BRA `(.L_x_3602) ;  /* 0x00000000000c8947 */ /* 0x000fea0003800000 */
[----:B------:R-:W2:Y:S04]  /*1ba0*/  LDG.E R0, desc[UR42][R4.64] ;  /* 0x0000002a04007981 */ /* 0x000ea8000c1e1900 */
[----:B------:R-:W2:Y:S02]  /*1bb0*/  LDG.E R17, desc[UR42][R4.64+0x4] ;  /* 0x0000042a04117981 */ /* 0x000ea4000c1e1900 */
[----:B--2---:R-:W-:-:S07]  /*1bc0*/  IMAD.IADD R17, R17, 0x1, -R0 ;  /* 0x0000000111117824 */ /* 0x004fce00078e0a00 */
.L_x_3602:
        /* <DEDUP_REMOVED lines=25> */
[----:B--2---:R-:W-:-:S03]  /*1d60*/  @P1 IMAD.HI.U32 R6, R3, R12, RZ ;  /* 0x0000000c03061227 */ /* 0x004fc600078e00ff */
[C---:B------:R-:W-:Y:S01]  /*1d70*/  IADD3 R220, R29.reuse, 0x1, -R28 ;  /* 0x000000011ddc7810 */ /* 0x040fe20007ffe81c */
[----:B------:R-:W-:Y:S01]  /*1d80*/  VIADD R0, R29, 0x5f ;  /* 0x0000005f1d007836 */ /* 0x000fe20000000000 */
[----:B----4-:R-:W-:-:S03]  /*1d90*/  @P1 SHF.R.U32.HI R3, RZ, R11, R6 ;  /* 0x0000000bff031219 */ /* 0x010fc60000011606 */
        /* <DEDUP_REMOVED lines=17> */
.L_x_3605:
[----:B------:R-:W-:-:S13]  /*1eb0*/  ISETP.NE.AND P0, PT, R5, 0x1, PT ;  /* 0x000000010500780c */ /* 0x000fda0003f05270 */
[----:B------:R-:W0:Y:S02]  /*1ec0*/  @P0 LDC.64 R6, c[0x0][0xae0] ;  /* 0x0002b800ff060b82 */ /* 0x000e240000000a00 */
[----:B0-----:R-:W-:-:S05]  /*1ed0*/  @P0 IMAD.HI.U32 R6, R0, R6, RZ ;  /* 0x0000000600060227 */ /* 0x001fca00078e00ff */
[----:B------:R-:W-:-:S07]  /*1ee0*/  @P0 SHF.R.U32.HI R0, RZ, R7, R6 ;  /* 0x00000007ff000219 */ /* 0x000fce0000011606 */
.L_x_3606:
[----:B------:R-:W-:Y:S05]  /*1ef0*/  BSYNC B0 ;  /* 0x0000000000007941 */ /* 0x000fea0003800000 */
.L_x_3604:
[----:B------:R-:W-:-:S05]  /*1f00*/  IMAD R3, R0, R5, R5 ;  /* 0x0000000500037224 */ /* 0x000fca00078e0205 */
[----:B------:R-:W-:-:S07]  /*1f10*/  VIMNMX R4, R4, R3, PT ;  /* 0x0000000304047248 */ /* 0x000fce0003fe0100 */
.L_x_3603:
[----:B------:R-:W0:Y:S01]  /*1f20*/  @P1 LDC R3, c[0x0][0x44c] ;  /* 0x00011300ff031b82 */ /* 0x000e220000000800 */
[----:B------:R-:W-:Y:S01]  /*1f30*/  VIADD R4, R4, 0x5f ;  /* 0x0000005f04047836 */ /* 0x000fe20000000000 */
[----:B------:R-:W-:Y:S01]  /*1f40*/  ULDC UR4, c[0x0][0xad4] ;  /* 0x0002b50000047ab9 */ /* 0x000fe20000000800 */
[----:B------:R-:W-:Y:S02]  /*1f50*/  IMAD.MOV.U32 R0, RZ, RZ, R194 ;  /* 0x000000ffff007224 */ /* 0x000fe400078e00c2 */
[----:B------:R-:W-:-:S03]  /*1f60*/  IMAD.HI R4, R4, 0x2aaaaaab, RZ ;  /* 0x2aaaaaab04047827 */ /* 0x000fc600078e02ff */
[----:B------:R-:W1:Y:S01]  /*1f70*/  @P1 LDC R7, c[0x0][0x450] ;  /* 0x00011400ff071b82 */ /* 0x000e620000000800 */
[----:B------:R-:W-:Y:S02]  /*1f80*/  IMAD.IADD R205, R29, 0x1, -R28 ;  /* 0x000000011dcd7824 */ /* 0x000fe400078e0a1c */
[----:B0-----:R-:W-:Y:S01]  /*1f90*/  @P1 IMAD.HI.U32 R6, R194, R3, RZ ;  /* 0x00000003c2061227 */ /* 0x001fe200078e00ff */
[----:B------:R-:W-:-:S04]  /*1fa0*/  SHF.R.U32.HI R3, RZ, 0x1f, R4 ;  /* 0x0000001fff037819 */ /* 0x000fc80000011604 */
[----:B------:R-:W-:Y:S02]  /*1fb0*/  LEA.HI.SX32 R4, R4, R3, 0x1c ;  /* 0x0000000304047211 */ /* 0x000fe400078fe2ff */
[----:B-1----:R-:W-:Y:S02]  /*1fc0*/  @P1 SHF.R.U32.HI R0, RZ, R7, R6 ;  /* 0x00000007ff001219 */ /* 0x002fe40000011606 */
[----:B------:R-:W-:-:S03]  /*1fd0*/  VIMNMX R8, R45, R4, PT ;  /* 0x000000042d087248 */ /* 0x000fc60003fe0100 */
[----:B------:R-:W-:-:S04]  /*1fe0*/  IMAD.IADD R0, R205, 0x1, R0 ;  /* 0x00000001cd007824 */ /* 0x000fc800078e0200 */
        /* <DEDUP_REMOVED lines=12> */
.L_x_3609:
[----:B------:R-:W-:-:S13]  /*20b0*/  ISETP.NE.AND P0, PT, R5, 0x1, PT ;  /* 0x000000010500780c */ /* 0x000fda0003f05270 */
[----:B------:R-:W0:Y:S02]  /*20c0*/  @P0 LDC.64 R6, c[0x0][0xae0] ;  /* 0x0002b800ff060b82 */ /* 0x000e240000000a00 */
[----:B0-----:R-:W-:-:S05]  /*20d0*/  @P0 IMAD.HI.U32 R6, R0, R6, RZ ;  /* 0x0000000600060227 */ /* 0x001fca00078e00ff */
[----:B------:R-:W-:-:S07]  /*20e0*/  @P0 SHF.R.U32.HI R0, RZ, R7, R6 ;  /* 0x00000007ff000219 */ /* 0x000fce0000011606 */
.L_x_3610:
[----:B------:R-:W-:Y:S05]  /*20f0*/  BSYNC B0 ;  /* 0x0000000000007941 */ /* 0x000fea0003800000 */
.L_x_3608:
[----:B------:R-:W-:-:S05]  /*2100*/  IMAD R0, R0, R5, RZ ;  /* 0x0000000500007224 */ /* 0x000fca00078e02ff */
[----:B------:R-:W-:-:S07]  /*2110*/  VIMNMX R3, R3, R0, !PT ;  /* 0x0000000003037248 */ /* 0x000fce0007fe0100 */
.L_x_3607:
        /* <DEDUP_REMOVED lines=41> */
.L_x_3612:
[----:B------:R-:W-:Y:S05]  /*23b0*/  BSYNC B0 ;  /* 0x0000000000007941 */ /* 0x000fea0003800000 */
.L_x_3611:
        /* <DEDUP_REMOVED lines=37> */
.L_x_3615:
[----:B------:R-:W-:Y:S05]  /*2610*/  BSYNC B6 ;  /* 0x0000000000067941 */ /* 0x000fea0003800000 */
.L_x_3614:
        /* <DEDUP_REMOVED lines=20> */
.L_x_3617:
[----:B------:R-:W-:Y:S05]  /*2760*/  BSYNC B6 ;  /* 0x0000000000067941 */ /* 0x000fea0003800000 */
.L_x_3616:
[----:B------:R-:W-:Y:S01]  /*2770*/  ULDC.64 UR4, c[0x0][0xaf0] ;  /* 0x0002bc0000047ab9 */ /* 0x000fe20000000a00 */
[----:B------:R-:W2:Y:S01]  /*2780*/  LDL R12, [R1+0x474] ;  /* 0x00047400010c7983 */ /* 0x000ea20000100800 */
[----:B------:R-:W-:Y:S01]  /*2790*/  ISETP.NE.U32.AND P0, PT, RZ, UR4, PT ;  /* 0x00000004ff007c0c */ /* 0x000fe2000bf05070 */
[----:B------:R-:W-:Y:S01]  /*27a0*/  IMAD.IADD R43, R16, 0x1, R17 ;  /* 0x00000001102b7824 */ /* 0x000fe200078e0211 */
[----:B------:R-:W-:Y:S01]  /*27b0*/  ULDC.64 UR8, c[0x0][0x408] ;  /* 0x0001020000087ab9 */ /* 0x000fe20000000a00 */
[----:B------:R-:W-:Y:S01]  /*27c0*/  SHF.R.S32.HI R155, RZ, 0x1f, R154 ;  /* 0x0000001fff9b7819 */ /* 0x000fe2000001149a */
[----:B------:R-:W-:Y:S01]  /*27d0*/  ULDC.64 UR10, c[0x0][0xb00] ;  /* 0x0002c000000a7ab9 */ /* 0x000fe20000000a00 */
[----:B------:R-:W-:Y:S01]  /*27e0*/  ISETP.NE.AND.EX P0, PT, RZ, UR5, PT, P0 ;  /* 0x00000005ff007c0c */ /* 0x000fe2000bf05300 */
[----:B------:R-:W0:Y:S01]  /*27f0*/  S2R R24, SR_TID.X ;  /* 0x0000000000187919 */ /* 0x000e220000002100 */
[----:B------:R-:W-:Y:S01]  /*2800*/  SHF.R.S32.HI R10, RZ, 0x1f, R43 ;  /* 0x0000001fff0a7819 */ /* 0x000fe2000001142b */
[----:B------:R-:W-:Y:S01]  /*2810*/  ULDC.64 UR4, c[0x0][0x300] ;  /* 0x0000c00000047ab9 */ /* 0x000fe20000000a00 */
[----:B------:R-:W-:-:S09]  /*2820*/  ULDC.64 UR6, c[0x0][0x3f8] ;  /* 0x0000fe0000067ab9 */ /* 0x000fd20000000a00 */
[----:B------:R-:W1:Y:S02]  /*2830*/  @P0 LDC.64 R4, c[0x0][0xaf0] ;  /* 0x0002bc00ff040b82 */ /* 0x000e640000000a00 */
[----:B-1----:R-:W-:-:S05]  /*2840*/  @P0 IMAD.WIDE R4, R91, 0x4, R4 ;  /* 0x000000045b040825 */ /* 0x002fca00078e0204 */
[----:B------:R1:W3:Y:S01]  /*2850*/  @P0 LDG.E R91, desc[UR42][R4.64] ;  /* 0x0000002a045b0981 */ /* 0x0002e2000c1e1900 */
[----:B------:R-:W-:Y:S01]  /*2860*/  IMAD R0, R10, UR4, RZ ;  /* 0x000000040a007c24 */ /* 0x000fe2000f8e02ff */
[----:B------:R-:W-:Y:S01]  /*2870*/  ISETP.NE.U32.AND P0, PT, RZ, UR10, PT ;  /* 0x0000000aff007c0c */ /* 0x000fe2000bf05070 */
[C---:B------:R-:W-:Y:S01]  /*2880*/  IMAD.WIDE.U32 R30, R43.reuse, UR4, RZ ;  /* 0x000000042b1e7c25 */ /* 0x040fe2000f8e00ff */
[----:B0-----:R-:W-:Y:S02]  /*2890*/  SHF.R.U32.HI R24, RZ, 0x7, R24 ;  /* 0x00000007ff187819 */ /* 0x001fe40000011618 */
[----:B------:R-:W-:Y:S01]  /*28a0*/  ISETP.NE.AND.EX P0, PT, RZ, UR11, PT, P0 ;  /* 0x0000000bff007c0c */ /* 0x000fe2000bf05300 */
[----:B------:R-:W-:Y:S01]  /*28b0*/  IMAD R3, R43, UR5, R0 ;  /* 0x000000052b037c24 */ /* 0x000fe2000f8e0200 */
[----:B------:R-:W-:Y:S01]  /*28c0*/  ULDC.64 UR4, c[0x0][0x308] ;  /* 0x0000c20000047ab9 */ /* 0x000fe20000000a00 */
[----:B------:R-:W-:Y:S01]  /*28d0*/  IMAD.WIDE.U32 R20, R22, UR8, R154 ;  /* 0x0000000816147c25 */ /* 0x000fe2000f8e009a */
[----:B------:R-:W-:-:S02]  /*28e0*/  ISETP.NE.AND P6, PT, R24, 0x1, PT ;  /* 0x000000011800780c */ /* 0x000fc40003fc5270 */
[----:B-----5:R-:W-:Y:S01]  /*28f0*/  SHF.R.S32.HI R0, RZ, 0x1f, R44 ;  /* 0x0000001fff007819 */ /* 0x020fe2000001142c */
[----:B------:R-:W-:Y:S02]  /*2900*/  IMAD.IADD R31, R31, 0x1, R3 ;  /* 0x000000011f1f7824 */ /* 0x000fe400078e0203 */
[C---:B------:R-:W-:Y:S02]  /*2910*/  IMAD R3, R157.reuse, UR8, RZ ;  /* 0x000000089d037c24 */ /* 0x040fe4000f8e02ff */
[----:B------:R-:W-:Y:S02]  /*2920*/  IMAD R7, R157, UR6, RZ ;  /* 0x000000069d077c24 */ /* 0x000fe4000f8e02ff */
[----:B------:R-:W-:Y:S02]  /*2930*/  IMAD R3, R22, UR9, R3 ;  /* 0x0000000916037c24 */ /* 0x000fe4000f8e0203 */
[----:B------:R-:W-:-:S04]  /*2940*/  IMAD.WIDE.U32 R30, R193, UR4, R30 ;  /* 0x00000004c11e7c25 */ /* 0x000fc8000f8e001e */
[----:B------:R-:W-:Y:S02]  /*2950*/  IMAD.IADD R21, R21, 0x1, R3 ;  /* 0x0000000115157824 */ /* 0x000fe400078e0203 */
[C---:B------:R-:W-:Y:S02]  /*2960*/  IMAD R7, R22.reuse, UR7, R7 ;  /* 0x0000000716077c24 */ /* 0x040fe4000f8e0207 */
[----:B------:R-:W-:-:S04]  /*2970*/  IMAD.WIDE.U32 R16, R22, UR6, R154 ;  /* 0x0000000616107c25 */ /* 0x000fc8000f8e009a */
[----:B------:R-:W-:Y:S01]  /*2980*/  IMAD R31, R193, UR5, R31 ;  /* 0x00000005c11f7c24 */ /* 0x000fe2000f8e021f */
[----:B------:R-:W-:Y:S01]  /*2990*/  ULDC.64 UR4, c[0x0][0x310] ;  /* 0x0000c40000047ab9 */ /* 0x000fe20000000a00 */
[----:B------:R-:W-:Y:S02]  /*29a0*/  IMAD.IADD R17, R17, 0x1, R7 ;  /* 0x0000000111117824 */ /* 0x000fe400078e0207 */
[C---:B-1----:R-:W-:Y:S02]  /*29b0*/  IMAD R5, R0.reuse, UR6, RZ ;  /* 0x0000000600057c24 */ /* 0x042fe4000f8e02ff */
[----:B------:R-:W-:Y:S02]  /*29c0*/  IMAD R7, R0, UR8, RZ ;  /* 0x0000000800077c24 */ /* 0x000fe4000f8e02ff */
[C---:B------:R-:W-:Y:S02]  /*29d0*/  IMAD R13, R44.reuse, UR7, R5 ;  /* 0x000000072c0d7c24 */ /* 0x040fe4000f8e0205 */
[----:B------:R-:W-:-:S04]  /*29e0*/  IMAD.WIDE.U32 R16, R44, UR6, R16 ;  /* 0x000000062c107c25 */ /* 0x000fc8000f8e0010 */
[C---:B------:R-:W-:Y:S02]  /*29f0*/  IMAD R61, R44.reuse, UR9, R7 ;  /* 0x000000092c3d7c24 */ /* 0x040fe4000f8e0207 */
[----:B------:R-:W-:Y:S01]  /*2a00*/  IMAD.WIDE.U32 R20, R44, UR8, R20 ;  /* 0x000000082c147c25 */ /* 0x000fe2000f8e0014 */
[----:B------:R-:W0:Y:S03]  /*2a10*/  LDC R7, c[0x0][0x3f4] ;  /* 0x0000fd00ff077b82 */ /* 0x000e260000000800 */
[C---:B------:R-:W-:Y:S02]  /*2a20*/  VIADD R4, R152.reuse, 0xc0 ;  /* 0x000000c098047836 */ /* 0x040fe40000000000 */
[C---:B------:R-:W-:Y:S02]  /*2a30*/  VIADD R51, R152.reuse, 0x40 ;  /* 0x0000004098337836 */ /* 0x040fe40000000000 */
[----:B------:R-:W-:-:S02]  /*2a40*/  VIADD R52, R152, 0x60 ;  /* 0x0000006098347836 */ /* 0x000fc40000000000 */
[C---:B------:R-:W-:Y:S02]  /*2a50*/  VIADD R53, R152.reuse, 0x80 ;  /* 0x0000008098357836 */ /* 0x040fe40000000000 */
[C---:B------:R-:W-:Y:S02]  /*2a60*/  VIADD R54, R152.reuse, 0xa0 ;  /* 0x000000a098367836 */ /* 0x040fe40000000000 */
[----:B------:R-:W-:Y:S02]  /*2a70*/  VIADD R9, R152, 0xe0 ;  /* 0x000000e098097836 */ /* 0x000fe40000000000 */
[----:B------:R-:W-:Y:S02]  /*2a80*/  IMAD.MOV.U32 R57, RZ, RZ, 0x20 ;  /* 0x00000020ff397424 */ /* 0x000fe400078e00ff */
[----:B------:R-:W-:Y:S02]  /*2a90*/  IMAD.IADD R60, R17, 0x1, R13 ;  /* 0x00000001113c7824 */ /* 0x000fe400078e020d */
[----:B------:R-:W-:Y:S01]  /*2aa0*/  IMAD.IADD R61, R21, 0x1, R61 ;  /* 0x00000001153d7824 */ /* 0x000fe200078e023d */
[----:B---3--:R-:W-:-:S02]  /*2ab0*/  SHF.R.S32.HI R3, RZ, 0x1f, R91 ;  /* 0x0000001fff037819 */ /* 0x008fc4000001145b */
[----:B------:R-:W-:Y:S02]  /*2ac0*/  SEL R91, R91, RZ, !P0 ;  /* 0x000000ff5b5b7207 */ /* 0x000fe40004000000 */
[----:B------:R-:W-:-:S05]  /*2ad0*/  SEL R8, R3, RZ, !P0 ;  /* 0x000000ff03087207 */ /* 0x000fca0004000000 */
[----:B------:R-:W-:Y:S02]  /*2ae0*/  IMAD R3, R8, UR4, RZ ;  /* 0x0000000408037c24 */ /* 0x000fe4000f8e02ff */
[----:B------:R-:W-:-:S04]  /*2af0*/  IMAD.WIDE.U32 R30, R91, UR4, R30 ;  /* 0x000000045b1e7c25 */ /* 0x000fc8000f8e001e */
[----:B------:R-:W-:Y:S02]  /*2b00*/  IMAD R11, R91, UR5, R3 ;  /* 0x000000055b0b7c24 */ /* 0x000fe4000f8e0203 */
[----:B------:R-:W-:Y:S01]  /*2b10*/  VIADD R3, R152, 0x20 ;  /* 0x0000002098037836 */ /* 0x000fe20000000000 */
[----:B------:R-:W-:Y:S05]  /*2b20*/  @!P6 WARPSYNC.ALL ;  /* 0x000000000000e948 */ /* 0x000fea0003800000 */
[----:B------:R-:W-:Y:S01]  /*2b30*/  ULDC UR4, c[0x0][0x320] ;  /* 0x0000c80000047ab9 */ /* 0x000fe20000000800 */
[----:B--2---:R-:W-:Y:S01]  /*2b40*/  IMAD.SHL.U32 R55, R12, 0x40, RZ ;  /* 0x000000400c377824 */ /* 0x004fe200078e00ff */
[----:B------:R-:W-:Y:S01]  /*2b50*/  @!P6 BAR.SYNC.DEFER_BLOCKING 0x9, 0x100 ;  /* 0x024400000000eb1d */ /* 0x000fe20000010000 */
[----:B------:R-:W-:-:S02]  /*2b60*/  ISETP.GE.AND P0, PT, R3, UR4, PT ;  /* 0x0000000403007c0c */ /* 0x000fc4000bf06270 */
[----:B------:R-:W-:Y:S02]  /*2b70*/  ISETP.GE.AND P1, PT, R152, UR4, PT ;  /* 0x0000000498007c0c */ /* 0x000fe4000bf26270 */
[----:B------:R-:W-:Y:S01]  /*2b80*/  SEL R5, RZ, 0xffffffff, P0 ;  /* 0xffffffffff057807 */ /* 0x000fe20000000000 */
[----:B------:R-:W-:Y:S01]  /*2b90*/  ULDC.64 UR6, c[0x0][0x330] ;  /* 0x0000cc0000067ab9 */ /* 0x000fe20000000a00 */
[----:B------:R-:W-:Y:S02]  /*2ba0*/  ISETP.GE.AND P0, PT, R4, UR4, PT ;  /* 0x0000000404007c0c */ /* 0x000fe4000bf06270 */
[----:B------:R-:W-:Y:S01]  /*2bb0*/  SEL R4, RZ, 0x1, P1 ;  /* 0x00000001ff047807 */ /* 0x000fe20000800000 */
[----:B------:R-:W-:Y:S01]  /*2bc0*/  IMAD.SHL.U32 R5, R5, 0x2, RZ ;  /* 0x0000000205057824 */ /* 0x000fe200078e00ff */
[----:B------:R-:W-:Y:S02]  /*2bd0*/  ISETP.GE.AND P1, PT, R51, UR4, PT ;  /* 0x0000000433007c0c */ /* 0x000fe4000bf26270 */
[----:B------:R-:W-:-:S02]  /*2be0*/  ISETP.GE.AND P2, PT, R52, UR4, PT ;  /* 0x0000000434007c0c */ /* 0x000fc4000bf46270 */
[----:B------:R-:W-:Y:S02]  /*2bf0*/  LOP3.LUT R4, R5, 0x2, R4, 0xe2, !PT ;  /* 0x0000000205047812 */ /* 0x000fe400078ee204 */
[----:B------:R-:W-:Y:S02]  /*2c00*/  SEL R5, RZ, 0x4, P1 ;  /* 0x00000004ff057807 */ /* 0x000fe40000800000 */
[----:B------:R-:W-:Y:S02]  /*2c10*/  SEL R6, RZ, 0x8, P2 ;  /* 0x00000008ff067807 */ /* 0x000fe40001000000 */
[----:B------:R-:W-:Y:S02]  /*2c20*/  ISETP.GE.AND P1, PT, R53, UR4, PT ;  /* 0x0000000435007c0c */ /* 0x000fe4000bf26270 */
[----:B------:R-:W-:Y:S02]  /*2c30*/  ISETP.GE.AND P2, PT, R54, UR4, PT ;  /* 0x0000000436007c0c */ /* 0x000fe4000bf46270 */
[----:B------:R-:W-:-:S02]  /*2c40*/  LOP3.LUT R4, R6, R4, R5, 0xfe, !PT ;  /* 0x0000000406047212 */ /* 0x000fc400078efe05 */
[----:B------:R-:W-:Y:S02]  /*2c50*/  SEL R5, RZ, 0x10, P1 ;  /* 0x00000010ff057807 */ /* 0x000fe40000800000 */
[----:B------:R-:W-:-:S04]  /*2c60*/  SEL R6, RZ, 0x20, P2 ;  /* 0x00000020ff067807 */ /* 0x000fc80001000000 */
[----:B------:R-:W-:Y:S02]  /*2c70*/  LOP3.LUT R5, R6, R4, R5, 0xfe, !PT ;  /* 0x0000000406057212 */ /* 0x000fe400078efe05 */
[----:B------:R-:W-:Y:S02]  /*2c80*/  SEL R4, RZ, 0x40, P0 ;  /* 0x00000040ff047807 */ /* 0x000fe40000000000 */
[----:B0-----:R-:W-:-:S04]  /*2c90*/  ISETP.GE.AND P0, PT, R152, R7, PT ;  /* 0x000000079800720c */ /* 0x001fc80003f06270 */
[----:B------:R-:W-:-:S05]  /*2ca0*/  SEL R7, R7, RZ, P0 ;  /* 0x000000ff07077207 */ /* 0x000fca0000000000 */
[----:B------:R-:W-:Y:S01]  /*2cb0*/  IMAD.IADD R7, R152, 0x1, R7 ;  /* 0x0000000198077824 */ /* 0x000fe200078e0207 */
[----:B------:R-:W-:Y:S02]  /*2cc0*/  LOP3.LUT R5, R5, R4, RZ, 0xfc, !PT ;  /* 0x0000000405057212 */ /* 0x000fe400078efcff */
[----:B------:R-:W-:Y:S02]  /*2cd0*/  LOP3.LUT R55, R55, 0x1c0, RZ, 0xc0, !PT ;  /* 0x000001c037377812 */ /* 0x000fe400078ec0ff */
[----:B------:R-:W-:Y:S02]  /*2ce0*/  SHF.R.S32.HI R4, RZ, 0x1f, R7 ;  /* 0x0000001fff047819 */ /* 0x000fe40000011407 */
[----:B------:R-:W-:Y:S01]  /*2cf0*/  ISETP.GE.AND P3, PT, R9, UR4, PT ;  /* 0x0000000409007c0c */ /* 0x000fe2000bf66270 */
[----:B------:R-:W-:Y:S01]  /*2d00*/  IMAD.WIDE.U32 R40, R193, UR6, R152 ;  /* 0x00000006c1287c25 */ /* 0x000fe2000f8e0098 */
[----:B------:R-:W-:Y:S01]  /*2d10*/  LOP3.LUT R9, R55, 0x18, R152, 0xf8, !PT ;  /* 0x0000001837097812 */ /* 0x000fe200078ef898 */
[----:B------:R-:W-:Y:S01]  /*2d20*/  ULDC.64 UR4, c[0x0][0x338] ;  /* 0x0000ce0000047ab9 */ /* 0x000fe20000000a00 */
[----:B------:R-:W-:-:S02]  /*2d30*/  SHF.R.U32.HI R56, RZ, 0x3, R55 ;  /* 0x00000003ff387819 */ /* 0x000fc40000011637 */
[----:B------:R-:W-:Y:S01]  /*2d40*/  LEA.HI R7, R4, R7, RZ, 0x3 ;  /* 0x0000000704077211 */ /* 0x000fe200078f18ff */
[----:B------:R-:W-:Y:S01]  /*2d50*/  IMAD R41, R193, UR7, R41 ;  /* 0x00000007c1297c24 */ /* 0x000fe2000f8e0229 */
[----:B------:R-:W-:Y:S01]  /*2d60*/  LOP3.LUT P1, RZ, R12, 0x4, RZ, 0xc0, !PT ;  /* 0x000000040cff7812 */ /* 0x000fe2000782c0ff */
[----:B------:R-:W-:Y:S01]  /*2d70*/  IMAD R6, R8, UR4, RZ ;  /* 0x0000000408067c24 */ /* 0x000fe2000f8e02ff */
[----:B------:R-:W-:Y:S02]  /*2d80*/  LOP3.LUT R9, R9, R56, RZ, 0x3c, !PT ;  /* 0x0000003809097212 */ /* 0x000fe400078e3cff */
[----:B------:R-:W-:Y:S02]  /*2d90*/  LOP3.LUT R4, R190, 0x38, R7, 0xf8, !PT ;  /* 0x00000038be047812 */ /* 0x000fe400078ef807 */
[----:B------:R-:W-:Y:S01]  /*2da0*/  IADD3 R42, P2, R22, R43, RZ ;  /* 0x0000002b162a7210 */ /* 0x000fe20007f5e0ff */
[----:B------:R-:W-:Y:S01]  /*2db0*/  IMAD R65, R91, UR5, R6 ;  /* 0x000000055b417c24 */ /* 0x000fe2000f8e0206 */
[----:B------:R-:W-:Y:S01]  /*2dc0*/  SEL R57, R57, 0xffffffe0, !P1 ;  /* 0xffffffe039397807 */ /* 0x000fe20004800000 */
[----:B------:R-:W-:Y:S01]  /*2dd0*/  IMAD.WIDE.U32 R40, R91, UR4, R40 ;  /* 0x000000045b287c25 */ /* 0x000fe2000f8e0028 */
[----:B------:R-:W-:Y:S01]  /*2de0*/  LOP3.LUT R63, R4, R191, RZ, 0x3c, !PT ;  /* 0x000000bf043f7212 */ /* 0x000fe200078e3cff */
[----:B------:R-:W-:Y:S01]  /*2df0*/  ULDC UR4, c[0x0][0x2f4] ;  /* 0x0000bd0000047ab9 */ /* 0x000fe20000000800 */
[----:B------:R-:W-:Y:S01]  /*2e00*/  SEL R66, RZ, 0xffffff80, P3 ;  /* 0xffffff80ff427807 */ /* 0x000fe20001800000 */
[----:B------:R-:W-:Y:S01]  /*2e10*/  IMAD R58, R180, 0x200, R9 ;  /* 0x00000200b43a7824 */ /* 0x000fe200078e0209 */
[----:B------:R-:W-:Y:S01]  /*2e20*/  SHF.R.S32.HI R62, RZ, 0x3, R7 ;  /* 0x00000003ff3e7819 */ /* 0x000fe20000011407 */
[----:B------:R-:W-:Y:S01]  /*2e30*/  IMAD.X R43, R157, 0x1, R10, P2 ;  /* 0x000000019d2b7824 */ /* 0x000fe200010e060a */
[----:B------:R-:W-:Y:S01]  /*2e40*/  ISETP.GE.AND P1, PT, R152, UR4, PT ;  /* 0x0000000498007c0c */ /* 0x000fe2000bf26270 */
[----:B------:R-:W-:Y:S01]  /*2e50*/  IMAD.IADD R59, R57, 0x1, R58 ;  /* 0x00000001393b7824 */ /* 0x000fe200078e023a */
[----:B------:R-:W-:Y:S01]  /*2e60*/  ISETP.GE.AND P2, PT, R3, UR4, PT ;  /* 0x0000000403007c0c */ /* 0x000fe2000bf46270 */
[----:B------:R-:W-:Y:S01]  /*2e70*/  IMAD.IADD R63, R192, 0x1, R63 ;  /* 0x00000001c03f7824 */ /* 0x000fe200078e023f */
[----:B------:R-:W-:Y:S01]  /*2e80*/  LOP3.LUT R66, R5, 0x80, R66, 0xc8, !PT ;  /* 0x0000008005427812 */ /* 0x000fe200078ec842 */
[----:B------:R-:W-:Y:S01]  /*2e90*/  IMAD.IADD R64, R31, 0x1, R11 ;  /* 0x000000011f407824 */ /* 0x000fe200078e020b */
[----:B------:R-:W-:Y:S01]  /*2ea0*/  LOP3.LUT R67, R5, 0x40, RZ, 0xc0, !PT ;  /* 0x0000004005437812 */ /* 0x000fe200078ec0ff */
[----:B------:R-:W-:-:S08]  /*2eb0*/  IMAD.IADD R65, R41, 0x1, R65 ;  /* 0x0000000129417824 */ /* 0x000fd000078e0241 */
.L_x_3669:
[----:B------:R-:W0:Y:S01]  /*2ec0*/  LDC.64 R74, c[0x0][0x300] ;  /* 0x0000c000ff4a7b82 */ /* 0x000e220000000a00 */
[----:B------:R-:W-:Y:S01]  /*2ed0*/  VIADD R49, R49, 0xffffffff ;  /* 0xffffffff31317836 */ /* 0x000fe20000000000 */
[----:B------:R-:W-:Y:S05]  /*2ee0*/  YIELD ;  /* 0x0000000000007946 */ /* 0x000fea0003800000 */
[----:B------:R-:W-:Y:S01]  /*2ef0*/  SHF.R.S32.HI R11, RZ, 0x1f, R49 ;  /* 0x0000001fff0b7819 */ /* 0x000fe20000011431 */
[----:B------:R-:W1:Y:S01]  /*2f00*/  LDC.64 R70, c[0x0][0x2e8] ;  /* 0x0000ba00ff467b82 */ /* 0x000e620000000a00 */
[----:B------:R-:W-:Y:S01]  /*2f10*/  IMAD.MOV.U32 R78, RZ, RZ, R152 ;  /* 0x000000ffff4e7224 */ /* 0x000fe200078e0098 */
[----:B------:R-:W-:Y:S01]  /*2f20*/  BSSY B0, `(.L_x_3618) ;  /* 0x00002fd000007945 */ /* 0x000fe20003800000 */
[----:B------:R-:W-:-:S02]  /*2f30*/  IMAD.MOV.U32 R79, RZ, RZ, R153 ;  /* 0x000000ffff4f7224 */ /* 0x000fc400078e0099 */
[----:B------:R-:W-:-:S03]  /*2f40*/  IMAD R83, R23, 0x1800, R59 ;  /* 0x0000180017537824 */ /* 0x000fc600078e023b */
[----:B------:R-:W2:Y:S01]  /*2f50*/  LDC R73, c[0x0][0x3f4] ;  /* 0x0000fd00ff497b82 */ /* 0x000ea20000000800 */
[----:B------:R-:W-:Y:S02]  /*2f60*/  IMAD R83, R83, 0x2, R48 ;  /* 0x0000000253537824 */ /* 0x000fe400078e0230 */
[-C--:B0-----:R-:W-:Y:S02]  /*2f70*/  IMAD R4, R11, R74.reuse, RZ ;  /* 0x0000004a0b047224 */ /* 0x081fe400078e02ff */
[----:B------:R-:W-:-:S04]  /*2f80*/  IMAD.WIDE.U32 R32, R49, R74, RZ ;  /* 0x0000004a31207225 */ /* 0x000fc800078e00ff */
[----:B------:R-:W-:Y:S02]  /*2f90*/  IMAD R5, R49, R75, R4 ;  /* 0x0000004b31057224 */ /* 0x000fe400078e0204 */
[-C--:B------:R-:W-:Y:S02]  /*2fa0*/  IMAD R81, R157, R74.reuse, RZ ;  /* 0x0000004a9d517224 */ /* 0x080fe400078e02ff */
[----:B------:R-:W-:Y:S02]  /*2fb0*/  IMAD.IADD R6, R33, 0x1, R5 ;  /* 0x0000000121067824 */ /* 0x000fe400078e0205 */
[----:B------:R-:W-:-:S04]  /*2fc0*/  IMAD.WIDE.U32 R4, R22, R74, R78 ;  /* 0x0000004a16047225 */ /* 0x000fc800078e004e */
[----:B------:R-:W-:Y:S01]  /*2fd0*/  IMAD.WIDE.U32 R32, R32, 0x60, RZ ;  /* 0x0000006020207825 */ /* 0x000fe200078e00ff */
[----:B------:R-:W-:-:S03]  /*2fe0*/  IADD3 R7, P3, R30, R4, RZ ;  /* 0x000000041e077210 */ /* 0x000fc60007f7e0ff */
[----:B------:R-:W-:Y:S01]  /*2ff0*/  IMAD R9, R6, 0x60, RZ ;  /* 0x0000006006097824 */ /* 0x000fe200078e02ff */
[-C--:B------:R-:W-:Y:S01]  /*3000*/  LEA R4, P5, R74, R32.reuse, 0x6 ;  /* 0x000000204a047211 */ /* 0x080fe200078a30ff */
[----:B------:R-:W-:Y:S02]  /*3010*/  IMAD R81, R22, R75, R81 ;  /* 0x0000004b16517224 */ /* 0x000fe400078e0251 */
[----:B------:R-:W-:Y:S01]  /*3020*/  IMAD.IADD R82, R33, 0x1, R9 ;  /* 0x0000000121527824 */ /* 0x000fe200078e0209 */
[----:B------:R-:W-:Y:S02]  /*3030*/  IADD3 R4, P4, R4, R7, RZ ;  /* 0x0000000704047210 */ /* 0x000fe40007f9e0ff */
[----:B------:R-:W-:Y:S02]  /*3040*/  IADD3.X R8, R64, R5, R81, P3, !PT ;  /* 0x0000000540087210 */ /* 0x000fe40001ffe451 */
[----:B------:R-:W-:Y:S02]  /*3050*/  IADD3 R6, P3, R7, R32, RZ ;  /* 0x0000002007067210 */ /* 0x000fe40007f7e0ff */
[----:B------:R-:W-:-:S02]  /*3060*/  LEA.HI.X R5, R74, R82, R75, 0x6, P5 ;  /* 0x000000524a057211 */ /* 0x000fc400028f344b */
[-C--:B-1----:R-:W-:Y:S01]  /*3070*/  LEA R14, P5, R6, R70.reuse, 0x1 ;  /* 0x00000046060e7211 */ /* 0x082fe200078a08ff */
[----:B------:R-:W-:Y:S01]  /*3080*/  IMAD.X R7, R8, 0x1, R82, P3 ;  /* 0x0000000108077824 */ /* 0x000fe200018e0652 */
[----:B----4-:R-:W-:Y:S01]  /*3090*/  LEA R12, P3, R4, R70, 0x1 ;  /* 0x00000046040c7211 */ /* 0x010fe200078608ff */
[----:B------:R-:W-:Y:S01]  /*30a0*/  IMAD.X R5, R5, 0x1, R8, P4 ;  /* 0x0000000105057824 */ /* 0x000fe200020e0608 */
[----:B------:R-:W-:Y:S02]  /*30b0*/  ISETP.GT.AND P4, PT, R49, R50, PT ;  /* 0x000000323100720c */ /* 0x000fe40003f84270 */
[-C--:B------:R-:W-:Y:S02]  /*30c0*/  LEA.HI.X R15, R6, R71.reuse, R7, 0x1, P5 ;  /* 0x00000047060f7211 */ /* 0x080fe400028f0c07 */
[----:B------:R-:W-:Y:S01]  /*30d0*/  LEA.HI.X R13, R4, R71, R5, 0x1, P3 ;  /* 0x00000047040d7211 */ /* 0x000fe200018f0c05 */
[----:B------:R-:W-:Y:S01]  /*30e0*/  IMAD R5, R23, 0x1800, R58 ;  /* 0x0000180017057824 */ /* 0x000fe200078e023a */
[----:B--2---:R-:W-:-:S02]  /*30f0*/  ISETP.GE.AND P3, PT, R73, 0x1, PT ;  /* 0x000000014900780c */ /* 0x004fc40003f66270 */
[----:B------:R-:W-:Y:S01]  /*3100*/  P2R R69, PR, RZ, 0x10 ;  /* 0x00000010ff457803 */ /* 0x000fe20000000000 */
[----:B------:R-:W-:-:S10]  /*3110*/  IMAD R84, R5, 0x2, R48 ;  /* 0x0000000205547824 */ /* 0x000fd400078e0230 */
[----:B------:R-:W-:Y:S05]  /*3120*/  @!P3 BRA `(.L_x_3619) ;  /* 0x0000002c0004b947 */ /* 0x000fea0003800000 */
[----:B------:R-:W0:Y:S01]  /*3130*/  LDC.64 R76, c[0x0][0x3f8] ;  /* 0x0000fe00ff4c7b82 */ /* 0x000e220000000a00 */
[----:B------:R-:W-:Y:S01]  /*3140*/  ULDC.U8 UR4, c[0x0][0x410] ;  /* 0x0001040000047ab9 */ /* 0x000fe20000000000 */
[----:B------:R-:W-:Y:S01]  /*3150*/  IMAD R72, R49, -0x60, R46 ;  /* 0xffffffa031487824 */ /* 0x000fe200078e022e */
[----:B------:R-:W-:-:S04]  /*3160*/  ISETP.NE.AND P3, PT, RZ, UR4, PT ;  /* 0x00000004ff007c0c */ /* 0x000fc8000bf65270 */
[----:B------:R-:W-:Y:S01]  /*3170*/  VIMNMX R72, R72, 0x60, PT ;  /* 0x0000006048487848 */ /* 0x000fe20003fe0100 */
[----:B------:R-:W1:Y:S01]  /*3180*/  LDC.64 R38, c[0x0][0x408] ;  /* 0x00010200ff267b82 */ /* 0x000e620000000a00 */
[-C--:B0-----:R-:W-:Y:S02]  /*3190*/  IMAD R4, R11, R76.reuse, RZ ;  /* 0x0000004c0b047224 */ /* 0x081fe400078e02ff */
[----:B------:R-:W-:-:S04]  /*31a0*/  IMAD.WIDE.U32 R36, R49, R76, RZ ;  /* 0x0000004c31247225 */ /* 0x000fc800078e00ff */
[----:B------:R-:W-:Y:S02]  /*31b0*/  IMAD R5, R49, R77, R4 ;  /* 0x0000004d31057224 */ /* 0x000fe400078e0204 */
[-C--:B-1----:R-:W-:Y:S02]  /*31c0*/  IMAD R6, R11, R38.reuse, RZ ;  /* 0x000000260b067224 */ /* 0x082fe400078e02ff */
[----:B------:R-:W-:-:S04]  /*31d0*/  IMAD.WIDE.U32 R34, R49, R38, RZ ;  /* 0x0000002631227225 */ /* 0x000fc800078e00ff */
[----:B------:R-:W-:Y:S02]  /*31e0*/  IMAD R7, R49, R39, R6 ;  /* 0x0000002731077224 */ /* 0x000fe400078e0206 */
        /* <DEDUP_REMOVED lines=11> */
[----:B------:R-:W-:Y:S01]  /*32a0*/  IMAD.MOV.U32 R4, RZ, RZ, R16 ;  /* 0x000000ffff047224 */ /* 0x000fe200078e0010 */
[----:B------:R-:W-:Y:S01]  /*32b0*/  ULDC.64 UR4, c[0x0][0x3e8] ;  /* 0x0000fa0000047ab9 */ /* 0x000fe20000000a00 */
[----:B------:R-:W-:Y:S01]  /*32c0*/  IMAD.MOV.U32 R5, RZ, RZ, R60 ;  /* 0x000000ffff057224 */ /* 0x000fe200078e003c */
[----:B------:R-:W-:Y:S01]  /*32d0*/  ULDC.64 UR6, c[0x0][0x400] ;  /* 0x0001000000067ab9 */ /* 0x000fe20000000a00 */
[----:B------:R-:W-:Y:S01]  /*32e0*/  IMAD R25, R80, 0x60, RZ ;  /* 0x0000006050197824 */ /* 0x000fe200078e02ff */
[----:B------:R-:W-:Y:S01]  /*32f0*/  CS2R R74, SRZ ;  /* 0x00000000004a7805 */ /* 0x000fe2000001ff00 */
[----:B------:R-:W-:Y:S01]  /*3300*/  IMAD.WIDE.U32 R6, R36, 0x60, R4 ;  /* 0x0000006024067825 */ /* 0x000fe200078e0004 */
[----:B------:R-:W-:-:S03]  /*3310*/  CS2R R78, SRZ ;  /* 0x00000000004e7805 */ /* 0x000fc6000001ff00 */
[----:B------:R-:W-:Y:S02]  /*3320*/  IMAD.MOV.U32 R4, RZ, RZ, R20 ;  /* 0x000000ffff047224 */ /* 0x000fe400078e0014 */
[----:B------:R-:W-:Y:S02]  /*3330*/  IMAD.MOV.U32 R5, RZ, RZ, R61 ;  /* 0x000000ffff057224 */ /* 0x000fe400078e003d */
[----:B------:R-:W-:Y:S02]  /*3340*/  IMAD R27, R68, 0x60, RZ ;  /* 0x00000060441b7824 */ /* 0x000fe400078e02ff */
[----:B------:R-:W-:Y:S01]  /*3350*/  IMAD.WIDE.U32 R10, R34, 0x60, R4 ;  /* 0x00000060220a7825 */ /* 0x000fe200078e0004 */
[----:B------:R-:W-:-:S03]  /*3360*/  LEA R4, P3, R6, UR4, 0x1 ;  /* 0x0000000406047c11 */ /* 0x000fc6000f8608ff */
[----:B------:R-:W-:Y:S02]  /*3370*/  IMAD.IADD R5, R7, 0x1, R25 ;  /* 0x0000000107057824 */ /* 0x000fe400078e0219 */
[----:B------:R-:W-:-:S03]  /*3380*/  IMAD.IADD R7, R11, 0x1, R27 ;  /* 0x000000010b077824 */ /* 0x000fc600078e021b */
[----:B------:R-:W-:Y:S02]  /*3390*/  LEA.HI.X R5, R6, UR5, R5, 0x1, P3 ;  /* 0x0000000506057c11 */ /* 0x000fe400098f0c05 */
        /* <DEDUP_REMOVED lines=10> */
.L_x_3622:
[----:B------:R-:W-:Y:S05]  /*3440*/  BSYNC B1 ;  /* 0x0000000000017941 */ /* 0x000fea0003800000 */
.L_x_3621:
[----:B------:R-:W-:Y:S01]  /*3450*/  ISETP.GE.AND P5, PT, R156, R72, PT ;  /* 0x000000489c00720c */ /* 0x000fe20003fa6270 */
[----:B------:R-:W-:Y:S01]  /*3460*/  BSSY B1, `(.L_x_3623) ;  /* 0x0000023000017945 */ /* 0x000fe20003800000 */
[----:B------:R-:W-:Y:S02]  /*3470*/  CS2R R24, SRZ ;  /* 0x0000000000187805 */ /* 0x000fe4000001ff00 */
[----:B------:R-:W-:Y:S01]  /*3480*/  CS2R R10, SRZ ;  /* 0x00000000000a7805 */ /* 0x000fe2000001ff00 */
[----:B-----5:R-:W-:Y:S01]  /*3490*/  IMAD.MOV.U32 R81, RZ, RZ, R32 ;  /* 0x000000ffff517224 */ /* 0x020fe200078e0020 */
[----:B------:R-:W-:Y:S01]  /*34a0*/  CS2R R26, SRZ ;  /* 0x00000000001a7805 */ /* 0x000fe2000001ff00 */
[----:B------:R-:W-:-:S06]  /*34b0*/  IMAD.MOV.U32 R82, RZ, RZ, R33 ;  /* 0x000000ffff527224 */ /* 0x000fcc00078e0021 */
[----:B------:R-:W-:Y:S05]  /*34c0*/  @P5 BRA `(.L_x_3624) ;  /* 0x0000000000705947 */ /* 0x000fea0003800000 */
[C---:B0-----:R-:W-:Y:S01]  /*34d0*/  SHF.L.U64.HI R5, R76.reuse, 0x6, R77 ;  /* 0x000000064c057819 */ /* 0x041fe2000001024d */
[----:B------:R-:W-:Y:S01]  /*34e0*/  IMAD.SHL.U32 R4, R76, 0x40, RZ ;  /* 0x000000404c047824 */ /* 0x000fe200078e00ff */
[----:B------:R-:W-:Y:S01]  /*34f0*/  ULDC.64 UR4, c[0x0][0x3e8] ;  /* 0x0000fa0000047ab9 */ /* 0x000fe20000000a00 */
[----:B------:R-:W-:Y:S01]  /*3500*/  IMAD R9, R80, 0x60, RZ ;  /* 0x0000006050097824 */ /* 0x000fe200078e02ff */
[----:B------:R-:W-:Y:S01]  /*3510*/  CS2R R24, SRZ ;  /* 0x0000000000187805 */ /* 0x000fe2000001ff00 */
[----:B------:R-:W-:Y:S01]  /*3520*/  IMAD.WIDE.U32 R4, R36, 0x60, R4 ;  /* 0x0000006024047825 */ /* 0x000fe200078e0004 */
[----:B------:R-:W-:-:S03]  /*3530*/  CS2R R26, SRZ ;  /* 0x00000000001a7805 */ /* 0x000fc6000001ff00 */
[----:B------:R-:W-:Y:S01]  /*3540*/  IMAD R8, R68, 0x60, RZ ;  /* 0x0000006044087824 */ /* 0x000fe200078e02ff */
[----:B------:R-:W-:Y:S01]  /*3550*/  IADD3 R6, P3, R16, R4, RZ ;  /* 0x0000000410067210 */ /* 0x000fe20007f7e0ff */
[----:B------:R-:W-:-:S03]  /*3560*/  IMAD.SHL.U32 R4, R38, 0x40, RZ ;  /* 0x0000004026047824 */ /* 0x000fc600078e00ff */
[----:B------:R-:W-:Y:S02]  /*3570*/  IADD3.X R9, R60, R9, R5, P3, !PT ;  /* 0x000000093c097210 */ /* 0x000fe40001ffe405 */
[----:B------:R-:W-:-:S03]  /*3580*/  SHF.L.U64.HI R5, R38, 0x6, R39 ;  /* 0x0000000626057819 */ /* 0x000fc60000010227 */
[----:B------:R-:W-:-:S03]  /*3590*/  IMAD.WIDE.U32 R4, R34, 0x60, R4 ;  /* 0x0000006022047825 */ /* 0x000fc600078e0004 */
[----:B------:R-:W-:-:S04]  /*35a0*/  IADD3 R7, P3, R20, R4, RZ ;  /* 0x0000000414077210 */ /* 0x000fc80007f7e0ff */
[----:B------:R-:W-:Y:S02]  /*35b0*/  IADD3.X R8, R61, R8, R5, P3, !PT ;  /* 0x000000083d087210 */ /* 0x000fe40001ffe405 */
        /* <DEDUP_REMOVED lines=13> */
.L_x_3624:
[----:B------:R-:W-:Y:S05]  /*3690*/  BSYNC B1 ;  /* 0x0000000000017941 */ /* 0x000fea0003800000 */
.L_x_3623:
[----:B------:R-:W-:Y:S01]  /*36a0*/  ULOP3.LUT UR4, UR38, 0x1, URZ, 0xfc, !UPT ;  /* 0x0000000126047892 */ /* 0x000fe2000f8efc3f */
[----:B01----:R-:W-:Y:S01]  /*36b0*/  IMAD.MOV.U32 R4, RZ, RZ, R74 ;  /* 0x000000ffff047224 */ /* 0x003fe200078e004a */
[----:B------:R-:W-:Y:S01]  /*36c0*/  PRMT R38, R82, 0x5410, R81 ;  /* 0x0000541052267816 */ /* 0x000fe20000000051 */
[----:B------:R-:W-:Y:S01]  /*36d0*/  IMAD.MOV.U32 R5, RZ, RZ, R75 ;  /* 0x000000ffff057224 */ /* 0x000fe200078e004b */
[----:B------:R-:W-:Y:S01]  /*36e0*/  UISETP.NE.AND UP0, UPT, UR4, 0x3, UPT ;  /* 0x000000030400788c */ /* 0x000fe2000bf05270 */
        /* <DEDUP_REMOVED lines=24> */
.L_x_3625:
[----:B------:R-:W-:Y:S01]  /*3870*/  IMAD R68, R23, 0x8, R2 ;  /* 0x0000000817447824 */ /* 0x000fe200078e0202 */
[----:B------:R-:W-:Y:S01]  /*3880*/  SHF.L.U32 R80, R158, 0x1f, RZ ;  /* 0x0000001f9e507819 */ /* 0x000fe200000006ff */
[----:B------:R-:W-:Y:S03]  /*3890*/  BSSY B1, `(.L_x_3626) ;  /* 0x0000003000017945 */ /* 0x000fe60003800000 */
[----:B------:R-:W0:Y:S02]  /*38a0*/  SYNCS.PHASECHK.TRANS64.TRYWAIT P6, [R68+URZ+0x32490], R80 ;  /* 0x03249050440075a7 */ /* 0x000e2400080c017f */
[----:B0-----:R-:W-:Y:S05]  /*38b0*/  @!P6 BRA `(.L_x_3627) ;  /* 0x0000036400dce947 */ /* 0x001fea0003800000 */
.L_x_4020:
[----:B------:R-:W-:Y:S05]  /*38c0*/  BSYNC B1 ;  /* 0x0000000000017941 */ /* 0x000fea0003800000 */
.L_x_3626:
        /* <DEDUP_REMOVED lines=19> */
[-C--:B------:R-:W-:Y:S01]  /*3a00*/  FMUL.FTZ R82, R6, R77.reuse ;  /* 0x0000004d06527220 */ /* 0x080fe20000410000 */
[----:B------:R-:W-:Y:S02]  /*3a10*/  HADD2.F32 R7, -RZ, R7.H0_H0 ;  /* 0x20000007ff077230 */ /* 0x000fe40000004100 */
[C---:B------:R-:W-:Y:S01]  /*3a20*/  FMUL.FTZ R77, R5.reuse, R77 ;  /* 0x0000004d054d7220 */ /* 0x040fe20000410000 */
[----:B------:R-:W-:Y:S02]  /*3a30*/  HADD2.F32 R76, -RZ, R76.H0_H0 ;  /* 0x2000004cff4c7230 */ /* 0x000fe40000004100 */
[-C--:B------:R-:W-:Y:S01]  /*3a40*/  FMUL.FTZ R86, R74, R78.reuse ;  /* 0x0000004e4a567220 */ /* 0x080fe20000410000 */
[-C--:B------:R-:W-:Y:S01]  /*3a50*/  FFMA.FTZ R82, R5, R75.reuse, -R82 ;  /* 0x0000004b05527223 */ /* 0x080fe20000010852 */
[----:B------:R-:W-:Y:S01]  /*3a60*/  FMUL.FTZ R85, R7, R78 ;  /* 0x0000004e07557220 */ /* 0x000fe20000410000 */
[----:B------:R-:W-:Y:S01]  /*3a70*/  FFMA.FTZ R79, R6, R75, R77 ;  /* 0x0000004b064f7223 */ /* 0x000fe2000001004d */
[----:B------:R-:W-:-:S02]  /*3a80*/  HADD2.F32 R5, -RZ, R4.H1_H1 ;  /* 0x30000004ff057230 */ /* 0x000fc40000004100 */
[-C--:B------:R-:W-:Y:S01]  /*3a90*/  FFMA.FTZ R81, R7, R76.reuse, -R86 ;  /* 0x0000004c07517223 */ /* 0x080fe20000010856 */
[----:B------:R-:W-:Y:S01]  /*3aa0*/  FFMA.FTZ R88, R74, R76, R85 ;  /* 0x0000004c4a587223 */ /* 0x000fe20000010055 */
[----:B------:R-:W-:Y:S02]  /*3ab0*/  HADD2.F32 R75, -RZ, R91.H0_H0 ;  /* 0x2000005bff4b7230 */ /* 0x000fe40000004100 */
[----:B------:R-:W-:Y:S02]  /*3ac0*/  HADD2.F32 R4, -RZ, R4.H0_H0 ;  /* 0x20000004ff047230 */ /* 0x000fe40000004100 */
[----:B------:R-:W-:Y:S02]  /*3ad0*/  HADD2.F32 R6, -RZ, R39.H1_H1 ;  /* 0x30000027ff067230 */ /* 0x000fe40000004100 */
[-C--:B------:R-:W-:Y:S01]  /*3ae0*/  FMUL.FTZ R77, R5, R75.reuse ;  /* 0x0000004b054d7220 */ /* 0x080fe20000410000 */
[----:B------:R-:W-:Y:S02]  /*3af0*/  HADD2.F32 R76, -RZ, R91.H1_H1 ;  /* 0x3000005bff4c7230 */ /* 0x000fe40000004100 */
[----:B------:R-:W-:Y:S01]  /*3b00*/  FMUL.FTZ R78, R4, R75 ;  /* 0x0000004b044e7220 */ /* 0x000fe20000410000 */
[----:B------:R-:W-:-:S02]  /*3b10*/  HADD2.F32 R39, -RZ, R39.H0_H0 ;  /* 0x20000027ff277230 */ /* 0x000fc40000004100 */
[--C-:B------:R-:W-:Y:S02]  /*3b20*/  HADD2.F32 R7, -RZ, R87.reuse.H0_H0 ;  /* 0x20000057ff077230 */ /* 0x100fe40000004100 */
[-C--:B------:R-:W-:Y:S01]  /*3b30*/  FMUL.FTZ R86, R6, R76.reuse ;  /* 0x0000004c06567220 */ /* 0x080fe20000410000 */
        /* <DEDUP_REMOVED lines=10> */
.L_x_3633:
[----:B------:R-:W-:Y:S05]  /*3be0*/  BSYNC B3 ;  /* 0x0000000000037941 */ /* 0x000fea0003800000 */
.L_x_3632:
[----:B--2---:R1:W-:Y:S02]  /*3bf0*/  STG.E.128 desc[UR42][R14.64], R4 ;  /* 0x000000040e007986 */ /* 0x0043e4000c101d2a */
.L_x_3631:
[----:B------:R-:W-:Y:S05]  /*3c00*/  BSYNC B2 ;  /* 0x0000000000027941 */ /* 0x000fea0003800000 */
.L_x_3630:
[----:B------:R-:W-:Y:S05]  /*3c10*/  @P2 BRA `(.L_x_3629) ;  /* 0x0000000000bc2947 */ /* 0x000fea0003800000 */
[----:B-1----:R1:W2:Y:S01]  /*3c20*/  LDS.128 R4, [R83] ;  /* 0x0000000053047984 */ /* 0x0022a20000000c00 */
        /* <DEDUP_REMOVED lines=18> */
[-C--:B------:R-:W-:Y:S01]  /*3d50*/  FMUL.FTZ R78, R33, R74.reuse ;  /* 0x0000004a214e7220 */ /* 0x080fe20000410000 */
[-C--:B------:R-:W-:Y:S01]  /*3d60*/  FFMA.FTZ R76, R5, R39.reuse, -R76 ;  /* 0x00000027054c7223 */ /* 0x080fe2000001084c */
[----:B------:R-:W-:Y:S01]  /*3d70*/  FMUL.FTZ R74, R7, R74 ;  /* 0x0000004a074a7220 */ /* 0x000fe20000410000 */
[----:B------:R-:W-:Y:S01]  /*3d80*/  FFMA.FTZ R77, R6, R39, R71 ;  /* 0x00000027064d7223 */ /* 0x000fe20000010047 */
[----:B------:R-:W-:-:S02]  /*3d90*/  HADD2.F32 R5, -RZ, R4.H1_H1 ;  /* 0x30000004ff057230 */ /* 0x000fc40000004100 */
[-C--:B------:R-:W-:Y:S01]  /*3da0*/  FFMA.FTZ R78, R7, R70.reuse, -R78 ;  /* 0x00000046074e7223 */ /* 0x080fe2000001084e */
[----:B------:R-:W-:Y:S02]  /*3db0*/  HADD2.F32 R39, -RZ, R90.H0_H0 ;  /* 0x2000005aff277230 */ /* 0x000fe40000004100 */
[----:B------:R-:W-:Y:S01]  /*3dc0*/  FFMA.FTZ R79, R33, R70, R74 ;  /* 0x00000046214f7223 */ /* 0x000fe2000001004a */
[----:B------:R-:W-:Y:S02]  /*3dd0*/  HADD2.F32 R4, -RZ, R4.H0_H0 ;  /* 0x20000004ff047230 */ /* 0x000fe40000004100 */
[----:B------:R-:W-:Y:S02]  /*3de0*/  HADD2.F32 R71, -RZ, R90.H1_H1 ;  /* 0x3000005aff477230 */ /* 0x000fe40000004100 */
[----:B------:R-:W-:Y:S01]  /*3df0*/  FMUL.FTZ R75, R5, R39 ;  /* 0x00000027054b7220 */ /* 0x000fe20000410000 */
[--C-:B------:R-:W-:Y:S02]  /*3e00*/  HADD2.F32 R6, -RZ, R32.reuse.H1_H1 ;  /* 0x30000020ff067230 */ /* 0x100fe40000004100 */
[----:B------:R-:W-:-:S02]  /*3e10*/  HADD2.F32 R32, -RZ, R32.H0_H0 ;  /* 0x20000020ff207230 */ /* 0x000fc40000004100 */
[--C-:B------:R-:W-:Y:S02]  /*3e20*/  HADD2.F32 R7, -RZ, R38.reuse.H1_H1 ;  /* 0x30000026ff077230 */ /* 0x100fe40000004100 */
[----:B------:R-:W-:Y:S02]  /*3e30*/  HADD2.F32 R33, -RZ, R38.H0_H0 ;  /* 0x20000026ff217230 */ /* 0x000fe40000004100 */
        /* <DEDUP_REMOVED lines=11> */
.L_x_3635:
[----:B------:R-:W-:Y:S05]  /*3ef0*/  BSYNC B2 ;  /* 0x0000000000027941 */ /* 0x000fea0003800000 */
.L_x_3634:
[----:B--2---:R2:W-:Y:S02]  /*3f00*/  STG.E.128 desc[UR42][R14.64+0x40], R4 ;  /* 0x000040040e007986 */ /* 0x0045e4000c101d2a */
.L_x_3629:
[----:B------:R-:W-:Y:S05]  /*3f10*/  BSYNC B1 ;  /* 0x0000000000017941 */ /* 0x000fea0003800000 */
.L_x_3628:
        /* <DEDUP_REMOVED lines=10> */
[----:B------:R-:W-:Y:S01]  /*3fc0*/  HADD2.F32 R6, -RZ, R5.H1_H1 ;  /* 0x30000005ff067230 */ /* 0x000fe20000004100 */
[--C-:B------:R-:W-:Y:S01]  /*3fd0*/  SHF.R.U64 R25, R26, 0x10, R27.reuse ;  /* 0x000000101a197819 */ /* 0x100fe2000000121b */
[----:B------:R-:W-:Y:S01]  /*3fe0*/  HADD2.F32 R15, -RZ, R7.H1_H1 ;  /* 0x30000007ff0f7230 */ /* 0x000fe20000004100 */
[----:B------:R-:W-:Y:S01]  /*3ff0*/  SHF.R.U32.HI R32, RZ, 0x10, R27 ;  /* 0x00000010ff207819 */ /* 0x000fe2000001161b */
[----:B------:R-:W-:Y:S02]  /*4000*/  HADD2.F32 R5, -RZ, R5.H0_H0 ;  /* 0x20000005ff057230 */ /* 0x000fe40000004100 */
[----:B------:R-:W-:Y:S02]  /*4010*/  HADD2.F32 R25, -RZ, R25.H0_H0 ;  /* 0x20000019ff197230 */ /* 0x000fe40000004100 */
[----:B------:R-:W-:-:S02]  /*4020*/  HADD2.F32 R32, -RZ, R32.H0_H0 ;  /* 0x20000020ff207230 */ /* 0x000fc40000004100 */
[----:B------:R-:W-:Y:S02]  /*4030*/  HADD2.F32 R24, -RZ, R24.H0_H0 ;  /* 0x20000018ff187230 */ /* 0x000fe40000004100 */
[-C--:B------:R-:W-:Y:S01]  /*4040*/  FMUL.FTZ R38, R6, R25.reuse ;  /* 0x0000001906267220 */ /* 0x080fe20000410000 */
[----:B------:R-:W-:Y:S02]  /*4050*/  HADD2.F32 R7, -RZ, R7.H0_H0 ;  /* 0x20000007ff077230 */ /* 0x000fe40000004100 */
[----:B------:R-:W-:Y:S01]  /*4060*/  FMUL.FTZ R70, R15, R32 ;  /* 0x000000200f467220 */ /* 0x000fe20000410000 */
[----:B------:R-:W-:Y:S02]  /*4070*/  HADD2.F32 R26, -RZ, R33.H0_H0 ;  /* 0x20000021ff1a7230 */ /* 0x000fe40000004100 */
[C---:B------:R-:W-:Y:S01]  /*4080*/  FMUL.FTZ R25, R5.reuse, R25 ;  /* 0x0000001905197220 */ /* 0x040fe20000410000 */
[----:B------:R-:W-:Y:S01]  /*4090*/  FFMA.FTZ R38, R5, R24, -R38 ;  /* 0x0000001805267223 */ /* 0x000fe20000010826 */
[----:B------:R-:W-:Y:S01]  /*40a0*/  FMUL.FTZ R32, R7, R32 ;  /* 0x0000002007207220 */ /* 0x000fe20000410000 */
[----:B------:R-:W-:-:S02]  /*40b0*/  HADD2.F32 R5, -RZ, R4.H1_H1 ;  /* 0x30000004ff057230 */ /* 0x000fc40000004100 */
[----:B------:R-:W-:Y:S01]  /*40c0*/  FFMA.FTZ R70, R7, R26, -R70 ;  /* 0x0000001a07467223 */ /* 0x000fe20000010846 */
[--C-:B------:R-:W-:Y:S02]  /*40d0*/  HADD2.F32 R7, -RZ, R37.reuse.H1_H1 ;  /* 0x30000025ff077230 */ /* 0x100fe40000004100 */
[----:B------:R-:W-:Y:S01]  /*40e0*/  FFMA.FTZ R33, R6, R24, R25 ;  /* 0x0000001806217223 */ /* 0x000fe20000010019 */
[----:B------:R-:W-:Y:S02]  /*40f0*/  HADD2.F32 R37, -RZ, R37.H0_H0 ;  /* 0x20000025ff257230 */ /* 0x000fe40000004100 */
[----:B------:R-:W-:Y:S01]  /*4100*/  FFMA.FTZ R39, R15, R26, R32 ;  /* 0x0000001a0f277223 */ /* 0x000fe20000010020 */
[----:B------:R-:W-:Y:S02]  /*4110*/  HADD2.F32 R4, -RZ, R4.H0_H0 ;  /* 0x20000004ff047230 */ /* 0x000fe40000004100 */
[----:B------:R-:W-:Y:S02]  /*4120*/  HADD2.F32 R25, -RZ, R36.H1_H1 ;  /* 0x30000024ff197230 */ /* 0x000fe40000004100 */
[----:B------:R-:W-:Y:S01]  /*4130*/  FMUL.FTZ R27, R5, R37 ;  /* 0x00000025051b7220 */ /* 0x000fe20000410000 */
[----:B------:R-:W-:-:S02]  /*4140*/  HADD2.F32 R6, -RZ, R14.H1_H1 ;  /* 0x3000000eff067230 */ /* 0x000fc40000004100 */
[C---:B------:R-:W-:Y:S01]  /*4150*/  FMUL.FTZ R24, R4.reuse, R37 ;  /* 0x0000002504187220 */ /* 0x040fe20000410000 */
[----:B------:R-:W-:Y:S02]  /*4160*/  HADD2.F32 R14, -RZ, R14.H0_H0 ;  /* 0x2000000eff0e7230 */ /* 0x000fe40000004100 */
[----:B------:R-:W-:Y:S01]  /*4170*/  FFMA.FTZ R27, R4, R7, -R27 ;  /* 0x00000007041b7223 */ /* 0x000fe2000001081b */
[----:B------:R-:W-:Y:S02]  /*4180*/  HADD2.F32 R15, -RZ, R36.H0_H0 ;  /* 0x20000024ff0f7230 */ /* 0x000fe40000004100 */
[----:B------:R-:W-:Y:S01]  /*4190*/  FMUL.FTZ R37, R6, R25 ;  /* 0x0000001906257220 */ /* 0x000fe20000410000 */
[----:B------:R-:W-:Y:S01]  /*41a0*/  FFMA.FTZ R24, R5, R7, R24 ;  /* 0x0000000705187223 */ /* 0x000fe20000010018 */
[C---:B------:R-:W-:Y:S01]  /*41b0*/  FMUL.FTZ R25, R14.reuse, R25 ;  /* 0x000000190e197220 */ /* 0x040fe20000410000 */
[----:B------:R-:W-:Y:S01]  /*41c0*/  F2FP.F16.F32.PACK_AB R5, R33, R38 ;  /* 0x000000262105723e */ /* 0x000fe200000000ff */
[-C--:B------:R-:W-:Y:S01]  /*41d0*/  FFMA.FTZ R37, R14, R15.reuse, -R37 ;  /* 0x0000000f0e257223 */ /* 0x080fe20000010825 */
[----:B------:R-:W-:Y:S01]  /*41e0*/  F2FP.F16.F32.PACK_AB R7, R39, R70 ;  /* 0x000000462707723e */ /* 0x000fe200000000ff */
[----:B------:R-:W-:Y:S01]  /*41f0*/  FFMA.FTZ R6, R6, R15, R25 ;  /* 0x0000000f06067223 */ /* 0x000fe20000010019 */
[----:B------:R-:W-:-:S04]  /*4200*/  F2FP.F16.F32.PACK_AB R4, R24, R27 ;  /* 0x0000001b1804723e */ /* 0x000fc800000000ff */
[----:B------:R-:W-:-:S07]  /*4210*/  F2FP.F16.F32.PACK_AB R6, R6, R37 ;  /* 0x000000250606723e */ /* 0x000fce00000000ff */
.L_x_3640:
[----:B------:R-:W-:Y:S05]  /*4220*/  BSYNC B2 ;  /* 0x0000000000027941 */ /* 0x000fea0003800000 */
.L_x_3639:
[----:B--2---:R3:W-:Y:S02]  /*4230*/  STG.E.128 desc[UR42][R12.64], R4 ;  /* 0x000000040c007986 */ /* 0x0047e4000c101d2a */
.L_x_3638:
[----:B------:R-:W-:Y:S05]  /*4240*/  BSYNC B1 ;  /* 0x0000000000017941 */ /* 0x000fea0003800000 */
.L_x_3637:
[----:B------:R-:W-:Y:S05]  /*4250*/  @P2 BRA `(.L_x_3636) ;  /* 0x0000001c00242947 */ /* 0x000fea0003800000 */
[----:B-123--:R1:W2:Y:S01]  /*4260*/  LDS.128 R4, [R83+0x2000] ;  /* 0x0020000053047984 */ /* 0x00e2a20000000c00 */
        /* <DEDUP_REMOVED lines=44> */
.L_x_3642:
[----:B------:R-:W-:Y:S05]  /*4530*/  BSYNC B1 ;  /* 0x0000000000017941 */ /* 0x000fea0003800000 */
.L_x_3641:
[----:B--2---:R1:W-:Y:S01]  /*4540*/  STG.E.128 desc[UR42][R12.64+0x40], R4 ;  /* 0x000040040c007986 */ /* 0x0043e2000c101d2a */
[----:B------:R-:W-:Y:S05]  /*4550*/  BRA `(.L_x_3636) ;  /* 0x0000001800647947 */ /* 0x000fea0003800000 */
.L_x_3620:
[-C--:B------:R-:W-:Y:S01]  /*4560*/  ISETP.GE.AND P3, PT, R22, R72.reuse, PT ;  /* 0x000000481600720c */ /* 0x080fe20003f66270 */
[----:B------:R-:W-:Y:S01]  /*4570*/  BSSY B1, `(.L_x_3643) ;  /* 0x000002a000017945 */ /* 0x000fe20003800000 */
[----:B------:R-:W-:Y:S02]  /*4580*/  ISETP.GE.AND P4, PT, R156, R72, PT ;  /* 0x000000489c00720c */ /* 0x000fe40003f86270 */
[----:B------:R-:W-:Y:S02]  /*4590*/  CS2R R10, SRZ ;  /* 0x00000000000a7805 */ /* 0x000fe4000001ff00 */
[CC--:B------:R-:W-:Y:S02]  /*45a0*/  ISETP.GE.OR P3, PT, R152.reuse, R73.reuse, P3 ;  /* 0x000000499800720c */ /* 0x0c0fe40001f66670 */
[----:B------:R-:W-:Y:S02]  /*45b0*/  CS2R R6, SRZ ;  /* 0x0000000000067805 */ /* 0x000fe4000001ff00 */
[----:B------:R-:W-:-:S02]  /*45c0*/  ISETP.GE.OR P4, PT, R152, R73, P4 ;  /* 0x000000499800720c */ /* 0x000fc40002786670 */
[----:B------:R-:W-:Y:S02]  /*45d0*/  CS2R R4, SRZ ;  /* 0x0000000000047805 */ /* 0x000fe4000001ff00 */
[----:B------:R-:W-:Y:S02]  /*45e0*/  CS2R R14, SRZ ;  /* 0x00000000000e7805 */ /* 0x000fe4000001ff00 */
[----:B------:R-:W-:Y:S02]  /*45f0*/  CS2R R8, SRZ ;  /* 0x0000000000087805 */ /* 0x000fe4000001ff00 */
[----:B------:R-:W-:Y:S02]  /*4600*/  CS2R R26, SRZ ;  /* 0x00000000001a7805 */ /* 0x000fe4000001ff00 */
[----:B------:R-:W-:Y:S01]  /*4610*/  CS2R R12, SRZ ;  /* 0x00000000000c7805 */ /* 0x000fe2000001ff00 */
[----:B------:R-:W-:Y:S06]  /*4620*/  @P3 BRA `(.L_x_3644) ;  /* 0x0000000000783947 */ /* 0x000fec0003800000 */
[C---:B------:R-:W-:Y:S01]  /*4630*/  IMAD R4, R157.reuse, R76, RZ ;  /* 0x0000004c9d047224 */ /* 0x040fe200078e02ff */
[----:B------:R-:W-:Y:S01]  /*4640*/  ULDC.64 UR4, c[0x0][0x3e8] ;  /* 0x0000fa0000047ab9 */ /* 0x000fe20000000a00 */
[----:B------:R-:W-:Y:S01]  /*4650*/  IMAD R6, R157, R38, RZ ;  /* 0x000000269d067224 */ /* 0x000fe200078e02ff */
[----:B------:R-:W-:Y:S01]  /*4660*/  ULDC.64 UR6, c[0x0][0x400] ;  /* 0x0001000000067ab9 */ /* 0x000fe20000000a00 */
[----:B------:R-:W-:-:S04]  /*4670*/  IMAD.WIDE.U32 R12, R22, R76, R78 ;  /* 0x0000004c160c7225 */ /* 0x000fc800078e004e */
[C---:B------:R-:W-:Y:S02]  /*4680*/  IMAD R7, R22.reuse, R77, R4 ;  /* 0x0000004d16077224 */ /* 0x040fe400078e0204 */
[----:B------:R-:W-:Y:S02]  /*4690*/  IMAD R15, R22, R39, R6 ;  /* 0x00000027160f7224 */ /* 0x000fe400078e0206 */
[----:B------:R-:W-:Y:S02]  /*46a0*/  IMAD.IADD R13, R7, 0x1, R13 ;  /* 0x00000001070d7824 */ /* 0x000fe400078e020d */
[----:B------:R-:W-:Y:S02]  /*46b0*/  IMAD R6, R0, R76, RZ ;  /* 0x0000004c00067224 */ /* 0x000fe400078e02ff */
[----:B------:R-:W-:-:S04]  /*46c0*/  IMAD.WIDE.U32 R4, R22, R38, R78 ;  /* 0x0000002616047225 */ /* 0x000fc800078e004e */
[C---:B------:R-:W-:Y:S02]  /*46d0*/  IMAD R7, R44.reuse, R77, R6 ;  /* 0x0000004d2c077224 */ /* 0x040fe400078e0206 */
[----:B------:R-:W-:-:S04]  /*46e0*/  IMAD.WIDE.U32 R12, R44, R76, R12 ;  /* 0x0000004c2c0c7225 */ /* 0x000fc800078e000c */
[----:B------:R-:W-:Y:S02]  /*46f0*/  IMAD.IADD R5, R15, 0x1, R5 ;  /* 0x000000010f057824 */ /* 0x000fe400078e0205 */
[-C--:B------:R-:W-:Y:S02]  /*4700*/  IMAD R14, R0, R38.reuse, RZ ;  /* 0x00000026000e7224 */ /* 0x080fe400078e02ff */
[----:B------:R-:W-:Y:S02]  /*4710*/  IMAD.IADD R13, R7, 0x1, R13 ;  /* 0x00000001070d7824 */ /* 0x000fe400078e020d */
[C---:B------:R-:W-:Y:S02]  /*4720*/  IMAD R15, R44.reuse, R39, R14 ;  /* 0x000000272c0f7224 */ /* 0x040fe400078e020e */
[----:B------:R-:W-:-:S04]  /*4730*/  IMAD.WIDE.U32 R4, R44, R38, R4 ;  /* 0x000000262c047225 */ /* 0x000fc800078e0004 */
[----:B------:R-:W-:Y:S02]  /*4740*/  IMAD R7, R80, 0x60, RZ ;  /* 0x0000006050077824 */ /* 0x000fe400078e02ff */
[----:B------:R-:W-:-:S04]  /*4750*/  IMAD.WIDE.U32 R12, R36, 0x60, R12 ;  /* 0x00000060240c7825 */ /* 0x000fc800078e000c */
[----:B------:R-:W-:Y:S01]  /*4760*/  IMAD.IADD R5, R15, 0x1, R5 ;  /* 0x000000010f057824 */ /* 0x000fe200078e0205 */
[----:B------:R-:W-:Y:S01]  /*4770*/  LEA R6, P3, R12, UR4, 0x1 ;  /* 0x000000040c067c11 */ /* 0x000fe2000f8608ff */
[----:B------:R-:W-:Y:S02]  /*4780*/  IMAD.IADD R7, R7, 0x1, R13 ;  /* 0x0000000107077824 */ /* 0x000fe400078e020d */
[----:B------:R-:W-:Y:S02]  /*4790*/  IMAD R15, R68, 0x60, RZ ;  /* 0x00000060440f7824 */ /* 0x000fe400078e02ff */
[----:B------:R-:W-:Y:S01]  /*47a0*/  IMAD.WIDE.U32 R4, R34, 0x60, R4 ;  /* 0x0000006022047825 */ /* 0x000fe200078e0004 */
[----:B------:R-:W-:-:S03]  /*47b0*/  LEA.HI.X R7, R12, UR5, R7, 0x1, P3 ;  /* 0x000000050c077c11 */ /* 0x000fc600098f0c07 */
[----:B------:R-:W-:Y:S01]  /*47c0*/  IMAD.IADD R5, R15, 0x1, R5 ;  /* 0x000000010f057824 */ /* 0x000fe200078e0205 */
[----:B------:R-:W-:-:S04]  /*47d0*/  LEA R12, P3, R4, UR6, 0x1 ;  /* 0x00000006040c7c11 */ /* 0x000fc8000f8608ff */
[----:B------:R-:W-:Y:S02]  /*47e0*/  LEA.HI.X R13, R4, UR7, R5, 0x1, P3 ;  /* 0x00000007040d7c11 */ /* 0x000fe400098f0c05 */
[----:B------:R-:W5:Y:S04]  /*47f0*/  LDG.E.128 R4, desc[UR42][R6.64] ;  /* 0x0000002a06047981 */ /* 0x000f68000c1e1d00 */
[----:B------:R-:W5:Y:S03]  /*4800*/  LDG.E.128 R12, desc[UR42][R12.64] ;  /* 0x0000002a0c0c7981 */ /* 0x000f66000c1e1d00 */
.L_x_3644:
[----:B------:R-:W-:Y:S05]  /*4810*/  BSYNC B1 ;  /* 0x0000000000017941 */ /* 0x000fea0003800000 */
.L_x_3643:
[----:B------:R-:W-:Y:S01]  /*4820*/  BSSY B1, `(.L_x_3645) ;  /* 0x0000029000017945 */ /* 0x000fe20003800000 */
[----:B-----5:R-:W-:Y:S01]  /*4830*/  IMAD.MOV.U32 R83, RZ, RZ, R6 ;  /* 0x000000ffff537224 */ /* 0x020fe200078e0006 */
[----:B------:R-:W-:Y:S01]  /*4840*/  CS2R R24, SRZ ;  /* 0x0000000000187805 */ /* 0x000fe2000001ff00 */
[----:B------:R-:W-:Y:S01]  /*4850*/  IMAD.MOV.U32 R84, RZ, RZ, R7 ;  /* 0x000000ffff547224 */ /* 0x000fe200078e0007 */
[----:B------:R-:W-:Y:S06]  /*4860*/  @P4 BRA `(.L_x_3646) ;  /* 0x0000000000904947 */ /* 0x000fec0003800000 */
[CC--:B------:R-:W-:Y:S01]  /*4870*/  IMAD R8, R157.reuse, R76.reuse, RZ ;  /* 0x0000004c9d087224 */ /* 0x0c0fe200078e02ff */
[----:B------:R-:W-:Y:S01]  /*4880*/  SHF.L.U64.HI R9, R76, 0x6, R77 ;  /* 0x000000064c097819 */ /* 0x000fe2000001024d */
[----:B------:R-:W-:Y:S01]  /*4890*/  IMAD R10, R0, R76, RZ ;  /* 0x0000004c000a7224 */ /* 0x000fe200078e02ff */
[----:B------:R-:W-:Y:S01]  /*48a0*/  SHF.L.U64.HI R25, R38, 0x6, R39 ;  /* 0x0000000626197819 */ /* 0x000fe20000010227 */
[----:B------:R-:W-:Y:S01]  /*48b0*/  IMAD R24, R157, R38, RZ ;  /* 0x000000269d187224 */ /* 0x000fe200078e02ff */
[----:B------:R-:W-:Y:S01]  /*48c0*/  ULDC.64 UR4, c[0x0][0x3e8] ;  /* 0x0000fa0000047ab9 */ /* 0x000fe20000000a00 */
[-C--:B------:R-:W-:Y:S01]  /*48d0*/  IMAD R27, R22, R77.reuse, R8 ;  /* 0x0000004d161b7224 */ /* 0x080fe200078e0208 */
[----:B------:R-:W-:Y:S01]  /*48e0*/  ULDC.64 UR6, c[0x0][0x400] ;  /* 0x0001000000067ab9 */ /* 0x000fe20000000a00 */
[----:B------:R-:W-:Y:S02]  /*48f0*/  IMAD R77, R44, R77, R10 ;  /* 0x0000004d2c4d7224 */ /* 0x000fe400078e020a */
[----:B------:R-:W-:-:S04]  /*4900*/  IMAD.WIDE.U32 R10, R22, R76, R78 ;  /* 0x0000004c160a7225 */ /* 0x000fc800078e004e */
[----:B------:R-:W-:-:S04]  /*4910*/  IMAD.WIDE.U32 R78, R22, R38, R78 ;  /* 0x00000026164e7225 */ /* 0x000fc800078e004e */
[----:B------:R-:W-:Y:S02]  /*4920*/  IMAD R35, R22, R39, R24 ;  /* 0x0000002716237224 */ /* 0x000fe400078e0218 */
[----:B------:R-:W-:Y:S02]  /*4930*/  IMAD.SHL.U32 R8, R76, 0x40, RZ ;  /* 0x000000404c087824 */ /* 0x000fe400078e00ff */
[----:B------:R-:W-:Y:S02]  /*4940*/  IMAD.SHL.U32 R24, R38, 0x40, RZ ;  /* 0x0000004026187824 */ /* 0x000fe400078e00ff */
[----:B------:R-:W-:Y:S02]  /*4950*/  IMAD.IADD R11, R27, 0x1, R11 ;  /* 0x000000011b0b7824 */ /* 0x000fe400078e020b */
[----:B------:R-:W-:Y:S02]  /*4960*/  IMAD.IADD R79, R35, 0x1, R79 ;  /* 0x00000001234f7824 */ /* 0x000fe400078e024f */
[----:B------:R-:W-:-:S04]  /*4970*/  IMAD.WIDE.U32 R8, R36, 0x60, R8 ;  /* 0x0000006024087825 */ /* 0x000fc800078e0008 */
[----:B------:R-:W-:-:S04]  /*4980*/  IMAD.WIDE.U32 R24, R34, 0x60, R24 ;  /* 0x0000006022187825 */ /* 0x000fc800078e0018 */
[----:B------:R-:W-:Y:S02]  /*4990*/  IMAD R27, R80, 0x60, RZ ;  /* 0x00000060501b7824 */ /* 0x000fe400078e02ff */
[----:B------:R-:W-:Y:S02]  /*49a0*/  IMAD R26, R0, R38, RZ ;  /* 0x00000026001a7224 */ /* 0x000fe400078e02ff */
[----:B------:R-:W-:-:S04]  /*49b0*/  IMAD.WIDE.U32 R10, R44, R76, R10 ;  /* 0x0000004c2c0a7225 */ /* 0x000fc800078e000a */
[----:B------:R-:W-:Y:S02]  /*49c0*/  IMAD R35, R68, 0x60, RZ ;  /* 0x0000006044237824 */ /* 0x000fe400078e02ff */
[----:B------:R-:W-:-:S04]  /*49d0*/  IMAD.WIDE.U32 R78, R44, R38, R78 ;  /* 0x000000262c4e7225 */ /* 0x000fc800078e004e */
[----:B------:R-:W-:Y:S02]  /*49e0*/  IMAD R26, R44, R39, R26 ;  /* 0x000000272c1a7224 */ /* 0x000fe400078e021a */
[----:B------:R-:W-:Y:S01]  /*49f0*/  IMAD.IADD R27, R27, 0x1, R9 ;  /* 0x000000011b1b7824 */ /* 0x000fe200078e0209 */
[----:B------:R-:W-:Y:S01]  /*4a00*/  IADD3 R9, P3, R8, R10, RZ ;  /* 0x0000000a08097210 */ /* 0x000fe20007f7e0ff */
[----:B------:R-:W-:Y:S01]  /*4a10*/  IMAD.IADD R35, R35, 0x1, R25 ;  /* 0x0000000123237824 */ /* 0x000fe200078e0219 */
[----:B------:R-:W-:Y:S02]  /*4a20*/  IADD3 R25, P4, R24, R78, RZ ;  /* 0x0000004e18197210 */ /* 0x000fe40007f9e0ff */
[----:B------:R-:W-:Y:S02]  /*4a30*/  IADD3.X R10, R27, R77, R11, P3, !PT ;  /* 0x0000004d1b0a7210 */ /* 0x000fe40001ffe40b */
[----:B------:R-:W-:Y:S02]  /*4a40*/  IADD3.X R78, R35, R26, R79, P4, !PT ;  /* 0x0000001a234e7210 */ /* 0x000fe400027fe44f */
[----:B------:R-:W-:-:S02]  /*4a50*/  LEA R8, P3, R9, UR4, 0x1 ;  /* 0x0000000409087c11 */ /* 0x000fc4000f8608ff */
[----:B------:R-:W-:Y:S02]  /*4a60*/  LEA R24, P4, R25, UR6, 0x1 ;  /* 0x0000000619187c11 */ /* 0x000fe4000f8808ff */
[----:B------:R-:W-:Y:S02]  /*4a70*/  LEA.HI.X R9, R9, UR5, R10, 0x1, P3 ;  /* 0x0000000509097c11 */ /* 0x000fe400098f0c0a */
[----:B------:R-:W-:-:S04]  /*4a80*/  LEA.HI.X R25, R25, UR7, R78, 0x1, P4 ;  /* 0x0000000719197c11 */ /* 0x000fc8000a0f0c4e */
[----:B------:R-:W5:Y:S04]  /*4a90*/  LDG.E.128 R8, desc[UR42][R8.64] ;  /* 0x0000002a08087981 */ /* 0x000f68000c1e1d00 */
[----:B------:R-:W5:Y:S02]  /*4aa0*/  LDG.E.128 R24, desc[UR42][R24.64] ;  /* 0x0000002a18187981 */ /* 0x000f64000c1e1d00 */
.L_x_3646:
[----:B------:R-:W-:Y:S05]  /*4ab0*/  BSYNC B1 ;  /* 0x0000000000017941 */ /* 0x000fea0003800000 */
.L_x_3645:
[----:B------:R-:W-:Y:S01]  /*4ac0*/  ULOP3.LUT UR4, UR38, 0x1, URZ, 0xfc, !UPT ;  /* 0x0000000126047892 */ /* 0x000fe2000f8efc3f */
[----:B------:R-:W-:Y:S01]  /*4ad0*/  IMAD.MOV.U32 R34, RZ, RZ, R4 ;  /* 0x000000ffff227224 */ /* 0x000fe200078e0004 */
[----:B------:R-:W-:Y:S01]  /*4ae0*/  PRMT R93, R93, 0x5410, R83 ;  /* 0x000054105d5d7816 */ /* 0x000fe20000000053 */
[----:B------:R-:W-:Y:S01]  /*4af0*/  IMAD.MOV.U32 R35, RZ, RZ, R5 ;  /* 0x000000ffff237224 */ /* 0x000fe200078e0005 */
[----:B------:R-:W-:Y:S01]  /*4b00*/  UISETP.NE.AND UP0, UPT, UR4, 0x3, UPT ;  /* 0x000000030400788c */ /* 0x000fe2000bf05270 */
[----:B------:R-:W-:Y:S01]  /*4b10*/  IMAD.MOV.U32 R36, RZ, RZ, R14 ;  /* 0x000000ffff247224 */ /* 0x000fe200078e000e */
[----:B------:R-:W-:Y:S01]  /*4b20*/  PRMT R95, R34, 0x5410, R84 ;  /* 0x00005410225f7816 */ /* 0x000fe20000000054 */
[----:B------:R-:W-:Y:S01]  /*4b30*/  IMAD.MOV.U32 R34, RZ, RZ, R15 ;  /* 0x000000ffff227224 */ /* 0x000fe200078e000f */
[----:B------:R-:W-:Y:S01]  /*4b40*/  PRMT R94, R35, 0x7610, R94 ;  /* 0x00007610235e7816 */ /* 0x000fe2000000005e */
[----:B------:R-:W-:Y:S01]  /*4b50*/  IMAD.MOV.U32 R35, RZ, RZ, R12 ;  /* 0x000000ffff237224 */ /* 0x000fe200078e000c */
[----:B------:R-:W-:Y:S01]  /*4b60*/  PRMT R93, R36, 0x7610, R93 ;  /* 0x00007610245d7816 */ /* 0x000fe2000000005d */
[----:B------:R-:W-:Y:S01]  /*4b70*/  IMAD.MOV.U32 R36, RZ, RZ, R13 ;  /* 0x000000ffff247224 */ /* 0x000fe200078e000d */
[----:B------:R-:W-:Y:S01]  /*4b80*/  PLOP3.LUT P3, PT, PT, PT, UP0, 0x80, 0x0 ;  /* 0x000000000000781c */ /* 0x000fe20003f6f008 */
[----:B-----5:R-:W-:Y:S01]  /*4b90*/  IMAD.MOV.U32 R37, RZ, RZ, R10 ;  /* 0x000000ffff257224 */ /* 0x020fe200078e000a */
[----:B------:R-:W-:Y:S01]  /*4ba0*/  PRMT R98, R34, 0x7610, R98 ;  /* 0x0000761022627816 */ /* 0x000fe20000000062 */
[----:B------:R-:W-:Y:S01]  /*4bb0*/  IMAD.MOV.U32 R34, RZ, RZ, R11 ;  /* 0x000000ffff227224 */ /* 0x000fe200078e000b */
        /* <DEDUP_REMOVED lines=12> */
[----:B------:R-:W-:-:S02]  /*4c80*/  ISETP.GE.AND P4, PT, R152, R73, PT ;  /* 0x000000499800720c */ /* 0x000fc40003f86270 */
[----:B------:R-:W-:Y:S02]  /*4c90*/  PRMT R88, R88, 0x5410, R34 ;  /* 0x0000541058587816 */ /* 0x000fe40000000022 */
[----:B------:R-:W-:Y:S02]  /*4ca0*/  PRMT R90, R35, 0x5410, R36 ;  /* 0x00005410235a7816 */ /* 0x000fe40000000024 */
[----:B------:R-:W-:Y:S01]  /*4cb0*/  PRMT R91, R91, 0x5410, R37 ;  /* 0x000054105b5b7816 */ /* 0x000fe20000000025 */
[----:B------:R-:W-:Y:S06]  /*4cc0*/  @!P3 BRA `(.L_x_3647) ;  /* 0x000000000004b947 */ /* 0x000fec0003800000 */
[----:B------:R-:W-:Y:S01]  /*4cd0*/  BPT.TRAP 0x1 ;  /* 0x000000040000795c */ /* 0x000fe20000300000 */
.L_x_3647:
[----:B------:R-:W-:Y:S01]  /*4ce0*/  IMAD R68, R23, 0x8, R2 ;  /* 0x0000000817447824 */ /* 0x000fe200078e0202 */
[----:B------:R-:W-:Y:S01]  /*4cf0*/  SHF.L.U32 R80, R158, 0x1f, RZ ;  /* 0x0000001f9e507819 */ /* 0x000fe200000006ff */
[----:B------:R-:W-:Y:S01]  /*4d00*/  BSSY B1, `(.L_x_3648) ;  /* 0x0000006000017945 */ /* 0x000fe20003800000 */
[----:B------:R-:W-:Y:S02]  /*4d10*/  IMAD.MOV.U32 R76, RZ, RZ, R32 ;  /* 0x000000ffff4c7224 */ /* 0x000fe400078e0020 */
[----:B------:R-:W0:Y:S01]  /*4d20*/  SYNCS.PHASECHK.TRANS64.TRYWAIT P5, [R68+URZ+0x32490], R80 ;  /* 0x03249050440075a7 */ /* 0x000e2200080a017f */
[----:B------:R-:W-:Y:S02]  /*4d30*/  IMAD.MOV.U32 R77, RZ, RZ, R82 ;  /* 0x000000ffff4d7224 */ /* 0x000fe400078e0052 */
[----:B------:R-:W-:Y:S01]  /*4d40*/  IMAD.SHL.U32 R73, R73, 0x2, RZ ;  /* 0x0000000249497824 */ /* 0x000fe200078e00ff */
[----:B0-----:R-:W-:Y:S06]  /*4d50*/  @!P5 BRA `(.L_x_3649) ;  /* 0x0000035000c8d947 */ /* 0x001fec0003800000 */
.L_x_4021:
[----:B------:R-:W-:Y:S05]  /*4d60*/  BSYNC B1 ;  /* 0x0000000000017941 */ /* 0x000fea0003800000 */
.L_x_3648:
[----:B------:R-:W-:Y:S01]  /*4d70*/  ISETP.GE.OR P5, PT, R22, R72, P1 ;  /* 0x000000481600720c */ /* 0x000fe20000fa6670 */
[----:B------:R-:W-:-:S12]  /*4d80*/  BSSY B1, `(.L_x_3650) ;  /* 0x000007c000017945 */ /* 0x000fd80003800000 */
[----:B------:R-:W-:Y:S05]  /*4d90*/  @P5 BRA `(.L_x_3651) ;  /* 0x0000000400e85947 */ /* 0x000fea0003800000 */
[----:B------:R-:W1:Y:S01]  /*4da0*/  LDC R84, c[0x0][0x2f4] ;  /* 0x0000bd00ff547b82 */ /* 0x000e620000000800 */
[----:B------:R-:W-:Y:S01]  /*4db0*/  IMAD.WIDE.U32 R78, R22, R74, R76 ;  /* 0x0000004a164e7225 */ /* 0x000fe200078e004c */
[----:B------:R-:W-:Y:S03]  /*4dc0*/  BSSY B2, `(.L_x_3652) ;  /* 0x000006b000027945 */ /* 0x000fe60003800000 */
[----:B------:R-:W-:Y:S02]  /*4dd0*/  IMAD.SHL.U32 R35, R62, 0x8, RZ ;  /* 0x000000083e237824 */ /* 0x000fe400078e00ff */
[----:B------:R-:W-:-:S03]  /*4de0*/  IMAD.IADD R83, R81, 0x1, R79 ;  /* 0x0000000151537824 */ /* 0x000fc600078e024f */
[--C-:B------:R-:W-:Y:S02]  /*4df0*/  SHF.R.S32.HI R82, RZ, 0x1f, R35.reuse ;  /* 0x0000001fff527819 */ /* 0x100fe40000011423 */
[--C-:B------:R-:W-:Y:S02]  /*4e00*/  IADD3 R81, P5, P6, R30, R78, R35.reuse ;  /* 0x0000004e1e517210 */ /* 0x100fe40007ebe023 */
[----:B------:R-:W-:Y:S02]  /*4e10*/  LOP3.LUT R35, R55, 0x38, R35, 0xf8, !PT ;  /* 0x0000003837237812 */ /* 0x000fe400078ef823 */
[----:B------:R-:W-:Y:S02]  /*4e20*/  IADD3.X R82, R64, R83, R82, P5, P6 ;  /* 0x0000005340527210 */ /* 0x000fe40002fec452 */
[----:B------:R-:W-:Y:S01]  /*4e30*/  LOP3.LUT R35, R35, R56, RZ, 0x3c, !PT ;  /* 0x0000003823237212 */ /* 0x000fe200078e3cff */
[----:B-1----:R-:W-:-:S05]  /*4e40*/  IMAD.IADD R32, R84, 0x1, -R73 ;  /* 0x0000000154207824 */ /* 0x002fca00078e0a49 */
[----:B------:R-:W-:-:S04]  /*4e50*/  SEL R32, R73, R32, !P0 ;  /* 0x0000002049207207 */ /* 0x000fc80004000000 */
[----:B------:R-:W-:-:S04]  /*4e60*/  SHF.R.S32.HI R33, RZ, 0x1f, R32 ;  /* 0x0000001fff217819 */ /* 0x000fc80000011420 */
[----:B------:R-:W-:Y:S01]  /*4e70*/  LEA.HI R33, R33, R32, RZ, 0x4 ;  /* 0x0000002021217211 */ /* 0x000fe200078f20ff */
[----:B------:R-:W-:-:S03]  /*4e80*/  IMAD R32, R180, 0x200, R35 ;  /* 0x00000200b4207824 */ /* 0x000fc600078e0223 */
[----:B------:R-:W-:-:S05]  /*4e90*/  LEA.HI.SX32 R33, R33, R62, 0x1c ;  /* 0x0000003e21217211 */ /* 0x000fca00078fe2ff */
[----:B------:R-:W-:-:S05]  /*4ea0*/  IMAD.SHL.U32 R85, R33, 0x8, RZ ;  /* 0x0000000821557824 */ /* 0x000fca00078e00ff */
[----:B------:R-:W-:-:S04]  /*4eb0*/  LOP3.LUT R33, R55, 0x38, R85, 0xf8, !PT ;  /* 0x0000003837217812 */ /* 0x000fc800078ef855 */
[----:B------:R-:W-:-:S05]  /*4ec0*/  LOP3.LUT R33, R33, R56, RZ, 0x3c, !PT ;  /* 0x0000003821217212 */ /* 0x000fca00078e3cff */
[----:B------:R-:W-:Y:S02]  /*4ed0*/  IMAD R34, R180, 0x200, R33 ;  /* 0x00000200b4227824 */ /* 0x000fe400078e0221 */
[C---:B------:R-:W-:Y:S02]  /*4ee0*/  IMAD R33, R23.reuse, 0x1800, R32 ;  /* 0x0000180017217824 */ /* 0x040fe400078e0220 */
[----:B------:R-:W-:Y:S02]  /*4ef0*/  IMAD R35, R23, 0x1800, R34 ;  /* 0x0000180017237824 */ /* 0x000fe400078e0222 */
[--C-:B------:R-:W-:Y:S02]  /*4f00*/  IMAD R33, R33, 0x2, R2.reuse ;  /* 0x0000000221217824 */ /* 0x100fe400078e0202 */
[----:B------:R-:W-:-:S04]  /*4f10*/  IMAD R36, R35, 0x2, R2 ;  /* 0x0000000223247824 */ /* 0x000fc800078e0202 */
[----:B------:R-:W1:Y:S04]  /*4f20*/  LDS.128 R32, [R33+0x1c400] ;  /* 0x01c4000021207984 */ /* 0x000e680000000c00 */
[----:B------:R-:W2:Y:S01]  /*4f30*/  LDS.128 R36, [R36+0x1c400] ;  /* 0x01c4000024247984 */ /* 0x000ea20000000c00 */
[----:B------:R-:W-:Y:S05]  /*4f40*/  @P4 BRA `(.L_x_3653) ;  /* 0x0000000400484947 */ /* 0x000fea0003800000 */
[--C-:B------:R-:W-:Y:S01]  /*4f50*/  SHF.R.U64 R12, R12, 0x10, R13.reuse ;  /* 0x000000100c0c7819 */ /* 0x100fe2000000120d */
[----:B------:R-:W-:Y:S01]  /*4f60*/  HADD2.F32 R98, -RZ, R98.H0_H0 ;  /* 0x20000062ff627230 */ /* 0x000fe20000004100 */
[----:B------:R-:W-:Y:S02]  /*4f70*/  SHF.R.U32.HI R13, RZ, 0x10, R13 ;  /* 0x00000010ff0d7819 */ /* 0x000fe4000001160d */
[--C-:B------:R-:W-:Y:S02]  /*4f80*/  SHF.R.U64 R86, R4, 0x10, R5.reuse ;  /* 0x0000001004567819 */ /* 0x100fe40000001205 */
[----:B------:R-:W-:Y:S02]  /*4f90*/  SHF.R.U32.HI R96, RZ, 0x10, R5 ;  /* 0x00000010ff607819 */ /* 0x000fe40000011605 */
[--C-:B------:R-:W-:Y:S01]  /*4fa0*/  SHF.R.U64 R4, R6, 0x10, R7.reuse ;  /* 0x0000001006047819 */ /* 0x100fe20000001207 */
[----:B-1----:R-:W-:Y:S01]  /*4fb0*/  HADD2.F32 R6, -RZ, R33.H0_H0 ;  /* 0x20000021ff067230 */ /* 0x002fe20000004100 */
[----:B------:R-:W-:Y:S01]  /*4fc0*/  SHF.R.U32.HI R92, RZ, 0x10, R7 ;  /* 0x00000010ff5c7819 */ /* 0x000fe20000011607 */
[--C-:B--2---:R-:W-:Y:S01]  /*4fd0*/  HADD2.F32 R7, -RZ, R37.reuse.H0_H0 ;  /* 0x20000025ff077230 */ /* 0x104fe20000004100 */
[--C-:B------:R-:W-:Y:S01]  /*4fe0*/  SHF.R.U64 R5, R14, 0x10, R15.reuse ;  /* 0x000000100e057819 */ /* 0x100fe2000000120f */
[----:B------:R-:W-:Y:S01]  /*4ff0*/  HADD2.F32 R14, -RZ, R37.H1_H1 ;  /* 0x30000025ff0e7230 */ /* 0x000fe20000004100 */
[----:B------:R-:W-:Y:S01]  /*5000*/  SHF.R.U32.HI R100, RZ, 0x10, R15 ;  /* 0x00000010ff647819 */ /* 0x000fe2000001160f */
[----:B------:R-:W-:-:S02]  /*5010*/  HADD2.F32 R15, -RZ, R94.H0_H0 ;  /* 0x2000005eff0f7230 */ /* 0x000fc40000004100 */
[----:B------:R-:W-:Y:S02]  /*5020*/  HADD2.F32 R37, -RZ, R13.H0_H0 ;  /* 0x2000000dff257230 */ /* 0x000fe40000004100 */
[----:B------:R-:W-:Y:S02]  /*5030*/  HADD2.F32 R94, -RZ, R94.H1_H1 ;  /* 0x3000005eff5e7230 */ /* 0x000fe40000004100 */
[----:B------:R-:W-:Y:S02]  /*5040*/  HADD2.F32 R13, -RZ, R33.H1_H1 ;  /* 0x30000021ff0d7230 */ /* 0x000fe40000004100 */
[----:B------:R-:W-:Y:S02]  /*5050*/  HADD2.F32 R33, -RZ, R96.H0_H0 ;  /* 0x20000060ff217230 */ /* 0x000fe40000004100 */
[-C--:B------:R-:W-:Y:S01]  /*5060*/  FMUL.FTZ R96, R14, R37.reuse ;  /* 0x000000250e607220 */ /* 0x080fe20000410000 */
[-C--:B------:R-:W-:Y:S01]  /*5070*/  FMUL.FTZ R97, R7, R94.reuse ;  /* 0x0000005e07617220 */ /* 0x080fe20000410000 */
[C---:B------:R-:W-:Y:S01]  /*5080*/  FMUL.FTZ R37, R13.reuse, R37 ;  /* 0x000000250d257220 */ /* 0x040fe20000410000 */
[C---:B------:R-:W-:Y:S01]  /*5090*/  FMUL.FTZ R94, R6.reuse, R94 ;  /* 0x0000005e065e7220 */ /* 0x040fe20000410000 */
[----:B------:R-:W-:Y:S01]  /*50a0*/  FFMA.FTZ R13, R13, R33, -R96 ;  /* 0x000000210d0d7223 */ /* 0x000fe20000010860 */
[----:B------:R-:W-:Y:S01]  /*50b0*/  FFMA.FTZ R6, R6, R15, -R97 ;  /* 0x0000000f06067223 */ /* 0x000fe20000010861 */
[----:B------:R-:W-:Y:S01]  /*50c0*/  FFMA.FTZ R14, R14, R33, R37 ;  /* 0x000000210e0e7223 */ /* 0x000fe20000010025 */
[----:B------:R-:W-:Y:S01]  /*50d0*/  FFMA.FTZ R7, R7, R15, R94 ;  /* 0x0000000f07077223 */ /* 0x000fe2000001005e */
[----:B------:R-:W-:-:S02]  /*50e0*/  HADD2.F32 R33, -RZ, R39.H0_H0 ;  /* 0x20000027ff217230 */ /* 0x000fc40000004100 */
[----:B------:R-:W-:Y:S01]  /*50f0*/  HADD2.F32 R39, -RZ, R39.H1_H1 ;  /* 0x30000027ff277230 */ /* 0x000fe20000004100 */
[----:B------:R-:W-:Y:S01]  /*5100*/  F2FP.F16.F32.PACK_AB R6, R13, R6 ;  /* 0x000000060d06723e */ /* 0x000fe200000000ff */
[--C-:B------:R-:W-:Y:S02]  /*5110*/  HADD2.F32 R15, -RZ, R35.reuse.H0_H0 ;  /* 0x20000023ff0f7230 */ /* 0x100fe40000004100 */
[----:B------:R-:W-:Y:S02]  /*5120*/  HADD2.F32 R100, -RZ, R100.H0_H0 ;  /* 0x20000064ff647230 */ /* 0x000fe40000004100 */
[----:B------:R-:W-:Y:S02]  /*5130*/  HADD2.F32 R35, -RZ, R35.H1_H1 ;  /* 0x30000023ff237230 */ /* 0x000fe40000004100 */
[----:B------:R-:W-:Y:S02]  /*5140*/  HADD2.F32 R96, -RZ, R92.H0_H0 ;  /* 0x2000005cff607230 */ /* 0x000fe40000004100 */
[----:B------:R-:W-:Y:S01]  /*5150*/  FMUL.FTZ R92, R33, R98 ;  /* 0x00000062215c7220 */ /* 0x000fe20000410000 */
[----:B------:R-:W-:-:S02]  /*5160*/  HADD2.F32 R94, -RZ, R95.H1_H1 ;  /* 0x3000005fff5e7230 */ /* 0x000fc40000004100 */
[----:B------:R-:W-:Y:S01]  /*5170*/  FMUL.FTZ R98, R15, R98 ;  /* 0x000000620f627220 */ /* 0x000fe20000410000 */
[-C--:B------:R-:W-:Y:S01]  /*5180*/  FMUL.FTZ R102, R39, R100.reuse ;  /* 0x0000006427667220 */ /* 0x080fe20000410000 */
[----:B------:R-:W-:Y:S01]  /*5190*/  FMUL.FTZ R100, R35, R100 ;  /* 0x0000006423647220 */ /* 0x000fe20000410000 */
[----:B------:R-:W-:Y:S02]  /*51a0*/  HADD2.F32 R97, -RZ, R12.H0_H0 ;  /* 0x2000000cff617230 */ /* 0x000fe40000004100 */
[-C--:B------:R-:W-:Y:S01]  /*51b0*/  FFMA.FTZ R15, R15, R94.reuse, -R92 ;  /* 0x0000005e0f0f7223 */ /* 0x080fe2000001085c */
[----:B------:R-:W-:Y:S01]  /*51c0*/  FFMA.FTZ R33, R33, R94, R98 ;  /* 0x0000005e21217223 */ /* 0x000fe20000010062 */
[-C--:B------:R-:W-:Y:S01]  /*51d0*/  FFMA.FTZ R92, R35, R96.reuse, -R102 ;  /* 0x00000060235c7223 */ /* 0x080fe20000010866 */
[----:B------:R-:W-:Y:S01]  /*51e0*/  FFMA.FTZ R94, R39, R96, R100 ;  /* 0x00000060275e7223 */ /* 0x000fe20000010064 */
[----:B------:R-:W-:Y:S02]  /*51f0*/  HADD2.F32 R39, -RZ, R99.H0_H0 ;  /* 0x20000063ff277230 */ /* 0x000fe40000004100 */
[----:B------:R-:W-:-:S02]  /*5200*/  HADD2.F32 R35, -RZ, R36.H0_H0 ;  /* 0x20000024ff237230 */ /* 0x000fc40000004100 */
[----:B------:R-:W-:Y:S01]  /*5210*/  HADD2.F32 R12, -RZ, R32.H0_H0 ;  /* 0x20000020ff0c7230 */ /* 0x000fe20000004100 */
[----:B------:R-:W-:Y:S01]  /*5220*/  F2FP.F16.F32.PACK_AB R94, R94, R33 ;  /* 0x000000215e5e723e */ /* 0x000fe200000000ff */
[----:B------:R-:W-:Y:S02]  /*5230*/  HADD2.F32 R36, -RZ, R36.H1_H1 ;  /* 0x30000024ff247230 */ /* 0x000fe40000004100 */
[-C--:B------:R-:W-:Y:S01]  /*5240*/  FMUL.FTZ R99, R35, R39.reuse ;  /* 0x0000002723637220 */ /* 0x080fe20000410000 */
[----:B------:R-:W-:Y:S02]  /*5250*/  HADD2.F32 R32, -RZ, R32.H1_H1 ;  /* 0x30000020ff207230 */ /* 0x000fe40000004100 */
[----:B------:R-:W-:Y:S02]  /*5260*/  HADD2.F32 R37, -RZ, R86.H0_H0 ;  /* 0x20000056ff257230 */ /* 0x000fe40000004100 */
[----:B------:R-:W-:Y:S01]  /*5270*/  FMUL.FTZ R86, R12, R39 ;  /* 0x000000270c567220 */ /* 0x000fe20000410000 */
[----:B------:R-:W-:-:S02]  /*5280*/  HADD2.F32 R95, -RZ, R95.H0_H0 ;  /* 0x2000005fff5f7230 */ /* 0x000fc40000004100 */
[-C--:B------:R-:W-:Y:S01]  /*5290*/  FMUL.FTZ R39, R36, R97.reuse ;  /* 0x0000006124277220 */ /* 0x080fe20000410000 */
[----:B------:R-:W-:Y:S01]  /*52a0*/  FMUL.FTZ R97, R32, R97 ;  /* 0x0000006120617220 */ /* 0x000fe20000410000 */
[----:B------:R-:W-:Y:S02]  /*52b0*/  IMAD.MOV.U32 R33, RZ, RZ, R6 ;  /* 0x000000ffff217224 */ /* 0x000fe400078e0006 */
[----:B------:R-:W-:Y:S01]  /*52c0*/  FFMA.FTZ R99, R12, R95, -R99 ;  /* 0x0000005f0c637223 */ /* 0x000fe20000010863 */
[-C--:B------:R-:W-:Y:S01]  /*52d0*/  FFMA.FTZ R96, R32, R37.reuse, -R39 ;  /* 0x0000002520607223 */ /* 0x080fe20000010827 */
[----:B------:R-:W-:Y:S01]  /*52e0*/  FFMA.FTZ R97, R36, R37, R97 ;  /* 0x0000002524617223 */ /* 0x000fe20000010061 */
[----:B------:R-:W-:Y:S02]  /*52f0*/  HADD2.F32 R32, -RZ, R93.H1_H1 ;  /* 0x3000005dff207230 */ /* 0x000fe40000004100 */
[----:B------:R-:W-:Y:S01]  /*5300*/  FFMA.FTZ R86, R35, R95, R86 ;  /* 0x0000005f23567223 */ /* 0x000fe20000010056 */
[----:B------:R-:W-:-:S02]  /*5310*/  HADD2.F32 R37, -RZ, R5.H0_H0 ;  /* 0x20000005ff257230 */ /* 0x000fc40000004100 */
[----:B------:R-:W-:Y:S02]  /*5320*/  HADD2.F32 R12, -RZ, R38.H0_H0 ;  /* 0x20000026ff0c7230 */ /* 0x000fe40000004100 */
[----:B------:R-:W-:Y:S01]  /*5330*/  HADD2.F32 R93, -RZ, R93.H0_H0 ;  /* 0x2000005dff5d7230 */ /* 0x000fe20000004100 */
[----:B------:R-:W-:Y:S01]  /*5340*/  F2FP.F16.F32.PACK_AB R36, R97, R86 ;  /* 0x000000566124723e */ /* 0x000fe200000000ff */
[----:B------:R-:W-:Y:S02]  /*5350*/  HADD2.F32 R5, -RZ, R34.H0_H0 ;  /* 0x20000022ff057230 */ /* 0x000fe40000004100 */
[----:B------:R-:W-:Y:S02]  /*5360*/  HADD2.F32 R38, -RZ, R38.H1_H1 ;  /* 0x30000026ff267230 */ /* 0x000fe40000004100 */
[----:B------:R-:W-:Y:S02]  /*5370*/  HADD2.F32 R34, -RZ, R34.H1_H1 ;  /* 0x30000022ff227230 */ /* 0x000fe40000004100 */
[----:B------:R-:W-:-:S02]  /*5380*/  HADD2.F32 R35, -RZ, R4.H0_H0 ;  /* 0x20000004ff237230 */ /* 0x000fc40000004100 */
[----:B------:R-:W-:Y:S01]  /*5390*/  FMUL.FTZ R4, R12, R93 ;  /* 0x0000005d0c047220 */ /* 0x000fe20000410000 */
[----:B------:R-:W-:Y:S01]  /*53a0*/  FMUL.FTZ R39, R38, R37 ;  /* 0x0000002526277220 */ /* 0x000fe20000410000 */
[C---:B------:R-:W-:Y:S01]  /*53b0*/  FMUL.FTZ R93, R5.reuse, R93 ;  /* 0x0000005d055d7220 */ /* 0x040fe20000410000 */
[C---:B------:R-:W-:Y:S01]  /*53c0*/  FMUL.FTZ R37, R34.reuse, R37 ;  /* 0x0000002522257220 */ /* 0x040fe20000410000 */
[-C--:B------:R-:W-:Y:S01]  /*53d0*/  FFMA.FTZ R4, R5, R32.reuse, -R4 ;  /* 0x0000002005047223 */ /* 0x080fe20000010804 */
[-C--:B------:R-:W-:Y:S01]  /*53e0*/  FFMA.FTZ R39, R34, R35.reuse, -R39 ;  /* 0x0000002322277223 */ /* 0x080fe20000010827 */
[----:B------:R-:W-:Y:S01]  /*53f0*/  FFMA.FTZ R93, R12, R32, R93 ;  /* 0x000000200c5d7223 */ /* 0x000fe2000001005d */
[----:B------:R-:W-:Y:S01]  /*5400*/  FFMA.FTZ R38, R38, R35, R37 ;  /* 0x0000002326267223 */ /* 0x000fe20000010025 */
[----:B------:R-:W-:Y:S02]  /*5410*/  F2FP.F16.F32.PACK_AB R35, R92, R15 ;  /* 0x0000000f5c23723e */ /* 0x000fe400000000ff */
[----:B------:R-:W-:Y:S01]  /*5420*/  F2FP.F16.F32.PACK_AB R34, R39, R4 ;  /* 0x000000042722723e */ /* 0x000fe200000000ff */
[----:B------:R-:W-:Y:S01]  /*5430*/  IMAD.MOV.U32 R39, RZ, RZ, R94 ;  /* 0x000000ffff277224 */ /* 0x000fe200078e005e */
[----:B------:R-:W-:-:S02]  /*5440*/  F2FP.F16.F32.PACK_AB R37, R14, R7 ;  /* 0x000000070e25723e */ /* 0x000fc400000000ff */
[----:B------:R-:W-:Y:S02]  /*5450*/  F2FP.F16.F32.PACK_AB R32, R96, R99 ;  /* 0x000000636020723e */ /* 0x000fe400000000ff */
[----:B------:R-:W-:-:S07]  /*5460*/  F2FP.F16.F32.PACK_AB R38, R38, R93 ;  /* 0x0000005d2626723e */ /* 0x000fce00000000ff */
.L_x_3653:
[----:B------:R-:W-:Y:S05]  /*5470*/  BSYNC B2 ;  /* 0x0000000000027941 */ /* 0x000fea0003800000 */
.L_x_3652:
[----:B------:R-:W-:Y:S02]  /*5480*/  ISETP.GE.AND P5, PT, R85, R84, PT ;  /* 0x000000545500720c */ /* 0x000fe40003fa6270 */
[----:B------:R-:W-:-:S11]  /*5490*/  P2R R5, PR, RZ, 0x1 ;  /* 0x00000001ff057803 */ /* 0x000fd60000000000 */
[--C-:B------:R-:W-:Y:S02]  /*54a0*/  @!P5 SHF.R.S32.HI R4, RZ, 0x1f, R85.reuse ;  /* 0x0000001fff04d819 */ /* 0x100fe40000011455 */
[----:B------:R-:W-:-:S04]  /*54b0*/  @!P5 IADD3 R78, P0, P6, R30, R78, R85 ;  /* 0x0000004e1e4ed210 */ /* 0x000fc80007e1e055 */
[----:B------:R-:W-:Y:S02]  /*54c0*/  @!P5 IADD3.X R83, R64, R83, R4, P0, P6 ;  /* 0x000000534053d210 */ /* 0x000fe400007ec404 */
[-C--:B------:R-:W-:Y:S02]  /*54d0*/  LEA R4, P6, R81, R70.reuse, 0x1 ;  /* 0x0000004651047211 */ /* 0x080fe400078c08ff */
[----:B------:R-:W-:Y:S02]  /*54e0*/  ISETP.NE.AND P0, PT, R5, RZ, PT ;  /* 0x000000ff0500720c */ /* 0x000fe40003f05270 */
[----:B------:R-:W-:Y:S02]  /*54f0*/  LEA.HI.X R5, R81, R71, R82, 0x1, P6 ;  /* 0x0000004751057211 */ /* 0x000fe400030f0c52 */
[----:B------:R-:W-:-:S03]  /*5500*/  @!P5 LEA R6, P6, R78, R70, 0x1 ;  /* 0x000000464e06d211 */ /* 0x000fc600078c08ff */
[----:B-1----:R1:W-:Y:S01]  /*5510*/  STG.E.128 desc[UR42][R4.64], R32 ;  /* 0x0000002004007986 */ /* 0x0023e2000c101d2a */
[----:B------:R-:W-:-:S05]  /*5520*/  @!P5 LEA.HI.X R7, R78, R71, R83, 0x1, P6 ;  /* 0x000000474e07d211 */ /* 0x000fca00030f0c53 */
[----:B--2---:R1:W-:Y:S04]  /*5530*/  @!P5 STG.E.128 desc[UR42][R6.64], R36 ;  /* 0x000000240600d986 */ /* 0x0043e8000c101d2a */
.L_x_3651:
[----:B------:R-:W-:Y:S05]  /*5540*/  BSYNC B1 ;  /* 0x0000000000017941 */ /* 0x000fea0003800000 */
.L_x_3650:
[C---:B------:R-:W-:Y:S01]  /*5550*/  ISETP.GE.OR P5, PT, R156.reuse, R72, P1 ;  /* 0x000000489c00720c */ /* 0x040fe20000fa6670 */
[----:B------:R-:W-:Y:S01]  /*5560*/  IMAD.WIDE.U32 R76, R156, R74, R76 ;  /* 0x0000004a9c4c7225 */ /* 0x000fe200078e004c */
[----:B-1----:R-:W-:-:S05]  /*5570*/  SHF.R.S32.HI R5, RZ, 0x1f, R156 ;  /* 0x0000001fff057819 */ /* 0x002fca000001149c */
[----:B------:R-:W-:-:S04]  /*5580*/  IMAD R5, R5, R74, RZ ;  /* 0x0000004a05057224 */ /* 0x000fc800078e02ff */
[----:B------:R-:W-:Y:S02]  /*5590*/  IMAD R5, R156, R75, R5 ;  /* 0x0000004b9c057224 */ /* 0x000fe400078e0205 */
[----:B------:R-:W-:Y:S05]  /*55a0*/  @P5 BRA `(.L_x_3636) ;  /* 0x0000000800505947 */ /* 0x000fea0003800000 */
[----:B------:R-:W1:Y:S01]  /*55b0*/  LDC R34, c[0x0][0x2f4] ;  /* 0x0000bd00ff227b82 */ /* 0x000e620000000800 */
[----:B------:R-:W-:Y:S01]  /*55c0*/  IMAD.SHL.U32 R7, R62, 0x8, RZ ;  /* 0x000000083e077824 */ /* 0x000fe200078e00ff */
[----:B------:R-:W-:Y:S01]  /*55d0*/  BSSY B1, `(.L_x_3654) ;  /* 0x000006c000017945 */ /* 0x000fe20003800000 */
[----:B------:R-:W-:-:S03]  /*55e0*/  IMAD.IADD R35, R77, 0x1, R5 ;  /* 0x000000014d237824 */ /* 0x000fc600078e0205 */
[--C-:B------:R-:W-:Y:S02]  /*55f0*/  SHF.R.S32.HI R5, RZ, 0x1f, R7.reuse ;  /* 0x0000001fff057819 */ /* 0x100fe40000011407 */
[----:B------:R-:W-:-:S04]  /*5600*/  IADD3 R4, P5, P6, R30, R76, R7 ;  /* 0x0000004c1e047210 */ /* 0x000fc80007ebe007 */
[----:B------:R-:W-:Y:S02]  /*5610*/  IADD3.X R5, R64, R35, R5, P5, P6 ;  /* 0x0000002340057210 */ /* 0x000fe40002fec405 */
[----:B------:R-:W-:-:S04]  /*5620*/  LEA R32, P5, R4, R70, 0x1 ;  /* 0x0000004604207211 */ /* 0x000fc800078a08ff */
[----:B------:R-:W-:Y:S01]  /*5630*/  LEA.HI.X R33, R4, R71, R5, 0x1, P5 ;  /* 0x0000004704217211 */ /* 0x000fe200028f0c05 */
[----:B-1----:R-:W-:-:S05]  /*5640*/  @P0 IMAD.IADD R73, R34, 0x1, -R73 ;  /* 0x0000000122490824 */ /* 0x002fca00078e0a49 */
        /* <DEDUP_REMOVED lines=14> */
[----:B------:R-:W-:Y:S02]  /*5730*/  SHF.R.U32.HI R38, RZ, 0x10, R25 ;  /* 0x00000010ff267819 */ /* 0x000fe40000011619 */
[----:B------:R-:W-:Y:S02]  /*5740*/  SHF.R.U64 R36, R8, 0x10, R9 ;  /* 0x0000001008247819 */ /* 0x000fe40000001209 */
[----:B------:R-:W-:Y:S01]  /*5750*/  SHF.R.U64 R79, R24, 0x10, R25 ;  /* 0x00000010184f7819 */ /* 0x000fe20000001219 */
[----:B--2---:R-:W-:Y:S01]  /*5760*/  IMAD.MOV.U32 R24, RZ, RZ, R15 ;  /* 0x000000ffff187224 */ /* 0x004fe200078e000f */
[----:B------:R-:W-:Y:S01]  /*5770*/  SHF.R.U64 R8, R10, 0x10, R11 ;  /* 0x000000100a087819 */ /* 0x000fe2000000120b */
[--C-:B------:R-:W-:Y:S01]  /*5780*/  HADD2.F32 R25, -RZ, R91.reuse.H0_H0 ;  /* 0x2000005bff197230 */ /* 0x100fe20000004100 */
[----:B------:R-:W-:Y:S01]  /*5790*/  SHF.R.U32.HI R74, RZ, 0x10, R9 ;  /* 0x00000010ff4a7819 */ /* 0x000fe20000011609 */
[----:B-1----:R-:W-:Y:S01]  /*57a0*/  IMAD.MOV.U32 R10, RZ, RZ, R4 ;  /* 0x000000ffff0a7224 */ /* 0x002fe200078e0004 */
[----:B------:R-:W-:Y:S01]  /*57b0*/  SHF.R.U32.HI R73, RZ, 0x10, R11 ;  /* 0x00000010ff497819 */ /* 0x000fe2000001160b */
[----:B------:R-:W-:Y:S01]  /*57c0*/  HADD2.F32 R91, -RZ, R91.H1_H1 ;  /* 0x3000005bff5b7230 */ /* 0x000fe20000004100 */
[--C-:B------:R-:W-:Y:S01]  /*57d0*/  SHF.R.U64 R9, R26, 0x10, R27.reuse ;  /* 0x000000101a097819 */ /* 0x100fe2000000121b */
[----:B------:R-:W-:Y:S01]  /*57e0*/  HADD2.F32 R15, -RZ, R13.H0_H0 ;  /* 0x2000000dff0f7230 */ /* 0x000fe20000004100 */
[----:B------:R-:W-:Y:S01]  /*57f0*/  SHF.R.U32.HI R39, RZ, 0x10, R27 ;  /* 0x00000010ff277819 */ /* 0x000fe2000001161b */
[----:B------:R-:W-:-:S02]  /*5800*/  IMAD.MOV.U32 R11, RZ, RZ, R7 ;  /* 0x000000ffff0b7224 */ /* 0x000fc400078e0007 */
[----:B------:R-:W-:Y:S02]  /*5810*/  HADD2.F32 R13, -RZ, R13.H1_H1 ;  /* 0x3000000dff0d7230 */ /* 0x000fe40000004100 */
[--C-:B------:R-:W-:Y:S02]  /*5820*/  HADD2.F32 R4, -RZ, R5.reuse.H0_H0 ;  /* 0x20000005ff047230 */ /* 0x100fe40000004100 */
[----:B------:R-:W-:Y:S02]  /*5830*/  HADD2.F32 R38, -RZ, R38.H0_H0 ;  /* 0x20000026ff267230 */ /* 0x000fe40000004100 */
        /* <DEDUP_REMOVED lines=16> */
[----:B------:R-:W-:Y:S02]  /*5940*/  HADD2.F32 R38, -RZ, R90.H0_H0 ;  /* 0x2000005aff267230 */ /* 0x000fe40000004100 */
[----:B------:R-:W-:Y:S02]  /*5950*/  HADD2.F32 R11, -RZ, R11.H1_H1 ;  /* 0x3000000bff0b7230 */ /* 0x000fe40000004100 */
[----:B------:R-:W-:Y:S01]  /*5960*/  FMUL.FTZ R82, R24, R25 ;  /* 0x0000001918527220 */ /* 0x000fe20000410000 */
[----:B------:R-:W-:-:S02]  /*5970*/  HADD2.F32 R15, -RZ, R73.H0_H0 ;  /* 0x20000049ff0f7230 */ /* 0x000fc40000004100 */
[-C--:B------:R-:W-:Y:S01]  /*5980*/  FMUL.FTZ R78, R13, R38.reuse ;  /* 0x000000260d4e7220 */ /* 0x080fe20000410000 */
[----:B------:R-:W-:Y:S02]  /*5990*/  HADD2.F32 R26, -RZ, R87.H1_H1 ;  /* 0x30000057ff1a7230 */ /* 0x000fe40000004100 */
[----:B------:R-:W-:Y:S01]  /*59a0*/  FMUL.FTZ R25, R11, R25 ;  /* 0x000000190b197220 */ /* 0x000fe20000410000 */
[----:B------:R-:W-:Y:S01]  /*59b0*/  FMUL.FTZ R38, R7, R38 ;  /* 0x0000002607267220 */ /* 0x000fe20000410000 */
[-C--:B------:R-:W-:Y:S01]  /*59c0*/  FFMA.FTZ R73, R11, R15.reuse, -R82 ;  /* 0x0000000f0b497223 */ /* 0x080fe20000010852 */
[----:B------:R-:W-:Y:S02]  /*59d0*/  HADD2.F32 R11, -RZ, R12.H0_H0 ;  /* 0x2000000cff0b7230 */ /* 0x000fe40000004100 */
[----:B------:R-:W-:Y:S01]  /*59e0*/  FFMA.FTZ R78, R7, R26, -R78 ;  /* 0x0000001a074e7223 */ /* 0x000fe2000001084e */
[----:B------:R-:W-:Y:S01]  /*59f0*/  FFMA.FTZ R75, R24, R15, R25 ;  /* 0x0000000f184b7223 */ /* 0x000fe20000010019 */
[----:B------:R-:W-:-:S02]  /*5a00*/  HADD2.F32 R15, -RZ, R79.H0_H0 ;  /* 0x2000004fff0f7230 */ /* 0x000fc40000004100 */
[----:B------:R-:W-:Y:S01]  /*5a10*/  FFMA.FTZ R38, R13, R26, R38 ;  /* 0x0000001a0d267223 */ /* 0x000fe20000010026 */
[----:B------:R-:W-:Y:S02]  /*5a20*/  HADD2.F32 R7, -RZ, R10.H0_H0 ;  /* 0x2000000aff077230 */ /* 0x000fe40000004100 */
[----:B------:R-:W-:Y:S02]  /*5a30*/  HADD2.F32 R12, -RZ, R12.H1_H1 ;  /* 0x3000000cff0c7230 */ /* 0x000fe40000004100 */
[----:B------:R-:W-:Y:S01]  /*5a40*/  HADD2.F32 R10, -RZ, R10.H1_H1 ;  /* 0x3000000aff0a7230 */ /* 0x000fe20000004100 */
[----:B------:R-:W-:Y:S01]  /*5a50*/  F2FP.F16.F32.PACK_AB R38, R75, R38 ;  /* 0x000000264b26723e */ /* 0x000fe200000000ff */
[----:B------:R-:W-:Y:S02]  /*5a60*/  HADD2.F32 R90, -RZ, R90.H1_H1 ;  /* 0x3000005aff5a7230 */ /* 0x000fe40000004100 */
[----:B------:R-:W-:Y:S01]  /*5a70*/  FMUL.FTZ R25, R12, R15 ;  /* 0x0000000f0c197220 */ /* 0x000fe20000410000 */
[----:B------:R-:W-:-:S02]  /*5a80*/  HADD2.F32 R13, -RZ, R36.H0_H0 ;  /* 0x20000024ff0d7230 */ /* 0x000fc40000004100 */
[C---:B------:R-:W-:Y:S01]  /*5a90*/  FMUL.FTZ R15, R10.reuse, R15 ;  /* 0x0000000f0a0f7220 */ /* 0x040fe20000410000 */
[----:B------:R-:W-:Y:S02]  /*5aa0*/  HADD2.F32 R24, -RZ, R88.H0_H0 ;  /* 0x20000058ff187230 */ /* 0x000fe40000004100 */
[-C--:B------:R-:W-:Y:S01]  /*5ab0*/  FMUL.FTZ R26, R11, R90.reuse ;  /* 0x0000005a0b1a7220 */ /* 0x080fe20000410000 */
[C---:B------:R-:W-:Y:S01]  /*5ac0*/  FMUL.FTZ R90, R7.reuse, R90 ;  /* 0x0000005a075a7220 */ /* 0x040fe20000410000 */
[-C--:B------:R-:W-:Y:S01]  /*5ad0*/  FFMA.FTZ R25, R10, R13.reuse, -R25 ;  /* 0x0000000d0a197223 */ /* 0x080fe20000010819 */
[----:B------:R-:W-:Y:S01]  /*5ae0*/  FFMA.FTZ R15, R12, R13, R15 ;  /* 0x0000000d0c0f7223 */ /* 0x000fe2000001000f */
[----:B------:R-:W-:Y:S02]  /*5af0*/  HADD2.F32 R13, -RZ, R9.H0_H0 ;  /* 0x20000009ff0d7230 */ /* 0x000fe40000004100 */
[----:B------:R-:W-:Y:S01]  /*5b00*/  FFMA.FTZ R26, R7, R24, -R26 ;  /* 0x00000018071a7223 */ /* 0x000fe2000001081a */
[----:B------:R-:W-:-:S02]  /*5b10*/  HADD2.F32 R9, -RZ, R14.H0_H0 ;  /* 0x2000000eff097230 */ /* 0x000fc40000004100 */
[----:B------:R-:W-:Y:S01]  /*5b20*/  FFMA.FTZ R90, R11, R24, R90 ;  /* 0x000000180b5a7223 */ /* 0x000fe2000001005a */
[----:B------:R-:W-:Y:S02]  /*5b30*/  HADD2.F32 R88, -RZ, R88.H1_H1 ;  /* 0x30000058ff587230 */ /* 0x000fe40000004100 */
[----:B------:R-:W-:Y:S01]  /*5b40*/  HADD2.F32 R7, -RZ, R6.H0_H0 ;  /* 0x20000006ff077230 */ /* 0x000fe20000004100 */
[----:B------:R-:W-:Y:S01]  /*5b50*/  F2FP.F16.F32.PACK_AB R4, R25, R26 ;  /* 0x0000001a1904723e */ /* 0x000fe200000000ff */
[----:B------:R-:W-:Y:S01]  /*5b60*/  HADD2.F32 R14, -RZ, R14.H1_H1 ;  /* 0x3000000eff0e7230 */ /* 0x000fe20000004100 */
[----:B------:R-:W-:Y:S01]  /*5b70*/  F2FP.F16.F32.PACK_AB R12, R15, R90 ;  /* 0x0000005a0f0c723e */ /* 0x000fe200000000ff */
[----:B------:R-:W-:Y:S02]  /*5b80*/  HADD2.F32 R6, -RZ, R6.H1_H1 ;  /* 0x30000006ff067230 */ /* 0x000fe40000004100 */
[----:B------:R-:W-:Y:S02]  /*5b90*/  HADD2.F32 R11, -RZ, R8.H0_H0 ;  /* 0x20000008ff0b7230 */ /* 0x000fe40000004100 */
[----:B------:R-:W-:Y:S01]  /*5ba0*/  FMUL.FTZ R8, R9, R88 ;  /* 0x0000005809087220 */ /* 0x000fe20000410000 */
[----:B------:R-:W-:-:S02]  /*5bb0*/  HADD2.F32 R10, -RZ, R87.H0_H0 ;  /* 0x20000057ff0a7230 */ /* 0x000fc40000004100 */
[-C--:B------:R-:W-:Y:S01]  /*5bc0*/  FMUL.FTZ R39, R14, R13.reuse ;  /* 0x0000000d0e277220 */ /* 0x080fe20000410000 */
[C---:B------:R-:W-:Y:S01]  /*5bd0*/  FMUL.FTZ R88, R7.reuse, R88 ;  /* 0x0000005807587220 */ /* 0x040fe20000410000 */
[----:B------:R-:W-:Y:S01]  /*5be0*/  FMUL.FTZ R13, R6, R13 ;  /* 0x0000000d060d7220 */ /* 0x000fe20000410000 */
[----:B------:R-:W-:Y:S02]  /*5bf0*/  IMAD.MOV.U32 R5, RZ, RZ, R27 ;  /* 0x000000ffff057224 */ /* 0x000fe400078e001b */
[-C--:B------:R-:W-:Y:S01]  /*5c00*/  FFMA.FTZ R8, R7, R10.reuse, -R8 ;  /* 0x0000000a07087223 */ /* 0x080fe20000010808 */
[----:B------:R-:W-:Y:S01]  /*5c10*/  FFMA.FTZ R88, R9, R10, R88 ;  /* 0x0000000a09587223 */ /* 0x000fe20000010058 */
[-C--:B------:R-:W-:Y:S01]  /*5c20*/  FFMA.FTZ R13, R14, R11.reuse, R13 ;  /* 0x0000000b0e0d7223 */ /* 0x080fe2000001000d */
[----:B------:R-:W-:Y:S01]  /*5c30*/  FFMA.FTZ R39, R6, R11, -R39 ;  /* 0x0000000b06277223 */ /* 0x000fe20000010827 */
[----:B------:R-:W-:Y:S01]  /*5c40*/  F2FP.F16.F32.PACK_AB R7, R73, R78 ;  /* 0x0000004e4907723e */ /* 0x000fe200000000ff */
[----:B------:R-:W-:-:S02]  /*5c50*/  IMAD.MOV.U32 R15, RZ, RZ, R38 ;  /* 0x000000ffff0f7224 */ /* 0x000fc400078e0026 */
[----:B------:R-:W-:Y:S01]  /*5c60*/  F2FP.F16.F32.PACK_AB R14, R13, R88 ;  /* 0x000000580d0e723e */ /* 0x000fe200000000ff */
[----:B------:R-:W-:Y:S01]  /*5c70*/  IMAD.MOV.U32 R13, RZ, RZ, R74 ;  /* 0x000000ffff0d7224 */ /* 0x000fe200078e004a */
[----:B------:R-:W-:-:S07]  /*5c80*/  F2FP.F16.F32.PACK_AB R6, R39, R8 ;  /* 0x000000082706723e */ /* 0x000fce00000000ff */
.L_x_3655:
[----:B------:R-:W-:Y:S05]  /*5c90*/  BSYNC B1 ;  /* 0x0000000000017941 */ /* 0x000fea0003800000 */
.L_x_3654:
        /* <DEDUP_REMOVED lines=10> */
.L_x_3619:
[----:B------:R-:W-:-:S04]  /*5d40*/  ULOP3.LUT UR4, UR38, 0x1, URZ, 0xfc, !UPT ;  /* 0x0000000126047892 */ /* 0x000fc8000f8efc3f */
[----:B------:R-:W-:-:S06]  /*5d50*/  UISETP.NE.AND UP0, UPT, UR4, 0x3, UPT ;  /* 0x000000030400788c */ /* 0x000fcc000bf05270 */
[----:B------:R-:W-:-:S13]  /*5d60*/  PLOP3.LUT P3, PT, PT, PT, UP0, 0x80, 0x0 ;  /* 0x000000000000781c */ /* 0x000fda0003f6f008 */
[----:B------:R-:W-:Y:S05]  /*5d70*/  @!P3 BRA `(.L_x_3656) ;  /* 0x000000000004b947 */ /* 0x000fea0003800000 */
[----:B------:R-:W-:Y:S01]  /*5d80*/  BPT.TRAP 0x1 ;  /* 0x000000040000795c */ /* 0x000fe20000300000 */
.L_x_3656:
[----:B------:R-:W-:Y:S01]  /*5d90*/  IMAD R68, R23, 0x8, R2 ;  /* 0x0000000817447824 */ /* 0x000fe200078e0202 */
[----:B------:R-:W-:Y:S01]  /*5da0*/  SHF.L.U32 R80, R158, 0x1f, RZ ;  /* 0x0000001f9e507819 */ /* 0x000fe200000006ff */
[----:B------:R-:W-:Y:S01]  /*5db0*/  IMAD R72, R49, -0x60, R46 ;  /* 0xffffffa031487824 */ /* 0x000fe200078e022e */
[----:B------:R-:W-:Y:S02]  /*5dc0*/  BSSY B1, `(.L_x_3657) ;  /* 0x0000004000017945 */ /* 0x000fe40003800000 */
[----:B------:R-:W0:Y:S02]  /*5dd0*/  SYNCS.PHASECHK.TRANS64.TRYWAIT P4, [R68+URZ+0x32490], R80 ;  /* 0x03249050440075a7 */ /* 0x000e24000808017f */
[----:B------:R-:W-:Y:S01]  /*5de0*/  VIMNMX R72, R72, 0x60, PT ;  /* 0x0000006048487848 */ /* 0x000fe20003fe0100 */
[----:B0-----:R-:W-:Y:S06]  /*5df0*/  @!P4 BRA `(.L_x_3658) ;  /* 0x0000034000b4c947 */ /* 0x001fec0003800000 */
.L_x_4022:
[----:B------:R-:W-:Y:S05]  /*5e00*/  BSYNC B1 ;  /* 0x0000000000017941 */ /* 0x000fea0003800000 */
.L_x_3657:
        /* <DEDUP_REMOVED lines=8> */
.L_x_3660:
[----:B------:R-:W-:Y:S05]  /*5e90*/  BSYNC B1 ;  /* 0x0000000000017941 */ /* 0x000fea0003800000 */
.L_x_3659:
[----:B------:R-:W-:Y:S05]  /*5ea0*/  @P4 BRA `(.L_x_3636) ;  /* 0x0000000000104947 */ /* 0x000fea0003800000 */
[----:B-1----:R-:W1:Y:S04]  /*5eb0*/  @!P1 LDS.128 R4, [R84+0x2000] ;  /* 0x0020000054049984 */ /* 0x002e680000000c00 */
[----:B------:R-:W2:Y:S04]  /*5ec0*/  @!P2 LDS.128 R8, [R83+0x2000] ;  /* 0x002000005308a984 */ /* 0x000ea80000000c00 */
[----:B-1----:R3:W-:Y:S04]  /*5ed0*/  @!P1 STG.E.128 desc[UR42][R12.64], R4 ;  /* 0x000000040c009986 */ /* 0x0027e8000c101d2a */
[----:B--2---:R3:W-:Y:S02]  /*5ee0*/  @!P2 STG.E.128 desc[UR42][R12.64+0x40], R8 ;  /* 0x000040080c00a986 */ /* 0x0047e4000c101d2a */
.L_x_3636:
[----:B------:R-:W-:Y:S05]  /*5ef0*/  BSYNC B0 ;  /* 0x0000000000007941 */ /* 0x000fea0003800000 */
.L_x_3618:
        /* <DEDUP_REMOVED lines=9> */
[----:B-1----:R-:W-:-:S02]  /*5f90*/  LOP3.LUT R4, R5, 0x7f, RZ, 0xc0, !PT ;  /* 0x0000007f05047812 */ /* 0x002fc400078ec0ff */
[----:B------:R-:W-:Y:S02]  /*5fa0*/  SHF.R.U32.HI R5, RZ, 0x7, R5 ;  /* 0x00000007ff057819 */ /* 0x000fe40000011605 */
[----:B------:R-:W-:-:S03]  /*5fb0*/  ISETP.NE.AND P4, PT, R4, RZ, PT ;  /* 0x000000ff0400720c */ /* 0x000fc60003f85270 */
[----:B------:R-:W-:-:S10]  /*5fc0*/  VIADD R12, R5, 0x8 ;  /* 0x00000008050c7836 */ /* 0x000fd40000000000 */
[----:B------:R-:W-:-:S05]  /*5fd0*/  @!P4 VIADD R4, R68, 0x324a0 ;  /* 0x000324a04404c836 */ /* 0x000fca0000000000 */
[----:B------:R-:W-:Y:S01]  /*5fe0*/  @!P4 PRMT R4, RZ, 0x654, R4 ;  /* 0x00000654ff04c816 */ /* 0x000fe20000000004 */
[----:B--2---:R1:W-:Y:S06]  /*5ff0*/  BAR.SYNC.DEFER_BLOCKING R12, 0x80 ;  /* 0x0002000c0000751d */ /* 0x0043ec0000010000 */
[----:B------:R1:W-:Y:S01]  /*6000*/  @!P4 SYNCS.ARRIVE.TRANS64.RED.A1T0 RZ, [R4+URZ], RZ ;  /* 0x000000ff04ffc9a7 */ /* 0x0003e2000810043f */
[----:B------:R-:W-:Y:S05]  /*6010*/  @!P3 BRA `(.L_x_3662) ;  /* 0x000000000004b947 */ /* 0x000fea0003800000 */
[----:B------:R-:W-:Y:S01]  /*6020*/  BPT.TRAP 0x1 ;  /* 0x000000040000795c */ /* 0x000fe20000300000 */
.L_x_3662:
[----:B------:R-:W-:Y:S05]  /*6030*/  BSYNC B0 ;  /* 0x0000000000007941 */ /* 0x000fea0003800000 */
.L_x_3661:
[----:B------:R-:W2:Y:S01]  /*6040*/  SYNCS.PHASECHK.TRANS64.TRYWAIT P3, [R68+URZ+0x324b0], R80 ;  /* 0x0324b050440075a7 */ /* 0x000ea2000806017f */
[----:B------:R-:W-:Y:S01]  /*6050*/  ULDC UR49, c[0x0][0x320] ;  /* 0x0000c80000317ab9 */ /* 0x000fe20000000800 */
[----:B------:R-:W-:Y:S01]  /*6060*/  ULDC.64 UR44, c[0x0][0x328] ;  /* 0x0000ca00002c7ab9 */ /* 0x000fe20000000a00 */
[----:B------:R-:W-:Y:S01]  /*6070*/  ULDC.64 UR40, c[0x0][0x318] ;  /* 0x0000c60000287ab9 */ /* 0x000fe20000000a00 */
[----:B------:R-:W-:Y:S01]  /*6080*/  BSSY B0, `(.L_x_3663) ;  /* 0x0000003000007945 */ /* 0x000fe20003800000 */
[----:B-1----:R-:W-:-:S03]  /*6090*/  IMAD R4, R23, 0x6000, R58 ;  /* 0x0000600017047824 */ /* 0x002fc600078e023a */
[----:B--2---:R-:W-:Y:S05]  /*60a0*/  @!P3 BRA `(.L_x_3664) ;  /* 0x00000340001cb947 */ /* 0x004fea0003800000 */
.L_x_4023:
[----:B------:R-:W-:Y:S05]  /*60b0*/  BSYNC B0 ;  /* 0x0000000000007941 */ /* 0x000fea0003800000 */
.L_x_3663:
        /* <DEDUP_REMOVED lines=8> */
[----:B------:R-:W-:Y:S02]  /*6140*/  IMAD.MOV.U32 R4, RZ, RZ, R40 ;  /* 0x000000ffff047224 */ /* 0x000fe400078e0028 */
[----:B------:R-:W-:Y:S02]  /*6150*/  IMAD.MOV.U32 R5, RZ, RZ, R65 ;  /* 0x000000ffff057224 */ /* 0x000fe400078e0041 */
[C---:B------:R-:W-:Y:S02]  /*6160*/  IMAD R7, R8.reuse, UR45, R7 ;  /* 0x0000002d08077c24 */ /* 0x040fe4000f8e0207 */
[----:B------:R-:W-:-:S04]  /*6170*/  IMAD.WIDE.U32 R4, R8, UR44, R4 ;  /* 0x0000002c08047c25 */ /* 0x000fc8000f8e0004 */
[----:B------:R-:W-:Y:S01]  /*6180*/  IMAD.IADD R5, R5, 0x1, R7 ;  /* 0x0000000105057824 */ /* 0x000fe200078e0207 */
[----:B------:R-:W-:-:S04]  /*6190*/  LEA R10, P3, R4, UR40, 0x1 ;  /* 0x00000028040a7c11 */ /* 0x000fc8000f8608ff */
[----:B------:R-:W-:Y:S02]  /*61a0*/  LEA.HI.X R11, R4, UR41, R5, 0x1, P3 ;  /* 0x00000029040b7c11 */ /* 0x000fe400098f0c05 */
[----:B------:R-:W-:-:S13]  /*61b0*/  ISETP.GE.AND P3, PT, R152, UR49, PT ;  /* 0x0000003198007c0c */ /* 0x000fda000bf66270 */
[----:B------:R-:W2:Y:S04]  /*61c0*/  @!P3 LDS.128 R4, [R14] ;  /* 0x000000000e04b984 */ /* 0x000ea80000000c00 */
[----:B--2---:R-:W-:Y:S01]  /*61d0*/  @!P3 STG.E.128 desc[UR42][R10.64], R4 ;  /* 0x000000040a00b986 */ /* 0x004fe2000c101d2a */
[----:B------:R-:W-:-:S13]  /*61e0*/  ISETP.GE.AND P3, PT, R3, UR49, PT ;  /* 0x0000003103007c0c */ /* 0x000fda000bf66270 */
[----:B------:R-:W2:Y:S04]  /*61f0*/  @!P3 LDS.128 R4, [R13] ;  /* 0x000000000d04b984 */ /* 0x000ea80000000c00 */
[----:B--2---:R-:W-:Y:S01]  /*6200*/  @!P3 STG.E.128 desc[UR42][R10.64+0x40], R4 ;  /* 0x000040040a00b986 */ /* 0x004fe2000c101d2a */
[----:B------:R-:W-:-:S13]  /*6210*/  ISETP.GE.AND P3, PT, R51, UR49, PT ;  /* 0x0000003133007c0c */ /* 0x000fda000bf66270 */
[----:B------:R-:W2:Y:S04]  /*6220*/  @!P3 LDS.128 R4, [R14+0x3000] ;  /* 0x003000000e04b984 */ /* 0x000ea80000000c00 */
        /* <DEDUP_REMOVED lines=10> */
[----:B------:R-:W-:-:S13]  /*62d0*/  ISETP.NE.AND P3, PT, R67, RZ, PT ;  /* 0x000000ff4300720c */ /* 0x000fda0003f65270 */
[----:B------:R-:W2:Y:S04]  /*62e0*/  @P3 LDS.128 R4, [R14+0x9000] ;  /* 0x009000000e043984 */ /* 0x000ea80000000c00 */
[----:B--2---:R-:W-:Y:S01]  /*62f0*/  @P3 STG.E.128 desc[UR42][R10.64+0x180], R4 ;  /* 0x000180040a003986 */ /* 0x004fe2000c101d2a */
[----:B------:R-:W-:-:S13]  /*6300*/  ISETP.NE.AND P3, PT, R66, RZ, PT ;  /* 0x000000ff4200720c */ /* 0x000fda0003f65270 */
[----:B------:R-:W2:Y:S04]  /*6310*/  @P3 LDS.128 R4, [R13+0x9000] ;  /* 0x009000000d043984 */ /* 0x000ea80000000c00 */
[----:B--2---:R2:W-:Y:S02]  /*6320*/  @P3 STG.E.128 desc[UR42][R10.64+0x1c0], R4 ;  /* 0x0001c0040a003986 */ /* 0x0045e4000c101d2a */
.L_x_3666:
[----:B------:R-:W-:Y:S05]  /*6330*/  BSYNC B0 ;  /* 0x0000000000007941 */ /* 0x000fea0003800000 */
.L_x_3665:
[----:B------:R-:W-:Y:S01]  /*6340*/  ISETP.GE.AND P3, PT, R156, R72, PT ;  /* 0x000000489c00720c */ /* 0x000fe20003f66270 */
[----:B------:R-:W-:-:S12]  /*6350*/  BSSY B0, `(.L_x_3667) ;  /* 0x0000024000007945 */ /* 0x000fd80003800000 */
[----:B------:R-:W-:Y:S05]  /*6360*/  @P3 BRA `(.L_x_3668) ;  /* 0x0000000000883947 */ /* 0x000fea0003800000 */
[----:B--2---:R-:W-:Y:S01]  /*6370*/  IADD3 R7, P3, R8, 0x40, RZ ;  /* 0x0000004008077810 */ /* 0x004fe20007f7e0ff */
[----:B------:R-:W-:Y:S02]  /*6380*/  IMAD.MOV.U32 R4, RZ, RZ, R40 ;  /* 0x000000ffff047224 */ /* 0x000fe400078e0028 */
        /* <DEDUP_REMOVED lines=31> */
[----:B--2---:R3:W-:Y:S02]  /*6580*/  @P3 STG.E.128 desc[UR42][R8.64+0x1c0], R4 ;  /* 0x0001c00408003986 */ /* 0x0047e4000c101d2a */
.L_x_3668:
[----:B------:R-:W-:Y:S05]  /*6590*/  BSYNC B0 ;  /* 0x0000000000007941 */ /* 0x000fea0003800000 */
.L_x_3667:
[----:B------:R-:W-:Y:S01]  /*65a0*/  @!PT LDS RZ, [RZ] ;  /* 0x00000000fffff984 */ /* 0x000fe20000000800 */
[----:B------:R-:W-:Y:S01]  /*65b0*/  @!PT LDS RZ, [RZ] ;  /* 0x00000000fffff984 */ /* 0x000fe20000000800 */
[----:B------:R-:W-:Y:S01]  /*65c0*/  @!PT LDS RZ, [RZ] ;  /* 0x00000000fffff984 */ /* 0x000fe20000000800 */
[----:B------:R-:W-:Y:S01]  /*65d0*/  @!PT LDS RZ, [RZ] ;  /* 0x00000000fffff984 */ /* 0x000fe20000000800 */
[----:B------:R4:W-:Y:S06]  /*65e0*/  MEMBAR.ALL.CTA ;  /* 0x0000000000007992 */ /* 0x0009ec0000008000 */
[----:B----4-:R-:W4:Y:S02]  /*65f0*/  FENCE.VIEW.ASYNC.S ;  /* 0x00000000000073c6 */ /* 0x010f240000000000 */
[----:B----4-:R4:W-:Y:S01]  /*6600*/  BAR.SYNC.DEFER_BLOCKING R12, 0x80 ;  /* 0x0002000c0000751d */ /* 0x0109e20000010000 */
[----:B------:R-:W-:Y:S01]  /*6610*/  ISETP.NE.AND P5, PT, R69, RZ, PT ;  /* 0x000000ff4500720c */ /* 0x000fe20003fa5270 */
[----:B------:R-:W-:-:S02]  /*6620*/  VIADD R23, R23, 0x1 ;  /* 0x0000000117177836 */ /* 0x000fc40000000000 */
[----:B01----:R-:W-:-:S03]  /*6630*/  @!P4 VIADD R68, R68, 0x324c0 ;  /* 0x000324c04444c836 */ /* 0x003fc60000000000 */
[C---:B------:R-:W-:Y:S02]  /*6640*/  ISETP.NE.AND P3, PT, R23.reuse, 0x2, PT ;  /* 0x000000021700780c */ /* 0x040fe40003f65270 */
[----:B------:R-:W-:Y:S02]  /*6650*/  @!P4 PRMT R68, RZ, 0x654, R68 ;  /* 0x00000654ff44c816 */ /* 0x000fe40000000044 */
[----:B--23--:R-:W-:Y:S02]  /*6660*/  SEL R5, RZ, 0x1, P3 ;  /* 0x00000001ff057807 */ /* 0x00cfe40001800000 */
[----:B------:R-:W-:Y:S02]  /*6670*/  SEL R23, R23, RZ, P3 ;  /* 0x000000ff17177207 */ /* 0x000fe40001800000 */
[----:B------:R-:W-:Y:S01]  /*6680*/  LOP3.LUT R158, R158, R5, RZ, 0x3c, !PT ;  /* 0x000000059e9e7212 */ /* 0x000fe200078e3cff */
[----:B------:R4:W-:Y:S01]  /*6690*/  @!P4 SYNCS.ARRIVE.TRANS64.RED.A1T0 RZ, [R68+URZ], RZ ;  /* 0x000000ff44ffc9a7 */ /* 0x0009e2000810043f */
[----:B------:R-:W-:Y:S05]  /*66a0*/  @P5 BRA `(.L_x_3669) ;  /* 0xffffffc800045947 */ /* 0x000fea000383ffff */
[----:B------:R-:W0:Y:S01]  /*66b0*/  S2R R4, SR_TID.X ;  /* 0x0000000000047919 */ /* 0x000e220000002100 */
[----:B------:R-:W-:Y:S02]  /*66c0*/  PLOP3.LUT P0, PT, PT, PT, PT, 0x8, 0x0 ;  /* 0x000000000000781c */ /* 0x000fe40003f0e170 */
[----:B0-----:R-:W-:-:S04]  /*66d0*/  SHF.R.U32.HI R4, RZ, 0x7, R4 ;  /* 0x00000007ff047819 */ /* 0x001fc80000011604 */
[----:B------:R-:W-:-:S13]  /*66e0*/  ISETP.NE.AND P5, PT, R4, 0x1, PT ;  /* 0x000000010400780c */ /* 0x000fda0003fa5270 */
[----:B------:R-:W-:Y:S06]  /*66f0*/  @!P5 BAR.ARV 0x9, 0x100 ;  /* 0x024400000000db1d */ /* 0x000fec0000002000 */
.L_x_3613:
[----:B------:R-:W0:Y:S01]  /*6700*/  S2R R0, SR_TID.X ;  /* 0x0000000000007919 */ /* 0x000e220000002100 */
[----:B------:R-:W1:Y:S01]  /*6710*/  LDC R17, c[0x0][0x448] ;  /* 0x00011200ff117b82 */ /* 0x000e620000000800 */
[----:B----4-:R-:W-:Y:S01]  /*6720*/  IMAD.MOV.U32 R12, RZ, RZ, 0x3000 ;  /* 0x00003000ff0c7424 */ /* 0x010fe200078e00ff */
[----:B------:R-:W2:Y:S01]  /*6730*/  S2R R3, SR_SWINHI ;  /* 0x0000000000037919 */ /* 0x000ea20000002f00 */
[----:B------:R-:W-:Y:S02]  /*6740*/  IMAD.U32 R13, RZ, RZ, UR38 ;  /* 0x00000026ff0d7e24 */ /* 0x000fe4000f8e00ff */
[----:B------:R-:W-:Y:S01]  /*6750*/  IMAD.MOV.U32 R14, RZ, RZ, 0x1 ;  /* 0x00000001ff0e7424 */ /* 0x000fe200078e00ff */
[----:B------:R-:W-:Y:S02]  /*6760*/  STL [R1+0x70], R89 ;  /* 0x0000705901007387 */ /* 0x000fe40000100800 */
[----:B------:R-:W3:Y:S01]  /*6770*/  LDC R16, c[0x0][0xa80] ;  /* 0x0002a000ff107b82 */ /* 0x000ee20000000800 */
[----:B------:R-:W-:Y:S01]  /*6780*/  IMAD.MOV.U32 R15, RZ, RZ, RZ ;  /* 0x000000ffff0f7224 */ /* 0x000fe200078e00ff */
[----:B------:R4:W-:Y:S01]  /*6790*/  STL.64 [R1+0x18], R12 ;  /* 0x0000180c01007387 */ /* 0x0009e20000100a00 */
[----:B------:R-:W-:-:S02]  /*67a0*/  IMAD.MOV.U32 R5, RZ, RZ, 0x100 ;  /* 0x00000100ff057424 */ /* 0x000fc400078e00ff */
[----:B------:R-:W-:Y:S01]  /*67b0*/  IMAD.MOV.U32 R6, RZ, RZ, 0x1 ;  /* 0x00000001ff067424 */ /* 0x000fe200078e00ff */
[----:B------:R1:W-:Y:S01]  /*67c0*/  STL.64 [R1+0x60], R14 ;  /* 0x0000600e01007387 */ /* 0x0003e20000100a00 */
[----:B------:R-:W-:Y:S02]  /*67d0*/  IMAD.MOV.U32 R7, RZ, RZ, RZ ;  /* 0x000000ffff077224 */ /* 0x000fe400078e00ff */
[----:B------:R-:W-:Y:S01]  /*67e0*/  IMAD.MOV.U32 R8, RZ, RZ, 0xc000 ;  /* 0x0000c000ff087424 */ /* 0x000fe200078e00ff */
[----:B------:R-:W-:Y:S01]  /*67f0*/  STL.128 [R1+0x230], RZ ;  /* 0x000230ff01007387 */ /* 0x000fe20000100c00 */
[----:B------:R-:W-:Y:S02]  /*6800*/  IMAD.U32 R9, RZ, RZ, UR38 ;  /* 0x00000026ff097e24 */ /* 0x000fe4000f8e00ff */
[----:B------:R-:W-:Y:S01]  /*6810*/  IMAD.MOV.U32 R11, RZ, RZ, 0x100 ;  /* 0x00000100ff0b7424 */ /* 0x000fe200078e00ff */
[----:B------:R-:W-:Y:S01]  /*6820*/  STL.128 [R1+0x240], RZ ;  /* 0x000240ff01007387 */ /* 0x000fe20000100c00 */
[----:B------:R-:W-:-:S02]  /*6830*/  IMAD.U32 R27, RZ, RZ, UR37 ;  /* 0x00000025ff1b7e24 */ /* 0x000fc4000f8e00ff */
[----:B------:R-:W-:Y:S01]  /*6840*/  IMAD.U32 R36, RZ, RZ, UR37 ;  /* 0x00000025ff247e24 */ /* 0x000fe2000f8e00ff */
[----:B------:R-:W-:Y:S01]  /*6850*/  STL.128 [R1+0x260], RZ ;  /* 0x000260ff01007387 */ /* 0x000fe20000100c00 */
[----:B------:R-:W-:Y:S01]  /*6860*/  IMAD.U32 R72, RZ, RZ, UR37 ;  /* 0x00000025ff487e24 */ /* 0x000fe2000f8e00ff */
[----:B0-----:R-:W-:Y:S02]  /*6870*/  LOP3.LUT R0, R0, 0x7f, RZ, 0xc0, !PT ;  /* 0x0000007f00007812 */ /* 0x001fe400078ec0ff */
[----:B---3--:R-:W-:Y:S02]  /*6880*/  STL [R1+0x250], R16 ;  /* 0x0002501001007387 */ /* 0x008fe40000100800 */
[----:B------:R-:W-:Y:S02]  /*6890*/  IADD3 R72, P5, R72, 0x70, RZ ;  /* 0x0000007048487810 */ /* 0x000fe40007fbe0ff */
[----:B------:R-:W-:Y:S01]  /*68a0*/  ISETP.NE.AND P1, PT, R0, RZ, PT ;  /* 0x000000ff0000720c */ /* 0x000fe20003f25270 */
[----:B------:R-:W-:Y:S01]  /*68b0*/  STL.128 [R1+0x270], RZ ;  /* 0x000270ff01007387 */ /* 0x000fe20000100c00 */
[----:B------:R-:W-:-:S02]  /*68c0*/  MOV R24, R2 ;  /* 0x0000000200187202 */ /* 0x000fc40000000f00 */
[----:B--2---:R-:W-:Y:S02]  /*68d0*/  MOV R25, R3 ;  /* 0x0000000300197202 */ /* 0x004fe40000000f00 */
[----:B------:R-:W-:Y:S01]  /*68e0*/  SEL R4, RZ, 0x1, P1 ;  /* 0x00000001ff047807 */ /* 0x000fe20000800000 */
[----:B------:R-:W-:Y:S01]  /*68f0*/  STL.128 [R1+0x280], RZ ;  /* 0x000280ff01007387 */ /* 0x000fe20000100c00 */
[C---:B----4-:R-:W-:Y:S02]  /*6900*/  IADD3 R12, P1, R24.reuse, 0x32430, RZ ;  /* 0x00032430180c7810 */ /* 0x050fe40007f3e0ff */
[C---:B------:R-:W-:Y:S01]  /*6910*/  IADD3 R0, P3, R24.reuse, 0x32450, RZ ;  /* 0x0003245018007810 */ /* 0x040fe20007f7e0ff */
[----:B------:R0:W-:Y:S01]  /*6920*/  STL.128 [R1+0x20], R4 ;  /* 0x0000200401007387 */ /* 0x0001e20000100c00 */
[C---:B------:R-:W-:Y:S01]  /*6930*/  IADD3 R3, P4, R24.reuse, 0x32460, RZ ;  /* 0x0003246018037810 */ /* 0x040fe20007f9e0ff */
[----:B------:R-:W-:Y:S01]  /*6940*/  IMAD.X R13, RZ, RZ, R25, P1 ;  /* 0x000000ffff0d7224 */ /* 0x000fe200008e0619 */
[----:B-1----:R-:W-:Y:S01]  /*6950*/  ISETP.NE.AND P1, PT, R17, 0x1, PT ;  /* 0x000000011100780c */ /* 0x002fe20003f25270 */
[----:B------:R-:W-:Y:S01]  /*6960*/  IMAD.MOV.U32 R10, RZ, RZ, R4 ;  /* 0x000000ffff0a7224 */ /* 0x000fe200078e0004 */
[----:B------:R-:W-:Y:S01]  /*6970*/  IADD3 R14, P2, R24, 0x32440, RZ ;  /* 0x00032440180e7810 */ /* 0x000fe20007f5e0ff */
[----:B------:R-:W-:Y:S01]  /*6980*/  STL.128 [R1+0x290], RZ ;  /* 0x000290ff01007387 */ /* 0x000fe20000100c00 */
[----:B------:R-:W-:-:S03]  /*6990*/  IMAD.U32 R17, RZ, RZ, UR37 ;  /* 0x00000025ff117e24 */ /* 0x000fc6000f8e00ff */
[----:B------:R-:W-:Y:S01]  /*69a0*/  IMAD.X R15, RZ, RZ, R25, P2 ;  /* 0x000000ffff0f7224 */ /* 0x000fe200010e0619 */
[----:B------:R-:W-:Y:S01]  /*69b0*/  STL.128 [R1+0x50], R8 ;  /* 0x0000500801007387 */ /* 0x000fe20000100c00 */
[----:B------:R-:W-:-:S03]  /*69c0*/  IADD3 R27, P2, R27, 0x230, RZ ;  /* 0x000002301b1b7810 */ /* 0x000fc60007f5e0ff */
[----:B------:R-:W-:Y:S01]  /*69d0*/  STL.64 [R1+0x8], R12 ;  /* 0x0000080c01007387 */ /* 0x000fe20000100a00 */
[--C-:B0-----:R-:W-:Y:S01]  /*69e0*/  IMAD.X R5, RZ, RZ, R25.reuse, P3 ;  /* 0x000000ffff057224 */ /* 0x101fe200018e0619 */
[----:B------:R-:W-:Y:S01]  /*69f0*/  IADD3 R17, P3, R17, 0x260, RZ ;  /* 0x0000026011117810 */ /* 0x000fe20007f7e0ff */
[----:B------:R-:W-:Y:S01]  /*6a00*/  IMAD.X R7, RZ, RZ, R25, P4 ;  /* 0x000000ffff077224 */ /* 0x000fe200020e0619 */
[----:B------:R-:W-:Y:S01]  /*6a10*/  STL.64 [R1+0x10], R14 ;  /* 0x0000100e01007387 */ /* 0x000fe20000100a00 */
[----:B------:R-:W-:Y:S01]  /*6a20*/  IMAD.MOV.U32 R4, RZ, RZ, R0 ;  /* 0x000000ffff047224 */ /* 0x000fe200078e0000 */
[----:B------:R-:W-:Y:S01]  /*6a30*/  IADD3 R36, P4, R36, 0x38, RZ ;  /* 0x0000003824247810 */ /* 0x000fe20007f9e0ff */
[----:B------:R-:W-:Y:S01]  /*6a40*/  IMAD.MOV.U32 R6, RZ, RZ, R3 ;  /* 0x000000ffff067224 */ /* 0x000fe200078e0003 */
[----:B------:R-:W0:Y:S01]  /*6a50*/  @P1 LDC R0, c[0x0][0x44c] ;  /* 0x00011300ff001b82 */ /* 0x000e220000000800 */
[----:B------:R-:W-:Y:S01]  /*6a60*/  STL.64 [R1+0x30], R14 ;  /* 0x0000300e01007387 */ /* 0x000fe20000100a00 */
[----:B------:R-:W-:-:S03]  /*6a70*/  VIADD R3, R194, 0x7f ;  /* 0x0000007fc2037836 */ /* 0x000fc60000000000 */
[----:B------:R-:W-:Y:S04]  /*6a80*/  STL.128 [R1+0x40], R4 ;  /* 0x0000400401007387 */ /* 0x000fe80000100c00 */
[----:B------:R1:W-:Y:S04]  /*6a90*/  STL.64 [R1+0x68], R6 ;  /* 0x0000680601007387 */ /* 0x0003e80000100a00 */
[----:B------:R2:W-:Y:S04]  /*6aa0*/  STL.128 [R1+0x2a0], RZ ;  /* 0x0002a0ff01007387 */ /* 0x0005e80000100c00 */
[----:B------:R2:W-:Y:S01]  /*6ab0*/  STL.128 [R1+0x2b0], RZ ;  /* 0x0002b0ff01007387 */ /* 0x0005e20000100c00 */
[----:B-1----:R-:W1:Y:S03]  /*6ac0*/  @P1 LDC R7, c[0x0][0x450] ;  /* 0x00011400ff071b82 */ /* 0x002e660000000800 */
[----:B------:R2:W-:Y:S01]  /*6ad0*/  STL.128 [R1+0x2c0], RZ ;  /* 0x0002c0ff01007387 */ /* 0x0005e20000100c00 */
[----:B0-----:R-:W-:-:S03]  /*6ae0*/  @P1 IMAD.HI.U32 R0, R3, R0, RZ ;  /* 0x0000000003001227 */ /* 0x001fc600078e00ff */
[----:B------:R2:W-:Y:S01]  /*6af0*/  STL.128 [R1+0x2d0], RZ ;  /* 0x0002d0ff01007387 */ /* 0x0005e20000100c00 */
[----:B------:R-:W0:Y:S03]  /*6b00*/  LDC.64 R4, c[0x0][0xad8] ;  /* 0x0002b600ff047b82 */ /* 0x000e260000000a00 */
[----:B------:R2:W-:Y:S04]  /*6b10*/  STL.128 [R1+0x2e0], RZ ;  /* 0x0002e0ff01007387 */ /* 0x0005e80000100c00 */
[----:B------:R2:W-:Y:S04]  /*6b20*/  STL.128 [R1+0x2f0], RZ ;  /* 0x0002f0ff01007387 */ /* 0x0005e80000100c00 */
[----:B------:R2:W-:Y:S04]  /*6b30*/  STL.128 [R1+0x300], RZ ;  /* 0x000300ff01007387 */ /* 0x0005e80000100c00 */
[----:B------:R2:W-:Y:S01]  /*6b40*/  STL.128 [R1+0x310], RZ ;  /* 0x000310ff01007387 */ /* 0x0005e20000100c00 */
[----:B-1----:R-:W-:-:S03]  /*6b50*/  @P1 SHF.R.U32.HI R3, RZ, R7, R0 ;  /* 0x00000007ff031219 */ /* 0x002fc60000011600 */
[----:B------:R2:W-:Y:S04]  /*6b60*/  STL.128 [R1+0x320], RZ ;  /* 0x000320ff01007387 */ /* 0x0005e80000100c00 */
[----:B------:R2:W-:Y:S01]  /*6b70*/  STL.128 [R1+0x330], RZ ;  /* 0x000330ff01007387 */ /* 0x0005e20000100c00 */
[----:B0-----:R-:W-:-:S03]  /*6b80*/  ISETP.GE.AND P6, PT, R5, 0x1, PT ;  /* 0x000000010500780c */ /* 0x001fc60003fc6270 */
        /* <DEDUP_REMOVED lines=20> */
[----:B------:R-:W-:Y:S05]  /*6cd0*/  @P0 BRA `(.L_x_3670) ;  /* 0x00000000000c0947 */ /* 0x000fea0003800000 */
[----:B------:R-:W0:Y:S01]  /*6ce0*/  FENCE.VIEW.ASYNC.G ;  /* 0x00000000000073c6 */ /* 0x000e220000000100 */
[----:B------:R-:W-:Y:S05]  /*6cf0*/  WARPSYNC.ALL ;  /* 0x0000000000007948 */ /* 0x000fea0003800000 */
[----:B0-----:R-:W-:Y:S06]  /*6d00*/  BAR.ARV 0xc, 0x180 ;  /* 0x0306000000007b1d */ /* 0x001fec0000002000 */
.L_x_3670:
[----:B------:R-:W-:Y:S02]  /*6d10*/  IMAD.IADD R3, R220, 0x1, R3 ;  /* 0x00000001dc037824 */ /* 0x000fe400078e0203 */
[----:B------:R-:W-:Y:S02]  /*6d20*/  IMAD.X R46, RZ, RZ, UR36, P2 ;  /* 0x00000024ff2e7e24 */ /* 0x000fe400090e06ff */
[----:B------:R-:W-:Y:S02]  /*6d30*/  IMAD.X R42, RZ, RZ, UR36, P3 ;  /* 0x00000024ff2a7e24 */ /* 0x000fe400098e06ff */
[----:B------:R-:W-:Y:S02]  /*6d40*/  IMAD.X R50, RZ, RZ, UR36, P4 ;  /* 0x00000024ff327e24 */ /* 0x000fe4000a0e06ff */
[----:B------:R-:W-:Y:S02]  /*6d50*/  IMAD.X R73, RZ, RZ, UR36, P5 ;  /* 0x00000024ff497e24 */ /* 0x000fe4000a8e06ff */
        /* <DEDUP_REMOVED lines=13> */
.L_x_3673:
[----:B------:R-:W-:-:S13]  /*6e30*/  ISETP.NE.AND P0, PT, R5, 0x1, PT ;  /* 0x000000010500780c */ /* 0x000fda0003f05270 */
[----:B------:R-:W0:Y:S02]  /*6e40*/  @P0 LDC.64 R6, c[0x0][0xae0] ;  /* 0x0002b800ff060b82 */ /* 0x000e240000000a00 */
[----:B0-----:R-:W-:-:S05]  /*6e50*/  @P0 IMAD.HI.U32 R6, R0, R6, RZ ;  /* 0x0000000600060227 */ /* 0x001fca00078e00ff */
[----:B------:R-:W-:-:S07]  /*6e60*/  @P0 SHF.R.U32.HI R0, RZ, R7, R6 ;  /* 0x00000007ff000219 */ /* 0x000fce0000011606 */
.L_x_3674:
[----:B------:R-:W-:Y:S05]  /*6e70*/  BSYNC B0 ;  /* 0x0000000000007941 */ /* 0x000fea0003800000 */
.L_x_3672:
[----:B------:R-:W-:-:S05]  /*6e80*/  IMAD R3, R0, R5, R5 ;  /* 0x0000000500037224 */ /* 0x000fca00078e0205 */
[----:B------:R-:W-:-:S07]  /*6e90*/  VIMNMX R4, R4, R3, PT ;  /* 0x0000000304047248 */ /* 0x000fce0003fe0100 */
.L_x_3671:
[----:B------:R-:W0:Y:S01]  /*6ea0*/  @P1 LDC R3, c[0x0][0x44c] ;  /* 0x00011300ff031b82 */ /* 0x000e220000000800 */
[----:B------:R-:W-:Y:S01]  /*6eb0*/  VIADD R4, R4, 0x5f ;  /* 0x0000005f04047836 */ /* 0x000fe20000000000 */
[----:B------:R-:W-:Y:S01]  /*6ec0*/  ULDC UR4, c[0x0][0xad4] ;  /* 0x0002b50000047ab9 */ /* 0x000fe20000000800 */
[----:B------:R-:W-:Y:S02]  /*6ed0*/  IMAD.MOV.U32 R0, RZ, RZ, R194 ;  /* 0x000000ffff007224 */ /* 0x000fe400078e00c2 */
[----:B------:R-:W-:-:S03]  /*6ee0*/  IMAD.HI R4, R4, 0x2aaaaaab, RZ ;  /* 0x2aaaaaab04047827 */ /* 0x000fc600078e02ff */
[----:B------:R-:W1:Y:S01]  /*6ef0*/  @P1 LDC R7, c[0x0][0x450] ;  /* 0x00011400ff071b82 */ /* 0x000e620000000800 */
        /* <DEDUP_REMOVED lines=18> */
.L_x_3677:
[----:B------:R-:W-:-:S13]  /*7020*/  ISETP.NE.AND P0, PT, R5, 0x1, PT ;  /* 0x000000010500780c */ /* 0x000fda0003f05270 */
[----:B------:R-:W0:Y:S02]  /*7030*/  @P0 LDC.64 R6, c[0x0][0xae0] ;  /* 0x0002b800ff060b82 */ /* 0x000e240000000a00 */
[----:B0-----:R-:W-:-:S05]  /*7040*/  @P0 IMAD.HI.U32 R6, R0, R6, RZ ;  /* 0x0000000600060227 */ /* 0x001fca00078e00ff */
[----:B------:R-:W-:-:S07]  /*7050*/  @P0 SHF.R.U32.HI R0, RZ, R7, R6 ;  /* 0x00000007ff000219 */ /* 0x000fce0000011606 */
.L_x_3678:
[----:B------:R-:W-:Y:S05]  /*7060*/  BSYNC B0 ;  /* 0x0000000000007941 */ /* 0x000fea0003800000 */
.L_x_3676:
[----:B------:R-:W-:-:S05]  /*7070*/  IMAD R0, R0, R5, RZ ;  /* 0x0000000500007224 */ /* 0x000fca00078e02ff */
[----:B------:R-:W-:-:S07]  /*7080*/  VIMNMX R3, R3, R0, !PT ;  /* 0x0000000003037248 */ /* 0x000fce0007fe0100 */
.L_x_3675:
        /* <DEDUP_REMOVED lines=39> */
.L_x_3680:
[----:B------:R-:W-:Y:S05]  /*7300*/  BSYNC B0 ;  /* 0x0000000000007941 */ /* 0x000fea0003800000 */
.L_x_3679:
[----:B------:R-:W-:Y:S01]  /*7310*/  IMAD R189, R203, R204, R189 ;  /* 0x000000cccbbd7224 */ /* 0x000fe200078e02bd */
[----:B------:R-:W-:-:S04]  /*7320*/  PLOP3.LUT P0, PT, PT, PT, PT, 0x80, 0x0 ;  /* 0x000000000000781c */ /* 0x000fc80003f0f070 */
[----:B------:R-:W-:-:S04]  /*7330*/  VIADDMNMX R204, R189, R204, R45, PT ;  /* 0x000000ccbdcc7246 */ /* 0x000fc8000380012d */
[----:B------:R-:W-:-:S13]  /*7340*/  ISETP.GT.AND P1, PT, R204, R189, PT ;  /* 0x000000bdcc00720c */ /* 0x000fda0003f24270 */
[----:B------:R-:W-:Y:S05]  /*7350*/  @!P1 BRA `(.L_x_3681) ;  /* 0x0000024000b89947 */ /* 0x000fea0003800000 */
[----:B------:R0:W-:Y:S01]  /*7360*/  STL.64 [R1+0x78], RZ ;  /* 0x000078ff01007387 */ /* 0x0001e20000100a00 */
[----:B------:R-:W-:Y:S01]  /*7370*/  IMAD.U32 R16, RZ, RZ, UR37 ;  /* 0x00000025ff107e24 */ /* 0x000fe2000f8e00ff */
[----:B------:R-:W-:Y:S01]  /*7380*/  UMOV UR4, 0xffffffff ;  /* 0xffffffff00047882 */ /* 0x000fe20000000000 */
[----:B------:R-:W-:Y:S02]  /*7390*/  IMAD.U32 R32, RZ, RZ, UR37 ;  /* 0x00000025ff207e24 */ /* 0x000fe4000f8e00ff */
[----:B------:R-:W-:Y:S01]  /*73a0*/  IMAD.U32 R26, RZ, RZ, UR37 ;  /* 0x00000025ff1a7e24 */ /* 0x000fe2000f8e00ff */
[----:B------:R-:W-:Y:S02]  /*73b0*/  IADD3 R16, P0, R16, 0xa8, RZ ;  /* 0x000000a810107810 */ /* 0x000fe40007f1e0ff */
[----:B------:R-:W-:Y:S02]  /*73c0*/  IADD3 R32, P1, R32, 0x78, RZ ;  /* 0x0000007820207810 */ /* 0x000fe40007f3e0ff */
[----:B------:R-:W-:Y:S01]  /*73d0*/  IADD3 R26, P2, R26, 0x80, RZ ;  /* 0x000000801a1a7810 */ /* 0x000fe20007f5e0ff */
[----:B------:R-:W-:-:S02]  /*73e0*/  IMAD.X R40, RZ, RZ, UR36, P0 ;  /* 0x00000024ff287e24 */ /* 0x000fc400080e06ff */
[----:B------:R-:W-:Y:S02]  /*73f0*/  IMAD.X R33, RZ, RZ, UR36, P1 ;  /* 0x00000024ff217e24 */ /* 0x000fe400088e06ff */
[----:B------:R-:W-:Y:S01]  /*7400*/  IMAD.X R39, RZ, RZ, UR36, P2 ;  /* 0x00000024ff277e24 */ /* 0x000fe200090e06ff */
[----:B0-----:R-:W-:Y:S07]  /*7410*/  BRA.DIV UR4, `(.L_x_3682) ;  /* 0x0000032e04547947 */ /* 0x001fee000b800000 */
[----:B------:R-:W3:Y:S04]  /*7420*/  LDL R0, [R1+0x514] ;  /* 0x0005140001007983 */ /* 0x000ee80000100800 */
[----:B---3--:R0:W1:Y:S02]  /*7430*/  SHFL.IDX PT, R14, R0, RZ, 0x1f ;  /* 0x00001fff000e7589 */ /* 0x00806400000e0000 */
.L_x_4026:
[----:B01----:R-:W-:Y:S01]  /*7440*/  LEA.HI R0, R14, R14, RZ, 0x1 ;  /* 0x0000000e0e007211 */ /* 0x003fe200078f08ff */
[C---:B------:R-:W-:Y:S01]  /*7450*/  VIADD R54, R2.reuse, 0x18400 ;  /* 0x0001840002367836 */ /* 0x040fe20000000000 */
[----:B------:R-:W-:Y:S01]  /*7460*/  STL.128 [R1+0xb0], RZ ;  /* 0x0000b0ff01007387 */ /* 0x000fe20000100c00 */
[----:B------:R-:W-:Y:S01]  /*7470*/  VIADD R10, R2, 0x400 ;  /* 0x00000400020a7836 */ /* 0x000fe20000000000 */
[----:B------:R-:W-:Y:S01]  /*7480*/  LOP3.LUT R3, R0, 0x7fffe, RZ, 0xc0, !PT ;  /* 0x0007fffe00037812 */ /* 0x000fe200078ec0ff */
[----:B------:R-:W-:Y:S01]  /*7490*/  IMAD.MOV.U32 R4, RZ, RZ, 0x1 ;  /* 0x00000001ff047424 */ /* 0x000fe200078e00ff */
[----:B------:R-:W-:Y:S01]  /*74a0*/  STL.128 [R1+0xc0], RZ ;  /* 0x0000c0ff01007387 */ /* 0x000fe20000100c00 */
[----:B------:R-:W-:Y:S01]  /*74b0*/  IMAD.MOV.U32 R5, RZ, RZ, RZ ;  /* 0x000000ffff057224 */ /* 0x000fe200078e00ff */
[----:B------:R-:W-:Y:S01]  /*74c0*/  SHF.R.U32.HI R10, RZ, 0x4, R10 ;  /* 0x00000004ff0a7819 */ /* 0x000fe2000001160a */
[----:B------:R-:W-:Y:S01]  /*74d0*/  IMAD.IADD R11, R14, 0x1, -R3 ;  /* 0x000000010e0b7824 */ /* 0x000fe200078e0a03 */
[----:B------:R-:W-:Y:S01]  /*74e0*/  STL.128 [R1+0xd0], RZ ;  /* 0x0000d0ff01007387 */ /* 0x000fe20000100c00 */
[----:B------:R-:W-:Y:S01]  /*74f0*/  VIADD R3, R2, 0x1c400 ;  /* 0x0001c40002037836 */ /* 0x000fe20000000000 */
[----:B------:R-:W-:Y:S01]  /*7500*/  LOP3.LUT R10, R10, 0x3fff, RZ, 0xc0, !PT ;  /* 0x00003fff0a0a7812 */ /* 0x000fe200078ec0ff */
[----:B------:R-:W-:Y:S01]  /*7510*/  IMAD R0, R11, 0x2000, R54 ;  /* 0x000020000b007824 */ /* 0x000fe200078e0236 */
[----:B------:R-:W-:Y:S01]  /*7520*/  STL.128 [R1+0xe0], RZ ;  /* 0x0000e0ff01007387 */ /* 0x000fe20000100c00 */
[----:B------:R-:W-:Y:S01]  /*7530*/  IMAD.MOV.U32 R6, RZ, RZ, 0x1 ;  /* 0x00000001ff067424 */ /* 0x000fe200078e00ff */
[----:B------:R-:W-:Y:S01]  /*7540*/  SHF.R.U32.HI R3, RZ, 0x4, R3 ;  /* 0x00000004ff037819 */ /* 0x000fe20000011603 */
[----:B------:R-:W-:Y:S01]  /*7550*/  VIADD R11, R0, 0xa000 ;  /* 0x0000a000000b7836 */ /* 0x000fe20000000000 */
[----:B------:R-:W-:Y:S01]  /*7560*/  SHF.R.U32.HI R0, RZ, 0x4, R0 ;  /* 0x00000004ff007819 */ /* 0x000fe20000011600 */
[----:B------:R-:W-:Y:S01]  /*7570*/  IMAD.MOV.U32 R7, RZ, RZ, RZ ;  /* 0x000000ffff077224 */ /* 0x000fe200078e00ff */
[----:B------:R-:W-:Y:S01]  /*7580*/  LOP3.LUT R3, R3, 0x3fff, RZ, 0xc0, !PT ;  /* 0x00003fff03037812 */ /* 0x000fe200078ec0ff */
[----:B------:R-:W-:Y:S01]  /*7590*/  IMAD.MOV.U32 R8, RZ, RZ, 0x1 ;  /* 0x00000001ff087424 */ /* 0x000fe200078e00ff */
[----:B------:R-:W-:Y:S01]  /*75a0*/  SHF.R.U32.HI R11, RZ, 0x4, R11 ;  /* 0x00000004ff0b7819 */ /* 0x000fe2000001160b */
[----:B------:R-:W-:Y:S01]  /*75b0*/  IMAD.MOV.U32 R9, RZ, RZ, RZ ;  /* 0x000000ffff097224 */ /* 0x000fe200078e00ff */
[----:B------:R-:W-:Y:S01]  /*75c0*/  LOP3.LUT R3, R3, 0x10000, RZ, 0xfc, !PT ;  /* 0x0001000003037812 */ /* 0x000fe200078efcff */
[----:B------:R0:W-:Y:S01]  /*75d0*/  STL.128 [R1+0x80], R4 ;  /* 0x0000800401007387 */ /* 0x0001e20000100c00 */
[----:B------:R-:W-:Y:S01]  /*75e0*/  LOP3.LUT R11, R11, 0x3fff, RZ, 0xc0, !PT ;  /* 0x00003fff0b0b7812 */ /* 0x000fe200078ec0ff */
[----:B------:R-:W-:Y:S01]  /*75f0*/  IMAD.U32 R38, RZ, RZ, UR37 ;  /* 0x00000025ff267e24 */ /* 0x000fe2000f8e00ff */
[----:B------:R-:W-:Y:S01]  /*7600*/  LOP3.LUT R0, R0, 0x3fff, RZ, 0xc0, !PT ;  /* 0x00003fff00007812 */ /* 0x000fe200078ec0ff */
[----:B------:R1:W-:Y:S01]  /*7610*/  STL.64 [R1+0x90], R8 ;  /* 0x0000900801007387 */ /* 0x0003e20000100a00 */
[----:B------:R-:W-:Y:S01]  /*7620*/  LOP3.LUT R11, R11, 0x10000, RZ, 0xfc, !PT ;  /* 0x000100000b0b7812 */ /* 0x000fe200078efcff */
[----:B------:R-:W-:Y:S01]  /*7630*/  IMAD.U32 R34, RZ, RZ, UR37 ;  /* 0x00000025ff227e24 */ /* 0x000fe2000f8e00ff */
[----:B------:R-:W-:Y:S01]  /*7640*/  IADD3 R38, P5, R38, 0x90, RZ ;  /* 0x0000009026267810 */ /* 0x000fe20007fbe0ff */
[----:B------:R-:W-:Y:S01]  /*7650*/  STL.128 [R1+0xf0], RZ ;  /* 0x0000f0ff01007387 */ /* 0x000fe20000100c00 */
[----:B------:R-:W-:Y:S01]  /*7660*/  IMAD.U32 R61, RZ, RZ, UR37 ;  /* 0x00000025ff3d7e24 */ /* 0x000fe2000f8e00ff */
[----:B------:R-:W-:Y:S01]  /*7670*/  BSSY B6, `(.L_x_3683) ;  /* 0x0000031000067945 */ /* 0x000fe20003800000 */
[----:B------:R-:W-:Y:S01]  /*7680*/  IADD3 R34, P0, R34, 0x88, RZ ;  /* 0x0000008822227810 */ /* 0x000fe20007f1e0ff */
[----:B------:R-:W-:Y:S01]  /*7690*/  STL.128 [R1+0x100], RZ ;  /* 0x000100ff01007387 */ /* 0x000fe20000100c00 */
[----:B------:R-:W-:Y:S01]  /*76a0*/  IMAD.X R58, RZ, RZ, UR36, P5 ;  /* 0x00000024ff3a7e24 */ /* 0x000fe2000a8e06ff */
[----:B------:R-:W-:Y:S01]  /*76b0*/  LOP3.LUT P5, RZ, R54, 0x1bf, RZ, 0xc0, !PT ;  /* 0x000001bf36ff7812 */ /* 0x000fe200078ac0ff */
[----:B------:R-:W-:Y:S01]  /*76c0*/  IMAD.U32 R59, RZ, RZ, UR37 ;  /* 0x00000025ff3b7e24 */ /* 0x000fe2000f8e00ff */
[C---:B0-----:R-:W-:Y:S01]  /*76d0*/  LOP3.LUT R6, R10.reuse, 0x3000000, RZ, 0xfc, !PT ;  /* 0x030000000a067812 */ /* 0x041fe200078efcff */
[----:B------:R-:W-:Y:S01]  /*76e0*/  IMAD.MOV.U32 R4, RZ, RZ, R3 ;  /* 0x000000ffff047224 */ /* 0x000fe200078e0003 */
[----:B------:R-:W-:Y:S01]  /*76f0*/  LOP3.LUT R10, R10, 0x10000, RZ, 0xfc, !PT ;  /* 0x000100000a0a7812 */ /* 0x000fe200078efcff */
[----:B------:R-:W-:Y:S01]  /*7700*/  IMAD.MOV.U32 R5, RZ, RZ, 0x40000040 ;  /* 0x40000040ff057424 */ /* 0x000fe200078e00ff */
[----:B-1----:R-:W-:Y:S01]  /*7710*/  LOP3.LUT R8, R0, 0x10000, RZ, 0xfc, !PT ;  /* 0x0001000000087812 */ /* 0x002fe200078efcff */
[----:B------:R-:W-:Y:S01]  /*7720*/  IMAD.MOV.U32 R7, RZ, RZ, 0x40000040 ;  /* 0x40000040ff077424 */ /* 0x000fe200078e00ff */
[----:B------:R-:W-:Y:S01]  /*7730*/  IADD3 R61, P4, R61, 0x98, RZ ;  /* 0x000000983d3d7810 */ /* 0x000fe20007f9e0ff */
[----:B------:R-:W-:Y:S01]  /*7740*/  IMAD.MOV.U32 R9, RZ, RZ, 0x40000040 ;  /* 0x40000040ff097424 */ /* 0x000fe200078e00ff */
[----:B------:R-:W-:Y:S01]  /*7750*/  IADD3 R59, P3, R59, 0xa0, RZ ;  /* 0x000000a03b3b7810 */ /* 0x000fe20007f7e0ff */
[----:B------:R-:W-:Y:S01]  /*7760*/  IMAD.U32 R47, RZ, RZ, UR37 ;  /* 0x00000025ff2f7e24 */ /* 0x000fe2000f8e00ff */
[----:B------:R0:W-:Y:S01]  /*7770*/  STL.128 [R1+0xa0], R4 ;  /* 0x0000a00401007387 */ /* 0x0001e20000100c00 */
[----:B------:R-:W-:-:S02]  /*7780*/  IMAD.U32 R53, RZ, RZ, UR37 ;  /* 0x00000025ff357e24 */ /* 0x000fc4000f8e00ff */
[----:B------:R-:W-:Y:S01]  /*7790*/  IMAD.U32 R52, RZ, RZ, UR37 ;  /* 0x00000025ff347e24 */ /* 0x000fe2000f8e00ff */
[----:B------:R1:W-:Y:S01]  /*77a0*/  STL.64 [R1+0x98], R8 ;  /* 0x0000980801007387 */ /* 0x0003e20000100a00 */
[----:B------:R-:W-:Y:S01]  /*77b0*/  IMAD.X R48, RZ, RZ, UR36, P0 ;  /* 0x00000024ff307e24 */ /* 0x000fe200080e06ff */
[----:B------:R-:W-:Y:S01]  /*77c0*/  IADD3 R47, P2, R47, 0xb0, RZ ;  /* 0x000000b02f2f7810 */ /* 0x000fe20007f5e0ff */
[----:B------:R-:W-:Y:S01]  /*77d0*/  IMAD.X R62, RZ, RZ, UR36, P4 ;  /* 0x00000024ff3e7e24 */ /* 0x000fe2000a0e06ff */
[----:B------:R-:W-:Y:S01]  /*77e0*/  IADD3 R53, P1, R53, 0x110, RZ ;  /* 0x0000011035357810 */ /* 0x000fe20007f3e0ff */
[----:B------:R-:W-:Y:S01]  /*77f0*/  IMAD.X R60, RZ, RZ, UR36, P3 ;  /* 0x00000024ff3c7e24 */ /* 0x000fe200098e06ff */
[----:B------:R-:W-:Y:S01]  /*7800*/  IADD3 R52, P0, R52, 0x118, RZ ;  /* 0x0000011834347810 */ /* 0x000fe20007f1e0ff */
[----:B------:R-:W-:Y:S02]  /*7810*/  IMAD.X R45, RZ, RZ, UR36, P2 ;  /* 0x00000024ff2d7e24 */ /* 0x000fe400090e06ff */
[----:B------:R-:W-:-:S02]  /*7820*/  IMAD.X R56, RZ, RZ, UR36, P1 ;  /* 0x00000024ff387e24 */ /* 0x000fc400088e06ff */
[----:B------:R-:W-:Y:S02]  /*7830*/  IMAD.X R51, RZ, RZ, UR36, P0 ;  /* 0x00000024ff337e24 */ /* 0x000fe400080e06ff */
[----:B0-----:R-:W-:Y:S02]  /*7840*/  IMAD.MOV.U32 R6, RZ, RZ, R10 ;  /* 0x000000ffff067224 */ /* 0x001fe400078e000a */
[----:B------:R-:W-:-:S05]  /*7850*/  IMAD.MOV.U32 R4, RZ, RZ, R11 ;  /* 0x000000ffff047224 */ /* 0x000fca00078e000b */
[----:B------:R1:W-:Y:S01]  /*7860*/  STL.128 [R1+0x110], R4 ;  /* 0x0001100401007387 */ /* 0x0003e20000100c00 */
[----:B------:R-:W-:Y:S05]  /*7870*/  @!P5 BRA `(.L_x_3684) ;  /* 0x000000000040d947 */ /* 0x000fea0003800000 */
[----:B------:R-:W-:Y:S01]  /*7880*/  MOV R14, 0x0 ;  /* 0x00000000000e7802 */ /* 0x000fe20000000f00 */
[----:B------:R-:W-:Y:S01]  /*7890*/  ULDC.64 UR4, c[0x4][0x98] ;  /* 0x0100260000047ab9 */ /* 0x000fe20000000a00 */
[----:B------:R-:W-:Y:S01]  /*78a0*/  ULDC.64 UR6, c[0x4][0xa0] ;  /* 0x0100280000067ab9 */ /* 0x000fe20000000a00 */
[----:B-1----:R-:W-:Y:S02]  /*78b0*/  IMAD.U32 R4, RZ, RZ, UR4 ;  /* 0x00000004ff047e24 */ /* 0x002fe4000f8e00ff */
        /* <DEDUP_REMOVED lines=11> */
[----:B0-2--5:R-:W-:Y:S05]  /*7970*/  CALL.ABS.NOINC R14 ;  /* 0x000000000e007343 */ /* 0x025fea0003c00000 */
.L_x_3684:
[----:B------:R-:W-:Y:S05]  /*7980*/  BSYNC B6 ;  /* 0x0000000000067941 */ /* 0x000fea0003800000 */
.L_x_3683:
[----:B------:R-:W0:Y:S01]  /*7990*/  S2R R20, SR_TID.X ;  /* 0x0000000000147919 */ /* 0x000e220000002100 */
[----:B-1----:R-:W1:Y:S01]  /*79a0*/  LDC.64 R6, c[0x0][0xad8] ;  /* 0x0002b600ff067b82 */ /* 0x002e620000000a00 */
[----:B------:R-:W-:Y:S01]  /*79b0*/  UIADD3 UR4, UP0, UR37, 0x120, URZ ;  /* 0x0000012025047890 */ /* 0x000fe2000ff1e03f */
[----:B------:R-:W-:Y:S01]  /*79c0*/  IMAD.MOV.U32 R4, RZ, RZ, RZ ;  /* 0x000000ffff047224 */ /* 0x000fe200078e00ff */
[----:B------:R-:W-:Y:S01]  /*79d0*/  STL.64 [R1+0x120], R196 ;  /* 0x000120c401007387 */ /* 0x000fe20000100a00 */
[----:B------:R-:W-:Y:S01]  /*79e0*/  IMAD.U32 R35, RZ, RZ, UR37 ;  /* 0x00000025ff237e24 */ /* 0x000fe2000f8e00ff */
[----:B------:R-:W-:Y:S01]  /*79f0*/  UIADD3.X UR5, URZ, UR36, URZ, UP0, !UPT ;  /* 0x000000243f057290 */ /* 0x000fe200087fe43f */
[----:B------:R-:W-:Y:S01]  /*7a00*/  IMAD.U32 R37, RZ, RZ, UR37 ;  /* 0x00000025ff257e24 */ /* 0x000fe2000f8e00ff */
[----:B------:R-:W-:Y:S01]  /*7a10*/  STL.U8 [R1+0x138], RZ ;  /* 0x000138ff01007387 */ /* 0x000fe20000100000 */
[----:B------:R-:W3:Y:S01]  /*7a20*/  LDC.64 R12, c[0x0][0xae0] ;  /* 0x0002b800ff0c7b82 */ /* 0x000ee20000000a00 */
[----:B------:R-:W-:Y:S01]  /*7a30*/  IMAD.U32 R10, RZ, RZ, UR4 ;  /* 0x00000004ff0a7e24 */ /* 0x000fe2000f8e00ff */
[----:B------:R-:W-:Y:S01]  /*7a40*/  ULDC UR4, c[0x0][0x3f4] ;  /* 0x0000fd0000047ab9 */ /* 0x000fe20000000800 */
[----:B------:R-:W-:Y:S01]  /*7a50*/  IMAD.U32 R11, RZ, RZ, UR5 ;  /* 0x00000005ff0b7e24 */ /* 0x000fe2000f8e00ff */
[----:B------:R-:W-:Y:S01]  /*7a60*/  STL.U8 [R1+0x16c], RZ ;  /* 0x00016cff01007387 */ /* 0x000fe20000100000 */
[----:B------:R-:W-:-:S02]  /*7a70*/  ISETP.LT.AND P0, PT, RZ, UR4, PT ;  /* 0x00000004ff007c0c */ /* 0x000fc4000bf01270 */
[----:B------:R-:W-:Y:S01]  /*7a80*/  IADD3 R35, P3, R35, 0x138, RZ ;  /* 0x0000013823237810 */ /* 0x000fe20007f7e0ff */
[----:B------:R-:W4:Y:S01]  /*7a90*/  LDC R30, c[0x0][0xad4] ;  /* 0x0002b500ff1e7b82 */ /* 0x000f220000000800 */
[----:B------:R-:W-:Y:S01]  /*7aa0*/  STL.64 [R1+0x128], R10 ;  /* 0x0001280a01007387 */ /* 0x000fe20000100a00 */
[----:B------:R-:W-:Y:S02]  /*7ab0*/  IADD3 R37, P4, R37, 0x128, RZ ;  /* 0x0000012825257810 */ /* 0x000fe40007f9e0ff */
[----:B------:R-:W-:Y:S01]  /*7ac0*/  IMAD.X R49, RZ, RZ, UR36, P3 ;  /* 0x00000024ff317e24 */ /* 0x000fe200098e06ff */
[----:B------:R2:W-:Y:S02]  /*7ad0*/  STL.64 [R1+0x130], R32 ;  /* 0x0001302001007387 */ /* 0x0005e40000100a00 */
[----:B------:R-:W-:Y:S01]  /*7ae0*/  IMAD.X R57, RZ, RZ, UR36, P4 ;  /* 0x00000024ff397e24 */ /* 0x000fe2000a0e06ff */
[----:B------:R-:W4:Y:S01]  /*7af0*/  LDC.64 R8, c[0x0][0x448] ;  /* 0x00011200ff087b82 */ /* 0x000f220000000a00 */
[----:B-1----:R-:W-:-:S02]  /*7b00*/  IMAD.MOV.U32 R31, RZ, RZ, R6 ;  /* 0x000000ffff1f7224 */ /* 0x002fc400078e0006 */
[----:B------:R-:W-:Y:S02]  /*7b10*/  IMAD.MOV.U32 R5, RZ, RZ, R7 ;  /* 0x000000ffff057224 */ /* 0x000fe400078e0007 */
[----:B0-----:R-:W-:-:S03]  /*7b20*/  VIADD R3, R20, 0xffffff80 ;  /* 0xffffff8014037836 */ /* 0x001fc60000000000 */
[----:B------:R-:W0:Y:S01]  /*7b30*/  LDC R0, c[0x0][0x450] ;  /* 0x00011400ff007b82 */ /* 0x000e220000000800 */
[----:B---3--:R-:W-:Y:S02]  /*7b40*/  IMAD.MOV.U32 R6, RZ, RZ, R12 ;  /* 0x000000ffff067224 */ /* 0x008fe400078e000c */
[----:B------:R-:W-:Y:S01]  /*7b50*/  IMAD.MOV.U32 R7, RZ, RZ, R13 ;  /* 0x000000ffff077224 */ /* 0x000fe200078e000d */
[----:B------:R1:W-:Y:S01]  /*7b60*/  STL [R1+0x47c], R3 ;  /* 0x00047c0301007387 */ /* 0x0003e20000100800 */
[----:B--2---:R-:W-:Y:S02]  /*7b70*/  IMAD.U32 R33, RZ, RZ, UR37 ;  /* 0x00000025ff217e24 */ /* 0x004fe4000f8e00ff */
[----:B------:R-:W-:Y:S01]  /*7b80*/  IMAD.U32 R32, RZ, RZ, UR37 ;  /* 0x00000025ff207e24 */ /* 0x000fe2000f8e00ff */
[----:B----4-:R1:W-:Y:S02]  /*7b90*/  STL.128 [R1+0x140], R28 ;  /* 0x0001401c01007387 */ /* 0x0103e40000100c00 */
[----:B------:R-:W-:-:S02]  /*7ba0*/  IADD3 R33, P1, R33, 0x16c, RZ ;  /* 0x0000016c21217810 */ /* 0x000fc40007f3e0ff */
[----:B------:R1:W-:Y:S01]  /*7bb0*/  STL.128 [R1+0x150], R4 ;  /* 0x0001500401007387 */ /* 0x0003e20000100c00 */
[----:B------:R-:W-:Y:S02]  /*7bc0*/  IADD3 R32, P2, R32, 0x13c, RZ ;  /* 0x0000013c20207810 */ /* 0x000fe40007f5e0ff */
[----:B------:R-:W-:Y:S01]  /*7bd0*/  IMAD.X R43, RZ, RZ, UR36, P1 ;  /* 0x00000024ff2b7e24 */ /* 0x000fe200088e06ff */
[----:B------:R1:W-:Y:S02]  /*7be0*/  STL.64 [R1+0x160], R8 ;  /* 0x0001600801007387 */ /* 0x0003e40000100a00 */
[----:B------:R-:W-:Y:S02]  /*7bf0*/  IMAD.X R41, RZ, RZ, UR36, P2 ;  /* 0x00000024ff297e24 */ /* 0x000fe400090e06ff */
[----:B------:R1:W-:Y:S04]  /*7c00*/  STL [R1+0x13c], R3 ;  /* 0x00013c0301007387 */ /* 0x0003e80000100800 */
[----:B0-----:R1:W-:Y:S01]  /*7c10*/  STL [R1+0x168], R0 ;  /* 0x0001680001007387 */ /* 0x0013e20000100800 */
[----:B------:R-:W-:Y:S05]  /*7c20*/  @P0 BRA `(.L_x_3685) ;  /* 0x0000000000400947 */ /* 0x000fea0003800000 */
[----:B-1----:R-:W2:Y:S02]  /*7c30*/  LDL R3, [R1+0x21c] ;  /* 0x00021c0001037983 */ /* 0x002ea40000100800 */
[----:B--2---:R-:W-:-:S04]  /*7c40*/  LEA.HI R0, R3, R3, RZ, 0x1 ;  /* 0x0000000303007211 */ /* 0x004fc800078f08ff */
[----:B------:R-:W-:-:S05]  /*7c50*/  LOP3.LUT R0, R0, 0xfffffffe, RZ, 0xc0, !PT ;  /* 0xfffffffe00007812 */ /* 0x000fca00078ec0ff */
[----:B------:R-:W-:-:S05]  /*7c60*/  IMAD.IADD R0, R3, 0x1, -R0 ;  /* 0x0000000103007824 */ /* 0x000fca00078e0a00 */
[----:B------:R-:W-:-:S04]  /*7c70*/  SHF.L.U32 R3, R0, 0x1f, RZ ;  /* 0x0000001f00037819 */ /* 0x000fc800000006ff */
[----:B------:R0:W1:Y:S03]  /*7c80*/  SYNCS.PHASECHK.TRANS64.TRYWAIT P0, [R2+URZ+0x32400], R3 ;  /* 0x03240003020075a7 */ /* 0x000066000800017f */
[----:B-1----:R-:W-:Y:S05]  /*7c90*/  @!P0 NANOSLEEP.SYNCS 0x989680 ;  /* 0x009896800000895d */ /* 0x002fea0003900000 */
[----:B------:R-:W1:Y:S01]  /*7ca0*/  @!P0 SYNCS.PHASECHK.TRANS64 P0, [R2+URZ+0x32400], R3 ;  /* 0x03240003020085a7 */ /* 0x000e62000800007f */
[----:B------:R-:W-:Y:S04]  /*7cb0*/  BSSY B0, `(.L_x_3686) ;  /* 0x0000006000007945 */ /* 0x000fe80003800000 */
[----:B-1----:R-:W-:Y:S05]  /*7cc0*/  @P0 BRA `(.L_x_3687) ;  /* 0x0000000000100947 */ /* 0x002fea0003800000 */
.L_x_3688:
[----:B-1----:R1:W2:Y:S02]  /*7cd0*/  SYNCS.PHASECHK.TRANS64.TRYWAIT P0, [R2+URZ+0x32400], R3 ;  /* 0x03240003020075a7 */ /* 0x0022a4000800017f */
[----:B--2---:R-:W-:Y:S05]  /*7ce0*/  @!P0 NANOSLEEP.SYNCS 0x989680 ;  /* 0x009896800000895d */ /* 0x004fea0003900000 */
[----:B------:R-:W2:Y:S02]  /*7cf0*/  @!P0 SYNCS.PHASECHK.TRANS64 P0, [R2+URZ+0x32400], R3 ;  /* 0x03240003020085a7 */ /* 0x000ea4000800007f */
[----:B--2---:R-:W-:Y:S05]  /*7d00*/  @!P0 BRA `(.L_x_3688) ;  /* 0xfffffffc00f08947 */ /* 0x004fea000383ffff */
.L_x_3687:
[----:B------:R-:W-:Y:S05]  /*7d10*/  BSYNC B0 ;  /* 0x0000000000007941 */ /* 0x000fea0003800000 */
.L_x_3686:
[----:B------:R-:W-:Y:S05]  /*7d20*/  BRA `(.L_x_3689) ;  /* 0x0000002c000c7947 */ /* 0x000fea0003800000 */
.L_x_3685:
[----:B------:R-:W-:Y:S01]  /*7d30*/  LOP3.LUT P0, RZ, R54, 0x3ff, RZ, 0xc0, !PT ;  /* 0x000003ff36ff7812 */ /* 0x000fe2000780c0ff */
[----:B------:R-:W-:Y:S01]  /*7d40*/  ULDC.64 UR4, c[0x0][0x3f8] ;  /* 0x0000fe0000047ab9 */ /* 0x000fe20000000a00 */
[----:B-1---5:R-:W-:Y:S01]  /*7d50*/  SHF.R.S32.HI R5, RZ, 0x1f, R44 ;  /* 0x0000001fff057819 */ /* 0x022fe2000001142c */
        /* <DEDUP_REMOVED lines=27> */
.L_x_3691:
[----:B------:R-:W-:Y:S05]  /*7f10*/  BSYNC B6 ;  /* 0x0000000000067941 */ /* 0x000fea0003800000 */
.L_x_3690:
[----:B------:R-:W2:Y:S01]  /*7f20*/  LDL R3, [R1+0x70] ;  /* 0x0000700001037983 */ /* 0x000ea20000100800 */
[----:B------:R-:W-:Y:S01]  /*7f30*/  ULDC.U8 UR4, c[0x0][0x410] ;  /* 0x0001040000047ab9 */ /* 0x000fe20000000000 */
[----:B------:R-:W-:Y:S01]  /*7f40*/  BSSY B0, `(.L_x_3692) ;  /* 0x0000299000007945 */ /* 0x000fe20003800000 */
[----:B------:R-:W-:Y:S01]  /*7f50*/  ISETP.NE.AND P0, PT, RZ, UR4, PT ;  /* 0x00000004ff007c0c */ /* 0x000fe2000bf05270 */
[----:B--2---:R-:W-:-:S12]  /*7f60*/  IMAD R0, R3, 0x80, R22 ;  /* 0x0000008003007824 */ /* 0x004fd800078e0216 */
[----:B------:R-:W-:Y:S05]  /*7f70*/  @!P0 BRA `(.L_x_3693) ;  /* 0x0000001400708947 */ /* 0x000fea0003800000 */
[----:B------:R-:W2:Y:S01]  /*7f80*/  LDL R20, [R1+0x480] ;  /* 0x0004800001147983 */ /* 0x000ea20000100800 */
[----:B------:R-:W0:Y:S01]  /*7f90*/  LDC R69, c[0x0][0x448] ;  /* 0x00011200ff457b82 */ /* 0x000e220000000800 */
[----:B------:R-:W-:Y:S01]  /*7fa0*/  ULDC.64 UR4, c[0x0][0x3f8] ;  /* 0x0000fe0000047ab9 */ /* 0x000fe20000000a00 */
[----:B------:R-:W-:Y:S01]  /*7fb0*/  ULDC.64 UR6, c[0x0][0x408] ;  /* 0x0001020000067ab9 */ /* 0x000fe20000000a00 */
[----:B------:R-:W-:Y:S02]  /*7fc0*/  IMAD.MOV.U32 R31, RZ, RZ, R29 ;  /* 0x000000ffff1f7224 */ /* 0x000fe400078e001d */
[----:B------:R-:W-:Y:S01]  /*7fd0*/  IMAD.MOV.U32 R55, RZ, RZ, R63 ;  /* 0x000000ffff377224 */ /* 0x000fe200078e003f */
[----:B0-----:R-:W-:-:S13]  /*7fe0*/  ISETP.NE.AND P0, PT, R69, 0x1, PT ;  /* 0x000000014500780c */ /* 0x001fda0003f05270 */
[----:B------:R-:W0:Y:S08]  /*7ff0*/  @P0 LDC R4, c[0x0][0x44c] ;  /* 0x00011300ff040b82 */ /* 0x000e300000000800 */
[----:B------:R-:W1:Y:S01]  /*8000*/  @P0 LDC R5, c[0x0][0x450] ;  /* 0x00011400ff050b82 */ /* 0x000e620000000800 */
[----:B--2---:R-:W-:-:S04]  /*8010*/  IMAD R3, R20, 0x40, R0 ;  /* 0x0000004014037824 */ /* 0x004fc800078e0200 */
[----:B0-----:R-:W-:-:S05]  /*8020*/  @P0 IMAD.HI.U32 R4, R3, R4, RZ ;  /* 0x0000000403040227 */ /* 0x001fca00078e00ff */
[----:B-1----:R-:W-:-:S04]  /*8030*/  @P0 SHF.R.U32.HI R3, RZ, R5, R4 ;  /* 0x00000005ff030219 */ /* 0x002fc80000011604 */
        /* <DEDUP_REMOVED lines=17> */
[----:B------:R0:W1:Y:S04]  /*8150*/  SHFL.IDX PT, R3, R44, RZ, 0x1c1f ;  /* 0x001c1fff2c037589 */ /* 0x00006800000e0000 */
[----:B------:R0:W2:Y:S04]  /*8160*/  SHFL.IDX PT, R6, R10, RZ, 0x1c1f ;  /* 0x001c1fff0a067589 */ /* 0x0000a800000e0000 */
[----:B------:R0:W3:Y:S04]  /*8170*/  SHFL.IDX PT, R7, R66, RZ, 0x1c1f ;  /* 0x001c1fff42077589 */ /* 0x0000e800000e0000 */
[----:B------:R0:W4:Y:S02]  /*8180*/  SHFL.IDX PT, R8, R63, RZ, 0x1c1f ;  /* 0x001c1fff3f087589 */ /* 0x00012400000e0000 */
.L_x_4032:
        /* <DEDUP_REMOVED lines=8> */
[----:B------:R-:W3:Y:S01]  /*8210*/  LDL R11, [R1+0x484] ;  /* 0x00048400010b7983 */ /* 0x000ee20000100800 */
[----:B------:R-:W-:Y:S01]  /*8220*/  ULDC UR4, c[0x0][0x3f4] ;  /* 0x0000fd0000047ab9 */ /* 0x000fe20000000800 */
[----:B--2---:R-:W-:Y:S01]  /*8230*/  IMAD.MOV.U32 R4, RZ, RZ, R6 ;  /* 0x000000ffff047224 */ /* 0x004fe200078e0006 */
[----:B------:R-:W-:Y:S01]  /*8240*/  ISETP.GE.AND P2, PT, R154, UR4, PT ;  /* 0x000000049a007c0c */ /* 0x000fe2000bf46270 */
[----:B-1----:R-:W-:Y:S01]  /*8250*/  IMAD.MOV.U32 R5, RZ, RZ, R3 ;  /* 0x000000ffff057224 */ /* 0x002fe200078e0003 */
[----:B------:R-:W-:Y:S02]  /*8260*/  ISETP.GE.AND P3, PT, R159, UR4, PT ;  /* 0x000000049f007c0c */ /* 0x000fe4000bf66270 */
[----:B------:R-:W-:-:S09]  /*8270*/  CS2R R64, SRZ ;  /* 0x0000000000407805 */ /* 0x000fd2000001ff00 */
[----:B------:R-:W-:-:S04]  /*8280*/  @!P2 IMAD.WIDE R4, R154, 0x2, R4 ;  /* 0x000000029a04a825 */ /* 0x000fc800078e0204 */
[----:B------:R-:W-:Y:S01]  /*8290*/  @!P3 IMAD.SHL.U32 R9, R159, 0x2, RZ ;  /* 0x000000029f09b824 */ /* 0x000fe200078e00ff */
[----:B------:R1:W5:Y:S01]  /*82a0*/  @!P2 LD.E.64 R64, desc[UR42][R4.64] ;  /* 0x0000002a0440a980 */ /* 0x000362000c101b00 */
[----:B------:R-:W-:Y:S02]  /*82b0*/  CS2R R54, SRZ ;  /* 0x0000000000367805 */ /* 0x000fe4000001ff00 */
[----:B------:R-:W-:Y:S02]  /*82c0*/  CS2R R30, SRZ ;  /* 0x00000000001e7805 */ /* 0x000fe4000001ff00 */
[----:B------:R-:W-:Y:S02]  /*82d0*/  CS2R R28, SRZ ;  /* 0x00000000001c7805 */ /* 0x000fe4000001ff00 */
[-C--:B-1----:R-:W-:Y:S02]  /*82e0*/  @!P3 IADD3 R4, P0, R6, R9.reuse, RZ ;  /* 0x000000090604b210 */ /* 0x082fe40007f1e0ff */
[----:B----4-:R-:W-:Y:S01]  /*82f0*/  @!P3 IADD3 R6, P1, R8, R9, RZ ;  /* 0x000000090806b210 */ /* 0x010fe20007f3e0ff */
[----:B---3--:R-:W-:-:S02]  /*8300*/  IMAD.MOV.U32 R9, RZ, RZ, R7 ;  /* 0x000000ffff097224 */ /* 0x008fc400078e0007 */
[----:B------:R-:W-:-:S05]  /*8310*/  @!P2 IMAD.WIDE R8, R154, 0x2, R8 ;  /* 0x000000029a08a825 */ /* 0x000fca00078e0208 */
[----:B------:R1:W5:Y:S01]  /*8320*/  @!P2 LD.E.64 R54, desc[UR42][R8.64] ;  /* 0x0000002a0836a980 */ /* 0x000362000c101b00 */
[----:B------:R-:W-:-:S05]  /*8330*/  @!P3 SHF.L.U64.HI R12, R159, 0x1, R11 ;  /* 0x000000019f0cb819 */ /* 0x000fca000001020b */
[--C-:B------:R-:W-:Y:S02]  /*8340*/  @!P3 IMAD.X R5, R3, 0x1, R12.reuse, P0 ;  /* 0x000000010305b824 */ /* 0x100fe400000e060c */
[----:B------:R-:W-:-:S03]  /*8350*/  @!P3 IMAD.X R7, R7, 0x1, R12, P1 ;  /* 0x000000010707b824 */ /* 0x000fc600008e060c */
[----:B------:R1:W5:Y:S04]  /*8360*/  @!P3 LD.E.64 R30, desc[UR42][R4.64] ;  /* 0x0000002a041eb980 */ /* 0x000368000c101b00 */
[----:B------:R1:W5:Y:S02]  /*8370*/  @!P3 LD.E.64 R28, desc[UR42][R6.64] ;  /* 0x0000002a061cb980 */ /* 0x000364000c101b00 */
.L_x_3696:
[----:B------:R-:W-:Y:S05]  /*8380*/  BSYNC B1 ;  /* 0x0000000000017941 */ /* 0x000fea0003800000 */
.L_x_3695:
[----:B-1---5:R-:W-:Y:S01]  /*8390*/  IMAD.MOV.U32 R3, RZ, RZ, R54 ;  /* 0x000000ffff037224 */ /* 0x022fe200078e0036 */
[----:B------:R-:W-:Y:S01]  /*83a0*/  UMOV UR4, 0xffffffff ;  /* 0xffffffff00047882 */ /* 0x000fe20000000000 */
[----:B------:R-:W-:Y:S01]  /*83b0*/  IMAD.MOV.U32 R4, RZ, RZ, R55 ;  /* 0x000000ffff047224 */ /* 0x000fe200078e0037 */
[----:B------:R-:W-:Y:S01]  /*83c0*/  CS2R R20, SRZ ;  /* 0x0000000000147805 */ /* 0x000fe2000001ff00 */
[----:B------:R-:W-:Y:S01]  /*83d0*/  IMAD.MOV.U32 R5, RZ, RZ, R28 ;  /* 0x000000ffff057224 */ /* 0x000fe200078e001c */
[----:B------:R-:W-:Y:S01]  /*83e0*/  PRMT R70, R3, 0x7610, R70 ;  /* 0x0000761003467816 */ /* 0x000fe20000000046 */
[----:B--2---:R-:W-:Y:S01]  /*83f0*/  IMAD.MOV.U32 R6, RZ, RZ, R29 ;  /* 0x000000ffff067224 */ /* 0x004fe200078e001d */
        /* <DEDUP_REMOVED lines=11> */
[----:B------:R-:W-:Y:S06]  /*84b0*/  BRA.DIV UR4, `(.L_x_3697) ;  /* 0x0000031e04c87947 */ /* 0x000fec000b800000 */
[----:B------:R1:W2:Y:S04]  /*84c0*/  SHFL.IDX PT, R3, R44, 0x1, 0x1c1f ;  /* 0x003c1f002c037f89 */ /* 0x0002a800000e0000 */
[----:B------:R1:W0:Y:S04]  /*84d0*/  SHFL.IDX PT, R6, R10, 0x1, 0x1c1f ;  /* 0x003c1f000a067f89 */ /* 0x00022800000e0000 */
[----:B---3--:R1:W3:Y:S04]  /*84e0*/  SHFL.IDX PT, R7, R66, 0x1, 0x1c1f ;  /* 0x003c1f0042077f89 */ /* 0x0082e800000e0000 */
[----:B------:R1:W0:Y:S02]  /*84f0*/  SHFL.IDX PT, R14, R63, 0x1, 0x1c1f ;  /* 0x003c1f003f0e7f89 */ /* 0x00022400000e0000 */
.L_x_4038:
[----:B------:R-:W5:Y:S01]  /*8500*/  LDL R5, [R1+0x21c] ;  /* 0x00021c0001057983 */ /* 0x000f620000100800 */
[----:B------:R-:W-:Y:S01]  /*8510*/  VIADD R0, R0, 0x40 ;  /* 0x0000004000007836 */ /* 0x000fe20000000000 */
[----:B------:R-:W-:Y:S01]  /*8520*/  BSSY B1, `(.L_x_3698) ;  /* 0x0000022000017945 */ /* 0x000fe20003800000 */
[----:B----4-:R-:W-:Y:S02]  /*8530*/  CS2R R8, SRZ ;  /* 0x0000000000087805 */ /* 0x010fe4000001ff00 */
[----:B------:R-:W-:Y:S02]  /*8540*/  CS2R R12, SRZ ;  /* 0x00000000000c7805 */ /* 0x000fe4000001ff00 */
[----:B01----:R-:W-:Y:S02]  /*8550*/  CS2R R10, SRZ ;  /* 0x00000000000a7805 */ /* 0x003fe4000001ff00 */
[----:B------:R-:W-:Y:S02]  /*8560*/  ISETP.GE.AND P0, PT, R0, R69, PT ;  /* 0x000000450000720c */ /* 0x000fe40003f06270 */
[----:B-----5:R-:W-:-:S04]  /*8570*/  LEA.HI R4, R5, R5, RZ, 0x1 ;  /* 0x0000000505047211 */ /* 0x020fc800078f08ff */
[----:B------:R-:W-:-:S05]  /*8580*/  LOP3.LUT R4, R4, 0xfffffffe, RZ, 0xc0, !PT ;  /* 0xfffffffe04047812 */ /* 0x000fca00078ec0ff */
[----:B------:R-:W-:-:S05]  /*8590*/  IMAD.IADD R4, R5, 0x1, -R4 ;  /* 0x0000000105047824 */ /* 0x000fca00078e0a04 */
[----:B------:R-:W-:Y:S01]  /*85a0*/  SHF.L.U32 R63, R4, 0x1f, RZ ;  /* 0x0000001f043f7819 */ /* 0x000fe200000006ff */
[----:B------:R-:W-:Y:S06]  /*85b0*/  @P0 BRA `(.L_x_3699) ;  /* 0x0000000000600947 */ /* 0x000fec0003800000 */
[----:B------:R-:W4:Y:S01]  /*85c0*/  LDL R15, [R1+0x484] ;  /* 0x00048400010f7983 */ /* 0x000f220000100800 */
[----:B------:R-:W-:Y:S01]  /*85d0*/  ULDC UR4, c[0x0][0x3f4] ;  /* 0x0000fd0000047ab9 */ /* 0x000fe20000000800 */
[----:B------:R-:W-:Y:S01]  /*85e0*/  IMAD.MOV.U32 R4, RZ, RZ, R6 ;  /* 0x000000ffff047224 */ /* 0x000fe200078e0006 */
[----:B------:R-:W-:Y:S01]  /*85f0*/  ISETP.GE.AND P2, PT, R154, UR4, PT ;  /* 0x000000049a007c0c */ /* 0x000fe2000bf46270 */
[----:B--2---:R-:W-:Y:S01]  /*8600*/  IMAD.MOV.U32 R5, RZ, RZ, R3 ;  /* 0x000000ffff057224 */ /* 0x004fe200078e0003 */
[----:B------:R-:W-:Y:S02]  /*8610*/  ISETP.GE.AND P3, PT, R159, UR4, PT ;  /* 0x000000049f007c0c */ /* 0x000fe4000bf66270 */
[----:B------:R-:W-:Y:S01]  /*8620*/  CS2R R12, SRZ ;  /* 0x00000000000c7805 */ /* 0x000fe2000001ff00 */
[----:B------:R-:W-:-:S08]  /*8630*/  IMAD.MOV.U32 R8, RZ, RZ, R14 ;  /* 0x000000ffff087224 */ /* 0x000fd000078e000e */
[----:B------:R-:W-:-:S04]  /*8640*/  @!P2 IMAD.WIDE R4, R154, 0x2, R4 ;  /* 0x000000029a04a825 */ /* 0x000fc800078e0204 */
[C---:B------:R-:W-:Y:S01]  /*8650*/  @!P3 IMAD.SHL.U32 R9, R159.reuse, 0x2, RZ ;  /* 0x000000029f09b824 */ /* 0x040fe200078e00ff */
[----:B------:R0:W5:Y:S01]  /*8660*/  @!P2 LD.E.64 R12, desc[UR42][R4.64] ;  /* 0x0000002a040ca980 */ /* 0x000162000c101b00 */
[----:B------:R-:W-:Y:S02]  /*8670*/  CS2R R20, SRZ ;  /* 0x0000000000147805 */ /* 0x000fe4000001ff00 */
[----:B------:R-:W-:Y:S02]  /*8680*/  CS2R R10, SRZ ;  /* 0x00000000000a7805 */ /* 0x000fe4000001ff00 */
[-C--:B0-----:R-:W-:Y:S02]  /*8690*/  @!P3 IADD3 R4, P0, R6, R9.reuse, RZ ;  /* 0x000000090604b210 */ /* 0x081fe40007f1e0ff */
[----:B------:R-:W-:Y:S01]  /*86a0*/  @!P3 IADD3 R6, P1, R14, R9, RZ ;  /* 0x000000090e06b210 */ /* 0x000fe20007f3e0ff */
[----:B---3--:R-:W-:Y:S01]  /*86b0*/  IMAD.MOV.U32 R9, RZ, RZ, R7 ;  /* 0x000000ffff097224 */ /* 0x008fe200078e0007 */
[----:B----4-:R-:W-:Y:S01]  /*86c0*/  @!P3 SHF.L.U64.HI R0, R159, 0x1, R15 ;  /* 0x000000019f00b819 */ /* 0x010fe2000001020f */
[----:B------:R-:W-:Y:S01]  /*86d0*/  @!P2 IMAD.WIDE R14, R154, 0x2, R8 ;  /* 0x000000029a0ea825 */ /* 0x000fe200078e0208 */
[----:B------:R-:W-:-:S03]  /*86e0*/  CS2R R8, SRZ ;  /* 0x0000000000087805 */ /* 0x000fc6000001ff00 */
[--C-:B------:R-:W-:Y:S01]  /*86f0*/  @!P3 IMAD.X R5, R3, 0x1, R0.reuse, P0 ;  /* 0x000000010305b824 */ /* 0x100fe200000e0600 */
[----:B------:R0:W5:Y:S01]  /*8700*/  @!P2 LD.E.64 R20, desc[UR42][R14.64] ;  /* 0x0000002a0e14a980 */ /* 0x000162000c101b00 */
[----:B------:R-:W-:-:S03]  /*8710*/  @!P3 IMAD.X R7, R7, 0x1, R0, P1 ;  /* 0x000000010707b824 */ /* 0x000fc600008e0600 */
[----:B------:R0:W5:Y:S04]  /*8720*/  @!P3 LD.E.64 R10, desc[UR42][R4.64] ;  /* 0x0000002a040ab980 */ /* 0x000168000c101b00 */
[----:B------:R0:W5:Y:S02]  /*8730*/  @!P3 LD.E.64 R8, desc[UR42][R6.64] ;  /* 0x0000002a0608b980 */ /* 0x000164000c101b00 */
.L_x_3699:
[----:B------:R-:W-:Y:S05]  /*8740*/  BSYNC B1 ;  /* 0x0000000000017941 */ /* 0x000fea0003800000 */
.L_x_3698:
[----:B------:R-:W1:Y:S01]  /*8750*/  SYNCS.PHASECHK.TRANS64.TRYWAIT P0, [R2+URZ+0x32400], R63 ;  /* 0x0324003f020075a7 */ /* 0x000e62000800017f */
[----:B------:R-:W-:Y:S04]  /*8760*/  BSSY B1, `(.L_x_3700) ;  /* 0x0000002000017945 */ /* 0x000fe80003800000 */
[----:B-1----:R-:W-:Y:S05]  /*8770*/  @!P0 BRA `(.L_x_3701) ;  /* 0x0000031c00888947 */ /* 0x002fea0003800000 */
.L_x_4039:
[----:B------:R-:W-:Y:S05]  /*8780*/  BSYNC B1 ;  /* 0x0000000000017941 */ /* 0x000fea0003800000 */
.L_x_3700:
[----:B0--3--:R-:W3:Y:S04]  /*8790*/  LDL R7, [R1+0x474] ;  /* 0x0004740001077983 */ /* 0x009ee80000100800 */
[----:B------:R-:W4:Y:S01]  /*87a0*/  LDL R6, [R1+0x70] ;  /* 0x0000700001067983 */ /* 0x000f220000100800 */
[----:B-----5:R-:W-:Y:S01]  /*87b0*/  IMAD.MOV.U32 R4, RZ, RZ, R21 ;  /* 0x000000ffff047224 */ /* 0x020fe200078e0015 */
[----:B------:R-:W-:Y:S01]  /*87c0*/  BSSY B1, `(.L_x_3702) ;  /* 0x0000079000017945 */ /* 0x000fe20003800000 */
[----:B------:R-:W-:-:S03]  /*87d0*/  IMAD.MOV.U32 R5, RZ, RZ, R12 ;  /* 0x000000ffff057224 */ /* 0x000fc600078e000c */
[----:B------:R-:W-:Y:S01]  /*87e0*/  PRMT R44, R44, 0x5410, R4 ;  /* 0x000054102c2c7816 */ /* 0x000fe20000000004 */
[----:B------:R-:W-:Y:S01]  /*87f0*/  IMAD.MOV.U32 R4, RZ, RZ, R9 ;  /* 0x000000ffff047224 */ /* 0x000fe200078e0009 */
[----:B-1----:R-:W-:Y:S01]  /*8800*/  PRMT R63, R63, 0x5410, R5 ;  /* 0x000054103f3f7816 */ /* 0x002fe20000000005 */
[----:B------:R-:W-:-:S03]  /*8810*/  IMAD.MOV.U32 R5, RZ, RZ, R10 ;  /* 0x000000ffff057224 */ /* 0x000fc600078e000a */
[----:B------:R-:W-:Y:S01]  /*8820*/  PRMT R14, R4, 0x7610, R14 ;  /* 0x00007610040e7816 */ /* 0x000fe2000000000e */
[----:B------:R-:W-:-:S03]  /*8830*/  IMAD.MOV.U32 R4, RZ, RZ, R13 ;  /* 0x000000ffff047224 */ /* 0x000fc600078e000d */
[----:B------:R-:W-:Y:S02]  /*8840*/  PRMT R14, R14, 0x5410, R5 ;  /* 0x000054100e0e7816 */ /* 0x000fe40000000005 */
[----:B------:R-:W-:Y:S01]  /*8850*/  PRMT R63, R4, 0x7610, R63 ;  /* 0x00007610043f7816 */ /* 0x000fe2000000003f */
[C---:B---3--:R-:W-:Y:S01]  /*8860*/  IMAD.SHL.U32 R0, R7.reuse, 0x40, RZ ;  /* 0x0000004007007824 */ /* 0x048fe200078e00ff */
[----:B------:R-:W-:Y:S01]  /*8870*/  LOP3.LUT P1, RZ, R7, 0x4, RZ, 0xc0, !PT ;  /* 0x0000000407ff7812 */ /* 0x000fe2000782c0ff */
[----:B----4-:R-:W-:-:S03]  /*8880*/  IMAD R6, R6, -0x80, R69 ;  /* 0xffffff8006067824 */ /* 0x010fc600078e0245 */
[----:B--2---:R-:W-:-:S04]  /*8890*/  LOP3.LUT R3, R0, 0x1c0, RZ, 0xc0, !PT ;  /* 0x000001c000037812 */ /* 0x004fc800078ec0ff */
[----:B------:R-:W-:Y:S02]  /*88a0*/  LOP3.LUT R0, R3, 0x18, R152, 0xf8, !PT ;  /* 0x0000001803007812 */ /* 0x000fe400078ef898 */
[----:B------:R-:W-:Y:S02]  /*88b0*/  SHF.R.U32.HI R3, RZ, 0x3, R3 ;  /* 0x00000003ff037819 */ /* 0x000fe40000011603 */
[----:B------:R-:W-:Y:S01]  /*88c0*/  VIMNMX R15, R6, 0x80, PT ;  /* 0x00000080060f7848 */ /* 0x000fe20003fe0100 */
[----:B------:R-:W-:Y:S01]  /*88d0*/  IMAD.MOV.U32 R6, RZ, RZ, R11 ;  /* 0x000000ffff067224 */ /* 0x000fe200078e000b */
[----:B------:R-:W-:Y:S01]  /*88e0*/  LOP3.LUT R3, R0, R3, RZ, 0x3c, !PT ;  /* 0x0000000300037212 */ /* 0x000fe200078e3cff */
[----:B------:R-:W-:Y:S01]  /*88f0*/  IMAD.MOV.U32 R0, RZ, RZ, R20 ;  /* 0x000000ffff007224 */ /* 0x000fe200078e0014 */
[----:B------:R-:W-:Y:S02]  /*8900*/  ISETP.GE.AND P0, PT, R22, R15, PT ;  /* 0x0000000f1600720c */ /* 0x000fe40003f06270 */
[----:B------:R-:W-:Y:S01]  /*8910*/  PRMT R44, R6, 0x7610, R44 ;  /* 0x00007610062c7816 */ /* 0x000fe2000000002c */
[----:B------:R-:W-:-:S04]  /*8920*/  IMAD R3, R180, 0x200, R3 ;  /* 0x00000200b4037824 */ /* 0x000fc800078e0203 */
[----:B------:R-:W-:Y:S02]  /*8930*/  IMAD R2, R3, 0x2, R2 ;  /* 0x0000000203027824 */ /* 0x000fe400078e0202 */
[----:B------:R-:W-:Y:S02]  /*8940*/  IMAD.MOV.U32 R3, RZ, RZ, R8 ;  /* 0x000000ffff037224 */ /* 0x000fe400078e0008 */
[----:B------:R-:W-:-:S03]  /*8950*/  VIADD R7, R2, 0x18400 ;  /* 0x0001840002077836 */ /* 0x000fc60000000000 */
[----:B------:R-:W-:Y:S01]  /*8960*/  PRMT R0, R0, 0x5410, R3 ;  /* 0x0000541000007816 */ /* 0x000fe20000000003 */
[----:B------:R-:W-:Y:S02]  /*8970*/  VIADD R3, R2, 0x18440 ;  /* 0x0001844002037836 */ /* 0x000fe40000000000 */
[----:B------:R-:W-:Y:S01]  /*8980*/  @P1 VIADD R3, R7, 0xffffffc0 ;  /* 0xffffffc007031836 */ /* 0x000fe20000000000 */
[----:B------:R-:W-:Y:S06]  /*8990*/  @P0 BRA `(.L_x_3703) ;  /* 0x00000004006c0947 */ /* 0x000fec0003800000 */
[----:B------:R-:W0:Y:S01]  /*89a0*/  LDC R4, c[0x0][0x3f4] ;  /* 0x0000fd00ff047b82 */ /* 0x000e220000000800 */
[----:B------:R-:W-:Y:S01]  /*89b0*/  BSSY B2, `(.L_x_3704) ;  /* 0x000002e000027945 */ /* 0x000fe20003800000 */
[-C--:B0-----:R-:W-:Y:S02]  /*89c0*/  ISETP.GE.AND P0, PT, R154, R4.reuse, PT ;  /* 0x000000049a00720c */ /* 0x081fe40003f06270 */
[----:B------:R-:W-:-:S11]  /*89d0*/  ISETP.GE.AND P1, PT, R159, R4, PT ;  /* 0x000000049f00720c */ /* 0x000fd60003f26270 */
[----:B------:R-:W-:Y:S05]  /*89e0*/  @P0 BRA `(.L_x_3705) ;  /* 0x0000000000a80947 */ /* 0x000fea0003800000 */
[----:B------:R-:W0:Y:S01]  /*89f0*/  LDS.128 R4, [R2+0x18400] ;  /* 0x0184000002047984 */ /* 0x000e220000000c00 */
[----:B------:R-:W-:Y:S01]  /*8a00*/  SHF.R.U32.HI R69, RZ, 0x10, R65 ;  /* 0x00000010ff457819 */ /* 0x000fe20000011641 */
[--C-:B------:R-:W-:Y:S01]  /*8a10*/  HADD2.F32 R66, -RZ, R70.reuse.H1_H1 ;  /* 0x30000046ff427230 */ /* 0x100fe20000004100 */
[----:B------:R-:W-:Y:S01]  /*8a20*/  SHF.R.U32.HI R71, RZ, 0x10, R55 ;  /* 0x00000010ff477819 */ /* 0x000fe20000011637 */
[----:B------:R-:W-:Y:S01]  /*8a30*/  HADD2.F32 R70, -RZ, R70.H0_H0 ;  /* 0x20000046ff467230 */ /* 0x000fe20000004100 */
[----:B------:R-:W-:Y:S01]  /*8a40*/  SHF.R.U64 R79, R64, 0x10, R65 ;  /* 0x00000010404f7819 */ /* 0x000fe20000001241 */
[----:B------:R-:W-:Y:S01]  /*8a50*/  HADD2.F32 R69, -RZ, R69.H0_H0 ;  /* 0x20000045ff457230 */ /* 0x000fe20000004100 */
[----:B------:R-:W-:Y:S01]  /*8a60*/  SHF.R.U64 R77, R54, 0x10, R55 ;  /* 0x00000010364d7819 */ /* 0x000fe20000001237 */
[----:B------:R-:W-:Y:S02]  /*8a70*/  HADD2.F32 R71, -RZ, R71.H0_H0 ;  /* 0x20000047ff477230 */ /* 0x000fe40000004100 */
[----:B0-----:R-:W-:-:S02]  /*8a80*/  HADD2.F32 R64, -RZ, R7.H0_H0 ;  /* 0x20000007ff407230 */ /* 0x001fc40000004100 */
        /* <DEDUP_REMOVED lines=11> */
[--C-:B------:R-:W-:Y:S02]  /*8b40*/  HADD2.F32 R6, -RZ, R5.reuse.H0_H0 ;  /* 0x20000005ff067230 */ /* 0x100fe40000004100 */
[----:B------:R-:W-:Y:S01]  /*8b50*/  FFMA.FTZ R75, R64, R69, -R75 ;  /* 0x00000045404b7223 */ /* 0x000fe2000001084b */
[--C-:B------:R-:W-:Y:S02]  /*8b60*/  HADD2.F32 R66, -RZ, R80.reuse.H0_H0 ;  /* 0x20000050ff427230 */ /* 0x100fe40000004100 */
        /* <DEDUP_REMOVED lines=18> */
.L_x_3705:
[----:B------:R-:W-:Y:S05]  /*8c90*/  BSYNC B2 ;  /* 0x0000000000027941 */ /* 0x000fea0003800000 */
.L_x_3704:
[----:B------:R-:W-:Y:S05]  /*8ca0*/  @P1 BRA `(.L_x_3703) ;  /* 0x0000000000a81947 */ /* 0x000fea0003800000 */
[----:B0-----:R-:W0:Y:S01]  /*8cb0*/  LDS.128 R4, [R3] ;  /* 0x0000000003047984 */ /* 0x001e220000000c00 */
[----:B------:R-:W-:Y:S01]  /*8cc0*/  SHF.R.U32.HI R64, RZ, 0x10, R29 ;  /* 0x00000010ff407819 */ /* 0x000fe2000001161d */
[--C-:B------:R-:W-:Y:S01]  /*8cd0*/  HADD2.F32 R54, -RZ, R68.reuse.H1_H1 ;  /* 0x30000044ff367230 */ /* 0x100fe20000004100 */
[--C-:B------:R-:W-:Y:S01]  /*8ce0*/  SHF.R.U32.HI R55, RZ, 0x10, R31.reuse ;  /* 0x00000010ff377819 */ /* 0x100fe2000001161f */
[----:B------:R-:W-:Y:S01]  /*8cf0*/  HADD2.F32 R68, -RZ, R68.H0_H0 ;  /* 0x20000044ff447230 */ /* 0x000fe20000004100 */
[----:B------:R-:W-:Y:S01]  /*8d00*/  SHF.R.U64 R74, R30, 0x10, R31 ;  /* 0x000000101e4a7819 */ /* 0x000fe2000000121f */
[----:B------:R-:W-:Y:S01]  /*8d10*/  HADD2.F32 R64, -RZ, R64.H0_H0 ;  /* 0x20000040ff407230 */ /* 0x000fe20000004100 */
[----:B------:R-:W-:Y:S01]  /*8d20*/  SHF.R.U64 R71, R28, 0x10, R29 ;  /* 0x000000101c477819 */ /* 0x000fe2000000121d */
[----:B------:R-:W-:Y:S02]  /*8d30*/  HADD2.F32 R55, -RZ, R55.H0_H0 ;  /* 0x20000037ff377230 */ /* 0x000fe40000004100 */
[----:B0-----:R-:W-:-:S02]  /*8d40*/  HADD2.F32 R31, -RZ, R7.H1_H1 ;  /* 0x30000007ff1f7230 */ /* 0x001fc40000004100 */
[----:B------:R-:W-:Y:S02]  /*8d50*/  HADD2.F32 R30, -RZ, R7.H0_H0 ;  /* 0x20000007ff1e7230 */ /* 0x000fe40000004100 */
[--C-:B------:R-:W-:Y:S02]  /*8d60*/  HADD2.F32 R7, -RZ, R4.reuse.H0_H0 ;  /* 0x20000004ff077230 */ /* 0x100fe40000004100 */
[CC--:B------:R-:W-:Y:S01]  /*8d70*/  FMUL.FTZ R65, R31.reuse, R64.reuse ;  /* 0x000000401f417220 */ /* 0x0c0fe20000410000 */
[----:B------:R-:W-:Y:S01]  /*8d80*/  FMUL.FTZ R31, R31, R55 ;  /* 0x000000371f1f7220 */ /* 0x000fe20000410000 */
[----:B------:R-:W-:Y:S02]  /*8d90*/  HADD2.F32 R4, -RZ, R4.H1_H1 ;  /* 0x30000004ff047230 */ /* 0x000fe40000004100 */
[--C-:B------:R-:W-:Y:S02]  /*8da0*/  HADD2.F32 R28, -RZ, R6.reuse.H0_H0 ;  /* 0x20000006ff1c7230 */ /* 0x100fe40000004100 */
[----:B------:R-:W-:Y:S01]  /*8db0*/  FFMA.FTZ R70, R30, R64, R31 ;  /* 0x000000401e467223 */ /* 0x000fe2000001001f */
[----:B------:R-:W-:-:S02]  /*8dc0*/  HADD2.F32 R29, -RZ, R6.H1_H1 ;  /* 0x30000006ff1d7230 */ /* 0x000fc40000004100 */
[----:B------:R-:W-:Y:S01]  /*8dd0*/  FMUL.FTZ R66, R4, R68 ;  /* 0x0000004404427220 */ /* 0x000fe20000410000 */
[----:B------:R-:W-:Y:S02]  /*8de0*/  HADD2.F32 R31, -RZ, R67.H1_H1 ;  /* 0x30000043ff1f7230 */ /* 0x000fe40000004100 */
[----:B------:R-:W-:Y:S01]  /*8df0*/  FFMA.FTZ R69, R30, R55, -R65 ;  /* 0x000000371e457223 */ /* 0x000fe20000010841 */
[----:B------:R-:W-:Y:S02]  /*8e00*/  HADD2.F32 R6, -RZ, R5.H0_H0 ;  /* 0x20000005ff067230 */ /* 0x000fe40000004100 */
[-C--:B------:R-:W-:Y:S01]  /*8e10*/  FMUL.FTZ R64, R4, R54.reuse ;  /* 0x0000003604407220 */ /* 0x080fe20000410000 */
[----:B------:R-:W-:Y:S02]  /*8e20*/  HADD2.F32 R67, -RZ, R67.H0_H0 ;  /* 0x20000043ff437230 */ /* 0x000fe40000004100 */
[----:B------:R-:W-:Y:S01]  /*8e30*/  FFMA.FTZ R66, R7, R54, -R66 ;  /* 0x0000003607427223 */ /* 0x000fe20000010842 */
[----:B------:R-:W-:-:S02]  /*8e40*/  HADD2.F32 R5, -RZ, R5.H1_H1 ;  /* 0x30000005ff057230 */ /* 0x000fc40000004100 */
[----:B------:R-:W-:Y:S01]  /*8e50*/  FFMA.FTZ R55, R7, R68, R64 ;  /* 0x0000004407377223 */ /* 0x000fe20000010040 */
[----:B------:R-:W-:Y:S02]  /*8e60*/  HADD2.F32 R30, -RZ, R71.H0_H0 ;  /* 0x20000047ff1e7230 */ /* 0x000fe40000004100 */
[C---:B------:R-:W-:Y:S01]  /*8e70*/  FMUL.FTZ R65, R29.reuse, R31 ;  /* 0x0000001f1d417220 */ /* 0x040fe20000410000 */
[----:B------:R-:W-:Y:S02]  /*8e80*/  HADD2.F32 R4, -RZ, R74.H0_H0 ;  /* 0x2000004aff047230 */ /* 0x000fe40000004100 */
        /* <DEDUP_REMOVED lines=8> */
[----:B------:R-:W-:-:S02]  /*8f10*/  F2FP.F16.F32.PACK_AB R4, R55, R66 ;  /* 0x000000423704723e */ /* 0x000fc400000000ff */
[----:B------:R-:W-:Y:S02]  /*8f20*/  F2FP.F16.F32.PACK_AB R6, R54, R65 ;  /* 0x000000413606723e */ /* 0x000fe400000000ff */
[----:B------:R-:W-:-:S05]  /*8f30*/  F2FP.F16.F32.PACK_AB R5, R30, R5 ;  /* 0x000000051e05723e */ /* 0x000fca00000000ff */
[----:B------:R1:W-:Y:S02]  /*8f40*/  STS.128 [R3], R4 ;  /* 0x0000000403007388 */ /* 0x0003e40000000c00 */
.L_x_3703:
[----:B------:R-:W-:Y:S05]  /*8f50*/  BSYNC B1 ;  /* 0x0000000000017941 */ /* 0x000fea0003800000 */
.L_x_3702:
        /* <DEDUP_REMOVED lines=8> */
[----:B------:R-:W-:Y:S01]  /*8fe0*/  SHF.R.U32.HI R30, RZ, 0x10, R21 ;  /* 0x00000010ff1e7819 */ /* 0x000fe20000011615 */
[----:B------:R-:W-:Y:S01]  /*8ff0*/  HADD2.F32 R29, -RZ, R0.H0_H0 ;  /* 0x20000000ff1d7230 */ /* 0x000fe20000004100 */
[----:B------:R-:W-:Y:S02]  /*9000*/  SHF.R.U32.HI R28, RZ, 0x10, R13 ;  /* 0x00000010ff1c7819 */ /* 0x000fe4000001160d */
[----:B------:R-:W-:Y:S01]  /*9010*/  SHF.R.U64 R55, R20, 0x10, R21 ;  /* 0x0000001014377819 */ /* 0x000fe20000001215 */
[----:B------:R-:W-:Y:S01]  /*9020*/  HADD2.F32 R30, -RZ, R30.H0_H0 ;  /* 0x2000001eff1e7230 */ /* 0x000fe20000004100 */
[----:B------:R-:W-:Y:S01]  /*9030*/  SHF.R.U64 R64, R12, 0x10, R13 ;  /* 0x000000100c407819 */ /* 0x000fe2000000120d */
[----:B------:R-:W-:Y:S02]  /*9040*/  HADD2.F32 R28, -RZ, R28.H0_H0 ;  /* 0x2000001cff1c7230 */ /* 0x000fe40000004100 */
[----:B------:R-:W-:-:S02]  /*9050*/  HADD2.F32 R21, -RZ, R63.H1_H1 ;  /* 0x3000003fff157230 */ /* 0x000fc40000004100 */
[----:B------:R-:W-:Y:S02]  /*9060*/  HADD2.F32 R63, -RZ, R63.H0_H0 ;  /* 0x2000003fff3f7230 */ /* 0x000fe40000004100 */
[--C-:B0-----:R-:W-:Y:S02]  /*9070*/  HADD2.F32 R15, -RZ, R7.reuse.H0_H0 ;  /* 0x20000007ff0f7230 */ /* 0x101fe40000004100 */
[----:B------:R-:W-:Y:S02]  /*9080*/  HADD2.F32 R20, -RZ, R7.H1_H1 ;  /* 0x30000007ff147230 */ /* 0x000fe40000004100 */
[--C-:B------:R-:W-:Y:S02]  /*9090*/  HADD2.F32 R7, -RZ, R4.reuse.H0_H0 ;  /* 0x20000004ff077230 */ /* 0x100fe40000004100 */
[----:B------:R-:W-:Y:S02]  /*90a0*/  HADD2.F32 R4, -RZ, R4.H1_H1 ;  /* 0x30000004ff047230 */ /* 0x000fe40000004100 */
[C---:B------:R-:W-:Y:S01]  /*90b0*/  FMUL.FTZ R54, R20.reuse, R30 ;  /* 0x0000001e14367220 */ /* 0x040fe20000410000 */
[----:B------:R-:W-:Y:S01]  /*90c0*/  FMUL.FTZ R31, R20, R28 ;  /* 0x0000001c141f7220 */ /* 0x000fe20000410000 */
[----:B------:R-:W-:-:S02]  /*90d0*/  HADD2.F32 R12, -RZ, R6.H0_H0 ;  /* 0x20000006ff0c7230 */ /* 0x000fc40000004100 */
[C---:B------:R-:W-:Y:S01]  /*90e0*/  FMUL.FTZ R20, R4.reuse, R29 ;  /* 0x0000001d04147220 */ /* 0x040fe20000410000 */
[----:B------:R-:W-:Y:S01]  /*90f0*/  FFMA.FTZ R54, R15, R28, -R54 ;  /* 0x0000001c0f367223 */ /* 0x000fe20000010836 */
[-C--:B------:R-:W-:Y:S01]  /*9100*/  FMUL.FTZ R28, R4, R21.reuse ;  /* 0x00000015041c7220 */ /* 0x080fe20000410000 */
[----:B------:R-:W-:Y:S02]  /*9110*/  HADD2.F32 R13, -RZ, R6.H1_H1 ;  /* 0x30000006ff0d7230 */ /* 0x000fe40000004100 */
[----:B------:R-:W-:Y:S01]  /*9120*/  FFMA.FTZ R21, R7, R21, -R20 ;  /* 0x0000001507157223 */ /* 0x000fe20000010814 */
[--C-:B------:R-:W-:Y:S02]  /*9130*/  HADD2.F32 R6, -RZ, R5.reuse.H0_H0 ;  /* 0x20000005ff067230 */ /* 0x100fe40000004100 */
[----:B------:R-:W-:Y:S01]  /*9140*/  FFMA.FTZ R31, R15, R30, R31 ;  /* 0x0000001e0f1f7223 */ /* 0x000fe2000001001f */
[----:B------:R-:W-:Y:S02]  /*9150*/  HADD2.F32 R20, -RZ, R44.H1_H1 ;  /* 0x3000002cff147230 */ /* 0x000fe40000004100 */
[----:B------:R-:W-:Y:S01]  /*9160*/  FFMA.FTZ R28, R7, R29, R28 ;  /* 0x0000001d071c7223 */ /* 0x000fe2000001001c */
[----:B------:R-:W-:-:S02]  /*9170*/  HADD2.F32 R5, -RZ, R5.H1_H1 ;  /* 0x30000005ff057230 */ /* 0x000fc40000004100 */
[----:B------:R-:W-:Y:S02]  /*9180*/  HADD2.F32 R15, -RZ, R55.H0_H0 ;  /* 0x20000037ff0f7230 */ /* 0x000fe40000004100 */
[C---:B------:R-:W-:Y:S01]  /*9190*/  FMUL.FTZ R29, R13.reuse, R20 ;  /* 0x000000140d1d7220 */ /* 0x040fe20000410000 */
[----:B------:R-:W-:Y:S02]  /*91a0*/  HADD2.F32 R4, -RZ, R64.H0_H0 ;  /* 0x20000040ff047230 */ /* 0x000fe40000004100 */
[----:B------:R-:W-:Y:S01]  /*91b0*/  FMUL.FTZ R13, R13, R63 ;  /* 0x0000003f0d0d7220 */ /* 0x000fe20000410000 */
[C---:B------:R-:W-:Y:S01]  /*91c0*/  FMUL.FTZ R7, R5.reuse, R15 ;  /* 0x0000000f05077220 */ /* 0x040fe20000410000 */
[C---:B------:R-:W-:Y:S01]  /*91d0*/  FFMA.FTZ R29, R12.reuse, R63, -R29 ;  /* 0x0000003f0c1d7223 */ /* 0x040fe2000001081d */
[----:B------:R-:W-:Y:S01]  /*91e0*/  FMUL.FTZ R30, R5, R4 ;  /* 0x00000004051e7220 */ /* 0x000fe20000410000 */
[----:B------:R-:W-:Y:S01]  /*91f0*/  FFMA.FTZ R12, R12, R20, R13 ;  /* 0x000000140c0c7223 */ /* 0x000fe2000001000d */
[C---:B------:R-:W-:Y:S01]  /*9200*/  FFMA.FTZ R5, R6.reuse, R4, -R7 ;  /* 0x0000000406057223 */ /* 0x040fe20000010807 */
[----:B------:R-:W-:Y:S01]  /*9210*/  F2FP.F16.F32.PACK_AB R7, R31, R54 ;  /* 0x000000361f07723e */ /* 0x000fe200000000ff */
[----:B------:R-:W-:Y:S01]  /*9220*/  FFMA.FTZ R30, R6, R15, R30 ;  /* 0x0000000f061e7223 */ /* 0x000fe2000001001e */
[----:B------:R-:W-:-:S02]  /*9230*/  F2FP.F16.F32.PACK_AB R4, R28, R21 ;  /* 0x000000151c04723e */ /* 0x000fc400000000ff */
[----:B------:R-:W-:Y:S02]  /*9240*/  F2FP.F16.F32.PACK_AB R6, R12, R29 ;  /* 0x0000001d0c06723e */ /* 0x000fe400000000ff */
[----:B------:R-:W-:-:S05]  /*9250*/  F2FP.F16.F32.PACK_AB R5, R30, R5 ;  /* 0x000000051e05723e */ /* 0x000fca00000000ff */
[----:B------:R0:W-:Y:S02]  /*9260*/  STS.128 [R2+0x1a400], R4 ;  /* 0x01a4000402007388 */ /* 0x0001e40000000c00 */
.L_x_3708:
[----:B------:R-:W-:Y:S05]  /*9270*/  BSYNC B1 ;  /* 0x0000000000017941 */ /* 0x000fea0003800000 */
.L_x_3707:
[----:B------:R-:W-:Y:S05]  /*9280*/  @P1 BRA `(.L_x_3706) ;  /* 0x0000001400901947 */ /* 0x000fea0003800000 */
[----:B0-----:R-:W0:Y:S01]  /*9290*/  LDS.128 R4, [R3+0x2000] ;  /* 0x0020000003047984 */ /* 0x001e220000000c00 */
[--C-:B------:R-:W-:Y:S01]  /*92a0*/  SHF.R.U64 R29, R10, 0x10, R11.reuse ;  /* 0x000000100a1d7819 */ /* 0x100fe2000000120b */
[----:B------:R-:W-:Y:S01]  /*92b0*/  HADD2.F32 R13, -RZ, R0.H1_H1 ;  /* 0x30000000ff0d7230 */ /* 0x000fe20000004100 */
[----:B------:R-:W-:Y:S01]  /*92c0*/  SHF.R.U32.HI R10, RZ, 0x10, R11 ;  /* 0x00000010ff0a7819 */ /* 0x000fe2000001160b */
[--C-:B------:R-:W-:Y:S01]  /*92d0*/  HADD2.F32 R11, -RZ, R14.reuse.H1_H1 ;  /* 0x3000000eff0b7230 */ /* 0x100fe20000004100 */
[--C-:B------:R-:W-:Y:S01]  /*92e0*/  SHF.R.U32.HI R12, RZ, 0x10, R9.reuse ;  /* 0x00000010ff0c7819 */ /* 0x100fe20000011609 */
[----:B------:R-:W-:Y:S01]  /*92f0*/  HADD2.F32 R14, -RZ, R14.H0_H0 ;  /* 0x2000000eff0e7230 */ /* 0x000fe20000004100 */
[----:B------:R-:W-:Y:S01]  /*9300*/  SHF.R.U64 R28, R8, 0x10, R9 ;  /* 0x00000010081c7819 */ /* 0x000fe20000001209 */
[----:B------:R-:W-:Y:S02]  /*9310*/  HADD2.F32 R10, -RZ, R10.H0_H0 ;  /* 0x2000000aff0a7230 */ /* 0x000fe40000004100 */
[----:B------:R-:W-:-:S02]  /*9320*/  HADD2.F32 R12, -RZ, R12.H0_H0 ;  /* 0x2000000cff0c7230 */ /* 0x000fc40000004100 */
[----:B------:R-:W-:Y:S02]  /*9330*/  HADD2.F32 R44, -RZ, R44.H0_H0 ;  /* 0x2000002cff2c7230 */ /* 0x000fe40000004100 */
[--C-:B0-----:R-:W-:Y:S02]  /*9340*/  HADD2.F32 R9, -RZ, R7.reuse.H1_H1 ;  /* 0x30000007ff097230 */ /* 0x101fe40000004100 */
[----:B------:R-:W-:Y:S02]  /*9350*/  HADD2.F32 R8, -RZ, R7.H0_H0 ;  /* 0x20000007ff087230 */ /* 0x000fe40000004100 */
[--C-:B------:R-:W-:Y:S02]  /*9360*/  HADD2.F32 R0, -RZ, R4.reuse.H0_H0 ;  /* 0x20000004ff007230 */ /* 0x100fe40000004100 */
[C---:B------:R-:W-:Y:S01]  /*9370*/  FMUL.FTZ R15, R9.reuse, R12 ;  /* 0x0000000c090f7220 */ /* 0x040fe20000410000 */
[----:B------:R-:W-:Y:S02]  /*9380*/  HADD2.F32 R4, -RZ, R4.H1_H1 ;  /* 0x30000004ff047230 */ /* 0x000fe40000004100 */
[----:B------:R-:W-:Y:S01]  /*9390*/  FMUL.FTZ R21, R9, R10 ;  /* 0x0000000a09157220 */ /* 0x000fe20000410000 */
[----:B------:R-:W-:-:S02]  /*93a0*/  HADD2.F32 R2, -RZ, R5.H0_H0 ;  /* 0x20000005ff027230 */ /* 0x000fc40000004100 */
[C---:B------:R-:W-:Y:S01]  /*93b0*/  FFMA.FTZ R20, R8.reuse, R10, -R15 ;  /* 0x0000000a08147223 */ /* 0x040fe2000001080f */
[----:B------:R-:W-:Y:S02]  /*93c0*/  HADD2.F32 R7, -RZ, R6.H0_H0 ;  /* 0x20000006ff077230 */ /* 0x000fe40000004100 */
[----:B------:R-:W-:Y:S01]  /*93d0*/  FFMA.FTZ R21, R8, R12, R21 ;  /* 0x0000000c08157223 */ /* 0x000fe20000010015 */
[----:B------:R-:W-:Y:S02]  /*93e0*/  HADD2.F32 R5, -RZ, R5.H1_H1 ;  /* 0x30000005ff057230 */ /* 0x000fe40000004100 */
[C---:B------:R-:W-:Y:S01]  /*93f0*/  FMUL.FTZ R9, R4.reuse, R13 ;  /* 0x0000000d04097220 */ /* 0x040fe20000410000 */
[----:B------:R-:W-:Y:S01]  /*9400*/  FMUL.FTZ R15, R4, R11 ;  /* 0x0000000b040f7220 */ /* 0x000fe20000410000 */
[----:B------:R-:W-:Y:S02]  /*9410*/  HADD2.F32 R8, -RZ, R28.H0_H0 ;  /* 0x2000001cff087230 */ /* 0x000fe40000004100 */
[----:B------:R-:W-:-:S02]  /*9420*/  HADD2.F32 R6, -RZ, R6.H1_H1 ;  /* 0x30000006ff067230 */ /* 0x000fc40000004100 */
[C---:B------:R-:W-:Y:S01]  /*9430*/  FFMA.FTZ R9, R0.reuse, R11, -R9 ;  /* 0x0000000b00097223 */ /* 0x040fe20000010809 */
[----:B------:R-:W-:Y:S02]  /*9440*/  HADD2.F32 R4, -RZ, R29.H0_H0 ;  /* 0x2000001dff047230 */ /* 0x000fe40000004100 */
[----:B------:R-:W-:Y:S01]  /*9450*/  FFMA.FTZ R0, R0, R13, R15 ;  /* 0x0000000d00007223 */ /* 0x000fe2000001000f */
[C---:B------:R-:W-:Y:S01]  /*9460*/  FMUL.FTZ R11, R5.reuse, R8 ;  /* 0x00000008050b7220 */ /* 0x040fe20000410000 */
[C---:B------:R-:W-:Y:S01]  /*9470*/  FMUL.FTZ R10, R6.reuse, R14 ;  /* 0x0000000e060a7220 */ /* 0x040fe20000410000 */
[----:B------:R-:W-:Y:S01]  /*9480*/  FMUL.FTZ R15, R6, R44 ;  /* 0x0000002c060f7220 */ /* 0x000fe20000410000 */
[-C--:B------:R-:W-:Y:S01]  /*9490*/  FMUL.FTZ R13, R5, R4.reuse ;  /* 0x00000004050d7220 */ /* 0x080fe20000410000 */
[C---:B------:R-:W-:Y:S01]  /*94a0*/  FFMA.FTZ R5, R2.reuse, R4, -R11 ;  /* 0x0000000402057223 */ /* 0x040fe2000001080b */
[C---:B------:R-:W-:Y:S01]  /*94b0*/  FFMA.FTZ R6, R7.reuse, R44, -R10 ;  /* 0x0000002c07067223 */ /* 0x040fe2000001080a */
[----:B------:R-:W-:Y:S01]  /*94c0*/  FFMA.FTZ R15, R7, R14, R15 ;  /* 0x0000000e070f7223 */ /* 0x000fe2000001000f */
[----:B------:R-:W-:Y:S01]  /*94d0*/  FFMA.FTZ R2, R2, R8, R13 ;  /* 0x0000000802027223 */ /* 0x000fe2000001000d */
[----:B------:R-:W-:-:S02]  /*94e0*/  F2FP.F16.F32.PACK_AB R7, R21, R20 ;  /* 0x000000141507723e */ /* 0x000fc400000000ff */
[----:B------:R-:W-:Y:S02]  /*94f0*/  F2FP.F16.F32.PACK_AB R4, R0, R9 ;  /* 0x000000090004723e */ /* 0x000fe400000000ff */
[----:B------:R-:W-:Y:S02]  /*9500*/  F2FP.F16.F32.PACK_AB R6, R15, R6 ;  /* 0x000000060f06723e */ /* 0x000fe400000000ff */
[----:B------:R-:W-:-:S05]  /*9510*/  F2FP.F16.F32.PACK_AB R5, R2, R5 ;  /* 0x000000050205723e */ /* 0x000fca00000000ff */
[----:B------:R2:W-:Y:S01]  /*9520*/  STS.128 [R3+0x2000], R4 ;  /* 0x0020000403007388 */ /* 0x0005e20000000c00 */
[----:B------:R-:W-:Y:S05]  /*9530*/  BRA `(.L_x_3706) ;  /* 0x0000001000e47947 */ /* 0x000fea0003800000 */
.L_x_3693:
        /* <DEDUP_REMOVED lines=29> */
[----:B------:R-:W0:Y:S01]  /*9710*/  LDC R69, c[0x0][0x3f4] ;  /* 0x0000fd00ff457b82 */ /* 0x000e220000000800 */
[----:B------:R-:W1:Y:S01]  /*9720*/  SHFL.IDX PT, R5, R29, RZ, 0x1c1f ;  /* 0x001c1fff1d057589 */ /* 0x000e6200000e0000 */
[----:B------:R-:W-:-:S03]  /*9730*/  IMAD R3, R28, R7, RZ ;  /* 0x000000071c037224 */ /* 0x000fc600078e02ff */
[----:B------:R-:W2:Y:S04]  /*9740*/  SHFL.IDX PT, R4, R31, RZ, 0x1c1f ;  /* 0x001c1fff1f047589 */ /* 0x000ea800000e0000 */
[----:B------:R-:W3:Y:S04]  /*9750*/  SHFL.IDX PT, R14, R44, RZ, 0x1c1f ;  /* 0x001c1fff2c0e7589 */ /* 0x000ee800000e0000 */
[----:B------:R-:W4:Y:S01]  /*9760*/  SHFL.IDX PT, R6, R30, RZ, 0x1c1f ;  /* 0x001c1fff1e067589 */ /* 0x000f2200000e0000 */
[----:B0-----:R-:W-:-:S04]  /*9770*/  ISETP.GE.AND P0, PT, R152, R69, PT ;  /* 0x000000459800720c */ /* 0x001fc80003f06270 */
[----:B------:R-:W-:-:S13]  /*9780*/  ISETP.GE.OR P1, PT, R0, R3, P0 ;  /* 0x000000030000720c */ /* 0x000fda0000726670 */
[C---:B------:R-:W-:Y:S01]  /*9790*/  @!P1 IMAD.SHL.U32 R7, R152.reuse, 0x2, RZ ;  /* 0x0000000298079824 */ /* 0x040fe200078e00ff */
[----:B------:R-:W-:-:S04]  /*97a0*/  @!P1 SHF.L.U64.HI R21, R152, 0x1, R153 ;  /* 0x0000000198159819 */ /* 0x000fc80000010299 */
[----:B-1----:R-:W-:-:S05]  /*97b0*/  @!P1 IADD3 R8, P2, R5, R7, RZ ;  /* 0x0000000705089210 */ /* 0x002fca0007f5e0ff */
[----:B--2---:R-:W-:Y:S01]  /*97c0*/  @!P1 IMAD.X R9, R4, 0x1, R21, P2 ;  /* 0x0000000104099824 */ /* 0x004fe200010e0615 */
[----:B---3--:R-:W-:-:S05]  /*97d0*/  @!P1 IADD3 R4, P2, R14, R7, RZ ;  /* 0x000000070e049210 */ /* 0x008fca0007f5e0ff */
[----:B----4-:R-:W-:Y:S01]  /*97e0*/  @!P1 IMAD.X R5, R6, 0x1, R21, P2 ;  /* 0x0000000106059824 */ /* 0x010fe200010e0615 */
[----:B------:R-:W2:Y:S05]  /*97f0*/  @!P1 LD.E.128 R8, desc[UR42][R8.64] ;  /* 0x0000002a08089980 */ /* 0x000eaa000c101d00 */
[----:B------:R-:W3:Y:S01]  /*9800*/  @!P1 LD.E.128 R4, desc[UR42][R4.64] ;  /* 0x0000002a04049980 */ /* 0x000ee2000c101d00 */
[----:B------:R-:W-:Y:S02]  /*9810*/  CS2R R20, SRZ ;  /* 0x0000000000147805 */ /* 0x000fe4000001ff00 */
[----:B------:R-:W-:Y:S02]  /*9820*/  CS2R R54, SRZ ;  /* 0x0000000000367805 */ /* 0x000fe4000001ff00 */
[----:B------:R-:W-:Y:S01]  /*9830*/  CS2R R64, SRZ ;  /* 0x0000000000407805 */ /* 0x000fe2000001ff00 */
[----:B------:R-:W0:Y:S01]  /*9840*/  SHFL.IDX PT, R29, R29, 0x1, 0x1c1f ;  /* 0x003c1f001d1d7f89 */ /* 0x000e2200000e0000 */
[----:B------:R-:W-:-:S03]  /*9850*/  CS2R R66, SRZ ;  /* 0x0000000000427805 */ /* 0x000fc6000001ff00 */
[----:B------:R1:W4:Y:S04]  /*9860*/  SHFL.IDX PT, R28, R31, 0x1, 0x1c1f ;  /* 0x003c1f001f1c7f89 */ /* 0x00032800000e0000 */
[----:B------:R1:W0:Y:S04]  /*9870*/  SHFL.IDX PT, R14, R44, 0x1, 0x1c1f ;  /* 0x003c1f002c0e7f89 */ /* 0x00022800000e0000 */
[----:B------:R-:W0:Y:S01]  /*9880*/  SHFL.IDX PT, R30, R30, 0x1, 0x1c1f ;  /* 0x003c1f001e1e7f89 */ /* 0x000e2200000e0000 */
[----:B--2---:R-:W-:Y:S02]  /*9890*/  @!P1 IMAD.MOV.U32 R20, RZ, RZ, R8 ;  /* 0x000000ffff149224 */ /* 0x004fe400078e0008 */
[----:B------:R-:W-:-:S02]  /*98a0*/  @!P1 IMAD.MOV.U32 R54, RZ, RZ, R10 ;  /* 0x000000ffff369224 */ /* 0x000fc400078e000a */
[----:B------:R-:W-:Y:S02]  /*98b0*/  @!P1 IMAD.MOV.U32 R55, RZ, RZ, R11 ;  /* 0x000000ffff379224 */ /* 0x000fe400078e000b */
[----:B------:R-:W-:Y:S02]  /*98c0*/  @!P1 IMAD.MOV.U32 R21, RZ, RZ, R9 ;  /* 0x000000ffff159224 */ /* 0x000fe400078e0009 */
[----:B------:R-:W-:Y:S02]  /*98d0*/  IMAD.MOV.U32 R12, RZ, RZ, R20 ;  /* 0x000000ffff0c7224 */ /* 0x000fe400078e0014 */
[----:B---3--:R-:W-:Y:S02]  /*98e0*/  @!P1 IMAD.MOV.U32 R64, RZ, RZ, R4 ;  /* 0x000000ffff409224 */ /* 0x008fe400078e0004 */
[----:B------:R-:W-:Y:S01]  /*98f0*/  @!P1 IMAD.MOV.U32 R65, RZ, RZ, R5 ;  /* 0x000000ffff419224 */ /* 0x000fe200078e0005 */
[----:B------:R-:W-:Y:S01]  /*9900*/  PRMT R75, R12, 0x7610, R75 ;  /* 0x000076100c4b7816 */ /* 0x000fe2000000004b */
[----:B------:R-:W-:-:S02]  /*9910*/  @!P1 IMAD.MOV.U32 R66, RZ, RZ, R6 ;  /* 0x000000ffff429224 */ /* 0x000fc400078e0006 */
[----:B------:R-:W-:Y:S02]  /*9920*/  @!P1 IMAD.MOV.U32 R67, RZ, RZ, R7 ;  /* 0x000000ffff439224 */ /* 0x000fe400078e0007 */
[----:B------:R-:W-:Y:S02]  /*9930*/  IMAD.MOV.U32 R8, RZ, RZ, R54 ;  /* 0x000000ffff087224 */ /* 0x000fe400078e0036 */
[----:B------:R-:W-:Y:S02]  /*9940*/  IMAD.MOV.U32 R9, RZ, RZ, R55 ;  /* 0x000000ffff097224 */ /* 0x000fe400078e0037 */
[----:B------:R-:W-:Y:S02]  /*9950*/  IMAD.MOV.U32 R13, RZ, RZ, R21 ;  /* 0x000000ffff0d7224 */ /* 0x000fe400078e0015 */
        /* <DEDUP_REMOVED lines=8> */
[----:B------:R-:W-:Y:S02]  /*99e0*/  CS2R R8, SRZ ;  /* 0x0000000000087805 */ /* 0x000fe4000001ff00 */
[----:B------:R-:W-:Y:S02]  /*99f0*/  PRMT R91, R6, 0x7610, R91 ;  /* 0x00007610065b7816 */ /* 0x000fe4000000005b */
[----:B01--4-:R-:W-:-:S07]  /*9a00*/  PRMT R85, R7, 0x7610, R85 ;  /* 0x0000761007557816 */ /* 0x013fce0000000055 */
.L_x_4049:
[----:B------:R-:W2:Y:S01]  /*9a10*/  LDL R5, [R1+0x21c] ;  /* 0x00021c0001057983 */ /* 0x000ea20000100800 */
[----:B------:R-:W-:Y:S01]  /*9a20*/  VIADD R0, R0, 0x40 ;  /* 0x0000004000007836 */ /* 0x000fe20000000000 */
[----:B------:R-:W-:Y:S01]  /*9a30*/  BSSY B1, `(.L_x_3710) ;  /* 0x0000016000017945 */ /* 0x000fe20003800000 */
[----:B------:R-:W-:Y:S02]  /*9a40*/  CS2R R10, SRZ ;  /* 0x00000000000a7805 */ /* 0x000fe4000001ff00 */
[----:B------:R-:W-:Y:S02]  /*9a50*/  CS2R R6, SRZ ;  /* 0x0000000000067805 */ /* 0x000fe4000001ff00 */
[----:B------:R-:W-:Y:S02]  /*9a60*/  ISETP.GE.AND P1, PT, R0, R3, PT ;  /* 0x000000030000720c */ /* 0x000fe40003f26270 */
[----:B--2---:R-:W-:-:S04]  /*9a70*/  LEA.HI R4, R5, R5, RZ, 0x1 ;  /* 0x0000000505047211 */ /* 0x004fc800078f08ff */
        /* <DEDUP_REMOVED lines=11> */
[-C--:B------:R-:W-:Y:S02]  /*9b30*/  IADD3 R4, P1, R29, R8.reuse, RZ ;  /* 0x000000081d047210 */ /* 0x080fe40007f3e0ff */
[----:B------:R-:W-:-:S03]  /*9b40*/  IADD3 R8, P2, R14, R8, RZ ;  /* 0x000000080e087210 */ /* 0x000fc60007f5e0ff */
[--C-:B------:R-:W-:Y:S02]  /*9b50*/  IMAD.X R5, R28, 0x1, R7.reuse, P1 ;  /* 0x000000011c057824 */ /* 0x100fe400008e0607 */
[----:B------:R-:W-:-:S04]  /*9b60*/  IMAD.X R9, R30, 0x1, R7, P2 ;  /* 0x000000011e097824 */ /* 0x000fc800010e0607 */
[----:B------:R-:W5:Y:S04]  /*9b70*/  LD.E.128 R4, desc[UR42][R4.64] ;  /* 0x0000002a04047980 */ /* 0x000f68000c101d00 */
[----:B------:R-:W5:Y:S02]  /*9b80*/  LD.E.128 R8, desc[UR42][R8.64] ;  /* 0x0000002a08087980 */ /* 0x000f64000c101d00 */
.L_x_3711:
[----:B------:R-:W-:Y:S05]  /*9b90*/  BSYNC B1 ;  /* 0x0000000000017941 */ /* 0x000fea0003800000 */
.L_x_3710:
[----:B------:R-:W0:Y:S01]  /*9ba0*/  SYNCS.PHASECHK.TRANS64.TRYWAIT P1, [R2+URZ+0x32400], R13 ;  /* 0x0324000d020075a7 */ /* 0x000e22000802017f */
[----:B------:R-:W-:Y:S04]  /*9bb0*/  BSSY B1, `(.L_x_3712) ;  /* 0x0000002000017945 */ /* 0x000fe80003800000 */
[----:B0-----:R-:W-:Y:S05]  /*9bc0*/  @!P1 BRA `(.L_x_3713) ;  /* 0x0000030c00ec9947 */ /* 0x001fea0003800000 */
.L_x_4050:
[----:B------:R-:W-:Y:S05]  /*9bd0*/  BSYNC B1 ;  /* 0x0000000000017941 */ /* 0x000fea0003800000 */
.L_x_3712:
[----:B------:R-:W2:Y:S01]  /*9be0*/  LDL R14, [R1+0x70] ;  /* 0x00007000010e7983 */ /* 0x000ea20000100800 */
[----:B0----5:R-:W-:Y:S01]  /*9bf0*/  IMAD.MOV.U32 R13, RZ, RZ, R10 ;  /* 0x000000ffff0d7224 */ /* 0x021fe200078e000a */
[----:B------:R-:W-:Y:S01]  /*9c00*/  BSSY B1, `(.L_x_3714) ;  /* 0x0000072000017945 */ /* 0x000fe20003800000 */
[----:B------:R-:W-:Y:S02]  /*9c10*/  IMAD.MOV.U32 R0, RZ, RZ, R8 ;  /* 0x000000ffff007224 */ /* 0x000fe400078e0008 */
[----:B------:R-:W-:Y:S01]  /*9c20*/  IMAD.MOV.U32 R12, RZ, RZ, R9 ;  /* 0x000000ffff0c7224 */ /* 0x000fe200078e0009 */
[----:B------:R-:W-:Y:S01]  /*9c30*/  PRMT R44, R13, 0x7610, R44 ;  /* 0x000076100d2c7816 */ /* 0x000fe2000000002c */
[----:B------:R-:W-:Y:S02]  /*9c40*/  IMAD.MOV.U32 R13, RZ, RZ, R4 ;  /* 0x000000ffff0d7224 */ /* 0x000fe400078e0004 */
[----:B------:R-:W-:Y:S01]  /*9c50*/  IMAD.IADD R69, R152, 0x1, R69 ;  /* 0x0000000198457824 */ /* 0x000fe200078e0245 */
[----:B------:R-:W-:Y:S01]  /*9c60*/  PRMT R0, R0, 0x5410, R12 ;  /* 0x0000541000007816 */ /* 0x000fe2000000000c */
[----:B------:R-:W-:-:S02]  /*9c70*/  IMAD.MOV.U32 R12, RZ, RZ, R11 ;  /* 0x000000ffff0c7224 */ /* 0x000fc400078e000b */
[----:B------:R-:W-:Y:S01]  /*9c80*/  IMAD.MOV.U32 R68, RZ, RZ, R7 ;  /* 0x000000ffff447224 */ /* 0x000fe200078e0007 */
[----:B------:R-:W-:Y:S02]  /*9c90*/  LOP3.LUT R69, R69, 0x38, RZ, 0xc0, !PT ;  /* 0x0000003845457812 */ /* 0x000fe400078ec0ff */
[----:B------:R-:W-:Y:S01]  /*9ca0*/  PRMT R44, R44, 0x5410, R12 ;  /* 0x000054102c2c7816 */ /* 0x000fe2000000000c */
[----:B--2---:R-:W-:-:S05]  /*9cb0*/  IMAD R3, R14, -0x80, R3 ;  /* 0xffffff800e037824 */ /* 0x004fca00078e0203 */
[----:B------:R-:W-:-:S04]  /*9cc0*/  VIMNMX R3, R3, 0x80, PT ;  /* 0x0000008003037848 */ /* 0x000fc80003fe0100 */
[-C--:B------:R-:W-:Y:S02]  /*9cd0*/  ISETP.GE.OR P1, PT, R22, R3.reuse, P0 ;  /* 0x000000031600720c */ /* 0x080fe40000726670 */
[----:B------:R-:W-:Y:S01]  /*9ce0*/  ISETP.GE.OR P0, PT, R156, R3, P0 ;  /* 0x000000039c00720c */ /* 0x000fe20000706670 */
[----:B------:R-:W-:-:S05]  /*9cf0*/  IMAD.MOV.U32 R3, RZ, RZ, R5 ;  /* 0x000000ffff037224 */ /* 0x000fca00078e0005 */
[----:B------:R-:W-:Y:S01]  /*9d00*/  PRMT R74, R13, 0x5410, R3 ;  /* 0x000054100d4a7816 */ /* 0x000fe20000000003 */
[----:B------:R-:W-:-:S04]  /*9d10*/  IMAD.MOV.U32 R3, RZ, RZ, R6 ;  /* 0x000000ffff037224 */ /* 0x000fc800078e0006 */
[----:B------:R-:W-:Y:S05]  /*9d20*/  @P1 BRA `(.L_x_3715) ;  /* 0x00000004007c1947 */ /* 0x000fea0003800000 */
[----:B------:R-:W2:Y:S01]  /*9d30*/  LDL R15, [R1+0x474] ;  /* 0x00047400010f7983 */ /* 0x000ea20000100800 */
[--C-:B------:R-:W-:Y:S01]  /*9d40*/  SHF.R.U64 R20, R20, 0x10, R21.reuse ;  /* 0x0000001014147819 */ /* 0x100fe20000001215 */
[----:B------:R-:W-:Y:S01]  /*9d50*/  HADD2.F32 R84, -RZ, R84.H0_H0 ;  /* 0x20000054ff547230 */ /* 0x000fe20000004100 */
[----:B------:R-:W-:Y:S01]  /*9d60*/  SHF.R.U32.HI R81, RZ, 0x10, R21 ;  /* 0x00000010ff517819 */ /* 0x000fe20000011615 */
[----:B------:R-:W-:Y:S01]  /*9d70*/  HADD2.F32 R82, -RZ, R82.H0_H0 ;  /* 0x20000052ff527230 */ /* 0x000fe20000004100 */
[----:B------:R-:W-:Y:S02]  /*9d80*/  SHF.R.U64 R21, R54, 0x10, R55 ;  /* 0x0000001036157819 */ /* 0x000fe40000001237 */
[--C-:B------:R-:W-:Y:S01]  /*9d90*/  SHF.R.U64 R54, R66, 0x10, R67.reuse ;  /* 0x0000001042367819 */ /* 0x100fe20000001243 */
[----:B------:R-:W-:Y:S01]  /*9da0*/  HADD2.F32 R81, -RZ, R81.H0_H0 ;  /* 0x20000051ff517230 */ /* 0x000fe20000004100 */
[----:B------:R-:W-:Y:S01]  /*9db0*/  SHF.R.U32.HI R87, RZ, 0x10, R67 ;  /* 0x00000010ff577819 */ /* 0x000fe20000011643 */
[----:B------:R-:W-:Y:S01]  /*9dc0*/  HADD2.F32 R21, -RZ, R21.H0_H0 ;  /* 0x20000015ff157230 */ /* 0x000fe20000004100 */
[----:B------:R-:W-:-:S02]  /*9dd0*/  SHF.R.U64 R64, R64, 0x10, R65 ;  /* 0x0000001040407819 */ /* 0x000fc40000001241 */
[----:B------:R-:W-:Y:S02]  /*9de0*/  SHF.R.U32.HI R83, RZ, 0x10, R65 ;  /* 0x00000010ff537819 */ /* 0x000fe40000011641 */
[----:B------:R-:W-:-:S03]  /*9df0*/  SHF.R.U32.HI R89, RZ, 0x10, R55 ;  /* 0x00000010ff597819 */ /* 0x000fc60000011637 */
[----:B------:R-:W-:Y:S02]  /*9e00*/  HADD2.F32 R83, -RZ, R83.H0_H0 ;  /* 0x20000053ff537230 */ /* 0x000fe40000004100 */
[----:B--2---:R-:W-:-:S05]  /*9e10*/  IMAD.SHL.U32 R12, R15, 0x40, RZ ;  /* 0x000000400f0c7824 */ /* 0x004fca00078e00ff */
[----:B------:R-:W-:-:S04]  /*9e20*/  LOP3.LUT R29, R12, 0x1c0, RZ, 0xc0, !PT ;  /* 0x000001c00c1d7812 */ /* 0x000fc800078ec0ff */
[----:B------:R-:W-:Y:S02]  /*9e30*/  LOP3.LUT R12, R29, 0x38, R152, 0xf8, !PT ;  /* 0x000000381d0c7812 */ /* 0x000fe400078ef898 */
[----:B------:R-:W-:-:S04]  /*9e40*/  SHF.R.U32.HI R14, RZ, 0x3, R29 ;  /* 0x00000003ff0e7819 */ /* 0x000fc8000001161d */
[----:B------:R-:W-:Y:S02]  /*9e50*/  LOP3.LUT R13, R12, R14, RZ, 0x3c, !PT ;  /* 0x0000000e0c0d7212 */ /* 0x000fe400078e3cff */
[----:B------:R-:W-:-:S03]  /*9e60*/  LOP3.LUT R29, R14, R69, R29, 0x1e, !PT ;  /* 0x000000450e1d7212 */ /* 0x000fc600078e1e1d */
[C---:B------:R-:W-:Y:S02]  /*9e70*/  IMAD R13, R180.reuse, 0x200, R13 ;  /* 0x00000200b40d7824 */ /* 0x040fe400078e020d */
[----:B------:R-:W-:Y:S02]  /*9e80*/  IMAD R29, R180, 0x200, R29 ;  /* 0x00000200b41d7824 */ /* 0x000fe400078e021d */
[--C-:B------:R-:W-:Y:S02]  /*9e90*/  IMAD R70, R13, 0x2, R2.reuse ;  /* 0x000000020d467824 */ /* 0x100fe400078e0202 */
[----:B------:R-:W-:-:S03]  /*9ea0*/  IMAD R71, R29, 0x2, R2 ;  /* 0x000000021d477824 */ /* 0x000fc600078e0202 */
[----:B------:R-:W0:Y:S04]  /*9eb0*/  LDS.128 R12, [R70+0x18400] ;  /* 0x01840000460c7984 */ /* 0x000e280000000c00 */
[----:B------:R-:W1:Y:S01]  /*9ec0*/  LDS.128 R28, [R71+0x18400] ;  /* 0x01840000471c7984 */ /* 0x000e620000000c00 */
[--C-:B0-----:R-:W-:Y:S02]  /*9ed0*/  HADD2.F32 R67, -RZ, R15.reuse.H0_H0 ;  /* 0x2000000fff437230 */ /* 0x101fe40000004100 */
[----:B------:R-:W-:Y:S02]  /*9ee0*/  HADD2.F32 R76, -RZ, R15.H1_H1 ;  /* 0x3000000fff4c7230 */ /* 0x000fe40000004100 */
[----:B-1----:R-:W-:Y:S02]  /*9ef0*/  HADD2.F32 R15, -RZ, R29.H0_H0 ;  /* 0x2000001dff0f7230 */ /* 0x002fe40000004100 */
[----:B------:R-:W-:-:S02]  /*9f00*/  HADD2.F32 R65, -RZ, R13.H0_H0 ;  /* 0x2000000dff417230 */ /* 0x000fc40000004100 */
[----:B------:R-:W-:Y:S02]  /*9f10*/  HADD2.F32 R77, -RZ, R29.H1_H1 ;  /* 0x3000001dff4d7230 */ /* 0x000fe40000004100 */
[C---:B------:R-:W-:Y:S01]  /*9f20*/  FMUL.FTZ R86, R15.reuse, R84 ;  /* 0x000000540f567220 */ /* 0x040fe20000410000 */
[-C--:B------:R-:W-:Y:S01]  /*9f30*/  FMUL.FTZ R88, R15, R82.reuse ;  /* 0x000000520f587220 */ /* 0x080fe20000410000 */
[----:B------:R-:W-:Y:S02]  /*9f40*/  HADD2.F32 R79, -RZ, R31.H0_H0 ;  /* 0x2000001fff4f7230 */ /* 0x000fe40000004100 */
[C---:B------:R-:W-:Y:S01]  /*9f50*/  FFMA.FTZ R15, R65.reuse, R82, -R86 ;  /* 0x00000052410f7223 */ /* 0x040fe20000010856 */
[----:B------:R-:W-:Y:S02]  /*9f60*/  HADD2.F32 R86, -RZ, R85.H0_H0 ;  /* 0x20000055ff567230 */ /* 0x000fe40000004100 */
[----:B------:R-:W-:Y:S01]  /*9f70*/  FFMA.FTZ R29, R65, R84, R88 ;  /* 0x00000054411d7223 */ /* 0x000fe20000010058 */
[----:B------:R-:W-:-:S02]  /*9f80*/  HADD2.F32 R82, -RZ, R63.H1_H1 ;  /* 0x3000003fff527230 */ /* 0x000fc40000004100 */
[C---:B------:R-:W-:Y:S01]  /*9f90*/  FMUL.FTZ R85, R77.reuse, R83 ;  /* 0x000000534d557220 */ /* 0x040fe20000410000 */
[----:B------:R-:W-:Y:S02]  /*9fa0*/  HADD2.F32 R66, -RZ, R13.H1_H1 ;  /* 0x3000000dff427230 */ /* 0x000fe40000004100 */
[----:B------:R-:W-:Y:S01]  /*9fb0*/  FMUL.FTZ R65, R77, R81 ;  /* 0x000000514d417220 */ /* 0x000fe20000410000 */
[C---:B------:R-:W-:Y:S01]  /*9fc0*/  FMUL.FTZ R90, R79.reuse, R86 ;  /* 0x000000564f5a7220 */ /* 0x040fe20000410000 */
[----:B------:R-:W-:Y:S02]  /*9fd0*/  HADD2.F32 R80, -RZ, R31.H1_H1 ;  /* 0x3000001fff507230 */ /* 0x000fe40000004100 */
[-C--:B------:R-:W-:Y:S01]  /*9fe0*/  FMUL.FTZ R79, R79, R82.reuse ;  /* 0x000000524f4f7220 */ /* 0x080fe20000410000 */
[----:B------:R-:W-:Y:S02]  /*9ff0*/  HADD2.F32 R77, -RZ, R87.H0_H0 ;  /* 0x20000057ff4d7230 */ /* 0x000fe40000004100 */
[----:B------:R-:W-:Y:S01]  /*a000*/  FFMA.FTZ R88, R66, R83, R65 ;  /* 0x0000005342587223 */ /* 0x000fe20000010041 */
[----:B------:R-:W-:Y:S01]  /*a010*/  FFMA.FTZ R90, R67, R82, -R90 ;  /* 0x00000052435a7223 */ /* 0x000fe2000001085a */
[----:B------:R-:W-:-:S02]  /*a020*/  HADD2.F32 R65, -RZ, R89.H0_H0 ;  /* 0x20000059ff417230 */ /* 0x000fc40000004100 */
[----:B------:R-:W-:Y:S01]  /*a030*/  FFMA.FTZ R79, R67, R86, R79 ;  /* 0x00000056434f7223 */ /* 0x000fe2000001004f */
[----:B------:R-:W-:Y:S01]  /*a040*/  FMUL.FTZ R67, R80, R77 ;  /* 0x0000004d50437220 */ /* 0x000fe20000410000 */
[----:B------:R-:W-:Y:S01]  /*a050*/  FFMA.FTZ R84, R66, R81, -R85 ;  /* 0x0000005142547223 */ /* 0x000fe20000010855 */
[--C-:B------:R-:W-:Y:S02]  /*a060*/  HADD2.F32 R66, -RZ, R75.reuse.H0_H0 ;  /* 0x2000004bff427230 */ /* 0x100fe40000004100 */
[-C--:B------:R-:W-:Y:S01]  /*a070*/  FMUL.FTZ R81, R80, R65.reuse ;  /* 0x0000004150517220 */ /* 0x080fe20000410000 */
[----:B------:R-:W-:Y:S02]  /*a080*/  HADD2.F32 R82, -RZ, R75.H1_H1 ;  /* 0x3000004bff527230 */ /* 0x000fe40000004100 */
[C---:B------:R-:W-:Y:S01]  /*a090*/  FFMA.FTZ R75, R76.reuse, R65, -R67 ;  /* 0x000000414c4b7223 */ /* 0x040fe20000010843 */
[----:B------:R-:W-:Y:S02]  /*a0a0*/  HADD2.F32 R31, -RZ, R28.H0_H0 ;  /* 0x2000001cff1f7230 */ /* 0x000fe40000004100 */
[----:B------:R-:W-:Y:S01]  /*a0b0*/  FFMA.FTZ R86, R76, R77, R81 ;  /* 0x0000004d4c567223 */ /* 0x000fe20000010051 */
[----:B------:R-:W-:Y:S01]  /*a0c0*/  HADD2.F32 R78, -RZ, R30.H0_H0 ;  /* 0x2000001eff4e7230 */ /* 0x000fe20000004100 */
[----:B------:R-:W-:Y:S01]  /*a0d0*/  F2FP.F16.F32.PACK_AB R29, R88, R29 ;  /* 0x0000001d581d723e */ /* 0x000fe200000000ff */
[----:B------:R-:W-:-:S02]  /*a0e0*/  HADD2.F32 R65, -RZ, R91.H0_H0 ;  /* 0x2000005bff417230 */ /* 0x000fc40000004100 */
[C---:B------:R-:W-:Y:S01]  /*a0f0*/  FMUL.FTZ R80, R31.reuse, R82 ;  /* 0x000000521f507220 */ /* 0x040fe20000410000 */
[----:B------:R-:W-:Y:S02]  /*a100*/  HADD2.F32 R55, -RZ, R12.H0_H0 ;  /* 0x2000000cff377230 */ /* 0x000fe40000004100 */
[-C--:B------:R-:W-:Y:S01]  /*a110*/  FMUL.FTZ R31, R31, R66.reuse ;  /* 0x000000421f1f7220 */ /* 0x080fe20000410000 */
[----:B------:R-:W-:Y:S02]  /*a120*/  HADD2.F32 R13, -RZ, R14.H0_H0 ;  /* 0x2000000eff0d7230 */ /* 0x000fe40000004100 */
[----:B------:R-:W-:Y:S01]  /*a130*/  FMUL.FTZ R76, R78, R65 ;  /* 0x000000414e4c7220 */ /* 0x000fe20000410000 */
[----:B------:R-:W-:Y:S02]  /*a140*/  HADD2.F32 R63, -RZ, R63.H0_H0 ;  /* 0x2000003fff3f7230 */ /* 0x000fe40000004100 */
[C---:B------:R-:W-:Y:S01]  /*a150*/  FFMA.FTZ R80, R55.reuse, R66, -R80 ;  /* 0x0000004237507223 */ /* 0x040fe20000010850 */
[----:B------:R-:W-:Y:S01]  /*a160*/  FFMA.FTZ R82, R55, R82, R31 ;  /* 0x0000005237527223 */ /* 0x000fe2000001001f */
[----:B------:R-:W-:-:S02]  /*a170*/  HADD2.F32 R28, -RZ, R28.H1_H1 ;  /* 0x3000001cff1c7230 */ /* 0x000fc40000004100 */
[-C--:B------:R-:W-:Y:S01]  /*a180*/  FMUL.FTZ R78, R78, R63.reuse ;  /* 0x0000003f4e4e7220 */ /* 0x080fe20000410000 */
[C---:B------:R-:W-:Y:S01]  /*a190*/  FFMA.FTZ R76, R13.reuse, R63, -R76 ;  /* 0x0000003f0d4c7223 */ /* 0x040fe2000001084c */
[----:B------:R-:W-:Y:S02]  /*a1a0*/  HADD2.F32 R30, -RZ, R30.H1_H1 ;  /* 0x3000001eff1e7230 */ /* 0x000fe40000004100 */
[----:B------:R-:W-:Y:S02]  /*a1b0*/  HADD2.F32 R55, -RZ, R64.H0_H0 ;  /* 0x20000040ff377230 */ /* 0x000fe40000004100 */
[----:B------:R-:W-:Y:S01]  /*a1c0*/  FFMA.FTZ R78, R13, R65, R78 ;  /* 0x000000410d4e7223 */ /* 0x000fe2000001004e */
[----:B------:R-:W-:Y:S02]  /*a1d0*/  HADD2.F32 R63, -RZ, R54.H0_H0 ;  /* 0x20000036ff3f7230 */ /* 0x000fe40000004100 */
[----:B------:R-:W-:Y:S02]  /*a1e0*/  HADD2.F32 R31, -RZ, R20.H0_H0 ;  /* 0x20000014ff1f7230 */ /* 0x000fe40000004100 */
[----:B------:R-:W-:Y:S01]  /*a1f0*/  FMUL.FTZ R13, R28, R55 ;  /* 0x000000371c0d7220 */ /* 0x000fe20000410000 */
[----:B------:R-:W-:-:S02]  /*a200*/  HADD2.F32 R12, -RZ, R12.H1_H1 ;  /* 0x3000000cff0c7230 */ /* 0x000fc40000004100 */
[----:B------:R-:W-:Y:S01]  /*a210*/  FMUL.FTZ R67, R30, R63 ;  /* 0x0000003f1e437220 */ /* 0x000fe20000410000 */
[----:B------:R-:W-:Y:S02]  /*a220*/  HADD2.F32 R14, -RZ, R14.H1_H1 ;  /* 0x3000000eff0e7230 */ /* 0x000fe40000004100 */
[----:B------:R-:W-:Y:S01]  /*a230*/  FMUL.FTZ R28, R28, R31 ;  /* 0x0000001f1c1c7220 */ /* 0x000fe20000410000 */
[----:B------:R-:W-:Y:S01]  /*a240*/  FMUL.FTZ R30, R30, R21 ;  /* 0x000000151e1e7220 */ /* 0x000fe20000410000 */
[----:B------:R-:W-:Y:S01]  /*a250*/  FFMA.FTZ R65, R12, R31, -R13 ;  /* 0x0000001f0c417223 */ /* 0x000fe2000001080d */
[----:B------:R-:W-:Y:S01]  /*a260*/  F2FP.F16.F32.PACK_AB R13, R84, R15 ;  /* 0x0000000f540d723e */ /* 0x000fe200000000ff */
[----:B------:R-:W-:Y:S01]  /*a270*/  FFMA.FTZ R67, R14, R21, -R67 ;  /* 0x000000150e437223 */ /* 0x000fe20000010843 */
[----:B------:R-:W-:Y:S01]  /*a280*/  FFMA.FTZ R55, R12, R55, R28 ;  /* 0x000000370c377223 */ /* 0x000fe2000001001c */
[----:B------:R-:W-:Y:S01]  /*a290*/  FFMA.FTZ R63, R14, R63, R30 ;  /* 0x0000003f0e3f7223 */ /* 0x000fe2000001001e */
[----:B------:R-:W-:-:S02]  /*a2a0*/  F2FP.F16.F32.PACK_AB R15, R75, R90 ;  /* 0x0000005a4b0f723e */ /* 0x000fc400000000ff */
[----:B------:R-:W-:Y:S02]  /*a2b0*/  F2FP.F16.F32.PACK_AB R12, R65, R80 ;  /* 0x00000050410c723e */ /* 0x000fe400000000ff */
[----:B------:R-:W-:Y:S02]  /*a2c0*/  F2FP.F16.F32.PACK_AB R14, R67, R76 ;  /* 0x0000004c430e723e */ /* 0x000fe400000000ff */
[----:B------:R-:W-:Y:S02]  /*a2d0*/  F2FP.F16.F32.PACK_AB R31, R86, R79 ;  /* 0x0000004f561f723e */ /* 0x000fe400000000ff */
[----:B------:R-:W-:Y:S01]  /*a2e0*/  F2FP.F16.F32.PACK_AB R28, R55, R82 ;  /* 0x00000052371c723e */ /* 0x000fe200000000ff */
[----:B------:R0:W-:Y:S01]  /*a2f0*/  STS.128 [R70+0x18400], R12 ;  /* 0x0184000c46007388 */ /* 0x0001e20000000c00 */
[----:B------:R-:W-:-:S05]  /*a300*/  F2FP.F16.F32.PACK_AB R30, R63, R78 ;  /* 0x0000004e3f1e723e */ /* 0x000fca00000000ff */
[----:B------:R0:W-:Y:S02]  /*a310*/  STS.128 [R71+0x18400], R28 ;  /* 0x0184001c47007388 */ /* 0x0001e40000000c00 */
.L_x_3715:
[----:B------:R-:W-:Y:S05]  /*a320*/  BSYNC B1 ;  /* 0x0000000000017941 */ /* 0x000fea0003800000 */
.L_x_3714:
[----:B------:R-:W-:Y:S01]  /*a330*/  PRMT R75, R3, 0x5410, R68 ;  /* 0x00005410034b7816 */ /* 0x000fe20000000044 */
[----:B------:R-:W-:Y:S06]  /*a340*/  @P0 BRA `(.L_x_3706) ;  /* 0x0000000400600947 */ /* 0x000fec0003800000 */
[----:B------:R-:W2:Y:S01]  /*a350*/  LDL R76, [R1+0x50c] ;  /* 0x00050c00014c7983 */ /* 0x000ea20000100800 */
[----:B------:R-:W-:Y:S01]  /*a360*/  LOP3.LUT R69, R191, R69, R190, 0x1e, !PT ;  /* 0x00000045bf457212 */ /* 0x000fe200078e1ebe */
[----:B------:R-:W-:Y:S01]  /*a370*/  HADD2.F32 R21, -RZ, R0.H1_H1 ;  /* 0x30000000ff157230 */ /* 0x000fe20000004100 */
[--C-:B------:R-:W-:Y:S02]  /*a380*/  SHF.R.U32.HI R54, RZ, 0x10, R9.reuse ;  /* 0x00000010ff367819 */ /* 0x100fe40000011609 */
[----:B------:R-:W-:Y:S01]  /*a390*/  SHF.R.U64 R68, R8, 0x10, R9 ;  /* 0x0000001008447819 */ /* 0x000fe20000001209 */
[----:B------:R-:W-:Y:S01]  /*a3a0*/  IMAD.IADD R69, R192, 0x1, R69 ;  /* 0x00000001c0457824 */ /* 0x000fe200078e0245 */
[--C-:B------:R-:W-:Y:S01]  /*a3b0*/  SHF.R.U64 R67, R10, 0x10, R11.reuse ;  /* 0x000000100a437819 */ /* 0x100fe2000000120b */
[----:B------:R-:W-:Y:S01]  /*a3c0*/  HADD2.F32 R54, -RZ, R54.H0_H0 ;  /* 0x20000036ff367230 */ /* 0x000fe20000004100 */
[----:B------:R-:W-:Y:S01]  /*a3d0*/  SHF.R.U32.HI R65, RZ, 0x10, R11 ;  /* 0x00000010ff417819 */ /* 0x000fe2000001160b */
[----:B------:R-:W-:Y:S01]  /*a3e0*/  IMAD R2, R69, 0x2, R2 ;  /* 0x0000000245027824 */ /* 0x000fe200078e0202 */
[--C-:B------:R-:W-:Y:S01]  /*a3f0*/  SHF.R.U32.HI R20, RZ, 0x10, R5.reuse ;  /* 0x00000010ff147819 */ /* 0x100fe20000011605 */
[--C-:B------:R-:W-:Y:S01]  /*a400*/  HADD2.F32 R11, -RZ, R74.reuse.H1_H1 ;  /* 0x3000004aff0b7230 */ /* 0x100fe20000004100 */
[----:B0-----:R-:W-:Y:S01]  /*a410*/  SHF.R.U64 R71, R4, 0x10, R5 ;  /* 0x0000001004477819 */ /* 0x001fe20000001205 */
[----:B------:R-:W-:Y:S01]  /*a420*/  HADD2.F32 R74, -RZ, R74.H0_H0 ;  /* 0x2000004aff4a7230 */ /* 0x000fe20000004100 */
[----:B------:R-:W0:Y:S01]  /*a430*/  LDS.128 R28, [R2+0x18400] ;  /* 0x01840000021c7984 */ /* 0x000e220000000c00 */
[----:B------:R-:W-:-:S02]  /*a440*/  SHF.R.U64 R70, R6, 0x10, R7 ;  /* 0x0000001006467819 */ /* 0x000fc40000001207 */
[----:B------:R-:W-:Y:S01]  /*a450*/  SHF.R.U32.HI R69, RZ, 0x10, R7 ;  /* 0x00000010ff457819 */ /* 0x000fe20000011607 */
[--C-:B0-----:R-:W-:Y:S02]  /*a460*/  HADD2.F32 R8, -RZ, R29.reuse.H0_H0 ;  /* 0x2000001dff087230 */ /* 0x101fe40000004100 */
[----:B------:R-:W-:Y:S02]  /*a470*/  HADD2.F32 R29, -RZ, R29.H1_H1 ;  /* 0x3000001dff1d7230 */ /* 0x000fe40000004100 */
[----:B------:R-:W-:Y:S02]  /*a480*/  HADD2.F32 R7, -RZ, R28.H0_H0 ;  /* 0x2000001cff077230 */ /* 0x000fe40000004100 */
[C---:B------:R-:W-:Y:S01]  /*a490*/  FMUL.FTZ R55, R8.reuse, R21 ;  /* 0x0000001508377220 */ /* 0x040fe20000410000 */
[----:B------:R-:W-:Y:S01]  /*a4a0*/  FMUL.FTZ R63, R8, R11 ;  /* 0x0000000b083f7220 */ /* 0x000fe20000410000 */
[----:B------:R-:W-:Y:S02]  /*a4b0*/  HADD2.F32 R8, -RZ, R20.H0_H0 ;  /* 0x20000014ff087230 */ /* 0x000fe40000004100 */
[----:B------:R-:W-:-:S02]  /*a4c0*/  HADD2.F32 R20, -RZ, R0.H0_H0 ;  /* 0x20000000ff147230 */ /* 0x000fc40000004100 */
[C---:B------:R-:W-:Y:S01]  /*a4d0*/  FMUL.FTZ R0, R29.reuse, R54 ;  /* 0x000000361d007220 */ /* 0x040fe20000410000 */
[----:B------:R-:W-:Y:S02]  /*a4e0*/  HADD2.F32 R9, -RZ, R30.H0_H0 ;  /* 0x2000001eff097230 */ /* 0x000fe40000004100 */
[----:B------:R-:W-:Y:S01]  /*a4f0*/  FMUL.FTZ R66, R29, R8 ;  /* 0x000000081d427220 */ /* 0x000fe20000410000 */
[--C-:B------:R-:W-:Y:S02]  /*a500*/  HADD2.F32 R10, -RZ, R31.reuse.H0_H0 ;  /* 0x2000001fff0a7230 */ /* 0x100fe40000004100 */
[----:B------:R-:W-:Y:S02]  /*a510*/  HADD2.F32 R31, -RZ, R31.H1_H1 ;  /* 0x3000001fff1f7230 */ /* 0x000fe40000004100 */
[----:B------:R-:W-:Y:S02]  /*a520*/  HADD2.F32 R28, -RZ, R28.H1_H1 ;  /* 0x3000001cff1c7230 */ /* 0x000fe40000004100 */
[----:B------:R-:W-:Y:S01]  /*a530*/  HADD2.F32 R30, -RZ, R30.H1_H1 ;  /* 0x3000001eff1e7230 */ /* 0x000fe20000004100 */
[----:B--2---:R-:W0:Y:S02]  /*a540*/  LDS.128 R12, [R76+0x18400] ;  /* 0x018400004c0c7984 */ /* 0x004e240000000c00 */
[----:B0-----:R-:W-:-:S02]  /*a550*/  HADD2.F32 R4, -RZ, R13.H0_H0 ;  /* 0x2000000dff047230 */ /* 0x001fc40000004100 */
[----:B------:R-:W-:Y:S02]  /*a560*/  HADD2.F32 R13, -RZ, R13.H1_H1 ;  /* 0x3000000dff0d7230 */ /* 0x000fe40000004100 */
[----:B------:R-:W-:Y:S02]  /*a570*/  HADD2.F32 R3, -RZ, R12.H0_H0 ;  /* 0x2000000cff037230 */ /* 0x000fe40000004100 */
[C---:B------:R-:W-:Y:S01]  /*a580*/  FFMA.FTZ R55, R4.reuse, R11, -R55 ;  /* 0x0000000b04377223 */ /* 0x040fe20000010837 */
[----:B------:R-:W-:Y:S01]  /*a590*/  FFMA.FTZ R63, R4, R21, R63 ;  /* 0x00000015043f7223 */ /* 0x000fe2000001003f */
[----:B------:R-:W-:Y:S01]  /*a5a0*/  FFMA.FTZ R64, R13, R8, -R0 ;  /* 0x000000080d407223 */ /* 0x000fe20000010800 */
[C---:B------:R-:W-:Y:S01]  /*a5b0*/  FMUL.FTZ R0, R7.reuse, R20 ;  /* 0x0000001407007220 */ /* 0x040fe20000410000 */
[----:B------:R-:W-:Y:S02]  /*a5c0*/  HADD2.F32 R4, -RZ, R44.H0_H0 ;  /* 0x2000002cff047230 */ /* 0x000fe40000004100 */
[----:B------:R-:W-:Y:S01]  /*a5d0*/  FMUL.FTZ R7, R7, R74 ;  /* 0x0000004a07077220 */ /* 0x000fe20000410000 */
[----:B------:R-:W-:-:S02]  /*a5e0*/  HADD2.F32 R5, -RZ, R14.H0_H0 ;  /* 0x2000000eff057230 */ /* 0x000fc40000004100 */
[C---:B------:R-:W-:Y:S01]  /*a5f0*/  FFMA.FTZ R74, R3.reuse, R74, -R0 ;  /* 0x0000004a034a7223 */ /* 0x040fe20000010800 */
[--C-:B------:R-:W-:Y:S02]  /*a600*/  HADD2.F32 R0, -RZ, R75.reuse.H0_H0 ;  /* 0x2000004bff007230 */ /* 0x100fe40000004100 */
[----:B------:R-:W-:Y:S01]  /*a610*/  FFMA.FTZ R20, R3, R20, R7 ;  /* 0x0000001403147223 */ /* 0x000fe20000010007 */
[----:B------:R-:W-:Y:S01]  /*a620*/  FMUL.FTZ R8, R9, R4 ;  /* 0x0000000409087220 */ /* 0x000fe20000410000 */
[----:B------:R-:W-:Y:S02]  /*a630*/  HADD2.F32 R3, -RZ, R75.H1_H1 ;  /* 0x3000004bff037230 */ /* 0x000fe40000004100 */
[----:B------:R-:W-:Y:S01]  /*a640*/  FFMA.FTZ R66, R13, R54, R66 ;  /* 0x000000360d427223 */ /* 0x000fe20000010042 */
[----:B------:R-:W-:Y:S02]  /*a650*/  HADD2.F32 R7, -RZ, R44.H1_H1 ;  /* 0x3000002cff077230 */ /* 0x000fe40000004100 */
[----:B------:R-:W-:Y:S01]  /*a660*/  FMUL.FTZ R44, R9, R0 ;  /* 0x00000000092c7220 */ /* 0x000fe20000410000 */
[----:B------:R-:W-:-:S02]  /*a670*/  HADD2.F32 R6, -RZ, R15.H0_H0 ;  /* 0x2000000fff067230 */ /* 0x000fc40000004100 */
[C---:B------:R-:W-:Y:S01]  /*a680*/  FFMA.FTZ R21, R5.reuse, R0, -R8 ;  /* 0x0000000005157223 */ /* 0x040fe20000010808 */
[----:B------:R-:W-:Y:S02]  /*a690*/  HADD2.F32 R8, -RZ, R65.H0_H0 ;  /* 0x20000041ff087230 */ /* 0x000fe40000004100 */
[C---:B------:R-:W-:Y:S01]  /*a6a0*/  FMUL.FTZ R9, R10.reuse, R7 ;  /* 0x000000070a097220 */ /* 0x040fe20000410000 */
[----:B------:R-:W-:Y:S02]  /*a6b0*/  HADD2.F32 R0, -RZ, R69.H0_H0 ;  /* 0x20000045ff007230 */ /* 0x000fe40000004100 */
[-C--:B------:R-:W-:Y:S01]  /*a6c0*/  FMUL.FTZ R54, R10, R3.reuse ;  /* 0x000000030a367220 */ /* 0x080fe20000410000 */
[----:B------:R-:W-:Y:S01]  /*a6d0*/  FFMA.FTZ R10, R5, R4, R44 ;  /* 0x00000004050a7223 */ /* 0x000fe2000001002c */
[----:B------:R-:W-:Y:S02]  /*a6e0*/  HADD2.F32 R15, -RZ, R15.H1_H1 ;  /* 0x3000000fff0f7230 */ /* 0x000fe40000004100 */
[C---:B------:R-:W-:Y:S01]  /*a6f0*/  FFMA.FTZ R4, R6.reuse, R3, -R9 ;  /* 0x0000000306047223 */ /* 0x040fe20000010809 */
[----:B------:R-:W-:Y:S01]  /*a700*/  FFMA.FTZ R54, R6, R7, R54 ;  /* 0x0000000706367223 */ /* 0x000fe20000010036 */
[C---:B------:R-:W-:Y:S01]  /*a710*/  FMUL.FTZ R44, R31.reuse, R8 ;  /* 0x000000081f2c7220 */ /* 0x040fe20000410000 */
[----:B------:R-:W-:Y:S01]  /*a720*/  FMUL.FTZ R6, R31, R0 ;  /* 0x000000001f067220 */ /* 0x000fe20000410000 */
[----:B------:R-:W-:-:S02]  /*a730*/  HADD2.F32 R7, -RZ, R68.H0_H0 ;  /* 0x20000044ff077230 */ /* 0x000fc40000004100 */
[----:B------:R-:W-:Y:S02]  /*a740*/  HADD2.F32 R9, -RZ, R67.H0_H0 ;  /* 0x20000043ff097230 */ /* 0x000fe40000004100 */
[C---:B------:R-:W-:Y:S01]  /*a750*/  FFMA.FTZ R29, R15.reuse, R0, -R44 ;  /* 0x000000000f1d7223 */ /* 0x040fe2000001082c */
[----:B------:R-:W-:Y:S02]  /*a760*/  HADD2.F32 R3, -RZ, R71.H0_H0 ;  /* 0x20000047ff037230 */ /* 0x000fe40000004100 */
[----:B------:R-:W-:Y:S01]  /*a770*/  FFMA.FTZ R31, R15, R8, R6 ;  /* 0x000000080f1f7223 */ /* 0x000fe20000010006 */
[----:B------:R-:W-:Y:S02]  /*a780*/  HADD2.F32 R5, -RZ, R70.H0_H0 ;  /* 0x20000046ff057230 */ /* 0x000fe40000004100 */
[----:B------:R-:W-:Y:S01]  /*a790*/  FMUL.FTZ R11, R28, R7 ;  /* 0x000000071c0b7220 */ /* 0x000fe20000410000 */
[----:B------:R-:W-:Y:S02]  /*a7a0*/  HADD2.F32 R12, -RZ, R12.H1_H1 ;  /* 0x3000000cff0c7230 */ /* 0x000fe40000004100 */
[----:B------:R-:W-:Y:S01]  /*a7b0*/  FMUL.FTZ R15, R30, R9 ;  /* 0x000000091e0f7220 */ /* 0x000fe20000410000 */
[----:B------:R-:W-:-:S02]  /*a7c0*/  HADD2.F32 R14, -RZ, R14.H1_H1 ;  /* 0x3000000eff0e7230 */ /* 0x000fc40000004100 */
[----:B------:R-:W-:Y:S01]  /*a7d0*/  FMUL.FTZ R28, R28, R3 ;  /* 0x000000031c1c7220 */ /* 0x000fe20000410000 */
[----:B------:R-:W-:Y:S01]  /*a7e0*/  FMUL.FTZ R30, R30, R5 ;  /* 0x000000051e1e7220 */ /* 0x000fe20000410000 */
[----:B------:R-:W-:Y:S01]  /*a7f0*/  FFMA.FTZ R3, R12, R3, -R11 ;  /* 0x000000030c037223 */ /* 0x000fe2000001080b */
[----:B------:R-:W-:Y:S01]  /*a800*/  F2FP.F16.F32.PACK_AB R11, R31, R54 ;  /* 0x000000361f0b723e */ /* 0x000fe200000000ff */
[----:B------:R-:W-:Y:S01]  /*a810*/  FFMA.FTZ R6, R14, R5, -R15 ;  /* 0x000000050e067223 */ /* 0x000fe2000001080f */
[----:B------:R-:W-:Y:S01]  /*a820*/  FFMA.FTZ R13, R12, R7, R28 ;  /* 0x000000070c0d7223 */ /* 0x000fe2000001001c */
[----:B------:R-:W-:Y:S01]  /*a830*/  FFMA.FTZ R15, R14, R9, R30 ;  /* 0x000000090e0f7223 */ /* 0x000fe2000001001e */
[----:B------:R-:W-:Y:S02]  /*a840*/  F2FP.F16.F32.PACK_AB R7, R29, R4 ;  /* 0x000000041d07723e */ /* 0x000fe400000000ff */
[----:B------:R-:W-:Y:S02]  /*a850*/  F2FP.F16.F32.PACK_AB R5, R64, R55 ;  /* 0x000000374005723e */ /* 0x000fe400000000ff */
[----:B------:R-:W-:-:S02]  /*a860*/  F2FP.F16.F32.PACK_AB R4, R3, R74 ;  /* 0x0000004a0304723e */ /* 0x000fc400000000ff */
[----:B------:R-:W-:Y:S02]  /*a870*/  F2FP.F16.F32.PACK_AB R6, R6, R21 ;  /* 0x000000150606723e */ /* 0x000fe400000000ff */
[----:B------:R-:W-:Y:S02]  /*a880*/  F2FP.F16.F32.PACK_AB R9, R66, R63 ;  /* 0x0000003f4209723e */ /* 0x000fe400000000ff */
[----:B------:R-:W-:Y:S01]  /*a890*/  F2FP.F16.F32.PACK_AB R8, R13, R20 ;  /* 0x000000140d08723e */ /* 0x000fe200000000ff */
[----:B------:R3:W-:Y:S01]  /*a8a0*/  STS.128 [R76+0x18400], R4 ;  /* 0x018400044c007388 */ /* 0x0007e20000000c00 */
[----:B------:R-:W-:-:S05]  /*a8b0*/  F2FP.F16.F32.PACK_AB R10, R15, R10 ;  /* 0x0000000a0f0a723e */ /* 0x000fca00000000ff */
[----:B------:R3:W-:Y:S02]  /*a8c0*/  STS.128 [R2+0x18400], R8 ;  /* 0x0184000802007388 */ /* 0x0007e40000000c00 */
.L_x_3706:
[----:B------:R-:W-:Y:S05]  /*a8d0*/  BSYNC B0 ;  /* 0x0000000000007941 */ /* 0x000fea0003800000 */
.L_x_3692:
        /* <DEDUP_REMOVED lines=8> */
.L_x_3689:
[----:B------:R-:W4:Y:S01]  /*a960*/  S2R R0, SR_TID.X ;  /* 0x0000000000007919 */ /* 0x000f220000002100 */
[----:B------:R-:W-:Y:S05]  /*a970*/  WARPSYNC.ALL ;  /* 0x0000000000007948 */ /* 0x000fea0003800000 */
[----:B----4-:R-:W-:-:S05]  /*a980*/  SHF.R.U32.HI R0, RZ, 0x7, R0 ;  /* 0x00000007ff007819 */ /* 0x010fca0000011600 */
[----:B------:R-:W-:Y:S02]  /*a990*/  VIADD R0, R0, 0x8 ;  /* 0x0000000800007836 */ /* 0x000fe40000000000 */
[----:B0123--:R-:W-:Y:S01]  /*a9a0*/  IMAD.MOV.U32 R4, RZ, RZ, R61 ;  /* 0x000000ffff047224 */ /* 0x00ffe200078e003d */
[----:B------:R-:W-:Y:S01]  /*a9b0*/  UIADD3 UR4, UP0, UR37, 0x220, URZ ;  /* 0x0000022025047890 */ /* 0x000fe2000ff1e03f */
[----:B------:R-:W-:Y:S01]  /*a9c0*/  IMAD.MOV.U32 R5, RZ, RZ, R62 ;  /* 0x000000ffff057224 */ /* 0x000fe200078e003e */
[----:B------:R0:W-:Y:S01]  /*a9d0*/  BAR.SYNC.DEFER_BLOCKING R0, 0x100 ;  /* 0x000400000000751d */ /* 0x0001e20000010000 */
[----:B------:R-:W-:Y:S01]  /*a9e0*/  IMAD.MOV.U32 R6, RZ, RZ, R59 ;  /* 0x000000ffff067224 */ /* 0x000fe200078e003b */
[----:B------:R-:W-:Y:S01]  /*a9f0*/  UIADD3.X UR5, URZ, UR36, URZ, UP0, !UPT ;  /* 0x000000243f057290 */ /* 0x000fe200087fe43f */
[----:B------:R-:W-:Y:S01]  /*aa00*/  IMAD.MOV.U32 R7, RZ, RZ, R60 ;  /* 0x000000ffff077224 */ /* 0x000fe200078e003c */
[----:B------:R-:W-:Y:S01]  /*aa10*/  MOV R217, 0xad50 ;  /* 0x0000ad5000d97802 */ /* 0x000fe20000000f00 */
[----:B------:R-:W-:Y:S01]  /*aa20*/  IMAD.MOV.U32 R8, RZ, RZ, R36 ;  /* 0x000000ffff087224 */ /* 0x000fe200078e0024 */
[----:B------:R-:W-:Y:S01]  /*aa30*/  BSSY B0, `(.L_x_3716) ;  /* 0x0000032000007945 */ /* 0x000fe20003800000 */
[----:B------:R-:W-:Y:S01]  /*aa40*/  IMAD.MOV.U32 R9, RZ, RZ, R50 ;  /* 0x000000ffff097224 */ /* 0x000fe200078e0032 */
[----:B------:R1:W-:Y:S01]  /*aa50*/  STL.128 [R1+0x190], R4 ;  /* 0x0001900401007387 */ /* 0x0003e20000100c00 */
[----:B------:R-:W-:-:S02]  /*aa60*/  IMAD.MOV.U32 R10, RZ, RZ, R38 ;  /* 0x000000ffff0a7224 */ /* 0x000fc400078e0026 */
[----:B------:R-:W-:Y:S02]  /*aa70*/  IMAD.MOV.U32 R11, RZ, RZ, R58 ;  /* 0x000000ffff0b7224 */ /* 0x000fe400078e003a */
[----:B0-----:R-:W-:Y:S02]  /*aa80*/  IMAD.U32 R0, RZ, RZ, UR39 ;  /* 0x00000027ff007e24 */ /* 0x001fe4000f8e00ff */
[----:B------:R-:W-:Y:S01]  /*aa90*/  IMAD.U32 R3, RZ, RZ, UR47 ;  /* 0x0000002fff037e24 */ /* 0x000fe2000f8e00ff */
[----:B------:R0:W-:Y:S01]  /*aaa0*/  STL.128 [R1+0x1b0], R8 ;  /* 0x0001b00801007387 */ /* 0x0001e20000100c00 */
[----:B------:R-:W-:Y:S02]  /*aab0*/  IMAD.U32 R2, RZ, RZ, UR46 ;  /* 0x0000002eff027e24 */ /* 0x000fe4000f8e00ff */
[----:B-1----:R-:W-:Y:S02]  /*aac0*/  IMAD.MOV.U32 R4, RZ, RZ, R53 ;  /* 0x000000ffff047224 */ /* 0x002fe400078e0035 */
[----:B------:R-:W-:-:S02]  /*aad0*/  IMAD.MOV.U32 R5, RZ, RZ, R56 ;  /* 0x000000ffff057224 */ /* 0x000fc400078e0038 */
[----:B------:R-:W-:Y:S02]  /*aae0*/  IMAD.MOV.U32 R6, RZ, RZ, R52 ;  /* 0x000000ffff067224 */ /* 0x000fe400078e0034 */
[----:B------:R-:W-:Y:S02]  /*aaf0*/  IMAD.MOV.U32 R7, RZ, RZ, R51 ;  /* 0x000000ffff077224 */ /* 0x000fe400078e0033 */
[----:B0-----:R-:W-:Y:S02]  /*ab00*/  IMAD.U32 R8, RZ, RZ, UR4 ;  /* 0x00000004ff087e24 */ /* 0x001fe4000f8e00ff */
[----:B------:R-:W-:Y:S01]  /*ab10*/  IMAD.U32 R9, RZ, RZ, UR5 ;  /* 0x00000005ff097e24 */ /* 0x000fe2000f8e00ff */
[----:B------:R0:W-:Y:S01]  /*ab20*/  STL.128 [R1+0x1c0], R4 ;  /* 0x0001c00401007387 */ /* 0x0001e20000100c00 */
[----:B------:R-:W-:Y:S01]  /*ab30*/  UIADD3 UR5, UR37, 0x170, URZ ;  /* 0x0000017025057890 */ /* 0x000fe2000fffe03f */
[----:B0-----:R-:W-:Y:S02]  /*ab40*/  IMAD.MOV.U32 R4, RZ, RZ, R27 ;  /* 0x000000ffff047224 */ /* 0x001fe400078e001b */
[----:B------:R-:W-:-:S02]  /*ab50*/  IMAD.MOV.U32 R5, RZ, RZ, R46 ;  /* 0x000000ffff057224 */ /* 0x000fc400078e002e */
[----:B------:R-:W-:Y:S02]  /*ab60*/  IMAD.MOV.U32 R6, RZ, RZ, R37 ;  /* 0x000000ffff067224 */ /* 0x000fe400078e0025 */
[----:B------:R-:W-:Y:S02]  /*ab70*/  IMAD.MOV.U32 R7, RZ, RZ, R57 ;  /* 0x000000ffff077224 */ /* 0x000fe400078e0039 */
[----:B------:R-:W-:-:S03]  /*ab80*/  IMAD.U32 R27, RZ, RZ, UR48 ;  /* 0x00000030ff1b7e24 */ /* 0x000fc6000f8e00ff */
[----:B------:R0:W-:Y:S02]  /*ab90*/  STL.128 [R1+0x1e0], R4 ;  /* 0x0001e00401007387 */ /* 0x0001e40000100c00 */
[----:B0-----:R-:W-:Y:S02]  /*aba0*/  IMAD.MOV.U32 R4, RZ, RZ, R17 ;  /* 0x000000ffff047224 */ /* 0x001fe400078e0011 */
[----:B------:R-:W-:Y:S02]  /*abb0*/  IMAD.MOV.U32 R5, RZ, RZ, R42 ;  /* 0x000000ffff057224 */ /* 0x000fe400078e002a */
[----:B------:R-:W-:Y:S02]  /*abc0*/  IMAD.MOV.U32 R6, RZ, RZ, R34 ;  /* 0x000000ffff067224 */ /* 0x000fe400078e0022 */
[----:B------:R-:W-:Y:S02]  /*abd0*/  IMAD.MOV.U32 R7, RZ, RZ, R48 ;  /* 0x000000ffff077224 */ /* 0x000fe400078e0030 */
[----:B------:R-:W-:-:S03]  /*abe0*/  IMAD.MOV.U32 R17, RZ, RZ, R49 ;  /* 0x000000ffff117224 */ /* 0x000fc600078e0031 */
[----:B------:R0:W-:Y:S02]  /*abf0*/  STL.128 [R1+0x1f0], R4 ;  /* 0x0001f00401007387 */ /* 0x0001e40000100c00 */
[----:B0-----:R-:W-:Y:S02]  /*ac00*/  IMAD.MOV.U32 R4, RZ, RZ, R47 ;  /* 0x000000ffff047224 */ /* 0x001fe400078e002f */
[----:B------:R-:W-:Y:S02]  /*ac10*/  IMAD.MOV.U32 R5, RZ, RZ, R45 ;  /* 0x000000ffff057224 */ /* 0x000fe400078e002d */
[----:B------:R-:W-:Y:S02]  /*ac20*/  IMAD.MOV.U32 R6, RZ, RZ, R16 ;  /* 0x000000ffff067224 */ /* 0x000fe400078e0010 */
[----:B------:R-:W-:Y:S02]  /*ac30*/  IMAD.MOV.U32 R7, RZ, RZ, R40 ;  /* 0x000000ffff077224 */ /* 0x000fe400078e0028 */
[----:B------:R-:W-:-:S03]  /*ac40*/  IMAD.MOV.U32 R16, RZ, RZ, R35 ;  /* 0x000000ffff107224 */ /* 0x000fc600078e0023 */
[----:B------:R0:W-:Y:S04]  /*ac50*/  STL.128 [R1+0x200], R4 ;  /* 0x0002000401007387 */ /* 0x0001e80000100c00 */
[----:B------:R-:W-:Y:S01]  /*ac60*/  STL.128 [R1+0x180], R16 ;  /* 0x0001801001007387 */ /* 0x000fe20000100c00 */
[----:B0-----:R-:W-:Y:S02]  /*ac70*/  IMAD.MOV.U32 R6, RZ, RZ, R26 ;  /* 0x000000ffff067224 */ /* 0x001fe400078e001a */
[----:B------:R-:W-:Y:S02]  /*ac80*/  IMAD.MOV.U32 R7, RZ, RZ, R39 ;  /* 0x000000ffff077224 */ /* 0x000fe400078e0027 */
[----:B------:R-:W-:Y:S02]  /*ac90*/  IMAD.MOV.U32 R4, RZ, RZ, R0 ;  /* 0x000000ffff047224 */ /* 0x000fe400078e0000 */
[----:B------:R-:W-:-:S02]  /*aca0*/  IMAD.MOV.U32 R5, RZ, RZ, R3 ;  /* 0x000000ffff057224 */ /* 0x000fc400078e0003 */
[----:B------:R-:W-:Y:S02]  /*acb0*/  IMAD.MOV.U32 R26, RZ, RZ, R2 ;  /* 0x000000ffff1a7224 */ /* 0x000fe400078e0002 */
[----:B------:R-:W-:Y:S01]  /*acc0*/  VIADD R2, R204, 0xffffffff ;  /* 0xffffffffcc027836 */ /* 0x000fe20000000000 */
[----:B------:R0:W-:Y:S04]  /*acd0*/  STL.128 [R1+0x170], R4 ;  /* 0x0001700401007387 */ /* 0x0001e80000100c00 */
[----:B------:R1:W-:Y:S01]  /*ace0*/  STL.128 [R1+0x1a0], R24 ;  /* 0x0001a01801007387 */ /* 0x0003e20000100c00 */
[----:B0-----:R-:W-:Y:S02]  /*acf0*/  IMAD.MOV.U32 R6, RZ, RZ, R33 ;  /* 0x000000ffff067224 */ /* 0x001fe400078e0021 */
[----:B------:R-:W-:-:S02]  /*ad00*/  IMAD.MOV.U32 R7, RZ, RZ, R43 ;  /* 0x000000ffff077224 */ /* 0x000fc400078e002b */
[----:B------:R-:W-:Y:S02]  /*ad10*/  IMAD.MOV.U32 R4, RZ, RZ, R8 ;  /* 0x000000ffff047224 */ /* 0x000fe400078e0008 */
[----:B------:R-:W-:-:S05]  /*ad20*/  IMAD.MOV.U32 R5, RZ, RZ, R9 ;  /* 0x000000ffff057224 */ /* 0x000fca00078e0009 */
[----:B------:R1:W-:Y:S02]  /*ad30*/  STL.128 [R1+0x1d0], R4 ;  /* 0x0001d00401007387 */ /* 0x0003e40000100c00 */
[----:B-1---5:R-:W-:Y:S05]  /*ad40*/  CALL.REL.NOINC `($_ZN7cutlass13device_kernelIN5flash11enable_sm90INS1_16FlashAttnFwdSm90INS1_25CollectiveMainloopFwdSm90ILi2EN4cute5tupleIJNS5_1CILi1EEES8_S8_EEENS6_IJNS7_ILi128EEENS7_ILi96EEENS7_ILi64EEEEEELi256ENS_6half_tEfNS_4arch4Sm90ELb0ELb1ELb0ELb1ELb0ELb1ELb1ELb1ELb0ELb1ELb1ELb0EEENS1_21CollectiveEpilogueFwdINS6_IJSA_NS7_ILi256EEESB_EEES9_SE_SG_Li256ELb1ELb1ELb1ELb0EEENS1_36VarlenDynamicPersistentTileSchedulerILi128ELi96ELi256ELi128ELb1ELb1ELb1ELb1ELb0ELb1EEEEEEEEEvNT_6ParamsE$_ZZN5flash25CollectiveMainloopFwdSm90ILi2EN4cute5tupleIJNS1_1CILi1EEES4_S4_EEENS2_IJNS3_ILi128EEENS3_ILi96EEENS3_ILi64EEEEEELi256EN7cutlass6half_tEfNSA_4arch4Sm90ELb0ELb1ELb0ELb1ELb0ELb1ELb1ELb1ELb0ELb1ELb1ELb0EE3mmaINS_16FlashAttnFwdSm90ISE_NS_21CollectiveEpilogueFwdINS2_IJS6_NS3_ILi256EEES7_EEES5_SB_SD_Li256ELb1ELb1ELb1ELb0EEENS_36VarlenDynamicPersistentTileSchedulerILi128ELi96ELi256ELi128ELb1ELb1ELb1ELb1ELb0ELb1EEEE13SharedStorageENS1_6TensorINS1_11ArrayEngineIfLm128EEENS1_6LayoutINS2_IJNS2_IJNS3_ILi2EEEST_NS3_ILi32EEEEEES4_S4_EEENS2_IJNS2_IJS4_ST_NS3_ILi4EEEEEENS3_ILi0EEESZ_EEEEEEENS_7SoftmaxILi2ELi0EEEEEbRKNSE_6ParamsENSA_25PipelineTmaAsyncNoClusterILi2ENSA_16PipelineTmaAsyncILi2EEEEES1B_RNSA_13PipelineStateILj2EEERT0_RT1_iRiRKNS_16SeqlenInfoQKNewKILb1ELb1EEENS2_IJiiiiEEERT_ENKUliT_T0_T1_E_clIZSF_ISO_S12_S14_EbS17_S1B_S1B_S1E_S1G_S1I_iS1J_S1N_S1O_S1Q_EUlRS1R_iE0_NS3_ILb1EEES1Y_EEDaiS1R_S1S_S1T_) ;  /* 0x00000338001c7944 */ /* 0x022fea0003c00000 */
[----:B------:R-:W-:Y:S05]  /*ad50*/  BSYNC B0 ;  /* 0x0000000000007941 */ /* 0x000fea0003800000 */
.L_x_3716:
[----:B------:R-:W2:Y:S01]  /*ad60*/  LDL R4, [R1+0x70] ;  /* 0x0000700001047983 */ /* 0x000ea20000100800 */
[----:B------:R-:W0:Y:S08]  /*ad70*/  LDC R0, c[0x0][0x448] ;  /* 0x00011200ff007b82 */ /* 0x000e300000000800 */
[----:B------:R-:W1:Y:S01]  /*ad80*/  LDC.64 R2, c[0x0][0xad8] ;  /* 0x0002b600ff027b82 */ /* 0x000e620000000a00 */
[----:B0-----:R-:W-:-:S13]  /*ad90*/  ISETP.NE.AND P0, PT, R0, 0x1, PT ;  /* 0x000000010000780c */ /* 0x001fda0003f05270 */
[----:B------:R-:W0:Y:S08]  /*ada0*/  @P0 LDC R5, c[0x0][0x44c] ;  /* 0x00011300ff050b82 */ /* 0x000e300000000800 */
[----:B------:R-:W3:Y:S01]  /*adb0*/  @P0 LDC R6, c[0x0][0x450] ;  /* 0x00011400ff060b82 */ /* 0x000ee20000000800 */
[----:B--2---:R-:W-:-:S04]  /*adc0*/  IMAD.SHL.U32 R4, R4, 0x80, RZ ;  /* 0x0000008004047824 */ /* 0x004fc800078e00ff */
[----:B0-----:R-:W-:-:S04]  /*add0*/  @P0 IMAD.HI.U32 R5, R4, R5, RZ ;  /* 0x0000000504050227 */ /* 0x001fc800078e00ff */
[----:B------:R-:W-:Y:S01]  /*ade0*/  IMAD.MOV.U32 R0, RZ, RZ, R4 ;  /* 0x000000ffff007224 */ /* 0x000fe200078e0004 */
[----:B---3--:R-:W-:Y:S02]  /*adf0*/  @P0 SHF.R.U32.HI R0, RZ, R6, R5 ;  /* 0x00000006ff000219 */ /* 0x008fe40000011605 */
[----:B-1----:R-:W-:-:S03]  /*ae00*/  ISETP.GE.AND P0, PT, R3, 0x1, PT ;  /* 0x000000010300780c */ /* 0x002fc60003f06270 */
[----:B------:R-:W-:Y:S02]  /*ae10*/  IMAD.IADD R205, R205, 0x1, R0 ;  /* 0x00000001cdcd7824 */ /* 0x000fe400078e0200 */
[----:B------:R-:W-:Y:S02]  /*ae20*/  VIADD R0, R204, 0xfffffffe ;  /* 0xfffffffecc007836 */ /* 0x000fe40000000000 */
[----:B------:R-:W-:-:S06]  /*ae30*/  IMAD.IADD R2, R205, 0x1, R2 ;  /* 0x00000001cd027824 */ /* 0x000fcc00078e0202 */
[----:B------:R-:W-:Y:S05]  /*ae40*/  @!P0 BRA `(.L_x_3717) ;  /* 0x0000000000488947 */ /* 0x000fea0003800000 */
        /* <DEDUP_REMOVED lines=11> */
.L_x_3719:
[----:B------:R-:W-:-:S13]  /*af00*/  ISETP.NE.AND P0, PT, R3, 0x1, PT ;  /* 0x000000010300780c */ /* 0x000fda0003f05270 */
[----:B------:R-:W0:Y:S02]  /*af10*/  @P0 LDC.64 R6, c[0x0][0xae0] ;  /* 0x0002b800ff060b82 */ /* 0x000e240000000a00 */
[----:B0-----:R-:W-:-:S05]  /*af20*/  @P0 IMAD.HI.U32 R6, R5, R6, RZ ;  /* 0x0000000605060227 */ /* 0x001fca00078e00ff */
[----:B------:R-:W-:-:S07]  /*af30*/  @P0 SHF.R.U32.HI R5, RZ, R7, R6 ;  /* 0x00000007ff050219 */ /* 0x000fce0000011606 */
.L_x_3720:
[----:B------:R-:W-:Y:S05]  /*af40*/  BSYNC B0 ;  /* 0x0000000000007941 */ /* 0x000fea0003800000 */
.L_x_3718:
[----:B------:R-:W-:-:S05]  /*af50*/  IMAD R3, R5, R3, R3 ;  /* 0x0000000305037224 */ /* 0x000fca00078e0203 */
[----:B------:R-:W-:-:S07]  /*af60*/  VIMNMX R2, R2, R3, PT ;  /* 0x0000000302027248 */ /* 0x000fce0003fe0100 */
.L_x_3717:
[----:B------:R-:W-:-:S05]  /*af70*/  IMAD.HI R2, R2, 0x2aaaaaab, RZ ;  /* 0x2aaaaaab02027827 */ /* 0x000fca00078e02ff */
[----:B------:R-:W-:-:S04]  /*af80*/  SHF.R.U32.HI R3, RZ, 0x1f, R2 ;  /* 0x0000001fff037819 */ /* 0x000fc80000011602 */
[----:B------:R-:W-:-:S04]  /*af90*/  LEA.HI.SX32 R2, R2, R3, 0x1c ;  /* 0x0000000302027211 */ /* 0x000fc800078fe2ff */
[----:B------:R-:W-:-:S04]  /*afa0*/  VIMNMX R3, R189, R2, !PT ;  /* 0x00000002bd037248 */ /* 0x000fc80007fe0100 */
[----:B------:R-:W-:-:S13]  /*afb0*/  ISETP.GE.AND P0, PT, R0, R3, PT ;  /* 0x000000030000720c */ /* 0x000fda0003f06270 */
[----:B------:R-:W-:Y:S05]  /*afc0*/  @!P0 BRA `(.L_x_3721) ;  /* 0x000000a800f88947 */ /* 0x000fea0003800000 */
.L_x_3748:
        /* <DEDUP_REMOVED lines=16> */
[----:B-1----:R-:W-:Y:S01]  /*b0d0*/  @!P0 IMAD.MOV.U32 R5, RZ, RZ, RZ ;  /* 0x000000ffff058224 */ /* 0x002fe200078e00ff */
[----:B--2---:R-:W-:-:S04]  /*b0e0*/  LOP3.LUT R2, R2, 0x1, RZ, 0xfc, !PT ;  /* 0x0000000102027812 */ /* 0x004fc800078efcff */
[----:B------:R-:W-:-:S13]  /*b0f0*/  ISETP.NE.AND P1, PT, R2, 0x3, PT ;  /* 0x000000030200780c */ /* 0x000fda0003f25270 */
[----:B0-----:R-:W-:Y:S05]  /*b100*/  @!P1 BRA `(.L_x_3723) ;  /* 0x0000000000049947 */ /* 0x001fea0003800000 */
[----:B------:R-:W-:Y:S01]  /*b110*/  BPT.TRAP 0x1 ;  /* 0x000000040000795c */ /* 0x000fe20000300000 */
.L_x_3723:
[----:B------:R-:W-:Y:S05]  /*b120*/  BSYNC B0 ;  /* 0x0000000000007941 */ /* 0x000fea0003800000 */
.L_x_3722:
        /* <DEDUP_REMOVED lines=13> */
.L_x_3725:
[----:B------:R-:W-:Y:S05]  /*b200*/  BSYNC B0 ;  /* 0x0000000000007941 */ /* 0x000fea0003800000 */
.L_x_3724:
        /* <DEDUP_REMOVED lines=8> */
.L_x_3727:
[----:B------:R-:W-:Y:S05]  /*b290*/  BSYNC B0 ;  /* 0x0000000000007941 */ /* 0x000fea0003800000 */
.L_x_3726:
[----:B------:R-:W2:Y:S04]  /*b2a0*/  LD.E R13, desc[UR42][R18.64+0x210] ;  /* 0x0002102a120d7980 */ /* 0x000ea8000c101900 */
[----:B------:R-:W2:Y:S01]  /*b2b0*/  LDL.64 R10, [R1+0xa0] ;  /* 0x0000a000010a7983 */ /* 0x000ea20000100a00 */
[----:B------:R-:W-:Y:S05]  /*b2c0*/  WARPSYNC.ALL ;  /* 0x0000000000007948 */ /* 0x000fea0003800000 */
[----:B------:R-:W3:Y:S04]  /*b2d0*/  LDL.64 R16, [R1+0x98] ;  /* 0x0000980001107983 */ /* 0x000ee80000100a00 */
[----:B------:R-:W4:Y:S04]  /*b2e0*/  LDL.64 R4, [R1+0x98] ;  /* 0x0000980001047983 */ /* 0x000f280000100a00 */
[----:B0----5:R-:W4:Y:S01]  /*b2f0*/  LDL.64 R6, [R1+0x98] ;  /* 0x0000980001067983 */ /* 0x021f220000100a00 */
[----:B--2---:R-:W-:-:S03]  /*b300*/  IMAD R10, R13, 0x300, R10 ;  /* 0x000003000d0a7824 */ /* 0x004fc600078e020a */
[----:B------:R-:W2:Y:S01]  /*b310*/  LDL.64 R8, [R1+0x98] ;  /* 0x0000980001087983 */ /* 0x000ea20000100a00 */
[----:B------:R-:W-:Y:S01]  /*b320*/  R2UR UR7, R11 ;  /* 0x000000000b0772ca */ /* 0x000fe200000e0000 */
[----:B------:R-:W-:Y:S01]  /*b330*/  WARPGROUP.ARRIVE ;  /* 0x00000000000079c5 */ /* 0x000fe20000000000 */
[C---:B------:R-:W-:Y:S01]  /*b340*/  R2UR UR6, R10.reuse ;  /* 0x000000000a0672ca */ /* 0x040fe200000e0000 */
[----:B------:R-:W2:Y:S01]  /*b350*/  LDL R20, [R1+0x54] ;  /* 0x0000540001147983 */ /* 0x000ea20000100800 */
[----:B------:R-:W-:Y:S02]  /*b360*/  VIADD R12, R10, 0x2 ;  /* 0x000000020a0c7836 */ /* 0x000fe40000000000 */
[----:B------:R-:W-:Y:S02]  /*b370*/  IMAD.MOV.U32 R13, RZ, RZ, R11 ;  /* 0x000000ffff0d7224 */ /* 0x000fe400078e000b */
        /* <DEDUP_REMOVED lines=45> */
.L_x_3730:
[----:B------:R-:W-:Y:S05]  /*b650*/  BSYNC B0 ;  /* 0x0000000000007941 */ /* 0x000fea0003800000 */
.L_x_3729:
        /* <DEDUP_REMOVED lines=10> */
.L_x_3732:
[----:B------:R-:W-:Y:S05]  /*b700*/  BSYNC B0 ;  /* 0x0000000000007941 */ /* 0x000fea0003800000 */
.L_x_3731:
[----:B------:R-:W-:Y:S04]  /*b710*/  BSSY B0, `(.L_x_3733) ;  /* 0x0000006000007945 */ /* 0x000fe80003800000 */
[----:B-1----:R-:W-:Y:S05]  /*b720*/  @P0 BRA `(.L_x_3734) ;  /* 0x0000000000100947 */ /* 0x002fea0003800000 */
[----:B-----5:R-:W-:Y:S01]  /*b730*/  IMAD R4, R4, 0x8, R7 ;  /* 0x0000000804047824 */ /* 0x020fe200078e0207 */
[----:B------:R-:W-:-:S04]  /*b740*/  SHF.L.U32 R5, R5, 0x1f, RZ ;  /* 0x0000001f05057819 */ /* 0x000fc800000006ff */
[----:B------:R-:W1:Y:S02]  /*b750*/  SYNCS.PHASECHK.TRANS64.TRYWAIT P0, [R4+URZ], R5 ;  /* 0x00000005040075a7 */ /* 0x000e64000800017f */
[----:B-1----:R-:W-:Y:S05]  /*b760*/  @!P0 BRA `(.L_x_3735) ;  /* 0x000002f4002c8947 */ /* 0x002fea0003800000 */
.L_x_3734:
[----:B------:R-:W-:Y:S05]  /*b770*/  BSYNC B0 ;  /* 0x0000000000007941 */ /* 0x000fea0003800000 */
.L_x_3733:
[----:B0-----:R-:W2:Y:S04]  /*b780*/  LD.E R17, desc[UR42][R18.64+0x210] ;  /* 0x0002102a12117980 */ /* 0x001ea8000c101900 */
[----:B-1---5:R-:W2:Y:S04]  /*b790*/  LDL.64 R4, [R1+0x118] ;  /* 0x0001180001047983 */ /* 0x022ea80000100a00 */
[----:B------:R-:W3:Y:S04]  /*b7a0*/  LDL R16, [R1+0x90] ;  /* 0x0000900001107983 */ /* 0x000ee80000100800 */
        /* <DEDUP_REMOVED lines=178> */
[----:B0-----:R-:W-:Y:S01]  /*c2d0*/  LOP3.LUT R21, R20, 0x7f, RZ, 0xc0, !PT ;  /* 0x0000007f14157812 */ /* 0x001fe200078ec0ff */
[----:B------:R-:W-:Y:S03]  /*c2e0*/  STL [R1+0x90], R2 ;  /* 0x0000900201007387 */ /* 0x000fe60000100800 */
[----:B------:R-:W-:Y:S01]  /*c2f0*/  ISETP.NE.AND P0, PT, R21, RZ, PT ;  /* 0x000000ff1500720c */ /* 0x000fe20003f05270 */
[----:B------:R-:W-:Y:S01]  /*c300*/  STL [R1+0x90], R2 ;  /* 0x0000900201007387 */ /* 0x000fe20000100800 */
[----:B------:R-:W-:-:S03]  /*c310*/  SHF.R.U32.HI R20, RZ, 0x7, R20 ;  /* 0x00000007ff147819 */ /* 0x000fc60000011614 */
        /* <DEDUP_REMOVED lines=26> */
[----:B0-----:R-:W4:Y:S01]  /*c4c0*/  LDL.128 R4, [R1+0x140] ;  /* 0x0001400001047983 */ /* 0x001f220000100c00 */
[----:B------:R-:W-:Y:S01]  /*c4d0*/  BSSY B0, `(.L_x_3736) ;  /* 0x0000040000007945 */ /* 0x000fe20003800000 */
[----:B--2---:R-:W-:-:S04]  /*c4e0*/  SHF.R.S32.HI R15, RZ, 0x1f, R16 ;  /* 0x0000001fff0f7819 */ /* 0x004fc80000011410 */
        /* <DEDUP_REMOVED lines=10> */
[----:B------:R-:W-:Y:S02]  /*c590*/  LEA.HI R73, R73, R72, RZ, 0x3 ;  /* 0x0000004849497211 */ /* 0x000fe400078f18ff */
[----:B------:R-:W-:Y:S01]  /*c5a0*/  SHF.R.S32.HI R77, RZ, 0x7, R14 ;  /* 0x00000007ff4d7819 */ /* 0x000fe2000001140e */
[----:B------:R-:W-:Y:S01]  /*c5b0*/  IMAD.IADD R79, R16, 0x1, -R79 ;  /* 0x00000001104f7824 */ /* 0x000fe200078e0a4f */
[----:B------:R-:W-:Y:S02]  /*c5c0*/  SHF.R.S32.HI R15, RZ, 0x5, R20 ;  /* 0x00000005ff0f7819 */ /* 0x000fe40000011414 */
[----:B------:R-:W-:Y:S02]  /*c5d0*/  LOP3.LUT R73, R73, 0xfffffff8, RZ, 0xc0, !PT ;  /* 0xfffffff849497812 */ /* 0x000fe400078ec0ff */
[----:B------:R-:W-:Y:S01]  /*c5e0*/  LEA.HI R14, R14, R77, RZ, 0x1 ;  /* 0x0000004d0e0e7211 */ /* 0x000fe200078f08ff */
[----:B---3--:R-:W-:Y:S01]  /*c5f0*/  IMAD R74, R74, 0x8, R15 ;  /* 0x000000084a4a7824 */ /* 0x008fe200078e020f */
[----:B------:R-:W-:Y:S01]  /*c600*/  LEA.HI R15, R79, R79, RZ, 0x1 ;  /* 0x0000004f4f0f7211 */ /* 0x000fe200078f08ff */
[----:B------:R-:W-:Y:S01]  /*c610*/  IMAD.IADD R73, R72, 0x1, -R73 ;  /* 0x0000000148497824 */ /* 0x000fe200078e0a49 */
[----:B------:R-:W-:-:S02]  /*c620*/  LOP3.LUT R14, R14, 0x3fffffe, RZ, 0xc0, !PT ;  /* 0x03fffffe0e0e7812 */ /* 0x000fc400078ec0ff */
[----:B------:R-:W-:Y:S01]  /*c630*/  LOP3.LUT R16, R15, 0x1ffffffe, RZ, 0xc0, !PT ;  /* 0x1ffffffe0f107812 */ /* 0x000fe200078ec0ff */
[----:B------:R-:W-:Y:S01]  /*c640*/  IMAD.U32 R73, R74, 0x10, R73 ;  /* 0x000000104a497824 */ /* 0x000fe200078e0049 */
[----:B----4-:R-:W-:Y:S01]  /*c650*/  ISETP.NE.AND P1, PT, R12, 0x1, PT ;  /* 0x000000010c00780c */ /* 0x010fe20003f25270 */
[----:B------:R-:W-:Y:S02]  /*c660*/  IMAD.IADD R14, R77, 0x1, -R14 ;  /* 0x000000014d0e7824 */ /* 0x000fe400078e0a0e */
[----:B------:R-:W-:Y:S02]  /*c670*/  IMAD.IADD R16, R79, 0x1, -R16 ;  /* 0x000000014f107824 */ /* 0x000fe400078e0a10 */
[----:B------:R-:W-:-:S04]  /*c680*/  IMAD R73, R14, 0x40, R73 ;  /* 0x000000400e497824 */ /* 0x000fc800078e0249 */
[----:B------:R-:W-:-:S04]  /*c690*/  IMAD R14, R16, 0x8, R73 ;  /* 0x00000008100e7824 */ /* 0x000fc800078e0249 */
[----:B------:R-:W-:-:S05]  /*c6a0*/  @P1 IMAD.HI.U32 R12, R14, R13, RZ ;  /* 0x0000000d0e0c1227 */ /* 0x000fca00078e00ff */
[----:B------:R-:W-:Y:S01]  /*c6b0*/  @P1 SHF.R.U32.HI R14, RZ, R75, R12 ;  /* 0x0000004bff0e1219 */ /* 0x000fe2000001160c */
[----:B------:R-:W-:Y:S01]  /*c6c0*/  IMAD.MOV.U32 R13, RZ, RZ, -0x60 ;  /* 0xffffffa0ff0d7424 */ /* 0x000fe200078e00ff */
[----:B------:R-:W-:-:S03]  /*c6d0*/  LOP3.LUT R12, R21, 0x7ffffffc, RZ, 0xc0, !PT ;  /* 0x7ffffffc150c7812 */ /* 0x000fc600078ec0ff */
[----:B------:R-:W0:Y:S01]  /*c6e0*/  SHFL.IDX PT, R20, R14, RZ, 0x1c1f ;  /* 0x001c1fff0e147589 */ /* 0x000e2200000e0000 */
        /* <DEDUP_REMOVED lines=10> */
[--C-:B0-----:R-:W-:Y:S02]  /*c790*/  IMAD.IADD R6, R15, 0x1, R20.reuse ;  /* 0x000000010f067824 */ /* 0x101fe400078e0214 */
        /* <DEDUP_REMOVED lines=12> */
.L_x_3739:
[----:B------:R-:W-:-:S13]  /*c860*/  ISETP.NE.AND P1, PT, R9, 0x1, PT ;  /* 0x000000010900780c */ /* 0x000fda0003f25270 */
[----:B------:R-:W-:-:S05]  /*c870*/  @P1 IMAD.HI.U32 R12, R8, R10, RZ ;  /* 0x0000000a080c1227 */ /* 0x000fca00078e00ff */
[----:B------:R-:W-:-:S07]  /*c880*/  @P1 SHF.R.U32.HI R8, RZ, R11, R12 ;  /* 0x0000000bff081219 */ /* 0x000fce000001160c */
.L_x_3740:
[----:B------:R-:W-:Y:S05]  /*c890*/  BSYNC B1 ;  /* 0x0000000000017941 */ /* 0x000fea0003800000 */
.L_x_3738:
[----:B------:R-:W-:-:S05]  /*c8a0*/  IMAD R8, R8, R9, R73 ;  /* 0x0000000908087224 */ /* 0x000fca00078e0249 */
[----:B------:R-:W-:Y:S02]  /*c8b0*/  VIMNMX R7, R7, R8, !PT ;  /* 0x0000000807077248 */ /* 0x000fe40007fe0100 */
[----:B------:R-:W-:-:S07]  /*c8c0*/  VIADDMNMX R6, R8, R9, R6, PT ;  /* 0x0000000908067246 */ /* 0x000fce0003800106 */
.L_x_3737:
[----:B------:R-:W-:Y:S05]  /*c8d0*/  BSYNC B0 ;  /* 0x0000000000007941 */ /* 0x000fea0003800000 */
.L_x_3736:
[C---:B------:R-:W-:Y:S01]  /*c8e0*/  ISETP.GE.AND P1, PT, R21.reuse, 0x9, PT ;  /* 0x000000091500780c */ /* 0x040fe20003f26270 */
[----:B------:R-:W0:Y:S01]  /*c8f0*/  SHFL.IDX PT, R14, R14, 0x1, 0x1c1f ;  /* 0x003c1f000e0e7f89 */ /* 0x000e2200000e0000 */
[----:B------:R-:W-:Y:S01]  /*c900*/  ISETP.GE.AND P2, PT, R21, 0x2, PT ;  /* 0x000000021500780c */ /* 0x000fe20003f46270 */
[----:B------:R-:W-:Y:S01]  /*c910*/  BSSY B0, `(.L_x_3741) ;  /* 0x0000087000007945 */ /* 0x000fe20003800000 */
[----:B------:R-:W-:Y:S02]  /*c920*/  P2R R75, PR, RZ, 0x2 ;  /* 0x00000002ff4b7803 */ /* 0x000fe40000000000 */
[----:B------:R-:W-:Y:S02]  /*c930*/  ISETP.GT.AND P1, PT, R7, 0x8, !P1 ;  /* 0x000000080700780c */ /* 0x000fe40004f24270 */
[----:B------:R-:W-:Y:S02]  /*c940*/  P2R R8, PR, RZ, 0x4 ;  /* 0x00000004ff087803 */ /* 0x000fe40000000000 */
[----:B------:R-:W-:-:S02]  /*c950*/  ISETP.LT.OR P1, PT, R6, 0x9, P1 ;  /* 0x000000090600780c */ /* 0x000fc40000f21670 */
[----:B------:R-:W-:Y:S02]  /*c960*/  ISETP.GT.AND P2, PT, R7, 0x1, !P2 ;  /* 0x000000010700780c */ /* 0x000fe40005744270 */
[----:B------:R-:W-:Y:S02]  /*c970*/  ISETP.GE.AND P3, PT, R21, 0xa, PT ;  /* 0x0000000a1500780c */ /* 0x000fe40003f66270 */
[----:B------:R-:W-:Y:S02]  /*c980*/  FSEL R162, R28, -INF , !P1 ;  /* 0xff8000001ca27808 */ /* 0x000fe40004800000 */
[----:B------:R-:W-:Y:S02]  /*c990*/  ISETP.LT.OR P2, PT, R6, 0x2, P2 ;  /* 0x000000020600780c */ /* 0x000fe40001741670 */
[----:B------:R-:W-:Y:S02]  /*c9a0*/  ISETP.GT.AND P1, PT, R7, 0x9, !P3 ;  /* 0x000000090700780c */ /* 0x000fe40005f24270 */
[----:B------:R-:W-:-:S02]  /*c9b0*/  FSEL R88, R25, -INF , !P2 ;  /* 0xff80000019587808 */ /* 0x000fc40005000000 */
[C---:B------:R-:W-:Y:S01]  /*c9c0*/  ISETP.LT.OR P1, PT, R6.reuse, 0xa, P1 ;  /* 0x0000000a0600780c */ /* 0x040fe20000f21670 */
[--C-:B0-----:R-:W-:Y:S01]  /*c9d0*/  IMAD.IADD R12, R15, 0x1, R14.reuse ;  /* 0x000000010f0c7824 */ /* 0x101fe200078e020e */
[----:B------:R-:W-:Y:S01]  /*c9e0*/  ISETP.GE.AND P2, PT, R21, 0x11, PT ;  /* 0x000000111500780c */ /* 0x000fe20003f46270 */
[----:B------:R-:W-:Y:S01]  /*c9f0*/  IMAD.IADD R13, R17, 0x1, R14 ;  /* 0x00000001110d7824 */ /* 0x000fe200078e020e */
        /* <DEDUP_REMOVED lines=113> */
.L_x_3744:
[----:B------:R-:W-:-:S13]  /*d110*/  ISETP.NE.AND P6, PT, R9, 0x1, PT ;  /* 0x000000010900780c */ /* 0x000fda0003fc5270 */
[----:B------:R-:W-:-:S05]  /*d120*/  @P6 IMAD.HI.U32 R10, R4, R10, RZ ;  /* 0x0000000a040a6227 */ /* 0x000fca00078e00ff */
[----:B------:R-:W-:-:S07]  /*d130*/  @P6 SHF.R.U32.HI R4, RZ, R11, R10 ;  /* 0x0000000bff046219 */ /* 0x000fce000001160a */
.L_x_3745:
[----:B------:R-:W-:Y:S05]  /*d140*/  BSYNC B1 ;  /* 0x0000000000017941 */ /* 0x000fea0003800000 */
.L_x_3743:
[----:B------:R-:W-:-:S05]  /*d150*/  IMAD R4, R4, R9, R73 ;  /* 0x0000000904047224 */ /* 0x000fca00078e0249 */
[----:B------:R-:W-:Y:S02]  /*d160*/  VIADDMNMX R12, R4, R9, R12, PT ;  /* 0x00000009040c7246 */ /* 0x000fe4000380010c */
[----:B------:R-:W-:-:S07]  /*d170*/  VIMNMX R13, R13, R4, !PT ;  /* 0x000000040d0d7248 */ /* 0x000fce0007fe0100 */
.L_x_3742:
[----:B------:R-:W-:Y:S05]  /*d180*/  BSYNC B0 ;  /* 0x0000000000007941 */ /* 0x000fea0003800000 */
.L_x_3741:
        /* <DEDUP_REMOVED lines=81> */
[C---:B------:R-:W-:Y:S02]  /*d6a0*/  ISETP.GT.AND P2, PT, R13.reuse, 0x50, !P2 ;  /* 0x000000500d00780c */ /* 0x040fe40005744270 */
[----:B------:R-:W-:Y:S02]  /*d6b0*/  FMNMX.FTZ R4, R86, R4, !PT ;  /* 0x0000000456047209 */ /* 0x000fe40007810000 */
[----:B------:R-:W-:Y:S02]  /*d6c0*/  ISETP.LT.OR P1, PT, R12, 0x4a, P1 ;  /* 0x0000004a0c00780c */ /* 0x000fe40000f21670 */
[----:B------:R-:W-:Y:S02]  /*d6d0*/  FMNMX.FTZ R4, R74, R4, !PT ;  /* 0x000000044a047209 */ /* 0x000fe40007810000 */
[----:B------:R-:W-:-:S02]  /*d6e0*/  ISETP.GT.AND P3, PT, R13, 0x51, !P3 ;  /* 0x000000510d00780c */ /* 0x000fc40005f64270 */
        /* <DEDUP_REMOVED lines=35> */
[----:B------:R-:W-:-:S04]  /*d920*/  FMNMX.FTZ R5, R55, R4, !PT ;  /* 0x0000000437057209 */ /* 0x000fc80007810000 */
[----:B------:R-:W-:Y:S01]  /*d930*/  FMNMX.FTZ R4, R58, R5, !PT ;  /* 0x000000053a047209 */ /* 0x000fe20007810000 */
[----:B------:R-:W0:Y:S03]  /*d940*/  SHFL.BFLY PT, R9, R8, 0x2, 0x1f ;  /* 0x0c401f0008097f89 */ /* 0x000e2600000e0000 */
        /* <DEDUP_REMOVED lines=17> */
[----:B0-----:R-:W-:Y:S02]  /*da60*/  FMNMX.FTZ R10, R8, R9, !PT ;  /* 0x00000009080a7209 */ /* 0x001fe40007810000 */
[----:B------:R-:W-:Y:S02]  /*da70*/  FMNMX.FTZ R9, R71, R4, !PT ;  /* 0x0000000447097209 */ /* 0x000fe40007810000 */
[----:B------:R-:W2:Y:S04]  /*da80*/  LDL.64 R4, [R1+0x240] ;  /* 0x0002400001047983 */ /* 0x000ea80000100a00 */
[----:B------:R-:W-:Y:S04]  /*da90*/  STL.64 [R1+0x230], R8 ;  /* 0x0002300801007387 */ /* 0x000fe80000100a00 */
[----:B------:R-:W4:Y:S04]  /*daa0*/  LDL R12, [R1+0x234] ;  /* 0x00023400010c7983 */ /* 0x000f280000100800 */
[----:B------:R-:W0:Y:S02]  /*dab0*/  SHFL.BFLY PT, R11, R10, 0x1, 0x1f ;  /* 0x0c201f000a0b7f89 */ /* 0x000e2400000e0000 */
[----:B0-----:R-:W-:-:S05]  /*dac0*/  FMNMX.FTZ R10, R10, R11, !PT ;  /* 0x0000000b0a0a7209 */ /* 0x001fca0007810000 */
[----:B------:R-:W-:Y:S04]  /*dad0*/  STL [R1+0x230], R10 ;  /* 0x0002300a01007387 */ /* 0x000fe80000100800 */
[----:B------:R-:W3:Y:S04]  /*dae0*/  LDL R14, [R1+0x230] ;  /* 0x00023000010e7983 */ /* 0x000ee80000100800 */
[----:B----4-:R-:W0:Y:S02]  /*daf0*/  SHFL.BFLY PT, R9, R12, 0x2, 0x1f ;  /* 0x0c401f000c097f89 */ /* 0x010e2400000e0000 */
[----:B0-----:R-:W-:-:S05]  /*db00*/  FMNMX.FTZ R9, R9, R12, !PT ;  /* 0x0000000c09097209 */ /* 0x001fca0007810000 */
[----:B------:R-:W0:Y:S01]  /*db10*/  SHFL.BFLY PT, R8, R9, 0x1, 0x1f ;  /* 0x0c201f0009087f89 */ /* 0x000e2200000e0000 */
[----:B---3--:R-:W-:Y:S01]  /*db20*/  FMUL.FTZ R11, R41, R14 ;  /* 0x0000000e290b7220 */ /* 0x008fe20000410000 */
[----:B------:R-:W-:-:S04]  /*db30*/  FSETP.NEU.FTZ.AND P1, PT, R14, -INF , PT ;  /* 0xff8000000e00780b */ /* 0x000fc80003f3d000 */
[----:B------:R-:W-:Y:S02]  /*db40*/  FSEL R29, R14, RZ, P1 ;  /* 0x000000ff0e1d7208 */ /* 0x000fe40000800000 */
[----:B------:R-:W-:Y:S02]  /*db50*/  FSEL R11, R11, RZ, P1 ;  /* 0x000000ff0b0b7208 */ /* 0x000fe40000800000 */
[----:B0-----:R-:W-:Y:S01]  /*db60*/  FMNMX.FTZ R8, R9, R8, !PT ;  /* 0x0000000809087209 */ /* 0x001fe20007810000 */
[----:B------:R-:W-:-:S03]  /*db70*/  FADD.FTZ R6, R6, -R29 ;  /* 0x8000001d06067221 */ /* 0x000fc60000010000 */
[C---:B------:R-:W-:Y:S01]  /*db80*/  FSETP.NEU.FTZ.AND P1, PT, R8.reuse, -INF , PT ;  /* 0xff8000000800780b */ /* 0x040fe20003f3d000 */
[-C--:B------:R-:W-:Y:S01]  /*db90*/  FMUL.FTZ R9, R8, R41.reuse ;  /* 0x0000002908097220 */ /* 0x080fe20000410000 */
[-CC-:B------:R-:W-:Y:S02]  /*dba0*/  FFMA.FTZ R184, R20, R41.reuse, -R11.reuse ;  /* 0x0000002914b87223 */ /* 0x180fe4000001080b */
        /* <DEDUP_REMOVED lines=25> */
[----:B------:R-:W-:Y:S01]  /*dd40*/  FSEL R6, R9, RZ, P1 ;  /* 0x000000ff09067208 */ /* 0x000fe20000800000 */
[----:B------:R-:W-:-:S04]  /*dd50*/  FADD.FTZ R10, R7, -R10 ;  /* 0x8000000a070a7221 */ /* 0x000fc80000010000 */
[-CC-:B------:R-:W-:Y:S01]  /*dd60*/  FFMA.FTZ R32, R26, R41.reuse, -R6.reuse ;  /* 0x000000291a207223 */ /* 0x180fe20000010806 */
[----:B------:R-:W-:Y:S01]  /*dd70*/  FMUL.FTZ R10, R41, R10 ;  /* 0x0000000a290a7220 */ /* 0x000fe20000410000 */
[-CC-:B------:R-:W-:Y:S01]  /*dd80*/  FFMA.FTZ R161, R27, R41.reuse, -R6.reuse ;  /* 0x000000291ba17223 */ /* 0x180fe20000010806 */
[----:B------:R-:W-:Y:S01]  /*dd90*/  MUFU.EX2 R160, R160 ;  /* 0x000000a000a07308 */ /* 0x000fe20000000800 */
[----:B------:R-:W-:-:S07]  /*dda0*/  FFMA.FTZ R31, R30, R41, -R6 ;  /* 0x000000291e1f7223 */ /* 0x000fce0000010806 */
[----:B------:R-:W2:Y:S01]  /*ddb0*/  MUFU.EX2 R11, R11 ;  /* 0x0000000b000b7308 */ /* 0x000ea20000000800 */
[----:B------:R-:W-:-:S07]  /*ddc0*/  FFMA.FTZ R163, R25, R41, -R6 ;  /* 0x0000002919a37223 */ /* 0x000fce0000010806 */
[----:B------:R-:W-:Y:S08]  /*ddd0*/  MUFU.EX2 R32, R32 ;  /* 0x0000002000207308 */ /* 0x000ff00000000800 */
[----:B------:R-:W0:Y:S01]  /*dde0*/  MUFU.EX2 R10, R10 ;  /* 0x0000000a000a7308 */ /* 0x000e220000000800 */
[----:B------:R-:W-:-:S07]  /*ddf0*/  FFMA.FTZ R30, R15, R41, -R6 ;  /* 0x000000290f1e7223 */ /* 0x000fce0000010806 */
[----:B------:R-:W1:Y:S08]  /*de00*/  MUFU.EX2 R13, R13 ;  /* 0x0000000d000d7308 */ /* 0x000e700000000800 */
[----:B------:R-:W3:Y:S01]  /*de10*/  MUFU.EX2 R161, R161 ;  /* 0x000000a100a17308 */ /* 0x000ee20000000800 */
[----:B------:R-:W-:-:S07]  /*de20*/  FFMA.FTZ R165, R17, R41, -R6 ;  /* 0x0000002911a57223 */ /* 0x000fce0000010806 */
[----:B------:R-:W4:Y:S08]  /*de30*/  MUFU.EX2 R162, R162 ;  /* 0x000000a200a27308 */ /* 0x000f300000000800 */
[----:B------:R-:W5:Y:S01]  /*de40*/  MUFU.EX2 R31, R31 ;  /* 0x0000001f001f7308 */ /* 0x000f620000000800 */
[----:B--2---:R-:W-:Y:S01]  /*de50*/  FFMA.FTZ R4, R11, R4, R160 ;  /* 0x000000040b047223 */ /* 0x004fe200000100a0 */
[----:B0-----:R-:W-:-:S06]  /*de60*/  FFMA.FTZ R14, R5, R10, R32 ;  /* 0x0000000a050e7223 */ /* 0x001fcc0000010020 */
[----:B------:R-:W0:Y:S01]  /*de70*/  MUFU.EX2 R37, R37 ;  /* 0x0000002500257308 */ /* 0x000e220000000800 */
[----:B------:R-:W-:-:S07]  /*de80*/  FFMA.FTZ R29, R38, R41, -R6 ;  /* 0x00000029261d7223 */ /* 0x000fce0000010806 */
[----:B------:R-:W2:Y:S01]  /*de90*/  MUFU.EX2 R163, R163 ;  /* 0x000000a300a37308 */ /* 0x000ea20000000800 */
[----:B-1----:R-:W-:Y:S01]  /*dea0*/  FADD.FTZ R5, R13, R4 ;  /* 0x000000040d057221 */ /* 0x002fe20000010000 */
[----:B---3--:R-:W-:-:S06]  /*deb0*/  FADD.FTZ R14, R161, R14 ;  /* 0x0000000ea10e7221 */ /* 0x008fcc0000010000 */
[----:B------:R-:W1:Y:S01]  /*dec0*/  MUFU.EX2 R36, R36 ;  /* 0x0000002400247308 */ /* 0x000e620000000800 */
[----:B------:R-:W-:-:S07]  /*ded0*/  FFMA.FTZ R167, R39, R41, -R6 ;  /* 0x0000002927a77223 */ /* 0x000fce0000010806 */
[----:B------:R-:W3:Y:S01]  /*dee0*/  MUFU.EX2 R30, R30 ;  /* 0x0000001e001e7308 */ /* 0x000ee20000000800 */
[----:B----4-:R-:W-:Y:S01]  /*def0*/  FADD.FTZ R4, R162, R5 ;  /* 0x00000005a2047221 */ /* 0x010fe20000010000 */
[----:B-----5:R-:W-:-:S06]  /*df00*/  FADD.FTZ R14, R31, R14 ;  /* 0x0000000e1f0e7221 */ /* 0x020fcc0000010000 */
[----:B------:R-:W4:Y:S01]  /*df10*/  MUFU.EX2 R164, R164 ;  /* 0x000000a400a47308 */ /* 0x000f220000000800 */
[----:B------:R-:W-:-:S07]  /*df20*/  FFMA.FTZ R28, R42, R41, -R6 ;  /* 0x000000292a1c7223 */ /* 0x000fce0000010806 */
[----:B------:R-:W5:Y:S01]  /*df30*/  MUFU.EX2 R165, R165 ;  /* 0x000000a500a57308 */ /* 0x000f620000000800 */
[----:B0-----:R-:W-:Y:S01]  /*df40*/  FADD.FTZ R5, R37, R4 ;  /* 0x0000000425057221 */ /* 0x001fe20000010000 */
[----:B--2---:R-:W-:-:S06]  /*df50*/  FADD.FTZ R7, R163, R14 ;  /* 0x0000000ea3077221 */ /* 0x004fcc0000010000 */
        /* <DEDUP_REMOVED lines=75> */
[----:B------:R-:W0:Y:S08]  /*e410*/  MUFU.EX2 R173, R173 ;  /* 0x000000ad00ad7308 */ /* 0x000e300000000800 */
[----:B------:R-:W2:Y:S01]  /*e420*/  MUFU.EX2 R17, R17 ;  /* 0x0000001100117308 */ /* 0x000ea20000000800 */
[----:B-1----:R-:W-:Y:S01]  /*e430*/  FADD.FTZ R7, R178, R7 ;  /* 0x00000007b2077221 */ /* 0x002fe20000010000 */
[----:B---3--:R-:W-:-:S06]  /*e440*/  FADD.FTZ R5, R175, R4 ;  /* 0x00000004af057221 */ /* 0x008fcc0000010000 */
[----:B------:R-:W1:Y:S08]  /*e450*/  MUFU.EX2 R21, R21 ;  /* 0x0000001500157308 */ /* 0x000e700000000800 */
[----:B------:R-:W3:Y:S01]  /*e460*/  MUFU.EX2 R14, R14 ;  /* 0x0000000e000e7308 */ /* 0x000ee20000000800 */
[----:B----4-:R-:W-:Y:S01]  /*e470*/  FADD.FTZ R4, R172, R7 ;  /* 0x00000007ac047221 */ /* 0x010fe20000010000 */
[----:B-----5:R-:W-:-:S06]  /*e480*/  FADD.FTZ R6, R16, R5 ;  /* 0x0000000510067221 */ /* 0x020fcc0000010000 */
[----:B------:R-:W4:Y:S08]  /*e490*/  MUFU.EX2 R20, R20 ;  /* 0x0000001400147308 */ /* 0x000f300000000800 */
[----:B------:R-:W5:Y:S01]  /*e4a0*/  MUFU.EX2 R15, R15 ;  /* 0x0000000f000f7308 */ /* 0x000f620000000800 */
[----:B0-----:R-:W-:Y:S01]  /*e4b0*/  FADD.FTZ R4, R173, R4 ;  /* 0x00000004ad047221 */ /* 0x001fe20000010000 */
[----:B--2---:R-:W-:-:S03]  /*e4c0*/  FADD.FTZ R5, R17, R6 ;  /* 0x0000000611057221 */ /* 0x004fc60000010000 */
[----:B-1----:R-:W-:Y:S01]  /*e4d0*/  FADD.FTZ R7, R21, R4 ;  /* 0x0000000415077221 */ /* 0x002fe20000010000 */
[----:B---3--:R-:W-:-:S03]  /*e4e0*/  FADD.FTZ R6, R14, R5 ;  /* 0x000000050e067221 */ /* 0x008fc60000010000 */
[----:B----4-:R-:W-:Y:S01]  /*e4f0*/  FADD.FTZ R4, R20, R7 ;  /* 0x0000000714047221 */ /* 0x010fe20000010000 */
[----:B------:R-:W-:Y:S01]  /*e500*/  STL [R1+0x234], R8 ;  /* 0x0002340801007387 */ /* 0x000fe20000100800 */
[----:B-----5:R-:W-:-:S05]  /*e510*/  FADD.FTZ R5, R15, R6 ;  /* 0x000000060f057221 */ /* 0x020fca0000010000 */
[----:B------:R0:W-:Y:S04]  /*e520*/  STL.64 [R1+0x240], R4 ;  /* 0x0002400401007387 */ /* 0x0001e80000100a00 */
[----:B------:R-:W2:Y:S01]  /*e530*/  LD.E R6, desc[UR42][R18.64+0x260] ;  /* 0x0002602a12067980 */ /* 0x000ea2000c101900 */
[----:B------:R-:W-:-:S04]  /*e540*/  UIADD3 UR4, UP0, UR37, 0x260, URZ ;  /* 0x0000026025047890 */ /* 0x000fc8000ff1e03f */
[----:B------:R-:W-:Y:S02]  /*e550*/  ULOP3.LUT UR5, UR4, 0x4, URZ, 0xfc, !UPT ;  /* 0x0000000404057892 */ /* 0x000fe4000f8efc3f */
[----:B------:R-:W-:-:S04]  /*e560*/  UIADD3.X UR6, URZ, UR36, URZ, UP0, !UPT ;  /* 0x000000243f067290 */ /* 0x000fc800087fe43f */
[----:B0-----:R-:W-:Y:S02]  /*e570*/  IMAD.U32 R4, RZ, RZ, UR5 ;  /* 0x00000005ff047e24 */ /* 0x001fe4000f8e00ff */
[----:B------:R-:W-:Y:S02]  /*e580*/  IMAD.U32 R5, RZ, RZ, UR6 ;  /* 0x00000006ff057e24 */ /* 0x000fe4000f8e00ff */
        /* <DEDUP_REMOVED lines=67> */
[----:B------:R-:W-:Y:S01]  /*e9c0*/  ULOP3.LUT UR5, UR4, 0x8, URZ, 0xfc, !UPT ;  /* 0x0000000804057892 */ /* 0x000fe2000f8efc3f */
[C---:B0-----:R-:W-:Y:S01]  /*e9d0*/  FMUL.FTZ R9, R11.reuse, R134 ;  /* 0x000000860b097220 */ /* 0x041fe20000410000 */
[----:B--2---:R-:W-:-:S04]  /*e9e0*/  FMUL.FTZ R45, R11, R25 ;  /* 0x000000190b2d7220 */ /* 0x004fc80000410000 */
[----:B------:R0:W-:Y:S01]  /*e9f0*/  ST.E desc[UR42][R18.64+0x274], R9 ;  /* 0x0002740912007985 */ /* 0x0001e2000c10192a */
[C---:B---3--:R-:W-:Y:S01]  /*ea00*/  FMUL.FTZ R7, R11.reuse, R132 ;  /* 0x000000840b077220 */ /* 0x048fe20000410000 */
[C---:B----4-:R-:W-:Y:S01]  /*ea10*/  FMUL.FTZ R25, R11.reuse, R136 ;  /* 0x000000880b197220 */ /* 0x050fe20000410000 */
[C---:B-----5:R-:W-:Y:S01]  /*ea20*/  FMUL.FTZ R27, R11.reuse, R138 ;  /* 0x0000008a0b1b7220 */ /* 0x060fe20000410000 */
[C---:B------:R-:W-:Y:S01]  /*ea30*/  FMUL.FTZ R39, R11.reuse, R140 ;  /* 0x0000008c0b277220 */ /* 0x040fe20000410000 */
[----:B------:R-:W-:Y:S01]  /*ea40*/  ST.E desc[UR42][R18.64+0x454], R45 ;  /* 0x0004542d12007985 */ /* 0x000fe2000c10192a */
[----:B0-----:R-:W-:-:S03]  /*ea50*/  FMUL.FTZ R9, R11, R148 ;  /* 0x000000940b097220 */ /* 0x001fc60000410000 */
[----:B------:R0:W-:Y:S01]  /*ea60*/  ST.E desc[UR42][R18.64+0x270], R7 ;  /* 0x0002700712007985 */ /* 0x0001e2000c10192a */
[----:B------:R-:W-:-:S03]  /*ea70*/  FMUL.FTZ R41, R11, R142 ;  /* 0x0000008e0b297220 */ /* 0x000fc60000410000 */
[----:B------:R1:W-:Y:S01]  /*ea80*/  ST.E desc[UR42][R18.64+0x280], R25 ;  /* 0x0002801912007985 */ /* 0x0003e2000c10192a */
[----:B------:R-:W-:-:S03]  /*ea90*/  FMUL.FTZ R43, R11, R144 ;  /* 0x000000900b2b7220 */ /* 0x000fc60000410000 */
[----:B------:R2:W-:Y:S04]  /*eaa0*/  ST.E desc[UR42][R18.64+0x284], R27 ;  /* 0x0002841b12007985 */ /* 0x0005e8000c10192a */
[----:B------:R3:W-:Y:S01]  /*eab0*/  ST.E desc[UR42][R18.64+0x290], R39 ;  /* 0x0002902712007985 */ /* 0x0007e2000c10192a */
[C---:B0-----:R-:W-:Y:S01]  /*eac0*/  FMUL.FTZ R7, R11.reuse, R146 ;  /* 0x000000920b077220 */ /* 0x041fe20000410000 */
[C---:B------:R-:W-:Y:S02]  /*ead0*/  FMUL.FTZ R45, R11.reuse, R150 ;  /* 0x000000960b2d7220 */ /* 0x040fe40000410000 */
[----:B------:R0:W-:Y:S01]  /*eae0*/  ST.E desc[UR42][R18.64+0x2b0], R9 ;  /* 0x0002b00912007985 */ /* 0x0001e2000c10192a */
[C---:B------:R-:W-:Y:S01]  /*eaf0*/  FMUL.FTZ R47, R11.reuse, R130 ;  /* 0x000000820b2f7220 */ /* 0x040fe20000410000 */
[C---:B-1----:R-:W-:Y:S01]  /*eb00*/  FMUL.FTZ R25, R11.reuse, R128 ;  /* 0x000000800b197220 */ /* 0x042fe20000410000 */
[C---:B--2---:R-:W-:Y:S01]  /*eb10*/  FMUL.FTZ R27, R11.reuse, R126 ;  /* 0x0000007e0b1b7220 */ /* 0x044fe20000410000 */
[C---:B---3--:R-:W-:Y:S01]  /*eb20*/  FMUL.FTZ R39, R11.reuse, R124 ;  /* 0x0000007c0b277220 */ /* 0x048fe20000410000 */
[----:B------:R1:W-:Y:S01]  /*eb30*/  ST.E desc[UR42][R18.64+0x294], R41 ;  /* 0x0002942912007985 */ /* 0x0003e2000c10192a */
[----:B0-----:R-:W-:-:S03]  /*eb40*/  FMUL.FTZ R9, R11, R118 ;  /* 0x000000760b097220 */ /* 0x001fc60000410000 */
[----:B------:R0:W-:Y:S04]  /*eb50*/  ST.E desc[UR42][R18.64+0x2a0], R43 ;  /* 0x0002a02b12007985 */ /* 0x0001e8000c10192a */
[----:B------:R2:W-:Y:S04]  /*eb60*/  ST.E desc[UR42][R18.64+0x2a4], R7 ;  /* 0x0002a40712007985 */ /* 0x0005e8000c10192a */
[----:B------:R3:W-:Y:S01]  /*eb70*/  ST.E desc[UR42][R18.64+0x2b4], R45 ;  /* 0x0002b42d12007985 */ /* 0x0007e2000c10192a */
[----:B-1----:R-:W-:-:S03]  /*eb80*/  FMUL.FTZ R41, R11, R110 ;  /* 0x0000006e0b297220 */ /* 0x002fc60000410000 */
[----:B------:R1:W-:Y:S01]  /*eb90*/  ST.E desc[UR42][R18.64+0x2c0], R47 ;  /* 0x0002c02f12007985 */ /* 0x0003e2000c10192a */
[----:B0-----:R-:W-:-:S03]  /*eba0*/  FMUL.FTZ R43, R11, R120 ;  /* 0x000000780b2b7220 */ /* 0x001fc60000410000 */
[----:B------:R0:W-:Y:S01]  /*ebb0*/  ST.E desc[UR42][R18.64+0x2c4], R25 ;  /* 0x0002c41912007985 */ /* 0x0001e2000c10192a */
[----:B--2---:R-:W-:-:S03]  /*ebc0*/  FMUL.FTZ R7, R11, R122 ;  /* 0x0000007a0b077220 */ /* 0x004fc60000410000 */
[----:B------:R2:W-:Y:S01]  /*ebd0*/  ST.E desc[UR42][R18.64+0x2d0], R27 ;  /* 0x0002d01b12007985 */ /* 0x0005e2000c10192a */
[----:B---3--:R-:W-:-:S03]  /*ebe0*/  FMUL.FTZ R45, R11, R100 ;  /* 0x000000640b2d7220 */ /* 0x008fc60000410000 */
[----:B------:R3:W-:Y:S01]  /*ebf0*/  ST.E desc[UR42][R18.64+0x2d4], R39 ;  /* 0x0002d42712007985 */ /* 0x0007e2000c10192a */
[C---:B-1----:R-:W-:Y:S01]  /*ec00*/  FMUL.FTZ R47, R11.reuse, R112 ;  /* 0x000000700b2f7220 */ /* 0x042fe20000410000 */
[C---:B0-----:R-:W-:Y:S02]  /*ec10*/  FMUL.FTZ R25, R11.reuse, R116 ;  /* 0x000000740b197220 */ /* 0x041fe40000410000 */
[----:B------:R0:W-:Y:S01]  /*ec20*/  ST.E desc[UR42][R18.64+0x2f4], R9 ;  /* 0x0002f40912007985 */ /* 0x0001e2000c10192a */
[C---:B--2---:R-:W-:Y:S01]  /*ec30*/  FMUL.FTZ R27, R11.reuse, R114 ;  /* 0x000000720b1b7220 */ /* 0x044fe20000410000 */
[C---:B---3--:R-:W-:Y:S02]  /*ec40*/  FMUL.FTZ R39, R11.reuse, R108 ;  /* 0x0000006c0b277220 */ /* 0x048fe40000410000 */
[----:B------:R1:W-:Y:S01]  /*ec50*/  ST.E desc[UR42][R18.64+0x2e0], R41 ;  /* 0x0002e02912007985 */ /* 0x0003e2000c10192a */
[----:B0-----:R-:W-:-:S03]  /*ec60*/  FMUL.FTZ R9, R11, R104 ;  /* 0x000000680b097220 */ /* 0x001fc60000410000 */
[----:B------:R0:W-:Y:S04]  /*ec70*/  ST.E desc[UR42][R18.64+0x2e4], R43 ;  /* 0x0002e42b12007985 */ /* 0x0001e8000c10192a */
[----:B------:R2:W-:Y:S01]  /*ec80*/  ST.E desc[UR42][R18.64+0x2f0], R7 ;  /* 0x0002f00712007985 */ /* 0x0005e2000c10192a */
[----:B-1----:R-:W-:-:S03]  /*ec90*/  FMUL.FTZ R41, R11, R90 ;  /* 0x0000005a0b297220 */ /* 0x002fc60000410000 */
[----:B------:R1:W-:Y:S04]  /*eca0*/  ST.E desc[UR42][R18.64+0x300], R25 ;  /* 0x0003001912007985 */ /* 0x0003e8000c10192a */
[----:B------:R3:W-:Y:S01]  /*ecb0*/  ST.E desc[UR42][R18.64+0x304], R45 ;  /* 0x0003042d12007985 */ /* 0x0007e2000c10192a */
[----:B0-----:R-:W-:-:S03]  /*ecc0*/  FMUL.FTZ R43, R11, R102 ;  /* 0x000000660b2b7220 */ /* 0x001fc60000410000 */
[----:B------:R0:W-:Y:S01]  /*ecd0*/  ST.E desc[UR42][R18.64+0x310], R47 ;  /* 0x0003102f12007985 */ /* 0x0001e2000c10192a */
[----:B--2---:R-:W-:-:S03]  /*ece0*/  FMUL.FTZ R7, R11, R106 ;  /* 0x0000006a0b077220 */ /* 0x004fc60000410000 */
[----:B------:R2:W-:Y:S01]  /*ecf0*/  ST.E desc[UR42][R18.64+0x314], R27 ;  /* 0x0003141b12007985 */ /* 0x0005e2000c10192a */
[----:B-1----:R-:W-:-:S03]  /*ed00*/  FMUL.FTZ R25, R11, R98 ;  /* 0x000000620b197220 */ /* 0x002fc60000410000 */
[----:B------:R1:W-:Y:S01]  /*ed10*/  ST.E desc[UR42][R18.64+0x320], R39 ;  /* 0x0003202712007985 */ /* 0x0003e2000c10192a */
[C---:B---3--:R-:W-:Y:S01]  /*ed20*/  FMUL.FTZ R45, R11.reuse, R80 ;  /* 0x000000500b2d7220 */ /* 0x048fe20000410000 */
[C---:B0-----:R-:W-:Y:S02]  /*ed30*/  FMUL.FTZ R47, R11.reuse, R92 ;  /* 0x0000005c0b2f7220 */ /* 0x041fe40000410000 */
[----:B------:R0:W-:Y:S01]  /*ed40*/  ST.E desc[UR42][R18.64+0x340], R9 ;  /* 0x0003400912007985 */ /* 0x0001e2000c10192a */
[C---:B--2---:R-:W-:Y:S01]  /*ed50*/  FMUL.FTZ R27, R11.reuse, R96 ;  /* 0x000000600b1b7220 */ /* 0x044fe20000410000 */
[C---:B-1----:R-:W-:Y:S02]  /*ed60*/  FMUL.FTZ R39, R11.reuse, R94 ;  /* 0x0000005e0b277220 */ /* 0x042fe40000410000 */
        /* <DEDUP_REMOVED lines=41> */
[----:B------:R1:W-:Y:S01]  /*f000*/  ST.E desc[UR42][R18.64+0x3d4], R43 ;  /* 0x0003d42b12007985 */ /* 0x0003e2000c10192a */
[----:B------:R-:W-:-:S03]  /*f010*/  FMUL.FTZ R49, R11, R8 ;  /* 0x000000080b317220 */ /* 0x000fc60000410000 */
        /* <DEDUP_REMOVED lines=8> */
[----:B------:R-:W-:Y:S02]  /*f0a0*/  IMAD.U32 R8, RZ, RZ, UR5 ;  /* 0x00000005ff087e24 */ /* 0x000fe4000f8e00ff */
[C---:B0-----:R-:W-:Y:S01]  /*f0b0*/  FMUL.FTZ R39, R11.reuse, R44 ;  /* 0x0000002c0b277220 */ /* 0x041fe20000410000 */
[----:B------:R0:W-:Y:S01]  /*f0c0*/  ST.E desc[UR42][R18.64+0x404], R9 ;  /* 0x0004040912007985 */ /* 0x0001e2000c10192a */
[C---:B--2---:R-:W-:Y:S01]  /*f0d0*/  FMUL.FTZ R45, R11.reuse, R26 ;  /* 0x0000001a0b2d7220 */ /* 0x044fe20000410000 */
[C---:B-1----:R-:W-:Y:S01]  /*f0e0*/  FMUL.FTZ R47, R11.reuse, R6 ;  /* 0x000000060b2f7220 */ /* 0x042fe20000410000 */
[----:B------:R-:W-:Y:S01]  /*f0f0*/  FMUL.FTZ R11, R11, R24 ;  /* 0x000000180b0b7220 */ /* 0x000fe20000410000 */
[----:B0-----:R-:W-:Y:S01]  /*f100*/  IMAD.U32 R9, RZ, RZ, UR6 ;  /* 0x00000006ff097e24 */ /* 0x001fe2000f8e00ff */
[----:B------:R-:W-:Y:S04]  /*f110*/  ST.E desc[UR42][R18.64+0x3f0], R7 ;  /* 0x0003f00712007985 */ /* 0x000fe8000c10192a */
[----:B------:R0:W-:Y:S04]  /*f120*/  ST.E desc[UR42][R18.64+0x410], R25 ;  /* 0x0004101912007985 */ /* 0x0001e8000c10192a */
[----:B------:R1:W-:Y:S04]  /*f130*/  ST.E desc[UR42][R18.64+0x414], R27 ;  /* 0x0004141b12007985 */ /* 0x0003e8000c10192a */
[----:B------:R-:W-:Y:S04]  /*f140*/  ST.E desc[UR42][R18.64+0x420], R41 ;  /* 0x0004202912007985 */ /* 0x000fe8000c10192a */
[----:B------:R-:W-:Y:S04]  /*f150*/  ST.E desc[UR42][R18.64+0x424], R43 ;  /* 0x0004242b12007985 */ /* 0x000fe8000c10192a */
[----:B------:R-:W-:Y:S04]  /*f160*/  ST.E desc[UR42][R18.64+0x430], R39 ;  /* 0x0004302712007985 */ /* 0x000fe8000c10192a */
[----:B------:R-:W-:Y:S04]  /*f170*/  ST.E desc[UR42][R18.64+0x434], R45 ;  /* 0x0004342d12007985 */ /* 0x000fe8000c10192a */
[----:B------:R-:W-:Y:S04]  /*f180*/  ST.E desc[UR42][R18.64+0x440], R47 ;  /* 0x0004402f12007985 */ /* 0x000fe8000c10192a */
[----:B------:R2:W-:Y:S04]  /*f190*/  ST.E desc[UR42][R18.64+0x444], R49 ;  /* 0x0004443112007985 */ /* 0x0005e8000c10192a */
[----:B------:R3:W-:Y:S04]  /*f1a0*/  ST.E desc[UR42][R18.64+0x450], R11 ;  /* 0x0004500b12007985 */ /* 0x0007e8000c10192a */
[----:B0-----:R-:W4:Y:S01]  /*f1b0*/  LD.E R25, desc[UR42][R8.64] ;  /* 0x0000002a08197980 */ /* 0x001f22000c101900 */
[----:B------:R-:W-:Y:S01]  /*f1c0*/  ULOP3.LUT UR4, UR4, 0xc, URZ, 0xfc, !UPT ;  /* 0x0000000c04047892 */ /* 0x000fe2000f8efc3f */
[----:B------:R-:W-:-:S05]  /*f1d0*/  IMAD.U32 R7, RZ, RZ, UR6 ;  /* 0x00000006ff077e24 */ /* 0x000fca000f8e00ff */
[----:B------:R-:W-:Y:S02]  /*f1e0*/  IMAD.U32 R6, RZ, RZ, UR4 ;  /* 0x00000004ff067e24 */ /* 0x000fe4000f8e00ff */
[----:B----4-:R-:W-:-:S05]  /*f1f0*/  FMUL.FTZ R25, R10, R25 ;  /* 0x000000190a197220 */ /* 0x010fca0000410000 */
[----:B------:R0:W-:Y:S04]  /*f200*/  ST.E desc[UR42][R8.64], R25 ;  /* 0x0000001908007985 */ /* 0x0001e8000c10192a */
[----:B-1----:R-:W4:Y:S01]  /*f210*/  LD.E R27, desc[UR42][R6.64] ;  /* 0x0000002a061b7980 */ /* 0x002f22000c101900 */
[----:B------:R-:W1:Y:S01]  /*f220*/  S2R R132, SR_TID.X ;  /* 0x0000000000847919 */ /* 0x000e620000002100 */
[----:B----4-:R-:W-:-:S05]  /*f230*/  FMUL.FTZ R27, R10, R27 ;  /* 0x0000001b0a1b7220 */ /* 0x010fca0000410000 */
[----:B------:R4:W-:Y:S04]  /*f240*/  ST.E desc[UR42][R6.64], R27 ;  /* 0x0000001b06007985 */ /* 0x0009e8000c10192a */
        /* <DEDUP_REMOVED lines=54> */
[----:B------:R-:W2:Y:S04]  /*f5b0*/  LD.E R41, desc[UR42][R18.64+0x41c] ;  /* 0x00041c2a12297980 */ /* 0x000ea8000c101900 */
[----:B------:R-:W2:Y:S04]  /*f5c0*/  LD.E R47, desc[UR42][R18.64+0x428] ;  /* 0x0004282a122f7980 */ /* 0x000ea8000c101900 */
[----:B------:R-:W2:Y:S04]  /*f5d0*/  LD.E R45, desc[UR42][R18.64+0x42c] ;  /* 0x00042c2a122d7980 */ /* 0x000ea8000c101900 */
[----:B------:R-:W2:Y:S04]  /*f5e0*/  LD.E R43, desc[UR42][R18.64+0x438] ;  /* 0x0004382a122b7980 */ /* 0x000ea8000c101900 */
[----:B------:R-:W2:Y:S04]  /*f5f0*/  LD.E R39, desc[UR42][R18.64+0x43c] ;  /* 0x00043c2a12277980 */ /* 0x000ea8000c101900 */
[----:B---3--:R-:W3:Y:S04]  /*f600*/  LD.E R11, desc[UR42][R18.64+0x448] ;  /* 0x0004482a120b7980 */ /* 0x008ee8000c101900 */
[----:B0-----:R-:W3:Y:S04]  /*f610*/  LD.E R25, desc[UR42][R18.64+0x44c] ;  /* 0x00044c2a12197980 */ /* 0x001ee8000c101900 */
[----:B----4-:R-:W4:Y:S01]  /*f620*/  LD.E R27, desc[UR42][R18.64+0x458] ;  /* 0x0004582a121b7980 */ /* 0x010f22000c101900 */
[----:B-1----:R-:W-:Y:S01]  /*f630*/  SHF.R.U32.HI R132, RZ, 0x7, R132 ;  /* 0x00000007ff847819 */ /* 0x002fe20000011684 */
[C---:B-----5:R-:W-:Y:S01]  /*f640*/  FMUL.FTZ R51, R10.reuse, R51 ;  /* 0x000000330a337220 */ /* 0x060fe20000410000 */
[----:B------:R-:W-:-:S04]  /*f650*/  FMUL.FTZ R26, R10, R26 ;  /* 0x0000001a0a1a7220 */ /* 0x000fc80000410000 */
        /* <DEDUP_REMOVED lines=54> */
[C---:B--2---:R-:W-:Y:S01]  /*f9c0*/  FMUL.FTZ R49, R10.reuse, R49 ;  /* 0x000000310a317220 */ /* 0x044fe20000410000 */
[C---:B------:R-:W-:Y:S01]  /*f9d0*/  FMUL.FTZ R41, R10.reuse, R41 ;  /* 0x000000290a297220 */ /* 0x040fe20000410000 */
[C---:B------:R-:W-:Y:S01]  /*f9e0*/  FMUL.FTZ R47, R10.reuse, R47 ;  /* 0x0000002f0a2f7220 */ /* 0x040fe20000410000 */
[C---:B------:R-:W-:Y:S01]  /*f9f0*/  FMUL.FTZ R45, R10.reuse, R45 ;  /* 0x0000002d0a2d7220 */ /* 0x040fe20000410000 */
[C---:B------:R-:W-:Y:S01]  /*fa00*/  FMUL.FTZ R43, R10.reuse, R43 ;  /* 0x0000002b0a2b7220 */ /* 0x040fe20000410000 */
[C---:B------:R-:W-:Y:S01]  /*fa10*/  FMUL.FTZ R39, R10.reuse, R39 ;  /* 0x000000270a277220 */ /* 0x040fe20000410000 */
[C---:B---3--:R-:W-:Y:S01]  /*fa20*/  FMUL.FTZ R51, R10.reuse, R11 ;  /* 0x0000000b0a337220 */ /* 0x048fe20000410000 */
[C---:B------:R-:W-:Y:S01]  /*fa30*/  FMUL.FTZ R25, R10.reuse, R25 ;  /* 0x000000190a197220 */ /* 0x040fe20000410000 */
[----:B----4-:R-:W-:Y:S01]  /*fa40*/  FMUL.FTZ R27, R10, R27 ;  /* 0x0000001b0a1b7220 */ /* 0x010fe20000410000 */
        /* <DEDUP_REMOVED lines=1292> */
[----:B------:R-:W5:Y:S04]  /*14b10*/  LD.E R15, desc[UR42][R8.64] ;  /* 0x0000002a080f7980 */ /* 0x000f68000c101900 */
[----:B-----5:R5:W-:Y:S04]  /*14b20*/  ST.E desc[UR42][R8.64], R15 ;  /* 0x0000000f08007985 */ /* 0x020be8000c10192a */
[----:B------:R-:W2:Y:S04]  /*14b30*/  LD.E R17, desc[UR42][R6.64] ;  /* 0x0000002a06117980 */ /* 0x000ea8000c101900 */
[----:B--2---:R2:W-:Y:S04]  /*14b40*/  ST.E desc[UR42][R6.64], R17 ;  /* 0x0000001106007985 */ /* 0x0045e8000c10192a */
[----:B------:R-:W2:Y:S04]  /*14b50*/  LD.E R21, desc[UR42][R18.64+0x270] ;  /* 0x0002702a12157980 */ /* 0x000ea8000c101900 */
[----:B0-----:R-:W2:Y:S04]  /*14b60*/  LD.E R25, desc[UR42][R18.64+0x274] ;  /* 0x0002742a12197980 */ /* 0x001ea8000c101900 */
[----:B-1----:R-:W2:Y:S04]  /*14b70*/  LD.E R27, desc[UR42][R18.64+0x278] ;  /* 0x0002782a121b7980 */ /* 0x002ea8000c101900 */
[----:B------:R-:W2:Y:S04]  /*14b80*/  LD.E R29, desc[UR42][R18.64+0x27c] ;  /* 0x00027c2a121d7980 */ /* 0x000ea8000c101900 */
[----:B---3--:R-:W3:Y:S04]  /*14b90*/  LD.E R11, desc[UR42][R18.64+0x280] ;  /* 0x0002802a120b7980 */ /* 0x008ee8000c101900 */
[----:B------:R-:W3:Y:S04]  /*14ba0*/  LD.E R31, desc[UR42][R18.64+0x284] ;  /* 0x0002842a121f7980 */ /* 0x000ee8000c101900 */
[----:B----4-:R-:W4:Y:S04]  /*14bb0*/  LD.E R5, desc[UR42][R18.64+0x288] ;  /* 0x0002882a12057980 */ /* 0x010f28000c101900 */
[----:B------:R-:W4:Y:S04]  /*14bc0*/  LD.E R13, desc[UR42][R18.64+0x28c] ;  /* 0x00028c2a120d7980 */ /* 0x000f28000c101900 */
[----:B-----5:R-:W5:Y:S04]  /*14bd0*/  LD.E R9, desc[UR42][R18.64+0x290] ;  /* 0x0002902a12097980 */ /* 0x020f68000c101900 */
[----:B------:R-:W5:Y:S04]  /*14be0*/  LD.E R15, desc[UR42][R18.64+0x294] ;  /* 0x0002942a120f7980 */ /* 0x000f68000c101900 */
        /* <DEDUP_REMOVED lines=114> */
[----:B------:R0:W-:Y:S04]  /*15310*/  ST.E desc[UR42][R18.64+0x270], R21 ;  /* 0x0002701512007985 */ /* 0x0001e8000c10192a */
[----:B------:R0:W-:Y:S04]  /*15320*/  ST.E desc[UR42][R18.64+0x274], R25 ;  /* 0x0002741912007985 */ /* 0x0001e8000c10192a */
[----:B------:R0:W-:Y:S04]  /*15330*/  ST.E desc[UR42][R18.64+0x278], R27 ;  /* 0x0002781b12007985 */ /* 0x0001e8000c10192a */
[----:B------:R0:W-:Y:S04]  /*15340*/  ST.E desc[UR42][R18.64+0x27c], R29 ;  /* 0x00027c1d12007985 */ /* 0x0001e8000c10192a */
[----:B---3--:R0:W-:Y:S04]  /*15350*/  ST.E desc[UR42][R18.64+0x280], R11 ;  /* 0x0002800b12007985 */ /* 0x0081e8000c10192a */
[----:B------:R0:W-:Y:S04]  /*15360*/  ST.E desc[UR42][R18.64+0x284], R31 ;  /* 0x0002841f12007985 */ /* 0x0001e8000c10192a */
[----:B----4-:R0:W-:Y:S04]  /*15370*/  ST.E desc[UR42][R18.64+0x288], R5 ;  /* 0x0002880512007985 */ /* 0x0101e8000c10192a */
[----:B------:R0:W-:Y:S04]  /*15380*/  ST.E desc[UR42][R18.64+0x28c], R13 ;  /* 0x00028c0d12007985 */ /* 0x0001e8000c10192a */
[----:B-----5:R0:W-:Y:S04]  /*15390*/  ST.E desc[UR42][R18.64+0x290], R9 ;  /* 0x0002900912007985 */ /* 0x0201e8000c10192a */
[----:B------:R0:W-:Y:S04]  /*153a0*/  ST.E desc[UR42][R18.64+0x294], R15 ;  /* 0x0002940f12007985 */ /* 0x0001e8000c10192a */
        /* <DEDUP_REMOVED lines=122> */
.L_x_3747:
[----:B------:R-:W-:Y:S05]  /*15b50*/  BSYNC B0 ;  /* 0x0000000000007941 */ /* 0x000fea0003800000 */
.L_x_3746:
[C---:B------:R-:W-:Y:S01]  /*15b60*/  ISETP.GT.AND P0, PT, R0.reuse, R3, PT ;  /* 0x000000030000720c */ /* 0x040fe20003f04270 */
[----:B------:R-:W-:-:S12]  /*15b70*/  VIADD R0, R0, 0xffffffff ;  /* 0xffffffff00007836 */ /* 0x000fd80000000000 */
[----:B------:R-:W-:Y:S05]  /*15b80*/  @P0 BRA `(.L_x_3748) ;  /* 0xffffff5400100947 */ /* 0x000fea000383ffff */
[----:B0-----:R-:W2:Y:S02]  /*15b90*/  LDL R4, [R1+0x70] ;  /* 0x0000700001047983 */ /* 0x001ea40000100800 */
[----:B--2---:R-:W-:-:S07]  /*15ba0*/  IMAD.SHL.U32 R4, R4, 0x80, RZ ;  /* 0x0000008004047824 */ /* 0x004fce00078e00ff */
.L_x_3721:
[----:B-1----:R-:W0:Y:S01]  /*15bb0*/  LDC R2, c[0x0][0x448] ;  /* 0x00011200ff027b82 */ /* 0x002e220000000800 */
        /* <DEDUP_REMOVED lines=22> */
.L_x_3751:
[----:B------:R-:W-:-:S13]  /*15d20*/  ISETP.NE.AND P0, PT, R6, 0x1, PT ;  /* 0x000000010600780c */ /* 0x000fda0003f05270 */
[----:B------:R-:W0:Y:S02]  /*15d30*/  @P0 LDC.64 R4, c[0x0][0xae0] ;  /* 0x0002b800ff040b82 */ /* 0x000e240000000a00 */
[----:B0-----:R-:W-:-:S05]  /*15d40*/  @P0 IMAD.HI.U32 R4, R3, R4, RZ ;  /* 0x0000000403040227 */ /* 0x001fca00078e00ff */
[----:B------:R-:W-:-:S07]  /*15d50*/  @P0 SHF.R.U32.HI R3, RZ, R5, R4 ;  /* 0x00000005ff030219 */ /* 0x000fce0000011604 */
.L_x_3752:
[----:B------:R-:W-:Y:S05]  /*15d60*/  BSYNC B0 ;  /* 0x0000000000007941 */ /* 0x000fea0003800000 */
.L_x_3750:
[----:B------:R-:W-:-:S05]  /*15d70*/  IMAD R3, R3, R6, RZ ;  /* 0x0000000603037224 */ /* 0x000fca00078e02ff */
[----:B------:R-:W-:-:S07]  /*15d80*/  VIMNMX R2, R2, R3, !PT ;  /* 0x0000000302027248 */ /* 0x000fce0007fe0100 */
.L_x_3749:
        /* <DEDUP_REMOVED lines=9> */
.L_x_3770:
        /* <DEDUP_REMOVED lines=24> */
.L_x_3755:
[----:B------:R-:W-:Y:S05]  /*15fa0*/  BSYNC B0 ;  /* 0x0000000000007941 */ /* 0x000fea0003800000 */
.L_x_3754:
        /* <DEDUP_REMOVED lines=13> */
.L_x_3757:
[----:B------:R-:W-:Y:S05]  /*16080*/  BSYNC B0 ;  /* 0x0000000000007941 */ /* 0x000fea0003800000 */
.L_x_3756:
        /* <DEDUP_REMOVED lines=8> */
.L_x_3759:
[----:B------:R-:W-:Y:S05]  /*16110*/  BSYNC B0 ;  /* 0x0000000000007941 */ /* 0x000fea0003800000 */
.L_x_3758:
        /* <DEDUP_REMOVED lines=59> */
.L_x_3762:
[----:B------:R-:W-:Y:S05]  /*164d0*/  BSYNC B0 ;  /* 0x0000000000007941 */ /* 0x000fea0003800000 */
.L_x_3761:
        /* <DEDUP_REMOVED lines=10> */
.L_x_3764:
[----:B------:R-:W-:Y:S05]  /*16580*/  BSYNC B0 ;  /* 0x0000000000007941 */ /* 0x000fea0003800000 */
.L_x_3763:
[----:B------:R-:W-:Y:S04]  /*16590*/  BSSY B0, `(.L_x_3765) ;  /* 0x0000006000007945 */ /* 0x000fe80003800000 */
[----:B--2---:R-:W-:Y:S05]  /*165a0*/  @P1 BRA `(.L_x_3766) ;  /* 0x0000000000101947 */ /* 0x004fea0003800000 */
[----:B-----5:R-:W-:Y:S01]  /*165b0*/  IMAD R6, R6, 0x8, R9 ;  /* 0x0000000806067824 */ /* 0x020fe200078e0209 */
[----:B------:R-:W-:-:S04]  /*165c0*/  SHF.L.U32 R7, R7, 0x1f, RZ ;  /* 0x0000001f07077819 */ /* 0x000fc800000006ff */
[----:B------:R-:W2:Y:S02]  /*165d0*/  SYNCS.PHASECHK.TRANS64.TRYWAIT P1, [R6+URZ], R7 ;  /* 0x00000007060075a7 */ /* 0x000ea4000802017f */
[----:B--2---:R-:W-:Y:S05]  /*165e0*/  @!P1 BRA `(.L_x_3767) ;  /* 0x0000024400b49947 */ /* 0x004fea0003800000 */
.L_x_3766:
[----:B------:R-:W-:Y:S05]  /*165f0*/  BSYNC B0 ;  /* 0x0000000000007941 */ /* 0x000fea0003800000 */
.L_x_3765:
[----:B-1----:R-:W3:Y:S04]  /*16600*/  LD.E R21, desc[UR42][R2.64] ;  /* 0x0000002a02157980 */ /* 0x002ee8000c101900 */
[----:B--2--5:R-:W3:Y:S04]  /*16610*/  LDL.64 R6, [R1+0x118] ;  /* 0x0001180001067983 */ /* 0x024ee80000100a00 */
[----:B------:R-:W2:Y:S04]  /*16620*/  LDL R20, [R1+0x90] ;  /* 0x0000900001147983 */ /* 0x000ea80000100800 */
        /* <DEDUP_REMOVED lines=178> */
[----:B-1----:R-:W-:Y:S01]  /*17150*/  LOP3.LUT R73, R72, 0x7f, RZ, 0xc0, !PT ;  /* 0x0000007f48497812 */ /* 0x002fe200078ec0ff */
        /* <DEDUP_REMOVED lines=41> */
[----:B-1----:R-:W-:Y:S02]  /*173f0*/  FMNMX.FTZ R10, R52, R7, !PT ;  /* 0x00000007340a7209 */ /* 0x002fe40007810000 */
        /* <DEDUP_REMOVED lines=18> */
[----:B------:R-:W-:-:S04]  /*17520*/  FMNMX.FTZ R10, R46, R7, !PT ;  /* 0x000000072e0a7209 */ /* 0x000fc80007810000 */
[----:B------:R-:W-:-:S04]  /*17530*/  FMNMX.FTZ R7, R47, R10, !PT ;  /* 0x0000000a2f077209 */ /* 0x000fc80007810000 */
[----:B------:R-:W-:-:S04]  /*17540*/  FMNMX.FTZ R10, R50, R7, !PT ;  /* 0x00000007320a7209 */ /* 0x000fc80007810000 */
[----:B------:R-:W-:-:S04]  /*17550*/  FMNMX.FTZ R7, R51, R10, !PT ;  /* 0x0000000a33077209 */ /* 0x000fc80007810000 */
[----:B------:R-:W-:-:S04]  /*17560*/  FMNMX.FTZ R10, R54, R7, !PT ;  /* 0x00000007360a7209 */ /* 0x000fc80007810000 */
[----:B------:R-:W-:Y:S01]  /*17570*/  FMNMX.FTZ R7, R55, R10, !PT ;  /* 0x0000000a37077209 */ /* 0x000fe20007810000 */
[----:B------:R-:W1:Y:S03]  /*17580*/  SHFL.BFLY PT, R11, R6, 0x2, 0x1f ;  /* 0x0c401f00060b7f89 */ /* 0x000e6600000e0000 */
[----:B------:R-:W-:-:S04]  /*17590*/  FMNMX.FTZ R10, R58, R7, !PT ;  /* 0x000000073a0a7209 */ /* 0x000fc80007810000 */
[----:B------:R-:W-:-:S04]  /*175a0*/  FMNMX.FTZ R7, R59, R10, !PT ;  /* 0x0000000a3b077209 */ /* 0x000fc80007810000 */
[----:B------:R-:W-:-:S04]  /*175b0*/  FMNMX.FTZ R10, R62, R7, !PT ;  /* 0x000000073e0a7209 */ /* 0x000fc80007810000 */
[----:B------:R-:W-:-:S04]  /*175c0*/  FMNMX.FTZ R7, R63, R10, !PT ;  /* 0x0000000a3f077209 */ /* 0x000fc80007810000 */
[----:B------:R-:W-:-:S04]  /*175d0*/  FMNMX.FTZ R10, R66, R7, !PT ;  /* 0x00000007420a7209 */ /* 0x000fc80007810000 */
[----:B------:R-:W-:-:S04]  /*175e0*/  FMNMX.FTZ R7, R67, R10, !PT ;  /* 0x0000000a43077209 */ /* 0x000fc80007810000 */
[----:B------:R-:W-:Y:S02]  /*175f0*/  FMNMX.FTZ R10, R70, R7, !PT ;  /* 0x00000007460a7209 */ /* 0x000fe40007810000 */
[----:B-1----:R-:W-:Y:S02]  /*17600*/  FMNMX.FTZ R11, R6, R11, !PT ;  /* 0x0000000b060b7209 */ /* 0x002fe40007810000 */
[----:B------:R-:W-:-:S03]  /*17610*/  FMNMX.FTZ R7, R71, R10, !PT ;  /* 0x0000000a47077209 */ /* 0x000fc60007810000 */
[----:B------:R-:W1:Y:S04]  /*17620*/  SHFL.BFLY PT, R12, R11, 0x1, 0x1f ;  /* 0x0c201f000b0c7f89 */ /* 0x000e6800000e0000 */
[----:B------:R2:W-:Y:S04]  /*17630*/  STL.64 [R1+0x230], R6 ;  /* 0x0002300601007387 */ /* 0x0005e80000100a00 */
[----:B------:R-:W3:Y:S04]  /*17640*/  LDL R14, [R1+0x234] ;  /* 0x00023400010e7983 */ /* 0x000ee80000100800 */
[----:B--2---:R-:W2:Y:S01]  /*17650*/  LDL.64 R6, [R1+0x240] ;  /* 0x0002400001067983 */ /* 0x004ea20000100a00 */
[----:B-1----:R-:W-:-:S03]  /*17660*/  FMNMX.FTZ R10, R11, R12, !PT ;  /* 0x0000000c0b0a7209 */ /* 0x002fc60007810000 */
[----:B------:R-:W4:Y:S04]  /*17670*/  LDL R12, [R1+0x250] ;  /* 0x00025000010c7983 */ /* 0x000f280000100800 */
[----:B------:R-:W-:Y:S04]  /*17680*/  STL [R1+0x230], R10 ;  /* 0x0002300a01007387 */ /* 0x000fe80000100800 */
[----:B------:R-:W2:Y:S04]  /*17690*/  LDL R15, [R1+0x230] ;  /* 0x00023000010f7983 */ /* 0x000ea80000100800 */
[----:B---3--:R-:W1:Y:S02]  /*176a0*/  SHFL.BFLY PT, R17, R14, 0x2, 0x1f ;  /* 0x0c401f000e117f89 */ /* 0x008e6400000e0000 */
[----:B-1----:R-:W-:Y:S01]  /*176b0*/  FMNMX.FTZ R21, R17, R14, !PT ;  /* 0x0000000e11157209 */ /* 0x002fe20007810000 */
[----:B--2---:R-:W-:-:S04]  /*176c0*/  FADD.FTZ R11, R8, -R15 ;  /* 0x8000000f080b7221 */ /* 0x004fc80000010000 */
[----:B------:R-:W1:Y:S01]  /*176d0*/  SHFL.BFLY PT, R8, R21, 0x1, 0x1f ;  /* 0x0c201f0015087f89 */ /* 0x000e6200000e0000 */
[----:B----4-:R-:W-:-:S04]  /*176e0*/  FMUL.FTZ R15, R12, R15 ;  /* 0x0000000f0c0f7220 */ /* 0x010fc80000410000 */
[-CC-:B------:R-:W-:Y:S01]  /*176f0*/  FFMA.FTZ R160, R24, R12.reuse, -R15.reuse ;  /* 0x0000000c18a07223 */ /* 0x180fe2000001080f */
[-C--:B------:R-:W-:Y:S01]  /*17700*/  FMUL.FTZ R11, R11, R12.reuse ;  /* 0x0000000c0b0b7220 */ /* 0x080fe20000410000 */
[----:B------:R-:W-:Y:S01]  /*17710*/  FFMA.FTZ R166, R36, R12, -R15 ;  /* 0x0000000c24a67223 */ /* 0x000fe2000001080f */
[----:B-1----:R-:W-:-:S05]  /*17720*/  FMNMX.FTZ R8, R21, R8, !PT ;  /* 0x0000000815087209 */ /* 0x002fca0007810000 */
[----:B------:R-:W-:-:S04]  /*17730*/  FADD.FTZ R9, R9, -R8 ;  /* 0x8000000809097221 */ /* 0x000fc80000010000 */
[----:B------:R-:W-:Y:S01]  /*17740*/  FMUL.FTZ R24, R12, R9 ;  /* 0x000000090c187220 */ /* 0x000fe20000410000 */
[----:B------:R-:W-:-:S04]  /*17750*/  FMUL.FTZ R9, R8, R12 ;  /* 0x0000000c08097220 */ /* 0x000fc80000410000 */
[-CC-:B------:R-:W-:Y:S01]  /*17760*/  FFMA.FTZ R161, R26, R12.reuse, -R9.reuse ;  /* 0x0000000c1aa17223 */ /* 0x180fe20000010809 */
[-C--:B------:R-:W-:Y:S01]  /*17770*/  FFMA.FTZ R36, R27, R12.reuse, -R9 ;  /* 0x0000000c1b247223 */ /* 0x080fe20000010809 */
[-C--:B------:R-:W-:Y:S01]  /*17780*/  FFMA.FTZ R72, R25, R12.reuse, -R15 ;  /* 0x0000000c19487223 */ /* 0x080fe2000001080f */
[----:B------:R-:W-:Y:S01]  /*17790*/  MUFU.EX2 R24, R24 ;  /* 0x0000001800187308 */ /* 0x000fe20000000800 */
[-C--:B------:R-:W-:Y:S01]  /*177a0*/  FFMA.FTZ R163, R30, R12.reuse, -R9 ;  /* 0x0000000c1ea37223 */ /* 0x080fe20000010809 */
[-CC-:B------:R-:W-:Y:S01]  /*177b0*/  FFMA.FTZ R162, R28, R12.reuse, -R15.reuse ;  /* 0x0000000c1ca27223 */ /* 0x180fe2000001080f */
[----:B------:R-:W-:-:S05]  /*177c0*/  FFMA.FTZ R164, R32, R12, -R15 ;  /* 0x0000000c20a47223 */ /* 0x000fca000001080f */
[----:B------:R-:W1:Y:S01]  /*177d0*/  MUFU.EX2 R161, R161 ;  /* 0x000000a100a17308 */ /* 0x000e620000000800 */
[-C--:B------:R-:W-:Y:S01]  /*177e0*/  FFMA.FTZ R32, R37, R12.reuse, -R15 ;  /* 0x0000000c25207223 */ /* 0x080fe2000001080f */
[----:B------:R-:W-:-:S06]  /*177f0*/  FFMA.FTZ R37, R31, R12, -R9 ;  /* 0x0000000c1f257223 */ /* 0x000fcc0000010809 */
[----:B------:R2:W-:Y:S01]  /*17800*/  MUFU.EX2 R13, R11 ;  /* 0x0000000b000d7308 */ /* 0x0005e20000000800 */
[----:B------:R-:W-:-:S07]  /*17810*/  FFMA.FTZ R73, R29, R12, -R15 ;  /* 0x0000000c1d497223 */ /* 0x000fce000001080f */
[----:B------:R-:W3:Y:S01]  /*17820*/  MUFU.EX2 R160, R160 ;  /* 0x000000a000a07308 */ /* 0x000ee20000000800 */
[----:B------:R-:W-:-:S07]  /*17830*/  FFMA.FTZ R165, R34, R12, -R9 ;  /* 0x0000000c22a57223 */ /* 0x000fce0000010809 */
[----:B------:R-:W4:Y:S08]  /*17840*/  MUFU.EX2 R36, R36 ;  /* 0x0000002400247308 */ /* 0x000f300000000800 */
[----:B------:R-:W0:Y:S01]  /*17850*/  MUFU.EX2 R72, R72 ;  /* 0x0000004800487308 */ /* 0x000e220000000800 */
[----:B------:R-:W-:-:S07]  /*17860*/  FFMA.FTZ R31, R35, R12, -R9 ;  /* 0x0000000c231f7223 */ /* 0x000fce0000010809 */
[----:B------:R-:W0:Y:S01]  /*17870*/  MUFU.EX2 R163, R163 ;  /* 0x000000a300a37308 */ /* 0x000e220000000800 */
[----:B------:R-:W-:-:S07]  /*17880*/  FFMA.FTZ R29, R33, R12, -R15 ;  /* 0x0000000c211d7223 */ /* 0x000fce000001080f */
[----:B------:R-:W0:Y:S01]  /*17890*/  MUFU.EX2 R162, R162 ;  /* 0x000000a200a27308 */ /* 0x000e220000000800 */
[-CC-:B------:R-:W-:Y:S01]  /*178a0*/  FFMA.FTZ R168, R40, R12.reuse, -R15.reuse ;  /* 0x0000000c28a87223 */ /* 0x180fe2000001080f */
[-CC-:B------:R-:W-:Y:S01]  /*178b0*/  FFMA.FTZ R33, R41, R12.reuse, -R15.reuse ;  /* 0x0000000c29217223 */ /* 0x180fe2000001080f */
[-CC-:B------:R-:W-:Y:S01]  /*178c0*/  FFMA.FTZ R170, R44, R12.reuse, -R15.reuse ;  /* 0x0000000c2caa7223 */ /* 0x180fe2000001080f */
[----:B------:R-:W-:-:S04]  /*178d0*/  FFMA.FTZ R28, R45, R12, -R15 ;  /* 0x0000000c2d1c7223 */ /* 0x000fc8000001080f */
[----:B------:R-:W0:Y:S01]  /*178e0*/  MUFU.EX2 R37, R37 ;  /* 0x0000002500257308 */ /* 0x000e220000000800 */
[-CC-:B------:R-:W-:Y:S01]  /*178f0*/  FFMA.FTZ R10, R48, R12.reuse, -R15.reuse ;  /* 0x0000000c300a7223 */ /* 0x180fe2000001080f */
[-CC-:B------:R-:W-:Y:S01]  /*17900*/  FFMA.FTZ R177, R49, R12.reuse, -R15.reuse ;  /* 0x0000000c31b17223 */ /* 0x180fe2000001080f */
[-CC-:B--2---:R-:W-:Y:S01]  /*17910*/  FFMA.FTZ R11, R52, R12.reuse, -R15.reuse ;  /* 0x0000000c340b7223 */ /* 0x184fe2000001080f */
[-CC-:B------:R-:W-:Y:S01]  /*17920*/  FFMA.FTZ R176, R53, R12.reuse, -R15.reuse ;  /* 0x0000000c35b07223 */ /* 0x180fe2000001080f */
[----:B------:R-:W-:-:S03]  /*17930*/  FFMA.FTZ R16, R56, R12, -R15 ;  /* 0x0000000c38107223 */ /* 0x000fc6000001080f */
[----:B------:R-:W2:Y:S01]  /*17940*/  MUFU.EX2 R73, R73 ;  /* 0x0000004900497308 */ /* 0x000ea20000000800 */
        /* <DEDUP_REMOVED lines=8> */
[----:B-1----:R-:W-:Y:S01]  /*179d0*/  FFMA.FTZ R15, R7, R24, R161 ;  /* 0x00000018070f7223 */ /* 0x002fe200000100a1 */
[----:B------:R-:W-:Y:S01]  /*179e0*/  FFMA.FTZ R167, R38, R12, -R9 ;  /* 0x0000000c26a77223 */ /* 0x000fe20000010809 */
[----:B---3--:R-:W-:-:S05]  /*179f0*/  FFMA.FTZ R7, R13, R6, R160 ;  /* 0x000000060d077223 */ /* 0x008fca00000100a0 */
[----:B------:R-:W1:Y:S01]  /*17a00*/  MUFU.EX2 R164, R164 ;  /* 0x000000a400a47308 */ /* 0x000e620000000800 */
[----:B----4-:R-:W-:Y:S01]  /*17a10*/  FADD.FTZ R6, R36, R15 ;  /* 0x0000000f24067221 */ /* 0x010fe20000010000 */
[----:B------:R-:W-:Y:S01]  /*17a20*/  FFMA.FTZ R34, R39, R12, -R9 ;  /* 0x0000000c27227223 */ /* 0x000fe20000010809 */
[----:B0-----:R-:W-:-:S05]  /*17a30*/  FADD.FTZ R7, R72, R7 ;  /* 0x0000000748077221 */ /* 0x001fca0000010000 */
[----:B------:R-:W0:Y:S01]  /*17a40*/  MUFU.EX2 R31, R31 ;  /* 0x0000001f001f7308 */ /* 0x000e220000000800 */
[----:B------:R-:W-:Y:S01]  /*17a50*/  FADD.FTZ R14, R163, R6 ;  /* 0x00000006a30e7221 */ /* 0x000fe20000010000 */
[----:B------:R-:W-:Y:S01]  /*17a60*/  FFMA.FTZ R169, R42, R12, -R9 ;  /* 0x0000000c2aa97223 */ /* 0x000fe20000010809 */
[----:B------:R-:W-:-:S05]  /*17a70*/  FADD.FTZ R6, R162, R7 ;  /* 0x00000007a2067221 */ /* 0x000fca0000010000 */
[----:B------:R-:W3:Y:S01]  /*17a80*/  MUFU.EX2 R29, R29 ;  /* 0x0000001d001d7308 */ /* 0x000ee20000000800 */
[----:B------:R-:W-:Y:S01]  /*17a90*/  FADD.FTZ R14, R37, R14 ;  /* 0x0000000e250e7221 */ /* 0x000fe20000010000 */
[----:B------:R-:W-:-:S06]  /*17aa0*/  FFMA.FTZ R30, R43, R12, -R9 ;  /* 0x0000000c2b1e7223 */ /* 0x000fcc0000010809 */
[----:B------:R-:W4:Y:S01]  /*17ab0*/  MUFU.EX2 R167, R167 ;  /* 0x000000a700a77308 */ /* 0x000f220000000800 */
[----:B--2---:R-:W-:-:S07]  /*17ac0*/  FADD.FTZ R7, R73, R6 ;  /* 0x0000000649077221 */ /* 0x004fce0000010000 */
[----:B------:R-:W2:Y:S01]  /*17ad0*/  MUFU.EX2 R166, R166 ;  /* 0x000000a600a67308 */ /* 0x000ea20000000800 */
[----:B------:R-:W-:Y:S01]  /*17ae0*/  FADD.FTZ R14, R165, R14 ;  /* 0x0000000ea50e7221 */ /* 0x000fe20000010000 */
[----:B------:R-:W-:-:S06]  /*17af0*/  FFMA.FTZ R171, R46, R12, -R9 ;  /* 0x0000000c2eab7223 */ /* 0x000fcc0000010809 */
[----:B------:R-:W2:Y:S01]  /*17b00*/  MUFU.EX2 R34, R34 ;  /* 0x0000002200227308 */ /* 0x000ea20000000800 */
[----:B-1----:R-:W-:-:S07]  /*17b10*/  FADD.FTZ R6, R164, R7 ;  /* 0x00000007a4067221 */ /* 0x002fce0000010000 */
[----:B------:R-:W1:Y:S01]  /*17b20*/  MUFU.EX2 R32, R32 ;  /* 0x0000002000207308 */ /* 0x000e620000000800 */
[----:B0-----:R-:W-:Y:S01]  /*17b30*/  FADD.FTZ R14, R31, R14 ;  /* 0x0000000e1f0e7221 */ /* 0x001fe20000010000 */
[----:B------:R-:W-:-:S06]  /*17b40*/  FFMA.FTZ R220, R47, R12, -R9 ;  /* 0x0000000c2fdc7223 */ /* 0x000fcc0000010809 */
[----:B------:R-:W0:Y:S01]  /*17b50*/  MUFU.EX2 R169, R169 ;  /* 0x000000a900a97308 */ /* 0x000e220000000800 */
[----:B---3--:R-:W-:-:S07]  /*17b60*/  FADD.FTZ R7, R29, R6 ;  /* 0x000000061d077221 */ /* 0x008fce0000010000 */
[----:B------:R-:W3:Y:S01]  /*17b70*/  MUFU.EX2 R168, R168 ;  /* 0x000000a800a87308 */ /* 0x000ee20000000800 */
[----:B----4-:R-:W-:Y:S01]  /*17b80*/  FADD.FTZ R15, R167, R14 ;  /* 0x0000000ea70f7221 */ /* 0x010fe20000010000 */
[----:B------:R-:W-:-:S06]  /*17b90*/  FFMA.FTZ R217, R50, R12, -R9 ;  /* 0x0000000c32d97223 */ /* 0x000fcc0000010809 */
[----:B------:R-:W4:Y:S01]  /*17ba0*/  MUFU.EX2 R30, R30 ;  /* 0x0000001e001e7308 */ /* 0x000f220000000800 */
[----:B--2---:R-:W-:-:S07]  /*17bb0*/  FADD.FTZ R7, R166, R7 ;  /* 0x00000007a6077221 */ /* 0x004fce0000010000 */
[----:B------:R-:W2:Y:S01]  /*17bc0*/  MUFU.EX2 R33, R33 ;  /* 0x0000002100217308 */ /* 0x000ea20000000800 */
[----:B------:R-:W-:Y:S01]  /*17bd0*/  FADD.FTZ R6, R34, R15 ;  /* 0x0000000f22067221 */ /* 0x000fe20000010000 */
[----:B-1----:R-:W-:-:S06]  /*17be0*/  FADD.FTZ R7, R32, R7 ;  /* 0x0000000720077221 */ /* 0x002fcc0000010000 */
[----:B------:R-:W1:Y:S01]  /*17bf0*/  MUFU.EX2 R171, R171 ;  /* 0x000000ab00ab7308 */ /* 0x000e620000000800 */
[----:B------:R-:W-:-:S07]  /*17c00*/  FFMA.FTZ R218, R51, R12, -R9 ;  /* 0x0000000c33da7223 */ /* 0x000fce0000010809 */
[----:B------:R-:W1:Y:S01]  /*17c10*/  MUFU.EX2 R170, R170 ;  /* 0x000000aa00aa7308 */ /* 0x000e620000000800 */
[----:B0-----:R-:W-:Y:S01]  /*17c20*/  FADD.FTZ R15, R169, R6 ;  /* 0x00000006a90f7221 */ /* 0x001fe20000010000 */
[----:B---3--:R-:W-:-:S06]  /*17c30*/  FADD.FTZ R6, R168, R7 ;  /* 0x00000007a8067221 */ /* 0x008fcc0000010000 */
[----:B------:R-:W0:Y:S01]  /*17c40*/  MUFU.EX2 R220, R220 ;  /* 0x000000dc00dc7308 */ /* 0x000e220000000800 */
[----:B------:R-:W-:-:S07]  /*17c50*/  FFMA.FTZ R216, R54, R12, -R9 ;  /* 0x0000000c36d87223 */ /* 0x000fce0000010809 */
[----:B------:R-:W3:Y:S01]  /*17c60*/  MUFU.EX2 R28, R28 ;  /* 0x0000001c001c7308 */ /* 0x000ee20000000800 */
[----:B----4-:R-:W-:Y:S01]  /*17c70*/  FADD.FTZ R14, R30, R15 ;  /* 0x0000000f1e0e7221 */ /* 0x010fe20000010000 */
[----:B--2---:R-:W-:-:S06]  /*17c80*/  FADD.FTZ R7, R33, R6 ;  /* 0x0000000621077221 */ /* 0x004fcc0000010000 */
[----:B------:R-:W2:Y:S01]  /*17c90*/  MUFU.EX2 R217, R217 ;  /* 0x000000d900d97308 */ /* 0x000ea20000000800 */
[----:B------:R-:W-:-:S07]  /*17ca0*/  FFMA.FTZ R219, R55, R12, -R9 ;  /* 0x0000000c37db7223 */ /* 0x000fce0000010809 */
[----:B------:R-:W4:Y:S01]  /*17cb0*/  MUFU.EX2 R10, R10 ;  /* 0x0000000a000a7308 */ /* 0x000f220000000800 */
[----:B-1----:R-:W-:Y:S01]  /*17cc0*/  FADD.FTZ R15, R171, R14 ;  /* 0x0000000eab0f7221 */ /* 0x002fe20000010000 */
[----:B------:R-:W-:-:S06]  /*17cd0*/  FADD.FTZ R7, R170, R7 ;  /* 0x00000007aa077221 */ /* 0x000fcc0000010000 */
[----:B------:R-:W-:Y:S01]  /*17ce0*/  MUFU.EX2 R177, R177 ;  /* 0x000000b100b17308 */ /* 0x000fe20000000800 */
[----:B------:R-:W-:-:S07]  /*17cf0*/  FFMA.FTZ R186, R58, R12, -R9 ;  /* 0x0000000c3aba7223 */ /* 0x000fce0000010809 */
[----:B------:R-:W1:Y:S01]  /*17d00*/  MUFU.EX2 R218, R218 ;  /* 0x000000da00da7308 */ /* 0x000e620000000800 */
[----:B0-----:R-:W-:Y:S01]  /*17d10*/  FADD.FTZ R6, R220, R15 ;  /* 0x0000000fdc067221 */ /* 0x001fe20000010000 */
[----:B---3--:R-:W-:-:S06]  /*17d20*/  FADD.FTZ R7, R28, R7 ;  /* 0x000000071c077221 */ /* 0x008fcc0000010000 */
[----:B------:R-:W-:Y:S01]  /*17d30*/  MUFU.EX2 R11, R11 ;  /* 0x0000000b000b7308 */ /* 0x000fe20000000800 */
[----:B------:R-:W-:-:S07]  /*17d40*/  FFMA.FTZ R204, R59, R12, -R9 ;  /* 0x0000000c3bcc7223 */ /* 0x000fce0000010809 */
[----:B------:R-:W0:Y:S01]  /*17d50*/  MUFU.EX2 R216, R216 ;  /* 0x000000d800d87308 */ /* 0x000e220000000800 */
[----:B--2---:R-:W-:Y:S01]  /*17d60*/  FADD.FTZ R15, R217, R6 ;  /* 0x00000006d90f7221 */ /* 0x004fe20000010000 */
[----:B----4-:R-:W-:-:S06]  /*17d70*/  FADD.FTZ R6, R10, R7 ;  /* 0x000000070a067221 */ /* 0x010fcc0000010000 */
[----:B------:R-:W-:Y:S01]  /*17d80*/  MUFU.EX2 R176, R176 ;  /* 0x000000b000b07308 */ /* 0x000fe20000000800 */
[----:B------:R-:W-:-:S07]  /*17d90*/  FFMA.FTZ R187, R62, R12, -R9 ;  /* 0x0000000c3ebb7223 */ /* 0x000fce0000010809 */
[----:B------:R-:W2:Y:S01]  /*17da0*/  MUFU.EX2 R219, R219 ;  /* 0x000000db00db7308 */ /* 0x000ea20000000800 */
[----:B-1----:R-:W-:Y:S01]  /*17db0*/  FADD.FTZ R15, R218, R15 ;  /* 0x0000000fda0f7221 */ /* 0x002fe20000010000 */
[----:B------:R-:W-:-:S06]  /*17dc0*/  FADD.FTZ R6, R177, R6 ;  /* 0x00000006b1067221 */ /* 0x000fcc0000010000 */
[----:B------:R-:W-:Y:S01]  /*17dd0*/  MUFU.EX2 R16, R16 ;  /* 0x0000001000107308 */ /* 0x000fe20000000800 */
[----:B------:R-:W-:-:S07]  /*17de0*/  FFMA.FTZ R205, R63, R12, -R9 ;  /* 0x0000000c3fcd7223 */ /* 0x000fce0000010809 */
[----:B------:R-:W1:Y:S01]  /*17df0*/  MUFU.EX2 R186, R186 ;  /* 0x000000ba00ba7308 */ /* 0x000e620000000800 */
[----:B0-----:R-:W-:Y:S01]  /*17e00*/  FADD.FTZ R14, R216, R15 ;  /* 0x0000000fd80e7221 */ /* 0x001fe20000010000 */
[----:B------:R-:W-:-:S06]  /*17e10*/  FADD.FTZ R7, R11, R6 ;  /* 0x000000060b077221 */ /* 0x000fcc0000010000 */
[----:B------:R-:W-:Y:S01]  /*17e20*/  MUFU.EX2 R175, R175 ;  /* 0x000000af00af7308 */ /* 0x000fe20000000800 */
[----:B------:R-:W-:-:S07]  /*17e30*/  FFMA.FTZ R178, R66, R12, -R9 ;  /* 0x0000000c42b27223 */ /* 0x000fce0000010809 */
[----:B------:R-:W0:Y:S01]  /*17e40*/  MUFU.EX2 R204, R204 ;  /* 0x000000cc00cc7308 */ /* 0x000e220000000800 */
[----:B--2---:R-:W-:Y:S01]  /*17e50*/  FADD.FTZ R15, R219, R14 ;  /* 0x0000000edb0f7221 */ /* 0x004fe20000010000 */
[----:B------:R-:W-:-:S06]  /*17e60*/  FADD.FTZ R7, R176, R7 ;  /* 0x00000007b0077221 */ /* 0x000fcc0000010000 */
        /* <DEDUP_REMOVED lines=15> */
[----:B------:R-:W-:Y:S08]  /*17f60*/  MUFU.EX2 R173, R173 ;  /* 0x000000ad00ad7308 */ /* 0x000ff00000000800 */
[----:B------:R-:W2:Y:S01]  /*17f70*/  MUFU.EX2 R184, R184 ;  /* 0x000000b800b87308 */ /* 0x000ea20000000800 */
[----:B-1----:R-:W-:Y:S01]  /*17f80*/  FADD.FTZ R9, R205, R14 ;  /* 0x0000000ecd097221 */ /* 0x002fe20000010000 */
[----:B------:R-:W-:-:S06]  /*17f90*/  FADD.FTZ R7, R174, R7 ;  /* 0x00000007ae077221 */ /* 0x000fcc0000010000 */
[----:B------:R-:W-:Y:S08]  /*17fa0*/  MUFU.EX2 R21, R68 ;  /* 0x0000004400157308 */ /* 0x000ff00000000800 */
[----:B------:R-:W1:Y:S01]  /*17fb0*/  MUFU.EX2 R179, R179 ;  /* 0x000000b300b37308 */ /* 0x000e620000000800 */
[----:B0-----:R-:W-:Y:S01]  /*17fc0*/  FADD.FTZ R9, R178, R9 ;  /* 0x00000009b2097221 */ /* 0x001fe20000010000 */
[----:B------:R-:W-:-:S06]  /*17fd0*/  FADD.FTZ R6, R20, R7 ;  /* 0x0000000714067221 */ /* 0x000fcc0000010000 */
[----:B------:R-:W0:Y:S08]  /*17fe0*/  MUFU.EX2 R172, R172 ;  /* 0x000000ac00ac7308 */ /* 0x000e300000000800 */
[----:B------:R-:W3:Y:S01]  /*17ff0*/  MUFU.EX2 R185, R185 ;  /* 0x000000b900b97308 */ /* 0x000ee20000000800 */
[----:B--2---:R-:W-:Y:S01]  /*18000*/  FADD.FTZ R12, R184, R9 ;  /* 0x00000009b80c7221 */ /* 0x004fe20000010000 */
[----:B------:R-:W-:-:S03]  /*18010*/  FADD.FTZ R6, R173, R6 ;  /* 0x00000006ad067221 */ /* 0x000fc60000010000 */
[----:B-1----:R-:W-:Y:S01]  /*18020*/  FADD.FTZ R12, R179, R12 ;  /* 0x0000000cb30c7221 */ /* 0x002fe20000010000 */
[----:B------:R-:W-:-:S04]  /*18030*/  FADD.FTZ R9, R21, R6 ;  /* 0x0000000615097221 */ /* 0x000fc80000010000 */
[----:B0-----:R-:W-:Y:S01]  /*18040*/  FADD.FTZ R6, R172, R9 ;  /* 0x00000009ac067221 */ /* 0x001fe20000010000 */
[----:B------:R-:W-:Y:S01]  /*18050*/  STL [R1+0x234], R8 ;  /* 0x0002340801007387 */ /* 0x000fe20000100800 */
[----:B---3--:R-:W-:-:S05]  /*18060*/  FADD.FTZ R7, R185, R12 ;  /* 0x0000000cb9077221 */ /* 0x008fca0000010000 */
        /* <DEDUP_REMOVED lines=74> */
[----:B------:R-:W-:Y:S01]  /*18510*/  ULOP3.LUT UR6, UR4, 0x8, URZ, 0xfc, !UPT ;  /* 0x0000000804067892 */ /* 0x000fe2000f8efc3f */
        /* <DEDUP_REMOVED lines=8> */
[C---:B0-----:R-:W-:Y:S01]  /*185a0*/  FMUL.FTZ R9, R13.reuse, R136 ;  /* 0x000000880d097220 */ /* 0x041fe20000410000 */
        /* <DEDUP_REMOVED lines=12> */
[C---:B---3--:R-:W-:Y:S01]  /*18670*/  FMUL.FTZ R27, R13.reuse, R128 ;  /* 0x000000800d1b7220 */ /* 0x048fe20000410000 */
[C---:B0-----:R-:W-:Y:S01]  /*18680*/  FMUL.FTZ R35, R13.reuse, R126 ;  /* 0x0000007e0d237220 */ /* 0x041fe20000410000 */
[C---:B-1----:R-:W-:Y:S01]  /*18690*/  FMUL.FTZ R39, R13.reuse, R112 ;  /* 0x000000700d277220 */ /* 0x042fe20000410000 */
[C---:B--2---:R-:W-:Y:S01]  /*186a0*/  FMUL.FTZ R9, R13.reuse, R120 ;  /* 0x000000780d097220 */ /* 0x044fe20000410000 */
        /* <DEDUP_REMOVED lines=15> */
[C---:B--2---:R-:W-:Y:S01]  /*187a0*/  FMUL.FTZ R35, R13.reuse, R110 ;  /* 0x0000006e0d237220 */ /* 0x044fe20000410000 */
[C---:B---3--:R-:W-:Y:S01]  /*187b0*/  FMUL.FTZ R39, R13.reuse, R108 ;  /* 0x0000006c0d277220 */ /* 0x048fe20000410000 */
[C---:B0-----:R-:W-:Y:S01]  /*187c0*/  FMUL.FTZ R9, R13.reuse, R106 ;  /* 0x0000006a0d097220 */ /* 0x041fe20000410000 */
        /* <DEDUP_REMOVED lines=70> */
[----:B------:R-:W-:Y:S02]  /*18c30*/  IMAD.U32 R12, RZ, RZ, UR6 ;  /* 0x00000006ff0c7e24 */ /* 0x000fe4000f8e00ff */
[C---:B---3--:R-:W-:Y:S01]  /*18c40*/  FMUL.FTZ R45, R13.reuse, R14 ;  /* 0x0000000e0d2d7220 */ /* 0x048fe20000410000 */
[----:B0-----:R-:W-:Y:S01]  /*18c50*/  FMUL.FTZ R9, R13, R26 ;  /* 0x0000001a0d097220 */ /* 0x001fe20000410000 */
[----:B------:R-:W-:Y:S01]  /*18c60*/  IMAD.U32 R13, RZ, RZ, UR5 ;  /* 0x00000005ff0d7e24 */ /* 0x000fe2000f8e00ff */
[----:B------:R-:W-:Y:S04]  /*18c70*/  ST.E desc[UR42][R18.64+0x410], R15 ;  /* 0x0004100f12007985 */ /* 0x000fe8000c10192a */
[----:B------:R0:W-:Y:S04]  /*18c80*/  ST.E desc[UR42][R18.64+0x414], R25 ;  /* 0x0004141912007985 */ /* 0x0001e8000c10192a */
[----:B------:R-:W-:Y:S04]  /*18c90*/  ST.E desc[UR42][R18.64+0x420], R41 ;  /* 0x0004202912007985 */ /* 0x000fe8000c10192a */
[----:B------:R-:W-:Y:S04]  /*18ca0*/  ST.E desc[UR42][R18.64+0x424], R43 ;  /* 0x0004242b12007985 */ /* 0x000fe8000c10192a */
[----:B------:R1:W-:Y:S04]  /*18cb0*/  ST.E desc[UR42][R18.64+0x430], R27 ;  /* 0x0004301b12007985 */ /* 0x0003e8000c10192a */
        /* <DEDUP_REMOVED lines=68> */
[----:B--2---:R-:W2:Y:S04]  /*19100*/  LD.E R39, desc[UR42][R18.64+0x41c] ;  /* 0x00041c2a12277980 */ /* 0x004ea8000c101900 */
[----:B---3--:R-:W3:Y:S04]  /*19110*/  LD.E R45, desc[UR42][R18.64+0x428] ;  /* 0x0004282a122d7980 */ /* 0x008ee8000c101900 */
[----:B------:R-:W3:Y:S04]  /*19120*/  LD.E R43, desc[UR42][R18.64+0x42c] ;  /* 0x00042c2a122b7980 */ /* 0x000ee8000c101900 */
[----:B------:R-:W3:Y:S04]  /*19130*/  LD.E R41, desc[UR42][R18.64+0x438] ;  /* 0x0004382a12297980 */ /* 0x000ee8000c101900 */
[----:B------:R-:W3:Y:S04]  /*19140*/  LD.E R35, desc[UR42][R18.64+0x43c] ;  /* 0x00043c2a12237980 */ /* 0x000ee8000c101900 */
[----:B------:R-:W3:Y:S04]  /*19150*/  LD.E R9, desc[UR42][R18.64+0x448] ;  /* 0x0004482a12097980 */ /* 0x000ee8000c101900 */
[----:B0-----:R-:W3:Y:S04]  /*19160*/  LD.E R25, desc[UR42][R18.64+0x44c] ;  /* 0x00044c2a12197980 */ /* 0x001ee8000c101900 */
[----:B----4-:R-:W4:Y:S01]  /*19170*/  LD.E R27, desc[UR42][R18.64+0x458] ;  /* 0x0004582a121b7980 */ /* 0x010f22000c101900 */
[----:B-1----:R-:W-:Y:S01]  /*19180*/  SHF.R.U32.HI R138, RZ, 0x7, R138 ;  /* 0x00000007ff8a7819 */ /* 0x002fe2000001168a */
[C---:B------:R-:W-:Y:S01]  /*19190*/  FMUL.FTZ R49, R24.reuse, R49 ;  /* 0x0000003118317220 */ /* 0x040fe20000410000 */
        /* <DEDUP_REMOVED lines=57> */
[C---:B---3--:R-:W-:Y:S01]  /*19530*/  FMUL.FTZ R45, R24.reuse, R45 ;  /* 0x0000002d182d7220 */ /* 0x048fe20000410000 */
[C---:B------:R-:W-:Y:S01]  /*19540*/  FMUL.FTZ R43, R24.reuse, R43 ;  /* 0x0000002b182b7220 */ /* 0x040fe20000410000 */
[C---:B------:R-:W-:Y:S01]  /*19550*/  FMUL.FTZ R41, R24.reuse, R41 ;  /* 0x0000002918297220 */ /* 0x040fe20000410000 */
[C---:B------:R-:W-:Y:S01]  /*19560*/  FMUL.FTZ R35, R24.reuse, R35 ;  /* 0x0000002318237220 */ /* 0x040fe20000410000 */
[C---:B------:R-:W-:Y:S01]  /*19570*/  FMUL.FTZ R49, R24.reuse, R9 ;  /* 0x0000000918317220 */ /* 0x040fe20000410000 */
        /* <DEDUP_REMOVED lines=1289> */
[----:B------:R0:W-:Y:S04]  /*1e610*/  STL [R1+0x88], R0 ;  /* 0x0000880001007387 */ /* 0x0001e80000100800 */
[----:B------:R-:W2:Y:S04]  /*1e620*/  LD.E R9, desc[UR42][R18.64+0x260] ;  /* 0x0002602a12097980 */ /* 0x000ea8000c101900 */
[----:B--2---:R-:W-:Y:S04]  /*1e630*/  ST.E desc[UR42][R18.64+0x260], R9 ;  /* 0x0002600912007985 */ /* 0x004fe8000c10192a */
[----:B------:R-:W2:Y:S04]  /*1e640*/  LD.E R11, desc[UR42][R6.64] ;  /* 0x0000002a060b7980 */ /* 0x000ea8000c101900 */
[----:B--2---:R1:W-:Y:S04]  /*1e650*/  ST.E desc[UR42][R6.64], R11 ;  /* 0x0000000b06007985 */ /* 0x0043e8000c10192a */
[----:B------:R-:W2:Y:S04]  /*1e660*/  LD.E R17, desc[UR42][R12.64] ;  /* 0x0000002a0c117980 */ /* 0x000ea8000c101900 */
[----:B--2---:R2:W-:Y:S04]  /*1e670*/  ST.E desc[UR42][R12.64], R17 ;  /* 0x000000110c007985 */ /* 0x0045e8000c10192a */
[----:B------:R-:W3:Y:S04]  /*1e680*/  LD.E R21, desc[UR42][R14.64] ;  /* 0x0000002a0e157980 */ /* 0x000ee8000c101900 */
[----:B---3--:R3:W-:Y:S04]  /*1e690*/  ST.E desc[UR42][R14.64], R21 ;  /* 0x000000150e007985 */ /* 0x0087e8000c10192a */
[----:B0-----:R-:W4:Y:S04]  /*1e6a0*/  LD.E R0, desc[UR42][R18.64+0x270] ;  /* 0x0002702a12007980 */ /* 0x001f28000c101900 */
[----:B-1----:R-:W4:Y:S04]  /*1e6b0*/  LD.E R6, desc[UR42][R18.64+0x274] ;  /* 0x0002742a12067980 */ /* 0x002f28000c101900 */
[----:B------:R-:W4:Y:S04]  /*1e6c0*/  LD.E R7, desc[UR42][R18.64+0x278] ;  /* 0x0002782a12077980 */ /* 0x000f28000c101900 */
[----:B------:R-:W4:Y:S04]  /*1e6d0*/  LD.E R8, desc[UR42][R18.64+0x27c] ;  /* 0x00027c2a12087980 */ /* 0x000f28000c101900 */
[----:B------:R-:W4:Y:S04]  /*1e6e0*/  LD.E R9, desc[UR42][R18.64+0x280] ;  /* 0x0002802a12097980 */ /* 0x000f28000c101900 */
[----:B------:R-:W4:Y:S04]  /*1e6f0*/  LD.E R10, desc[UR42][R18.64+0x284] ;  /* 0x0002842a120a7980 */ /* 0x000f28000c101900 */
        /* <DEDUP_REMOVED lines=250> */
.L_x_3769:
[----:B------:R-:W-:Y:S05]  /*1f6a0*/  BSYNC B0 ;  /* 0x0000000000007941 */ /* 0x000fea0003800000 */
.L_x_3768:
[----:B------:R-:W-:Y:S05]  /*1f6b0*/  @P0 BRA `(.L_x_3770) ;  /* 0xffffff6400d80947 */ /* 0x000fea000383ffff */
[----:B01----:R-:W-:-:S07]  /*1f6c0*/  IMAD.MOV.U32 R0, RZ, RZ, R5 ;  /* 0x000000ffff007224 */ /* 0x003fce00078e0005 */
.L_x_3753:
[----:B------:R-:W-:-:S13]  /*1f6d0*/  ISETP.GE.AND P0, PT, R0, R189, PT ;  /* 0x000000bd0000720c */ /* 0x000fda0003f06270 */
[----:B------:R-:W-:Y:S05]  /*1f6e0*/  @!P0 BRA `(.L_x_3771) ;  /* 0x000000a800f48947 */ /* 0x000fea0003800000 */
[----:B------:R0:W5:Y:S02]  /*1f6f0*/  LDL.64 R2, [R1+0x170] ;  /* 0x0001700001027983 */ /* 0x0001640000100a00 */
.L_x_3798:
        /* <DEDUP_REMOVED lines=21> */
.L_x_3773:
[----:B------:R-:W-:Y:S05]  /*1f850*/  BSYNC B0 ;  /* 0x0000000000007941 */ /* 0x000fea0003800000 */
.L_x_3772:
        /* <DEDUP_REMOVED lines=13> */
.L_x_3775:
[----:B------:R-:W-:Y:S05]  /*1f930*/  BSYNC B0 ;  /* 0x0000000000007941 */ /* 0x000fea0003800000 */
.L_x_3774:
        /* <DEDUP_REMOVED lines=8> */
.L_x_3777:
[----:B------:R-:W-:Y:S05]  /*1f9c0*/  BSYNC B0 ;  /* 0x0000000000007941 */ /* 0x000fea0003800000 */
.L_x_3776:
[----:B------:R-:W2:Y:S04]  /*1f9d0*/  LD.E R5, desc[UR42][R2.64] ;  /* 0x0000002a02057980 */ /* 0x000ea8000c101900 */
[----:B------:R-:W2:Y:S01]  /*1f9e0*/  LDL.64 R12, [R1+0xa0] ;  /* 0x0000a000010c7983 */ /* 0x000ea20000100a00 */
[----:B------:R-:W-:Y:S05]  /*1f9f0*/  WARPSYNC.ALL ;  /* 0x0000000000007948 */ /* 0x000fea0003800000 */
[----:B------:R-:W3:Y:S04]  /*1fa00*/  LDL.64 R14, [R1+0x98] ;  /* 0x00009800010e7983 */ /* 0x000ee80000100a00 */
[----:B-1---5:R-:W4:Y:S04]  /*1fa10*/  LDL.64 R6, [R1+0x98] ;  /* 0x0000980001067983 */ /* 0x022f280000100a00 */
[----:B------:R-:W4:Y:S01]  /*1fa20*/  LDL.64 R8, [R1+0x98] ;  /* 0x0000980001087983 */ /* 0x000f220000100a00 */
        /* <DEDUP_REMOVED lines=53> */
.L_x_3780:
[----:B------:R-:W-:Y:S05]  /*1fd80*/  BSYNC B0 ;  /* 0x0000000000007941 */ /* 0x000fea0003800000 */
.L_x_3779:
        /* <DEDUP_REMOVED lines=10> */
.L_x_3782:
[----:B------:R-:W-:Y:S05]  /*1fe30*/  BSYNC B0 ;  /* 0x0000000000007941 */ /* 0x000fea0003800000 */
.L_x_3781:
[----:B------:R-:W-:Y:S04]  /*1fe40*/  BSSY B0, `(.L_x_3783) ;  /* 0x0000006000007945 */ /* 0x000fe80003800000 */
[----:B--2---:R-:W-:Y:S05]  /*1fe50*/  @P0 BRA `(.L_x_3784) ;  /* 0x0000000000100947 */ /* 0x004fea0003800000 */
[----:B-----5:R-:W-:Y:S01]  /*1fe60*/  IMAD R6, R6, 0x8, R8 ;  /* 0x0000000806067824 */ /* 0x020fe200078e0208 */
[----:B------:R-:W-:-:S04]  /*1fe70*/  SHF.L.U32 R7, R7, 0x1f, RZ ;  /* 0x0000001f07077819 */ /* 0x000fc800000006ff */
[----:B------:R-:W2:Y:S02]  /*1fe80*/  SYNCS.PHASECHK.TRANS64.TRYWAIT P0, [R6+URZ], R7 ;  /* 0x00000007060075a7 */ /* 0x000ea4000800017f */
[----:B--2---:R-:W-:Y:S05]  /*1fe90*/  @!P0 BRA `(.L_x_3785) ;  /* 0x000001ac00b08947 */ /* 0x004fea0003800000 */
.L_x_3784:
[----:B------:R-:W-:Y:S05]  /*1fea0*/  BSYNC B0 ;  /* 0x0000000000007941 */ /* 0x000fea0003800000 */
.L_x_3783:
        /* <DEDUP_REMOVED lines=253> */
[----:B------:R-:W-:-:S04]  /*20e80*/  VIADD R92, R5, 0xffffffff ;  /* 0xffffffff055c7836 */ /* 0x000fc80000000000 */
[C---:B------:R-:W-:Y:S02]  /*20e90*/  IMAD.IADD R11, R6.reuse, 0x1, R11 ;  /* 0x00000001060b7824 */ /* 0x040fe400078e020b */
[----:B------:R-:W-:Y:S02]  /*20ea0*/  IMAD.IADD R17, R6, 0x1, R7 ;  /* 0x0000000106117824 */ /* 0x000fe400078e0207 */
[----:B------:R-:W-:Y:S02]  /*20eb0*/  IMAD R12, R0, -0x60, R12 ;  /* 0xffffffa0000c7824 */ /* 0x000fe400078e020c */
        /* <DEDUP_REMOVED lines=13> */
.L_x_3789:
[----:B------:R-:W-:-:S13]  /*20f90*/  ISETP.NE.AND P1, PT, R13, 0x1, PT ;  /* 0x000000010d00780c */ /* 0x000fda0003f25270 */
[----:B------:R-:W-:-:S05]  /*20fa0*/  @P1 IMAD.HI.U32 R10, R7, R14, RZ ;  /* 0x0000000e070a1227 */ /* 0x000fca00078e00ff */
[----:B------:R-:W-:-:S07]  /*20fb0*/  @P1 SHF.R.U32.HI R7, RZ, R15, R10 ;  /* 0x0000000fff071219 */ /* 0x000fce000001160a */
.L_x_3790:
[----:B------:R-:W-:Y:S05]  /*20fc0*/  BSYNC B1 ;  /* 0x0000000000017941 */ /* 0x000fea0003800000 */
.L_x_3788:
[----:B------:R-:W-:-:S05]  /*20fd0*/  IMAD R10, R7, R13, R92 ;  /* 0x0000000d070a7224 */ /* 0x000fca00078e025c */
[----:B------:R-:W-:Y:S02]  /*20fe0*/  VIMNMX R5, R5, R10, !PT ;  /* 0x0000000a05057248 */ /* 0x000fe40007fe0100 */
[----:B------:R-:W-:-:S07]  /*20ff0*/  VIADDMNMX R6, R10, R13, R6, PT ;  /* 0x0000000d0a067246 */ /* 0x000fce0003800106 */
.L_x_3787:
[----:B------:R-:W-:Y:S05]  /*21000*/  BSYNC B0 ;  /* 0x0000000000007941 */ /* 0x000fea0003800000 */
.L_x_3786:
[C---:B------:R-:W-:Y:S01]  /*21010*/  ISETP.GE.AND P1, PT, R12.reuse, 0x9, PT ;  /* 0x000000090c00780c */ /* 0x040fe20003f26270 */
[----:B------:R-:W1:Y:S01]  /*21020*/  SHFL.IDX PT, R90, R90, 0x1, 0x1c1f ;  /* 0x003c1f005a5a7f89 */ /* 0x000e6200000e0000 */
[----:B------:R-:W-:Y:S01]  /*21030*/  ISETP.GE.AND P2, PT, R12, 0x2, PT ;  /* 0x000000020c00780c */ /* 0x000fe20003f46270 */
[----:B------:R-:W-:Y:S01]  /*21040*/  BSSY B0, `(.L_x_3791) ;  /* 0x0000087000007945 */ /* 0x000fe20003800000 */
[----:B------:R-:W-:Y:S02]  /*21050*/  P2R R21, PR, RZ, 0x2 ;  /* 0x00000002ff157803 */ /* 0x000fe40000000000 */
[----:B------:R-:W-:Y:S02]  /*21060*/  ISETP.GT.AND P1, PT, R5, 0x8, !P1 ;  /* 0x000000080500780c */ /* 0x000fe40004f24270 */
[----:B------:R-:W-:Y:S02]  /*21070*/  P2R R10, PR, RZ, 0x4 ;  /* 0x00000004ff0a7803 */ /* 0x000fe40000000000 */
[----:B------:R-:W-:-:S02]  /*21080*/  ISETP.LT.OR P1, PT, R6, 0x9, P1 ;  /* 0x000000090600780c */ /* 0x000fc40000f21670 */
[C---:B------:R-:W-:Y:S02]  /*21090*/  ISETP.GT.AND P2, PT, R5.reuse, 0x1, !P2 ;  /* 0x000000010500780c */ /* 0x040fe40005744270 */
[----:B------:R-:W-:Y:S02]  /*210a0*/  ISETP.GE.AND P3, PT, R12, 0xa, PT ;  /* 0x0000000a0c00780c */ /* 0x000fe40003f66270 */
[----:B------:R-:W-:Y:S02]  /*210b0*/  FSEL R162, R28, -INF , !P1 ;  /* 0xff8000001ca27808 */ /* 0x000fe40004800000 */
[----:B------:R-:W-:Y:S02]  /*210c0*/  ISETP.LT.OR P2, PT, R6, 0x2, P2 ;  /* 0x000000020600780c */ /* 0x000fe40001741670 */
[----:B------:R-:W-:Y:S02]  /*210d0*/  ISETP.GT.AND P1, PT, R5, 0x9, !P3 ;  /* 0x000000090500780c */ /* 0x000fe40005f24270 */
[----:B------:R-:W-:-:S02]  /*210e0*/  FSEL R88, R25, -INF , !P2 ;  /* 0xff80000019587808 */ /* 0x000fc40005000000 */
[----:B------:R-:W-:Y:S01]  /*210f0*/  ISETP.LT.OR P1, PT, R6, 0xa, P1 ;  /* 0x0000000a0600780c */ /* 0x000fe20000f21670 */
[----:B-1----:R-:W-:Y:S01]  /*21100*/  IMAD.IADD R7, R17, 0x1, R90 ;  /* 0x0000000111077824 */ /* 0x002fe200078e025a */
        /* <DEDUP_REMOVED lines=115> */
.L_x_3794:
[----:B------:R-:W-:-:S13]  /*21840*/  ISETP.NE.AND P6, PT, R13, 0x1, PT ;  /* 0x000000010d00780c */ /* 0x000fda0003fc5270 */
[----:B------:R-:W-:-:S05]  /*21850*/  @P6 IMAD.HI.U32 R14, R8, R14, RZ ;  /* 0x0000000e080e6227 */ /* 0x000fca00078e00ff */
[----:B------:R-:W-:-:S07]  /*21860*/  @P6 SHF.R.U32.HI R8, RZ, R15, R14 ;  /* 0x0000000fff086219 */ /* 0x000fce000001160e */
.L_x_3795:
[----:B------:R-:W-:Y:S05]  /*21870*/  BSYNC B1 ;  /* 0x0000000000017941 */ /* 0x000fea0003800000 */
.L_x_3793:
[----:B------:R-:W-:-:S05]  /*21880*/  IMAD R8, R8, R13, R92 ;  /* 0x0000000d08087224 */ /* 0x000fca00078e025c */
[----:B------:R-:W-:Y:S02]  /*21890*/  VIADDMNMX R6, R8, R13, R6, PT ;  /* 0x0000000d08067246 */ /* 0x000fe40003800106 */
[----:B------:R-:W-:-:S07]  /*218a0*/  VIMNMX R7, R7, R8, !PT ;  /* 0x0000000807077248 */ /* 0x000fce0007fe0100 */
.L_x_3792:
[----:B------:R-:W-:Y:S05]  /*218b0*/  BSYNC B0 ;  /* 0x0000000000007941 */ /* 0x000fea0003800000 */
.L_x_3791:
        /* <DEDUP_REMOVED lines=77> */
[----:B------:R-:W-:Y:S02]  /*21d90*/  ISETP.LT.OR P5, PT, R6, 0x49, P5 ;  /* 0x000000490600780c */ /* 0x000fe40002fa1670 */
[----:B--2---:R-:W-:Y:S02]  /*21da0*/  FMNMX.FTZ R5, R160, R8, !PT ;  /* 0x00000008a0057209 */ /* 0x004fe40007810000 */
[----:B------:R-:W-:-:S02]  /*21db0*/  FMNMX.FTZ R10, R26, R9, !PT ;  /* 0x000000091a0a7209 */ /* 0x000fc40007810000 */
[----:B------:R-:W-:Y:S02]  /*21dc0*/  FMNMX.FTZ R5, R88, R5, !PT ;  /* 0x0000000558057209 */ /* 0x000fe40007810000 */
[----:B------:R-:W-:Y:S02]  /*21dd0*/  FSEL R62, R62, -INF , !P5 ;  /* 0xff8000003e3e7808 */ /* 0x000fe40006800000 */
        /* <DEDUP_REMOVED lines=32> */
[----:B------:R-:W1:Y:S01]  /*21fe0*/  SHFL.BFLY PT, R11, R10, 0x2, 0x1f ;  /* 0x0c401f000a0b7f89 */ /* 0x000e6200000e0000 */
[----:B------:R-:W-:-:S04]  /*21ff0*/  FMNMX.FTZ R5, R47, R12, !PT ;  /* 0x0000000c2f057209 */ /* 0x000fc80007810000 */
[----:B------:R-:W-:-:S04]  /*22000*/  FMNMX.FTZ R12, R50, R5, !PT ;  /* 0x00000005320c7209 */ /* 0x000fc80007810000 */
[----:B------:R-:W-:-:S04]  /*22010*/  FMNMX.FTZ R5, R51, R12, !PT ;  /* 0x0000000c33057209 */ /* 0x000fc80007810000 */
[----:B------:R-:W-:-:S04]  /*22020*/  FMNMX.FTZ R12, R54, R5, !PT ;  /* 0x00000005360c7209 */ /* 0x000fc80007810000 */
[----:B------:R-:W-:-:S04]  /*22030*/  FMNMX.FTZ R5, R55, R12, !PT ;  /* 0x0000000c37057209 */ /* 0x000fc80007810000 */
[----:B------:R-:W-:Y:S02]  /*22040*/  FMNMX.FTZ R12, R58, R5, !PT ;  /* 0x000000053a0c7209 */ /* 0x000fe40007810000 */
[----:B------:R-:W-:Y:S02]  /*22050*/  ISETP.GT.AND P2, PT, R7, 0x50, !P2 ;  /* 0x000000500700780c */ /* 0x000fe40005744270 */
[----:B-1----:R-:W-:Y:S02]  /*22060*/  FMNMX.FTZ R13, R10, R11, !PT ;  /* 0x0000000b0a0d7209 */ /* 0x002fe40007810000 */
[----:B------:R-:W-:Y:S02]  /*22070*/  ISETP.LT.OR P1, PT, R6, 0x4a, P1 ;  /* 0x0000004a0600780c */ /* 0x000fe40000f21670 */
[----:B------:R-:W-:Y:S01]  /*22080*/  FMNMX.FTZ R5, R59, R12, !PT ;  /* 0x0000000c3b057209 */ /* 0x000fe20007810000 */
[----:B------:R-:W1:Y:S01]  /*22090*/  SHFL.BFLY PT, R14, R13, 0x1, 0x1f ;  /* 0x0c201f000d0e7f89 */ /* 0x000e6200000e0000 */
[----:B------:R-:W-:-:S02]  /*220a0*/  ISETP.GT.AND P3, PT, R7, 0x51, !P3 ;  /* 0x000000510700780c */ /* 0x000fc40005f64270 */
[----:B------:R-:W-:Y:S02]  /*220b0*/  ISETP.LT.OR P2, PT, R6, 0x51, P2 ;  /* 0x000000510600780c */ /* 0x000fe40001741670 */
[----:B------:R-:W-:Y:S02]  /*220c0*/  FSEL R63, R63, -INF , !P1 ;  /* 0xff8000003f3f7808 */ /* 0x000fe40004800000 */
[----:B------:R-:W-:Y:S02]  /*220d0*/  FMNMX.FTZ R12, R62, R5, !PT ;  /* 0x000000053e0c7209 */ /* 0x000fe40007810000 */
[----:B------:R-:W-:Y:S02]  /*220e0*/  ISETP.GT.AND P4, PT, R7, 0x58, !P4 ;  /* 0x000000580700780c */ /* 0x000fe40006784270 */
[----:B------:R-:W-:Y:S02]  /*220f0*/  ISETP.LT.OR P3, PT, R6, 0x52, P3 ;  /* 0x000000520600780c */ /* 0x000fe40001f61670 */
[----:B------:R-:W-:-:S02]  /*22100*/  FSEL R66, R66, -INF , !P2 ;  /* 0xff80000042427808 */ /* 0x000fc40005000000 */
[----:B------:R-:W-:Y:S02]  /*22110*/  FMNMX.FTZ R5, R63, R12, !PT ;  /* 0x0000000c3f057209 */ /* 0x000fe40007810000 */
[----:B------:R-:W-:Y:S02]  /*22120*/  ISETP.GT.AND P1, PT, R7, 0x59, !P6 ;  /* 0x000000590700780c */ /* 0x000fe40007724270 */
[----:B------:R-:W-:Y:S02]  /*22130*/  ISETP.LT.OR P4, PT, R6, 0x59, P4 ;  /* 0x000000590600780c */ /* 0x000fe40002781670 */
[----:B------:R-:W-:Y:S02]  /*22140*/  FSEL R67, R67, -INF , !P3 ;  /* 0xff80000043437808 */ /* 0x000fe40005800000 */
[----:B------:R-:W-:Y:S02]  /*22150*/  FMNMX.FTZ R12, R66, R5, !PT ;  /* 0x00000005420c7209 */ /* 0x000fe40007810000 */
[----:B------:R-:W-:-:S02]  /*22160*/  ISETP.LT.OR P1, PT, R6, 0x5a, P1 ;  /* 0x0000005a0600780c */ /* 0x000fc40000f21670 */
[----:B------:R-:W-:Y:S02]  /*22170*/  FSEL R70, R70, -INF , !P4 ;  /* 0xff80000046467808 */ /* 0x000fe40006000000 */
[----:B------:R-:W-:Y:S02]  /*22180*/  FMNMX.FTZ R5, R67, R12, !PT ;  /* 0x0000000c43057209 */ /* 0x000fe40007810000 */
[----:B------:R-:W-:Y:S02]  /*22190*/  FSEL R71, R71, -INF , !P1 ;  /* 0xff80000047477808 */ /* 0x000fe40004800000 */
[----:B------:R-:W-:-:S04]  /*221a0*/  FMNMX.FTZ R6, R70, R5, !PT ;  /* 0x0000000546067209 */ /* 0x000fc80007810000 */
[----:B------:R-:W-:Y:S02]  /*221b0*/  FMNMX.FTZ R11, R71, R6, !PT ;  /* 0x00000006470b7209 */ /* 0x000fe40007810000 */
[----:B-1----:R-:W-:Y:S01]  /*221c0*/  FMNMX.FTZ R12, R13, R14, !PT ;  /* 0x0000000e0d0c7209 */ /* 0x002fe20007810000 */
[----:B------:R-:W2:Y:S04]  /*221d0*/  LDL.64 R6, [R1+0x240] ;  /* 0x0002400001067983 */ /* 0x000ea80000100a00 */
[----:B------:R-:W-:Y:S04]  /*221e0*/  STL.64 [R1+0x230], R10 ;  /* 0x0002300a01007387 */ /* 0x000fe80000100a00 */
[----:B------:R-:W4:Y:S04]  /*221f0*/  LDL R13, [R1+0x234] ;  /* 0x00023400010d7983 */ /* 0x000f280000100800 */
[----:B------:R-:W-:Y:S04]  /*22200*/  STL [R1+0x230], R12 ;  /* 0x0002300c01007387 */ /* 0x000fe80000100800 */
[----:B------:R-:W3:Y:S04]  /*22210*/  LDL R14, [R1+0x230] ;  /* 0x00023000010e7983 */ /* 0x000ee80000100800 */
[----:B----4-:R-:W1:Y:S02]  /*22220*/  SHFL.BFLY PT, R10, R13, 0x2, 0x1f ;  /* 0x0c401f000d0a7f89 */ /* 0x010e6400000e0000 */
[----:B-1----:R-:W-:-:S05]  /*22230*/  FMNMX.FTZ R10, R10, R13, !PT ;  /* 0x0000000d0a0a7209 */ /* 0x002fca0007810000 */
[----:B------:R-:W1:Y:S01]  /*22240*/  SHFL.BFLY PT, R11, R10, 0x1, 0x1f ;  /* 0x0c201f000a0b7f89 */ /* 0x000e6200000e0000 */
[----:B---3--:R-:W-:Y:S01]  /*22250*/  FMUL.FTZ R5, R41, R14 ;  /* 0x0000000e29057220 */ /* 0x008fe20000410000 */
[----:B------:R-:W-:-:S04]  /*22260*/  FSETP.NEU.FTZ.AND P1, PT, R14, -INF , PT ;  /* 0xff8000000e00780b */ /* 0x000fc80003f3d000 */
[----:B------:R-:W-:Y:S02]  /*22270*/  FSEL R5, R5, RZ, P1 ;  /* 0x000000ff05057208 */ /* 0x000fe40000800000 */
[----:B------:R-:W-:-:S03]  /*22280*/  FSEL R13, R14, RZ, P1 ;  /* 0x000000ff0e0d7208 */ /* 0x000fc60000800000 */
[-CC-:B------:R-:W-:Y:S01]  /*22290*/  FFMA.FTZ R160, R160, R41.reuse, -R5.reuse ;  /* 0x00000029a0a07223 */ /* 0x180fe20000010805 */
[-CC-:B------:R-:W-:Y:S01]  /*222a0*/  FFMA.FTZ R15, R88, R41.reuse, -R5.reuse ;  /* 0x00000029580f7223 */ /* 0x180fe20000010805 */
[-CC-:B------:R-:W-:Y:S01]  /*222b0*/  FFMA.FTZ R162, R162, R41.reuse, -R5.reuse ;  /* 0x00000029a2a27223 */ /* 0x180fe20000010805 */
[-CC-:B------:R-:W-:Y:S01]  /*222c0*/  FFMA.FTZ R37, R86, R41.reuse, -R5.reuse ;  /* 0x0000002956257223 */ /* 0x180fe20000010805 */
[-CC-:B------:R-:W-:Y:S01]  /*222d0*/  FFMA.FTZ R36, R74, R41.reuse, -R5.reuse ;  /* 0x000000294a247223 */ /* 0x180fe20000010805 */
[-CC-:B------:R-:W-:Y:S01]  /*222e0*/  FFMA.FTZ R164, R84, R41.reuse, -R5.reuse ;  /* 0x0000002954a47223 */ /* 0x180fe20000010805 */
[-CC-:B------:R-:W-:Y:S01]  /*222f0*/  FFMA.FTZ R35, R76, R41.reuse, -R5.reuse ;  /* 0x000000294c237223 */ /* 0x180fe20000010805 */
[--C-:B------:R-:W-:Y:S01]  /*22300*/  FFMA.FTZ R166, R82, R41, -R5.reuse ;  /* 0x0000002952a67223 */ /* 0x100fe20000010805 */
[----:B-1----:R-:W-:Y:S01]  /*22310*/  FMNMX.FTZ R10, R10, R11, !PT ;  /* 0x0000000b0a0a7209 */ /* 0x002fe20007810000 */
[-CC-:B------:R-:W-:Y:S01]  /*22320*/  FFMA.FTZ R34, R72, R41.reuse, -R5.reuse ;  /* 0x0000002948227223 */ /* 0x180fe20000010805 */
[----:B------:R-:W-:-:S02]  /*22330*/  FFMA.FTZ R168, R80, R41, -R5 ;  /* 0x0000002950a87223 */ /* 0x000fc40000010805 */
[----:B------:R-:W-:Y:S01]  /*22340*/  FSETP.NEU.FTZ.AND P1, PT, R10, -INF , PT ;  /* 0xff8000000a00780b */ /* 0x000fe20003f3d000 */
        /* <DEDUP_REMOVED lines=14> */
[----:B------:R-:W-:Y:S01]  /*22430*/  FADD.FTZ R8, R8, -R13 ;  /* 0x8000000d08087221 */ /* 0x000fe20000010000 */
[C---:B------:R-:W-:Y:S01]  /*22440*/  FMUL.FTZ R5, R10.reuse, R41 ;  /* 0x000000290a057220 */ /* 0x040fe20000410000 */
[----:B------:R-:W-:-:S02]  /*22450*/  FSEL R12, R10, RZ, P1 ;  /* 0x000000ff0a0c7208 */ /* 0x000fc40000800000 */
[----:B------:R-:W-:Y:S02]  /*22460*/  FMUL.FTZ R13, R8, R41 ;  /* 0x00000029080d7220 */ /* 0x000fe40000410000 */
        /* <DEDUP_REMOVED lines=10> */
[----:B------:R-:W1:Y:S01]  /*22510*/  MUFU.EX2 R12, R12 ;  /* 0x0000000c000c7308 */ /* 0x000e620000000800 */
[----:B------:R-:W-:-:S07]  /*22520*/  FFMA.FTZ R30, R17, R41, -R8 ;  /* 0x00000029111e7223 */ /* 0x000fce0000010808 */
[----:B------:R-:W3:Y:S08]  /*22530*/  MUFU.EX2 R15, R15 ;  /* 0x0000000f000f7308 */ /* 0x000ef00000000800 */
[----:B------:R-:W4:Y:S01]  /*22540*/  MUFU.EX2 R161, R161 ;  /* 0x000000a100a17308 */ /* 0x000f220000000800 */
[----:B------:R-:W-:-:S07]  /*22550*/  FFMA.FTZ R165, R25, R41, -R8 ;  /* 0x0000002919a57223 */ /* 0x000fce0000010808 */
[----:B------:R-:W5:Y:S08]  /*22560*/  MUFU.EX2 R162, R162 ;  /* 0x000000a200a27308 */ /* 0x000f700000000800 */
[----:B------:R-:W0:Y:S01]  /*22570*/  MUFU.EX2 R31, R31 ;  /* 0x0000001f001f7308 */ /* 0x000e220000000800 */
[----:B--2---:R-:W-:Y:S01]  /*22580*/  FFMA.FTZ R6, R13, R6, R160 ;  /* 0x000000060d067223 */ /* 0x004fe200000100a0 */
[----:B-1----:R-:W-:-:S06]  /*22590*/  FFMA.FTZ R16, R7, R12, R32 ;  /* 0x0000000c07107223 */ /* 0x002fcc0000010020 */
        /* <DEDUP_REMOVED lines=1998> */
.L_x_3797:
[----:B------:R-:W-:Y:S05]  /*2a280*/  BSYNC B0 ;  /* 0x0000000000007941 */ /* 0x000fea0003800000 */
.L_x_3796:
[C---:B------:R-:W-:Y:S01]  /*2a290*/  ISETP.GT.AND P0, PT, R0.reuse, R189, PT ;  /* 0x000000bd0000720c */ /* 0x040fe20003f04270 */
[----:B------:R-:W-:-:S12]  /*2a2a0*/  VIADD R0, R0, 0xffffffff ;  /* 0xffffffff00007836 */ /* 0x000fd80000000000 */
[----:B------:R-:W-:Y:S05]  /*2a2b0*/  @P0 BRA `(.L_x_3798) ;  /* 0xffffff5400100947 */ /* 0x000fea000383ffff */
.L_x_3771:
[----:B0-----:R-:W2:Y:S01]  /*2a2c0*/  LDL R5, [R1+0x240] ;  /* 0x0002400001057983 */ /* 0x001ea20000100800 */
[----:B------:R-:W-:Y:S05]  /*2a2d0*/  WARPSYNC.ALL ;  /* 0x0000000000007948 */ /* 0x000fea0003800000 */
[----:B------:R-:W3:Y:S04]  /*2a2e0*/  LDL R6, [R1+0x244] ;  /* 0x0002440001067983 */ /* 0x000ee80000100800 */
[----:B------:R-:W4:Y:S04]  /*2a2f0*/  LDL.64 R8, [R1+0x260] ;  /* 0x0002600001087983 */ /* 0x000f280000100a00 */
[----:B------:R-:W5:Y:S04]  /*2a300*/  LDL R126, [R1+0x210] ;  /* 0x00021000017e7983 */ /* 0x000f680000100800 */
[----:B------:R-:W4:Y:S01]  /*2a310*/  LDL.64 R112, [R1+0x300] ;  /* 0x0003000001707983 */ /* 0x000f220000100a00 */
[----:B------:R-:W-:-:S02]  /*2a320*/  IMAD.MOV.U32 R132, RZ, RZ, -0x800000 ;  /* 0xff800000ff847424 */ /* 0x000fc400078e00ff */
[----:B------:R-:W-:Y:S01]  /*2a330*/  IMAD.MOV.U32 R130, RZ, RZ, -0x800000 ;  /* 0xff800000ff827424 */ /* 0x000fe200078e00ff */
        /* <DEDUP_REMOVED lines=51> */
[----:B------:R-:W4:Y:S04]  /*2a670*/  LDL R127, [R1+0x218] ;  /* 0x00021800017f7983 */ /* 0x000f280000100800 */
[----:B------:R-:W4:Y:S04]  /*2a680*/  LDL R129, [R1+0x21c] ;  /* 0x00021c0001817983 */ /* 0x000f280000100800 */
[----:B--2---:R-:W0:Y:S02]  /*2a690*/  SHFL.BFLY PT, R0, R5, 0x2, 0x1f ;  /* 0x0c401f0005007f89 */ /* 0x004e2400000e0000 */
[----:B0-----:R-:W-:-:S05]  /*2a6a0*/  FADD.FTZ R0, R5, R0 ;  /* 0x0000000005007221 */ /* 0x001fca0000010000 */
[----:B------:R-:W0:Y:S02]  /*2a6b0*/  SHFL.BFLY PT, R3, R0, 0x1, 0x1f ;  /* 0x0c201f0000037f89 */ /* 0x000e2400000e0000 */
[----:B0-----:R-:W-:-:S05]  /*2a6c0*/  FADD.FTZ R2, R0, R3 ;  /* 0x0000000300027221 */ /* 0x001fca0000010000 */
[----:B------:R-:W-:Y:S04]  /*2a6d0*/  STL [R1+0x240], R2 ;  /* 0x0002400201007387 */ /* 0x000fe80000100800 */
[----:B------:R-:W2:Y:S04]  /*2a6e0*/  LDL R16, [R1+0x240] ;  /* 0x0002400001107983 */ /* 0x000ea80000100800 */
[----:B---3--:R-:W0:Y:S02]  /*2a6f0*/  SHFL.BFLY PT, R3, R6, 0x2, 0x1f ;  /* 0x0c401f0006037f89 */ /* 0x008e2400000e0000 */
[----:B0-----:R-:W-:-:S02]  /*2a700*/  FADD.FTZ R3, R3, R6 ;  /* 0x0000000603037221 */ /* 0x001fc40000010000 */
[----:B------:R-:W3:Y:S04]  /*2a710*/  LDL.64 R6, [R1+0x270] ;  /* 0x0002700001067983 */ /* 0x000ee80000100a00 */
[----:B-1----:R-:W0:Y:S02]  /*2a720*/  SHFL.BFLY PT, R4, R3, 0x1, 0x1f ;  /* 0x0c201f0003047f89 */ /* 0x002e2400000e0000 */
[----:B0-----:R-:W-:Y:S02]  /*2a730*/  FADD.FTZ R131, R3, R4 ;  /* 0x0000000403837221 */ /* 0x001fe40000010000 */
[----:B------:R-:W3:Y:S03]  /*2a740*/  LDL.64 R4, [R1+0x280] ;  /* 0x0002800001047983 */ /* 0x000ee60000100a00 */
[----:B------:R-:W-:Y:S01]  /*2a750*/  FSETP.NE.FTZ.AND P1, PT, R131, RZ, PT ;  /* 0x000000ff8300720b */ /* 0x000fe20003f35000 */
[----:B------:R-:W3:-:S12]  /*2a760*/  LDL.64 R2, [R1+0x290] ;  /* 0x0002900001027983 */ /* 0x000ed80000100a00 */
[----:B------:R-:W3:Y:S04]  /*2a770*/  @P1 LDL R14, [R1+0x250] ;  /* 0x00025000010e1983 */ /* 0x000ee80000100800 */
[----:B------:R-:W3:Y:S01]  /*2a780*/  @P1 LDL R15, [R1+0x234] ;  /* 0x00023400010f1983 */ /* 0x000ee20000100800 */
[----:B--2---:R-:W-:-:S13]  /*2a790*/  FSETP.NE.FTZ.AND P0, PT, R16, RZ, PT ;  /* 0x000000ff1000720b */ /* 0x004fda0003f15000 */
[----:B------:R-:W2:Y:S04]  /*2a7a0*/  @P0 LDL R10, [R1+0x250] ;  /* 0x00025000010a0983 */ /* 0x000ea80000100800 */
[----:B------:R-:W2:Y:S01]  /*2a7b0*/  @P0 LDL R11, [R1+0x230] ;  /* 0x00023000010b0983 */ /* 0x000ea20000100800 */
[----:B------:R-:W0:Y:S01]  /*2a7c0*/  @P1 MUFU.LG2 R13, R131 ;  /* 0x00000083000d1308 */ /* 0x000e220000000c00 */
[----:B------:R-:W-:-:S07]  /*2a7d0*/  IMAD.MOV.U32 R0, RZ, RZ, RZ ;  /* 0x000000ffff007224 */ /* 0x000fce00078e00ff */
[----:B------:R-:W1:Y:S08]  /*2a7e0*/  @P0 MUFU.LG2 R12, R16 ;  /* 0x00000010000c0308 */ /* 0x000e700000000c00 */
[----:B------:R-:W4:Y:S01]  /*2a7f0*/  @P0 MUFU.RCP R0, R16 ;  /* 0x0000001000000308 */ /* 0x000f220000001000 */
[----:B0-----:R-:W-:Y:S01]  /*2a800*/  @P1 FMUL.FTZ R17, R13, 0.69314718246459960938 ;  /* 0x3f3172180d111820 */ /* 0x001fe20000410000 */
[----:B-1----:R-:W-:Y:S01]  /*2a810*/  @P0 FMUL.FTZ R13, R12, 0.69314718246459960938 ;  /* 0x3f3172180c0d0820 */ /* 0x002fe20000410000 */
[----:B-----5:R-:W-:-:S02]  /*2a820*/  VIADD R126, R126, 0x1 ;  /* 0x000000017e7e7836 */ /* 0x020fc40000000000 */
[-C--:B----4-:R-:W-:Y:S01]  /*2a830*/  FMUL.FTZ R9, R9, R0.reuse ;  /* 0x0000000009097220 */ /* 0x090fe20000410000 */
[-C--:B------:R-:W-:Y:S01]  /*2a840*/  FMUL.FTZ R8, R8, R0.reuse ;  /* 0x0000000008087220 */ /* 0x080fe20000410000 */
[-C--:B---3--:R-:W-:Y:S01]  /*2a850*/  FMUL.FTZ R7, R7, R0.reuse ;  /* 0x0000000007077220 */ /* 0x088fe20000410000 */
[-C--:B------:R-:W-:Y:S01]  /*2a860*/  FMUL.FTZ R6, R6, R0.reuse ;  /* 0x0000000006067220 */ /* 0x080fe20000410000 */
[-C--:B------:R-:W-:Y:S01]  /*2a870*/  FMUL.FTZ R5, R5, R0.reuse ;  /* 0x0000000005057220 */ /* 0x080fe20000410000 */
[-C--:B------:R-:W-:Y:S01]  /*2a880*/  FMUL.FTZ R4, R4, R0.reuse ;  /* 0x0000000004047220 */ /* 0x080fe20000410000 */
[-C--:B------:R-:W-:Y:S01]  /*2a890*/  FMUL.FTZ R3, R3, R0.reuse ;  /* 0x0000000003037220 */ /* 0x080fe20000410000 */
[----:B------:R-:W-:Y:S01]  /*2a8a0*/  FMUL.FTZ R2, R2, R0 ;  /* 0x0000000002027220 */ /* 0x000fe20000410000 */
[----:B------:R0:W-:Y:S04]  /*2a8b0*/  STL.64 [R1+0x260], R8 ;  /* 0x0002600801007387 */ /* 0x0001e80000100a00 */
[----:B------:R-:W-:Y:S01]  /*2a8c0*/  STL.64 [R1+0x270], R6 ;  /* 0x0002700601007387 */ /* 0x000fe20000100a00 */
[----:B------:R-:W-:-:S03]  /*2a8d0*/  @P1 FMUL.FTZ R14, R14, 0.69314718246459960938 ;  /* 0x3f3172180e0e1820 */ /* 0x000fc60000410000 */
[----:B------:R1:W-:Y:S01]  /*2a8e0*/  STL.64 [R1+0x280], R4 ;  /* 0x0002800401007387 */ /* 0x0003e20000100a00 */
[----:B------:R-:W-:-:S03]  /*2a8f0*/  @P1 FFMA.FTZ R130, R14, R15, R17 ;  /* 0x0000000f0e821223 */ /* 0x000fc60000010011 */
[----:B------:R3:W-:Y:S04]  /*2a900*/  STL.64 [R1+0x290], R2 ;  /* 0x0002900201007387 */ /* 0x0007e80000100a00 */
[----:B------:R-:W4:Y:S04]  /*2a910*/  LDL.64 R16, [R1+0x3f8] ;  /* 0x0003f80001107983 */ /* 0x000f280000100a00 */
[----:B------:R-:W5:Y:S04]  /*2a920*/  LDL.64 R14, [R1+0x408] ;  /* 0x00040800010e7983 */ /* 0x000f680000100a00 */
[----:B0-----:R-:W5:Y:S04]  /*2a930*/  LDL.64 R8, [R1+0x418] ;  /* 0x0004180001087983 */ /* 0x001f680000100a00 */
[----:B-1----:R-:W5:Y:S04]  /*2a940*/  LDL.64 R4, [R1+0x428] ;  /* 0x0004280001047983 */ /* 0x002f680000100a00 */
[----:B---3--:R-:W3:Y:S04]  /*2a950*/  LDL.64 R2, [R1+0x448] ;  /* 0x0004480001027983 */ /* 0x008ee80000100a00 */
[----:B------:R-:W3:Y:S01]  /*2a960*/  LDL.64 R6, [R1+0x458] ;  /* 0x0004580001067983 */ /* 0x000ee20000100a00 */
[----:B--2---:R-:W-:-:S04]  /*2a970*/  @P0 FMUL.FTZ R10, R10, 0.69314718246459960938 ;  /* 0x3f3172180a0a0820 */ /* 0x004fc80000410000 */
[----:B------:R-:W-:Y:S02]  /*2a980*/  @P0 FFMA.FTZ R132, R10, R11, R13 ;  /* 0x0000000b0a840223 */ /* 0x000fe4000001000d */
[----:B------:R-:W2:Y:S04]  /*2a990*/  LDL.64 R12, [R1+0x3c8] ;  /* 0x0003c800010c7983 */ /* 0x000ea80000100a00 */
[----:B------:R-:W2:Y:S01]  /*2a9a0*/  LDL.64 R10, [R1+0x438] ;  /* 0x00043800010a7983 */ /* 0x000ea20000100a00 */
[----:B------:R-:W-:-:S13]  /*2a9b0*/  ISETP.NE.AND P0, PT, R126, 0x2, PT ;  /* 0x000000027e00780c */ /* 0x000fda0003f05270 */
[----:B------:R-:W2:Y:S01]  /*2a9c0*/  @!P0 LDL R128, [R1+0x214] ;  /* 0x0002140001808983 */ /* 0x000ea20000100800 */
[-C--:B------:R-:W-:Y:S01]  /*2a9d0*/  FMUL.FTZ R113, R113, R0.reuse ;  /* 0x0000000071717220 */ /* 0x080fe20000410000 */
[----:B------:R-:W-:Y:S01]  /*2a9e0*/  FMUL.FTZ R112, R112, R0 ;  /* 0x0000000070707220 */ /* 0x000fe20000410000 */
[----:B------:R-:W0:Y:S04]  /*2a9f0*/  S2R R133, SR_TID.X ;  /* 0x0000000000857919 */ /* 0x000e280000002100 */
[----:B------:R1:W-:Y:S02]  /*2aa00*/  STL.64 [R1+0x300], R112 ;  /* 0x0003007001007387 */ /* 0x0003e40000100a00 */
[----:B-1----:R-:W-:-:S06]  /*2aa10*/  IMAD.MOV.U32 R112, RZ, RZ, RZ ;  /* 0x000000ffff707224 */ /* 0x002fcc00078e00ff */
[----:B------:R-:W1:Y:S01]  /*2aa20*/  @P1 MUFU.RCP R112, R131 ;  /* 0x0000008300701308 */ /* 0x000e620000001000 */
[-C--:B------:R-:W-:Y:S01]  /*2aa30*/  FMUL.FTZ R125, R125, R0.reuse ;  /* 0x000000007d7d7220 */ /* 0x080fe20000410000 */
[-C--:B------:R-:W-:Y:S01]  /*2aa40*/  FMUL.FTZ R124, R124, R0.reuse ;  /* 0x000000007c7c7220 */ /* 0x080fe20000410000 */
[-C--:B------:R-:W-:Y:S01]  /*2aa50*/  FMUL.FTZ R123, R123, R0.reuse ;  /* 0x000000007b7b7220 */ /* 0x080fe20000410000 */
[-C--:B------:R-:W-:Y:S01]  /*2aa60*/  FMUL.FTZ R122, R122, R0.reuse ;  /* 0x000000007a7a7220 */ /* 0x080fe20000410000 */
[-C--:B------:R-:W-:Y:S01]  /*2aa70*/  FMUL.FTZ R121, R121, R0.reuse ;  /* 0x0000000079797220 */ /* 0x080fe20000410000 */
[-C--:B------:R-:W-:Y:S01]  /*2aa80*/  FMUL.FTZ R120, R120, R0.reuse ;  /* 0x0000000078787220 */ /* 0x080fe20000410000 */
[----:B0-----:R-:W-:Y:S01]  /*2aa90*/  SHF.R.U32.HI R133, RZ, 0x7, R133 ;  /* 0x00000007ff857819 */ /* 0x001fe20000011685 */
        /* <DEDUP_REMOVED lines=12> */
[----:B------:R-:W-:Y:S01]  /*2ab60*/  IADD3 R113, -R133, 0xb, RZ ;  /* 0x0000000b85717810 */ /* 0x000fe20007ffe1ff */
        /* <DEDUP_REMOVED lines=86> */
[-C--:B-----5:R-:W-:Y:S01]  /*2b0d0*/  FMUL.FTZ R15, R15, R112.reuse ;  /* 0x000000700f0f7220 */ /* 0x0a0fe20000410000 */
[-C--:B------:R-:W-:Y:S01]  /*2b0e0*/  FMUL.FTZ R14, R14, R112.reuse ;  /* 0x000000700e0e7220 */ /* 0x080fe20000410000 */
[-C--:B------:R-:W-:Y:S01]  /*2b0f0*/  FMUL.FTZ R9, R9, R112.reuse ;  /* 0x0000007009097220 */ /* 0x080fe20000410000 */
[-C--:B------:R-:W-:Y:S01]  /*2b100*/  FMUL.FTZ R8, R8, R112.reuse ;  /* 0x0000007008087220 */ /* 0x080fe20000410000 */
[-C--:B------:R-:W-:Y:S01]  /*2b110*/  FMUL.FTZ R5, R5, R112.reuse ;  /* 0x0000007005057220 */ /* 0x080fe20000410000 */
[-C--:B------:R-:W-:Y:S01]  /*2b120*/  FMUL.FTZ R4, R4, R112.reuse ;  /* 0x0000007004047220 */ /* 0x080fe20000410000 */
[-C--:B---3--:R-:W-:Y:S01]  /*2b130*/  FMUL.FTZ R3, R3, R112.reuse ;  /* 0x0000007003037220 */ /* 0x088fe20000410000 */
[-C--:B------:R-:W-:Y:S01]  /*2b140*/  FMUL.FTZ R2, R2, R112.reuse ;  /* 0x0000007002027220 */ /* 0x080fe20000410000 */
[-C--:B------:R-:W-:Y:S01]  /*2b150*/  FMUL.FTZ R7, R7, R112.reuse ;  /* 0x0000007007077220 */ /* 0x080fe20000410000 */
[-C--:B------:R-:W-:Y:S01]  /*2b160*/  FMUL.FTZ R6, R6, R112.reuse ;  /* 0x0000007006067220 */ /* 0x080fe20000410000 */
[----:B------:R-:W-:Y:S01]  /*2b170*/  VIADD R0, R127, 0x1 ;  /* 0x000000017f007836 */ /* 0x000fe20000000000 */
[----:B------:R-:W-:Y:S04]  /*2b180*/  STL [R1+0x244], R131 ;  /* 0x0002448301007387 */ /* 0x000fe80000100800 */
[----:B------:R-:W-:Y:S04]  /*2b190*/  STL.64 [R1+0x2a0], R124 ;  /* 0x0002a07c01007387 */ /* 0x000fe80000100a00 */
[----:B------:R-:W-:Y:S04]  /*2b1a0*/  STL.64 [R1+0x2b0], R122 ;  /* 0x0002b07a01007387 */ /* 0x000fe80000100a00 */
[----:B------:R-:W-:Y:S04]  /*2b1b0*/  STL.64 [R1+0x2c0], R120 ;  /* 0x0002c07801007387 */ /* 0x000fe80000100a00 */
[----:B------:R-:W-:Y:S04]  /*2b1c0*/  STL.64 [R1+0x2d0], R118 ;  /* 0x0002d07601007387 */ /* 0x000fe80000100a00 */
[----:B------:R-:W-:Y:S04]  /*2b1d0*/  STL.64 [R1+0x2e0], R116 ;  /* 0x0002e07401007387 */ /* 0x000fe80000100a00 */
[----:B------:R-:W-:Y:S04]  /*2b1e0*/  STL.64 [R1+0x2f0], R114 ;  /* 0x0002f07201007387 */ /* 0x000fe80000100a00 */
[----:B------:R-:W-:Y:S04]  /*2b1f0*/  STL [R1+0x240], R132 ;  /* 0x0002408401007387 */ /* 0x000fe80000100800 */
        /* <DEDUP_REMOVED lines=23> */
[----:B------:R-:W-:Y:S01]  /*2b370*/  STL.64 [R1+0x278], R68 ;  /* 0x0002784401007387 */ /* 0x000fe20000100a00 */
[-C--:B--2---:R-:W-:Y:S01]  /*2b380*/  FMUL.FTZ R13, R13, R112.reuse ;  /* 0x000000700d0d7220 */ /* 0x084fe20000410000 */
[-C--:B------:R-:W-:Y:S01]  /*2b390*/  FMUL.FTZ R12, R12, R112.reuse ;  /* 0x000000700c0c7220 */ /* 0x080fe20000410000 */
[-C--:B------:R-:W-:Y:S01]  /*2b3a0*/  FMUL.FTZ R11, R11, R112.reuse ;  /* 0x000000700b0b7220 */ /* 0x080fe20000410000 */
[----:B------:R-:W-:-:S03]  /*2b3b0*/  FMUL.FTZ R10, R10, R112 ;  /* 0x000000700a0a7220 */ /* 0x000fc60000410000 */
[----:B------:R0:W-:Y:S04]  /*2b3c0*/  STL.64 [R1+0x3c8], R12 ;  /* 0x0003c80c01007387 */ /* 0x0001e80000100a00 */
[----:B------:R1:W-:Y:S01]  /*2b3d0*/  STL.64 [R1+0x288], R56 ;  /* 0x0002883801007387 */ /* 0x0003e20000100a00 */
[----:B0-----:R-:W-:-:S03]  /*2b3e0*/  VIADD R12, R129, 0x1 ;  /* 0x00000001810c7836 */ /* 0x001fc60000000000 */
        /* <DEDUP_REMOVED lines=29> */
[----:B------:R1:W-:Y:S01]  /*2b5c0*/  STL [R1+0x21c], R12 ;  /* 0x00021c0c01007387 */ /* 0x0003e20000100800 */
[----:B------:R-:W-:-:S03]  /*2b5d0*/  @!P0 LOP3.LUT R128, R128, 0x1, RZ, 0x3c, !PT ;  /* 0x0000000180808812 */ /* 0x000fc600078e3cff */
[----:B------:R1:W-:Y:S04]  /*2b5e0*/  STL [R1+0x210], R126 ;  /* 0x0002107e01007387 */ /* 0x0003e80000100800 */
[----:B------:R1:W-:Y:S04]  /*2b5f0*/  @!P0 STL [R1+0x214], R128 ;  /* 0x0002148001008387 */ /* 0x0003e80000100800 */
[----:B------:R1:W-:Y:S01]  /*2b600*/  @!P0 STL [R1+0x210], RZ ;  /* 0x000210ff01008387 */ /* 0x0003e20000100800 */
[----:B------:R1:W-:Y:S08]  /*2b610*/  BAR.ARV R113, 0x100 ;  /* 0x000400710000751d */ /* 0x0003f00000002000 */
[----:B------:R-:W-:Y:S06]  /*2b620*/  BAR.ARV 0x8, 0x180 ;  /* 0x0206000000007b1d */ /* 0x000fec0000002000 */
[----:B------:R-:W-:-:S13]  /*2b630*/  PLOP3.LUT P0, PT, PT, PT, PT, 0x8, 0x0 ;  /* 0x000000000000781c */ /* 0x000fda0003f0e170 */
.L_x_3681:
[----:B------:R-:W-:Y:S05]  /*2b640*/  WARPSYNC.ALL ;  /* 0x0000000000007948 */ /* 0x000fea0003800000 */
[----:B------:R-:W0:Y:S08]  /*2b650*/  S2UR UR5, SR_CgaCtaId ;  /* 0x00000000000579c3 */ /* 0x000e300000008800 */
[----:B------:R-:W-:Y:S06]  /*2b660*/  BAR.SYNC.DEFER_BLOCKING 0x5, 0x180 ;  /* 0x0146000000007b1d */ /* 0x000fec0000010000 */
[----:B------:R-:W-:Y:S01]  /*2b670*/  UMOV UR4, 0x400 ;  /* 0x0000040000047882 */ /* 0x000fe20000000000 */
[----:B------:R-:W-:Y:S01]  /*2b680*/  BSSY B0, `(.L_x_3799) ;  /* 0x00004e3000007945 */ /* 0x000fe20003800000 */
[----:B0-----:R-:W-:-:S06]  /*2b690*/  ULEA UR4, UR5, UR4, 0x18 ;  /* 0x0000000405047291 */ /* 0x001fcc000f8ec03f */
[----:B-1----:R-:W-:-:S05]  /*2b6a0*/  IMAD.U32 R2, RZ, RZ, UR4 ;  /* 0x00000004ff027e24 */ /* 0x002fca000f8e00ff */
[----:B------:R0:W1:Y:S01]  /*2b6b0*/  LDS.128 R88, [R2+0x324d0] ;  /* 0x0324d00002587984 */ /* 0x0000620000000c00 */
[----:B------:R-:W-:Y:S06]  /*2b6c0*/  BAR.ARV 0x4, 0x180 ;  /* 0x0106000000007b1d */ /* 0x000fec0000002000 */
[----:B------:R-:W-:Y:S05]  /*2b6d0*/  @P0 BRA `(.L_x_3800) ;  /* 0x0000003c00ec0947 */ /* 0x000fea0003800000 */
[----:B------:R-:W3:Y:S04]  /*2b6e0*/  LDL R0, [R1+0x51c] ;  /* 0x00051c0001007983 */ /* 0x000ee80000100800 */
[----:B------:R-:W4:Y:S04]  /*2b6f0*/  LDL.128 R28, [R1+0x260] ;  /* 0x00026000011c7983 */ /* 0x000f280000100c00 */
[----:B------:R-:W2:Y:S04]  /*2b700*/  LDL.128 R24, [R1+0x270] ;  /* 0x0002700001187983 */ /* 0x000ea80000100c00 */
[----:B------:R-:W2:Y:S04]  /*2b710*/  LDL.128 R32, [R1+0x280] ;  /* 0x0002800001207983 */ /* 0x000ea80000100c00 */
[----:B------:R-:W2:Y:S04]  /*2b720*/  LDL.128 R12, [R1+0x290] ;  /* 0x00029000010c7983 */ /* 0x000ea80000100c00 */
[----:B------:R-:W2:Y:S04]  /*2b730*/  LDL.128 R4, [R1+0x2a0] ;  /* 0x0002a00001047983 */ /* 0x000ea80000100c00 */
[----:B------:R-:W2:Y:S01]  /*2b740*/  LDL.128 R8, [R1+0x2b0] ;  /* 0x0002b00001087983 */ /* 0x000ea20000100c00 */
[C---:B------:R-:W-:Y:S01]  /*2b750*/  ISETP.NE.AND P0, PT, R195.reuse, RZ, PT ;  /* 0x000000ffc300720c */ /* 0x040fe20003f05270 */
[----:B------:R-:W-:Y:S01]  /*2b760*/  ULDC UR4, c[0x0][0xbd4] ;  /* 0x0002f50000047ab9 */ /* 0x000fe20000000800 */
[----:B------:R-:W0:Y:S02]  /*2b770*/  S2R R3, SR_SWINHI ;  /* 0x0000000000037919 */ /* 0x000e240000002f00 */
[----:B------:R-:W-:Y:S01]  /*2b780*/  SEL R195, R195, UR4, P0 ;  /* 0x00000004c3c37c07 */ /* 0x000fe20008000000 */
[----:B------:R-:W-:Y:S05]  /*2b790*/  WARPSYNC.ALL ;  /* 0x0000000000007948 */ /* 0x000fea0003800000 */
[----:B------:R-:W2:Y:S01]  /*2b7a0*/  LDL.128 R116, [R1+0x2c0] ;  /* 0x0002c00001747983 */ /* 0x000ea20000100c00 */
[----:B------:R-:W-:Y:S01]  /*2b7b0*/  ULDC.64 UR6, c[0x0][0xd08] ;  /* 0x0003420000067ab9 */ /* 0x000fe20000000a00 */
[----:B------:R-:W-:-:S02]  /*2b7c0*/  ULDC.64 UR4, c[0x0][0xd00] ;  /* 0x0003400000047ab9 */ /* 0x000fc40000000a00 */
[----:B------:R-:W2:Y:S04]  /*2b7d0*/  LDL.128 R108, [R1+0x2e0] ;  /* 0x0002e000016c7983 */ /* 0x000ea80000100c00 */
[----:B------:R-:W2:Y:S04]  /*2b7e0*/  LDL.128 R112, [R1+0x2d0] ;  /* 0x0002d00001707983 */ /* 0x000ea80000100c00 */
[----:B------:R-:W2:Y:S04]  /*2b7f0*/  LDL.128 R100, [R1+0x300] ;  /* 0x0003000001647983 */ /* 0x000ea80000100c00 */
[----:B------:R-:W2:Y:S04]  /*2b800*/  LDL.128 R104, [R1+0x2f0] ;  /* 0x0002f00001687983 */ /* 0x000ea80000100c00 */
[----:B------:R-:W2:Y:S04]  /*2b810*/  LDL.128 R92, [R1+0x320] ;  /* 0x00032000015c7983 */ /* 0x000ea80000100c00 */
[----:B------:R-:W2:Y:S01]  /*2b820*/  LDL.128 R96, [R1+0x310] ;  /* 0x0003100001607983 */ /* 0x000ea20000100c00 */
[----:B------:R-:W-:-:S02]  /*2b830*/  MOV R16, R2 ;  /* 0x0000000200107202 */ /* 0x000fc40000000f00 */
[----:B0-----:R-:W-:Y:S01]  /*2b840*/  MOV R17, R3 ;  /* 0x0000000300117202 */ /* 0x001fe20000000f00 */
[----:B------:R-:W2:Y:S04]  /*2b850*/  LDL.128 R80, [R1+0x340] ;  /* 0x0003400001507983 */ /* 0x000ea80000100c00 */
        /* <DEDUP_REMOVED lines=9> */
[----:B-----5:R-:W2:Y:S01]  /*2b8f0*/  LDL.128 R44, [R1+0x3d0] ;  /* 0x0003d000012c7983 */ /* 0x020ea20000100c00 */
[----:B---3--:R-:W-:Y:S01]  /*2b900*/  IMAD.WIDE R20, R0, 0x2, R16 ;  /* 0x0000000200147825 */ /* 0x008fe200078e0210 */
[----:B----4-:R-:W-:-:S02]  /*2b910*/  F2FP.F16.F32.PACK_AB R28, R29, R28 ;  /* 0x0000001c1d1c723e */ /* 0x010fc400000000ff */
[C---:B------:R-:W-:Y:S02]  /*2b920*/  IADD3 R37, P3, R20.reuse, 0x20, RZ ;  /* 0x0000002014257810 */ /* 0x040fe40007f7e0ff */
[C---:B------:R-:W-:Y:S02]  /*2b930*/  LOP3.LUT R41, R20.reuse, 0x380, RZ, 0xc0, !PT ;  /* 0x0000038014297812 */ /* 0x040fe400078ec0ff */
[----:B------:R-:W-:Y:S02]  /*2b940*/  IADD3 R38, P2, R20, 0x40, RZ ;  /* 0x0000004014267810 */ /* 0x000fe40007f5e0ff */
[----:B------:R-:W-:Y:S02]  /*2b950*/  LOP3.LUT R36, R37, 0x380, RZ, 0xc0, !PT ;  /* 0x0000038025247812 */ /* 0x000fe400078ec0ff */
[----:B------:R-:W-:Y:S02]  /*2b960*/  SHF.R.U64 R41, R41, 0x3, RZ ;  /* 0x0000000329297819 */ /* 0x000fe400000012ff */
[----:B------:R-:W-:-:S02]  /*2b970*/  LOP3.LUT R0, R38, 0x380, RZ, 0xc0, !PT ;  /* 0x0000038026007812 */ /* 0x000fc400078ec0ff */
[----:B------:R-:W-:Y:S02]  /*2b980*/  SHF.R.U64 R36, R36, 0x3, RZ ;  /* 0x0000000324247819 */ /* 0x000fe400000012ff */
[----:B------:R-:W-:Y:S01]  /*2b990*/  LOP3.LUT R40, R41, R20, RZ, 0x3c, !PT ;  /* 0x0000001429287212 */ /* 0x000fe200078e3cff */
[--C-:B------:R-:W-:Y:S01]  /*2b9a0*/  IMAD.MOV.U32 R41, RZ, RZ, R21.reuse ;  /* 0x000000ffff297224 */ /* 0x100fe200078e0015 */
[----:B------:R-:W-:Y:S02]  /*2b9b0*/  SHF.R.U64 R39, R0, 0x3, RZ ;  /* 0x0000000300277819 */ /* 0x000fe400000012ff */
[----:B------:R-:W-:Y:S01]  /*2b9c0*/  LOP3.LUT R36, R36, R37, RZ, 0x3c, !PT ;  /* 0x0000002524247212 */ /* 0x000fe200078e3cff */
[--C-:B------:R-:W-:Y:S01]  /*2b9d0*/  IMAD.X R37, RZ, RZ, R21.reuse, P3 ;  /* 0x000000ffff257224 */ /* 0x100fe200018e0615 */
[----:B------:R-:W-:Y:S01]  /*2b9e0*/  LOP3.LUT R38, R39, R38, RZ, 0x3c, !PT ;  /* 0x0000002627267212 */ /* 0x000fe200078e3cff */
[----:B------:R-:W-:Y:S01]  /*2b9f0*/  IMAD.X R39, RZ, RZ, R21, P2 ;  /* 0x000000ffff277224 */ /* 0x000fe200010e0615 */
[----:B------:R-:W-:-:S02]  /*2ba00*/  F2FP.F16.F32.PACK_AB R29, R31, R30 ;  /* 0x0000001e1f1d723e */ /* 0x000fc400000000ff */
[----:B------:R-:W-:Y:S02]  /*2ba10*/  MOV R40, R40 ;  /* 0x0000002800287202 */ /* 0x000fe40000000f00 */
[----:B--2---:R-:W-:Y:S02]  /*2ba20*/  F2FP.F16.F32.PACK_AB R30, R25, R24 ;  /* 0x00000018191e723e */ /* 0x004fe400000000ff */
[----:B------:R-:W-:Y:S01]  /*2ba30*/  F2FP.F16.F32.PACK_AB R31, R27, R26 ;  /* 0x0000001a1b1f723e */ /* 0x000fe200000000ff */
[----:B------:R-:W-:Y:S01]  /*2ba40*/  BAR.SYNC.DEFER_BLOCKING 0x1, 0x100 ;  /* 0x0044000000007b1d */ /* 0x000fe20000010000 */
[----:B------:R-:W-:Y:S02]  /*2ba50*/  MOV R36, R36 ;  /* 0x0000002400247202 */ /* 0x000fe40000000f00 */
[----:B------:R-:W-:Y:S02]  /*2ba60*/  F2FP.F16.F32.PACK_AB R24, R33, R32 ;  /* 0x000000202118723e */ /* 0x000fe400000000ff */
[----:B------:R-:W-:-:S02]  /*2ba70*/  F2FP.F16.F32.PACK_AB R25, R35, R34 ;  /* 0x000000222319723e */ /* 0x000fc400000000ff */
[----:B------:R-:W-:Y:S01]  /*2ba80*/  F2FP.F16.F32.PACK_AB R26, R13, R12 ;  /* 0x0000000c0d1a723e */ /* 0x000fe200000000ff */
[----:B------:R-:W2:Y:S01]  /*2ba90*/  LDL.128 R32, [R1+0x400] ;  /* 0x0004000001207983 */ /* 0x000ea20000100c00 */
[----:B------:R-:W-:Y:S02]  /*2baa0*/  F2FP.F16.F32.PACK_AB R27, R15, R14 ;  /* 0x0000000e0f1b723e */ /* 0x000fe400000000ff */
[----:B------:R-:W-:Y:S01]  /*2bab0*/  F2FP.F16.F32.PACK_AB R4, R5, R4 ;  /* 0x000000040504723e */ /* 0x000fe200000000ff */
[----:B------:R-:W3:Y:S01]  /*2bac0*/  LDL.128 R12, [R1+0x430] ;  /* 0x00043000010c7983 */ /* 0x000ee20000100c00 */
[----:B------:R-:W-:Y:S02]  /*2bad0*/  F2FP.F16.F32.PACK_AB R5, R7, R6 ;  /* 0x000000060705723e */ /* 0x000fe400000000ff */
[----:B------:R-:W-:Y:S02]  /*2bae0*/  MOV R0, R38 ;  /* 0x0000002600007202 */ /* 0x000fe40000000f00 */
[----:B------:R-:W-:-:S02]  /*2baf0*/  F2FP.F16.F32.PACK_AB R6, R9, R8 ;  /* 0x000000080906723e */ /* 0x000fc400000000ff */
[----:B------:R-:W-:Y:S02]  /*2bb00*/  F2FP.F16.F32.PACK_AB R7, R11, R10 ;  /* 0x0000000a0b07723e */ /* 0x000fe400000000ff */
[----:B------:R-:W4:Y:S01]  /*2bb10*/  LDL.128 R8, [R1+0x440] ;  /* 0x0004400001087983 */ /* 0x000f220000100c00 */
[C---:B------:R-:W-:Y:S02]  /*2bb20*/  IADD3 R135, P0, R20.reuse, 0x4000, RZ ;  /* 0x0000400014877810 */ /* 0x040fe40007f1e0ff */
[C---:B------:R-:W-:Y:S01]  /*2bb30*/  IADD3 R136, P1, R20.reuse, 0x60, RZ ;  /* 0x0000006014887810 */ /* 0x040fe20007f3e0ff */
[----:B------:R0:W-:Y:S01]  /*2bb40*/  STSM.16.M88.4 [R40], R28 ;  /* 0x0000001c28007844 */ /* 0x0001e20000000200 */
[----:B------:R-:W-:Y:S02]  /*2bb50*/  LOP3.LUT R134, R135, 0x380, RZ, 0xc0, !PT ;  /* 0x0000038087867812 */ /* 0x000fe400078ec0ff */
[----:B------:R-:W-:Y:S01]  /*2bb60*/  IADD3 R129, P5, R20, 0x4020, RZ ;  /* 0x0000402014817810 */ /* 0x000fe20007fbe0ff */
[----:B------:R1:W-:Y:S01]  /*2bb70*/  STSM.16.M88.4 [R36], R24 ;  /* 0x0000001824007844 */ /* 0x0003e20000000200 */
[----:B------:R-:W-:Y:S01]  /*2bb80*/  SHF.R.U64 R134, R134, 0x3, RZ ;  /* 0x0000000386867819 */ /* 0x000fe200000012ff */
[----:B------:R-:W-:Y:S01]  /*2bb90*/  IMAD.X R137, RZ, RZ, R21, P1 ;  /* 0x000000ffff897224 */ /* 0x000fe200008e0615 */
[C---:B------:R-:W-:Y:S01]  /*2bba0*/  IADD3 R121, P4, R20.reuse, 0x4040, RZ ;  /* 0x0000404014797810 */ /* 0x040fe20007f9e0ff */
[----:B------:R1:W-:Y:S01]  /*2bbb0*/  STSM.16.M88.4 [R0], R4 ;  /* 0x0000000400007844 */ /* 0x0003e20000000200 */
[----:B------:R-:W-:-:S02]  /*2bbc0*/  IADD3 R123, P3, R20, 0x4060, RZ ;  /* 0x00004060147b7810 */ /* 0x000fc40007f7e0ff */
[----:B------:R-:W-:Y:S02]  /*2bbd0*/  IADD3 R125, P2, R20, 0x8000, RZ ;  /* 0x00008000147d7810 */ /* 0x000fe40007f5e0ff */
[----:B------:R-:W-:Y:S02]  /*2bbe0*/  LOP3.LUT R128, R129, 0x380, RZ, 0xc0, !PT ;  /* 0x0000038081807812 */ /* 0x000fe400078ec0ff */
[----:B------:R-:W-:Y:S01]  /*2bbf0*/  LOP3.LUT R134, R134, R135, RZ, 0x3c, !PT ;  /* 0x0000008786867212 */ /* 0x000fe200078e3cff */
[----:B0-----:R-:W3:Y:S01]  /*2bc00*/  LDL.128 R40, [R1+0x3e0] ;  /* 0x0003e00001287983 */ /* 0x001ee20000100c00 */
[----:B------:R-:W-:Y:S01]  /*2bc10*/  LOP3.LUT R120, R121, 0x380, RZ, 0xc0, !PT ;  /* 0x0000038079787812 */ /* 0x000fe200078ec0ff */
[----:B------:R-:W-:Y:S01]  /*2bc20*/  IMAD.X R135, RZ, RZ, R21, P0 ;  /* 0x000000ffff877224 */ /* 0x000fe200000e0615 */
[----:B------:R-:W-:Y:S01]  /*2bc30*/  LOP3.LUT R122, R123, 0x380, RZ, 0xc0, !PT ;  /* 0x000003807b7a7812 */ /* 0x000fe200078ec0ff */
[----:B-1----:R-:W3:Y:S01]  /*2bc40*/  LDL.128 R36, [R1+0x3f0] ;  /* 0x0003f00001247983 */ /* 0x002ee20000100c00 */
[----:B------:R-:W-:-:S02]  /*2bc50*/  IADD3 R127, P1, R20, 0x8020, RZ ;  /* 0x00008020147f7810 */ /* 0x000fc40007f3e0ff */
[----:B------:R-:W-:Y:S01]  /*2bc60*/  IADD3 R131, P0, R20, 0x8040, RZ ;  /* 0x0000804014837810 */ /* 0x000fe20007f1e0ff */
[----:B------:R-:W3:Y:S01]  /*2bc70*/  LDL.128 R24, [R1+0x420] ;  /* 0x0004200001187983 */ /* 0x000ee20000100c00 */
[----:B------:R-:W-:Y:S02]  /*2bc80*/  LOP3.LUT R124, R125, 0x380, RZ, 0xc0, !PT ;  /* 0x000003807d7c7812 */ /* 0x000fe400078ec0ff */
[----:B------:R-:W-:Y:S01]  /*2bc90*/  SHF.R.U64 R128, R128, 0x3, RZ ;  /* 0x0000000380807819 */ /* 0x000fe200000012ff */
[----:B------:R-:W3:Y:S01]  /*2bca0*/  LDL.128 R28, [R1+0x410] ;  /* 0x00041000011c7983 */ /* 0x000ee20000100c00 */
[----:B------:R-:W-:Y:S02]  /*2bcb0*/  SHF.R.U64 R120, R120, 0x3, RZ ;  /* 0x0000000378787819 */ /* 0x000fe400000012ff */
[----:B------:R-:W-:Y:S01]  /*2bcc0*/  SHF.R.U64 R122, R122, 0x3, RZ ;  /* 0x000000037a7a7819 */ /* 0x000fe200000012ff */
[----:B------:R-:W3:Y:S01]  /*2bcd0*/  LDL.128 R4, [R1+0x450] ;  /* 0x0004500001047983 */ /* 0x000ee20000100c00 */
[----:B------:R-:W-:-:S02]  /*2bce0*/  LOP3.LUT R126, R127, 0x380, RZ, 0xc0, !PT ;  /* 0x000003807f7e7812 */ /* 0x000fc400078ec0ff */
[----:B------:R-:W-:Y:S02]  /*2bcf0*/  LOP3.LUT R130, R131, 0x380, RZ, 0xc0, !PT ;  /* 0x0000038083827812 */ /* 0x000fe400078ec0ff */
[----:B------:R-:W-:Y:S02]  /*2bd00*/  SHF.R.U64 R124, R124, 0x3, RZ ;  /* 0x000000037c7c7819 */ /* 0x000fe400000012ff */
[----:B------:R-:W-:Y:S02]  /*2bd10*/  LOP3.LUT R3, R136, 0x380, RZ, 0xc0, !PT ;  /* 0x0000038088037812 */ /* 0x000fe400078ec0ff */
[----:B------:R-:W-:Y:S01]  /*2bd20*/  LOP3.LUT R128, R128, R129, RZ, 0x3c, !PT ;  /* 0x0000008180807212 */ /* 0x000fe200078e3cff */
[--C-:B------:R-:W-:Y:S01]  /*2bd30*/  IMAD.X R129, RZ, RZ, R21.reuse, P5 ;  /* 0x000000ffff817224 */ /* 0x100fe200028e0615 */
[----:B------:R-:W-:Y:S01]  /*2bd40*/  LOP3.LUT R120, R120, R121, RZ, 0x3c, !PT ;  /* 0x0000007978787212 */ /* 0x000fe200078e3cff */
[--C-:B------:R-:W-:Y:S01]  /*2bd50*/  IMAD.X R121, RZ, RZ, R21.reuse, P4 ;  /* 0x000000ffff797224 */ /* 0x100fe200020e0615 */
[----:B------:R-:W-:Y:S01]  /*2bd60*/  LOP3.LUT R122, R122, R123, RZ, 0x3c, !PT ;  /* 0x0000007b7a7a7212 */ /* 0x000fe200078e3cff */
[----:B------:R-:W-:Y:S01]  /*2bd70*/  IMAD.X R123, RZ, RZ, R21, P3 ;  /* 0x000000ffff7b7224 */ /* 0x000fe200018e0615 */
[----:B------:R-:W-:-:S02]  /*2bd80*/  IADD3 R133, P5, R20, 0x8060, RZ ;  /* 0x0000806014857810 */ /* 0x000fc40007fbe0ff */
[----:B------:R-:W-:Y:S02]  /*2bd90*/  SHF.R.U64 R126, R126, 0x3, RZ ;  /* 0x000000037e7e7819 */ /* 0x000fe400000012ff */
[----:B------:R-:W-:Y:S02]  /*2bda0*/  SHF.R.U64 R130, R130, 0x3, RZ ;  /* 0x0000000382827819 */ /* 0x000fe400000012ff */
[----:B------:R-:W-:Y:S01]  /*2bdb0*/  LOP3.LUT R124, R124, R125, RZ, 0x3c, !PT ;  /* 0x0000007d7c7c7212 */ /* 0x000fe200078e3cff */
[----:B------:R-:W-:Y:S01]  /*2bdc0*/  IMAD.X R125, RZ, RZ, R21, P2 ;  /* 0x000000ffff7d7224 */ /* 0x000fe200010e0615 */
[C---:B------:R-:W-:Y:S02]  /*2bdd0*/  IADD3 R139, P4, R20.reuse, 0xc000, RZ ;  /* 0x0000c000148b7810 */ /* 0x040fe40007f9e0ff */
[----:B------:R-:W-:Y:S02]  /*2bde0*/  SHF.R.U64 R3, R3, 0x3, RZ ;  /* 0x0000000303037819 */ /* 0x000fe400000012ff */
[----:B------:R-:W-:-:S02]  /*2bdf0*/  IADD3 R141, P3, R20, 0xc020, RZ ;  /* 0x0000c020148d7810 */ /* 0x000fc40007f7e0ff */
[----:B------:R-:W-:Y:S02]  /*2be00*/  IADD3 R143, P2, R20, 0xc040, RZ ;  /* 0x0000c040148f7810 */ /* 0x000fe40007f5e0ff */
[----:B------:R-:W-:Y:S02]  /*2be10*/  LOP3.LUT R132, R133, 0x380, RZ, 0xc0, !PT ;  /* 0x0000038085847812 */ /* 0x000fe400078ec0ff */
[----:B------:R-:W-:Y:S01]  /*2be20*/  LOP3.LUT R126, R126, R127, RZ, 0x3c, !PT ;  /* 0x0000007f7e7e7212 */ /* 0x000fe200078e3cff */
[--C-:B------:R-:W-:Y:S01]  /*2be30*/  IMAD.X R127, RZ, RZ, R21.reuse, P1 ;  /* 0x000000ffff7f7224 */ /* 0x100fe200008e0615 */
[----:B------:R-:W-:Y:S01]  /*2be40*/  LOP3.LUT R130, R130, R131, RZ, 0x3c, !PT ;  /* 0x0000008382827212 */ /* 0x000fe200078e3cff */
[----:B------:R-:W-:Y:S01]  /*2be50*/  IMAD.X R131, RZ, RZ, R21, P0 ;  /* 0x000000ffff837224 */ /* 0x000fe200000e0615 */
[----:B------:R-:W-:Y:S02]  /*2be60*/  LOP3.LUT R138, R139, 0x380, RZ, 0xc0, !PT ;  /* 0x000003808b8a7812 */ /* 0x000fe400078ec0ff */
[----:B------:R-:W-:-:S02]  /*2be70*/  LOP3.LUT R136, R3, R136, RZ, 0x3c, !PT ;  /* 0x0000008803887212 */ /* 0x000fc400078e3cff */
[----:B------:R-:W-:Y:S02]  /*2be80*/  LOP3.LUT R140, R141, 0x380, RZ, 0xc0, !PT ;  /* 0x000003808d8c7812 */ /* 0x000fe400078ec0ff */
[----:B------:R-:W-:Y:S02]  /*2be90*/  IADD3 R20, P1, R20, 0xc060, RZ ;  /* 0x0000c06014147810 */ /* 0x000fe40007f3e0ff */
[----:B------:R-:W-:Y:S02]  /*2bea0*/  ISETP.NE.U32.AND P0, PT, RZ, UR6, PT ;  /* 0x00000006ff007c0c */ /* 0x000fe4000bf05070 */
[----:B------:R-:W-:Y:S02]  /*2beb0*/  LOP3.LUT R142, R143, 0x380, RZ, 0xc0, !PT ;  /* 0x000003808f8e7812 */ /* 0x000fe400078ec0ff */
[----:B------:R-:W-:Y:S02]  /*2bec0*/  SHF.R.U64 R132, R132, 0x3, RZ ;  /* 0x0000000384847819 */ /* 0x000fe400000012ff */
[----:B------:R-:W-:-:S02]  /*2bed0*/  F2FP.F16.F32.PACK_AB R116, R117, R116 ;  /* 0x000000747574723e */ /* 0x000fc400000000ff */
[----:B------:R-:W-:Y:S02]  /*2bee0*/  SHF.R.U64 R138, R138, 0x3, RZ ;  /* 0x000000038a8a7819 */ /* 0x000fe400000012ff */
[----:B------:R-:W-:Y:S02]  /*2bef0*/  F2FP.F16.F32.PACK_AB R117, R119, R118 ;  /* 0x000000767775723e */ /* 0x000fe400000000ff */
[----:B------:R-:W-:Y:S02]  /*2bf00*/  F2FP.F16.F32.PACK_AB R108, R109, R108 ;  /* 0x0000006c6d6c723e */ /* 0x000fe400000000ff */
[----:B------:R-:W-:Y:S02]  /*2bf10*/  SHF.R.U64 R140, R140, 0x3, RZ ;  /* 0x000000038c8c7819 */ /* 0x000fe400000012ff */
[----:B------:R-:W-:Y:S02]  /*2bf20*/  MOV R136, R136 ;  /* 0x0000008800887202 */ /* 0x000fe40000000f00 */
[----:B------:R-:W-:-:S02]  /*2bf30*/  LOP3.LUT R0, R20, 0x380, RZ, 0xc0, !PT ;  /* 0x0000038014007812 */ /* 0x000fc400078ec0ff */
[----:B------:R-:W-:Y:S02]  /*2bf40*/  F2FP.F16.F32.PACK_AB R118, R113, R112 ;  /* 0x000000707176723e */ /* 0x000fe400000000ff */
[----:B------:R-:W-:Y:S02]  /*2bf50*/  F2FP.F16.F32.PACK_AB R119, R115, R114 ;  /* 0x000000727377723e */ /* 0x000fe400000000ff */
[----:B------:R-:W-:Y:S02]  /*2bf60*/  F2FP.F16.F32.PACK_AB R109, R111, R110 ;  /* 0x0000006e6f6d723e */ /* 0x000fe400000000ff */
[----:B------:R-:W-:Y:S02]  /*2bf70*/  F2FP.F16.F32.PACK_AB R100, R101, R100 ;  /* 0x000000646564723e */ /* 0x000fe400000000ff */
[----:B------:R-:W-:Y:S02]  /*2bf80*/  ISETP.NE.AND.EX P0, PT, RZ, UR7, PT, P0 ;  /* 0x00000007ff007c0c */ /* 0x000fe4000bf05300 */
        /* <DEDUP_REMOVED lines=23> */
[----:B------:R-:W-:-:S02]  /*2c100*/  SHF.R.U64 R0, R0, 0x3, RZ ;  /* 0x0000000300007819 */ /* 0x000fc400000012ff */
[----:B------:R-:W-:Y:S02]  /*2c110*/  MOV R122, R122 ;  /* 0x0000007a007a7202 */ /* 0x000fe40000000f00 */
        /* <DEDUP_REMOVED lines=17> */
[----:B------:R-:W-:Y:S02]  /*2c230*/  F2FP.F16.F32.PACK_AB R57, R59, R58 ;  /* 0x0000003a3b39723e */ /* 0x000fe400000000ff */
[----:B------:R-:W-:Y:S01]  /*2c240*/  F2FP.F16.F32.PACK_AB R48, R49, R48 ;  /* 0x000000303130723e */ /* 0x000fe200000000ff */
[----:B------:R0:W-:Y:S01]  /*2c250*/  STSM.16.M88.4 [R120], R92 ;  /* 0x0000005c78007844 */ /* 0x0001e20000000200 */
[----:B------:R-:W-:Y:S02]  /*2c260*/  MOV R130, R130 ;  /* 0x0000008200827202 */ /* 0x000fe40000000f00 */
[----:B------:R-:W-:Y:S02]  /*2c270*/  F2FP.F16.F32.PACK_AB R58, R53, R52 ;  /* 0x00000034353a723e */ /* 0x000fe400000000ff */
[----:B------:R-:W-:-:S02]  /*2c280*/  F2FP.F16.F32.PACK_AB R59, R55, R54 ;  /* 0x00000036373b723e */ /* 0x000fc400000000ff */
[----:B------:R-:W-:Y:S01]  /*2c290*/  F2FP.F16.F32.PACK_AB R49, R51, R50 ;  /* 0x000000323331723e */ /* 0x000fe200000000ff */
[----:B------:R0:W-:Y:S01]  /*2c2a0*/  STSM.16.M88.4 [R122], R80 ;  /* 0x000000507a007844 */ /* 0x0001e20000000200 */
[----:B------:R-:W-:Y:S02]  /*2c2b0*/  LOP3.LUT R20, R0, R20, RZ, 0x3c, !PT ;  /* 0x0000001400147212 */ /* 0x000fe400078e3cff */
[----:B------:R-:W-:Y:S02]  /*2c2c0*/  MOV R132, R132 ;  /* 0x0000008400847202 */ /* 0x000fe40000000f00 */
[----:B------:R-:W-:Y:S02]  /*2c2d0*/  F2FP.F16.F32.PACK_AB R50, R45, R44 ;  /* 0x0000002c2d32723e */ /* 0x000fe400000000ff */
[----:B------:R-:W-:Y:S01]  /*2c2e0*/  F2FP.F16.F32.PACK_AB R51, R47, R46 ;  /* 0x0000002e2f33723e */ /* 0x000fe200000000ff */
[----:B------:R0:W-:Y:S01]  /*2c2f0*/  STSM.16.M88.4 [R124], R72 ;  /* 0x000000487c007844 */ /* 0x0001e20000000200 */
[----:B------:R-:W-:Y:S01]  /*2c300*/  MOV R138, R138 ;  /* 0x0000008a008a7202 */ /* 0x000fe20000000f00 */
[----:B------:R-:W1:Y:S01]  /*2c310*/  LDC.64 R44, c[0x0][0xd00] ;  /* 0x00034000ff2c7b82 */ /* 0x000e620000000a00 */
[----:B------:R-:W-:Y:S01]  /*2c320*/  MOV R140, R140 ;  /* 0x0000008c008c7202 */ /* 0x000fe20000000f00 */
[----:B------:R0:W-:Y:S01]  /*2c330*/  STSM.16.M88.4 [R126], R64 ;  /* 0x000000407e007844 */ /* 0x0001e20000000200 */
[----:B------:R-:W-:-:S02]  /*2c340*/  MOV R142, R142 ;  /* 0x0000008e008e7202 */ /* 0x000fc40000000f00 */
[----:B------:R-:W-:Y:S01]  /*2c350*/  MOV R20, R20 ;  /* 0x0000001400147202 */ /* 0x000fe20000000f00 */
[----:B------:R0:W-:Y:S04]  /*2c360*/  STSM.16.M88.4 [R130], R56 ;  /* 0x0000003882007844 */ /* 0x0001e80000000200 */
[----:B------:R0:W-:Y:S01]  /*2c370*/  STSM.16.M88.4 [R132], R48 ;  /* 0x0000003084007844 */ /* 0x0001e20000000200 */
[----:B------:R-:W-:-:S04]  /*2c380*/  ISETP.NE.U32.AND P1, PT, RZ, UR4, PT ;  /* 0x00000004ff007c0c */ /* 0x000fc8000bf25070 */
[----:B------:R-:W-:Y:S01]  /*2c390*/  ISETP.NE.AND.EX P1, PT, RZ, UR5, PT, P1 ;  /* 0x00000005ff007c0c */ /* 0x000fe2000bf25310 */
[----:B------:R-:W-:Y:S01]  /*2c3a0*/  ULDC UR6, c[0x0][0xb88] ;  /* 0x0002e20000067ab9 */ /* 0x000fe20000000800 */
[----:B------:R-:W-:Y:S02]  /*2c3b0*/  IMAD.MOV.U32 R3, RZ, RZ, RZ ;  /* 0x000000ffff037224 */ /* 0x000fe400078e00ff */
[----:B-1----:R-:W-:Y:S01]  /*2c3c0*/  IMAD.WIDE R44, R198, 0x4, R44 ;  /* 0x00000004c62c7825 */ /* 0x002fe200078e022c */
[----:B--2---:R-:W-:Y:S02]  /*2c3d0*/  F2FP.F16.F32.PACK_AB R32, R33, R32 ;  /* 0x000000202120723e */ /* 0x004fe400000000ff */
[----:B------:R-:W-:Y:S02]  /*2c3e0*/  F2FP.F16.F32.PACK_AB R33, R35, R34 ;  /* 0x000000222321723e */ /* 0x000fe400000000ff */
[----:B----4-:R-:W-:Y:S02]  /*2c3f0*/  F2FP.F16.F32.PACK_AB R8, R9, R8 ;  /* 0x000000080908723e */ /* 0x010fe400000000ff */
[----:B------:R-:W-:-:S02]  /*2c400*/  F2FP.F16.F32.PACK_AB R9, R11, R10 ;  /* 0x0000000a0b09723e */ /* 0x000fc400000000ff */
[----:B---3--:R-:W-:Y:S02]  /*2c410*/  F2FP.F16.F32.PACK_AB R40, R41, R40 ;  /* 0x000000282928723e */ /* 0x008fe400000000ff */
        /* <DEDUP_REMOVED lines=11> */
[----:B------:R-:W1:Y:S01]  /*2c4d0*/  @P0 LDC.64 R4, c[0x0][0xd08] ;  /* 0x00034200ff040b82 */ /* 0x000e620000000a00 */
[----:B------:R0:W-:Y:S04]  /*2c4e0*/  STSM.16.M88.4 [R138], R40 ;  /* 0x000000288a007844 */ /* 0x0001e80000000200 */
[----:B------:R0:W-:Y:S03]  /*2c4f0*/  STSM.16.M88.4 [R140], R32 ;  /* 0x000000208c007844 */ /* 0x0001e60000000200 */
[----:B------:R-:W2:Y:S01]  /*2c500*/  LDC R12, c[0x0][0xce8] ;  /* 0x00033a00ff0c7b82 */ /* 0x000ea20000000800 */
[----:B------:R0:W-:Y:S04]  /*2c510*/  STSM.16.M88.4 [R142], R24 ;  /* 0x000000188e007844 */ /* 0x0001e80000000200 */
[----:B------:R0:W-:Y:S03]  /*2c520*/  STSM.16.M88.4 [R20], R8 ;  /* 0x0000000814007844 */ /* 0x0001e60000000200 */
[----:B------:R-:W-:Y:S01]  /*2c530*/  BAR.SYNC.DEFER_BLOCKING 0x1, 0x100 ;  /* 0x0044000000007b1d */ /* 0x000fe20000010000 */
[----:B------:R-:W-:-:S02]  /*2c540*/  IMAD.U32 R7, RZ, RZ, UR6 ;  /* 0x00000006ff077e24 */ /* 0x000fc4000f8e00ff */
[----:B-1----:R-:W-:-:S03]  /*2c550*/  @P0 IMAD.WIDE R4, R198, 0x4, R4 ;  /* 0x00000004c6040825 */ /* 0x002fc600078e0204 */
[----:B------:R0:W5:Y:S04]  /*2c560*/  @P1 LDG.E R3, desc[UR42][R44.64] ;  /* 0x0000002a2c031981 */ /* 0x000168000c1e1900 */
[----:B------:R0:W5:Y:S01]  /*2c570*/  @P0 LDG.E R7, desc[UR42][R4.64] ;  /* 0x0000002a04070981 */ /* 0x000162000c1e1900 */
[----:B------:R-:W-:Y:S05]  /*2c580*/  @P0 BRA `(.L_x_3801) ;  /* 0x0000000000100947 */ /* 0x000fea0003800000 */
[----:B------:R-:W-:Y:S05]  /*2c590*/  @!P1 BRA `(.L_x_3801) ;  /* 0x00000000000c9947 */ /* 0x000fea0003800000 */
[----:B------:R-:W3:Y:S04]  /*2c5a0*/  LDG.E R0, desc[UR42][R44.64] ;  /* 0x0000002a2c007981 */ /* 0x000ee8000c1e1900 */
[----:B-----5:R-:W3:Y:S02]  /*2c5b0*/  LDG.E R7, desc[UR42][R44.64+0x4] ;  /* 0x0000042a2c077981 */ /* 0x020ee4000c1e1900 */
[----:B---3--:R-:W-:-:S07]  /*2c5c0*/  IMAD.IADD R7, R7, 0x1, -R0 ;  /* 0x0000000107077824 */ /* 0x008fce00078e0a00 */
.L_x_3801:
[----:B------:R-:W3:Y:S04]  /*2c5d0*/  LDL R0, [R1+0x510] ;  /* 0x0005100001007983 */ /* 0x000ee80000100800 */
[----:B0-----:R-:W4:Y:S01]  /*2c5e0*/  LDL R26, [R1+0x518] ;  /* 0x00051800011a7983 */ /* 0x001f220000100800 */
[----:B------:R-:W-:Y:S01]  /*2c5f0*/  IMAD.IADD R37, R196, 0x1, R194 ;  /* 0x00000001c4257824 */ /* 0x000fe200078e02c2 */
[----:B------:R-:W-:Y:S01]  /*2c600*/  ISETP.GT.AND P3, PT, R195, 0x1, PT ;  /* 0x00000001c300780c */ /* 0x000fe20003f64270 */
[----:B------:R-:W-:Y:S01]  /*2c610*/  IMAD.MOV.U32 R13, RZ, RZ, 0xab8 ;  /* 0x00000ab8ff0d7424 */ /* 0x000fe200078e00ff */
[----:B--2---:R-:W-:Y:S01]  /*2c620*/  ISETP.NE.AND P2, PT, R12, 0x1, PT ;  /* 0x000000010c00780c */ /* 0x004fe20003f45270 */
[----:B------:R-:W0:Y:S03]  /*2c630*/  LDC.64 R20, c[0x0][0xca8] ;  /* 0x00032a00ff147b82 */ /* 0x000e260000000a00 */
[----:B------:R-:W-:-:S05]  /*2c640*/  SEL R13, R13, 0xa78, P3 ;  /* 0x00000a780d0d7807 */ /* 0x000fca0001800000 */
[----:B------:R-:W1:Y:S08]  /*2c650*/  LDC.64 R10, c[0x0][R13+0x218] ;  /* 0x000086000d0a7b82 */ /* 0x000e700000000a00 */
[----:B------:R-:W2:Y:S08]  /*2c660*/  LDC.64 R4, c[0x0][R13+0x228] ;  /* 0x00008a000d047b82 */ /* 0x000eb00000000a00 */
[----:B------:R2:W2:Y:S01]  /*2c670*/  LDC.64 R8, c[0x0][R13+0x210] ;  /* 0x000084000d087b82 */ /* 0x0004a20000000a00 */
[----:B------:R-:W-:-:S07]  /*2c680*/  ISETP.NE.U32.AND P1, PT, RZ, UR4, PT ;  /* 0x00000004ff007c0c */ /* 0x000fce000bf25070 */
[----:B------:R-:W1:Y:S01]  /*2c690*/  @P2 LDC R14, c[0x0][0xcec] ;  /* 0x00033b00ff0e2b82 */ /* 0x000e620000000800 */
[----:B------:R-:W-:-:S07]  /*2c6a0*/  ISETP.NE.AND.EX P1, PT, RZ, UR5, PT, P1 ;  /* 0x00000005ff007c0c */ /* 0x000fce000bf25310 */
[----:B------:R-:W2:Y:S01]  /*2c6b0*/  @P2 LDC R33, c[0x0][0xcf0] ;  /* 0x00033c00ff212b82 */ /* 0x000ea20000000800 */
[----:B------:R-:W-:Y:S02]  /*2c6c0*/  SHF.R.S32.HI R24, RZ, 0x1f, R198 ;  /* 0x0000001fff187819 */ /* 0x000fe400000114c6 */
[----:B------:R-:W-:Y:S02]  /*2c6d0*/  SEL R15, R198, RZ, !P1 ;  /* 0x000000ffc60f7207 */ /* 0x000fe40004800000 */
[----:B---3--:R-:W-:Y:S01]  /*2c6e0*/  LOP3.LUT P0, RZ, R0, 0x3, RZ, 0xc0, !PT ;  /* 0x0000000300ff7812 */ /* 0x008fe2000780c0ff */
[----:B-----5:R-:W-:Y:S02]  /*2c6f0*/  IMAD R0, R7, R12, RZ ;  /* 0x0000000c07007224 */ /* 0x020fe400078e02ff */
[----:B0-----:R-:W0:Y:S03]  /*2c700*/  @!P3 LDC R20, c[0x0][0xc50] ;  /* 0x00031400ff14bb82 */ /* 0x001e260000000800 */
[----:B------:R-:W-:Y:S01]  /*2c710*/  ISETP.GE.OR P4, PT, R37, R0, P0 ;  /* 0x000000002500720c */ /* 0x000fe20000786670 */
[----:B----4-:R-:W-:-:S04]  /*2c720*/  IMAD.IADD R35, R26, 0x1, R194 ;  /* 0x000000011a237824 */ /* 0x010fc800078e02c2 */
[----:B------:R-:W3:Y:S08]  /*2c730*/  @!P3 LDC R21, c[0x0][0xc54] ;  /* 0x00031500ff15bb82 */ /* 0x000ef00000000800 */
[----:B------:R-:W4:Y:S01]  /*2c740*/  @!P4 LDL R27, [R1+0x240] ;  /* 0x00024000011bc983 */ /* 0x000f220000100800 */
[----:B------:R-:W2:Y:S01]  /*2c750*/  LDC.64 R6, c[0x0][R13+0x220] ;  /* 0x000088000d067b82 */ /* 0x000ea20000000a00 */
[----:B------:R-:W-:Y:S01]  /*2c760*/  SEL R25, R24, RZ, !P1 ;  /* 0x000000ff18197207 */ /* 0x000fe20004800000 */
[----:B-1----:R-:W-:-:S04]  /*2c770*/  @P2 IMAD.HI.U32 R14, R35, R14, RZ ;  /* 0x0000000e230e2227 */ /* 0x002fc800078e00ff */
[-C--:B------:R-:W-:Y:S02]  /*2c780*/  IMAD R29, R11, R193.reuse, RZ ;  /* 0x000000c10b1d7224 */ /* 0x080fe400078e02ff */
[----:B------:R-:W-:-:S04]  /*2c790*/  IMAD.WIDE.U32 R10, R10, R193, RZ ;  /* 0x000000c10a0a7225 */ /* 0x000fc800078e00ff */
[----:B------:R-:W-:Y:S02]  /*2c7a0*/  IMAD.IADD R29, R11, 0x1, R29 ;  /* 0x000000010b1d7824 */ /* 0x000fe400078e021d */
[----:B--2---:R-:W-:-:S04]  /*2c7b0*/  IMAD R7, R7, R15, RZ ;  /* 0x0000000f07077224 */ /* 0x004fc800078e02ff */
[C---:B------:R-:W-:Y:S01]  /*2c7c0*/  IMAD R31, R6.reuse, R25, R7 ;  /* 0x00000019061f7224 */ /* 0x040fe200078e0207 */
[----:B------:R-:W-:Y:S01]  /*2c7d0*/  SEL R25, R203, RZ, P3 ;  /* 0x000000ffcb197207 */ /* 0x000fe20001800000 */
[----:B------:R-:W-:-:S04]  /*2c7e0*/  IMAD.WIDE.U32 R6, R6, R15, RZ ;  /* 0x0000000f06067225 */ /* 0x000fc800078e00ff */
[----:B------:R-:W-:Y:S01]  /*2c7f0*/  IMAD.IADD R31, R7, 0x1, R31 ;  /* 0x00000001071f7824 */ /* 0x000fe200078e021f */
[----:B------:R-:W-:Y:S01]  /*2c800*/  IADD3 R6, P1, P5, R6, R10, R3 ;  /* 0x0000000a06067210 */ /* 0x000fe20007d3e003 */
[----:B------:R-:W-:Y:S01]  /*2c810*/  IMAD.MOV.U32 R7, RZ, RZ, R35 ;  /* 0x000000ffff077224 */ /* 0x000fe200078e0023 */
[----:B------:R-:W-:Y:S01]  /*2c820*/  @P2 SHF.R.U32.HI R7, RZ, R33, R14 ;  /* 0x00000021ff072219 */ /* 0x000fe2000001160e */
[-C--:B------:R-:W-:Y:S01]  /*2c830*/  IMAD R11, R5, R25.reuse, RZ ;  /* 0x00000019050b7224 */ /* 0x080fe200078e02ff */
[----:B------:R-:W-:Y:S01]  /*2c840*/  SHF.R.S32.HI R10, RZ, 0x1f, R3 ;  /* 0x0000001fff0a7819 */ /* 0x000fe20000011403 */
[----:B------:R-:W-:-:S03]  /*2c850*/  IMAD.WIDE.U32 R4, R4, R25, RZ ;  /* 0x0000001904047225 */ /* 0x000fc600078e00ff */
[----:B------:R-:W-:Y:S01]  /*2c860*/  IADD3.X R14, R31, R29, R10, P1, P5 ;  /* 0x0000001d1f0e7210 */ /* 0x000fe20000fea40a */
[----:B------:R-:W-:Y:S01]  /*2c870*/  IMAD.MOV R13, RZ, RZ, -R7 ;  /* 0x000000ffff0d7224 */ /* 0x000fe200078e0a07 */
[----:B------:R-:W-:Y:S01]  /*2c880*/  IADD3 R4, P1, P5, R7, R6, R4 ;  /* 0x0000000607047210 */ /* 0x000fe20007d3e004 */
[----:B------:R-:W-:Y:S01]  /*2c890*/  IMAD.IADD R11, R5, 0x1, R11 ;  /* 0x00000001050b7824 */ /* 0x000fe200078e020b */
[----:B------:R-:W-:Y:S01]  /*2c8a0*/  SHF.R.S32.HI R5, RZ, 0x1f, R7 ;  /* 0x0000001fff057819 */ /* 0x000fe20000011407 */
[----:B------:R-:W-:Y:S02]  /*2c8b0*/  IMAD R7, R12, R13, R35 ;  /* 0x0000000d0c077224 */ /* 0x000fe400078e0223 */
[----:B------:R-:W-:Y:S01]  /*2c8c0*/  VIADD R25, R37, 0x8 ;  /* 0x0000000825197836 */ /* 0x000fe20000000000 */
[----:B------:R-:W-:Y:S01]  /*2c8d0*/  IADD3.X R5, R5, R14, R11, P1, P5 ;  /* 0x0000000e05057210 */ /* 0x000fe20000fea40b */
[----:B------:R-:W-:Y:S01]  /*2c8e0*/  IMAD R6, R9, R7, RZ ;  /* 0x0000000709067224 */ /* 0x000fe200078e02ff */
[----:B------:R-:W-:-:S02]  /*2c8f0*/  SHF.R.S32.HI R11, RZ, 0x1f, R7 ;  /* 0x0000001fff0b7819 */ /* 0x000fc40000011407 */
[----:B------:R-:W-:Y:S01]  /*2c900*/  ISETP.GE.OR P0, PT, R25, R0, P0 ;  /* 0x000000001900720c */ /* 0x000fe20000706670 */
[----:B------:R-:W-:-:S04]  /*2c910*/  IMAD.WIDE.U32 R4, R8, R7, R4 ;  /* 0x0000000708047225 */ /* 0x000fc800078e0004 */
[----:B------:R-:W-:Y:S01]  /*2c920*/  IMAD R11, R8, R11, R6 ;  /* 0x0000000b080b7224 */ /* 0x000fe200078e0206 */
[----:B0-----:R-:W-:-:S03]  /*2c930*/  LEA R20, P1, R4, R20, 0x2 ;  /* 0x0000001404147211 */ /* 0x001fc600078210ff */
[----:B------:R-:W-:Y:S02]  /*2c940*/  IMAD.IADD R5, R5, 0x1, R11 ;  /* 0x0000000105057824 */ /* 0x000fe400078e020b */
[----:B------:R-:W-:Y:S03]  /*2c950*/  SHFL.IDX PT, R6, R20, RZ, 0x1c1f ;  /* 0x001c1fff14067589 */ /* 0x000fe600000e0000 */
[----:B---3--:R-:W-:-:S05]  /*2c960*/  LEA.HI.X R21, R4, R21, R5, 0x2, P1 ;  /* 0x0000001504157211 */ /* 0x008fca00008f1405 */
[----:B------:R-:W4:Y:S04]  /*2c970*/  SHFL.IDX PT, R7, R21, RZ, 0x1c1f ;  /* 0x001c1fff15077589 */ /* 0x000f2800000e0000 */
[----:B----4-:R-:W-:Y:S04]  /*2c980*/  @!P4 ST.E desc[UR42][R6.64], R27 ;  /* 0x0000001b0600c985 */ /* 0x010fe8000c10192a */
[----:B------:R-:W2:Y:S04]  /*2c990*/  @!P0 LDL R9, [R1+0x244] ;  /* 0x0002440001098983 */ /* 0x000ea80000100800 */
[----:B------:R-:W-:Y:S04]  /*2c9a0*/  SHFL.IDX PT, R4, R20, 0x1, 0x1c1f ;  /* 0x003c1f0014047f89 */ /* 0x000fe800000e0000 */
[----:B------:R-:W2:Y:S04]  /*2c9b0*/  SHFL.IDX PT, R5, R21, 0x1, 0x1c1f ;  /* 0x003c1f0015057f89 */ /* 0x000ea800000e0000 */
[----:B--2---:R0:W-:Y:S01]  /*2c9c0*/  @!P0 ST.E desc[UR42][R4.64], R9 ;  /* 0x0000000904008985 */ /* 0x0041e2000c10192a */
[----:B------:R-:W-:Y:S05]  /*2c9d0*/  @P3 BRA `(.L_x_3802) ;  /* 0x0000000c00e83947 */ /* 0x000fea0003800000 */
[----:B------:R-:W2:Y:S01]  /*2c9e0*/  LDL R84, [R1+0x478] ;  /* 0x0004780001547983 */ /* 0x000ea20000100800 */
[----:B------:R-:W1:Y:S01]  /*2c9f0*/  @P2 LDC R13, c[0x0][0xcec] ;  /* 0x00033b00ff0d2b82 */ /* 0x000e620000000800 */
[----:B------:R-:W-:Y:S02]  /*2ca00*/  ULDC.64 UR4, c[0x0][0xba0] ;  /* 0x0002e80000047ab9 */ /* 0x000fe40000000a00 */
[----:B------:R-:W3:Y:S01]  /*2ca10*/  LDL R85, [R1+0x488] ;  /* 0x0004880001557983 */ /* 0x000ee20000100800 */
[----:B------:R-:W-:Y:S02]  /*2ca20*/  IMAD R10, R10, UR4, RZ ;  /* 0x000000040a0a7c24 */ /* 0x000fe4000f8e02ff */
[----:B0-----:R-:W-:-:S04]  /*2ca30*/  IMAD.WIDE.U32 R8, R3, UR4, RZ ;  /* 0x0000000403087c25 */ /* 0x001fc8000f8e00ff */
[----:B------:R-:W-:Y:S01]  /*2ca40*/  IMAD R11, R3, UR5, R10 ;  /* 0x00000005030b7c24 */ /* 0x000fe2000f8e020a */
        /* <DEDUP_REMOVED lines=8> */
[----:B--2---:R-:W-:-:S04]  /*2cad0*/  IMAD R5, R84, 0x40, R181 ;  /* 0x0000004054057824 */ /* 0x004fc800078e02b5 */
        /* <DEDUP_REMOVED lines=27> */
[----:B---3--:R-:W-:Y:S01]  /*2cc90*/  IMAD R3, R85, 0x20, R84 ;  /* 0x0000002055037824 */ /* 0x008fe200078e0254 */
        /* <DEDUP_REMOVED lines=9> */
[----:B------:R-:W-:Y:S01]  /*2cd30*/  LOP3.LUT R52, R53, 0x380, RZ, 0xc0, !PT ;  /* 0x0000038035347812 */ /* 0x000fe200078ec0ff */
[----:B------:R-:W5:Y:S01]  /*2cd40*/  LD.E.128 R36, desc[UR42][R36.64] ;  /* 0x0000002a24247980 */ /* 0x000f62000c101d00 */
[----:B------:R-:W-:-:S02]  /*2cd50*/  LOP3.LUT R56, R57, 0x380, RZ, 0xc0, !PT ;  /* 0x0000038039387812 */ /* 0x000fc400078ec0ff */
[----:B------:R-:W-:Y:S01]  /*2cd60*/  LOP3.LUT R60, R61, 0x380, RZ, 0xc0, !PT ;  /* 0x000003803d3c7812 */ /* 0x000fe200078ec0ff */
[----:B------:R-:W5:Y:S01]  /*2cd70*/  LD.E.128 R40, desc[UR42][R40.64] ;  /* 0x0000002a28287980 */ /* 0x000f62000c101d00 */
[----:B------:R-:W-:Y:S02]  /*2cd80*/  SHF.R.U64 R44, R44, 0x3, RZ ;  /* 0x000000032c2c7819 */ /* 0x000fe400000012ff */
[----:B------:R-:W-:Y:S02]  /*2cd90*/  SHF.R.U64 R48, R48, 0x3, RZ ;  /* 0x0000000330307819 */ /* 0x000fe400000012ff */
[----:B------:R-:W-:Y:S02]  /*2cda0*/  SHF.R.U64 R52, R52, 0x3, RZ ;  /* 0x0000000334347819 */ /* 0x000fe400000012ff */
[----:B------:R-:W-:Y:S02]  /*2cdb0*/  SHF.R.U64 R56, R56, 0x3, RZ ;  /* 0x0000000338387819 */ /* 0x000fe400000012ff */
[----:B------:R-:W-:-:S02]  /*2cdc0*/  SHF.R.U64 R60, R60, 0x3, RZ ;  /* 0x000000033c3c7819 */ /* 0x000fc400000012ff */
        /* <DEDUP_REMOVED lines=8> */
[----:B------:R-:W-:Y:S01]  /*2ce50*/  LOP3.LUT R5, R16, 0x380, RZ, 0xc0, !PT ;  /* 0x0000038010057812 */ /* 0x000fe200078ec0ff */
        /* <DEDUP_REMOVED lines=11> */
[----:B------:R-:W-:Y:S02]  /*2cf10*/  SHF.R.U64 R5, R5, 0x3, RZ ;  /* 0x0000000305057819 */ /* 0x000fe400000012ff */
[----:B------:R-:W-:Y:S01]  /*2cf20*/  LOP3.LUT R64, R65, 0x380, RZ, 0xc0, !PT ;  /* 0x0000038041407812 */ /* 0x000fe200078ec0ff */
[----:B------:R-:W5:Y:S01]  /*2cf30*/  LD.E.128 R60, desc[UR42][R60.64] ;  /* 0x0000002a3c3c7980 */ /* 0x000f62000c101d00 */
[----:B------:R-:W-:-:S02]  /*2cf40*/  LOP3.LUT R68, R69, 0x380, RZ, 0xc0, !PT ;  /* 0x0000038045447812 */ /* 0x000fc400078ec0ff */
[----:B------:R-:W-:Y:S02]  /*2cf50*/  LOP3.LUT R72, R73, 0x380, RZ, 0xc0, !PT ;  /* 0x0000038049487812 */ /* 0x000fe400078ec0ff */
[----:B------:R-:W-:Y:S02]  /*2cf60*/  LOP3.LUT R76, R77, 0x380, RZ, 0xc0, !PT ;  /* 0x000003804d4c7812 */ /* 0x000fe400078ec0ff */
[----:B------:R-:W-:Y:S02]  /*2cf70*/  LOP3.LUT R6, R7, 0x380, RZ, 0xc0, !PT ;  /* 0x0000038007067812 */ /* 0x000fe400078ec0ff */
[----:B------:R-:W-:Y:S02]  /*2cf80*/  LOP3.LUT R4, R5, R16, RZ, 0x3c, !PT ;  /* 0x0000001005047212 */ /* 0x000fe400078e3cff */
[----:B------:R-:W0:Y:S01]  /*2cf90*/  @P2 LDC R16, c[0x0][0xcf0] ;  /* 0x00033c00ff102b82 */ /* 0x000e220000000800 */
[----:B------:R-:W-:Y:S02]  /*2cfa0*/  SHF.R.U64 R64, R64, 0x3, RZ ;  /* 0x0000000340407819 */ /* 0x000fe400000012ff */
[----:B------:R-:W-:-:S02]  /*2cfb0*/  SHF.R.U64 R68, R68, 0x3, RZ ;  /* 0x0000000344447819 */ /* 0x000fc400000012ff */
[----:B------:R-:W-:Y:S02]  /*2cfc0*/  SHF.R.U64 R72, R72, 0x3, RZ ;  /* 0x0000000348487819 */ /* 0x000fe400000012ff */
[----:B------:R-:W-:Y:S02]  /*2cfd0*/  SHF.R.U64 R76, R76, 0x3, RZ ;  /* 0x000000034c4c7819 */ /* 0x000fe400000012ff */
[----:B------:R-:W-:Y:S01]  /*2cfe0*/  SHF.R.U64 R6, R6, 0x3, RZ ;  /* 0x0000000306067819 */ /* 0x000fe200000012ff */
        /* <DEDUP_REMOVED lines=10> */
[----:B------:R-:W-:Y:S01]  /*2d090*/  IMAD.MOV.U32 R5, RZ, RZ, R17 ;  /* 0x000000ffff057224 */ /* 0x000fe200078e0011 */
[----:B------:R-:W5:Y:S01]  /*2d0a0*/  LD.E.128 R64, desc[UR42][R64.64] ;  /* 0x0000002a40407980 */ /* 0x000f62000c101d00 */
[----:B------:R-:W-:-:S03]  /*2d0b0*/  IMAD.IADD R14, R194, 0x1, R3 ;  /* 0x00000001c20e7824 */ /* 0x000fc600078e0203 */
[----:B------:R-:W5:Y:S04]  /*2d0c0*/  LD.E.128 R68, desc[UR42][R68.64] ;  /* 0x0000002a44447980 */ /* 0x000f68000c101d00 */
[----:B------:R-:W5:Y:S04]  /*2d0d0*/  LD.E.128 R4, desc[UR42][R4.64] ;  /* 0x0000002a04047980 */ /* 0x000f68000c101d00 */
[----:B------:R-:W5:Y:S04]  /*2d0e0*/  LD.E.128 R72, desc[UR42][R72.64] ;  /* 0x0000002a48487980 */ /* 0x000f68000c101d00 */
[----:B------:R-:W5:Y:S04]  /*2d0f0*/  LD.E.128 R76, desc[UR42][R76.64] ;  /* 0x0000002a4c4c7980 */ /* 0x000f68000c101d00 */
[----:B------:R-:W5:Y:S01]  /*2d100*/  LD.E.128 R80, desc[UR42][R80.64] ;  /* 0x0000002a50507980 */ /* 0x000f62000c101d00 */
[----:B------:R-:W-:Y:S01]  /*2d110*/  @!PT LDS RZ, [RZ] ;  /* 0x00000000fffff984 */ /* 0x000fe20000000800 */
[----:B------:R-:W-:Y:S01]  /*2d120*/  @!PT LDS RZ, [RZ] ;  /* 0x00000000fffff984 */ /* 0x000fe20000000800 */
[----:B------:R-:W-:Y:S01]  /*2d130*/  @!PT LDS RZ, [RZ] ;  /* 0x00000000fffff984 */ /* 0x000fe20000000800 */
[----:B------:R-:W-:Y:S01]  /*2d140*/  @!PT LDS RZ, [RZ] ;  /* 0x00000000fffff984 */ /* 0x000fe20000000800 */
[----:B------:R2:W-:Y:S06]  /*2d150*/  MEMBAR.ALL.CTA ;  /* 0x0000000000007992 */ /* 0x0005ec0000008000 */
[----:B--2---:R-:W2:Y:S01]  /*2d160*/  FENCE.VIEW.ASYNC.S ;  /* 0x00000000000073c6 */ /* 0x004ea20000000000 */
[----:B-1----:R-:W-:-:S04]  /*2d170*/  @P2 IMAD.HI.U32 R3, R14, R13, RZ ;  /* 0x0000000d0e032227 */ /* 0x002fc800078e00ff */
[----:B------:R-:W-:Y:S01]  /*2d180*/  IMAD.MOV.U32 R11, RZ, RZ, R14 ;  /* 0x000000ffff0b7224 */ /* 0x000fe200078e000e */
[----:B0-----:R-:W-:Y:S01]  /*2d190*/  @P2 SHF.R.U32.HI R11, RZ, R16, R3 ;  /* 0x00000010ff0b2219 */ /* 0x001fe20000011603 */
[----:B------:R-:W-:Y:S01]  /*2d1a0*/  IMAD R13, R15, UR5, R10 ;  /* 0x000000050f0d7c24 */ /* 0x000fe2000f8e020a */
[----:B------:R-:W-:Y:S01]  /*2d1b0*/  ULDC.64 UR4, c[0x0][0xbe0] ;  /* 0x0002f80000047ab9 */ /* 0x000fe20000000a00 */
[----:B------:R-:W-:Y:S02]  /*2d1c0*/  VIADD R3, R2, 0x32420 ;  /* 0x0003242002037836 */ /* 0x000fe40000000000 */
[----:B------:R-:W-:Y:S01]  /*2d1d0*/  IMAD.IADD R9, R9, 0x1, R13 ;  /* 0x0000000109097824 */ /* 0x000fe200078e020d */
[--C-:B------:R-:W-:Y:S01]  /*2d1e0*/  SHF.R.S32.HI R10, RZ, 0x1f, R11.reuse ;  /* 0x0000001fff0a7819 */ /* 0x100fe2000001140b */
[----:B------:R-:W-:Y:S01]  /*2d1f0*/  IMAD.MOV R13, RZ, RZ, -R11 ;  /* 0x000000ffff0d7224 */ /* 0x000fe200078e0a0b */
[----:B------:R-:W-:-:S03]  /*2d200*/  PRMT R3, RZ, 0x654, R3 ;  /* 0x00000654ff037816 */ /* 0x000fc60000000003 */
[----:B------:R-:W-:Y:S02]  /*2d210*/  IMAD R13, R12, R13, R14 ;  /* 0x0000000d0c0d7224 */ /* 0x000fe400078e020e */
[----:B------:R-:W-:Y:S02]  /*2d220*/  IMAD R10, R10, UR4, RZ ;  /* 0x000000040a0a7c24 */ /* 0x000fe4000f8e02ff */
[C---:B------:R-:W-:Y:S01]  /*2d230*/  IMAD.WIDE.U32 R8, R11.reuse, UR4, R8 ;  /* 0x000000040b087c25 */ /* 0x040fe2000f8e0008 */
[----:B--2---:R0:W-:Y:S03]  /*2d240*/  SYNCS.ARRIVE.TRANS64.RED.A1T0 RZ, [R3+URZ], RZ ;  /* 0x000000ff03ff79a7 */ /* 0x0041e6000810043f */
[----:B------:R-:W-:Y:S01]  /*2d250*/  IMAD R15, R11, UR5, R10 ;  /* 0x000000050b0f7c24 */ /* 0x000fe2000f8e020a */
[----:B------:R-:W-:Y:S01]  /*2d260*/  ULDC.64 UR4, c[0x0][0xbd8] ;  /* 0x0002f60000047ab9 */ /* 0x000fe20000000a00 */
[----:B0-----:R-:W-:-:S02]  /*2d270*/  SHF.R.S32.HI R3, RZ, 0x1f, R13 ;  /* 0x0000001fff037819 */ /* 0x001fc4000001140d */
[----:B------:R-:W-:-:S03]  /*2d280*/  IMAD.IADD R9, R9, 0x1, R15 ;  /* 0x0000000109097824 */ /* 0x000fc600078e020f */
[----:B------:R-:W-:Y:S02]  /*2d290*/  IMAD R10, R3, UR4, RZ ;  /* 0x00000004030a7c24 */ /* 0x000fe4000f8e02ff */
[----:B------:R-:W-:-:S04]  /*2d2a0*/  IMAD.WIDE.U32 R8, R13, UR4, R8 ;  /* 0x000000040d087c25 */ /* 0x000fc8000f8e0008 */
        /* <DEDUP_REMOVED lines=9> */
.L_x_4053:
[----:B------:R-:W-:Y:S01]  /*2d340*/  IMAD.IADD R21, R84, 0x1, R194 ;  /* 0x0000000154157824 */ /* 0x000fe200078e02c2 */
[----:B------:R-:W-:Y:S04]  /*2d350*/  BSSY B1, `(.L_x_3804) ;  /* 0x0000014000017945 */ /* 0x000fe80003800000 */
[----:B------:R-:W-:-:S13]  /*2d360*/  ISETP.GE.AND P0, PT, R21, R0, PT ;  /* 0x000000001500720c */ /* 0x000fda0003f06270 */
[----:B------:R-:W-:Y:S05]  /*2d370*/  @P0 BRA `(.L_x_3805) ;  /* 0x0000000000440947 */ /* 0x000fea0003800000 */
[----:B------:R-:W-:Y:S02]  /*2d380*/  ULDC UR4, c[0x0][0xbc8] ;  /* 0x0002f20000047ab9 */ /* 0x000fe40000000800 */
[----:B------:R-:W-:Y:S02]  /*2d390*/  ISETP.GE.AND P3, PT, R181, UR4, PT ;  /* 0x00000004b5007c0c */ /* 0x000fe4000bf66270 */
[----:B------:R-:W-:Y:S02]  /*2d3a0*/  ISETP.GE.AND P2, PT, R183, UR4, PT ;  /* 0x00000004b7007c0c */ /* 0x000fe4000bf46270 */
[----:B------:R-:W-:Y:S02]  /*2d3b0*/  ISETP.GE.AND P1, PT, R182, UR4, PT ;  /* 0x00000004b6007c0c */ /* 0x000fe4000bf26270 */
[----:B------:R-:W-:-:S07]  /*2d3c0*/  ISETP.GE.AND P0, PT, R188, UR4, PT ;  /* 0x00000004bc007c0c */ /* 0x000fce000bf06270 */
[-C--:B--2---:R-:W-:Y:S02]  /*2d3d0*/  @!P3 LEA R8, P5, R181, R14.reuse, 0x1 ;  /* 0x0000000eb508b211 */ /* 0x084fe400078a08ff */
[-C--:B------:R-:W-:Y:S02]  /*2d3e0*/  @!P2 LEA R10, P4, R183, R14.reuse, 0x1 ;  /* 0x0000000eb70aa211 */ /* 0x080fe400078808ff */
[-C--:B-1----:R-:W-:Y:S02]  /*2d3f0*/  @!P3 LEA.HI.X R9, R181, R3.reuse, R202, 0x1, P5 ;  /* 0x00000003b509b211 */ /* 0x082fe400028f0cca */
[-C--:B------:R-:W-:Y:S02]  /*2d400*/  @!P1 LEA R12, P5, R182, R14.reuse, 0x1 ;  /* 0x0000000eb60c9211 */ /* 0x080fe400078a08ff */
[----:B------:R-:W-:Y:S01]  /*2d410*/  @!P2 LEA.HI.X R11, R183, R3, R201, 0x1, P4 ;  /* 0x00000003b70ba211 */ /* 0x000fe200020f0cc9 */
[----:B-----5:R3:W-:Y:S01]  /*2d420*/  @!P3 ST.E.128 desc[UR42][R8.64], R4 ;  /* 0x000000040800b985 */ /* 0x0207e2000c101d2a */
[----:B------:R-:W-:-:S02]  /*2d430*/  @!P0 LEA R14, P4, R188, R14, 0x1 ;  /* 0x0000000ebc0e8211 */ /* 0x000fc400078808ff */
[-C--:B------:R-:W-:Y:S01]  /*2d440*/  @!P1 LEA.HI.X R13, R182, R3.reuse, R200, 0x1, P5 ;  /* 0x00000003b60d9211 */ /* 0x080fe200028f0cc8 */
[----:B------:R3:W-:Y:S01]  /*2d450*/  @!P2 ST.E.128 desc[UR42][R10.64], R36 ;  /* 0x000000240a00a985 */ /* 0x0007e2000c101d2a */
[----:B------:R-:W-:-:S03]  /*2d460*/  @!P0 LEA.HI.X R15, R188, R3, R199, 0x1, P4 ;  /* 0x00000003bc0f8211 */ /* 0x000fc600020f0cc7 */
[----:B------:R3:W-:Y:S04]  /*2d470*/  @!P1 ST.E.128 desc[UR42][R12.64], R52 ;  /* 0x000000340c009985 */ /* 0x0007e8000c101d2a */
[----:B------:R3:W-:Y:S02]  /*2d480*/  @!P0 ST.E.128 desc[UR42][R14.64], R68 ;  /* 0x000000440e008985 */ /* 0x0007e4000c101d2a */
.L_x_3805:
[----:B------:R-:W-:Y:S05]  /*2d490*/  BSYNC B1 ;  /* 0x0000000000017941 */ /* 0x000fea0003800000 */
.L_x_3804:
[----:B------:R-:W-:-:S03]  /*2d4a0*/  UMOV UR4, 0xffffffff ;  /* 0xffffffff00047882 */ /* 0x000fc60000000000 */
[----:B------:R-:W-:Y:S05]  /*2d4b0*/  BRA.DIV UR4, `(.L_x_3806) ;  /* 0x000000da04707947 */ /* 0x000fea000b800000 */
[----:B-1----:R1:W4:Y:S04]  /*2d4c0*/  SHFL.IDX PT, R3, R17, 0x1, 0x181f ;  /* 0x00381f0011037f89 */ /* 0x00232800000e0000 */
[----:B--23--:R1:W2:Y:S02]  /*2d4d0*/  SHFL.IDX PT, R14, R16, 0x1, 0x181f ;  /* 0x00381f00100e7f89 */ /* 0x00c2a400000e0000 */
.L_x_4057:
[----:B-----5:R-:W-:Y:S01]  /*2d4e0*/  VIADD R5, R21, 0x20 ;  /* 0x0000002015057836 */ /* 0x020fe20000000000 */
        /* <DEDUP_REMOVED lines=10> */
[-C--:B----4-:R-:W-:Y:S02]  /*2d590*/  @!P3 LEA.HI.X R5, R181, R3.reuse, R202, 0x1, P5 ;  /* 0x00000003b505b211 */ /* 0x090fe400028f0cca */
        /* <DEDUP_REMOVED lines=9> */
.L_x_3808:
[----:B------:R-:W-:Y:S05]  /*2d630*/  BSYNC B1 ;  /* 0x0000000000017941 */ /* 0x000fea0003800000 */
.L_x_3807:
[----:B------:R-:W-:-:S03]  /*2d640*/  UMOV UR4, 0xffffffff ;  /* 0xffffffff00047882 */ /* 0x000fc60000000000 */
[----:B------:R-:W-:Y:S05]  /*2d650*/  BRA.DIV UR4, `(.L_x_3809) ;  /* 0x000000da04507947 */ /* 0x000fea000b800000 */
[----:B----4-:R4:W0:Y:S04]  /*2d660*/  SHFL.IDX PT, R3, R17, 0x2, 0x181f ;  /* 0x00581f0011037f89 */ /* 0x01082800000e0000 */
[----:B--2---:R4:W2:Y:S02]  /*2d670*/  SHFL.IDX PT, R14, R16, 0x2, 0x181f ;  /* 0x00581f00100e7f89 */ /* 0x0048a400000e0000 */
.L_x_4061:
[----:B---3--:R-:W-:Y:S01]  /*2d680*/  VIADD R5, R21, 0x40 ;  /* 0x0000004015057836 */ /* 0x008fe20000000000 */
        /* <DEDUP_REMOVED lines=20> */
.L_x_3811:
[----:B------:R-:W-:Y:S05]  /*2d7d0*/  BSYNC B1 ;  /* 0x0000000000017941 */ /* 0x000fea0003800000 */
.L_x_3810:
[----:B------:R-:W-:-:S03]  /*2d7e0*/  UMOV UR4, 0xffffffff ;  /* 0xffffffff00047882 */ /* 0x000fc60000000000 */
[----:B------:R-:W-:Y:S05]  /*2d7f0*/  BRA.DIV UR4, `(.L_x_3812) ;  /* 0x000000da04307947 */ /* 0x000fea000b800000 */
[----:B0-----:R0:W0:Y:S04]  /*2d800*/  SHFL.IDX PT, R3, R17, 0x3, 0x181f ;  /* 0x00781f0011037f89 */ /* 0x00102800000e0000 */
[----:B--2---:R2:W0:Y:S02]  /*2d810*/  SHFL.IDX PT, R14, R16, 0x3, 0x181f ;  /* 0x00781f00100e7f89 */ /* 0x00442400000e0000 */
.L_x_4065:
[----:B---3--:R-:W-:-:S05]  /*2d820*/  VIADD R5, R21, 0x60 ;  /* 0x0000006015057836 */ /* 0x008fca0000000000 */
[----:B------:R-:W-:-:S13]  /*2d830*/  ISETP.GE.AND P0, PT, R5, R0, PT ;  /* 0x000000000500720c */ /* 0x000fda0003f06270 */
[----:B------:R-:W-:Y:S05]  /*2d840*/  @P0 BRA `(.L_x_3813) ;  /* 0x0000002c00180947 */ /* 0x000fea0003800000 */
[----:B------:R-:W-:Y:S02]  /*2d850*/  ULDC UR4, c[0x0][0xbc8] ;  /* 0x0002f20000047ab9 */ /* 0x000fe40000000800 */
[----:B------:R-:W-:Y:S02]  /*2d860*/  ISETP.GE.AND P3, PT, R181, UR4, PT ;  /* 0x00000004b5007c0c */ /* 0x000fe4000bf66270 */
[----:B------:R-:W-:Y:S02]  /*2d870*/  ISETP.GE.AND P4, PT, R183, UR4, PT ;  /* 0x00000004b7007c0c */ /* 0x000fe4000bf86270 */
[----:B------:R-:W-:-:S09]  /*2d880*/  ISETP.GE.AND P5, PT, R182, UR4, PT ;  /* 0x00000004b6007c0c */ /* 0x000fd2000bfa6270 */
[-C--:B0-----:R-:W-:Y:S02]  /*2d890*/  @!P3 LEA R4, P0, R181, R14.reuse, 0x1 ;  /* 0x0000000eb504b211 */ /* 0x081fe400078008ff */
        /* <DEDUP_REMOVED lines=14> */
.L_x_3802:
[----:B------:R-:W-:Y:S01]  /*2d980*/  ULDC.64 UR4, c[0x0][0xc08] ;  /* 0x0003020000047ab9 */ /* 0x000fe20000000a00 */
[----:B------:R-:W1:Y:S01]  /*2d990*/  @P2 LDC R8, c[0x0][0xcec] ;  /* 0x00033b00ff082b82 */ /* 0x000e620000000800 */
[----:B------:R-:W-:Y:S01]  /*2d9a0*/  IMAD R10, R10, UR4, RZ ;  /* 0x000000040a0a7c24 */ /* 0x000fe2000f8e02ff */
[----:B------:R-:W-:Y:S01]  /*2d9b0*/  SHF.R.S32.HI R6, RZ, 0x1f, R15 ;  /* 0x0000001fff067819 */ /* 0x000fe2000001140f */
[----:B0-----:R-:W-:-:S04]  /*2d9c0*/  IMAD.WIDE.U32 R4, R3, UR4, RZ ;  /* 0x0000000403047c25 */ /* 0x001fc8000f8e00ff */
[----:B------:R-:W-:Y:S01]  /*2d9d0*/  IMAD R3, R3, UR5, R10 ;  /* 0x0000000503037c24 */ /* 0x000fe2000f8e020a */
[----:B------:R-:W0:Y:S01]  /*2d9e0*/  @P2 LDC R9, c[0x0][0xcf0] ;  /* 0x00033c00ff092b82 */ /* 0x000e220000000800 */
[----:B------:R-:W-:Y:S02]  /*2d9f0*/  ULDC.64 UR4, c[0x0][0xc38] ;  /* 0x00030e0000047ab9 */ /* 0x000fe40000000a00 */
[----:B------:R-:W-:Y:S02]  /*2da00*/  IMAD.IADD R5, R5, 0x1, R3 ;  /* 0x0000000105057824 */ /* 0x000fe400078e0203 */
[----:B------:R-:W-:Y:S02]  /*2da10*/  IMAD.MOV.U32 R3, RZ, RZ, R35 ;  /* 0x000000ffff037224 */ /* 0x000fe400078e0023 */
[----:B------:R-:W-:-:S04]  /*2da20*/  IMAD.WIDE.U32 R4, R193, UR4, R4 ;  /* 0x00000004c1047c25 */ /* 0x000fc8000f8e0004 */
[----:B------:R-:W-:Y:S01]  /*2da30*/  IMAD R5, R193, UR5, R5 ;  /* 0x00000005c1057c24 */ /* 0x000fe2000f8e0205 */
[----:B------:R-:W-:Y:S02]  /*2da40*/  ULDC.64 UR4, c[0x0][0xc40] ;  /* 0x0003100000047ab9 */ /* 0x000fe40000000a00 */
[----:B------:R-:W-:Y:S02]  /*2da50*/  IMAD R6, R6, UR4, RZ ;  /* 0x0000000406067c24 */ /* 0x000fe4000f8e02ff */
[----:B------:R-:W-:-:S04]  /*2da60*/  IMAD.WIDE.U32 R4, R15, UR4, R4 ;  /* 0x000000040f047c25 */ /* 0x000fc8000f8e0004 */
[----:B------:R-:W-:Y:S01]  /*2da70*/  IMAD R7, R15, UR5, R6 ;  /* 0x000000050f077c24 */ /* 0x000fe2000f8e0206 */
[----:B------:R-:W-:Y:S01]  /*2da80*/  ULDC.64 UR4, c[0x0][0xc48] ;  /* 0x0003120000047ab9 */ /* 0x000fe20000000a00 */
[----:B-1----:R-:W-:-:S04]  /*2da90*/  @P2 IMAD.HI.U32 R8, R35, R8, RZ ;  /* 0x0000000823082227 */ /* 0x002fc800078e00ff */
[----:B------:R-:W-:Y:S01]  /*2daa0*/  IMAD.IADD R5, R5, 0x1, R7 ;  /* 0x0000000105057824 */ /* 0x000fe200078e0207 */
[----:B0-----:R-:W-:Y:S01]  /*2dab0*/  @P2 SHF.R.U32.HI R3, RZ, R9, R8 ;  /* 0x00000009ff032219 */ /* 0x001fe20000011608 */
[----:B------:R-:W-:Y:S02]  /*2dac0*/  VIADD R8, R2, 0x32420 ;  /* 0x0003242002087836 */ /* 0x000fe40000000000 */
[C---:B------:R-:W-:Y:S01]  /*2dad0*/  IMAD.WIDE.U32 R4, R203.reuse, UR4, R4 ;  /* 0x00000004cb047c25 */ /* 0x040fe2000f8e0004 */
[--C-:B------:R-:W-:Y:S02]  /*2dae0*/  SHF.R.S32.HI R6, RZ, 0x1f, R3.reuse ;  /* 0x0000001fff067819 */ /* 0x100fe40000011403 */
[----:B------:R-:W-:Y:S01]  /*2daf0*/  PRMT R8, RZ, 0x654, R8 ;  /* 0x00000654ff087816 */ /* 0x000fe20000000008 */
[----:B------:R-:W-:Y:S02]  /*2db00*/  IMAD.MOV R7, RZ, RZ, -R3 ;  /* 0x000000ffff077224 */ /* 0x000fe400078e0a03 */
[----:B------:R-:W-:Y:S01]  /*2db10*/  IMAD R5, R203, UR5, R5 ;  /* 0x00000005cb057c24 */ /* 0x000fe2000f8e0205 */
[----:B------:R-:W-:Y:S01]  /*2db20*/  ULDC.64 UR4, c[0x0][0xc30] ;  /* 0x00030c0000047ab9 */ /* 0x000fe20000000a00 */
[----:B------:R-:W-:Y:S01]  /*2db30*/  IMAD R7, R12, R7, R35 ;  /* 0x000000070c077224 */ /* 0x000fe200078e0223 */
[----:B------:R0:W-:Y:S01]  /*2db40*/  SYNCS.ARRIVE.TRANS64.RED.A1T0 RZ, [R8+URZ], RZ ;  /* 0x000000ff08ff79a7 */ /* 0x0001e2000810043f */
[----:B------:R-:W-:-:S02]  /*2db50*/  IMAD R6, R6, UR4, RZ ;  /* 0x0000000406067c24 */ /* 0x000fc4000f8e02ff */
        /* <DEDUP_REMOVED lines=16> */
.L_x_4068:
[----:B------:R-:W-:Y:S01]  /*2dc60*/  ISETP.GE.AND P0, PT, R37, R0, PT ;  /* 0x000000002500720c */ /* 0x000fe20003f06270 */
[----:B------:R-:W-:-:S12]  /*2dc70*/  BSSY B1, `(.L_x_3815) ;  /* 0x00000c6000017945 */ /* 0x000fd80003800000 */
[----:B------:R-:W-:Y:S05]  /*2dc80*/  @P0 BRA `(.L_x_3816) ;  /* 0x0000000c00100947 */ /* 0x000fea0003800000 */
[----:B------:R-:W-:Y:S01]  /*2dc90*/  ULDC UR4, c[0x0][0xbc8] ;  /* 0x0002f20000047ab9 */ /* 0x000fe20000000800 */
[----:B------:R-:W3:Y:S01]  /*2dca0*/  LDL R10, [R1+0x468] ;  /* 0x00046800010a7983 */ /* 0x000ee20000100800 */
[----:B------:R-:W-:-:S03]  /*2dcb0*/  ISETP.GE.AND P0, PT, R197, UR4, PT ;  /* 0x00000004c5007c0c */ /* 0x000fc6000bf06270 */
[----:B------:R-:W4:Y:S04]  /*2dcc0*/  LDL R28, [R1+0x464] ;  /* 0x00046400011c7983 */ /* 0x000f280000100800 */
[----:B------:R-:W5:Y:S04]  /*2dcd0*/  LDL R11, [R1+0x508] ;  /* 0x00050800010b7983 */ /* 0x000f680000100800 */
[----:B------:R-:W5:Y:S04]  /*2dce0*/  LDL R31, [R1+0x504] ;  /* 0x00050400011f7983 */ /* 0x000f680000100800 */
[----:B------:R-:W4:Y:S01]  /*2dcf0*/  @!P0 LDL.64 R20, [R1+0x260] ;  /* 0x0002600001148983 */ /* 0x000f220000100a00 */
[----:B-1----:R-:W-:-:S03]  /*2dd00*/  @!P0 IMAD.MOV.U32 R15, RZ, RZ, R5 ;  /* 0x000000ffff0f8224 */ /* 0x002fc600078e0005 */
[----:B------:R-:W5:Y:S01]  /*2dd10*/  LDL R27, [R1+0x500] ;  /* 0x00050000011b7983 */ /* 0x000f620000100800 */
[----:B--2---:R-:W-:-:S03]  /*2dd20*/  @!P0 IMAD.WIDE R6, R197, 0x4, R14 ;  /* 0x00000004c5068825 */ /* 0x004fc600078e020e */
[----:B------:R-:W2:Y:S04]  /*2dd30*/  LDL R24, [R1+0x4fc] ;  /* 0x0004fc0001187983 */ /* 0x000ea80000100800 */
[----:B------:R-:W2:Y:S04]  /*2dd40*/  LDL R30, [R1+0x4f8] ;  /* 0x0004f800011e7983 */ /* 0x000ea80000100800 */
[----:B------:R-:W2:Y:S04]  /*2dd50*/  LDL R29, [R1+0x4f4] ;  /* 0x0004f400011d7983 */ /* 0x000ea80000100800 */
[----:B------:R-:W2:Y:S04]  /*2dd60*/  LDL R26, [R1+0x4f0] ;  /* 0x0004f000011a7983 */ /* 0x000ea80000100800 */
[----:B------:R-:W2:Y:S04]  /*2dd70*/  LDL R15, [R1+0x4e0] ;  /* 0x0004e000010f7983 */ /* 0x000ea80000100800 */
[----:B------:R-:W2:Y:S01]  /*2dd80*/  LDL R32, [R1+0x4a8] ;  /* 0x0004a80001207983 */ /* 0x000ea20000100800 */
[----:B---3--:R-:W-:-:S03]  /*2dd90*/  ISETP.GE.AND P1, PT, R10, UR4, PT ;  /* 0x000000040a007c0c */ /* 0x008fc6000bf26270 */
[----:B----4-:R1:W-:Y:S10]  /*2dda0*/  @!P0 ST.E.64 desc[UR42][R6.64], R20 ;  /* 0x0000001406008985 */ /* 0x0103f4000c101b2a */
[----:B------:R-:W3:Y:S01]  /*2ddb0*/  @!P1 LDL.64 R8, [R1+0x270] ;  /* 0x0002700001089983 */ /* 0x000ee20000100a00 */
[----:B------:R-:W-:-:S02]  /*2ddc0*/  ISETP.GE.AND P0, PT, R28, UR4, PT ;  /* 0x000000041c007c0c */ /* 0x000fc4000bf06270 */
[----:B------:R-:W-:-:S04]  /*2ddd0*/  @!P1 LEA R12, P2, R10, R14, 0x2 ;  /* 0x0000000e0a0c9211 */ /* 0x000fc800078410ff */
[----:B-----5:R-:W-:-:S05]  /*2dde0*/  @!P1 LEA.HI.X R13, R10, R5, R11, 0x2, P2 ;  /* 0x000000050a0d9211 */ /* 0x020fca00010f140b */
[----:B---3--:R3:W-:Y:S04]  /*2ddf0*/  @!P1 ST.E.64 desc[UR42][R12.64], R8 ;  /* 0x000000080c009985 */ /* 0x0087e8000c101b2a */
[----:B------:R-:W4:Y:S01]  /*2de00*/  @!P0 LDL.64 R10, [R1+0x280] ;  /* 0x00028000010a8983 */ /* 0x000f220000100a00 */
[----:B------:R-:W-:Y:S02]  /*2de10*/  ISETP.GE.AND P1, PT, R237, UR4, PT ;  /* 0x00000004ed007c0c */ /* 0x000fe4000bf26270 */
[----:B------:R-:W-:-:S04]  /*2de20*/  @!P0 LEA R16, P2, R28, R14, 0x2 ;  /* 0x0000000e1c108211 */ /* 0x000fc800078410ff */
[----:B------:R-:W-:Y:S02]  /*2de30*/  @!P0 LEA.HI.X R17, R28, R5, R31, 0x2, P2 ;  /* 0x000000051c118211 */ /* 0x000fe400010f141f */
[----:B------:R-:W5:Y:S04]  /*2de40*/  LDL R28, [R1+0x4ec] ;  /* 0x0004ec00011c7983 */ /* 0x000f680000100800 */
[----:B------:R-:W5:Y:S04]  /*2de50*/  LDL R31, [R1+0x4a4] ;  /* 0x0004a400011f7983 */ /* 0x000f680000100800 */
[----:B----4-:R4:W-:Y:S04]  /*2de60*/  @!P0 ST.E.64 desc[UR42][R16.64], R10 ;  /* 0x0000000a10008985 */ /* 0x0109e8000c101b2a */
[----:B-1----:R-:W2:Y:S01]  /*2de70*/  @!P1 LDL.64 R6, [R1+0x290] ;  /* 0x0002900001069983 */ /* 0x002ea20000100a00 */
[----:B------:R-:W-:-:S02]  /*2de80*/  ISETP.GE.AND P0, PT, R236, UR4, PT ;  /* 0x00000004ec007c0c */ /* 0x000fc4000bf06270 */
[----:B------:R-:W-:-:S04]  /*2de90*/  @!P1 LEA R20, P2, R237, R14, 0x2 ;  /* 0x0000000eed149211 */ /* 0x000fc800078410ff */
[----:B------:R-:W-:Y:S02]  /*2dea0*/  @!P1 LEA.HI.X R21, R237, R5, R27, 0x2, P2 ;  /* 0x00000005ed159211 */ /* 0x000fe400010f141b */
[----:B------:R-:W5:Y:S04]  /*2deb0*/  LDL R27, [R1+0x4e8] ;  /* 0x0004e800011b7983 */ /* 0x000f680000100800 */
[----:B--2---:R1:W-:Y:S04]  /*2dec0*/  @!P1 ST.E.64 desc[UR42][R20.64], R6 ;  /* 0x0000000614009985 */ /* 0x0043e8000c101b2a */
[----:B---3--:R-:W2:Y:S01]  /*2ded0*/  @!P0 LDL.64 R8, [R1+0x2a0] ;  /* 0x0002a00001088983 */ /* 0x008ea20000100a00 */
[----:B------:R-:W-:-:S02]  /*2dee0*/  ISETP.GE.AND P1, PT, R235, UR4, PT ;  /* 0x00000004eb007c0c */ /* 0x000fc4000bf26270 */
[----:B------:R-:W-:-:S04]  /*2def0*/  @!P0 LEA R12, P2, R236, R14, 0x2 ;  /* 0x0000000eec0c8211 */ /* 0x000fc800078410ff */
[----:B------:R-:W-:Y:S02]  /*2df00*/  @!P0 LEA.HI.X R13, R236, R5, R24, 0x2, P2 ;  /* 0x00000005ec0d8211 */ /* 0x000fe400010f1418 */
[----:B------:R-:W3:Y:S04]  /*2df10*/  LDL R24, [R1+0x4e4] ;  /* 0x0004e40001187983 */ /* 0x000ee80000100800 */
[----:B--2---:R2:W-:Y:S04]  /*2df20*/  @!P0 ST.E.64 desc[UR42][R12.64], R8 ;  /* 0x000000080c008985 */ /* 0x0045e8000c101b2a */
[----:B----4-:R-:W4:Y:S01]  /*2df30*/  @!P1 LDL.64 R10, [R1+0x2b0] ;  /* 0x0002b000010a9983 */ /* 0x010f220000100a00 */
[----:B------:R-:W-:-:S02]  /*2df40*/  ISETP.GE.AND P0, PT, R234, UR4, PT ;  /* 0x00000004ea007c0c */ /* 0x000fc4000bf06270 */
[----:B------:R-:W-:-:S04]  /*2df50*/  @!P1 LEA R16, P2, R235, R14, 0x2 ;  /* 0x0000000eeb109211 */ /* 0x000fc800078410ff */
[----:B------:R-:W-:Y:S02]  /*2df60*/  @!P1 LEA.HI.X R17, R235, R5, R30, 0x2, P2 ;  /* 0x00000005eb119211 */ /* 0x000fe400010f141e */
[----:B------:R-:W3:Y:S04]  /*2df70*/  LDL R30, [R1+0x4a0] ;  /* 0x0004a000011e7983 */ /* 0x000ee80000100800 */
[----:B----4-:R4:W-:Y:S04]  /*2df80*/  @!P1 ST.E.64 desc[UR42][R16.64], R10 ;  /* 0x0000000a10009985 */ /* 0x0109e8000c101b2a */
[----:B-1----:R-:W5:Y:S01]  /*2df90*/  @!P0 LDL.64 R6, [R1+0x2c0] ;  /* 0x0002c00001068983 */ /* 0x002f620000100a00 */
[----:B------:R-:W-:-:S02]  /*2dfa0*/  ISETP.GE.AND P1, PT, R233, UR4, PT ;  /* 0x00000004e9007c0c */ /* 0x000fc4000bf26270 */
[----:B------:R-:W-:-:S04]  /*2dfb0*/  @!P0 LEA R20, P2, R234, R14, 0x2 ;  /* 0x0000000eea148211 */ /* 0x000fc800078410ff */
[----:B------:R-:W-:Y:S02]  /*2dfc0*/  @!P0 LEA.HI.X R21, R234, R5, R29, 0x2, P2 ;  /* 0x00000005ea158211 */ /* 0x000fe400010f141d */
[----:B------:R-:W3:Y:S04]  /*2dfd0*/  LDL R29, [R1+0x4dc] ;  /* 0x0004dc00011d7983 */ /* 0x000ee80000100800 */
[----:B-----5:R1:W-:Y:S04]  /*2dfe0*/  @!P0 ST.E.64 desc[UR42][R20.64], R6 ;  /* 0x0000000614008985 */ /* 0x0203e8000c101b2a */
[----:B--2---:R-:W2:Y:S01]  /*2dff0*/  @!P1 LDL.64 R8, [R1+0x2d0] ;  /* 0x0002d00001089983 */ /* 0x004ea20000100a00 */
[----:B------:R-:W-:-:S02]  /*2e000*/  ISETP.GE.AND P0, PT, R232, UR4, PT ;  /* 0x00000004e8007c0c */ /* 0x000fc4000bf06270 */
[----:B------:R-:W-:-:S04]  /*2e010*/  @!P1 LEA R12, P2, R233, R14, 0x2 ;  /* 0x0000000ee90c9211 */ /* 0x000fc800078410ff */
[----:B------:R-:W-:Y:S02]  /*2e020*/  @!P1 LEA.HI.X R13, R233, R5, R26, 0x2, P2 ;  /* 0x00000005e90d9211 */ /* 0x000fe400010f141a */
[----:B------:R-:W5:Y:S04]  /*2e030*/  LDL R26, [R1+0x4d8] ;  /* 0x0004d800011a7983 */ /* 0x000f680000100800 */
[----:B--2---:R2:W-:Y:S04]  /*2e040*/  @!P1 ST.E.64 desc[UR42][R12.64], R8 ;  /* 0x000000080c009985 */ /* 0x0045e8000c101b2a */
[----:B----4-:R-:W4:Y:S01]  /*2e050*/  @!P0 LDL.64 R10, [R1+0x2e0] ;  /* 0x0002e000010a8983 */ /* 0x010f220000100a00 */
[----:B------:R-:W-:-:S02]  /*2e060*/  ISETP.GE.AND P1, PT, R231, UR4, PT ;  /* 0x00000004e7007c0c */ /* 0x000fc4000bf26270 */
[----:B------:R-:W-:-:S04]  /*2e070*/  @!P0 LEA R16, P2, R232, R14, 0x2 ;  /* 0x0000000ee8108211 */ /* 0x000fc800078410ff */
[----:B------:R-:W-:Y:S02]  /*2e080*/  @!P0 LEA.HI.X R17, R232, R5, R28, 0x2, P2 ;  /* 0x00000005e8118211 */ /* 0x000fe400010f141c */
[----:B------:R-:W5:Y:S04]  /*2e090*/  LDL R28, [R1+0x4d4] ;  /* 0x0004d400011c7983 */ /* 0x000f680000100800 */
[----:B----4-:R4:W-:Y:S04]  /*2e0a0*/  @!P0 ST.E.64 desc[UR42][R16.64], R10 ;  /* 0x0000000a10008985 */ /* 0x0109e8000c101b2a */
[----:B-1----:R-:W3:Y:S01]  /*2e0b0*/  @!P1 LDL.64 R6, [R1+0x2f0] ;  /* 0x0002f00001069983 */ /* 0x002ee20000100a00 */
[----:B------:R-:W-:-:S02]  /*2e0c0*/  ISETP.GE.AND P0, PT, R230, UR4, PT ;  /* 0x00000004e6007c0c */ /* 0x000fc4000bf06270 */
[----:B------:R-:W-:-:S04]  /*2e0d0*/  @!P1 LEA R20, P2, R231, R14, 0x2 ;  /* 0x0000000ee7149211 */ /* 0x000fc800078410ff */
[----:B------:R-:W-:Y:S02]  /*2e0e0*/  @!P1 LEA.HI.X R21, R231, R5, R27, 0x2, P2 ;  /* 0x00000005e7159211 */ /* 0x000fe400010f141b */
[----:B------:R-:W5:Y:S04]  /*2e0f0*/  LDL R27, [R1+0x4d0] ;  /* 0x0004d000011b7983 */ /* 0x000f680000100800 */
[----:B---3--:R1:W-:Y:S04]  /*2e100*/  @!P1 ST.E.64 desc[UR42][R20.64], R6 ;  /* 0x0000000614009985 */ /* 0x0083e8000c101b2a */
[----:B--2---:R-:W2:Y:S01]  /*2e110*/  @!P0 LDL.64 R8, [R1+0x300] ;  /* 0x0003000001088983 */ /* 0x004ea20000100a00 */
        /* <DEDUP_REMOVED lines=83> */
[----:B-1----:R-:W2:Y:S01]  /*2e650*/  @!P0 LDL.64 R6, [R1+0x3e0] ;  /* 0x0003e00001068983 */ /* 0x002ea20000100a00 */
[----:B------:R-:W-:-:S02]  /*2e660*/  ISETP.GE.AND P1, PT, R210, UR4, PT ;  /* 0x00000004d2007c0c */ /* 0x000fc4000bf26270 */
[----:B------:R-:W-:-:S04]  /*2e670*/  @!P0 LEA R20, P2, R211, R14, 0x2 ;  /* 0x0000000ed3148211 */ /* 0x000fc800078410ff */
[----:B-----5:R-:W-:Y:S02]  /*2e680*/  @!P0 LEA.HI.X R21, R211, R5, R26, 0x2, P2 ;  /* 0x00000005d3158211 */ /* 0x020fe400010f141a */
[----:B------:R-:W5:Y:S04]  /*2e690*/  LDL R26, [R1+0x490] ;  /* 0x00049000011a7983 */ /* 0x000f680000100800 */
[----:B--2---:R1:W-:Y:S04]  /*2e6a0*/  @!P0 ST.E.64 desc[UR42][R20.64], R6 ;  /* 0x0000000614008985 */ /* 0x0043e8000c101b2a */
[----:B------:R-:W2:Y:S01]  /*2e6b0*/  @!P1 LDL.64 R8, [R1+0x3f0] ;  /* 0x0003f00001089983 */ /* 0x000ea20000100a00 */
[----:B------:R-:W-:-:S02]  /*2e6c0*/  ISETP.GE.AND P0, PT, R209, UR4, PT ;  /* 0x00000004d1007c0c */ /* 0x000fc4000bf06270 */
[----:B------:R-:W-:-:S04]  /*2e6d0*/  @!P1 LEA R12, P2, R210, R14, 0x2 ;  /* 0x0000000ed20c9211 */ /* 0x000fc800078410ff */
[----:B------:R-:W-:-:S05]  /*2e6e0*/  @!P1 LEA.HI.X R13, R210, R5, R32, 0x2, P2 ;  /* 0x00000005d20d9211 */ /* 0x000fca00010f1420 */
[----:B--2---:R2:W-:Y:S04]  /*2e6f0*/  @!P1 ST.E.64 desc[UR42][R12.64], R8 ;  /* 0x000000080c009985 */ /* 0x0045e8000c101b2a */
[----:B----4-:R-:W4:Y:S01]  /*2e700*/  @!P0 LDL.64 R10, [R1+0x400] ;  /* 0x00040000010a8983 */ /* 0x010f220000100a00 */
[----:B------:R-:W-:Y:S02]  /*2e710*/  ISETP.GE.AND P1, PT, R208, UR4, PT ;  /* 0x00000004d0007c0c */ /* 0x000fe4000bf26270 */
[----:B------:R-:W-:-:S04]  /*2e720*/  @!P0 LEA R16, P2, R209, R14, 0x2 ;  /* 0x0000000ed1108211 */ /* 0x000fc800078410ff */
[----:B------:R-:W-:-:S05]  /*2e730*/  @!P0 LEA.HI.X R17, R209, R5, R31, 0x2, P2 ;  /* 0x00000005d1118211 */ /* 0x000fca00010f141f */
[----:B----4-:R4:W-:Y:S04]  /*2e740*/  @!P0 ST.E.64 desc[UR42][R16.64], R10 ;  /* 0x0000000a10008985 */ /* 0x0109e8000c101b2a */
[----:B-1----:R-:W3:Y:S01]  /*2e750*/  @!P1 LDL.64 R6, [R1+0x410] ;  /* 0x0004100001069983 */ /* 0x002ee20000100a00 */
        /* <DEDUP_REMOVED lines=9> */
[----:B----4-:R-:W3:Y:S01]  /*2e7f0*/  @!P1 LDL.64 R10, [R1+0x430] ;  /* 0x00043000010a9983 */ /* 0x010ee20000100a00 */
[----:B------:R-:W-:Y:S02]  /*2e800*/  ISETP.GE.AND P0, PT, R15, UR4, PT ;  /* 0x000000040f007c0c */ /* 0x000fe4000bf06270 */
[----:B------:R-:W-:-:S04]  /*2e810*/  @!P1 LEA R16, P2, R206, R14, 0x2 ;  /* 0x0000000ece109211 */ /* 0x000fc800078410ff */
[----:B------:R-:W-:-:S05]  /*2e820*/  @!P1 LEA.HI.X R17, R206, R5, R28, 0x2, P2 ;  /* 0x00000005ce119211 */ /* 0x000fca00010f141c */
[----:B---3--:R3:W-:Y:S04]  /*2e830*/  @!P1 ST.E.64 desc[UR42][R16.64], R10 ;  /* 0x0000000a10009985 */ /* 0x0087e8000c101b2a */
[----:B-1----:R-:W4:Y:S01]  /*2e840*/  @!P0 LDL.64 R6, [R1+0x440] ;  /* 0x0004400001068983 */ /* 0x002f220000100a00 */
[----:B------:R-:W-:Y:S02]  /*2e850*/  ISETP.GE.AND P1, PT, R24, UR4, PT ;  /* 0x0000000418007c0c */ /* 0x000fe4000bf26270 */
[----:B------:R-:W-:-:S04]  /*2e860*/  @!P0 LEA R20, P2, R15, R14, 0x2 ;  /* 0x0000000e0f148211 */ /* 0x000fc800078410ff */
[----:B------:R-:W-:-:S05]  /*2e870*/  @!P0 LEA.HI.X R21, R15, R5, R27, 0x2, P2 ;  /* 0x000000050f158211 */ /* 0x000fca00010f141b */
[----:B----4-:R3:W-:Y:S04]  /*2e880*/  @!P0 ST.E.64 desc[UR42][R20.64], R6 ;  /* 0x0000000614008985 */ /* 0x0107e8000c101b2a */
[----:B--2---:R-:W2:Y:S01]  /*2e890*/  @!P1 LDL.64 R8, [R1+0x450] ;  /* 0x0004500001089983 */ /* 0x004ea20000100a00 */
[----:B------:R-:W-:-:S04]  /*2e8a0*/  @!P1 LEA R14, P0, R24, R14, 0x2 ;  /* 0x0000000e180e9211 */ /* 0x000fc800078010ff */
[----:B-----5:R-:W-:-:S05]  /*2e8b0*/  @!P1 LEA.HI.X R15, R24, R5, R26, 0x2, P0 ;  /* 0x00000005180f9211 */ /* 0x020fca00000f141a */
[----:B--2---:R3:W-:Y:S04]  /*2e8c0*/  @!P1 ST.E.64 desc[UR42][R14.64], R8 ;  /* 0x000000080e009985 */ /* 0x0047e8000c101b2a */
.L_x_3816:
[----:B------:R-:W-:Y:S05]  /*2e8d0*/  BSYNC B1 ;  /* 0x0000000000017941 */ /* 0x000fea0003800000 */
.L_x_3815:
[----:B------:R-:W-:-:S03]  /*2e8e0*/  UMOV UR4, 0xffffffff ;  /* 0xffffffff00047882 */ /* 0x000fc60000000000 */
[----:B------:R-:W-:Y:S05]  /*2e8f0*/  BRA.DIV UR4, `(.L_x_3817) ;  /* 0x000000ca046c7947 */ /* 0x000fea000b800000 */
[----:B0-----:R-:W0:Y:S04]  /*2e900*/  SHFL.IDX PT, R4, R4, 0x1, 0x1c1f ;  /* 0x003c1f0004047f89 */ /* 0x001e2800000e0000 */
[----:B--23--:R2:W3:Y:S02]  /*2e910*/  SHFL.IDX PT, R14, R3, 0x1, 0x1c1f ;  /* 0x003c1f00030e7f89 */ /* 0x00c4e400000e0000 */
.L_x_4072:
[----:B------:R-:W-:-:S13]  /*2e920*/  ISETP.GE.AND P0, PT, R25, R0, PT ;  /* 0x000000001900720c */ /* 0x000fda0003f06270 */
[----:B------:R-:W-:Y:S05]  /*2e930*/  @P0 BRA `(.L_x_3813) ;  /* 0x0000001800dc0947 */ /* 0x000fea0003800000 */
[----:B------:R-:W4:Y:S01]  /*2e940*/  LDC R0, c[0x0][0xbc8] ;  /* 0x0002f200ff007b82 */ /* 0x000f220000000800 */
[----:B------:R-:W5:Y:S04]  /*2e950*/  LDL R49, [R1+0x468] ;  /* 0x0004680001317983 */ /* 0x000f680000100800 */
[----:B------:R-:W5:Y:S04]  /*2e960*/  LDL R52, [R1+0x464] ;  /* 0x0004640001347983 */ /* 0x000f680000100800 */
[----:B------:R-:W5:Y:S04]  /*2e970*/  LDL R50, [R1+0x508] ;  /* 0x0005080001327983 */ /* 0x000f680000100800 */
[----:B------:R-:W5:Y:S04]  /*2e980*/  LDL R45, [R1+0x4f8] ;  /* 0x0004f800012d7983 */ /* 0x000f680000100800 */
[----:B------:R-:W5:Y:S04]  /*2e990*/  LDL R42, [R1+0x4e8] ;  /* 0x0004e800012a7983 */ /* 0x000f680000100800 */
[----:B------:R-:W5:Y:S01]  /*2e9a0*/  LDL R46, [R1+0x4fc] ;  /* 0x0004fc00012e7983 */ /* 0x000f620000100800 */
[----:B----4-:R-:W-:-:S03]  /*2e9b0*/  ISETP.GE.AND P0, PT, R197, R0, PT ;  /* 0x00000000c500720c */ /* 0x010fc60003f06270 */
[----:B------:R-:W4:Y:S04]  /*2e9c0*/  LDL R40, [R1+0x4dc] ;  /* 0x0004dc0001287983 */ /* 0x000f280000100800 */
[----:B------:R-:W4:Y:S04]  /*2e9d0*/  LDL R10, [R1+0x4ec] ;  /* 0x0004ec00010a7983 */ /* 0x000f280000100800 */
[----:B------:R-:W4:Y:S04]  /*2e9e0*/  LDL R11, [R1+0x4d4] ;  /* 0x0004d400010b7983 */ /* 0x000f280000100800 */
[----:B------:R-:W4:Y:S01]  /*2e9f0*/  @!P0 LDL.64 R20, [R1+0x268] ;  /* 0x0002680001148983 */ /* 0x000f220000100a00 */
[----:B0-----:R-:W-:-:S03]  /*2ea00*/  @!P0 IMAD.MOV.U32 R15, RZ, RZ, R4 ;  /* 0x000000ffff0f8224 */ /* 0x001fc600078e0004 */
[----:B------:R-:W4:Y:S01]  /*2ea10*/  LDL R48, [R1+0x504] ;  /* 0x0005040001307983 */ /* 0x000f220000100800 */
[----:B---3--:R-:W-:-:S03]  /*2ea20*/  @!P0 IMAD.WIDE R6, R197, 0x4, R14 ;  /* 0x00000004c5068825 */ /* 0x008fc600078e020e */
        /* <DEDUP_REMOVED lines=21> */
[----:B-1----:R-:W3:Y:S04]  /*2eb80*/  LDL R5, [R1+0x470] ;  /* 0x0004700001057983 */ /* 0x002ee80000100800 */
[----:B--2---:R-:W2:Y:S01]  /*2eb90*/  LDL R3, [R1+0x46c] ;  /* 0x00046c0001037983 */ /* 0x004ea20000100800 */
[----:B-----5:R-:W-:-:S03]  /*2eba0*/  ISETP.GE.AND P1, PT, R49, R0, PT ;  /* 0x000000003100720c */ /* 0x020fc60003f26270 */
[----:B----4-:R0:W-:Y:S10]  /*2ebb0*/  @!P0 ST.E.64 desc[UR42][R6.64], R20 ;  /* 0x0000001406008985 */ /* 0x0101f4000c101b2a */
[----:B------:R-:W4:Y:S01]  /*2ebc0*/  @!P1 LDL.64 R8, [R1+0x278] ;  /* 0x0002780001089983 */ /* 0x000f220000100a00 */
[----:B------:R-:W-:-:S02]  /*2ebd0*/  ISETP.GE.AND P2, PT, R52, R0, PT ;  /* 0x000000003400720c */ /* 0x000fc40003f46270 */
[----:B------:R-:W-:-:S04]  /*2ebe0*/  @!P1 LEA R12, P0, R49, R14, 0x2 ;  /* 0x0000000e310c9211 */ /* 0x000fc800078010ff */
[----:B------:R-:W-:Y:S01]  /*2ebf0*/  @!P1 LEA.HI.X R13, R49, R4, R50, 0x2, P0 ;  /* 0x00000004310d9211 */ /* 0x000fe200000f1432 */
[----:B------:R-:W-:Y:S02]  /*2ec00*/  IMAD.MOV.U32 R49, RZ, RZ, R45 ;  /* 0x000000ffff317224 */ /* 0x000fe400078e002d */
[----:B------:R-:W-:Y:S02]  /*2ec10*/  IMAD.MOV.U32 R45, RZ, RZ, R42 ;  /* 0x000000ffff2d7224 */ /* 0x000fe400078e002a */
[----:B------:R-:W-:Y:S02]  /*2ec20*/  IMAD.MOV.U32 R50, RZ, RZ, R46 ;  /* 0x000000ffff327224 */ /* 0x000fe400078e002e */
[----:B------:R-:W-:Y:S02]  /*2ec30*/  IMAD.MOV.U32 R42, RZ, RZ, R40 ;  /* 0x000000ffff2a7224 */ /* 0x000fe400078e0028 */
[----:B------:R-:W-:Y:S02]  /*2ec40*/  IMAD.MOV.U32 R40, RZ, RZ, R11 ;  /* 0x000000ffff287224 */ /* 0x000fe400078e000b */
[----:B------:R-:W-:Y:S01]  /*2ec50*/  IMAD.MOV.U32 R46, RZ, RZ, R10 ;  /* 0x000000ffff2e7224 */ /* 0x000fe200078e000a */
[----:B----4-:R1:W-:Y:S04]  /*2ec60*/  @!P1 ST.E.64 desc[UR42][R12.64], R8 ;  /* 0x000000080c009985 */ /* 0x0103e8000c101b2a */
[----:B------:R-:W4:Y:S01]  /*2ec70*/  @!P2 LDL.64 R10, [R1+0x288] ;  /* 0x00028800010aa983 */ /* 0x000f220000100a00 */
[----:B------:R-:W-:Y:S01]  /*2ec80*/  ISETP.GE.AND P1, PT, R237, R0, PT ;  /* 0x00000000ed00720c */ /* 0x000fe20003f26270 */
[----:B------:R-:W-:-:S02]  /*2ec90*/  IMAD.MOV.U32 R53, RZ, RZ, R48 ;  /* 0x000000ffff357224 */ /* 0x000fc400078e0030 */
[----:B---3--:R-:W-:Y:S01]  /*2eca0*/  IMAD.MOV.U32 R48, RZ, RZ, R16 ;  /* 0x000000ffff307224 */ /* 0x008fe200078e0010 */
[C---:B------:R-:W-:Y:S01]  /*2ecb0*/  @!P2 LEA R16, P0, R52.reuse, R14, 0x2 ;  /* 0x0000000e3410a211 */ /* 0x040fe200078010ff */
[----:B------:R-:W-:Y:S02]  /*2ecc0*/  IMAD.MOV.U32 R51, RZ, RZ, R47 ;  /* 0x000000ffff337224 */ /* 0x000fe400078e002f */
[----:B------:R-:W-:Y:S02]  /*2ecd0*/  IMAD.MOV.U32 R47, RZ, RZ, R43 ;  /* 0x000000ffff2f7224 */ /* 0x000fe400078e002b */
[----:B------:R-:W-:Y:S02]  /*2ece0*/  IMAD.MOV.U32 R43, RZ, RZ, R36 ;  /* 0x000000ffff2b7224 */ /* 0x000fe400078e0024 */
[----:B------:R-:W-:Y:S01]  /*2ecf0*/  IMAD.MOV.U32 R36, RZ, RZ, R17 ;  /* 0x000000ffff247224 */ /* 0x000fe200078e0011 */
[----:B------:R-:W-:-:S05]  /*2ed00*/  @!P2 LEA.HI.X R17, R52, R4, R53, 0x2, P0 ;  /* 0x000000043411a211 */ /* 0x000fca00000f1435 */
[----:B----4-:R3:W-:Y:S04]  /*2ed10*/  @!P2 ST.E.64 desc[UR42][R16.64], R10 ;  /* 0x0000000a1000a985 */ /* 0x0107e8000c101b2a */
[----:B0-----:R-:W4:Y:S01]  /*2ed20*/  @!P1 LDL.64 R6, [R1+0x298] ;  /* 0x0002980001069983 */ /* 0x001f220000100a00 */
[----:B------:R-:W-:Y:S02]  /*2ed30*/  ISETP.GE.AND P2, PT, R236, R0, PT ;  /* 0x00000000ec00720c */ /* 0x000fe40003f46270 */
[----:B------:R-:W-:-:S04]  /*2ed40*/  @!P1 LEA R20, P0, R237, R14, 0x2 ;  /* 0x0000000eed149211 */ /* 0x000fc800078010ff */
[----:B------:R-:W-:-:S05]  /*2ed50*/  @!P1 LEA.HI.X R21, R237, R4, R51, 0x2, P0 ;  /* 0x00000004ed159211 */ /* 0x000fca00000f1433 */
[----:B----4-:R0:W-:Y:S04]  /*2ed60*/  @!P1 ST.E.64 desc[UR42][R20.64], R6 ;  /* 0x0000000614009985 */ /* 0x0101e8000c101b2a */
[----:B-1----:R-:W4:Y:S01]  /*2ed70*/  @!P2 LDL.64 R8, [R1+0x2a8] ;  /* 0x0002a8000108a983 */ /* 0x002f220000100a00 */
[----:B------:R-:W-:Y:S02]  /*2ed80*/  ISETP.GE.AND P1, PT, R235, R0, PT ;  /* 0x00000000eb00720c */ /* 0x000fe40003f26270 */
[----:B------:R-:W-:-:S04]  /*2ed90*/  @!P2 LEA R12, P0, R236, R14, 0x2 ;  /* 0x0000000eec0ca211 */ /* 0x000fc800078010ff */
[----:B------:R-:W-:-:S05]  /*2eda0*/  @!P2 LEA.HI.X R13, R236, R4, R50, 0x2, P0 ;  /* 0x00000004ec0da211 */ /* 0x000fca00000f1432 */
[----:B----4-:R1:W-:Y:S04]  /*2edb0*/  @!P2 ST.E.64 desc[UR42][R12.64], R8 ;  /* 0x000000080c00a985 */ /* 0x0103e8000c101b2a */
[----:B---3--:R-:W3:Y:S01]  /*2edc0*/  @!P1 LDL.64 R10, [R1+0x2b8] ;  /* 0x0002b800010a9983 */ /* 0x008ee20000100a00 */
[----:B------:R-:W-:Y:S02]  /*2edd0*/  ISETP.GE.AND P2, PT, R234, R0, PT ;  /* 0x00000000ea00720c */ /* 0x000fe40003f46270 */
[----:B------:R-:W-:-:S04]  /*2ede0*/  @!P1 LEA R16, P0, R235, R14, 0x2 ;  /* 0x0000000eeb109211 */ /* 0x000fc800078010ff */
[----:B------:R-:W-:-:S05]  /*2edf0*/  @!P1 LEA.HI.X R17, R235, R4, R49, 0x2, P0 ;  /* 0x00000004eb119211 */ /* 0x000fca00000f1431 */
[----:B---3--:R3:W-:Y:S04]  /*2ee00*/  @!P1 ST.E.64 desc[UR42][R16.64], R10 ;  /* 0x0000000a10009985 */ /* 0x0087e8000c101b2a */
        /* <DEDUP_REMOVED lines=113> */
[----:B------:R-:W-:-:S07]  /*2f520*/  @!P2 LEA.HI.X R13, R207, R4, R26, 0x2, P0 ;  /* 0x00000004cf0da211 */ /* 0x000fce00000f141a */
[C---:B---3--:R-:W-:Y:S01]  /*2f530*/  @!P1 LEA R16, P0, R206.reuse, R14, 0x2 ;  /* 0x0000000ece109211 */ /* 0x048fe200078010ff */
[----:B----4-:R0:W-:Y:S04]  /*2f540*/  @!P2 ST.E.64 desc[UR42][R12.64], R8 ;  /* 0x000000080c00a985 */ /* 0x0101e8000c101b2a */
[----:B------:R-:W3:Y:S01]  /*2f550*/  @!P1 LDL.64 R10, [R1+0x438] ;  /* 0x00043800010a9983 */ /* 0x000ee20000100a00 */
[----:B------:R-:W-:Y:S02]  /*2f560*/  @!P1 LEA.HI.X R17, R206, R4, R24, 0x2, P0 ;  /* 0x00000004ce119211 */ /* 0x000fe400000f1418 */
[-C--:B------:R-:W-:Y:S01]  /*2f570*/  ISETP.GE.AND P0, PT, R5, R0.reuse, PT ;  /* 0x000000000500720c */ /* 0x080fe20003f06270 */
[----:B------:R-:W-:Y:S02]  /*2f580*/  BSSY B1, `(.L_x_3818) ;  /* 0x0000009000017945 */ /* 0x000fe40003800000 */
[----:B---3--:R0:W-:Y:S01]  /*2f590*/  @!P1 ST.E.64 desc[UR42][R16.64], R10 ;  /* 0x0000000a10009985 */ /* 0x0081e2000c101b2a */
[----:B--2---:R-:W-:-:S09]  /*2f5a0*/  ISETP.GE.AND P1, PT, R3, R0, PT ;  /* 0x000000000300720c */ /* 0x004fd20003f26270 */
[----:B------:R-:W-:Y:S05]  /*2f5b0*/  @P0 BRA `(.L_x_3819) ;  /* 0x0000000000140947 */ /* 0x000fea0003800000 */
[----:B------:R-:W2:Y:S04]  /*2f5c0*/  LDL R24, [R1+0x494] ;  /* 0x0004940001187983 */ /* 0x000ea80000100800 */
[----:B0-----:R-:W3:Y:S01]  /*2f5d0*/  LDL.64 R8, [R1+0x448] ;  /* 0x0004480001087983 */ /* 0x001ee20000100a00 */
[----:B------:R-:W-:-:S04]  /*2f5e0*/  LEA R6, P0, R5, R14, 0x2 ;  /* 0x0000000e05067211 */ /* 0x000fc800078010ff */
[----:B--2---:R-:W-:-:S05]  /*2f5f0*/  LEA.HI.X R7, R5, R4, R24, 0x2, P0 ;  /* 0x0000000405077211 */ /* 0x004fca00000f1418 */
[----:B---3--:R1:W-:Y:S04]  /*2f600*/  ST.E.64 desc[UR42][R6.64], R8 ;  /* 0x0000000806007985 */ /* 0x0083e8000c101b2a */
.L_x_3819:
[----:B------:R-:W-:Y:S05]  /*2f610*/  BSYNC B1 ;  /* 0x0000000000017941 */ /* 0x000fea0003800000 */
.L_x_3818:
[----:B------:R-:W-:Y:S05]  /*2f620*/  @P1 BRA `(.L_x_3813) ;  /* 0x0000000c00a01947 */ /* 0x000fea0003800000 */
[----:B------:R-:W2:Y:S04]  /*2f630*/  LDL R0, [R1+0x490] ;  /* 0x0004900001007983 */ /* 0x000ea80000100800 */
[----:B01----:R-:W3:Y:S01]  /*2f640*/  LDL.64 R6, [R1+0x458] ;  /* 0x0004580001067983 */ /* 0x003ee20000100a00 */
[----:B------:R-:W-:-:S04]  /*2f650*/  LEA R14, P0, R3, R14, 0x2 ;  /* 0x0000000e030e7211 */ /* 0x000fc800078010ff */
[----:B--2---:R-:W-:-:S05]  /*2f660*/  LEA.HI.X R15, R3, R4, R0, 0x2, P0 ;  /* 0x00000004030f7211 */ /* 0x004fca00000f1400 */
[----:B---3--:R4:W-:Y:S01]  /*2f670*/  ST.E.64 desc[UR42][R14.64], R6 ;  /* 0x000000060e007985 */ /* 0x0089e2000c101b2a */
[----:B------:R-:W-:Y:S05]  /*2f680*/  BRA `(.L_x_3813) ;  /* 0x0000000c00887947 */ /* 0x000fea0003800000 */
.L_x_3800:
[----:B------:R-:W-:Y:S01]  /*2f690*/  ULDC.64 UR4, c[0x0][0xd08] ;  /* 0x0003420000047ab9 */ /* 0x000fe20000000a00 */
[----:B------:R-:W3:Y:S01]  /*2f6a0*/  LDC.64 R4, c[0x0][0xd00] ;  /* 0x00034000ff047b82 */ /* 0x000ee20000000a00 */
[----:B------:R-:W-:Y:S01]  /*2f6b0*/  ISETP.NE.U32.AND P0, PT, RZ, UR4, PT ;  /* 0x00000004ff007c0c */ /* 0x000fe2000bf05070 */
[----:B------:R-:W4:Y:S01]  /*2f6c0*/  LDL R0, [R1+0x47c] ;  /* 0x00047c0001007983 */ /* 0x000f220000100800 */
[----:B------:R-:W-:Y:S02]  /*2f6d0*/  IMAD.MOV.U32 R3, RZ, RZ, RZ ;  /* 0x000000ffff037224 */ /* 0x000fe400078e00ff */
[----:B------:R-:W-:Y:S01]  /*2f6e0*/  ISETP.NE.AND.EX P1, PT, RZ, UR5, PT, P0 ;  /* 0x00000005ff007c0c */ /* 0x000fe2000bf25300 */
[----:B------:R-:W-:Y:S02]  /*2f6f0*/  ULDC.64 UR4, c[0x0][0xd00] ;  /* 0x0003400000047ab9 */ /* 0x000fe40000000a00 */
[----:B------:R-:W-:-:S04]  /*2f700*/  ISETP.NE.U32.AND P0, PT, RZ, UR4, PT ;  /* 0x00000004ff007c0c */ /* 0x000fc8000bf05070 */
[----:B------:R-:W-:-:S06]  /*2f710*/  ISETP.NE.AND.EX P0, PT, RZ, UR5, PT, P0 ;  /* 0x00000005ff007c0c */ /* 0x000fcc000bf05300 */
[----:B------:R-:W2:Y:S01]  /*2f720*/  @P1 LDC.64 R6, c[0x0][0xd08] ;  /* 0x00034200ff061b82 */ /* 0x000ea20000000a00 */
[----:B------:R-:W-:Y:S02]  /*2f730*/  ULDC UR4, c[0x0][0xb88] ;  /* 0x0002e20000047ab9 */ /* 0x000fe40000000800 */
[----:B------:R-:W-:Y:S02]  /*2f740*/  IMAD.U32 R16, RZ, RZ, UR4 ;  /* 0x00000004ff107e24 */ /* 0x000fe4000f8e00ff */
[----:B---3--:R-:W-:-:S05]  /*2f750*/  IMAD.WIDE R4, R198, 0x4, R4 ;  /* 0x00000004c6047825 */ /* 0x008fca00078e0204 */
[----:B------:R3:W5:Y:S01]  /*2f760*/  @P0 LDG.E R3, desc[UR42][R4.64] ;  /* 0x0000002a04030981 */ /* 0x000762000c1e1900 */
[----:B--2---:R-:W-:-:S05]  /*2f770*/  @P1 IMAD.WIDE R6, R198, 0x4, R6 ;  /* 0x00000004c6061825 */ /* 0x004fca00078e0206 */
[----:B------:R3:W5:Y:S01]  /*2f780*/  @P1 LDG.E R16, desc[UR42][R6.64] ;  /* 0x0000002a06101981 */ /* 0x000762000c1e1900 */
[----:B------:R-:W-:Y:S02]  /*2f790*/  ISETP.NE.AND P2, PT, R195, RZ, PT ;  /* 0x000000ffc300720c */ /* 0x000fe40003f45270 */
[----:B------:R-:W-:-:S11]  /*2f7a0*/  SHF.R.S32.HI R26, RZ, 0x1f, R198 ;  /* 0x0000001fff1a7819 */ /* 0x000fd600000114c6 */
[----:B------:R-:W2:Y:S02]  /*2f7b0*/  @!P2 LDC R195, c[0x0][0xbd4] ;  /* 0x0002f500ffc3ab82 */ /* 0x000ea40000000800 */
[----:B--2---:R-:W-:Y:S02]  /*2f7c0*/  ISETP.GT.AND P2, PT, R195, 0x1, PT ;  /* 0x00000001c300780c */ /* 0x004fe40003f44270 */
[----:B----4-:R-:W-:Y:S01]  /*2f7d0*/  ISETP.GT.AND P3, PT, R0, 0x7f, PT ;  /* 0x0000007f0000780c */ /* 0x010fe20003f64270 */
[----:B---3--:R-:W-:-:S12]  /*2f7e0*/  @P1 BRA `(.L_x_3820) ;  /* 0x0000000000101947 */ /* 0x008fd80003800000 */
[----:B------:R-:W-:Y:S05]  /*2f7f0*/  @!P0 BRA `(.L_x_3820) ;  /* 0x00000000000c8947 */ /* 0x000fea0003800000 */
[----:B------:R-:W2:Y:S04]  /*2f800*/  LDG.E R7, desc[UR42][R4.64] ;  /* 0x0000002a04077981 */ /* 0x000ea8000c1e1900 */
[----:B-----5:R-:W2:Y:S02]  /*2f810*/  LDG.E R16, desc[UR42][R4.64+0x4] ;  /* 0x0000042a04107981 */ /* 0x020ea4000c1e1900 */
[----:B--2---:R-:W-:-:S07]  /*2f820*/  IMAD.IADD R16, R16, 0x1, -R7 ;  /* 0x0000000110107824 */ /* 0x004fce00078e0a07 */
.L_x_3820:
[----:B------:R-:W-:Y:S01]  /*2f830*/  BSSY B1, `(.L_x_3821) ;  /* 0x0000036000017945 */ /* 0x000fe20003800000 */
[----:B------:R-:W-:Y:S02]  /*2f840*/  SEL R25, R198, RZ, !P0 ;  /* 0x000000ffc6197207 */ /* 0x000fe40004000000 */
[----:B------:R-:W-:Y:S02]  /*2f850*/  SEL R26, R26, RZ, !P0 ;  /* 0x000000ff1a1a7207 */ /* 0x000fe40004000000 */
[----:B-----5:R-:W-:Y:S01]  /*2f860*/  SHF.R.S32.HI R24, RZ, 0x1f, R3 ;  /* 0x0000001fff187819 */ /* 0x020fe20000011403 */
[----:B------:R-:W-:Y:S06]  /*2f870*/  @P3 BRA `(.L_x_3822) ;  /* 0x0000000000c43947 */ /* 0x000fec0003800000 */
[----:B------:R-:W2:Y:S01]  /*2f880*/  S2R R4, SR_TID.X ;  /* 0x0000000000047919 */ /* 0x000ea20000002100 */
[----:B------:R-:W3:Y:S02]  /*2f890*/  LDC R29, c[0x0][0xce8] ;  /* 0x00033a00ff1d7b82 */ /* 0x000ee40000000800 */
[----:B---3--:R-:W-:Y:S01]  /*2f8a0*/  IMAD R0, R16, R29, RZ ;  /* 0x0000001d10007224 */ /* 0x008fe200078e02ff */
[----:B--2---:R-:W-:-:S04]  /*2f8b0*/  IADD3 R27, R194, -0x80, R4 ;  /* 0xffffff80c21b7810 */ /* 0x004fc80007ffe004 */
        /* <DEDUP_REMOVED lines=36> */
[-C--:B0-----:R-:W-:Y:S01]  /*2fb00*/  IMAD R0, R7, R11.reuse, RZ ;  /* 0x0000000b07007224 */ /* 0x081fe200078e02ff */
[----:B------:R-:W-:Y:S01]  /*2fb10*/  SHF.R.S32.HI R13, RZ, 0x1f, R11 ;  /* 0x0000001fff0d7819 */ /* 0x000fe2000001140b */
[----:B------:R-:W-:Y:S02]  /*2fb20*/  IMAD.MOV.U32 R7, RZ, RZ, -0x800000 ;  /* 0xff800000ff077424 */ /* 0x000fe400078e00ff */
[----:B------:R-:W-:-:S04]  /*2fb30*/  IMAD.WIDE.U32 R8, R6, R11, R8 ;  /* 0x0000000b06087225 */ /* 0x000fc800078e0008 */
[----:B------:R-:W-:Y:S01]  /*2fb40*/  IMAD R13, R6, R13, R0 ;  /* 0x0000000d060d7224 */ /* 0x000fe200078e0200 */
[----:B--2---:R-:W-:-:S03]  /*2fb50*/  LEA R4, P0, R8, R4, 0x2 ;  /* 0x0000000408047211 */ /* 0x004fc600078010ff */
[----:B------:R-:W-:-:S05]  /*2fb60*/  IMAD.IADD R0, R9, 0x1, R13 ;  /* 0x0000000109007824 */ /* 0x000fca00078e020d */
[----:B-1----:R-:W-:-:S05]  /*2fb70*/  LEA.HI.X R5, R8, R5, R0, 0x2, P0 ;  /* 0x0000000508057211 */ /* 0x002fca00000f1400 */
[----:B------:R2:W-:Y:S02]  /*2fb80*/  STG.E desc[UR42][R4.64], R7 ;  /* 0x0000000704007986 */ /* 0x0005e4000c10192a */
.L_x_3822:
[----:B------:R-:W-:Y:S05]  /*2fb90*/  BSYNC B1 ;  /* 0x0000000000017941 */ /* 0x000fea0003800000 */
.L_x_3821:
[----:B------:R-:W-:Y:S05]  /*2fba0*/  @P2 BRA `(.L_x_3813) ;  /* 0x0000000800402947 */ /* 0x000fea0003800000 */
[----:B------:R-:W3:Y:S01]  /*2fbb0*/  LDL R6, [R1+0x488] ;  /* 0x0004880001067983 */ /* 0x000ee20000100800 */
[----:B------:R-:W4:Y:S01]  /*2fbc0*/  LDC R17, c[0x0][0xce8] ;  /* 0x00033a00ff117b82 */ /* 0x000f220000000800 */
[----:B------:R-:W-:Y:S01]  /*2fbd0*/  ULDC.64 UR4, c[0x0][0xba0] ;  /* 0x0002e80000047ab9 */ /* 0x000fe20000000a00 */
[----:B------:R-:W-:Y:S01]  /*2fbe0*/  ULDC.64 UR6, c[0x0][0xbf0] ;  /* 0x0002fc0000067ab9 */ /* 0x000fe20000000a00 */
[----:B------:R-:W3:Y:S01]  /*2fbf0*/  LDL R10, [R1+0x478] ;  /* 0x00047800010a7983 */ /* 0x000ee20000100800 */
[----:B------:R-:W-:Y:S02]  /*2fc00*/  IMAD R0, R24, UR4, RZ ;  /* 0x0000000418007c24 */ /* 0x000fe4000f8e02ff */
[----:B--2---:R-:W-:-:S04]  /*2fc10*/  IMAD.WIDE.U32 R4, R3, UR4, RZ ;  /* 0x0000000403047c25 */ /* 0x004fc8000f8e00ff */
[----:B------:R-:W-:Y:S01]  /*2fc20*/  IMAD R7, R3, UR5, R0 ;  /* 0x0000000503077c24 */ /* 0x000fe2000f8e0200 */
[----:B------:R-:W-:-:S03]  /*2fc30*/  ULDC.64 UR4, c[0x0][0xbe8] ;  /* 0x0002fa0000047ab9 */ /* 0x000fc60000000a00 */
[----:B------:R-:W-:Y:S02]  /*2fc40*/  IMAD.IADD R5, R5, 0x1, R7 ;  /* 0x0000000105057824 */ /* 0x000fe400078e0207 */
[----:B------:R-:W-:-:S04]  /*2fc50*/  IMAD.WIDE.U32 R4, R193, UR4, R4 ;  /* 0x00000004c1047c25 */ /* 0x000fc8000f8e0004 */
[----:B------:R-:W-:Y:S01]  /*2fc60*/  IMAD R5, R193, UR5, R5 ;  /* 0x00000005c1057c24 */ /* 0x000fe2000f8e0205 */
[----:B------:R-:W-:Y:S01]  /*2fc70*/  ULDC.64 UR4, c[0x0][0xbe0] ;  /* 0x0002f80000047ab9 */ /* 0x000fe20000000a00 */
[----:B----4-:R-:W-:Y:S01]  /*2fc80*/  ISETP.NE.AND P0, PT, R17, 0x1, PT ;  /* 0x000000011100780c */ /* 0x010fe20003f05270 */
[----:B------:R-:W-:-:S12]  /*2fc90*/  IMAD.WIDE.U32 R4, R25, UR6, R4 ;  /* 0x0000000619047c25 */ /* 0x000fd8000f8e0004 */
[----:B------:R-:W2:Y:S08]  /*2fca0*/  @P0 LDC R9, c[0x0][0xcec] ;  /* 0x00033b00ff090b82 */ /* 0x000eb00000000800 */
[----:B------:R-:W4:Y:S01]  /*2fcb0*/  @P0 LDC R11, c[0x0][0xcf0] ;  /* 0x00033c00ff0b0b82 */ /* 0x000f220000000800 */
[----:B---3--:R-:W-:Y:S02]  /*2fcc0*/  IMAD R3, R6, 0x20, R10 ;  /* 0x0000002006037824 */ /* 0x008fe400078e020a */
[----:B------:R-:W-:-:S02]  /*2fcd0*/  IMAD R6, R26, UR6, RZ ;  /* 0x000000061a067c24 */ /* 0x000fc4000f8e02ff */
[----:B------:R-:W-:-:S04]  /*2fce0*/  IMAD.IADD R8, R194, 0x1, R3 ;  /* 0x00000001c2087824 */ /* 0x000fc800078e0203 */
[----:B--2---:R-:W-:-:S04]  /*2fcf0*/  @P0 IMAD.HI.U32 R0, R8, R9, RZ ;  /* 0x0000000908000227 */ /* 0x004fc800078e00ff */
[----:B------:R-:W-:Y:S01]  /*2fd00*/  IMAD.MOV.U32 R3, RZ, RZ, R8 ;  /* 0x000000ffff037224 */ /* 0x000fe200078e0008 */
[----:B----4-:R-:W-:Y:S01]  /*2fd10*/  @P0 SHF.R.U32.HI R3, RZ, R11, R0 ;  /* 0x0000000bff030219 */ /* 0x010fe20000011600 */
[----:B------:R-:W-:-:S03]  /*2fd20*/  IMAD R9, R25, UR7, R6 ;  /* 0x0000000719097c24 */ /* 0x000fc6000f8e0206 */
        /* <DEDUP_REMOVED lines=21> */
.L_x_4075:
[----:B------:R-:W-:Y:S01]  /*2fe80*/  IMAD R16, R16, R17, RZ ;  /* 0x0000001110107224 */ /* 0x000fe200078e02ff */
[----:B------:R-:W-:Y:S01]  /*2fe90*/  BSSY B1, `(.L_x_3824) ;  /* 0x0000015000017945 */ /* 0x000fe20003800000 */
[----:B------:R-:W-:-:S05]  /*2fea0*/  IMAD.IADD R7, R10, 0x1, R194 ;  /* 0x000000010a077824 */ /* 0x000fca00078e02c2 */
[----:B------:R-:W-:-:S13]  /*2feb0*/  ISETP.GE.AND P0, PT, R7, R16, PT ;  /* 0x000000100700720c */ /* 0x000fda0003f06270 */
        /* <DEDUP_REMOVED lines=18> */
.L_x_3825:
[----:B------:R-:W-:Y:S05]  /*2ffe0*/  BSYNC B1 ;  /* 0x0000000000017941 */ /* 0x000fea0003800000 */
.L_x_3824:
[----:B------:R-:W-:-:S03]  /*2fff0*/  UMOV UR4, 0xffffffff ;  /* 0xffffffff00047882 */ /* 0x000fc60000000000 */
[----:B------:R-:W-:Y:S05]  /*30000*/  BRA.DIV UR4, `(.L_x_3826) ;  /* 0x000000b604247947 */ /* 0x000fea000b800000 */
[----:B---3--:R3:W0:Y:S04]  /*30010*/  SHFL.IDX PT, R0, R4, 0x1, 0x181f ;  /* 0x00381f0004007f89 */ /* 0x00862800000e0000 */
[----:B----4-:R3:W4:Y:S02]  /*30020*/  SHFL.IDX PT, R14, R3, 0x1, 0x181f ;  /* 0x00381f00030e7f89 */ /* 0x01072400000e0000 */
.L_x_4079:
[----:B------:R-:W-:Y:S01]  /*30030*/  VIADD R5, R7, 0x20 ;  /* 0x0000002007057836 */ /* 0x000fe20000000000 */
        /* <DEDUP_REMOVED lines=20> */
.L_x_3828:
[----:B------:R-:W-:Y:S05]  /*30180*/  BSYNC B1 ;  /* 0x0000000000017941 */ /* 0x000fea0003800000 */
.L_x_3827:
[----:B------:R-:W-:-:S03]  /*30190*/  UMOV UR4, 0xffffffff ;  /* 0xffffffff00047882 */ /* 0x000fc60000000000 */
[----:B------:R-:W-:Y:S05]  /*301a0*/  BRA.DIV UR4, `(.L_x_3829) ;  /* 0x000000b604047947 */ /* 0x000fea000b800000 */
[----:B0-----:R0:W0:Y:S04]  /*301b0*/  SHFL.IDX PT, R0, R4, 0x2, 0x181f ;  /* 0x00581f0004007f89 */ /* 0x00102800000e0000 */
[----:B----4-:R4:W0:Y:S02]  /*301c0*/  SHFL.IDX PT, R14, R3, 0x2, 0x181f ;  /* 0x00581f00030e7f89 */ /* 0x01082400000e0000 */
.L_x_4083:
        /* <DEDUP_REMOVED lines=21> */
.L_x_3831:
[----:B------:R-:W-:Y:S05]  /*30320*/  BSYNC B1 ;  /* 0x0000000000017941 */ /* 0x000fea0003800000 */
.L_x_3830:
[----:B------:R-:W-:-:S03]  /*30330*/  UMOV UR4, 0xffffffff ;  /* 0xffffffff00047882 */ /* 0x000fc60000000000 */
[----:B------:R-:W-:Y:S05]  /*30340*/  BRA.DIV UR4, `(.L_x_3832) ;  /* 0x000000b204e47947 */ /* 0x000fea000b800000 */
[----:B0-----:R0:W0:Y:S04]  /*30350*/  SHFL.IDX PT, R0, R4, 0x3, 0x181f ;  /* 0x00781f0004007f89 */ /* 0x00102800000e0000 */
[----:B------:R0:W0:Y:S02]  /*30360*/  SHFL.IDX PT, R14, R3, 0x3, 0x181f ;  /* 0x00781f00030e7f89 */ /* 0x00002400000e0000 */
.L_x_4087:
[----:B0-234-:R-:W-:-:S05]  /*30370*/  VIADD R3, R7, 0x60 ;  /* 0x0000006007037836 */ /* 0x01dfca0000000000 */
[----:B------:R-:W-:-:S13]  /*30380*/  ISETP.GE.AND P0, PT, R3, R16, PT ;  /* 0x000000100300720c */ /* 0x000fda0003f06270 */
[----:B------:R-:W-:Y:S05]  /*30390*/  @P0 BRA `(.L_x_3813) ;  /* 0x0000000000440947 */ /* 0x000fea0003800000 */
[----:B------:R-:W-:Y:S02]  /*303a0*/  ULDC UR4, c[0x0][0xbc8] ;  /* 0x0002f20000047ab9 */ /* 0x000fe40000000800 */
[----:B------:R-:W-:Y:S02]  /*303b0*/  ISETP.GE.AND P3, PT, R181, UR4, PT ;  /* 0x00000004b5007c0c */ /* 0x000fe4000bf66270 */
[----:B------:R-:W-:Y:S02]  /*303c0*/  ISETP.GE.AND P2, PT, R183, UR4, PT ;  /* 0x00000004b7007c0c */ /* 0x000fe4000bf46270 */
[----:B------:R-:W-:Y:S02]  /*303d0*/  ISETP.GE.AND P1, PT, R182, UR4, PT ;  /* 0x00000004b6007c0c */ /* 0x000fe4000bf26270 */
[----:B------:R-:W-:-:S07]  /*303e0*/  ISETP.GE.AND P0, PT, R188, UR4, PT ;  /* 0x00000004bc007c0c */ /* 0x000fce000bf06270 */
        /* <DEDUP_REMOVED lines=12> */
.L_x_3813:
[----:B------:R-:W-:Y:S05]  /*304b0*/  BSYNC B0 ;  /* 0x0000000000007941 */ /* 0x000fea0003800000 */
.L_x_3799:
[----:B------:R-:W-:Y:S02]  /*304c0*/  ULDC UR4, c[0x0][0xd3c] ;  /* 0x00034f0000047ab9 */ /* 0x000fe40000000800 */
[----:B-1----:R-:W-:-:S13]  /*304d0*/  ISETP.GE.AND P0, PT, R91, UR4, PT ;  /* 0x000000045b007c0c */ /* 0x002fda000bf06270 */
[----:B------:R-:W-:Y:S05]  /*304e0*/  @!P0 BRA `(.L_x_3833) ;  /* 0xfffffd1000c48947 */ /* 0x000fea000383ffff */
[----:B------:R-:W-:Y:S05]  /*304f0*/  BRA `(.L_x_3599) ;  /* 0x0000009800c47947 */ /* 0x000fea0003800000 */
.L_x_3597:
        /* <DEDUP_REMOVED lines=19> */
.L_x_3834:
        /* <DEDUP_REMOVED lines=44> */
.L_x_3838:
        /* <DEDUP_REMOVED lines=39> */
.L_x_3836:
        /* <DEDUP_REMOVED lines=12> */
.L_x_3839:
        /* <DEDUP_REMOVED lines=63> */
.L_x_3840:
        /* <DEDUP_REMOVED lines=61> */
.L_x_3841:
[----:B01----:R-:W-:-:S05]  /*313e0*/  LOP3.LUT R3, RZ, R2, RZ, 0x33, !PT ;  /* 0x00000002ff037212 */ /* 0x003fca00078e33ff */
[----:B------:R-:W-:-:S05]  /*313f0*/  IMAD.IADD R2, R4, 0x1, R3 ;  /* 0x0000000104027824 */ /* 0x000fca00078e0203 */
[----:B------:R1:W-:Y:S01]  /*31400*/  STL [R1+0x464], R2 ;  /* 0x0004640201007387 */ /* 0x0003e20000100800 */
[----:B------:R-:W-:Y:S05]  /*31410*/  BRA `(.L_x_3842) ;  /* 0x0000000000107947 */ /* 0x000fea0003800000 */
.L_x_3837:
[----:B------:R-:W-:Y:S01]  /*31420*/  IMAD.U32 R2, RZ, RZ, UR6 ;  /* 0x00000006ff027e24 */ /* 0x000fe2000f8e00ff */
[----:B------:R0:W-:Y:S04]  /*31430*/  STL [R1+0x464], RZ ;  /* 0x000464ff01007387 */ /* 0x0001e80000100800 */
[----:B------:R0:W-:Y:S04]  /*31440*/  STL [R1+0x468], RZ ;  /* 0x000468ff01007387 */ /* 0x0001e80000100800 */
[----:B------:R0:W-:Y:S02]  /*31450*/  STL [R1+0x460], R2 ;  /* 0x0004600201007387 */ /* 0x0001e40000100800 */
.L_x_3842:
        /* <DEDUP_REMOVED lines=10> */
.L_x_3835:
        /* <DEDUP_REMOVED lines=8> */
[----:B-1----:R-:W1:Y:S01]  /*31580*/  S2R R5, SR_TID.X ;  /* 0x0000000000057919 */ /* 0x002e620000002100 */
[----:B------:R-:W2:Y:S01]  /*31590*/  S2UR UR5, SR_CgaCtaId ;  /* 0x00000000000579c3 */ /* 0x000ea20000008800 */
[----:B------:R-:W-:Y:S01]  /*315a0*/  UMOV UR4, 0x400 ;  /* 0x0000040000047882 */ /* 0x000fe20000000000 */
[----:B------:R-:W-:Y:S01]  /*315b0*/  BSSY B8, `(.L_x_3843) ;  /* 0x000086d000087945 */ /* 0x000fe20003800000 */
[----:B------:R-:W-:Y:S01]  /*315c0*/  STL [R1+0x4e0], RZ ;  /* 0x0004e0ff01007387 */ /* 0x000fe20000100800 */
[----:B------:R-:W-:Y:S01]  /*315d0*/  IMAD.MOV.U32 R19, RZ, RZ, RZ ;  /* 0x000000ffff137224 */ /* 0x000fe200078e00ff */
[----:B------:R-:W-:Y:S01]  /*315e0*/  ULDC.64 UR40, c[0x0][0x198] ;  /* 0x0000660000287ab9 */ /* 0x000fe20000000a00 */
[----:B------:R-:W-:Y:S01]  /*315f0*/  ULDC UR39, c[0x0][0xc] ;  /* 0x0000030000277ab9 */ /* 0x000fe20000000800 */
[----:B------:R-:W-:Y:S01]  /*31600*/  STL [R1+0x470], RZ ;  /* 0x000470ff01007387 */ /* 0x000fe20000100800 */
[----:B--2---:R-:W-:-:S06]  /*31610*/  ULEA UR4, UR5, UR4, 0x18 ;  /* 0x0000000405047291 */ /* 0x004fcc000f8ec03f */
[----:B------:R-:W-:Y:S01]  /*31620*/  IMAD.U32 R18, RZ, RZ, UR4 ;  /* 0x00000004ff127e24 */ /* 0x000fe2000f8e00ff */
[C---:B-1----:R-:W-:Y:S01]  /*31630*/  LOP3.LUT R4, R5.reuse, 0x7f, RZ, 0xc0, !PT ;  /* 0x0000007f05047812 */ /* 0x042fe200078ec0ff */
[----:B---3--:R-:W-:-:S05]  /*31640*/  IMAD.SHL.U32 R0, R5, 0x8, RZ ;  /* 0x0000000805007824 */ /* 0x008fca00078e00ff */
        /* <DEDUP_REMOVED lines=9> */
[----:B------:R-:W-:Y:S02]  /*316e0*/  IMAD.MOV.U32 R4, RZ, RZ, 0x1 ;  /* 0x00000001ff047424 */ /* 0x000fe400078e00ff */
[----:B------:R-:W-:Y:S01]  /*316f0*/  IMAD.MOV.U32 R2, RZ, RZ, 0x1 ;  /* 0x00000001ff027424 */ /* 0x000fe200078e00ff */
[----:B------:R0:W-:Y:S04]  /*31700*/  STL [R1+0x474], R3 ;  /* 0x0004740301007387 */ /* 0x0001e80000100800 */
[----:B------:R-:W-:Y:S04]  /*31710*/  STL [R1+0x478], R4 ;  /* 0x0004780401007387 */ /* 0x000fe80000100800 */
[----:B------:R1:W-:Y:S01]  /*31720*/  STL [R1+0x47c], R2 ;  /* 0x00047c0201007387 */ /* 0x0003e20000100800 */
[----:B0-----:R-:W-:-:S02]  /*31730*/  LOP3.LUT R3, R0, 0x40, RZ, 0xfc, !PT ;  /* 0x0000004000037812 */ /* 0x001fc400078efcff */
[C---:B-1----:R-:W-:Y:S02]  /*31740*/  LOP3.LUT R2, R0.reuse, 0x80, RZ, 0xfc, !PT ;  /* 0x0000008000027812 */ /* 0x042fe400078efcff */
[----:B------:R-:W-:-:S07]  /*31750*/  LOP3.LUT R0, R0, 0xc0, RZ, 0xfc, !PT ;  /* 0x000000c000007812 */ /* 0x000fce00078efcff */
.L_x_4009:
[----:B------:R-:W2:Y:S01]  /*31760*/  LDL R14, [R1+0x46c] ;  /* 0x00046c00010e7983 */ /* 0x000ea20000100800 */
[----:B------:R-:W-:Y:S05]  /*31770*/  YIELD ;  /* 0x0000000000007946 */ /* 0x000fea0003800000 */
[----:B------:R-:W-:Y:S01]  /*31780*/  ULDC.64 UR4, c[0x0][0xb20] ;  /* 0x0002c80000047ab9 */ /* 0x000fe20000000a00 */
[----:B01----:R-:W-:Y:S02]  /*31790*/  CS2R R6, SRZ ;  /* 0x0000000000067805 */ /* 0x003fe4000001ff00 */
[----:B------:R-:W-:Y:S01]  /*317a0*/  ISETP.NE.U32.AND P0, PT, RZ, UR4, PT ;  /* 0x00000004ff007c0c */ /* 0x000fe2000bf05070 */
[----:B------:R-:W0:Y:S01]  /*317b0*/  LDC.64 R12, c[0x0][0xaf8] ;  /* 0x0002be00ff0c7b82 */ /* 0x000e220000000a00 */
[----:B------:R-:W-:Y:S01]  /*317c0*/  ULDC.64 UR6, c[0x0][0xb00] ;  /* 0x0002c00000067ab9 */ /* 0x000fe20000000a00 */
[----:B------:R-:W-:Y:S01]  /*317d0*/  ULDC.64 UR8, c[0x0][0xb08] ;  /* 0x0002c20000087ab9 */ /* 0x000fe20000000a00 */
[----:B------:R-:W-:Y:S01]  /*317e0*/  ISETP.NE.AND.EX P0, PT, RZ, UR5, PT, P0 ;  /* 0x00000005ff007c0c */ /* 0x000fe2000bf05300 */
[----:B------:R-:W-:-:S04]  /*317f0*/  ULDC.64 UR4, c[0x0][0xb10] ;  /* 0x0002c40000047ab9 */ /* 0x000fc80000000a00 */
[----:B------:R-:W1:Y:S08]  /*31800*/  LDC.64 R4, c[0x0][0xb00] ;  /* 0x0002c000ff047b82 */ /* 0x000e700000000a00 */
        /* <DEDUP_REMOVED lines=8> */
[----:B------:R-:W-:Y:S01]  /*31890*/  ISETP.NE.U32.AND P4, PT, RZ, UR8, PT ;  /* 0x00000008ff007c0c */ /* 0x000fe2000bf85070 */
[----:B------:R-:W-:Y:S01]  /*318a0*/  IMAD.MOV.U32 R8, RZ, RZ, RZ ;  /* 0x000000ffff087224 */ /* 0x000fe200078e00ff */
[----:B------:R-:W-:Y:S01]  /*318b0*/  ISETP.NE.U32.AND P1, PT, RZ, UR4, PT ;  /* 0x00000004ff007c0c */ /* 0x000fe2000bf25070 */
[----:B--2---:R-:W0:Y:S01]  /*318c0*/  LDC.64 R2, c[0x0][0xb08] ;  /* 0x0002c200ff027b82 */ /* 0x004e220000000a00 */
[----:B------:R-:W-:-:S02]  /*318d0*/  IMAD.MOV.U32 R0, RZ, RZ, RZ ;  /* 0x000000ffff007224 */ /* 0x000fc400078e00ff */
[----:B------:R-:W-:Y:S01]  /*318e0*/  ISETP.NE.AND.EX P3, PT, RZ, UR5, PT, P1 ;  /* 0x00000005ff007c0c */ /* 0x000fe2000bf65310 */
[----:B-1----:R-:W-:-:S04]  /*318f0*/  IMAD.WIDE R4, R14, 0x4, R4 ;  /* 0x000000040e047825 */ /* 0x002fc800078e0204 */
        /* <DEDUP_REMOVED lines=30> */
.L_x_3844:
        /* <DEDUP_REMOVED lines=16> */
.L_x_3845:
[----:B------:R-:W-:Y:S05]  /*31be0*/  @!P1 BRA `(.L_x_3846) ;  /* 0x00000000000c9947 */ /* 0x000fea0003800000 */
[----:B------:R-:W2:Y:S04]  /*31bf0*/  LDG.E R7, desc[UR42][R4.64] ;  /* 0x0000002a04077981 */ /* 0x000ea8000c1e1900 */
[----:B------:R-:W2:Y:S02]  /*31c00*/  LDG.E R4, desc[UR42][R4.64+0x4] ;  /* 0x0000042a04047981 */ /* 0x000ea4000c1e1900 */
[----:B--2---:R-:W-:-:S07]  /*31c10*/  IMAD.IADD R7, R4, 0x1, -R7 ;  /* 0x0000000104077824 */ /* 0x004fce00078e0a07 */
.L_x_3846:
        /* <DEDUP_REMOVED lines=37> */
.L_x_3849:
[----:B------:R-:W-:-:S13]  /*31e70*/  ISETP.NE.AND P0, PT, R3, 0x1, PT ;  /* 0x000000010300780c */ /* 0x000fda0003f05270 */
[----:B------:R-:W1:Y:S02]  /*31e80*/  @P0 LDC.64 R4, c[0x0][0xae0] ;  /* 0x0002b800ff040b82 */ /* 0x000e640000000a00 */
[----:B-1----:R-:W-:-:S05]  /*31e90*/  @P0 IMAD.HI.U32 R4, R2, R4, RZ ;  /* 0x0000000402040227 */ /* 0x002fca00078e00ff */
[----:B------:R-:W-:-:S07]  /*31ea0*/  @P0 SHF.R.U32.HI R2, RZ, R5, R4 ;  /* 0x00000005ff020219 */ /* 0x000fce0000011604 */
.L_x_3850:
[----:B------:R-:W-:Y:S05]  /*31eb0*/  BSYNC B0 ;  /* 0x0000000000007941 */ /* 0x000fea0003800000 */
.L_x_3848:
[----:B------:R-:W-:-:S05]  /*31ec0*/  IMAD R2, R2, R3, R3 ;  /* 0x0000000302027224 */ /* 0x000fca00078e0203 */
[----:B------:R-:W-:-:S07]  /*31ed0*/  VIMNMX R8, R8, R2, PT ;  /* 0x0000000208087248 */ /* 0x000fce0003fe0100 */
.L_x_3847:
        /* <DEDUP_REMOVED lines=25> */
.L_x_3853:
[----:B------:R-:W-:-:S13]  /*32070*/  ISETP.NE.AND P0, PT, R3, 0x1, PT ;  /* 0x000000010300780c */ /* 0x000fda0003f05270 */
[----:B------:R-:W1:Y:S02]  /*32080*/  @P0 LDC.64 R4, c[0x0][0xae0] ;  /* 0x0002b800ff040b82 */ /* 0x000e640000000a00 */
[----:B-1----:R-:W-:-:S05]  /*32090*/  @P0 IMAD.HI.U32 R4, R2, R4, RZ ;  /* 0x0000000402040227 */ /* 0x002fca00078e00ff */
[----:B------:R-:W-:-:S07]  /*320a0*/  @P0 SHF.R.U32.HI R2, RZ, R5, R4 ;  /* 0x00000005ff020219 */ /* 0x000fce0000011604 */
.L_x_3854:
[----:B------:R-:W-:Y:S05]  /*320b0*/  BSYNC B0 ;  /* 0x0000000000007941 */ /* 0x000fea0003800000 */
.L_x_3852:
[----:B------:R-:W-:-:S05]  /*320c0*/  IMAD R2, R2, R3, RZ ;  /* 0x0000000302027224 */ /* 0x000fca00078e02ff */
[----:B------:R-:W-:-:S07]  /*320d0*/  VIMNMX R6, R6, R2, !PT ;  /* 0x0000000206067248 */ /* 0x000fce0007fe0100 */
.L_x_3851:
        /* <DEDUP_REMOVED lines=41> */
.L_x_3856:
[----:B------:R-:W-:Y:S05]  /*32370*/  BSYNC B0 ;  /* 0x0000000000007941 */ /* 0x000fea0003800000 */
.L_x_3855:
        /* <DEDUP_REMOVED lines=25> */
.L_x_4090:
[----:B--2---:R-:W-:Y:S02]  /*32510*/  ISETP.NE.AND P0, PT, R14, RZ, PT ;  /* 0x000000ff0e00720c */ /* 0x004fe40003f05270 */
[----:B------:R-:W-:-:S11]  /*32520*/  PLOP3.LUT P6, PT, PT, PT, PT, 0x8, 0x0 ;  /* 0x000000000000781c */ /* 0x000fd60003fce170 */
[----:B------:R-:W-:Y:S05]  /*32530*/  @P0 BRA `(.L_x_3860) ;  /* 0x00000000000c0947 */ /* 0x000fea0003800000 */
[----:B------:R-:W-:-:S03]  /*32540*/  UMOV UR4, 0xffffffff ;  /* 0xffffffff00047882 */ /* 0x000fc60000000000 */
[----:B------:R-:W-:Y:S05]  /*32550*/  BRA.DIV UR4, `(.L_x_3861) ;  /* 0x0000009204dc7947 */ /* 0x000fea000b800000 */
[----:B------:R-:W-:-:S13]  /*32560*/  ELECT P6, URZ, PT ;  /* 0x00000000003f782f */ /* 0x000fda00038c0000 */
.L_x_3860:
        /* <DEDUP_REMOVED lines=9> */
.L_x_4093:
[----:B------:R-:W-:Y:S05]  /*32600*/  BSYNC B1 ;  /* 0x0000000000017941 */ /* 0x000fea0003800000 */
.L_x_3862:
[----:B------:R-:W-:Y:S04]  /*32610*/  BSSY B1, `(.L_x_3864) ;  /* 0x000007f000017945 */ /* 0x000fe80003800000 */
[----:B------:R-:W-:Y:S05]  /*32620*/  @!P6 BRA `(.L_x_3865) ;  /* 0x0000000400f4e947 */ /* 0x000fea0003800000 */
[----:B------:R-:W1:Y:S04]  /*32630*/  LDL R8, [R1+0x470] ;  /* 0x0004700001087983 */ /* 0x000e680000100800 */
[----:B------:R-:W2:Y:S01]  /*32640*/  LDL R7, [R1+0x47c] ;  /* 0x00047c0001077983 */ /* 0x000ea20000100800 */
[----:B------:R-:W3:Y:S01]  /*32650*/  S2R R6, SR_TID.X ;  /* 0x0000000000067919 */ /* 0x000ee20000002100 */
[----:B------:R-:W-:Y:S01]  /*32660*/  BSSY B2, `(.L_x_3866) ;  /* 0x0000007000027945 */ /* 0x000fe20003800000 */
[----:B---3--:R-:W-:-:S04]  /*32670*/  LOP3.LUT R6, R6, 0x7f, RZ, 0xc0, !PT ;  /* 0x0000007f06067812 */ /* 0x008fc800078ec0ff */
[----:B------:R-:W-:Y:S01]  /*32680*/  ISETP.NE.AND P1, PT, R6, RZ, PT ;  /* 0x000000ff0600720c */ /* 0x000fe20003f25270 */
[----:B-1----:R-:W-:Y:S01]  /*32690*/  IMAD R5, R8, 0x8, R18 ;  /* 0x0000000808057824 */ /* 0x002fe200078e0212 */
[----:B--2---:R-:W-:-:S04]  /*326a0*/  SHF.L.U32 R10, R7, 0x1f, RZ ;  /* 0x0000001f070a7819 */ /* 0x004fc800000006ff */
[----:B------:R-:W1:Y:S02]  /*326b0*/  SYNCS.PHASECHK.TRANS64.TRYWAIT P0, [R5+URZ+0x324a0], R10 ;  /* 0x0324a00a050075a7 */ /* 0x000e64000800017f */
[----:B-1----:R-:W-:Y:S05]  /*326c0*/  @!P0 BRA `(.L_x_3867) ;  /* 0x0000009000b48947 */ /* 0x002fea0003800000 */
.L_x_4094:
[----:B------:R-:W-:Y:S05]  /*326d0*/  BSYNC B2 ;  /* 0x0000000000027941 */ /* 0x000fea0003800000 */
.L_x_3866:
        /* <DEDUP_REMOVED lines=9> */
.L_x_3869:
[----:B------:R-:W-:Y:S05]  /*32770*/  BSYNC B2 ;  /* 0x0000000000027941 */ /* 0x000fea0003800000 */
.L_x_3868:
        /* <DEDUP_REMOVED lines=13> */
.L_x_3870:
        /* <DEDUP_REMOVED lines=13> */
.L_x_4095:
[----:B------:R-:W-:Y:S05]  /*32920*/  BSYNC B2 ;  /* 0x0000000000027941 */ /* 0x000fea0003800000 */
.L_x_3871:
[----:B------:R-:W-:Y:S01]  /*32930*/  BSSY B2, `(.L_x_3873) ;  /* 0x000000b000027945 */ /* 0x000fe20003800000 */
[----:B-12---:R-:W-:Y:S02]  /*32940*/  IMAD.MOV.U32 R10, RZ, RZ, 0x0 ;  /* 0x00000000ff0a7424 */ /* 0x006fe400078e00ff */
[----:B------:R-:W-:Y:S01]  /*32950*/  IMAD.MOV.U32 R11, RZ, RZ, 0x12f00000 ;  /* 0x12f00000ff0b7424 */ /* 0x000fe200078e00ff */
[----:B------:R-:W-:Y:S06]  /*32960*/  @P1 BRA `(.L_x_3874) ;  /* 0x00000000001c1947 */ /* 0x000fec0003800000 */
[----:B------:R-:W1:Y:S02]  /*32970*/  S2R R7, SR_TID.X ;  /* 0x0000000000077919 */ /* 0x000e640000002100 */
[----:B-1----:R-:W-:Y:S01]  /*32980*/  LOP3.LUT R8, R7, 0x1f, RZ, 0xc0, !PT ;  /* 0x0000001f07087812 */ /* 0x002fe200078ec0ff */
[----:B------:R-:W-:-:S03]  /*32990*/  IMAD.MOV.U32 R7, RZ, RZ, 0xc000 ;  /* 0x0000c000ff077424 */ /* 0x000fc600078e00ff */
[----:B------:R-:W-:Y:S01]  /*329a0*/  ISETP.NE.AND P0, PT, R8, RZ, PT ;  /* 0x000000ff0800720c */ /* 0x000fe20003f05270 */
[----:B------:R1:W-:-:S12]  /*329b0*/  SYNCS.ARRIVE.TRANS64 RZ, [R5+URZ+0x324b0], R7 ;  /* 0x0324b00705ff79a7 */ /* 0x0003d8000800003f */
[----:B-1----:R-:W-:Y:S05]  /*329c0*/  @!P0 BRA `(.L_x_3874) ;  /* 0x0000000000048947 */ /* 0x002fea0003800000 */
[----:B------:R-:W-:Y:S01]  /*329d0*/  BPT.TRAP 0x1 ;  /* 0x000000040000795c */ /* 0x000fe20000300000 */
.L_x_3874:
[----:B------:R-:W-:Y:S05]  /*329e0*/  BSYNC B2 ;  /* 0x0000000000027941 */ /* 0x000fea0003800000 */
.L_x_3873:
        /* <DEDUP_REMOVED lines=10> */
.L_x_3875:
        /* <DEDUP_REMOVED lines=15> */
.L_x_3876:
        /* <DEDUP_REMOVED lines=15> */
.L_x_3877:
        /* <DEDUP_REMOVED lines=15> */
.L_x_3878:
        /* <DEDUP_REMOVED lines=10> */
.L_x_3865:
[----:B------:R-:W-:Y:S05]  /*32e00*/  BSYNC B1 ;  /* 0x0000000000017941 */ /* 0x000fea0003800000 */
.L_x_3864:
[----:B------:R-:W2:Y:S04]  /*32e10*/  LDL.LU R10, [R1+0x470] ;  /* 0x00047000010a7983 */ /* 0x000ea80000300800 */
[----:B------:R-:W3:Y:S01]  /*32e20*/  LDL.LU R8, [R1+0x47c] ;  /* 0x00047c0001087983 */ /* 0x000ee20000300800 */
[----:B-1----:R-:W-:Y:S01]  /*32e30*/  VIADD R5, R9, 0xfffffffe ;  /* 0xfffffffe09057836 */ /* 0x002fe20000000000 */
        /* <DEDUP_REMOVED lines=10> */
.L_x_3894:
[----:B------:R-:W-:Y:S05]  /*32ee0*/  YIELD ;  /* 0x0000000000007946 */ /* 0x000fea0003800000 */
[----:B------:R-:W-:Y:S04]  /*32ef0*/  BSSY B1, `(.L_x_3879) ;  /* 0x000007e000017945 */ /* 0x000fe80003800000 */
[----:B--2---:R-:W-:Y:S05]  /*32f00*/  @!P6 BRA `(.L_x_3880) ;  /* 0x0000000400f0e947 */ /* 0x004fea0003800000 */
[----:B-1----:R-:W2:Y:S04]  /*32f10*/  LDL R6, [R1+0x470] ;  /* 0x0004700001067983 */ /* 0x002ea80000100800 */
[----:B------:R-:W3:Y:S01]  /*32f20*/  LDL R7, [R1+0x47c] ;  /* 0x00047c0001077983 */ /* 0x000ee20000100800 */
[----:B------:R-:W1:Y:S01]  /*32f30*/  S2R R8, SR_TID.X ;  /* 0x0000000000087919 */ /* 0x000e620000002100 */
[----:B------:R-:W-:Y:S01]  /*32f40*/  BSSY B2, `(.L_x_3881) ;  /* 0x0000007000027945 */ /* 0x000fe20003800000 */
[----:B-1----:R-:W-:-:S04]  /*32f50*/  LOP3.LUT R8, R8, 0x7f, RZ, 0xc0, !PT ;  /* 0x0000007f08087812 */ /* 0x002fc800078ec0ff */
[----:B------:R-:W-:Y:S01]  /*32f60*/  ISETP.NE.AND P2, PT, R8, RZ, PT ;  /* 0x000000ff0800720c */ /* 0x000fe20003f45270 */
[----:B--2---:R-:W-:Y:S01]  /*32f70*/  IMAD R6, R6, 0x8, R18 ;  /* 0x0000000806067824 */ /* 0x004fe200078e0212 */
[----:B---3--:R-:W-:-:S04]  /*32f80*/  SHF.L.U32 R7, R7, 0x1f, RZ ;  /* 0x0000001f07077819 */ /* 0x008fc800000006ff */
[----:B------:R-:W1:Y:S02]  /*32f90*/  SYNCS.PHASECHK.TRANS64.TRYWAIT P1, [R6+URZ+0x324a0], R7 ;  /* 0x0324a007060075a7 */ /* 0x000e64000802017f */
[----:B-1----:R-:W-:Y:S05]  /*32fa0*/  @!P1 BRA `(.L_x_3882) ;  /* 0x0000008800a49947 */ /* 0x002fea0003800000 */
.L_x_4096:
[----:B------:R-:W-:Y:S05]  /*32fb0*/  BSYNC B2 ;  /* 0x0000000000027941 */ /* 0x000fea0003800000 */
.L_x_3881:
        /* <DEDUP_REMOVED lines=9> */
.L_x_3884:
[----:B------:R-:W-:Y:S05]  /*33050*/  BSYNC B2 ;  /* 0x0000000000027941 */ /* 0x000fea0003800000 */
.L_x_3883:
        /* <DEDUP_REMOVED lines=12> */
.L_x_3885:
        /* <DEDUP_REMOVED lines=13> */
.L_x_4097:
[----:B------:R-:W-:Y:S05]  /*331f0*/  BSYNC B2 ;  /* 0x0000000000027941 */ /* 0x000fea0003800000 */
.L_x_3886:
        /* <DEDUP_REMOVED lines=11> */
.L_x_3889:
[----:B------:R-:W-:Y:S05]  /*332b0*/  BSYNC B2 ;  /* 0x0000000000027941 */ /* 0x000fea0003800000 */
.L_x_3888:
        /* <DEDUP_REMOVED lines=10> */
.L_x_3890:
        /* <DEDUP_REMOVED lines=15> */
.L_x_3891:
        /* <DEDUP_REMOVED lines=15> */
.L_x_3892:
        /* <DEDUP_REMOVED lines=15> */
.L_x_3893:
        /* <DEDUP_REMOVED lines=10> */
.L_x_3880:
[----:B------:R-:W-:Y:S05]  /*336d0*/  BSYNC B1 ;  /* 0x0000000000017941 */ /* 0x000fea0003800000 */
.L_x_3879:
        /* <DEDUP_REMOVED lines=8> */
[----:B---3--:R-:W-:-:S03]  /*33760*/  LOP3.LUT R8, R8, R7, RZ, 0x3c, !PT ;  /* 0x0000000708087212 */ /* 0x008fc600078e3cff */
[----:B------:R2:W-:Y:S04]  /*33770*/  STL [R1+0x470], R6 ;  /* 0x0004700601007387 */ /* 0x0005e80000100800 */
[----:B------:R2:W-:Y:S01]  /*33780*/  STL [R1+0x47c], R8 ;  /* 0x00047c0801007387 */ /* 0x0005e20000100800 */
[----:B------:R-:W-:Y:S05]  /*33790*/  @P2 BRA `(.L_x_3894) ;  /* 0xfffffff400d02947 */ /* 0x000fea000383ffff */
.L_x_3858:
[----:B------:R-:W-:Y:S05]  /*337a0*/  BSYNC B0 ;  /* 0x0000000000007941 */ /* 0x000fea0003800000 */
.L_x_3857:
[----:B-12---:R-:W2:Y:S01]  /*337b0*/  LDL R8, [R1+0x488] ;  /* 0x0004880001087983 */ /* 0x006ea20000100800 */
[----:B------:R-:W1:Y:S01]  /*337c0*/  LDC R0, c[0x0][0x448] ;  /* 0x00011200ff007b82 */ /* 0x000e620000000800 */
[----:B------:R-:W-:Y:S07]  /*337d0*/  @!P0 WARPSYNC.ALL ;  /* 0x0000000000008948 */ /* 0x000fee0003800000 */
[----:B------:R-:W-:Y:S01]  /*337e0*/  @!P0 BAR.SYNC.DEFER_BLOCKING 0xc, 0x180 ;  /* 0x0306000000008b1d */ /* 0x000fe20000010000 */
[----:B-1----:R-:W-:-:S13]  /*337f0*/  ISETP.NE.AND P1, PT, R0, 0x1, PT ;  /* 0x000000010000780c */ /* 0x002fda0003f25270 */
[----:B------:R-:W1:Y:S08]  /*33800*/  @P1 LDC R0, c[0x0][0x44c] ;  /* 0x00011300ff001b82 */ /* 0x000e700000000800 */
[----:B------:R-:W3:Y:S01]  /*33810*/  @P1 LDC R3, c[0x0][0x450] ;  /* 0x00011400ff031b82 */ /* 0x000ee20000000800 */
[----:B--2---:R-:W-:-:S04]  /*33820*/  VIADD R2, R8, 0x7f ;  /* 0x0000007f08027836 */ /* 0x004fc80000000000 */
[----:B-1----:R-:W-:-:S05]  /*33830*/  @P1 IMAD.HI.U32 R0, R2, R0, RZ ;  /* 0x0000000002001227 */ /* 0x002fca00078e00ff */
[----:B---3--:R-:W-:-:S05]  /*33840*/  @P1 SHF.R.U32.HI R2, RZ, R3, R0 ;  /* 0x00000003ff021219 */ /* 0x008fca0000011600 */
[----:B------:R-:W-:Y:S02]  /*33850*/  IMAD.IADD R0, R20, 0x1, R2 ;  /* 0x0000000114007824 */ /* 0x000fe400078e0202 */
[----:B------:R-:W1:Y:S02]  /*33860*/  LDC.64 R2, c[0x0][0xad8] ;  /* 0x0002b600ff027b82 */ /* 0x000e640000000a00 */
[----:B-1----:R-:W-:Y:S01]  /*33870*/  ISETP.GE.AND P2, PT, R3, 0x1, PT ;  /* 0x000000010300780c */ /* 0x002fe20003f46270 */
        /* <DEDUP_REMOVED lines=13> */
.L_x_3897:
[----:B------:R-:W-:-:S13]  /*33950*/  ISETP.NE.AND P0, PT, R3, 0x1, PT ;  /* 0x000000010300780c */ /* 0x000fda0003f05270 */
[----:B------:R-:W1:Y:S02]  /*33960*/  @P0 LDC.64 R6, c[0x0][0xae0] ;  /* 0x0002b800ff060b82 */ /* 0x000e640000000a00 */
[----:B-1----:R-:W-:-:S05]  /*33970*/  @P0 IMAD.HI.U32 R6, R2, R6, RZ ;  /* 0x0000000602060227 */ /* 0x002fca00078e00ff */
[----:B------:R-:W-:-:S07]  /*33980*/  @P0 SHF.R.U32.HI R2, RZ, R7, R6 ;  /* 0x00000007ff020219 */ /* 0x000fce0000011606 */
.L_x_3898:
[----:B------:R-:W-:Y:S05]  /*33990*/  BSYNC B0 ;  /* 0x0000000000007941 */ /* 0x000fea0003800000 */
.L_x_3896:
[----:B------:R-:W-:-:S05]  /*339a0*/  IMAD R2, R2, R3, R3 ;  /* 0x0000000302027224 */ /* 0x000fca00078e0203 */
[----:B------:R-:W-:-:S07]  /*339b0*/  VIMNMX R5, R5, R2, PT ;  /* 0x0000000205057248 */ /* 0x000fce0003fe0100 */
.L_x_3895:
[----:B------:R-:W2:Y:S01]  /*339c0*/  LDL R7, [R1+0x4e8] ;  /* 0x0004e80001077983 */ /* 0x000ea20000100800 */
[----:B------:R-:W1:Y:S01]  /*339d0*/  @P1 LDC R2, c[0x0][0x44c] ;  /* 0x00011300ff021b82 */ /* 0x000e620000000800 */
[----:B------:R-:W-:Y:S01]  /*339e0*/  VIADD R5, R5, 0x5f ;  /* 0x0000005f05057836 */ /* 0x000fe20000000000 */
[----:B------:R-:W-:Y:S01]  /*339f0*/  ULDC UR4, c[0x0][0xad4] ;  /* 0x0002b50000047ab9 */ /* 0x000fe20000000800 */
[----:B------:R-:W-:Y:S02]  /*33a00*/  IMAD.MOV.U32 R0, RZ, RZ, R8 ;  /* 0x000000ffff007224 */ /* 0x000fe400078e0008 */
[----:B------:R-:W-:-:S03]  /*33a10*/  IMAD.HI R5, R5, 0x2aaaaaab, RZ ;  /* 0x2aaaaaab05057827 */ /* 0x000fc600078e02ff */
[----:B------:R-:W3:Y:S01]  /*33a20*/  @P1 LDC R6, c[0x0][0x450] ;  /* 0x00011400ff061b82 */ /* 0x000ee20000000800 */
[----:B-1----:R-:W-:-:S05]  /*33a30*/  @P1 IMAD.HI.U32 R2, R8, R2, RZ ;  /* 0x0000000208021227 */ /* 0x002fca00078e00ff */
[----:B---3--:R-:W-:Y:S02]  /*33a40*/  @P1 SHF.R.U32.HI R0, RZ, R6, R2 ;  /* 0x00000006ff001219 */ /* 0x008fe40000011602 */
[----:B------:R-:W-:-:S03]  /*33a50*/  SHF.R.U32.HI R2, RZ, 0x1f, R5 ;  /* 0x0000001fff027819 */ /* 0x000fc60000011605 */
[----:B------:R-:W-:Y:S01]  /*33a60*/  IMAD.IADD R0, R17, 0x1, R0 ;  /* 0x0000000111007824 */ /* 0x000fe200078e0200 */
[----:B------:R-:W-:-:S03]  /*33a70*/  LEA.HI.SX32 R8, R5, R2, 0x1c ;  /* 0x0000000205087211 */ /* 0x000fc600078fe2ff */
[----:B------:R-:W-:Y:S02]  /*33a80*/  VIADD R2, R0, -UR4 ;  /* 0x8000000400027c36 */ /* 0x000fe40008000000 */
        /* <DEDUP_REMOVED lines=13> */
.L_x_3901:
[----:B------:R-:W-:-:S13]  /*33b60*/  ISETP.NE.AND P0, PT, R3, 0x1, PT ;  /* 0x000000010300780c */ /* 0x000fda0003f05270 */
[----:B------:R-:W1:Y:S02]  /*33b70*/  @P0 LDC.64 R6, c[0x0][0xae0] ;  /* 0x0002b800ff060b82 */ /* 0x000e640000000a00 */
[----:B-1----:R-:W-:-:S05]  /*33b80*/  @P0 IMAD.HI.U32 R6, R0, R6, RZ ;  /* 0x0000000600060227 */ /* 0x002fca00078e00ff */
[----:B------:R-:W-:-:S07]  /*33b90*/  @P0 SHF.R.U32.HI R0, RZ, R7, R6 ;  /* 0x00000007ff000219 */ /* 0x000fce0000011606 */
.L_x_3902:
[----:B------:R-:W-:Y:S05]  /*33ba0*/  BSYNC B0 ;  /* 0x0000000000007941 */ /* 0x000fea0003800000 */
.L_x_3900:
[----:B------:R-:W-:-:S05]  /*33bb0*/  IMAD R0, R0, R3, RZ ;  /* 0x0000000300007224 */ /* 0x000fca00078e02ff */
[----:B------:R-:W-:-:S07]  /*33bc0*/  VIMNMX R2, R2, R0, !PT ;  /* 0x0000000002027248 */ /* 0x000fce0007fe0100 */
.L_x_3899:
[----:B------:R-:W-:Y:S01]  /*33bd0*/  IMAD.HI R2, R2, 0x2aaaaaab, RZ ;  /* 0x2aaaaaab02027827 */ /* 0x000fe200078e02ff */
[----:B------:R-:W-:Y:S01]  /*33be0*/  ISETP.NE.AND P1, PT, R4, RZ, PT ;  /* 0x000000ff0400720c */ /* 0x000fe20003f25270 */
[----:B------:R1:W-:Y:S01]  /*33bf0*/  STL [R1+0x4ac], RZ ;  /* 0x0004acff01007387 */ /* 0x0003e20000100800 */
[----:B------:R-:W-:Y:S02]  /*33c00*/  BSSY B0, `(.L_x_3903) ;  /* 0x0000024000007945 */ /* 0x000fe40003800000 */
[----:B------:R-:W-:-:S04]  /*33c10*/  SHF.R.U32.HI R0, RZ, 0x1f, R2 ;  /* 0x0000001fff007819 */ /* 0x000fc80000011602 */
[----:B------:R-:W-:-:S04]  /*33c20*/  LEA.HI.SX32 R0, R2, R0, 0x1c ;  /* 0x0000000002007211 */ /* 0x000fc800078fe2ff */
[----:B------:R-:W-:Y:S01]  /*33c30*/  VIMNMX R9, RZ, R0, !PT ;  /* 0x00000000ff097248 */ /* 0x000fe20007fe0100 */
[----:B------:R-:W2:Y:S03]  /*33c40*/  @!P1 LDC R4, c[0x0][0xae8] ;  /* 0x0002ba00ff049b82 */ /* 0x000ea60000000800 */
[----:B------:R-:W-:Y:S01]  /*33c50*/  ISETP.GT.AND P0, PT, R5, R9, PT ;  /* 0x000000090500720c */ /* 0x000fe20003f04270 */
[----:B------:R1:W-:-:S12]  /*33c60*/  STL [R1+0x4a8], R9 ;  /* 0x0004a80901007387 */ /* 0x0003d80000100800 */
[----:B-1----:R-:W-:Y:S05]  /*33c70*/  @!P0 BRA `(.L_x_3904) ;  /* 0x0000000000708947 */ /* 0x002fea0003800000 */
        /* <DEDUP_REMOVED lines=28> */
.L_x_3904:
[----:B------:R-:W-:Y:S05]  /*33e40*/  BSYNC B0 ;  /* 0x0000000000007941 */ /* 0x000fea0003800000 */
.L_x_3903:
[----:B------:R-:W3:Y:S04]  /*33e50*/  LDL R0, [R1+0x4ac] ;  /* 0x0004ac0001007983 */ /* 0x000ee80000100800 */
[----:B-1----:R-:W3:Y:S01]  /*33e60*/  LDL R2, [R1+0x4e4] ;  /* 0x0004e40001027983 */ /* 0x002ee20000100800 */
[----:B------:R-:W-:Y:S01]  /*33e70*/  BSSY B7, `(.L_x_3905) ;  /* 0x00004c2000077945 */ /* 0x000fe20003800000 */
[----:B---3--:R-:W-:-:S05]  /*33e80*/  IMAD R2, R2, R0, R9 ;  /* 0x0000000002027224 */ /* 0x008fca00078e0209 */
[----:B------:R-:W-:Y:S01]  /*33e90*/  VIADDMNMX R0, R2, R0, R5, PT ;  /* 0x0000000002007246 */ /* 0x000fe20003800105 */
        /* <DEDUP_REMOVED lines=10> */
[----:B--2---:R-:W2:Y:S01]  /*33f40*/  LDC.64 R4, c[0x0][0xd60] ;  /* 0x00035800ff047b82 */ /* 0x004ea20000000a00 */
[----:B------:R-:W1:Y:S08]  /*33f50*/  FLO.U32 R0, UR4 ;  /* 0x0000000400007d00 */ /* 0x000e7000080e0000 */
[----:B------:R-:W2:Y:S01]  /*33f60*/  POPC R2, UR4 ;  /* 0x0000000400027d09 */ /* 0x000ea20008000000 */
[----:B-1----:R-:W-:-:S13]  /*33f70*/  ISETP.EQ.U32.AND P0, PT, R0, R3, PT ;  /* 0x000000030000720c */ /* 0x002fda0003f02070 */
[----:B--2---:R-:W2:Y:S01]  /*33f80*/  @P0 ATOMG.E.ADD.STRONG.GPU PT, R5, desc[UR42][R4.64], R2 ;  /* 0x00000002040509a8 */ /* 0x004ea200081ee1ea */
[----:B------:R-:W1:Y:S02]  /*33f90*/  S2R R3, SR_LTMASK ;  /* 0x0000000000037919 */ /* 0x000e640000003900 */
[----:B-1----:R-:W-:-:S06]  /*33fa0*/  LOP3.LUT R3, R3, UR4, RZ, 0xc0, !PT ;  /* 0x0000000403037c12 */ /* 0x002fcc000f8ec0ff */
[----:B------:R-:W1:Y:S01]  /*33fb0*/  POPC R3, R3 ;  /* 0x0000000300037309 */ /* 0x000e620000000000 */
[----:B--2---:R-:W1:Y:S02]  /*33fc0*/  SHFL.IDX PT, R0, R5, R0, 0x1f ;  /* 0x00001f0005007589 */ /* 0x004e6400000e0000 */
[----:B-1----:R-:W-:-:S05]  /*33fd0*/  IADD3 R0, R0, UR39, R3 ;  /* 0x0000002700007c10 */ /* 0x002fca000fffe003 */
[----:B------:R4:W-:Y:S01]  /*33fe0*/  STL [R1+0x460], R0 ;  /* 0x0004600001007387 */ /* 0x0009e20000100800 */
[----:B------:R-:W-:Y:S05]  /*33ff0*/  BRA `(.L_x_3907) ;  /* 0x0000004800a47947 */ /* 0x000fea0003800000 */
.L_x_3906:
        /* <DEDUP_REMOVED lines=20> */
.L_x_3909:
[----:B------:R-:W-:Y:S05]  /*34140*/  BSYNC B6 ;  /* 0x0000000000067941 */ /* 0x000fea0003800000 */
.L_x_3908:
        /* <DEDUP_REMOVED lines=9> */
[----:B--2---:R-:W-:Y:S02]  /*341e0*/  IMAD.U32 R4, RZ, RZ, UR6 ;  /* 0x00000006ff047e24 */ /* 0x004fe4000f8e00ff */
[----:B------:R-:W-:Y:S02]  /*341f0*/  IMAD.U32 R5, RZ, RZ, UR7 ;  /* 0x00000007ff057e24 */ /* 0x000fe4000f8e00ff */
        /* <DEDUP_REMOVED lines=8> */
[----:B0--3--:R-:W-:Y:S05]  /*34280*/  CALL.ABS.NOINC R2 ;  /* 0x0000000002007343 */ /* 0x009fea0003c00000 */
.L_x_3912:
        /* <DEDUP_REMOVED lines=15> */
.L_x_3911:
[----:B------:R-:W-:Y:S05]  /*34380*/  BSYNC B6 ;  /* 0x0000000000067941 */ /* 0x000fea0003800000 */
.L_x_3910:
[----:B------:R-:W3:Y:S01]  /*34390*/  LDL R0, [R1+0x46c] ;  /* 0x00046c0001007983 */ /* 0x000ee20000100800 */
[----:B------:R-:W-:Y:S02]  /*343a0*/  ULDC.64 UR4, c[0x0][0xaf0] ;  /* 0x0002bc0000047ab9 */ /* 0x000fe40000000a00 */
[----:B------:R-:W-:Y:S01]  /*343b0*/  ISETP.NE.U32.AND P0, PT, RZ, UR4, PT ;  /* 0x00000004ff007c0c */ /* 0x000fe2000bf05070 */
[----:B------:R-:W4:Y:S03]  /*343c0*/  LDL R17, [R1+0x4b0] ;  /* 0x0004b00001117983 */ /* 0x000f260000100800 */
[----:B------:R-:W-:Y:S01]  /*343d0*/  ISETP.NE.AND.EX P0, PT, RZ, UR5, PT, P0 ;  /* 0x00000005ff007c0c */ /* 0x000fe2000bf05300 */
[----:B------:R-:W-:-:S12]  /*343e0*/  ULDC.64 UR4, c[0x0][0xb00] ;  /* 0x0002c00000047ab9 */ /* 0x000fd80000000a00 */
[----:B------:R-:W1:Y:S01]  /*343f0*/  @P0 LDC.64 R2, c[0x0][0xaf0] ;  /* 0x0002bc00ff020b82 */ /* 0x000e620000000a00 */
[----:B---3--:R-:W-:Y:S02]  /*34400*/  IMAD.MOV.U32 R7, RZ, RZ, R0 ;  /* 0x000000ffff077224 */ /* 0x008fe400078e0000 */
[----:B-1----:R-:W-:-:S05]  /*34410*/  @P0 IMAD.WIDE R2, R0, 0x4, R2 ;  /* 0x0000000400020825 */ /* 0x002fca00078e0202 */
[----:B------:R1:W3:Y:S01]  /*34420*/  @P0 LDG.E R7, desc[UR42][R2.64] ;  /* 0x0000002a02070981 */ /* 0x0002e2000c1e1900 */
[----:B----4-:R-:W-:Y:S01]  /*34430*/  VIADD R0, R17, 0xffffffff ;  /* 0xffffffff11007836 */ /* 0x010fe20000000000 */
[----:B-1----:R-:W1:Y:S02]  /*34440*/  LDC.64 R2, c[0x0][0x418] ;  /* 0x00010600ff027b82 */ /* 0x002e640000000a00 */
[----:B-1----:R-:W-:Y:S01]  /*34450*/  LOP3.LUT P0, RZ, R2, UR4, RZ, 0xfc, !PT ;  /* 0x0000000402ff7c12 */ /* 0x002fe2000f80fcff */
[----:B------:R-:W-:-:S03]  /*34460*/  UMOV UR4, 0xffffffff ;  /* 0xffffffff00047882 */ /* 0x000fc60000000000 */
[----:B------:R-:W-:Y:S02]  /*34470*/  LOP3.LUT P0, RZ, R3, UR5, RZ, 0xfc, P0 ;  /* 0x0000000503ff7c12 */ /* 0x000fe4000800fcff */
[----:B---3--:R-:W-:Y:S01]  /*34480*/  SHF.R.S32.HI R8, RZ, 0x1f, R7 ;  /* 0x0000001fff087819 */ /* 0x008fe20000011407 */
[----:B------:R1:W-:Y:S01]  /*34490*/  STL [R1+0x464], R7 ;  /* 0x0004640701007387 */ /* 0x0003e20000100800 */
[----:B------:R-:W-:-:S03]  /*344a0*/  SEL R17, R7, RZ, !P0 ;  /* 0x000000ff07117207 */ /* 0x000fc60004000000 */
[----:B------:R1:W-:Y:S01]  /*344b0*/  STL [R1+0x468], R8 ;  /* 0x0004680801007387 */ /* 0x0003e20000100800 */
[----:B------:R-:W-:Y:S05]  /*344c0*/  BRA.DIV UR4, `(.L_x_3913) ;  /* 0x0000007604847947 */ /* 0x000fea000b800000 */
[----:B--2---:R-:W2:Y:S02]  /*344d0*/  S2R R4, SR_TID.X ;  /* 0x0000000000047919 */ /* 0x004ea40000002100 */
[----:B--2---:R-:W-:-:S04]  /*344e0*/  SHF.R.U32.HI R4, RZ, 0x5, R4 ;  /* 0x00000005ff047819 */ /* 0x004fc80000011604 */
[----:B------:R-:W-:-:S05]  /*344f0*/  LOP3.LUT R4, R4, 0x3, RZ, 0xc0, !PT ;  /* 0x0000000304047812 */ /* 0x000fca00078ec0ff */
[----:B------:R2:W3:Y:S02]  /*34500*/  SHFL.IDX PT, R14, R4, RZ, 0x1f ;  /* 0x00001fff040e7589 */ /* 0x0004e400000e0000 */
.L_x_4100:
        /* <DEDUP_REMOVED lines=11> */
.L_x_4103:
        /* <DEDUP_REMOVED lines=24> */
.L_x_3916:
[----:B--2---:R-:W2:Y:S01]  /*34740*/  LDL R2, [R1+0x478] ;  /* 0x0004780001027983 */ /* 0x004ea20000100800 */
[----:B---3--:R-:W-:Y:S01]  /*34750*/  IMAD R0, R19, 0x8, R18 ;  /* 0x0000000813007824 */ /* 0x008fe200078e0212 */
[----:B--2---:R-:W-:-:S04]  /*34760*/  SHF.L.U32 R2, R2, 0x1f, RZ ;  /* 0x0000001f02027819 */ /* 0x004fc800000006ff */
[----:B------:R-:W2:Y:S02]  /*34770*/  SYNCS.PHASECHK.TRANS64.TRYWAIT P0, [R0+URZ+0x32440], R2 ;  /* 0x03244002000075a7 */ /* 0x000ea4000800017f */
[----:B--2---:R-:W-:Y:S05]  /*34780*/  @!P0 BRA `(.L_x_3917) ;  /* 0x0000007400288947 */ /* 0x004fea0003800000 */
.L_x_4104:
        /* <DEDUP_REMOVED lines=11> */
.L_x_3918:
        /* <DEDUP_REMOVED lines=24> */
.L_x_3914:
[----:B--2---:R-:W2:Y:S04]  /*349c0*/  LDL R2, [R1+0x46c] ;  /* 0x00046c0001027983 */ /* 0x004ea80000100800 */
[----:B------:R-:W4:Y:S01]  /*349d0*/  LDL R3, [R1+0x498] ;  /* 0x0004980001037983 */ /* 0x000f220000100800 */
[----:B------:R-:W-:Y:S05]  /*349e0*/  WARPSYNC.ALL ;  /* 0x0000000000007948 */ /* 0x000fea0003800000 */
[----:B------:R-:W-:Y:S01]  /*349f0*/  ULDC.64 UR4, c[0x0][0xaf8] ;  /* 0x0002be0000047ab9 */ /* 0x000fe20000000a00 */
[----:B---3--:R-:W-:Y:S01]  /*34a00*/  VIADD R0, R18, 0x18400 ;  /* 0x0001840012007836 */ /* 0x008fe20000000000 */
[----:B------:R-:W-:Y:S01]  /*34a10*/  BAR.SYNC.DEFER_BLOCKING 0x8, 0x180 ;  /* 0x0206000000007b1d */ /* 0x000fe20000010000 */
[----:B------:R-:W-:-:S03]  /*34a20*/  ISETP.NE.U32.AND P0, PT, RZ, UR4, PT ;  /* 0x00000004ff007c0c */ /* 0x000fc6000bf05070 */
[----:B------:R-:W-:Y:S02]  /*34a30*/  LOP3.LUT P1, RZ, R0, 0x3ff, RZ, 0xc0, !PT ;  /* 0x000003ff00ff7812 */ /* 0x000fe4000782c0ff */
[----:B------:R-:W-:Y:S01]  /*34a40*/  ISETP.NE.AND.EX P0, PT, RZ, UR5, PT, P0 ;  /* 0x00000005ff007c0c */ /* 0x000fe2000bf05300 */
[----:B------:R-:W-:Y:S01]  /*34a50*/  BSSY B6, `(.L_x_3919) ;  /* 0x0000019000067945 */ /* 0x000fe20003800000 */
[----:B--2---:R-:W-:-:S04]  /*34a60*/  SHF.R.S32.HI R0, RZ, 0x1f, R2 ;  /* 0x0000001fff007819 */ /* 0x004fc80000011402 */
[----:B------:R-:W-:Y:S02]  /*34a70*/  SEL R4, R0, RZ, !P0 ;  /* 0x000000ff00047207 */ /* 0x000fe40004000000 */
[----:B----4-:R-:W-:Y:S02]  /*34a80*/  SHF.R.S32.HI R3, RZ, 0x1f, R3 ;  /* 0x0000001fff037819 */ /* 0x010fe40000011403 */
        /* <DEDUP_REMOVED lines=20> */
[----:B0-2---:R-:W-:Y:S05]  /*34bd0*/  CALL.ABS.NOINC R2 ;  /* 0x0000000002007343 */ /* 0x005fea0003c00000 */
.L_x_3920:
[----:B------:R-:W-:Y:S05]  /*34be0*/  BSYNC B6 ;  /* 0x0000000000067941 */ /* 0x000fea0003800000 */
.L_x_3919:
[----:B------:R-:W3:Y:S01]  /*34bf0*/  LDL R11, [R1+0x488] ;  /* 0x00048800010b7983 */ /* 0x000ee20000100800 */
[----:B-1----:R-:W1:Y:S01]  /*34c00*/  LDC R7, c[0x0][0x448] ;  /* 0x00011200ff077b82 */ /* 0x002e620000000800 */
[----:B------:R-:W-:Y:S01]  /*34c10*/  ULDC.64 UR4, c[0x0][0x298] ;  /* 0x0000a60000047ab9 */ /* 0x000fe20000000a00 */
[----:B------:R-:W-:Y:S01]  /*34c20*/  ULDC.64 UR6, c[0x0][0x280] ;  /* 0x0000a00000067ab9 */ /* 0x000fe20000000a00 */
[----:B--2---:R-:W2:Y:S04]  /*34c30*/  LDL R4, [R1+0x4b8] ;  /* 0x0004b80001047983 */ /* 0x004ea80000100800 */
        /* <DEDUP_REMOVED lines=12> */
[----:B---3--:R-:W-:-:S04]  /*34d00*/  IMAD.IADD R5, R0, 0x1, R11 ;  /* 0x0000000100057824 */ /* 0x008fc800078e020b */
[----:B0-----:R-:W-:-:S04]  /*34d10*/  @P0 IMAD.HI.U32 R2, R5, R2, RZ ;  /* 0x0000000205020227 */ /* 0x001fc800078e00ff */
[----:B------:R-:W-:Y:S01]  /*34d20*/  IMAD.MOV.U32 R0, RZ, RZ, R5 ;  /* 0x000000ffff007224 */ /* 0x000fe200078e0005 */
[----:B-1----:R-:W-:Y:S01]  /*34d30*/  @P0 SHF.R.U32.HI R0, RZ, R3, R2 ;  /* 0x00000003ff000219 */ /* 0x002fe20000011602 */
[----:B--2---:R-:W-:-:S04]  /*34d40*/  IMAD R2, R4, UR4, RZ ;  /* 0x0000000404027c24 */ /* 0x004fc8000f8e02ff */
        /* <DEDUP_REMOVED lines=40> */
[----:B------:R-:W0:Y:S04]  /*34fd0*/  SHFL.IDX PT, R5, R3, RZ, 0x181f ;  /* 0x00181fff03057589 */ /* 0x000e2800000e0000 */
[----:B------:R-:W1:Y:S01]  /*34fe0*/  SHFL.IDX PT, R4, R2, RZ, 0x181f ;  /* 0x00181fff02047589 */ /* 0x000e6200000e0000 */
[----:B--2---:R-:W-:-:S03]  /*34ff0*/  IMAD R0, R11, R7, RZ ;  /* 0x000000070b007224 */ /* 0x004fc600078e02ff */
[----:B------:R-:W-:Y:S01]  /*35000*/  SHFL.IDX PT, R7, R2, 0x1, 0x181f ;  /* 0x00381f0002077f89 */ /* 0x000fe200000e0000 */
[----:B---3--:R-:W-:-:S03]  /*35010*/  IMAD.IADD R10, R10, 0x1, R6 ;  /* 0x000000010a0a7824 */ /* 0x008fc600078e0206 */
[----:B------:R-:W2:Y:S01]  /*35020*/  SHFL.IDX PT, R6, R3, 0x1, 0x181f ;  /* 0x00381f0003067f89 */ /* 0x000ea200000e0000 */
[C---:B------:R-:W-:Y:S01]  /*35030*/  VIADD R11, R10.reuse, 0x10 ;  /* 0x000000100a0b7836 */ /* 0x040fe20000000000 */
[CC--:B------:R-:W-:Y:S02]  /*35040*/  ISETP.GE.AND P1, PT, R10.reuse, R0.reuse, PT ;  /* 0x000000000a00720c */ /* 0x0c0fe40003f26270 */
[----:B------:R-:W-:Y:S02]  /*35050*/  STL [R1+0x488], R10 ;  /* 0x0004880a01007387 */ /* 0x000fe40000100800 */
[----:B------:R-:W-:Y:S02]  /*35060*/  ISETP.GE.AND P2, PT, R11, R0, PT ;  /* 0x000000000b00720c */ /* 0x000fe40003f46270 */
[----:B------:R3:W-:Y:S07]  /*35070*/  STL [R1+0x4c0], R11 ;  /* 0x0004c00b01007387 */ /* 0x0007ee0000100800 */
[----:B0-----:R-:W-:Y:S01]  /*35080*/  @!P1 LEA R5, P3, R9, R5, 0x1 ;  /* 0x0000000509059211 */ /* 0x001fe200078608ff */
[----:B---3--:R-:W-:-:S04]  /*35090*/  VIADD R11, R10, 0x20 ;  /* 0x000000200a0b7836 */ /* 0x008fc80000000000 */
        /* <DEDUP_REMOVED lines=65> */
[----:B------:R0:W-:Y:S04]  /*354b0*/  @!P1 LDGSTS.E.BYPASS.LTC128B.128 [R8+0x1b400], desc[UR42][R4.64], !P0 ;  /* 0x1b40000004089fae */ /* 0x0001e8000c101d6a */
[----:B01----:R0:W2:Y:S02]  /*354c0*/  SHFL.IDX PT, R4, R2, 0x7, 0x181f ;  /* 0x00f81f0002047f89 */ /* 0x0030a400000e0000 */
.L_x_4121:
[----:B0-----:R-:W3:Y:S02]  /*354d0*/  LDL R2, [R1+0x488] ;  /* 0x0004880001027983 */ /* 0x001ee40000100800 */
[----:B---3--:R-:W-:-:S05]  /*354e0*/  VIADD R2, R2, 0x70 ;  /* 0x0000007002027836 */ /* 0x008fca0000000000 */
[----:B------:R-:W-:Y:S01]  /*354f0*/  ISETP.GE.AND P1, PT, R2, R0, PT ;  /* 0x000000000200720c */ /* 0x000fe20003f26270 */
[----:B------:R0:W-:-:S12]  /*35500*/  STL [R1+0x4dc], R2 ;  /* 0x0004dc0201007387 */ /* 0x0001d80000100800 */
[----:B0-----:R-:W-:-:S05]  /*35510*/  @!P1 LEA R2, P2, R9, R3, 0x1 ;  /* 0x0000000309029211 */ /* 0x001fca00078408ff */
[----:B--2---:R-:W-:-:S05]  /*35520*/  @!P1 IMAD.X R3, RZ, RZ, R4, P2 ;  /* 0x000000ffff039224 */ /* 0x004fca00010e0604 */
[----:B------:R-:W-:Y:S01]  /*35530*/  @!PT LDS RZ, [RZ] ;  /* 0x00000000fffff984 */ /* 0x000fe20000000800 */
[----:B------:R-:W-:Y:S01]  /*35540*/  @!PT LDS RZ, [RZ] ;  /* 0x00000000fffff984 */ /* 0x000fe20000000800 */
[----:B------:R-:W-:Y:S01]  /*35550*/  @!PT LDS RZ, [RZ] ;  /* 0x00000000fffff984 */ /* 0x000fe20000000800 */
[----:B------:R0:W-:Y:S01]  /*35560*/  @!P1 LDGSTS.E.BYPASS.LTC128B.128 [R8+0x1bc00], desc[UR42][R2.64], !P0 ;  /* 0x1bc0000002089fae */ /* 0x0001e2000c101d6a */
[----:B------:R-:W-:Y:S01]  /*35570*/  PLOP3.LUT P0, PT, PT, PT, PT, 0x80, 0x0 ;  /* 0x000000000000781c */ /* 0x000fe20003f0f070 */
[----:B------:R-:W-:-:S12]  /*35580*/  NOP ;  /* 0x0000000000007918 */ /* 0x000fd80000000000 */
.L_x_3922:
        /* <DEDUP_REMOVED lines=37> */
.L_x_3924:
[----:B------:R-:W-:Y:S05]  /*357e0*/  BSYNC B6 ;  /* 0x0000000000067941 */ /* 0x000fea0003800000 */
.L_x_3923:
        /* <DEDUP_REMOVED lines=144> */
[----:B------:R2:W3:Y:S04]  /*360f0*/  SHFL.IDX PT, R6, R0, 0x7, 0x181f ;  /* 0x00f81f0000067f89 */ /* 0x0004e800000e0000 */
[----:B------:R2:W-:Y:S04]  /*36100*/  @!P4 LDGSTS.E.BYPASS.LTC128B.128 [R9+0x25400], desc[UR42][R4.64], !P3 ;  /* 0x254000000409cfae */ /* 0x0005e8000d901d6a */
[----:B------:R2:W-:Y:S04]  /*36110*/  @!P4 LDGSTS.E.BYPASS.LTC128B.128 [R9+0x29400], desc[UR42][R4.64+0x80], !P2 ;  /* 0x294000800409cfae */ /* 0x0005e8000d101d6a */
[----:B------:R2:W-:Y:S04]  /*36120*/  @!P4 LDGSTS.E.BYPASS.LTC128B.128 [R9+0x2d400], desc[UR42][R4.64+0x100], !P1 ;  /* 0x2d4001000409cfae */ /* 0x0005e8000c901d6a */
[----:B-1----:R2:W-:Y:S02]  /*36130*/  @!P4 LDGSTS.E.BYPASS.LTC128B.128 [R9+0x31400], desc[UR42][R4.64+0x180], !P0 ;  /* 0x314001800409cfae */ /* 0x0025e4000c101d6a */
.L_x_4139:
[----:B--2---:R-:W2:Y:S01]  /*36140*/  LDL.LU R0, [R1+0x4dc] ;  /* 0x0004dc0001007983 */ /* 0x004ea20000300800 */
[----:B------:R-:W-:Y:S01]  /*36150*/  BSSY B0, `(.L_x_3926) ;  /* 0x000000d000007945 */ /* 0x000fe20003800000 */
[----:B--2---:R-:W-:-:S13]  /*36160*/  ISETP.GE.AND P4, PT, R0, R3, PT ;  /* 0x000000030000720c */ /* 0x004fda0003f86270 */
[----:B------:R-:W-:Y:S05]  /*36170*/  @P4 BRA `(.L_x_3927) ;  /* 0x0000000000284947 */ /* 0x000fea0003800000 */
[----:B------:R-:W2:Y:S01]  /*36180*/  LDL R0, [R1+0x474] ;  /* 0x0004740001007983 */ /* 0x000ea20000100800 */
[----:B------:R-:W-:-:S05]  /*36190*/  LEA R2, P4, R8, R2, 0x1 ;  /* 0x0000000208027211 */ /* 0x000fca00078808ff */
[----:B---3--:R-:W-:-:S05]  /*361a0*/  IMAD.X R3, RZ, RZ, R6, P4 ;  /* 0x000000ffff037224 */ /* 0x008fca00020e0606 */
[----:B------:R-:W-:Y:S01]  /*361b0*/  @!PT LDS RZ, [RZ] ;  /* 0x00000000fffff984 */ /* 0x000fe20000000800 */
[----:B------:R-:W-:Y:S01]  /*361c0*/  @!PT LDS RZ, [RZ] ;  /* 0x00000000fffff984 */ /* 0x000fe20000000800 */
[----:B------:R-:W-:Y:S01]  /*361d0*/  @!PT LDS RZ, [RZ] ;  /* 0x00000000fffff984 */ /* 0x000fe20000000800 */
[----:B--2---:R1:W-:Y:S04]  /*361e0*/  LDGSTS.E.BYPASS.LTC128B.128 [R0+0x25c00], desc[UR42][R2.64], !P3 ;  /* 0x25c0000002007fae */ /* 0x0043e8000d901d6a */
[----:B------:R1:W-:Y:S04]  /*361f0*/  LDGSTS.E.BYPASS.LTC128B.128 [R0+0x29c00], desc[UR42][R2.64+0x80], !P2 ;  /* 0x29c0008002007fae */ /* 0x0003e8000d101d6a */
[----:B------:R1:W-:Y:S04]  /*36200*/  LDGSTS.E.BYPASS.LTC128B.128 [R0+0x2dc00], desc[UR42][R2.64+0x100], !P1 ;  /* 0x2dc0010002007fae */ /* 0x0003e8000c901d6a */
[----:B------:R1:W-:Y:S02]  /*36210*/  LDGSTS.E.BYPASS.LTC128B.128 [R0+0x31c00], desc[UR42][R2.64+0x180], !P0 ;  /* 0x31c0018002007fae */ /* 0x0003e4000c101d6a */
.L_x_3927:
[----:B------:R-:W-:Y:S05]  /*36220*/  BSYNC B0 ;  /* 0x0000000000007941 */ /* 0x000fea0003800000 */
.L_x_3926:
[----:B------:R-:W-:Y:S01]  /*36230*/  NOP ;  /* 0x0000000000007918 */ /* 0x000fe20000000000 */
[----:B------:R-:W-:-:S13]  /*36240*/  PLOP3.LUT P0, PT, PT, PT, PT, 0x80, 0x0 ;  /* 0x000000000000781c */ /* 0x000fda0003f0f070 */
.L_x_3928:
[----:B------:R-:W-:Y:S02]  /*36250*/  PLOP3.LUT P1, PT, P1, P0, PT, 0xa2, 0x0 ;  /* 0x000000000000781c */ /* 0x000fe40000f21472 */
[----:B------:R-:W-:-:S08]  /*36260*/  @P0 R2UR P1, UR4, R18 ;  /* 0x00000000120402ca */ /* 0x000fd00000020000 */
[----:B------:R-:W-:-:S05]  /*36270*/  @P0 PLOP3.LUT P0, PT, P1, PT, PT, 0x80, 0x0 ;  /* 0x000000000000081c */ /* 0x000fca0000f0f070 */
[----:B------:R-:W-:Y:S01]  /*36280*/  @!P1 SYNCS.ARRIVE.TRANS64.RED.A0T1 RZ, [UR4+0x32410], RZ ;  /* 0x032410ffffff99a7 */ /* 0x000fe20008200404 */
[----:B------:R-:W-:Y:S07]  /*36290*/  @!P1 ARRIVES.LDGSTSBAR.64.TRANSCNT [UR4+0x32410] ;  /* 0x03241000ff0099b0 */ /* 0x000fee0008000a84 */
[----:B------:R-:W-:Y:S05]  /*362a0*/  @P0 BRA.U.ANY `(.L_x_3928) ;  /* 0xfffffffd00e80947 */ /* 0x000fea000393ffff */
[----:B-1----:R-:W2:Y:S02]  /*362b0*/  LDL.LU R2, [R1+0x4e0] ;  /* 0x0004e00001027983 */ /* 0x002ea40000300800 */
        /* <DEDUP_REMOVED lines=9> */
[----:B------:R-:W2:Y:S03]  /*36350*/  SYNCS.PHASECHK.TRANS64.TRYWAIT P0, [R18+URZ+0x32420], R0 ;  /* 0x03242000120075a7 */ /* 0x000ea6000800017f */
[----:B-12---:R-:W-:Y:S05]  /*36360*/  @!P0 BRA `(.L_x_3930) ;  /* 0x0000007000848947 */ /* 0x006fea0003800000 */
.L_x_4140:
[----:B------:R-:W-:Y:S05]  /*36370*/  BSYNC B0 ;  /* 0x0000000000007941 */ /* 0x000fea0003800000 */
.L_x_3929:
[----:B------:R-:W2:Y:S01]  /*36380*/  LDL R2, [R1+0x48c] ;  /* 0x00048c0001027983 */ /* 0x000ea20000100800 */
[----:B------:R-:W-:Y:S01]  /*36390*/  BSSY B0, `(.L_x_3931) ;  /* 0x000005a000007945 */ /* 0x000fe20003800000 */
[----:B--2---:R-:W-:-:S13]  /*363a0*/  LOP3.LUT P0, RZ, R2, 0x1, RZ, 0xc0, !PT ;  /* 0x0000000102ff7812 */ /* 0x004fda000780c0ff */
[----:B------:R-:W-:Y:S05]  /*363b0*/  @!P0 BRA `(.L_x_3932) ;  /* 0x00000004005c8947 */ /* 0x000fea0003800000 */
[----:B0-----:R-:W1:Y:S01]  /*363c0*/  LDL R4, [R1+0x478] ;  /* 0x0004780001047983 */ /* 0x001e620000100800 */
[----:B------:R-:W0:Y:S02]  /*363d0*/  S2R R2, SR_TID.X ;  /* 0x0000000000027919 */ /* 0x000e240000002100 */
[----:B0-----:R-:W-:Y:S01]  /*363e0*/  LOP3.LUT R3, R2, 0x7f, RZ, 0xc0, !PT ;  /* 0x0000007f02037812 */ /* 0x001fe200078ec0ff */
[----:B------:R-:W-:Y:S01]  /*363f0*/  IMAD R2, R19, 0x8, R18 ;  /* 0x0000000813027824 */ /* 0x000fe200078e0212 */
[----:B------:R-:W-:Y:S02]  /*36400*/  BSSY B1, `(.L_x_3933) ;  /* 0x0000005000017945 */ /* 0x000fe40003800000 */
[----:B------:R-:W-:Y:S02]  /*36410*/  ISETP.NE.AND P1, PT, R3, RZ, PT ;  /* 0x000000ff0300720c */ /* 0x000fe40003f25270 */
[----:B-1----:R-:W-:-:S04]  /*36420*/  SHF.L.U32 R0, R4, 0x1f, RZ ;  /* 0x0000001f04007819 */ /* 0x002fc800000006ff */
[----:B------:R-:W0:Y:S02]  /*36430*/  SYNCS.PHASECHK.TRANS64.TRYWAIT P0, [R2+URZ+0x32460], R0 ;  /* 0x03246000020075a7 */ /* 0x000e24000800017f */
[----:B0-----:R-:W-:Y:S05]  /*36440*/  @!P0 BRA `(.L_x_3934) ;  /* 0x0000007000608947 */ /* 0x001fea0003800000 */
.L_x_4141:
[----:B------:R-:W-:Y:S05]  /*36450*/  BSYNC B1 ;  /* 0x0000000000017941 */ /* 0x000fea0003800000 */
.L_x_3933:
        /* <DEDUP_REMOVED lines=9> */
.L_x_3936:
[----:B------:R-:W-:Y:S05]  /*364f0*/  BSYNC B1 ;  /* 0x0000000000017941 */ /* 0x000fea0003800000 */
.L_x_3935:
        /* <DEDUP_REMOVED lines=12> */
.L_x_3937:
        /* <DEDUP_REMOVED lines=15> */
.L_x_3938:
        /* <DEDUP_REMOVED lines=15> */
.L_x_3939:
        /* <DEDUP_REMOVED lines=15> */
.L_x_3940:
        /* <DEDUP_REMOVED lines=10> */
.L_x_3932:
[----:B------:R-:W-:Y:S05]  /*36930*/  BSYNC B0 ;  /* 0x0000000000007941 */ /* 0x000fea0003800000 */
.L_x_3931:
[----:B0-----:R-:W1:Y:S04]  /*36940*/  LDL R4, [R1+0x4b0] ;  /* 0x0004b00001047983 */ /* 0x001e680000100800 */
[----:B------:R-:W2:Y:S01]  /*36950*/  LDL R5, [R1+0x484] ;  /* 0x0004840001057983 */ /* 0x000ea20000100800 */
[----:B------:R-:W-:Y:S01]  /*36960*/  BSSY B0, `(.L_x_3941) ;  /* 0x00001f8000007945 */ /* 0x000fe20003800000 */
[----:B-1----:R-:W-:-:S05]  /*36970*/  VIADD R0, R4, 0xfffffffe ;  /* 0xfffffffe04007836 */ /* 0x002fca0000000000 */
[----:B--2---:R-:W-:-:S13]  /*36980*/  ISETP.GE.AND P0, PT, R0, R5, PT ;  /* 0x000000050000720c */ /* 0x004fda0003f06270 */
[----:B------:R-:W-:Y:S05]  /*36990*/  @!P0 BRA `(.L_x_3942) ;  /* 0x0000001c00d08947 */ /* 0x000fea0003800000 */
[----:B------:R-:W2:Y:S04]  /*369a0*/  LDL.LU R9, [R1+0x4e4] ;  /* 0x0004e40001097983 */ /* 0x000ea80000300800 */
[----:B------:R-:W4:Y:S04]  /*369b0*/  LDL.LU R8, [R1+0x4ac] ;  /* 0x0004ac0001087983 */ /* 0x000f280000300800 */
[----:B------:R-:W5:Y:S04]  /*369c0*/  LDL.LU R7, [R1+0x4ec] ;  /* 0x0004ec0001077983 */ /* 0x000f680000300800 */
[----:B---3--:R-:W3:Y:S04]  /*369d0*/  LDL.LU R6, [R1+0x4a8] ;  /* 0x0004a80001067983 */ /* 0x008ee80000300800 */
[----:B------:R-:W3:Y:S01]  /*369e0*/  LDL.LU R4, [R1+0x4e8] ;  /* 0x0004e80001047983 */ /* 0x000ee20000300800 */
[----:B------:R-:W-:Y:S01]  /*369f0*/  BSSY B2, `(.L_x_3943) ;  /* 0x00000ad000027945 */ /* 0x000fe20003800000 */
[----:B--2---:R-:W-:-:S04]  /*36a00*/  VIADD R3, R9, 0x1 ;  /* 0x0000000109037836 */ /* 0x004fc80000000000 */
[----:B----4-:R-:W-:Y:S01]  /*36a10*/  IMAD R3, R3, R8, RZ ;  /* 0x0000000803037224 */ /* 0x010fe200078e02ff */
[----:B------:R-:W-:Y:S02]  /*36a20*/  LOP3.LUT R8, RZ, R5, RZ, 0x33, !PT ;  /* 0x00000005ff087212 */ /* 0x000fe400078e33ff */
[----:B-----5:R-:W-:Y:S02]  /*36a30*/  LOP3.LUT R2, RZ, R7, RZ, 0x33, !PT ;  /* 0x00000007ff027212 */ /* 0x020fe400078e33ff */
[----:B------:R-:W-:-:S04]  /*36a40*/  LOP3.LUT R3, RZ, R3, RZ, 0x33, !PT ;  /* 0x00000003ff037212 */ /* 0x000fc800078e33ff */
[----:B---3--:R-:W-:Y:S02]  /*36a50*/  VIADDMNMX R2, R3, -R6, R2, !PT ;  /* 0x8000000603027246 */ /* 0x008fe40007800102 */
        /* <DEDUP_REMOVED lines=42> */
.L_x_3947:
        /* <DEDUP_REMOVED lines=8> */
.L_x_4142:
[----:B------:R-:W-:Y:S05]  /*36d80*/  BSYNC B3 ;  /* 0x0000000000037941 */ /* 0x000fea0003800000 */
.L_x_3948:
        /* <DEDUP_REMOVED lines=9> */
.L_x_3951:
[----:B------:R-:W-:Y:S05]  /*36e20*/  BSYNC B3 ;  /* 0x0000000000037941 */ /* 0x000fea0003800000 */
.L_x_3950:
        /* <DEDUP_REMOVED lines=12> */
.L_x_3952:
        /* <DEDUP_REMOVED lines=13> */
.L_x_4143:
[----:B------:R-:W-:Y:S05]  /*36fc0*/  BSYNC B3 ;  /* 0x0000000000037941 */ /* 0x000fea0003800000 */
.L_x_3953:
        /* <DEDUP_REMOVED lines=11> */
.L_x_3956:
[----:B------:R-:W-:Y:S05]  /*37080*/  BSYNC B3 ;  /* 0x0000000000037941 */ /* 0x000fea0003800000 */
.L_x_3955:
        /* <DEDUP_REMOVED lines=9> */
.L_x_3957:
        /* <DEDUP_REMOVED lines=15> */
.L_x_3958:
        /* <DEDUP_REMOVED lines=15> */
.L_x_3959:
        /* <DEDUP_REMOVED lines=15> */
.L_x_3960:
        /* <DEDUP_REMOVED lines=10> */
.L_x_3946:
[----:B------:R-:W-:Y:S05]  /*37490*/  BSYNC B1 ;  /* 0x0000000000017941 */ /* 0x000fea0003800000 */
.L_x_3945:
[----:B------:R-:W2:Y:S02]  /*374a0*/  LDL.LU R5, [R1+0x4b0] ;  /* 0x0004b00001057983 */ /* 0x000ea40000300800 */
[----:B--2---:R-:W-:-:S07]  /*374b0*/  VIADD R0, R5, 0xfffffffd ;  /* 0xfffffffd05007836 */ /* 0x004fce0000000000 */
.L_x_3944:
[----:B------:R-:W-:Y:S05]  /*374c0*/  BSYNC B2 ;  /* 0x0000000000027941 */ /* 0x000fea0003800000 */
.L_x_3943:
[----:B------:R-:W-:-:S05]  /*374d0*/  VIADD R8, R8, 0xfffffffe ;  /* 0xfffffffe08087836 */ /* 0x000fca0000000000 */
[----:B------:R-:W-:-:S13]  /*374e0*/  ISETP.NE.AND P0, PT, R8, R4, PT ;  /* 0x000000040800720c */ /* 0x000fda0003f05270 */
[----:B------:R-:W-:Y:S05]  /*374f0*/  @!P0 BRA `(.L_x_3942) ;  /* 0x0000001000f88947 */ /* 0x000fea0003800000 */
.L_x_3993:
        /* <DEDUP_REMOVED lines=35> */
.L_x_3963:
        /* <DEDUP_REMOVED lines=8> */
.L_x_4144:
[----:B------:R-:W-:Y:S05]  /*377b0*/  BSYNC B2 ;  /* 0x0000000000027941 */ /* 0x000fea0003800000 */
.L_x_3964:
        /* <DEDUP_REMOVED lines=9> */
.L_x_3967:
[----:B------:R-:W-:Y:S05]  /*37850*/  BSYNC B2 ;  /* 0x0000000000027941 */ /* 0x000fea0003800000 */
.L_x_3966:
        /* <DEDUP_REMOVED lines=12> */
.L_x_3968:
        /* <DEDUP_REMOVED lines=13> */
.L_x_4145:
[----:B------:R-:W-:Y:S05]  /*379f0*/  BSYNC B2 ;  /* 0x0000000000027941 */ /* 0x000fea0003800000 */
.L_x_3969:
        /* <DEDUP_REMOVED lines=11> */
.L_x_3972:
[----:B------:R-:W-:Y:S05]  /*37ab0*/  BSYNC B2 ;  /* 0x0000000000027941 */ /* 0x000fea0003800000 */
.L_x_3971:
        /* <DEDUP_REMOVED lines=9> */
.L_x_3973:
        /* <DEDUP_REMOVED lines=15> */
.L_x_3974:
        /* <DEDUP_REMOVED lines=15> */
.L_x_3975:
        /* <DEDUP_REMOVED lines=15> */
.L_x_3976:
        /* <DEDUP_REMOVED lines=10> */
.L_x_3962:
[----:B------:R-:W-:Y:S05]  /*37ec0*/  BSYNC B1 ;  /* 0x0000000000017941 */ /* 0x000fea0003800000 */
.L_x_3961:
        /* <DEDUP_REMOVED lines=35> */
.L_x_3979:
        /* <DEDUP_REMOVED lines=8> */
.L_x_4146:
[----:B------:R-:W-:Y:S05]  /*38180*/  BSYNC B2 ;  /* 0x0000000000027941 */ /* 0x000fea0003800000 */
.L_x_3980:
        /* <DEDUP_REMOVED lines=9> */
.L_x_3983:
[----:B------:R-:W-:Y:S05]  /*38220*/  BSYNC B2 ;  /* 0x0000000000027941 */ /* 0x000fea0003800000 */
.L_x_3982:
        /* <DEDUP_REMOVED lines=12> */
.L_x_3984:
        /* <DEDUP_REMOVED lines=13> */
.L_x_4147:
[----:B------:R-:W-:Y:S05]  /*383c0*/  BSYNC B2 ;  /* 0x0000000000027941 */ /* 0x000fea0003800000 */
.L_x_3985:
        /* <DEDUP_REMOVED lines=11> */
.L_x_3988:
[----:B------:R-:W-:Y:S05]  /*38480*/  BSYNC B2 ;  /* 0x0000000000027941 */ /* 0x000fea0003800000 */
.L_x_3987:
        /* <DEDUP_REMOVED lines=9> */
.L_x_3989:
        /* <DEDUP_REMOVED lines=15> */
.L_x_3990:
        /* <DEDUP_REMOVED lines=15> */
.L_x_3991:
        /* <DEDUP_REMOVED lines=15> */
.L_x_3992:
        /* <DEDUP_REMOVED lines=10> */
.L_x_3978:
[----:B------:R-:W-:Y:S05]  /*38890*/  BSYNC B1 ;  /* 0x0000000000017941 */ /* 0x000fea0003800000 */
.L_x_3977:
[----:B------:R-:W2:Y:S01]  /*388a0*/  LDL R5, [R1+0x484] ;  /* 0x0004840001057983 */ /* 0x000ea20000100800 */
[----:B------:R-:W-:Y:S01]  /*388b0*/  VIADD R0, R0, 0xfffffffe ;  /* 0xfffffffe00007836 */ /* 0x000fe20000000000 */
[----:B--2---:R-:W-:-:S13]  /*388c0*/  ISETP.GT.AND P0, PT, R6, R5, PT ;  /* 0x000000050600720c */ /* 0x004fda0003f04270 */
[----:B------:R-:W-:Y:S05]  /*388d0*/  @P0 BRA `(.L_x_3993) ;  /* 0xffffffec00080947 */ /* 0x000fea000383ffff */
.L_x_3942:
[----:B------:R-:W-:Y:S05]  /*388e0*/  BSYNC B0 ;  /* 0x0000000000007941 */ /* 0x000fea0003800000 */
.L_x_3941:
[----:B------:R-:W0:Y:S02]  /*388f0*/  S2R R2, SR_TID.X ;  /* 0x0000000000027919 */ /* 0x000e240000002100 */
[----:B0-----:R-:W-:Y:S02]  /*38900*/  LOP3.LUT R3, R2, 0x7f, RZ, 0xc0, !PT ;  /* 0x0000007f02037812 */ /* 0x001fe400078ec0ff */
[----:B------:R-:W2:Y:S01]  /*38910*/  LDL.LU R2, [R1+0x478] ;  /* 0x0004780001027983 */ /* 0x000ea20000300800 */
[----:B------:R-:W-:Y:S01]  /*38920*/  VIADD R19, R19, 0x1 ;  /* 0x0000000113137836 */ /* 0x000fe20000000000 */
[----:B------:R-:W-:Y:S01]  /*38930*/  ISETP.NE.AND P1, PT, R3, RZ, PT ;  /* 0x000000ff0300720c */ /* 0x000fe20003f25270 */
[----:B------:R-:W-:Y:S03]  /*38940*/  BSSY B0, `(.L_x_3994) ;  /* 0x0000013000007945 */ /* 0x000fe60003800000 */
[----:B------:R-:W-:-:S04]  /*38950*/  ISETP.NE.AND P0, PT, R19, 0x2, PT ;  /* 0x000000021300780c */ /* 0x000fc80003f05270 */
[----:B------:R-:W-:-:S04]  /*38960*/  SEL R0, RZ, 0x1, P0 ;  /* 0x00000001ff007807 */ /* 0x000fc80000000000 */
[----:B--2---:R-:W-:-:S05]  /*38970*/  LOP3.LUT R2, R2, R0, RZ, 0x3c, !PT ;  /* 0x0000000002027212 */ /* 0x004fca00078e3cff */
[----:B------:R0:W-:Y:S01]  /*38980*/  STL [R1+0x478], R2 ;  /* 0x0004780201007387 */ /* 0x0001e20000100800 */
[----:B------:R-:W-:Y:S05]  /*38990*/  @P1 BRA `(.L_x_3995) ;  /* 0x0000000000341947 */ /* 0x000fea0003800000 */
[----:B------:R-:W1:Y:S01]  /*389a0*/  S2R R3, SR_LANEID ;  /* 0x0000000000037919 */ /* 0x000e620000000000 */
[----:B------:R-:W-:Y:S01]  /*389b0*/  VOTEU.ANY UR4, UPT, PT ;  /* 0x0000000000047886 */ /* 0x000fe200038e0100 */
[----:B------:R-:W2:Y:S01]  /*389c0*/  LDC.64 R4, c[0x0][0xd60] ;  /* 0x00035800ff047b82 */ /* 0x000ea20000000a00 */
[----:B------:R-:W1:Y:S08]  /*389d0*/  FLO.U32 R0, UR4 ;  /* 0x0000000400007d00 */ /* 0x000e7000080e0000 */
[----:B0-----:R-:W2:Y:S01]  /*389e0*/  POPC R2, UR4 ;  /* 0x0000000400027d09 */ /* 0x001ea20008000000 */
[----:B-1----:R-:W-:-:S13]  /*389f0*/  ISETP.EQ.U32.AND P1, PT, R0, R3, PT ;  /* 0x000000030000720c */ /* 0x002fda0003f22070 */
[----:B--2---:R-:W2:Y:S01]  /*38a00*/  @P1 ATOMG.E.ADD.STRONG.GPU PT, R5, desc[UR42][R4.64], R2 ;  /* 0x00000002040519a8 */ /* 0x004ea200081ee1ea */
[----:B------:R-:W0:Y:S02]  /*38a10*/  S2R R3, SR_LTMASK ;  /* 0x0000000000037919 */ /* 0x000e240000003900 */
[----:B0-----:R-:W-:-:S06]  /*38a20*/  LOP3.LUT R3, R3, UR4, RZ, 0xc0, !PT ;  /* 0x0000000403037c12 */ /* 0x001fcc000f8ec0ff */
[----:B------:R-:W0:Y:S01]  /*38a30*/  POPC R3, R3 ;  /* 0x0000000300037309 */ /* 0x000e220000000000 */
[----:B--2---:R-:W0:Y:S02]  /*38a40*/  SHFL.IDX PT, R0, R5, R0, 0x1f ;  /* 0x00001f0005007589 */ /* 0x004e2400000e0000 */
[----:B0-----:R-:W-:-:S05]  /*38a50*/  IADD3 R0, R0, UR39, R3 ;  /* 0x0000002700007c10 */ /* 0x001fca000fffe003 */
[----:B------:R1:W-:Y:S02]  /*38a60*/  STL [R1+0x460], R0 ;  /* 0x0004600001007387 */ /* 0x0003e40000100800 */
.L_x_3995:
[----:B------:R-:W-:Y:S05]  /*38a70*/  BSYNC B0 ;  /* 0x0000000000007941 */ /* 0x000fea0003800000 */
.L_x_3994:
[----:B------:R-:W-:-:S07]  /*38a80*/  SEL R19, R19, RZ, P0 ;  /* 0x000000ff13137207 */ /* 0x000fce0000000000 */
.L_x_3907:
[----:B------:R-:W-:Y:S05]  /*38a90*/  BSYNC B7 ;  /* 0x0000000000077941 */ /* 0x000fea0003800000 */
.L_x_3905:
[----:B-1--4-:R-:W4:Y:S02]  /*38aa0*/  LDL R0, [R1+0x48c] ;  /* 0x00048c0001007983 */ /* 0x012f240000100800 */
[----:B----4-:R-:W-:-:S13]  /*38ab0*/  LOP3.LUT P0, RZ, R0, 0x40, RZ, 0xc0, !PT ;  /* 0x0000004000ff7812 */ /* 0x010fda000780c0ff */
[----:B------:R-:W-:Y:S05]  /*38ac0*/  @!P0 BRA `(.L_x_3996) ;  /* 0x0000000000288947 */ /* 0x000fea0003800000 */
[----:B------:R-:W-:Y:S05]  /*38ad0*/  WARPSYNC.ALL ;  /* 0x0000000000007948 */ /* 0x000fea0003800000 */
[----:B------:R-:W1:Y:S08]  /*38ae0*/  S2UR UR5, SR_CgaCtaId ;  /* 0x00000000000579c3 */ /* 0x000e700000008800 */
[----:B------:R-:W-:Y:S06]  /*38af0*/  BAR.SYNC.DEFER_BLOCKING 0x5, 0x180 ;  /* 0x0146000000007b1d */ /* 0x000fec0000010000 */
[----:B------:R-:W-:-:S02]  /*38b00*/  UMOV UR4, 0x400 ;  /* 0x0000040000047882 */ /* 0x000fc40000000000 */
[----:B-1----:R-:W-:-:S06]  /*38b10*/  ULEA UR4, UR5, UR4, 0x18 ;  /* 0x0000000405047291 */ /* 0x002fcc000f8ec03f */
[----:B------:R-:W-:-:S05]  /*38b20*/  IMAD.U32 R18, RZ, RZ, UR4 ;  /* 0x00000004ff127e24 */ /* 0x000fca000f8e00ff */
[----:B--23--:R-:W1:Y:S04]  /*38b30*/  LDS.128 R4, [R18+0x324d0] ;  /* 0x0324d00012047984 */ /* 0x00ce680000000c00 */
[----:B-1----:R1:W-:Y:S01]  /*38b40*/  STL.128 [R1+0x460], R4 ;  /* 0x0004600401007387 */ /* 0x0023e20000100c00 */
[----:B------:R-:W-:Y:S06]  /*38b50*/  BAR.ARV 0x4, 0x180 ;  /* 0x0106000000007b1d */ /* 0x000fec0000002000 */
[----:B------:R-:W-:Y:S05]  /*38b60*/  BRA `(.L_x_3997) ;  /* 0x0000001000347947 */ /* 0x000fea0003800000 */
.L_x_3996:
[----:B------:R-:W1:Y:S01]  /*38b70*/  S2R R0, SR_TID.X ;  /* 0x0000000000007919 */ /* 0x000e620000002100 */
[----:B------:R-:W-:Y:S01]  /*38b80*/  UMOV UR4, 0xffffffff ;  /* 0xffffffff00047882 */ /* 0x000fe20000000000 */
[----:B-1----:R-:W-:-:S04]  /*38b90*/  LOP3.LUT R16, R0, 0x1f, RZ, 0xc0, !PT ;  /* 0x0000001f00107812 */ /* 0x002fc800078ec0ff */
[----:B------:R-:W-:Y:S01]  /*38ba0*/  ISETP.NE.AND P0, PT, R16, 0x1f, PT ;  /* 0x0000001f1000780c */ /* 0x000fe20003f05270 */
[----:B------:R-:W-:-:S12]  /*38bb0*/  BRA.DIV UR4, `(.L_x_3998) ;  /* 0x0000004e04107947 */ /* 0x000fd8000b800000 */
[----:B------:R-:W4:Y:S01]  /*38bc0*/  LDL R3, [R1+0x46c] ;  /* 0x00046c0001037983 */ /* 0x000f220000100800 */
[----:B------:R-:W-:-:S03]  /*38bd0*/  ULDC UR4, c[0x0][0xd3c] ;  /* 0x00034f0000047ab9 */ /* 0x000fc60000000800 */
[----:B0-----:R-:W5:Y:S01]  /*38be0*/  LDL.LU R2, [R1+0x460] ;  /* 0x0004600001027983 */ /* 0x001f620000300800 */
[----:B----4-:R-:W-:-:S05]  /*38bf0*/  IMAD.IADD R0, R3, 0x1, R16 ;  /* 0x0000000103007824 */ /* 0x010fca00078e0210 */
[----:B------:R-:W-:Y:S01]  /*38c00*/  ISETP.GE.OR P1, PT, R0, UR4, !P0 ;  /* 0x0000000400007c0c */ /* 0x000fe2000c726670 */
[----:B-----5:R-:W-:-:S12]  /*38c10*/  IMAD.MOV.U32 R10, RZ, RZ, R2 ;  /* 0x000000ffff0a7224 */ /* 0x020fd800078e0002 */
[----:B------:R-:W0:Y:S08]  /*38c20*/  @!P1 LDC.64 R2, c[0x0][0xd80] ;  /* 0x00036000ff029b82 */ /* 0x000e300000000a00 */
[----:B---3--:R-:W1:Y:S01]  /*38c30*/  @!P1 LDC.64 R6, c[0x0][0xd78] ;  /* 0x00035e00ff069b82 */ /* 0x008e620000000a00 */
[----:B0-----:R-:W-:-:S05]  /*38c40*/  @!P1 IMAD.WIDE R2, R0, 0x4, R2 ;  /* 0x0000000400029825 */ /* 0x001fca00078e0202 */
[----:B------:R1:W3:Y:S02]  /*38c50*/  @!P1 LDG.E R8, desc[UR42][R2.64] ;  /* 0x0000002a02089981 */ /* 0x0002e4000c1e1900 */
[----:B-1----:R-:W-:-:S06]  /*38c60*/  @!P1 IMAD.WIDE R2, R0, 0x4, R6 ;  /* 0x0000000400029825 */ /* 0x002fcc00078e0206 */
[----:B------:R-:W4:Y:S01]  /*38c70*/  @!P1 LDG.E R2, desc[UR42][R2.64] ;  /* 0x0000002a02029981 */ /* 0x000f22000c1e1900 */
[----:B--2---:R-:W-:Y:S02]  /*38c80*/  IMAD.MOV.U32 R4, RZ, RZ, RZ ;  /* 0x000000ffff047224 */ /* 0x004fe400078e00ff */
[----:B------:R-:W-:Y:S01]  /*38c90*/  IMAD.MOV.U32 R6, RZ, RZ, RZ ;  /* 0x000000ffff067224 */ /* 0x000fe200078e00ff */
[C---:B------:R-:W-:Y:S02]  /*38ca0*/  ISETP.GE.U32.AND P2, PT, R16.reuse, 0x2, PT ;  /* 0x000000021000780c */ /* 0x040fe40003f46070 */
[C---:B------:R-:W-:Y:S02]  /*38cb0*/  ISETP.GE.U32.AND P3, PT, R16.reuse, 0x4, PT ;  /* 0x000000041000780c */ /* 0x040fe40003f66070 */
[C---:B------:R-:W-:Y:S02]  /*38cc0*/  ISETP.GE.U32.AND P4, PT, R16.reuse, 0x8, PT ;  /* 0x000000081000780c */ /* 0x040fe40003f86070 */
[----:B------:R-:W-:Y:S01]  /*38cd0*/  ISETP.GE.U32.AND P5, PT, R16, 0x10, PT ;  /* 0x000000101000780c */ /* 0x000fe20003fa6070 */
[----:B------:R-:W-:Y:S04]  /*38ce0*/  SHFL.IDX PT, R5, R10, RZ, 0x1f ;  /* 0x00001fff0a057589 */ /* 0x000fe800000e0000 */
[----:B------:R-:W-:Y:S01]  /*38cf0*/  SHFL.IDX PT, R0, R10, 0x1, 0x1f ;  /* 0x00201f000a007f89 */ /* 0x000fe200000e0000 */
[----:B---3--:R-:W-:-:S02]  /*38d00*/  @!P1 IMAD.MOV.U32 R4, RZ, RZ, R8 ;  /* 0x000000ffff049224 */ /* 0x008fc400078e0008 */
[----:B----4-:R-:W-:-:S04]  /*38d10*/  @!P1 IMAD.MOV.U32 R6, RZ, RZ, R2 ;  /* 0x000000ffff069224 */ /* 0x010fc800078e0002 */
        /* <DEDUP_REMOVED lines=17> */
[----:B------:R0:W1:Y:S01]  /*38e30*/  SHFL.IDX PT, R9, R7, 0x1f, 0x1f ;  /* 0x03e01f0007097f89 */ /* 0x00006200000e0000 */
[----:B------:R-:W-:-:S07]  /*38e40*/  IMAD.MOV.U32 R8, RZ, RZ, RZ ;  /* 0x000000ffff087224 */ /* 0x000fce00078e00ff */
.L_x_4157:
[----:B------:R-:W-:Y:S02]  /*38e50*/  ULDC UR4, c[0x0][0xd38] ;  /* 0x00034e0000047ab9 */ /* 0x000fe40000000800 */
[----:B------:R-:W-:-:S04]  /*38e60*/  IMAD.U32 R2, RZ, RZ, UR4 ;  /* 0x00000004ff027e24 */ /* 0x000fc8000f8e00ff */
[----:B-1----:R-:W-:-:S04]  /*38e70*/  IMAD R9, R9, R2, RZ ;  /* 0x0000000209097224 */ /* 0x002fc800078e02ff */
[----:B------:R-:W-:-:S05]  /*38e80*/  IMAD.IADD R0, R0, 0x1, R9 ;  /* 0x0000000100007824 */ /* 0x000fca00078e0209 */
[----:B------:R-:W-:-:S13]  /*38e90*/  ISETP.GT.AND P6, PT, R0, R5, PT ;  /* 0x000000050000720c */ /* 0x000fda0003fc4270 */
[----:B------:R-:W-:Y:S05]  /*38ea0*/  @P6 BRA `(.L_x_3999) ;  /* 0x0000000000ac6947 */ /* 0x000fea0003800000 */
.L_x_4002:
        /* <DEDUP_REMOVED lines=37> */
.L_x_4165:
[----:B------:R-:W-:Y:S02]  /*39100*/  ULDC UR4, c[0x0][0xd38] ;  /* 0x00034e0000047ab9 */ /* 0x000fe40000000800 */
[----:B------:R-:W-:-:S04]  /*39110*/  IMAD.U32 R2, RZ, RZ, UR4 ;  /* 0x00000004ff027e24 */ /* 0x000fc8000f8e00ff */
[----:B-1----:R-:W-:-:S04]  /*39120*/  IMAD R9, R9, R2, RZ ;  /* 0x0000000209097224 */ /* 0x002fc800078e02ff */
[----:B------:R-:W-:-:S05]  /*39130*/  IMAD.IADD R0, R9, 0x1, R0 ;  /* 0x0000000109007824 */ /* 0x000fca00078e0200 */
[----:B------:R-:W-:-:S13]  /*39140*/  ISETP.GT.AND P6, PT, R0, R5, PT ;  /* 0x000000050000720c */ /* 0x000fda0003fc4270 */
[----:B------:R-:W-:Y:S05]  /*39150*/  @!P6 BRA `(.L_x_4002) ;  /* 0xfffffffc0054e947 */ /* 0x000fea000383ffff */
.L_x_3999:
        /* <DEDUP_REMOVED lines=12> */
.L_x_4170:
[----:B------:R-:W-:-:S13]  /*39220*/  ISETP.NE.AND P0, PT, R0, RZ, PT ;  /* 0x000000ff0000720c */ /* 0x000fda0003f05270 */
[----:B------:R-:W-:Y:S05]  /*39230*/  @!P0 BRA `(.L_x_4004) ;  /* 0x0000000000148947 */ /* 0x000fea0003800000 */
[----:B------:R-:W-:Y:S01]  /*39240*/  UMOV UR4, 0xffffffff ;  /* 0xffffffff00047882 */ /* 0x000fe20000000000 */
[----:B-1----:R-:W-:Y:S02]  /*39250*/  VIADD R3, R3, 0xffffffff ;  /* 0xffffffff03037836 */ /* 0x002fe40000000000 */
[----:B------:R-:W-:Y:S05]  /*39260*/  BRA.DIV UR4, `(.L_x_4005) ;  /* 0x0000005204047947 */ /* 0x000fea000b800000 */
[----:B------:R1:W3:Y:S02]  /*39270*/  SHFL.IDX PT, R3, R7, R3, 0x1f ;  /* 0x00001f0307037589 */ /* 0x0002e400000e0000 */
.L_x_4173:
[----:B---3--:R-:W-:-:S07]  /*39280*/  IMAD.MOV.U32 R8, RZ, RZ, R3 ;  /* 0x000000ffff087224 */ /* 0x008fce00078e0003 */
.L_x_4004:
[----:B------:R-:W-:Y:S01]  /*39290*/  ISETP.NE.AND P0, PT, R6, 0x1, PT ;  /* 0x000000010600780c */ /* 0x000fe20003f05270 */
[----:B------:R-:W-:-:S05]  /*392a0*/  IMAD R0, R8, R2, R9 ;  /* 0x0000000208007224 */ /* 0x000fca00078e0209 */
[----:B------:R3:W-:Y:S02]  /*392b0*/  STL [R1+0x460], R0 ;  /* 0x0004600001007387 */ /* 0x0007e40000100800 */
[----:B---3--:R-:W-:-:S05]  /*392c0*/  IMAD.IADD R0, R5, 0x1, -R0 ;  /* 0x0000000105007824 */ /* 0x008fca00078e0a00 */
[----:B------:R-:W-:Y:S05]  /*392d0*/  @!P0 BRA `(.L_x_4006) ;  /* 0x0000000000e48947 */ /* 0x000fea0003800000 */
[----:B------:R-:W-:-:S04]  /*392e0*/  IABS R5, R4 ;  /* 0x0000000400057213 */ /* 0x000fc80000000000 */
[----:B------:R-:W3:Y:S08]  /*392f0*/  I2F.RP R2, R5 ;  /* 0x0000000500027306 */ /* 0x000ef00000209400 */
[----:B---3--:R-:W3:Y:S02]  /*39300*/  MUFU.RCP R2, R2 ;  /* 0x0000000200027308 */ /* 0x008ee40000001000 */
[----:B---3--:R-:W-:-:S06]  /*39310*/  VIADD R2, R2, 0xffffffe ;  /* 0x0ffffffe02027836 */ /* 0x008fcc0000000000 */
[----:B-1----:R-:W1:Y:S02]  /*39320*/  F2I.FTZ.U32.TRUNC.NTZ R3, R2 ;  /* 0x0000000200037305 */ /* 0x002e64000021f000 */
        /* <DEDUP_REMOVED lines=15> */
[----:B------:R-:W1:Y:S07]  /*39420*/  I2F.RP R2, R5 ;  /* 0x0000000500027306 */ /* 0x000e6e0000209400 */
[----:B------:R-:W-:Y:S01]  /*39430*/  @P0 VIADD R8, R8, 0x1 ;  /* 0x0000000108080836 */ /* 0x000fe20000000000 */
[----:B-1----:R-:W1:Y:S02]  /*39440*/  MUFU.RCP R2, R2 ;  /* 0x0000000200027308 */ /* 0x002e640000001000 */
[----:B-1----:R-:W-:-:S06]  /*39450*/  VIADD R2, R2, 0xffffffe ;  /* 0x0ffffffe02027836 */ /* 0x002fcc0000000000 */
[----:B------:R-:W1:Y:S02]  /*39460*/  F2I.FTZ.U32.TRUNC.NTZ R3, R2 ;  /* 0x0000000200037305 */ /* 0x000e64000021f000 */
[----:B-1----:R-:W-:-:S04]  /*39470*/  IMAD.MOV R2, RZ, RZ, -R3 ;  /* 0x000000ffff027224 */ /* 0x002fc800078e0a03 */
[----:B0-----:R-:W-:Y:S02]  /*39480*/  IMAD R7, R2, R5, RZ ;  /* 0x0000000502077224 */ /* 0x001fe400078e02ff */
        /* <DEDUP_REMOVED lines=30> */
.L_x_4006:
[----:B-1----:R-:W3:Y:S01]  /*39670*/  LDL R3, [R1+0x46c] ;  /* 0x00046c0001037983 */ /* 0x002ee20000100800 */
        /* <DEDUP_REMOVED lines=52> */
[----:B------:R-:W-:Y:S02]  /*399c0*/  LOP3.LUT R0, R6, R8, RZ, 0x3c, !PT ;  /* 0x0000000806007212 */ /* 0x000fe400078e3cff */
[----:B------:R-:W-:Y:S02]  /*399d0*/  IADD3 R6, R7, 0x1000000, R6 ;  /* 0x0100000007067810 */ /* 0x000fe40007ffe006 */
        /* <DEDUP_REMOVED lines=8> */
.L_x_4007:
[----:B------:R-:W-:-:S05]  /*39a60*/  LOP3.LUT R0, RZ, R0, RZ, 0x33, !PT ;  /* 0x00000000ff007212 */ /* 0x000fca00078e33ff */
[----:B------:R-:W-:-:S05]  /*39a70*/  IMAD.IADD R0, R4, 0x1, R0 ;  /* 0x0000000104007824 */ /* 0x000fca00078e0200 */
[----:B------:R3:W-:Y:S01]  /*39a80*/  STL [R1+0x464], R0 ;  /* 0x0004640001007387 */ /* 0x0007e20000100800 */
[----:B------:R-:W-:Y:S05]  /*39a90*/  BRA `(.L_x_4008) ;  /* 0x0000000000287947 */ /* 0x000fea0003800000 */
.L_x_4000:
[----:B------:R-:W-:Y:S01]  /*39aa0*/  UMOV UR4, URZ ;  /* 0x0000003f00047c82 */ /* 0x000fe20008000000 */
[----:B------:R-:W-:Y:S01]  /*39ab0*/  UMOV UR5, URZ ;  /* 0x0000003f00057c82 */ /* 0x000fe20008000000 */
[----:B------:R-:W-:Y:S01]  /*39ac0*/  ULDC UR6, c[0x0][0xd3c] ;  /* 0x00034f0000067ab9 */ /* 0x000fe20000000800 */
[----:B------:R-:W-:Y:S01]  /*39ad0*/  IMAD.U32 R3, RZ, RZ, UR4 ;  /* 0x00000004ff037e24 */ /* 0x000fe2000f8e00ff */
[----:B------:R1:W-:Y:S01]  /*39ae0*/  STL [R1+0x460], R5 ;  /* 0x0004600501007387 */ /* 0x0003e20000100800 */
[----:B------:R-:W-:Y:S02]  /*39af0*/  IMAD.U32 R2, RZ, RZ, UR5 ;  /* 0x00000005ff027e24 */ /* 0x000fe4000f8e00ff */
[----:B------:R-:W-:Y:S01]  /*39b00*/  IMAD.U32 R0, RZ, RZ, UR6 ;  /* 0x00000006ff007e24 */ /* 0x000fe2000f8e00ff */
[----:B------:R1:W-:Y:S04]  /*39b10*/  STL [R1+0x464], R3 ;  /* 0x0004640301007387 */ /* 0x0003e80000100800 */
[----:B------:R1:W-:Y:S04]  /*39b20*/  STL [R1+0x46c], R0 ;  /* 0x00046c0001007387 */ /* 0x0003e80000100800 */
[----:B------:R1:W-:Y:S02]  /*39b30*/  STL [R1+0x468], R2 ;  /* 0x0004680201007387 */ /* 0x0003e40000100800 */
.L_x_4008:
[----:B01----:R-:W4:Y:S04]  /*39b40*/  LDL R2, [R1+0x46c] ;  /* 0x00046c0001027983 */ /* 0x003f280000100800 */
[----:B------:R-:W5:Y:S04]  /*39b50*/  LDL R3, [R1+0x468] ;  /* 0x0004680001037983 */ /* 0x000f680000100800 */
[----:B------:R-:W2:Y:S04]  /*39b60*/  LDL R4, [R1+0x460] ;  /* 0x0004600001047983 */ /* 0x000ea80000100800 */
[----:B------:R-:W2:Y:S01]  /*39b70*/  LDL R5, [R1+0x464] ;  /* 0x0004640001057983 */ /* 0x000ea20000100800 */
[----:B---3--:R-:W0:Y:S01]  /*39b80*/  S2R R0, SR_TID.X ;  /* 0x0000000000007919 */ /* 0x008e220000002100 */
[----:B------:R-:W-:Y:S05]  /*39b90*/  WARPSYNC.ALL ;  /* 0x0000000000007948 */ /* 0x000fea0003800000 */
[----:B0-----:R-:W-:Y:S01]  /*39ba0*/  LOP3.LUT R0, R0, 0x1f, RZ, 0xc0, !PT ;  /* 0x0000001f00007812 */ /* 0x001fe200078ec0ff */
[----:B------:R-:W-:Y:S03]  /*39bb0*/  BAR.SYNC.DEFER_BLOCKING 0x4, 0x180 ;  /* 0x0106000000007b1d */ /* 0x000fe60000010000 */
[----:B------:R-:W-:-:S13]  /*39bc0*/  ISETP.NE.AND P0, PT, R0, RZ, PT ;  /* 0x000000ff0000720c */ /* 0x000fda0003f05270 */
[----:B------:R-:W0:Y:S01]  /*39bd0*/  @!P0 S2R R0, SR_CgaCtaId ;  /* 0x0000000000008919 */ /* 0x000e220000008800 */
[----:B----4-:R-:W-:Y:S01]  /*39be0*/  IMAD.MOV.U32 R7, RZ, RZ, R2 ;  /* 0x000000ffff077224 */ /* 0x010fe200078e0002 */
[----:B------:R-:W-:Y:S01]  /*39bf0*/  @!P0 MOV R2, 0x400 ;  /* 0x0000040000028802 */ /* 0x000fe20000000f00 */
[----:B-----5:R-:W-:-:S03]  /*39c00*/  IMAD.MOV.U32 R6, RZ, RZ, R3 ;  /* 0x000000ffff067224 */ /* 0x020fc600078e0003 */
[----:B0-----:R-:W-:-:S05]  /*39c10*/  @!P0 LEA R18, R0, R2, 0x18 ;  /* 0x0000000200128211 */ /* 0x001fca00078ec0ff */
[----:B--2---:R0:W-:Y:S01]  /*39c20*/  @!P0 STS.128 [R18+0x324d0], R4 ;  /* 0x0324d00412008388 */ /* 0x0041e20000000c00 */
[----:B------:R-:W-:Y:S06]  /*39c30*/  BAR.ARV 0x5, 0x180 ;  /* 0x0146000000007b1d */ /* 0x000fec0000002000 */
.L_x_3997:
[----:B------:R-:W2:Y:S01]  /*39c40*/  LDL R0, [R1+0x46c] ;  /* 0x00046c0001007983 */ /* 0x000ea20000100800 */
[----:B------:R-:W-:Y:S02]  /*39c50*/  ULDC UR4, c[0x0][0xd3c] ;  /* 0x00034f0000047ab9 */ /* 0x000fe40000000800 */
[----:B--2---:R-:W-:-:S13]  /*39c60*/  ISETP.GE.AND P0, PT, R0, UR4, PT ;  /* 0x0000000400007c0c */ /* 0x004fda000bf06270 */
[----:B------:R-:W-:Y:S05]  /*39c70*/  @!P0 BRA `(.L_x_4009) ;  /* 0xffffff7800b88947 */ /* 0x000fea000383ffff */
[----:B------:R-:W-:Y:S05]  /*39c80*/  BSYNC B8 ;  /* 0x0000000000087941 */ /* 0x000fea0003800000 */
.L_x_3843:
[----:B---3--:R-:W2:Y:S01]  /*39c90*/  LDL.LU R0, [R1+0x4e0] ;  /* 0x0004e00001007983 */ /* 0x008ea20000300800 */
[----:B------:R-:W-:Y:S01]  /*39ca0*/  BSSY B0, `(.L_x_4010) ;  /* 0x000000b000007945 */ /* 0x000fe20003800000 */
[----:B01----:R-:W0:Y:S01]  /*39cb0*/  S2R R5, SR_CgaCtaId ;  /* 0x0000000000057919 */ /* 0x003e220000008800 */
        /* <DEDUP_REMOVED lines=9> */
.L_x_4174:
[----:B------:R-:W-:Y:S05]  /*39d50*/  BSYNC B0 ;  /* 0x0000000000007941 */ /* 0x000fea0003800000 */
.L_x_4010:
[----:B------:R-:W-:-:S03]  /*39d60*/  UMOV UR4, 0xffffffff ;  /* 0xffffffff00047882 */ /* 0x000fc60000000000 */
[----:B------:R-:W-:Y:S05]  /*39d70*/  BRA.DIV UR4, `(.L_x_4012) ;  /* 0x0000004604807947 */ /* 0x000fea000b800000 */
[----:B------:R-:W1:Y:S02]  /*39d80*/  S2R R2, SR_TID.X ;  /* 0x0000000000027919 */ /* 0x000e640000002100 */
[----:B-1----:R-:W-:-:S04]  /*39d90*/  SHF.R.U32.HI R2, RZ, 0x5, R2 ;  /* 0x00000005ff027819 */ /* 0x002fc80000011602 */
[----:B------:R-:W-:-:S05]  /*39da0*/  LOP3.LUT R2, R2, 0x3, RZ, 0xc0, !PT ;  /* 0x0000000302027812 */ /* 0x000fca00078ec0ff */
[----:B------:R1:W2:Y:S02]  /*39db0*/  SHFL.IDX PT, R14, R2, RZ, 0x1f ;  /* 0x00001fff020e7589 */ /* 0x0002a400000e0000 */
.L_x_4177:
[----:B--2---:R-:W-:-:S13]  /*39dc0*/  ISETP.NE.AND P0, PT, R14, RZ, PT ;  /* 0x000000ff0e00720c */ /* 0x004fda0003f05270 */
[----:B------:R-:W-:Y:S05]  /*39dd0*/  @P0 BRA `(.L_x_3599) ;  /* 0x00000000008c0947 */ /* 0x000fea0003800000 */
[----:B------:R-:W-:-:S03]  /*39de0*/  UMOV UR4, 0xffffffff ;  /* 0xffffffff00047882 */ /* 0x000fc60000000000 */
[----:B------:R-:W-:Y:S05]  /*39df0*/  BRA.DIV UR4, `(.L_x_4013) ;  /* 0x0000004604947947 */ /* 0x000fea000b800000 */
[----:B------:R-:W-:-:S13]  /*39e00*/  ELECT P6, URZ, PT ;  /* 0x00000000003f782f */ /* 0x000fda00038c0000 */
.L_x_4180:
[----:B------:R-:W-:Y:S05]  /*39e10*/  @!P6 BRA `(.L_x_3599) ;  /* 0x00000000007ce947 */ /* 0x000fea0003800000 */
[----:B------:R-:W-:-:S06]  /*39e20*/  ULOP3.LUT UR4, UR38, 0x2, URZ, 0xfc, !UPT ;  /* 0x0000000226047892 */ /* 0x000fcc000f8efc3f */
[----:B-1----:R-:W-:-:S05]  /*39e30*/  IMAD.U32 R2, RZ, RZ, UR4 ;  /* 0x00000004ff027e24 */ /* 0x002fca000f8e00ff */
[----:B------:R-:W-:-:S13]  /*39e40*/  ISETP.NE.AND P2, PT, R2, 0x3, PT ;  /* 0x000000030200780c */ /* 0x000fda0003f45270 */
[----:B------:R-:W-:Y:S05]  /*39e50*/  @!P2 BRA `(.L_x_4014) ;  /* 0x000000000004a947 */ /* 0x000fea0003800000 */
[----:B------:R-:W-:Y:S01]  /*39e60*/  BPT.TRAP 0x1 ;  /* 0x000000040000795c */ /* 0x000fe20000300000 */
.L_x_4014:
        /* <DEDUP_REMOVED lines=13> */
.L_x_4181:
[----:B------:R-:W1:Y:S02]  /*39f40*/  SYNCS.PHASECHK.TRANS64.TRYWAIT P0, [R7+URZ], R2 ;  /* 0x00000002070075a7 */ /* 0x000e64000800017f */
[----:B-1----:R-:W-:Y:S05]  /*39f50*/  @!P0 BRA `(.L_x_4016) ;  /* 0x0000004400708947 */ /* 0x002fea0003800000 */
.L_x_4182:
[----:B------:R-:W-:Y:S05]  /*39f60*/  @!P2 BRA `(.L_x_4017) ;  /* 0x000000000004a947 */ /* 0x000fea0003800000 */
[----:B------:R-:W-:Y:S01]  /*39f70*/  BPT.TRAP 0x1 ;  /* 0x000000040000795c */ /* 0x000fe20000300000 */
.L_x_4017:
[----:B------:R-:W-:-:S04]  /*39f80*/  VIADD R0, R0, 0x32460 ;  /* 0x0003246000007836 */ /* 0x000fc80000000000 */
[----:B------:R-:W-:-:S04]  /*39f90*/  IMAD R4, R19, 0x8, R0 ;  /* 0x0000000813047824 */ /* 0x000fc800078e0200 */
[----:B------:R-:W2:Y:S02]  /*39fa0*/  SYNCS.PHASECHK.TRANS64.TRYWAIT P0, [R4+URZ], R5 ;  /* 0x00000005040075a7 */ /* 0x000ea4000800017f */
[----:B--2---:R-:W-:Y:S05]  /*39fb0*/  @!P0 BRA `(.L_x_4018) ;  /* 0x00000044006c8947 */ /* 0x004fea0003800000 */
.L_x_4183:
[----:B------:R-:W-:-:S07]  /*39fc0*/  IMAD R3, R3, 0x8, R0 ;  /* 0x0000000803037824 */ /* 0x000fce00078e0200 */
.L_x_4019:
[----:B---3--:R3:W4:Y:S02]  /*39fd0*/  SYNCS.PHASECHK.TRANS64.TRYWAIT P0, [R3+URZ], R2 ;  /* 0x00000002030075a7 */ /* 0x008724000800017f */
[----:B----4-:R-:W-:Y:S05]  /*39fe0*/  @!P0 NANOSLEEP.SYNCS 0x989680 ;  /* 0x009896800000895d */ /* 0x010fea0003900000 */
[----:B------:R-:W4:Y:S02]  /*39ff0*/  @!P0 SYNCS.PHASECHK.TRANS64 P0, [R3+URZ], R2 ;  /* 0x00000002030085a7 */ /* 0x000f24000800007f */
[----:B----4-:R-:W-:Y:S05]  /*3a000*/  @!P0 BRA `(.L_x_4019) ;  /* 0xfffffffc00f08947 */ /* 0x010fea000383ffff */
.L_x_3599:
[----:B------:R-:W-:Y:S05]  /*3a010*/  BSYNC B9 ;  /* 0x0000000000097941 */ /* 0x000fea0003800000 */
.L_x_3596:
[----:B------:R-:W-:Y:S05]  /*3a020*/  EXIT ;  /* 0x000000000000794d */ /* 0x000fea0003800000 */
.L_x_3627:
[----:B0-----:R0:W1:Y:S02]  /*3a030*/  SYNCS.PHASECHK.TRANS64.TRYWAIT P6, [R68+URZ+0x32490], R80 ;  /* 0x03249050440075a7 */ /* 0x00106400080c017f */
[----:B-1----:R-:W-:Y:S05]  /*3a040*/  @!P6 NANOSLEEP.SYNCS 0x989680 ;  /* 0x009896800000e95d */ /* 0x002fea0003900000 */
[----:B------:R-:W1:Y:S02]  /*3a050*/  @!P6 SYNCS.PHASECHK.TRANS64 P6, [R68+URZ+0x32490], R80 ;  /* 0x032490504400e5a7 */ /* 0x000e6400080c007f */
[----:B-1----:R-:W-:Y:S05]  /*3a060*/  @!P6 BRA `(.L_x_3627) ;  /* 0xfffffffc00f0e947 */ /* 0x002fea000383ffff */
[----:B------:R-:W-:Y:S05]  /*3a070*/  BRA `(.L_x_4020) ;  /* 0xfffffc9800107947 */ /* 0x000fea000383ffff */
.L_x_3649:
[----:B0-----:R0:W1:Y:S02]  /*3a080*/  SYNCS.PHASECHK.TRANS64.TRYWAIT P5, [R68+URZ+0x32490], R80 ;  /* 0x03249050440075a7 */ /* 0x00106400080a017f */
[----:B-1----:R-:W-:Y:S05]  /*3a090*/  @!P5 NANOSLEEP.SYNCS 0x989680 ;  /* 0x009896800000d95d */ /* 0x002fea0003900000 */
[----:B------:R-:W1:Y:S02]  /*3a0a0*/  @!P5 SYNCS.PHASECHK.TRANS64 P5, [R68+URZ+0x32490], R80 ;  /* 0x032490504400d5a7 */ /* 0x000e6400080a007f */
[----:B-1----:R-:W-:Y:S05]  /*3a0b0*/  @!P5 BRA `(.L_x_3649) ;  /* 0xfffffffc00f0d947 */ /* 0x002fea000383ffff */
[----:B------:R-:W-:Y:S05]  /*3a0c0*/  BRA `(.L_x_4021) ;  /* 0xfffffcac00247947 */ /* 0x000fea000383ffff */
.L_x_3658:
[----:B0-----:R0:W1:Y:S02]  /*3a0d0*/  SYNCS.PHASECHK.TRANS64.TRYWAIT P4, [R68+URZ+0x32490], R80 ;  /* 0x03249050440075a7 */ /* 0x001064000808017f */
[----:B-1----:R-:W-:Y:S05]  /*3a0e0*/  @!P4 NANOSLEEP.SYNCS 0x989680 ;  /* 0x009896800000c95d */ /* 0x002fea0003900000 */
[----:B------:R-:W1:Y:S02]  /*3a0f0*/  @!P4 SYNCS.PHASECHK.TRANS64 P4, [R68+URZ+0x32490], R80 ;  /* 0x032490504400c5a7 */ /* 0x000e64000808007f */
[----:B-1----:R-:W-:Y:S05]  /*3a100*/  @!P4 BRA `(.L_x_3658) ;  /* 0xfffffffc00f0c947 */ /* 0x002fea000383ffff */
[----:B------:R-:W-:Y:S05]  /*3a110*/  BRA `(.L_x_4022) ;  /* 0xfffffcbc00387947 */ /* 0x000fea000383ffff */
.L_x_3664:
[----:B-1----:R1:W2:Y:S02]  /*3a120*/  SYNCS.PHASECHK.TRANS64.TRYWAIT P3, [R68+URZ+0x324b0], R80 ;  /* 0x0324b050440075a7 */ /* 0x0022a4000806017f */
[----:B--2---:R-:W-:Y:S05]  /*3a130*/  @!P3 NANOSLEEP.SYNCS 0x989680 ;  /* 0x009896800000b95d */ /* 0x004fea0003900000 */
[----:B------:R-:W2:Y:S02]  /*3a140*/  @!P3 SYNCS.PHASECHK.TRANS64 P3, [R68+URZ+0x324b0], R80 ;  /* 0x0324b0504400b5a7 */ /* 0x000ea4000806007f */
[----:B--2---:R-:W-:Y:S05]  /*3a150*/  @!P3 BRA `(.L_x_3664) ;  /* 0xfffffffc00f0b947 */ /* 0x004fea000383ffff */
[----:B------:R-:W-:Y:S05]  /*3a160*/  BRA `(.L_x_4023) ;  /* 0xfffffcbc00d07947 */ /* 0x000fea000383ffff */
.L_x_3682:
[----:B------:R0:W5:Y:S01]  /*3a170*/  LDL R13, [R1+0x514] ;  /* 0x00051400010d7983 */ /* 0x0001620000100800 */
[----:B------:R-:W-:Y:S01]  /*3a180*/  BSSY B0, `(.L_x_4024) ;  /* 0x0000007000007945 */ /* 0x000fe20003800000 */
[----:B------:R-:W-:Y:S02]  /*3a190*/  IMAD.MOV.U32 R12, RZ, RZ, RZ ;  /* 0x000000ffff0c7224 */ /* 0x000fe400078e00ff */
[----:B------:R-:W-:Y:S02]  /*3a1a0*/  IMAD.MOV.U32 R11, RZ, RZ, 0x1f ;  /* 0x0000001fff0b7424 */ /* 0x000fe400078e00ff */
[----:B------:R-:W-:-:S07]  /*3a1b0*/  IMAD.MOV.U32 R15, RZ, RZ, -0x1 ;  /* 0xffffffffff0f7424 */ /* 0x000fce00078e00ff */
[----:B0-2--5:R-:W-:Y:S05]  /*3a1c0*/  WARPSYNC.COLLECTIVE R15, `(.L_x_4025) ;  /* 0x000000000f087348 */ /* 0x025fea0003c00000 */
[----:B-----5:R1:W3:Y:S02]  /*3a1d0*/  SHFL.IDX P6, R14, R13, R12, R11 ;  /* 0x0000000c0d0e7389 */ /* 0x0202e400000c000b */
[----:B0123--:R-:W-:Y:S01]  /*3a1e0*/  ENDCOLLECTIVE ;  /* 0x000000000000791b */ /* 0x00ffe20003800000 */
.L_x_4025:
[----:B------:R-:W-:Y:S05]  /*3a1f0*/  BSYNC B0 ;  /* 0x0000000000007941 */ /* 0x000fea0003800000 */
.L_x_4024:
[----:B------:R-:W-:Y:S05]  /*3a200*/  BRA `(.L_x_4026) ;  /* 0xfffffcd0008c7947 */ /* 0x000fea000383ffff */
.L_x_3694:
        /* <DEDUP_REMOVED lines=8> */
.L_x_4028:
[----:B------:R-:W-:Y:S05]  /*3a290*/  BSYNC B1 ;  /* 0x0000000000017941 */ /* 0x000fea0003800000 */
.L_x_4027:
        /* <DEDUP_REMOVED lines=8> */
.L_x_4029:
[----:B------:R-:W-:Y:S02]  /*3a320*/  IMAD.MOV.U32 R13, RZ, RZ, R66 ;  /* 0x000000ffff0d7224 */ /* 0x000fe400078e0042 */
[----:B------:R-:W-:-:S07]  /*3a330*/  IMAD.MOV.U32 R6, RZ, RZ, R14 ;  /* 0x000000ffff067224 */ /* 0x000fce00078e000e */
[----:B------:R-:W-:Y:S05]  /*3a340*/  WARPSYNC.COLLECTIVE R15, `(.L_x_4030) ;  /* 0x000000000f087348 */ /* 0x000fea0003c00000 */
[----:B------:R0:W1:Y:S02]  /*3a350*/  SHFL.IDX P6, R14, R13, R12, R11 ;  /* 0x0000000c0d0e7389 */ /* 0x00006400000c000b */
[----:B01----:R-:W-:Y:S01]  /*3a360*/  ENDCOLLECTIVE ;  /* 0x000000000000791b */ /* 0x003fe20003800000 */
.L_x_4030:
[----:B------:R-:W-:Y:S02]  /*3a370*/  IMAD.MOV.U32 R13, RZ, RZ, R63 ;  /* 0x000000ffff0d7224 */ /* 0x000fe400078e003f */
[----:B------:R-:W-:-:S07]  /*3a380*/  IMAD.MOV.U32 R7, RZ, RZ, R14 ;  /* 0x000000ffff077224 */ /* 0x000fce00078e000e */
[----:B------:R-:W-:Y:S05]  /*3a390*/  WARPSYNC.COLLECTIVE R15, `(.L_x_4031) ;  /* 0x000000000f087348 */ /* 0x000fea0003c00000 */
[----:B------:R0:W1:Y:S02]  /*3a3a0*/  SHFL.IDX P6, R14, R13, R12, R11 ;  /* 0x0000000c0d0e7389 */ /* 0x00006400000c000b */
[----:B01----:R-:W-:Y:S01]  /*3a3b0*/  ENDCOLLECTIVE ;  /* 0x000000000000791b */ /* 0x003fe20003800000 */
.L_x_4031:
[----:B------:R-:W-:Y:S01]  /*3a3c0*/  IMAD.MOV.U32 R8, RZ, RZ, R14 ;  /* 0x000000ffff087224 */ /* 0x000fe200078e000e */
[----:B------:R-:W-:Y:S06]  /*3a3d0*/  BRA `(.L_x_4032) ;  /* 0xfffffcdc006c7947 */ /* 0x000fec000383ffff */
.L_x_3697:
[----:B------:R-:W-:Y:S01]  /*3a3e0*/  BSSY B1, `(.L_x_4033) ;  /* 0x0000008000017945 */ /* 0x000fe20003800000 */
[----:B------:R-:W-:Y:S02]  /*3a3f0*/  IMAD.MOV.U32 R13, RZ, RZ, R44 ;  /* 0x000000ffff0d7224 */ /* 0x000fe400078e002c */
[----:B------:R-:W-:Y:S02]  /*3a400*/  IMAD.MOV.U32 R12, RZ, RZ, 0x1 ;  /* 0x00000001ff0c7424 */ /* 0x000fe400078e00ff */
[----:B------:R-:W-:Y:S02]  /*3a410*/  IMAD.MOV.U32 R11, RZ, RZ, 0x1c1f ;  /* 0x00001c1fff0b7424 */ /* 0x000fe400078e00ff */
[----:B------:R-:W-:-:S07]  /*3a420*/  IMAD.MOV.U32 R15, RZ, RZ, -0x1 ;  /* 0xffffffffff0f7424 */ /* 0x000fce00078e00ff */
[----:B0--34-:R-:W-:Y:S05]  /*3a430*/  WARPSYNC.COLLECTIVE R15, `(.L_x_4034) ;  /* 0x000000000f087348 */ /* 0x019fea0003c00000 */
[----:B------:R1:W2:Y:S02]  /*3a440*/  SHFL.IDX P6, R14, R13, R12, R11 ;  /* 0x0000000c0d0e7389 */ /* 0x0002a400000c000b */
[----:B01234-:R-:W-:Y:S01]  /*3a450*/  ENDCOLLECTIVE ;  /* 0x000000000000791b */ /* 0x01ffe20003800000 */
.L_x_4034:
[----:B------:R-:W-:Y:S05]  /*3a460*/  BSYNC B1 ;  /* 0x0000000000017941 */ /* 0x000fea0003800000 */
.L_x_4033:
        /* <DEDUP_REMOVED lines=8> */
.L_x_4035:
[----:B------:R-:W-:Y:S02]  /*3a4f0*/  IMAD.MOV.U32 R13, RZ, RZ, R66 ;  /* 0x000000ffff0d7224 */ /* 0x000fe400078e0042 */
[----:B------:R-:W-:-:S07]  /*3a500*/  IMAD.MOV.U32 R6, RZ, RZ, R14 ;  /* 0x000000ffff067224 */ /* 0x000fce00078e000e */
[----:B------:R-:W-:Y:S05]  /*3a510*/  WARPSYNC.COLLECTIVE R15, `(.L_x_4036) ;  /* 0x000000000f087348 */ /* 0x000fea0003c00000 */
[----:B------:R0:W1:Y:S02]  /*3a520*/  SHFL.IDX P6, R14, R13, R12, R11 ;  /* 0x0000000c0d0e7389 */ /* 0x00006400000c000b */
[----:B01----:R-:W-:Y:S01]  /*3a530*/  ENDCOLLECTIVE ;  /* 0x000000000000791b */ /* 0x003fe20003800000 */
.L_x_4036:
[----:B------:R-:W-:Y:S02]  /*3a540*/  IMAD.MOV.U32 R13, RZ, RZ, R63 ;  /* 0x000000ffff0d7224 */ /* 0x000fe400078e003f */
[----:B------:R-:W-:-:S07]  /*3a550*/  IMAD.MOV.U32 R7, RZ, RZ, R14 ;  /* 0x000000ffff077224 */ /* 0x000fce00078e000e */
[----:B------:R-:W-:Y:S05]  /*3a560*/  WARPSYNC.COLLECTIVE R15, `(.L_x_4037) ;  /* 0x000000000f087348 */ /* 0x000fea0003c00000 */
[----:B------:R0:W1:Y:S02]  /*3a570*/  SHFL.IDX P6, R14, R13, R12, R11 ;  /* 0x0000000c0d0e7389 */ /* 0x00006400000c000b */
[----:B01----:R-:W-:Y:S01]  /*3a580*/  ENDCOLLECTIVE ;  /* 0x000000000000791b */ /* 0x003fe20003800000 */
.L_x_4037:
[----:B------:R-:W-:Y:S05]  /*3a590*/  BRA `(.L_x_4038) ;  /* 0xfffffcdc00d87947 */ /* 0x000fea000383ffff */
.L_x_3701:
[----:B-1----:R1:W4:Y:S02]  /*3a5a0*/  SYNCS.PHASECHK.TRANS64.TRYWAIT P0, [R2+URZ+0x32400], R63 ;  /* 0x0324003f020075a7 */ /* 0x002324000800017f */
[----:B----4-:R-:W-:Y:S05]  /*3a5b0*/  @!P0 NANOSLEEP.SYNCS 0x989680 ;  /* 0x009896800000895d */ /* 0x010fea0003900000 */
[----:B------:R-:W4:Y:S02]  /*3a5c0*/  @!P0 SYNCS.PHASECHK.TRANS64 P0, [R2+URZ+0x32400], R63 ;  /* 0x0324003f020085a7 */ /* 0x000f24000800007f */
[----:B----4-:R-:W-:Y:S05]  /*3a5d0*/  @!P0 BRA `(.L_x_3701) ;  /* 0xfffffffc00f08947 */ /* 0x010fea000383ffff */
[----:B------:R-:W-:Y:S05]  /*3a5e0*/  BRA `(.L_x_4039) ;  /* 0xfffffce000647947 */ /* 0x000fea000383ffff */
.L_x_3709:
[----:B------:R-:W0:Y:S01]  /*3a5f0*/  LDC R69, c[0x0][0x3f4] ;  /* 0x0000fd00ff457b82 */ /* 0x000e220000000800 */
        /* <DEDUP_REMOVED lines=8> */
.L_x_4041:
[----:B------:R-:W-:Y:S05]  /*3a680*/  BSYNC B1 ;  /* 0x0000000000017941 */ /* 0x000fea0003800000 */
.L_x_4040:
        /* <DEDUP_REMOVED lines=10> */
.L_x_4042:
        /* <DEDUP_REMOVED lines=8> */
.L_x_4043:
[----:B------:R-:W-:-:S05]  /*3a7b0*/  @!P1 IADD3 R8, P2, R5, R7, RZ ;  /* 0x0000000705089210 */ /* 0x000fca0007f5e0ff */
[----:B------:R-:W-:Y:S02]  /*3a7c0*/  @!P1 IMAD.X R9, R4, 0x1, R21, P2 ;  /* 0x0000000104099824 */ /* 0x000fe400010e0615 */
[----:B------:R-:W-:Y:S02]  /*3a7d0*/  IMAD.MOV.U32 R13, RZ, RZ, R44 ;  /* 0x000000ffff0d7224 */ /* 0x000fe400078e002c */
[----:B------:R-:W-:-:S07]  /*3a7e0*/  IMAD.MOV.U32 R6, RZ, RZ, R14 ;  /* 0x000000ffff067224 */ /* 0x000fce00078e000e */
[----:B------:R-:W-:Y:S05]  /*3a7f0*/  WARPSYNC.COLLECTIVE R15, `(.L_x_4044) ;  /* 0x000000000f087348 */ /* 0x000fea0003c00000 */
[----:B------:R0:W1:Y:S02]  /*3a800*/  SHFL.IDX P6, R14, R13, R12, R11 ;  /* 0x0000000c0d0e7389 */ /* 0x00006400000c000b */
[----:B01----:R-:W-:Y:S01]  /*3a810*/  ENDCOLLECTIVE ;  /* 0x000000000000791b */ /* 0x003fe20003800000 */
.L_x_4044:
[----:B------:R-:W2:Y:S01]  /*3a820*/  @!P1 LD.E.128 R8, desc[UR42][R8.64] ;  /* 0x0000002a08089980 */ /* 0x000ea2000c101d00 */
[----:B------:R-:W-:-:S05]  /*3a830*/  @!P1 IADD3 R4, P2, R14, R7, RZ ;  /* 0x000000070e049210 */ /* 0x000fca0007f5e0ff */
[----:B------:R-:W-:-:S06]  /*3a840*/  @!P1 IMAD.X R5, R6, 0x1, R21, P2 ;  /* 0x0000000106059824 */ /* 0x000fcc00010e0615 */
[----:B------:R-:W5:Y:S01]  /*3a850*/  @!P1 LD.E.128 R4, desc[UR42][R4.64] ;  /* 0x0000002a04049980 */ /* 0x000f62000c101d00 */
[----:B------:R-:W-:Y:S02]  /*3a860*/  CS2R R20, SRZ ;  /* 0x0000000000147805 */ /* 0x000fe4000001ff00 */
[----:B------:R-:W-:Y:S02]  /*3a870*/  CS2R R54, SRZ ;  /* 0x0000000000367805 */ /* 0x000fe4000001ff00 */
[----:B------:R-:W-:Y:S02]  /*3a880*/  CS2R R64, SRZ ;  /* 0x0000000000407805 */ /* 0x000fe4000001ff00 */
[----:B------:R-:W-:Y:S01]  /*3a890*/  CS2R R66, SRZ ;  /* 0x0000000000427805 */ /* 0x000fe2000001ff00 */
[----:B--2---:R-:W-:Y:S02]  /*3a8a0*/  @!P1 IMAD.MOV.U32 R20, RZ, RZ, R8 ;  /* 0x000000ffff149224 */ /* 0x004fe400078e0008 */
[----:B------:R-:W-:-:S02]  /*3a8b0*/  @!P1 IMAD.MOV.U32 R21, RZ, RZ, R9 ;  /* 0x000000ffff159224 */ /* 0x000fc400078e0009 */
[----:B------:R-:W-:Y:S02]  /*3a8c0*/  IMAD.MOV.U32 R12, RZ, RZ, R20 ;  /* 0x000000ffff0c7224 */ /* 0x000fe400078e0014 */
[----:B------:R-:W-:Y:S02]  /*3a8d0*/  IMAD.MOV.U32 R13, RZ, RZ, R21 ;  /* 0x000000ffff0d7224 */ /* 0x000fe400078e0015 */
[----:B------:R-:W-:Y:S01]  /*3a8e0*/  @!P1 IMAD.MOV.U32 R55, RZ, RZ, R11 ;  /* 0x000000ffff379224 */ /* 0x000fe200078e000b */
[----:B------:R-:W-:Y:S01]  /*3a8f0*/  PRMT R75, R12, 0x7610, R75 ;  /* 0x000076100c4b7816 */ /* 0x000fe2000000004b */
[----:B------:R-:W-:Y:S01]  /*3a900*/  IMAD.MOV.U32 R12, RZ, RZ, 0x1 ;  /* 0x00000001ff0c7424 */ /* 0x000fe200078e00ff */
[----:B------:R-:W-:Y:S01]  /*3a910*/  PRMT R82, R13, 0x7610, R82 ;  /* 0x000076100d527816 */ /* 0x000fe20000000052 */
[----:B------:R-:W-:Y:S02]  /*3a920*/  IMAD.MOV.U32 R13, RZ, RZ, R31 ;  /* 0x000000ffff0d7224 */ /* 0x000fe400078e001f */
[----:B------:R-:W-:-:S02]  /*3a930*/  IMAD.MOV.U32 R11, RZ, RZ, 0x1c1f ;  /* 0x00001c1fff0b7424 */ /* 0x000fc400078e00ff */
[----:B------:R-:W-:Y:S02]  /*3a940*/  @!P1 IMAD.MOV.U32 R54, RZ, RZ, R10 ;  /* 0x000000ffff369224 */ /* 0x000fe400078e000a */
[----:B------:R-:W-:-:S07]  /*3a950*/  IMAD.MOV.U32 R9, RZ, RZ, R55 ;  /* 0x000000ffff097224 */ /* 0x000fce00078e0037 */
[----:B-----5:R-:W-:Y:S05]  /*3a960*/  WARPSYNC.COLLECTIVE R15, `(.L_x_4045) ;  /* 0x000000000f087348 */ /* 0x020fea0003c00000 */
[----:B------:R0:W1:Y:S02]  /*3a970*/  SHFL.IDX P6, R14, R13, R12, R11 ;  /* 0x0000000c0d0e7389 */ /* 0x00006400000c000b */
[----:B01---5:R-:W-:Y:S01]  /*3a980*/  ENDCOLLECTIVE ;  /* 0x000000000000791b */ /* 0x023fe20003800000 */
.L_x_4045:
[----:B------:R-:W-:Y:S02]  /*3a990*/  IMAD.MOV.U32 R8, RZ, RZ, R54 ;  /* 0x000000ffff087224 */ /* 0x000fe400078e0036 */
[----:B------:R-:W-:Y:S02]  /*3a9a0*/  @!P1 IMAD.MOV.U32 R64, RZ, RZ, R4 ;  /* 0x000000ffff409224 */ /* 0x000fe400078e0004 */
[----:B------:R-:W-:Y:S01]  /*3a9b0*/  @!P1 IMAD.MOV.U32 R65, RZ, RZ, R5 ;  /* 0x000000ffff419224 */ /* 0x000fe200078e0005 */
[----:B------:R-:W-:Y:S01]  /*3a9c0*/  PRMT R63, R8, 0x5410, R9 ;  /* 0x00005410083f7816 */ /* 0x000fe20000000009 */
[----:B------:R-:W-:Y:S01]  /*3a9d0*/  @!P1 IMAD.MOV.U32 R66, RZ, RZ, R6 ;  /* 0x000000ffff429224 */ /* 0x000fe200078e0006 */
[----:B------:R-:W-:Y:S01]  /*3a9e0*/  CS2R R8, SRZ ;  /* 0x0000000000087805 */ /* 0x000fe2000001ff00 */
[----:B------:R-:W-:Y:S02]  /*3a9f0*/  @!P1 IMAD.MOV.U32 R67, RZ, RZ, R7 ;  /* 0x000000ffff439224 */ /* 0x000fe400078e0007 */
[----:B------:R-:W-:-:S02]  /*3aa00*/  IMAD.MOV.U32 R4, RZ, RZ, R64 ;  /* 0x000000ffff047224 */ /* 0x000fc400078e0040 */
[----:B------:R-:W-:Y:S02]  /*3aa10*/  IMAD.MOV.U32 R5, RZ, RZ, R65 ;  /* 0x000000ffff057224 */ /* 0x000fe400078e0041 */
[----:B------:R-:W-:Y:S01]  /*3aa20*/  IMAD.MOV.U32 R13, RZ, RZ, R29 ;  /* 0x000000ffff0d7224 */ /* 0x000fe200078e001d */
[----:B------:R-:W-:Y:S01]  /*3aa30*/  PRMT R75, R75, 0x5410, R4 ;  /* 0x000054104b4b7816 */ /* 0x000fe20000000004 */
[----:B------:R-:W-:Y:S01]  /*3aa40*/  IMAD.MOV.U32 R6, RZ, RZ, R66 ;  /* 0x000000ffff067224 */ /* 0x000fe200078e0042 */
[----:B------:R-:W-:Y:S01]  /*3aa50*/  PRMT R84, R5, 0x7610, R84 ;  /* 0x0000761005547816 */ /* 0x000fe20000000054 */
[----:B------:R-:W-:-:S03]  /*3aa60*/  IMAD.MOV.U32 R7, RZ, RZ, R67 ;  /* 0x000000ffff077224 */ /* 0x000fc600078e0043 */
[----:B------:R-:W-:Y:S01]  /*3aa70*/  PRMT R91, R6, 0x7610, R91 ;  /* 0x00007610065b7816 */ /* 0x000fe2000000005b */
[----:B------:R-:W-:Y:S01]  /*3aa80*/  IMAD.MOV.U32 R28, RZ, RZ, R14 ;  /* 0x000000ffff1c7224 */ /* 0x000fe200078e000e */
[----:B------:R-:W-:-:S07]  /*3aa90*/  PRMT R85, R7, 0x7610, R85 ;  /* 0x0000761007557816 */ /* 0x000fce0000000055 */
[----:B------:R-:W-:Y:S05]  /*3aaa0*/  WARPSYNC.COLLECTIVE R15, `(.L_x_4046) ;  /* 0x000000000f087348 */ /* 0x000fea0003c00000 */
[----:B------:R0:W1:Y:S02]  /*3aab0*/  SHFL.IDX P6, R14, R13, R12, R11 ;  /* 0x0000000c0d0e7389 */ /* 0x00006400000c000b */
[----:B01----:R-:W-:Y:S01]  /*3aac0*/  ENDCOLLECTIVE ;  /* 0x000000000000791b */ /* 0x003fe20003800000 */
.L_x_4046:
[----:B------:R-:W-:Y:S02]  /*3aad0*/  IMAD.MOV.U32 R13, RZ, RZ, R30 ;  /* 0x000000ffff0d7224 */ /* 0x000fe400078e001e */
[----:B------:R-:W-:-:S07]  /*3aae0*/  IMAD.MOV.U32 R29, RZ, RZ, R14 ;  /* 0x000000ffff1d7224 */ /* 0x000fce00078e000e */
[----:B------:R-:W-:Y:S05]  /*3aaf0*/  WARPSYNC.COLLECTIVE R15, `(.L_x_4047) ;  /* 0x000000000f087348 */ /* 0x000fea0003c00000 */
[----:B------:R0:W1:Y:S02]  /*3ab00*/  SHFL.IDX P6, R14, R13, R12, R11 ;  /* 0x0000000c0d0e7389 */ /* 0x00006400000c000b */
[----:B01----:R-:W-:Y:S01]  /*3ab10*/  ENDCOLLECTIVE ;  /* 0x000000000000791b */ /* 0x003fe20003800000 */
.L_x_4047:
[----:B------:R-:W-:Y:S02]  /*3ab20*/  IMAD.MOV.U32 R13, RZ, RZ, R44 ;  /* 0x000000ffff0d7224 */ /* 0x000fe400078e002c */
[----:B------:R-:W-:-:S07]  /*3ab30*/  IMAD.MOV.U32 R30, RZ, RZ, R14 ;  /* 0x000000ffff1e7224 */ /* 0x000fce00078e000e */
[----:B------:R-:W-:Y:S05]  /*3ab40*/  WARPSYNC.COLLECTIVE R15, `(.L_x_4048) ;  /* 0x000000000f087348 */ /* 0x000fea0003c00000 */
[----:B------:R0:W1:Y:S02]  /*3ab50*/  SHFL.IDX P6, R14, R13, R12, R11 ;  /* 0x0000000c0d0e7389 */ /* 0x00006400000c000b */
[----:B01----:R-:W-:Y:S01]  /*3ab60*/  ENDCOLLECTIVE ;  /* 0x000000000000791b */ /* 0x003fe20003800000 */
.L_x_4048:
[----:B------:R-:W-:Y:S05]  /*3ab70*/  BRA `(.L_x_4049) ;  /* 0xfffffcec00a47947 */ /* 0x000fea000383ffff */
.L_x_3713:
[----:B0-----:R0:W1:Y:S02]  /*3ab80*/  SYNCS.PHASECHK.TRANS64.TRYWAIT P1, [R2+URZ+0x32400], R13 ;  /* 0x0324000d020075a7 */ /* 0x001064000802017f */
[----:B-1----:R-:W-:Y:S05]  /*3ab90*/  @!P1 NANOSLEEP.SYNCS 0x989680 ;  /* 0x009896800000995d */ /* 0x002fea0003900000 */
[----:B------:R-:W1:Y:S02]  /*3aba0*/  @!P1 SYNCS.PHASECHK.TRANS64 P1, [R2+URZ+0x32400], R13 ;  /* 0x0324000d020095a7 */ /* 0x000e64000802007f */
[----:B-1----:R-:W-:Y:S05]  /*3abb0*/  @!P1 BRA `(.L_x_3713) ;  /* 0xfffffffc00f09947 */ /* 0x002fea000383ffff */
[----:B------:R-:W-:Y:S05]  /*3abc0*/  BRA `(.L_x_4050) ;  /* 0xfffffcf000007947 */ /* 0x000fea000383ffff */
.L_x_3728:
[----:B0-----:R0:W1:Y:S02]  /*3abd0*/  SYNCS.PHASECHK.TRANS64.TRYWAIT P0, [R2+URZ], R7 ;  /* 0x00000007020075a7 */ /* 0x001064000800017f */
[----:B-1----:R-:W-:Y:S05]  /*3abe0*/  @!P0 NANOSLEEP.SYNCS 0x989680 ;  /* 0x009896800000895d */ /* 0x002fea0003900000 */
[----:B------:R-:W1:Y:S02]  /*3abf0*/  @!P0 SYNCS.PHASECHK.TRANS64 P0, [R2+URZ], R7 ;  /* 0x00000007020085a7 */ /* 0x000e64000800007f */
[----:B-1----:R-:W-:Y:S05]  /*3ac00*/  @!P0 BRA `(.L_x_3728) ;  /* 0xfffffffc00f08947 */ /* 0x002fea000383ffff */
[----:B------:R-:W-:Y:S05]  /*3ac10*/  BRA `(.L_x_3727) ;  /* 0xfffffd04009c7947 */ /* 0x000fea000383ffff */
.L_x_3735:
[----:B-1----:R1:W2:Y:S02]  /*3ac20*/  SYNCS.PHASECHK.TRANS64.TRYWAIT P0, [R4+URZ], R5 ;  /* 0x00000005040075a7 */ /* 0x0022a4000800017f */
[----:B--2---:R-:W-:Y:S05]  /*3ac30*/  @!P0 NANOSLEEP.SYNCS 0x989680 ;  /* 0x009896800000895d */ /* 0x004fea0003900000 */
[----:B------:R-:W2:Y:S02]  /*3ac40*/  @!P0 SYNCS.PHASECHK.TRANS64 P0, [R4+URZ], R5 ;  /* 0x00000005040085a7 */ /* 0x000ea4000800007f */
[----:B--2---:R-:W-:Y:S05]  /*3ac50*/  @!P0 BRA `(.L_x_3735) ;  /* 0xfffffffc00f08947 */ /* 0x004fea000383ffff */
[----:B------:R-:W-:Y:S05]  /*3ac60*/  BRA `(.L_x_3734) ;  /* 0xfffffd0800c07947 */ /* 0x000fea000383ffff */
.L_x_3760:
[----:B-1----:R1:W2:Y:S02]  /*3ac70*/  SYNCS.PHASECHK.TRANS64.TRYWAIT P1, [R0+URZ], R9 ;  /* 0x00000009000075a7 */ /* 0x0022a4000802017f */
[----:B--2---:R-:W-:Y:S05]  /*3ac80*/  @!P1 NANOSLEEP.SYNCS 0x989680 ;  /* 0x009896800000995d */ /* 0x004fea0003900000 */
[----:B------:R-:W2:Y:S02]  /*3ac90*/  @!P1 SYNCS.PHASECHK.TRANS64 P1, [R0+URZ], R9 ;  /* 0x00000009000095a7 */ /* 0x000ea4000802007f */
[----:B--2---:R-:W-:Y:S05]  /*3aca0*/  @!P1 BRA `(.L_x_3760) ;  /* 0xfffffffc00f09947 */ /* 0x004fea000383ffff */
[----:B------:R-:W-:Y:S05]  /*3acb0*/  BRA `(.L_x_3759) ;  /* 0xfffffdb400147947 */ /* 0x000fea000383ffff */
.L_x_3767:
[----:B--2---:R2:W3:Y:S02]  /*3acc0*/  SYNCS.PHASECHK.TRANS64.TRYWAIT P1, [R6+URZ], R7 ;  /* 0x00000007060075a7 */ /* 0x0044e4000802017f */
[----:B---3--:R-:W-:Y:S05]  /*3acd0*/  @!P1 NANOSLEEP.SYNCS 0x989680 ;  /* 0x009896800000995d */ /* 0x008fea0003900000 */
[----:B------:R-:W3:Y:S02]  /*3ace0*/  @!P1 SYNCS.PHASECHK.TRANS64 P1, [R6+URZ], R7 ;  /* 0x00000007060095a7 */ /* 0x000ee4000802007f */
[----:B---3--:R-:W-:Y:S05]  /*3acf0*/  @!P1 BRA `(.L_x_3767) ;  /* 0xfffffffc00f09947 */ /* 0x008fea000383ffff */
[----:B------:R-:W-:Y:S05]  /*3ad00*/  BRA `(.L_x_3766) ;  /* 0xfffffdb800387947 */ /* 0x000fea000383ffff */
.L_x_3778:
[----:B-1----:R1:W2:Y:S02]  /*3ad10*/  SYNCS.PHASECHK.TRANS64.TRYWAIT P0, [R6+URZ], R7 ;  /* 0x00000007060075a7 */ /* 0x0022a4000800017f */
[----:B--2---:R-:W-:Y:S05]  /*3ad20*/  @!P0 NANOSLEEP.SYNCS 0x989680 ;  /* 0x009896800000895d */ /* 0x004fea0003900000 */
[----:B------:R-:W2:Y:S02]  /*3ad30*/  @!P0 SYNCS.PHASECHK.TRANS64 P0, [R6+URZ], R7 ;  /* 0x00000007060085a7 */ /* 0x000ea4000800007f */
[----:B--2---:R-:W-:Y:S05]  /*3ad40*/  @!P0 BRA `(.L_x_3778) ;  /* 0xfffffffc00f08947 */ /* 0x004fea000383ffff */
[----:B------:R-:W-:Y:S05]  /*3ad50*/  BRA `(.L_x_3777) ;  /* 0xfffffe4c00187947 */ /* 0x000fea000383ffff */
.L_x_3785:
[----:B--2---:R2:W3:Y:S02]  /*3ad60*/  SYNCS.PHASECHK.TRANS64.TRYWAIT P0, [R6+URZ], R7 ;  /* 0x00000007060075a7 */ /* 0x0044e4000800017f */
[----:B---3--:R-:W-:Y:S05]  /*3ad70*/  @!P0 NANOSLEEP.SYNCS 0x989680 ;  /* 0x009896800000895d */ /* 0x008fea0003900000 */
[----:B------:R-:W3:Y:S02]  /*3ad80*/  @!P0 SYNCS.PHASECHK.TRANS64 P0, [R6+URZ], R7 ;  /* 0x00000007060085a7 */ /* 0x000ee4000800007f */
[----:B---3--:R-:W-:Y:S05]  /*3ad90*/  @!P0 BRA `(.L_x_3785) ;  /* 0xfffffffc00f08947 */ /* 0x008fea000383ffff */
[----:B------:R-:W-:Y:S05]  /*3ada0*/  BRA `(.L_x_3784) ;  /* 0xfffffe50003c7947 */ /* 0x000fea000383ffff */
.L_x_3803:
[----:B------:R-:W-:Y:S02]  /*3adb0*/  IMAD.MOV.U32 R13, RZ, RZ, R17 ;  /* 0x000000ffff0d7224 */ /* 0x000fe400078e0011 */
[----:B------:R-:W-:Y:S02]  /*3adc0*/  IMAD.MOV.U32 R12, RZ, RZ, RZ ;  /* 0x000000ffff0c7224 */ /* 0x000fe400078e00ff */
[----:B------:R-:W-:Y:S02]  /*3add0*/  IMAD.MOV.U32 R11, RZ, RZ, 0x181f ;  /* 0x0000181fff0b7424 */ /* 0x000fe400078e00ff */
[----:B------:R-:W-:-:S07]  /*3ade0*/  IMAD.MOV.U32 R15, RZ, RZ, -0x1 ;  /* 0xffffffffff0f7424 */ /* 0x000fce00078e00ff */
[----:B-----5:R-:W-:Y:S05]  /*3adf0*/  WARPSYNC.COLLECTIVE R15, `(.L_x_4051) ;  /* 0x000000000f087348 */ /* 0x020fea0003c00000 */
[----:B------:R0:W1:Y:S02]  /*3ae00*/  SHFL.IDX P6, R14, R13, R12, R11 ;  /* 0x0000000c0d0e7389 */ /* 0x00006400000c000b */
[----:B01---5:R-:W-:Y:S01]  /*3ae10*/  ENDCOLLECTIVE ;  /* 0x000000000000791b */ /* 0x023fe20003800000 */
.L_x_4051:
[----:B------:R-:W-:Y:S02]  /*3ae20*/  IMAD.MOV.U32 R13, RZ, RZ, R16 ;  /* 0x000000ffff0d7224 */ /* 0x000fe400078e0010 */
[----:B------:R-:W-:-:S07]  /*3ae30*/  IMAD.MOV.U32 R3, RZ, RZ, R14 ;  /* 0x000000ffff037224 */ /* 0x000fce00078e000e */
[----:B------:R-:W-:Y:S05]  /*3ae40*/  WARPSYNC.COLLECTIVE R15, `(.L_x_4052) ;  /* 0x000000000f087348 */ /* 0x000fea0003c00000 */
[----:B------:R0:W1:Y:S02]  /*3ae50*/  SHFL.IDX P6, R14, R13, R12, R11 ;  /* 0x0000000c0d0e7389 */ /* 0x00006400000c000b */
[----:B01----:R-:W-:Y:S01]  /*3ae60*/  ENDCOLLECTIVE ;  /* 0x000000000000791b */ /* 0x003fe20003800000 */
.L_x_4052:
[----:B------:R-:W-:Y:S05]  /*3ae70*/  BRA `(.L_x_4053) ;  /* 0xffffff2400307947 */ /* 0x000fea000383ffff */
.L_x_3806:
[----:B------:R-:W-:Y:S01]  /*3ae80*/  BSSY B1, `(.L_x_4054) ;  /* 0x0000008000017945 */ /* 0x000fe20003800000 */
[----:B---3--:R-:W-:Y:S02]  /*3ae90*/  IMAD.MOV.U32 R13, RZ, RZ, R17 ;  /* 0x000000ffff0d7224 */ /* 0x008fe400078e0011 */
[----:B------:R-:W-:Y:S02]  /*3aea0*/  IMAD.MOV.U32 R12, RZ, RZ, 0x1 ;  /* 0x00000001ff0c7424 */ /* 0x000fe400078e00ff */
[----:B------:R-:W-:Y:S02]  /*3aeb0*/  IMAD.MOV.U32 R11, RZ, RZ, 0x181f ;  /* 0x0000181fff0b7424 */ /* 0x000fe400078e00ff */
[----:B------:R-:W-:-:S07]  /*3aec0*/  IMAD.MOV.U32 R15, RZ, RZ, -0x1 ;  /* 0xffffffffff0f7424 */ /* 0x000fce00078e00ff */
[----:B012--5:R-:W-:Y:S05]  /*3aed0*/  WARPSYNC.COLLECTIVE R15, `(.L_x_4055) ;  /* 0x000000000f087348 */ /* 0x027fea0003c00000 */
[----:B--2---:R2:W3:Y:S02]  /*3aee0*/  SHFL.IDX P6, R14, R13, R12, R11 ;  /* 0x0000000c0d0e7389 */ /* 0x0044e400000c000b */
[----:B0123-5:R-:W-:Y:S01]  /*3aef0*/  ENDCOLLECTIVE ;  /* 0x000000000000791b */ /* 0x02ffe20003800000 */
.L_x_4055:
[----:B------:R-:W-:Y:S05]  /*3af00*/  BSYNC B1 ;  /* 0x0000000000017941 */ /* 0x000fea0003800000 */
.L_x_4054:
        /* <DEDUP_REMOVED lines=8> */
.L_x_4056:
[----:B------:R-:W-:Y:S05]  /*3af90*/  BRA `(.L_x_4057) ;  /* 0xffffff2400507947 */ /* 0x000fea000383ffff */
.L_x_3809:
[----:B------:R-:W-:Y:S01]  /*3afa0*/  BSSY B1, `(.L_x_4058) ;  /* 0x0000008000017945 */ /* 0x000fe20003800000 */
[----:B------:R-:W-:Y:S02]  /*3afb0*/  IMAD.MOV.U32 R13, RZ, RZ, R17 ;  /* 0x000000ffff0d7224 */ /* 0x000fe400078e0011 */
[----:B------:R-:W-:Y:S02]  /*3afc0*/  IMAD.MOV.U32 R12, RZ, RZ, 0x2 ;  /* 0x00000002ff0c7424 */ /* 0x000fe400078e00ff */
[----:B---3--:R-:W-:Y:S02]  /*3afd0*/  IMAD.MOV.U32 R11, RZ, RZ, 0x181f ;  /* 0x0000181fff0b7424 */ /* 0x008fe400078e00ff */
[----:B------:R-:W-:-:S07]  /*3afe0*/  IMAD.MOV.U32 R15, RZ, RZ, -0x1 ;  /* 0xffffffffff0f7424 */ /* 0x000fce00078e00ff */
[----:B012-4-:R-:W-:Y:S05]  /*3aff0*/  WARPSYNC.COLLECTIVE R15, `(.L_x_4059) ;  /* 0x000000000f087348 */ /* 0x017fea0003c00000 */
[----:B--2---:R2:W3:Y:S02]  /*3b000*/  SHFL.IDX P6, R14, R13, R12, R11 ;  /* 0x0000000c0d0e7389 */ /* 0x0044e400000c000b */
[----:B01234-:R-:W-:Y:S01]  /*3b010*/  ENDCOLLECTIVE ;  /* 0x000000000000791b */ /* 0x01ffe20003800000 */
.L_x_4059:
[----:B------:R-:W-:Y:S05]  /*3b020*/  BSYNC B1 ;  /* 0x0000000000017941 */ /* 0x000fea0003800000 */
.L_x_4058:
        /* <DEDUP_REMOVED lines=8> */
.L_x_4060:
[----:B------:R-:W-:Y:S05]  /*3b0b0*/  BRA `(.L_x_4061) ;  /* 0xffffff2400707947 */ /* 0x000fea000383ffff */
.L_x_3812:
        /* <DEDUP_REMOVED lines=8> */
.L_x_4063:
[----:B------:R-:W-:Y:S05]  /*3b140*/  BSYNC B1 ;  /* 0x0000000000017941 */ /* 0x000fea0003800000 */
.L_x_4062:
        /* <DEDUP_REMOVED lines=8> */
.L_x_4064:
[----:B------:R-:W-:Y:S05]  /*3b1d0*/  BRA `(.L_x_4065) ;  /* 0xffffff2400907947 */ /* 0x000fea000383ffff */
.L_x_3814:
[----:B------:R-:W-:Y:S02]  /*3b1e0*/  IMAD.MOV.U32 R13, RZ, RZ, R4 ;  /* 0x000000ffff0d7224 */ /* 0x000fe400078e0004 */
[----:B------:R-:W-:Y:S02]  /*3b1f0*/  IMAD.MOV.U32 R12, RZ, RZ, RZ ;  /* 0x000000ffff0c7224 */ /* 0x000fe400078e00ff */
[----:B------:R-:W-:Y:S02]  /*3b200*/  IMAD.MOV.U32 R11, RZ, RZ, 0x1c1f ;  /* 0x00001c1fff0b7424 */ /* 0x000fe400078e00ff */
[----:B------:R-:W-:-:S07]  /*3b210*/  IMAD.MOV.U32 R15, RZ, RZ, -0x1 ;  /* 0xffffffffff0f7424 */ /* 0x000fce00078e00ff */
[----:B------:R-:W-:Y:S05]  /*3b220*/  WARPSYNC.COLLECTIVE R15, `(.L_x_4066) ;  /* 0x000000000f087348 */ /* 0x000fea0003c00000 */
[----:B------:R0:W1:Y:S02]  /*3b230*/  SHFL.IDX P6, R14, R13, R12, R11 ;  /* 0x0000000c0d0e7389 */ /* 0x00006400000c000b */
[----:B01----:R-:W-:Y:S01]  /*3b240*/  ENDCOLLECTIVE ;  /* 0x000000000000791b */ /* 0x003fe20003800000 */
.L_x_4066:
[----:B------:R-:W-:Y:S02]  /*3b250*/  IMAD.MOV.U32 R13, RZ, RZ, R3 ;  /* 0x000000ffff0d7224 */ /* 0x000fe400078e0003 */
[----:B------:R-:W-:-:S07]  /*3b260*/  IMAD.MOV.U32 R5, RZ, RZ, R14 ;  /* 0x000000ffff057224 */ /* 0x000fce00078e000e */
[----:B------:R-:W-:Y:S05]  /*3b270*/  WARPSYNC.COLLECTIVE R15, `(.L_x_4067) ;  /* 0x000000000f087348 */ /* 0x000fea0003c00000 */
[----:B------:R0:W1:Y:S02]  /*3b280*/  SHFL.IDX P6, R14, R13, R12, R11 ;  /* 0x0000000c0d0e7389 */ /* 0x00006400000c000b */
[----:B01----:R-:W-:Y:S01]  /*3b290*/  ENDCOLLECTIVE ;  /* 0x000000000000791b */ /* 0x003fe20003800000 */
.L_x_4067:
[----:B------:R-:W-:Y:S05]  /*3b2a0*/  BRA `(.L_x_4068) ;  /* 0xffffff28006c7947 */ /* 0x000fea000383ffff */
.L_x_3817:
[----:B------:R-:W-:Y:S01]  /*3b2b0*/  BSSY B1, `(.L_x_4069) ;  /* 0x0000008000017945 */ /* 0x000fe20003800000 */
[----:B------:R-:W-:Y:S02]  /*3b2c0*/  IMAD.MOV.U32 R13, RZ, RZ, R4 ;  /* 0x000000ffff0d7224 */ /* 0x000fe400078e0004 */
[----:B------:R-:W-:Y:S02]  /*3b2d0*/  IMAD.MOV.U32 R12, RZ, RZ, 0x1 ;  /* 0x00000001ff0c7424 */ /* 0x000fe400078e00ff */
[----:B---3--:R-:W-:Y:S02]  /*3b2e0*/  IMAD.MOV.U32 R11, RZ, RZ, 0x1c1f ;  /* 0x00001c1fff0b7424 */ /* 0x008fe400078e00ff */
[----:B------:R-:W-:-:S07]  /*3b2f0*/  IMAD.MOV.U32 R15, RZ, RZ, -0x1 ;  /* 0xffffffffff0f7424 */ /* 0x000fce00078e00ff */
[----:B012---:R-:W-:Y:S05]  /*3b300*/  WARPSYNC.COLLECTIVE R15, `(.L_x_4070) ;  /* 0x000000000f087348 */ /* 0x007fea0003c00000 */
[----:B--2---:R2:W3:Y:S02]  /*3b310*/  SHFL.IDX P6, R14, R13, R12, R11 ;  /* 0x0000000c0d0e7389 */ /* 0x0044e400000c000b */
[----:B0123--:R-:W-:Y:S01]  /*3b320*/  ENDCOLLECTIVE ;  /* 0x000000000000791b */ /* 0x00ffe20003800000 */
.L_x_4070:
[----:B------:R-:W-:Y:S05]  /*3b330*/  BSYNC B1 ;  /* 0x0000000000017941 */ /* 0x000fea0003800000 */
.L_x_4069:
        /* <DEDUP_REMOVED lines=8> */
.L_x_4071:
[----:B------:R-:W-:Y:S05]  /*3b3c0*/  BRA `(.L_x_4072) ;  /* 0xffffff3400547947 */ /* 0x000fea000383ffff */
.L_x_3823:
[----:B------:R-:W-:Y:S02]  /*3b3d0*/  IMAD.MOV.U32 R13, RZ, RZ, R4 ;  /* 0x000000ffff0d7224 */ /* 0x000fe400078e0004 */
[----:B------:R-:W-:Y:S02]  /*3b3e0*/  IMAD.MOV.U32 R12, RZ, RZ, RZ ;  /* 0x000000ffff0c7224 */ /* 0x000fe400078e00ff */
[----:B------:R-:W-:Y:S02]  /*3b3f0*/  IMAD.MOV.U32 R11, RZ, RZ, 0x181f ;  /* 0x0000181fff0b7424 */ /* 0x000fe400078e00ff */
[----:B------:R-:W-:-:S07]  /*3b400*/  IMAD.MOV.U32 R15, RZ, RZ, -0x1 ;  /* 0xffffffffff0f7424 */ /* 0x000fce00078e00ff */
[----:B01----:R-:W-:Y:S05]  /*3b410*/  WARPSYNC.COLLECTIVE R15, `(.L_x_4073) ;  /* 0x000000000f087348 */ /* 0x003fea0003c00000 */
[----:B------:R2:W3:Y:S02]  /*3b420*/  SHFL.IDX P6, R14, R13, R12, R11 ;  /* 0x0000000c0d0e7389 */ /* 0x0004e400000c000b */
[----:B0123--:R-:W-:Y:S01]  /*3b430*/  ENDCOLLECTIVE ;  /* 0x000000000000791b */ /* 0x00ffe20003800000 */
.L_x_4073:
[----:B------:R-:W-:Y:S02]  /*3b440*/  IMAD.MOV.U32 R13, RZ, RZ, R3 ;  /* 0x000000ffff0d7224 */ /* 0x000fe400078e0003 */
[----:B------:R-:W-:-:S07]  /*3b450*/  IMAD.MOV.U32 R0, RZ, RZ, R14 ;  /* 0x000000ffff007224 */ /* 0x000fce00078e000e */
[----:B------:R-:W-:Y:S05]  /*3b460*/  WARPSYNC.COLLECTIVE R15, `(.L_x_4074) ;  /* 0x000000000f087348 */ /* 0x000fea0003c00000 */
[----:B------:R0:W1:Y:S02]  /*3b470*/  SHFL.IDX P6, R14, R13, R12, R11 ;  /* 0x0000000c0d0e7389 */ /* 0x00006400000c000b */
[----:B01----:R-:W-:Y:S01]  /*3b480*/  ENDCOLLECTIVE ;  /* 0x000000000000791b */ /* 0x003fe20003800000 */
.L_x_4074:
[----:B------:R-:W-:Y:S05]  /*3b490*/  BRA `(.L_x_4075) ;  /* 0xffffff4800787947 */ /* 0x000fea000383ffff */
.L_x_3826:
        /* <DEDUP_REMOVED lines=8> */
.L_x_4077:
[----:B------:R-:W-:Y:S05]  /*3b520*/  BSYNC B1 ;  /* 0x0000000000017941 */ /* 0x000fea0003800000 */
.L_x_4076:
        /* <DEDUP_REMOVED lines=8> */
.L_x_4078:
[----:B------:R-:W-:Y:S05]  /*3b5b0*/  BRA `(.L_x_4079) ;  /* 0xffffff48009c7947 */ /* 0x000fea000383ffff */
.L_x_3829:
        /* <DEDUP_REMOVED lines=8> */
.L_x_4081:
[----:B------:R-:W-:Y:S05]  /*3b640*/  BSYNC B1 ;  /* 0x0000000000017941 */ /* 0x000fea0003800000 */
.L_x_4080:
        /* <DEDUP_REMOVED lines=8> */
.L_x_4082:
[----:B------:R-:W-:Y:S05]  /*3b6d0*/  BRA `(.L_x_4083) ;  /* 0xffffff4800bc7947 */ /* 0x000fea000383ffff */
.L_x_3832:
        /* <DEDUP_REMOVED lines=8> */
.L_x_4085:
[----:B------:R-:W-:Y:S05]  /*3b760*/  BSYNC B1 ;  /* 0x0000000000017941 */ /* 0x000fea0003800000 */
.L_x_4084:
        /* <DEDUP_REMOVED lines=8> */
.L_x_4086:
[----:B------:R-:W-:Y:S05]  /*3b7f0*/  BRA `(.L_x_4087) ;  /* 0xffffff4800dc7947 */ /* 0x000fea000383ffff */
.L_x_3859:
        /* <DEDUP_REMOVED lines=11> */
.L_x_4089:
[----:B------:R-:W-:Y:S05]  /*3b8b0*/  BSYNC B1 ;  /* 0x0000000000017941 */ /* 0x000fea0003800000 */
.L_x_4088:
[----:B------:R-:W-:Y:S05]  /*3b8c0*/  BRA `(.L_x_4090) ;  /* 0xffffff6c00107947 */ /* 0x000fea000383ffff */
.L_x_3861:
[----:B------:R-:W-:Y:S01]  /*3b8d0*/  BSSY B1, `(.L_x_4091) ;  /* 0x0000006000017945 */ /* 0x000fe20003800000 */
[----:B0-----:R-:W-:-:S07]  /*3b8e0*/  IMAD.MOV.U32 R15, RZ, RZ, -0x1 ;  /* 0xffffffffff0f7424 */ /* 0x001fce00078e00ff */
[----:B-1----:R-:W-:Y:S05]  /*3b8f0*/  WARPSYNC.COLLECTIVE R15, `(.L_x_4092) ;  /* 0x000000000f0c7348 */ /* 0x002fea0003c00000 */
[----:B------:R-:W-:Y:S02]  /*3b900*/  ELECT P6, UR62, PT ;  /* 0x00000000003e782f */ /* 0x000fe400038c0000 */
[----:B------:R-:W-:Y:S01]  /*3b910*/  MOV R14, UR62 ;  /* 0x0000003e000e7c02 */ /* 0x000fe20008000f00 */
[----:B-1----:R-:W-:Y:S10]  /*3b920*/  ENDCOLLECTIVE ;  /* 0x000000000000791b */ /* 0x002ff40003800000 */
.L_x_4092:
[----:B------:R-:W-:Y:S05]  /*3b930*/  BSYNC B1 ;  /* 0x0000000000017941 */ /* 0x000fea0003800000 */
.L_x_4091:
[----:B------:R-:W-:Y:S05]  /*3b940*/  BRA `(.L_x_3860) ;  /* 0xffffff6c00087947 */ /* 0x000fea000383ffff */
.L_x_3863:
[----:B-1----:R1:W2:Y:S02]  /*3b950*/  SYNCS.PHASECHK.TRANS64.TRYWAIT P0, [R18+URZ+0x32420], R5 ;  /* 0x03242005120075a7 */ /* 0x0022a4000800017f */
[----:B--2---:R-:W-:Y:S05]  /*3b960*/  @!P0 NANOSLEEP.SYNCS 0x989680 ;  /* 0x009896800000895d */ /* 0x004fea0003900000 */
[----:B------:R-:W2:Y:S02]  /*3b970*/  @!P0 SYNCS.PHASECHK.TRANS64 P0, [R18+URZ+0x32420], R5 ;  /* 0x03242005120085a7 */ /* 0x000ea4000800007f */
[----:B--2---:R-:W-:Y:S05]  /*3b980*/  @!P0 BRA `(.L_x_3863) ;  /* 0xfffffffc00f08947 */ /* 0x004fea000383ffff */
[----:B------:R-:W-:Y:S05]  /*3b990*/  BRA `(.L_x_4093) ;  /* 0xffffff6c00187947 */ /* 0x000fea000383ffff */
.L_x_3867:
[----:B-1----:R1:W2:Y:S02]  /*3b9a0*/  SYNCS.PHASECHK.TRANS64.TRYWAIT P0, [R5+URZ+0x324a0], R10 ;  /* 0x0324a00a050075a7 */ /* 0x0022a4000800017f */
[----:B--2---:R-:W-:Y:S05]  /*3b9b0*/  @!P0 NANOSLEEP.SYNCS 0x989680 ;  /* 0x009896800000895d */ /* 0x004fea0003900000 */
[----:B------:R-:W2:Y:S02]  /*3b9c0*/  @!P0 SYNCS.PHASECHK.TRANS64 P0, [R5+URZ+0x324a0], R10 ;  /* 0x0324a00a050085a7 */ /* 0x000ea4000800007f */
[----:B--2---:R-:W-:Y:S05]  /*3b9d0*/  @!P0 BRA `(.L_x_3867) ;  /* 0xfffffffc00f08947 */ /* 0x004fea000383ffff */
[----:B------:R-:W-:Y:S05]  /*3b9e0*/  BRA `(.L_x_4094) ;  /* 0xffffff6c00387947 */ /* 0x000fea000383ffff */
.L_x_3872:
[----:B--2---:R2:W3:Y:S02]  /*3b9f0*/  SYNCS.PHASECHK.TRANS64.TRYWAIT P0, [R5+URZ+0x324c0], R10 ;  /* 0x0324c00a050075a7 */ /* 0x0044e4000800017f */
[----:B---3--:R-:W-:Y:S05]  /*3ba00*/  @!P0 NANOSLEEP.SYNCS 0x989680 ;  /* 0x009896800000895d */ /* 0x008fea0003900000 */
[----:B------:R-:W3:Y:S02]  /*3ba10*/  @!P0 SYNCS.PHASECHK.TRANS64 P0, [R5+URZ+0x324c0], R10 ;  /* 0x0324c00a050085a7 */ /* 0x000ee4000800007f */
[----:B---3--:R-:W-:Y:S05]  /*3ba20*/  @!P0 BRA `(.L_x_3872) ;  /* 0xfffffffc00f08947 */ /* 0x008fea000383ffff */
[----:B------:R-:W-:Y:S05]  /*3ba30*/  BRA `(.L_x_4095) ;  /* 0xffffff6c00b87947 */ /* 0x000fea000383ffff */
.L_x_3882:
[----:B-1----:R1:W2:Y:S02]  /*3ba40*/  SYNCS.PHASECHK.TRANS64.TRYWAIT P1, [R6+URZ+0x324a0], R7 ;  /* 0x0324a007060075a7 */ /* 0x0022a4000802017f */
[----:B--2---:R-:W-:Y:S05]  /*3ba50*/  @!P1 NANOSLEEP.SYNCS 0x989680 ;  /* 0x009896800000995d */ /* 0x004fea0003900000 */
[----:B------:R-:W2:Y:S02]  /*3ba60*/  @!P1 SYNCS.PHASECHK.TRANS64 P1, [R6+URZ+0x324a0], R7 ;  /* 0x0324a007060095a7 */ /* 0x000ea4000802007f */
[----:B--2---:R-:W-:Y:S05]  /*3ba70*/  @!P1 BRA `(.L_x_3882) ;  /* 0xfffffffc00f09947 */ /* 0x004fea000383ffff */
[----:B------:R-:W-:Y:S05]  /*3ba80*/  BRA `(.L_x_4096) ;  /* 0xffffff7400487947 */ /* 0x000fea000383ffff */
.L_x_3887:
[----:B--2---:R2:W3:Y:S02]  /*3ba90*/  SYNCS.PHASECHK.TRANS64.TRYWAIT P1, [R6+URZ+0x324c0], R7 ;  /* 0x0324c007060075a7 */ /* 0x0044e4000802017f */
[----:B---3--:R-:W-:Y:S05]  /*3baa0*/  @!P1 NANOSLEEP.SYNCS 0x989680 ;  /* 0x009896800000995d */ /* 0x008fea0003900000 */
[----:B------:R-:W3:Y:S02]  /*3bab0*/  @!P1 SYNCS.PHASECHK.TRANS64 P1, [R6+URZ+0x324c0], R7 ;  /* 0x0324c007060095a7 */ /* 0x000ee4000802007f */
[----:B---3--:R-:W-:Y:S05]  /*3bac0*/  @!P1 BRA `(.L_x_3887) ;  /* 0xfffffffc00f09947 */ /* 0x008fea000383ffff */
[----:B------:R-:W-:Y:S05]  /*3bad0*/  BRA `(.L_x_4097) ;  /* 0xffffff7400c47947 */ /* 0x000fea000383ffff */
.L_x_3913:
[----:B--2---:R-:W2:Y:S01]  /*3bae0*/  S2R R4, SR_TID.X ;  /* 0x0000000000047919 */ /* 0x004ea20000002100 */
[----:B------:R-:W-:Y:S01]  /*3baf0*/  BSSY B0, `(.L_x_4098) ;  /* 0x000000a000007945 */ /* 0x000fe20003800000 */
[----:B------:R-:W-:Y:S02]  /*3bb00*/  IMAD.MOV.U32 R12, RZ, RZ, RZ ;  /* 0x000000ffff0c7224 */ /* 0x000fe400078e00ff */
[----:B------:R-:W-:Y:S02]  /*3bb10*/  IMAD.MOV.U32 R11, RZ, RZ, 0x1f ;  /* 0x0000001fff0b7424 */ /* 0x000fe400078e00ff */
[----:B0-----:R-:W-:Y:S01]  /*3bb20*/  IMAD.MOV.U32 R15, RZ, RZ, -0x1 ;  /* 0xffffffffff0f7424 */ /* 0x001fe200078e00ff */
[----:B--2---:R-:W-:-:S04]  /*3bb30*/  SHF.R.U32.HI R4, RZ, 0x5, R4 ;  /* 0x00000005ff047819 */ /* 0x004fc80000011604 */
[----:B------:R-:W-:-:S05]  /*3bb40*/  LOP3.LUT R4, R4, 0x3, RZ, 0xc0, !PT ;  /* 0x0000000304047812 */ /* 0x000fca00078ec0ff */
[----:B------:R-:W-:-:S07]  /*3bb50*/  IMAD.MOV.U32 R13, RZ, RZ, R4 ;  /* 0x000000ffff0d7224 */ /* 0x000fce00078e0004 */
[----:B-1----:R-:W-:Y:S05]  /*3bb60*/  WARPSYNC.COLLECTIVE R15, `(.L_x_4099) ;  /* 0x000000000f087348 */ /* 0x002fea0003c00000 */
[----:B------:R0:W2:Y:S02]  /*3bb70*/  SHFL.IDX P6, R14, R13, R12, R11 ;  /* 0x0000000c0d0e7389 */ /* 0x0000a400000c000b */
[----:B012---:R-:W-:Y:S01]  /*3bb80*/  ENDCOLLECTIVE ;  /* 0x000000000000791b */ /* 0x007fe20003800000 */
.L_x_4099:
[----:B------:R-:W-:Y:S05]  /*3bb90*/  BSYNC B0 ;  /* 0x0000000000007941 */ /* 0x000fea0003800000 */
.L_x_4098:
[----:B------:R-:W-:Y:S05]  /*3bba0*/  BRA `(.L_x_4100) ;  /* 0xffffff8800587947 */ /* 0x000fea000383ffff */
.L_x_3915:
[----:B------:R-:W-:Y:S01]  /*3bbb0*/  BSSY B0, `(.L_x_4101) ;  /* 0x0000006000007945 */ /* 0x000fe20003800000 */
[----:B0-----:R-:W-:-:S07]  /*3bbc0*/  IMAD.MOV.U32 R15, RZ, RZ, -0x1 ;  /* 0xffffffffff0f7424 */ /* 0x001fce00078e00ff */
[----:B-1-3--:R-:W-:Y:S05]  /*3bbd0*/  WARPSYNC.COLLECTIVE R15, `(.L_x_4102) ;  /* 0x000000000f0c7348 */ /* 0x00afea0003c00000 */
[----:B------:R-:W-:Y:S02]  /*3bbe0*/  ELECT P6, UR62, PT ;  /* 0x00000000003e782f */ /* 0x000fe400038c0000 */
[----:B------:R-:W-:Y:S01]  /*3bbf0*/  MOV R14, UR62 ;  /* 0x0000003e000e7c02 */ /* 0x000fe20008000f00 */
[----:B-1-3--:R-:W-:Y:S10]  /*3bc00*/  ENDCOLLECTIVE ;  /* 0x000000000000791b */ /* 0x00aff40003800000 */
.L_x_4102:
[----:B------:R-:W-:Y:S05]  /*3bc10*/  BSYNC B0 ;  /* 0x0000000000007941 */ /* 0x000fea0003800000 */
.L_x_4101:
[----:B------:R-:W-:Y:S05]  /*3bc20*/  BRA `(.L_x_4103) ;  /* 0xffffff8800647947 */ /* 0x000fea000383ffff */
.L_x_3917:
[----:B--2---:R2:W3:Y:S02]  /*3bc30*/  SYNCS.PHASECHK.TRANS64.TRYWAIT P0, [R0+URZ+0x32440], R2 ;  /* 0x03244002000075a7 */ /* 0x0044e4000800017f */
[----:B---3--:R-:W-:Y:S05]  /*3bc40*/  @!P0 NANOSLEEP.SYNCS 0x989680 ;  /* 0x009896800000895d */ /* 0x008fea0003900000 */
[----:B------:R-:W3:Y:S02]  /*3bc50*/  @!P0 SYNCS.PHASECHK.TRANS64 P0, [R0+URZ+0x32440], R2 ;  /* 0x03244002000085a7 */ /* 0x000ee4000800007f */
[----:B---3--:R-:W-:Y:S05]  /*3bc60*/  @!P0 BRA `(.L_x_3917) ;  /* 0xfffffffc00f08947 */ /* 0x008fea000383ffff */
[----:B------:R-:W-:Y:S05]  /*3bc70*/  BRA `(.L_x_4104) ;  /* 0xffffff8800c47947 */ /* 0x000fea000383ffff */
.L_x_3921:
        /* <DEDUP_REMOVED lines=10> */
.L_x_4105:
[----:B------:R0:W-:Y:S01]  /*3bd20*/  STL [R1+0x488], R10 ;  /* 0x0004880a01007387 */ /* 0x0001e20000100800 */
[----:B------:R-:W-:Y:S02]  /*3bd30*/  IMAD.MOV.U32 R13, RZ, RZ, R3 ;  /* 0x000000ffff0d7224 */ /* 0x000fe400078e0003 */
[----:B------:R-:W-:-:S07]  /*3bd40*/  IMAD.MOV.U32 R4, RZ, RZ, R14 ;  /* 0x000000ffff047224 */ /* 0x000fce00078e000e */
[----:B0-----:R-:W-:Y:S05]  /*3bd50*/  WARPSYNC.COLLECTIVE R15, `(.L_x_4106) ;  /* 0x000000000f087348 */ /* 0x001fea0003c00000 */
[----:B------:R1:W2:Y:S02]  /*3bd60*/  SHFL.IDX P6, R14, R13, R12, R11 ;  /* 0x0000000c0d0e7389 */ /* 0x0002a400000c000b */
[----:B012---:R-:W-:Y:S01]  /*3bd70*/  ENDCOLLECTIVE ;  /* 0x000000000000791b */ /* 0x007fe20003800000 */
.L_x_4106:
[----:B------:R-:W-:Y:S02]  /*3bd80*/  IMAD.MOV.U32 R13, RZ, RZ, R2 ;  /* 0x000000ffff0d7224 */ /* 0x000fe400078e0002 */
[----:B------:R-:W-:Y:S02]  /*3bd90*/  IMAD.MOV.U32 R12, RZ, RZ, 0x1 ;  /* 0x00000001ff0c7424 */ /* 0x000fe400078e00ff */
[----:B------:R-:W-:-:S07]  /*3bda0*/  IMAD.MOV.U32 R5, RZ, RZ, R14 ;  /* 0x000000ffff057224 */ /* 0x000fce00078e000e */
[----:B------:R-:W-:Y:S05]  /*3bdb0*/  WARPSYNC.COLLECTIVE R15, `(.L_x_4107) ;  /* 0x000000000f087348 */ /* 0x000fea0003c00000 */
[----:B------:R0:W1:Y:S02]  /*3bdc0*/  SHFL.IDX P6, R14, R13, R12, R11 ;  /* 0x0000000c0d0e7389 */ /* 0x00006400000c000b */
[----:B01----:R-:W-:Y:S01]  /*3bdd0*/  ENDCOLLECTIVE ;  /* 0x000000000000791b */ /* 0x003fe20003800000 */
.L_x_4107:
[----:B------:R-:W-:Y:S02]  /*3bde0*/  IMAD.MOV.U32 R13, RZ, RZ, R3 ;  /* 0x000000ffff0d7224 */ /* 0x000fe400078e0003 */
[----:B------:R-:W-:Y:S02]  /*3bdf0*/  IMAD R0, R0, R7, RZ ;  /* 0x0000000700007224 */ /* 0x000fe400078e02ff */
[----:B------:R-:W-:-:S07]  /*3be00*/  IMAD.MOV.U32 R7, RZ, RZ, R14 ;  /* 0x000000ffff077224 */ /* 0x000fce00078e000e */
[----:B------:R-:W-:Y:S05]  /*3be10*/  WARPSYNC.COLLECTIVE R15, `(.L_x_4108) ;  /* 0x000000000f087348 */ /* 0x000fea0003c00000 */
[----:B------:R0:W1:Y:S02]  /*3be20*/  SHFL.IDX P6, R14, R13, R12, R11 ;  /* 0x0000000c0d0e7389 */ /* 0x00006400000c000b */
[----:B01----:R-:W-:Y:S01]  /*3be30*/  ENDCOLLECTIVE ;  /* 0x000000000000791b */ /* 0x003fe20003800000 */
.L_x_4108:
        /* <DEDUP_REMOVED lines=10> */
.L_x_4109:
        /* <DEDUP_REMOVED lines=15> */
.L_x_4110:
        /* <DEDUP_REMOVED lines=19> */
.L_x_4111:
        /* <DEDUP_REMOVED lines=10> */
.L_x_4112:
        /* <DEDUP_REMOVED lines=13> */
.L_x_4113:
        /* <DEDUP_REMOVED lines=10> */
.L_x_4114:
        /* <DEDUP_REMOVED lines=13> */
.L_x_4115:
        /* <DEDUP_REMOVED lines=10> */
.L_x_4116:
        /* <DEDUP_REMOVED lines=13> */
.L_x_4117:
        /* <DEDUP_REMOVED lines=10> */
.L_x_4118:
        /* <DEDUP_REMOVED lines=11> */
.L_x_4119:
        /* <DEDUP_REMOVED lines=14> */
.L_x_4120:
[----:B------:R-:W-:Y:S01]  /*3c780*/  IMAD.MOV.U32 R3, RZ, RZ, R14 ;  /* 0x000000ffff037224 */ /* 0x000fe200078e000e */
[----:B------:R-:W-:Y:S06]  /*3c790*/  BRA `(.L_x_4121) ;  /* 0xffffff8c004c7947 */ /* 0x000fec000383ffff */
.L_x_3925:
        /* <DEDUP_REMOVED lines=36> */
.L_x_4123:
[----:B------:R-:W-:Y:S05]  /*3c9e0*/  BSYNC B0 ;  /* 0x0000000000007941 */ /* 0x000fea0003800000 */
.L_x_4122:
        /* <DEDUP_REMOVED lines=10> */
.L_x_4124:
        /* <DEDUP_REMOVED lines=16> */
.L_x_4125:
        /* <DEDUP_REMOVED lines=15> */
.L_x_4126:
        /* <DEDUP_REMOVED lines=9> */
.L_x_4127:
        /* <DEDUP_REMOVED lines=15> */
.L_x_4128:
        /* <DEDUP_REMOVED lines=9> */
.L_x_4129:
        /* <DEDUP_REMOVED lines=15> */
.L_x_4130:
        /* <DEDUP_REMOVED lines=9> */
.L_x_4131:
        /* <DEDUP_REMOVED lines=15> */
.L_x_4132:
        /* <DEDUP_REMOVED lines=9> */
.L_x_4133:
        /* <DEDUP_REMOVED lines=14> */
.L_x_4134:
        /* <DEDUP_REMOVED lines=19> */
.L_x_4135:
[----:B------:R-:W-:Y:S02]  /*3d3a0*/  IMAD.MOV.U32 R13, RZ, RZ, R2 ;  /* 0x000000ffff0d7224 */ /* 0x000fe400078e0002 */
[----:B------:R-:W-:-:S07]  /*3d3b0*/  IMAD.MOV.U32 R6, RZ, RZ, R14 ;  /* 0x000000ffff067224 */ /* 0x000fce00078e000e */
[----:B------:R-:W-:Y:S05]  /*3d3c0*/  WARPSYNC.COLLECTIVE R15, `(.L_x_4136) ;  /* 0x000000000f087348 */ /* 0x000fea0003c00000 */
[----:B------:R0:W1:Y:S02]  /*3d3d0*/  SHFL.IDX P6, R14, R13, R12, R11 ;  /* 0x0000000c0d0e7389 */ /* 0x00006400000c000b */
[----:B01----:R-:W-:Y:S01]  /*3d3e0*/  ENDCOLLECTIVE ;  /* 0x000000000000791b */ /* 0x003fe20003800000 */
.L_x_4136:
[----:B------:R-:W-:Y:S02]  /*3d3f0*/  IMAD.MOV.U32 R13, RZ, RZ, R0 ;  /* 0x000000ffff0d7224 */ /* 0x000fe400078e0000 */
[----:B------:R-:W-:Y:S02]  /*3d400*/  IMAD.MOV.U32 R12, RZ, RZ, 0x7 ;  /* 0x00000007ff0c7424 */ /* 0x000fe400078e00ff */
[----:B------:R-:W-:-:S07]  /*3d410*/  IMAD.MOV.U32 R5, RZ, RZ, R14 ;  /* 0x000000ffff057224 */ /* 0x000fce00078e000e */
[----:B------:R-:W-:Y:S05]  /*3d420*/  WARPSYNC.COLLECTIVE R15, `(.L_x_4137) ;  /* 0x000000000f087348 */ /* 0x000fea0003c00000 */
[----:B------:R0:W1:Y:S02]  /*3d430*/  SHFL.IDX P6, R14, R13, R12, R11 ;  /* 0x0000000c0d0e7389 */ /* 0x00006400000c000b */
[----:B01----:R-:W-:Y:S01]  /*3d440*/  ENDCOLLECTIVE ;  /* 0x000000000000791b */ /* 0x003fe20003800000 */
.L_x_4137:
        /* <DEDUP_REMOVED lines=10> */
.L_x_4138:
        /* <DEDUP_REMOVED lines=9> */
.L_x_3930:
[----:B-1----:R1:W2:Y:S02]  /*3d580*/  SYNCS.PHASECHK.TRANS64.TRYWAIT P0, [R18+URZ+0x32420], R0 ;  /* 0x03242000120075a7 */ /* 0x0022a4000800017f */
[----:B--2---:R-:W-:Y:S05]  /*3d590*/  @!P0 NANOSLEEP.SYNCS 0x989680 ;  /* 0x009896800000895d */ /* 0x004fea0003900000 */
[----:B------:R-:W2:Y:S02]  /*3d5a0*/  @!P0 SYNCS.PHASECHK.TRANS64 P0, [R18+URZ+0x32420], R0 ;  /* 0x03242000120085a7 */ /* 0x000ea4000800007f */
[----:B--2---:R-:W-:Y:S05]  /*3d5b0*/  @!P0 BRA `(.L_x_3930) ;  /* 0xfffffffc00f08947 */ /* 0x004fea000383ffff */
[----:B------:R-:W-:Y:S05]  /*3d5c0*/  BRA `(.L_x_4140) ;  /* 0xffffff8c00687947 */ /* 0x000fea000383ffff */
.L_x_3934:
[----:B0-----:R0:W1:Y:S02]  /*3d5d0*/  SYNCS.PHASECHK.TRANS64.TRYWAIT P0, [R2+URZ+0x32460], R0 ;  /* 0x03246000020075a7 */ /* 0x001064000800017f */
[----:B-1----:R-:W-:Y:S05]  /*3d5e0*/  @!P0 NANOSLEEP.SYNCS 0x989680 ;  /* 0x009896800000895d */ /* 0x002fea0003900000 */
[----:B------:R-:W1:Y:S02]  /*3d5f0*/  @!P0 SYNCS.PHASECHK.TRANS64 P0, [R2+URZ+0x32460], R0 ;  /* 0x03246000020085a7 */ /* 0x000e64000800007f */
[----:B-1----:R-:W-:Y:S05]  /*3d600*/  @!P0 BRA `(.L_x_3934) ;  /* 0xfffffffc00f08947 */ /* 0x002fea000383ffff */
[----:B------:R-:W-:Y:S05]  /*3d610*/  BRA `(.L_x_4141) ;  /* 0xffffff8c008c7947 */ /* 0x000fea000383ffff */
.L_x_3949:
[----:B0-----:R0:W1:Y:S02]  /*3d620*/  SYNCS.PHASECHK.TRANS64.TRYWAIT P0, [R2+URZ+0x32440], R6 ;  /* 0x03244006020075a7 */ /* 0x001064000800017f */
[----:B-1----:R-:W-:Y:S05]  /*3d630*/  @!P0 NANOSLEEP.SYNCS 0x989680 ;  /* 0x009896800000895d */ /* 0x002fea0003900000 */
[----:B------:R-:W1:Y:S02]  /*3d640*/  @!P0 SYNCS.PHASECHK.TRANS64 P0, [R2+URZ+0x32440], R6 ;  /* 0x03244006020085a7 */ /* 0x000e64000800007f */
[----:B-1----:R-:W-:Y:S05]  /*3d650*/  @!P0 BRA `(.L_x_3949) ;  /* 0xfffffffc00f08947 */ /* 0x002fea000383ffff */
[----:B------:R-:W-:Y:S05]  /*3d660*/  BRA `(.L_x_4142) ;  /* 0xffffff9400c47947 */ /* 0x000fea000383ffff */
.L_x_3954:
[----:B-1----:R1:W2:Y:S02]  /*3d670*/  SYNCS.PHASECHK.TRANS64.TRYWAIT P0, [R2+URZ+0x32460], R6 ;  /* 0x03246006020075a7 */ /* 0x0022a4000800017f */
[----:B--2---:R-:W-:Y:S05]  /*3d680*/  @!P0 NANOSLEEP.SYNCS 0x989680 ;  /* 0x009896800000895d */ /* 0x004fea0003900000 */
[----:B------:R-:W2:Y:S02]  /*3d690*/  @!P0 SYNCS.PHASECHK.TRANS64 P0, [R2+URZ+0x32460], R6 ;  /* 0x03246006020085a7 */ /* 0x000ea4000800007f */
[----:B--2---:R-:W-:Y:S05]  /*3d6a0*/  @!P0 BRA `(.L_x_3954) ;  /* 0xfffffffc00f08947 */ /* 0x004fea000383ffff */
[----:B------:R-:W-:Y:S05]  /*3d6b0*/  BRA `(.L_x_4143) ;  /* 0xffffff9800407947 */ /* 0x000fea000383ffff */
.L_x_3965:
[----:B0-----:R0:W1:Y:S02]  /*3d6c0*/  SYNCS.PHASECHK.TRANS64.TRYWAIT P0, [R3+URZ+0x32440], R2 ;  /* 0x03244002030075a7 */ /* 0x001064000800017f */
[----:B-1----:R-:W-:Y:S05]  /*3d6d0*/  @!P0 NANOSLEEP.SYNCS 0x989680 ;  /* 0x009896800000895d */ /* 0x002fea0003900000 */
[----:B------:R-:W1:Y:S02]  /*3d6e0*/  @!P0 SYNCS.PHASECHK.TRANS64 P0, [R3+URZ+0x32440], R2 ;  /* 0x03244002030085a7 */ /* 0x000e64000800007f */
[----:B-1----:R-:W-:Y:S05]  /*3d6f0*/  @!P0 BRA `(.L_x_3965) ;  /* 0xfffffffc00f08947 */ /* 0x002fea000383ffff */
[----:B------:R-:W-:Y:S05]  /*3d700*/  BRA `(.L_x_4144) ;  /* 0xffffffa000287947 */ /* 0x000fea000383ffff */
.L_x_3970:
[----:B-1----:R1:W2:Y:S02]  /*3d710*/  SYNCS.PHASECHK.TRANS64.TRYWAIT P0, [R3+URZ+0x32460], R2 ;  /* 0x03246002030075a7 */ /* 0x0022a4000800017f */
[----:B--2---:R-:W-:Y:S05]  /*3d720*/  @!P0 NANOSLEEP.SYNCS 0x989680 ;  /* 0x009896800000895d */ /* 0x004fea0003900000 */
[----:B------:R-:W2:Y:S02]  /*3d730*/  @!P0 SYNCS.PHASECHK.TRANS64 P0, [R3+URZ+0x32460], R2 ;  /* 0x03246002030085a7 */ /* 0x000ea4000800007f */
[----:B--2---:R-:W-:Y:S05]  /*3d740*/  @!P0 BRA `(.L_x_3970) ;  /* 0xfffffffc00f08947 */ /* 0x004fea000383ffff */
[----:B------:R-:W-:Y:S05]  /*3d750*/  BRA `(.L_x_4145) ;  /* 0xffffffa000a47947 */ /* 0x000fea000383ffff */
.L_x_3981:
[----:B0-----:R0:W1:Y:S02]  /*3d760*/  SYNCS.PHASECHK.TRANS64.TRYWAIT P0, [R3+URZ+0x32440], R2 ;  /* 0x03244002030075a7 */ /* 0x001064000800017f */
[----:B-1----:R-:W-:Y:S05]  /*3d770*/  @!P0 NANOSLEEP.SYNCS 0x989680 ;  /* 0x009896800000895d */ /* 0x002fea0003900000 */
[----:B------:R-:W1:Y:S02]  /*3d780*/  @!P0 SYNCS.PHASECHK.TRANS64 P0, [R3+URZ+0x32440], R2 ;  /* 0x03244002030085a7 */ /* 0x000e64000800007f */
[----:B-1----:R-:W-:Y:S05]  /*3d790*/  @!P0 BRA `(.L_x_3981) ;  /* 0xfffffffc00f08947 */ /* 0x002fea000383ffff */
[----:B------:R-:W-:Y:S05]  /*3d7a0*/  BRA `(.L_x_4146) ;  /* 0xffffffa800747947 */ /* 0x000fea000383ffff */
.L_x_3986:
[----:B-1----:R1:W2:Y:S02]  /*3d7b0*/  SYNCS.PHASECHK.TRANS64.TRYWAIT P0, [R3+URZ+0x32460], R2 ;  /* 0x03246002030075a7 */ /* 0x0022a4000800017f */
[----:B--2---:R-:W-:Y:S05]  /*3d7c0*/  @!P0 NANOSLEEP.SYNCS 0x989680 ;  /* 0x009896800000895d */ /* 0x004fea0003900000 */
[----:B------:R-:W2:Y:S02]  /*3d7d0*/  @!P0 SYNCS.PHASECHK.TRANS64 P0, [R3+URZ+0x32460], R2 ;  /* 0x03246002030085a7 */ /* 0x000ea4000800007f */
[----:B--2---:R-:W-:Y:S05]  /*3d7e0*/  @!P0 BRA `(.L_x_3986) ;  /* 0xfffffffc00f08947 */ /* 0x004fea000383ffff */
[----:B------:R-:W-:Y:S05]  /*3d7f0*/  BRA `(.L_x_4147) ;  /* 0xffffffa800f07947 */ /* 0x000fea000383ffff */
.L_x_3998:
[----:B------:R-:W4:Y:S01]  /*3d800*/  LDL R0, [R1+0x460] ;  /* 0x0004600001007983 */ /* 0x000f220000100800 */
[----:B------:R-:W-:Y:S01]  /*3d810*/  BSSY B0, `(.L_x_4148) ;  /* 0x0000008000007945 */ /* 0x000fe20003800000 */
[----:B------:R-:W-:Y:S02]  /*3d820*/  IMAD.MOV.U32 R12, RZ, RZ, RZ ;  /* 0x000000ffff0c7224 */ /* 0x000fe400078e00ff */
[----:B------:R-:W-:Y:S02]  /*3d830*/  IMAD.MOV.U32 R11, RZ, RZ, 0x1f ;  /* 0x0000001fff0b7424 */ /* 0x000fe400078e00ff */
[----:B0-----:R-:W-:Y:S02]  /*3d840*/  IMAD.MOV.U32 R15, RZ, RZ, -0x1 ;  /* 0xffffffffff0f7424 */ /* 0x001fe400078e00ff */
[----:B----4-:R-:W-:-:S07]  /*3d850*/  IMAD.MOV.U32 R13, RZ, RZ, R0 ;  /* 0x000000ffff0d7224 */ /* 0x010fce00078e0000 */
[----:B--23--:R-:W-:Y:S05]  /*3d860*/  WARPSYNC.COLLECTIVE R15, `(.L_x_4149) ;  /* 0x000000000f087348 */ /* 0x00cfea0003c00000 */
[----:B------:R0:W1:Y:S02]  /*3d870*/  SHFL.IDX P6, R14, R13, R12, R11 ;  /* 0x0000000c0d0e7389 */ /* 0x00006400000c000b */
[----:B0123--:R-:W-:Y:S01]  /*3d880*/  ENDCOLLECTIVE ;  /* 0x000000000000791b */ /* 0x00ffe20003800000 */
.L_x_4149:
[----:B------:R-:W-:Y:S05]  /*3d890*/  BSYNC B0 ;  /* 0x0000000000007941 */ /* 0x000fea0003800000 */
.L_x_4148:
        /* <DEDUP_REMOVED lines=9> */
.L_x_4150:
        /* <DEDUP_REMOVED lines=26> */
.L_x_4151:
        /* <DEDUP_REMOVED lines=8> */
.L_x_4152:
        /* <DEDUP_REMOVED lines=8> */
.L_x_4153:
        /* <DEDUP_REMOVED lines=8> */
.L_x_4154:
        /* <DEDUP_REMOVED lines=8> */
.L_x_4155:
        /* <DEDUP_REMOVED lines=9> */
.L_x_4156:
[----:B------:R-:W-:Y:S01]  /*3dd60*/  IMAD.MOV.U32 R9, RZ, RZ, R14 ;  /* 0x000000ffff097224 */ /* 0x000fe200078e000e */
[----:B------:R-:W-:Y:S06]  /*3dd70*/  BRA `(.L_x_4157) ;  /* 0xffffffb000347947 */ /* 0x000fec000383ffff */
.L_x_4001:
        /* <DEDUP_REMOVED lines=8> */
.L_x_4159:
[----:B------:R-:W-:Y:S05]  /*3de00*/  BSYNC B0 ;  /* 0x0000000000007941 */ /* 0x000fea0003800000 */
.L_x_4158:
        /* <DEDUP_REMOVED lines=10> */
.L_x_4160:
        /* <DEDUP_REMOVED lines=8> */
.L_x_4161:
        /* <DEDUP_REMOVED lines=8> */
.L_x_4162:
        /* <DEDUP_REMOVED lines=8> */
.L_x_4163:
        /* <DEDUP_REMOVED lines=9> */
.L_x_4164:
[----:B------:R-:W-:Y:S01]  /*3e0c0*/  IMAD.MOV.U32 R9, RZ, RZ, R14 ;  /* 0x000000ffff097224 */ /* 0x000fe200078e000e */
[----:B------:R-:W-:Y:S06]  /*3e0d0*/  BRA `(.L_x_4165) ;  /* 0xffffffb000087947 */ /* 0x000fec000383ffff */
.L_x_4003:
[----:B------:R-:W-:Y:S01]  /*3e0e0*/  BSSY B0, `(.L_x_4166) ;  /* 0x0000006000007945 */ /* 0x000fe20003800000 */
[----:B------:R-:W-:Y:S01]  /*3e0f0*/  PLOP3.LUT P6, PT, P6, PT, PT, 0x8, 0x0 ;  /* 0x000000000000781c */ /* 0x000fe200037ce170 */
[----:B------:R-:W-:-:S12]  /*3e100*/  IMAD.MOV.U32 R15, RZ, RZ, -0x1 ;  /* 0xffffffffff0f7424 */ /* 0x000fd800078e00ff */
[----:B0-----:R-:W-:Y:S05]  /*3e110*/  WARPSYNC.COLLECTIVE R15, `(.L_x_4167) ;  /* 0x000000000f087348 */ /* 0x001fea0003c00000 */
[----:B------:R-:W-:Y:S01]  /*3e120*/  VOTE.ANY R14, PT, P6 ;  /* 0x00000000000e7806 */ /* 0x000fe200030e0100 */
[----:B0-----:R-:W-:Y:S06]  /*3e130*/  ENDCOLLECTIVE ;  /* 0x000000000000791b */ /* 0x001fec0003800000 */
.L_x_4167:
[----:B------:R-:W-:Y:S05]  /*3e140*/  BSYNC B0 ;  /* 0x0000000000007941 */ /* 0x000fea0003800000 */
.L_x_4166:
        /* <DEDUP_REMOVED lines=10> */
.L_x_4168:
[----:B------:R-:W-:Y:S02]  /*3e1f0*/  IMAD.MOV.U32 R13, RZ, RZ, R6 ;  /* 0x000000ffff0d7224 */ /* 0x000fe400078e0006 */
[----:B------:R-:W-:-:S07]  /*3e200*/  IMAD.MOV.U32 R4, RZ, RZ, R14 ;  /* 0x000000ffff047224 */ /* 0x000fce00078e000e */
[----:B------:R-:W-:Y:S05]  /*3e210*/  WARPSYNC.COLLECTIVE R15, `(.L_x_4169) ;  /* 0x000000000f087348 */ /* 0x000fea0003c00000 */
[----:B------:R0:W1:Y:S02]  /*3e220*/  SHFL.IDX P6, R14, R13, R12, R11 ;  /* 0x0000000c0d0e7389 */ /* 0x00006400000c000b */
[----:B01----:R-:W-:Y:S01]  /*3e230*/  ENDCOLLECTIVE ;  /* 0x000000000000791b */ /* 0x003fe20003800000 */
.L_x_4169:
[----:B------:R-:W-:Y:S02]  /*3e240*/  IMAD.MOV.U32 R6, RZ, RZ, R14 ;  /* 0x000000ffff067224 */ /* 0x000fe400078e000e */
[----:B------:R-:W-:-:S05]  /*3e250*/  IMAD.IADD R10, R3, 0x1, R10 ;  /* 0x00000001030a7824 */ /* 0x000fca00078e020a */
[----:B------:R2:W-:Y:S01]  /*3e260*/  STL [R1+0x46c], R10 ;  /* 0x00046c0a01007387 */ /* 0x0005e20000100800 */
[----:B------:R-:W-:Y:S05]  /*3e270*/  BRA `(.L_x_4170) ;  /* 0xffffffac00e87947 */ /* 0x000fea000383ffff */
.L_x_4005:
        /* <DEDUP_REMOVED lines=8> */
.L_x_4172:
[----:B------:R-:W-:Y:S05]  /*3e300*/  BSYNC B0 ;  /* 0x0000000000007941 */ /* 0x000fea0003800000 */
.L_x_4171:
[----:B------:R-:W-:Y:S01]  /*3e310*/  IMAD.MOV.U32 R3, RZ, RZ, R14 ;  /* 0x000000ffff037224 */ /* 0x000fe200078e000e */
[----:B------:R-:W-:Y:S06]  /*3e320*/  BRA `(.L_x_4173) ;  /* 0xffffffac00d47947 */ /* 0x000fec000383ffff */
.L_x_4011:
[----:B0-----:R0:W1:Y:S02]  /*3e330*/  SYNCS.PHASECHK.TRANS64.TRYWAIT P0, [R0+URZ+0x32420], R3 ;  /* 0x03242003000075a7 */ /* 0x001064000800017f */
[----:B-1----:R-:W-:Y:S05]  /*3e340*/  @!P0 NANOSLEEP.SYNCS 0x989680 ;  /* 0x009896800000895d */ /* 0x002fea0003900000 */
[----:B------:R-:W1:Y:S02]  /*3e350*/  @!P0 SYNCS.PHASECHK.TRANS64 P0, [R0+URZ+0x32420], R3 ;  /* 0x03242003000085a7 */ /* 0x000e64000800007f */
[----:B-1----:R-:W-:Y:S05]  /*3e360*/  @!P0 BRA `(.L_x_4011) ;  /* 0xfffffffc00f08947 */ /* 0x002fea000383ffff */
[----:B------:R-:W-:Y:S05]  /*3e370*/  BRA `(.L_x_4174) ;  /* 0xffffffb800747947 */ /* 0x000fea000383ffff */
.L_x_4012:
        /* <DEDUP_REMOVED lines=11> */
.L_x_4176:
[----:B------:R-:W-:Y:S05]  /*3e430*/  BSYNC B0 ;  /* 0x0000000000007941 */ /* 0x000fea0003800000 */
.L_x_4175:
[----:B------:R-:W-:Y:S05]  /*3e440*/  BRA `(.L_x_4177) ;  /* 0xffffffb8005c7947 */ /* 0x000fea000383ffff */
.L_x_4013:
[----:B------:R-:W-:Y:S01]  /*3e450*/  BSSY B0, `(.L_x_4178) ;  /* 0x0000006000007945 */ /* 0x000fe20003800000 */
[----:B------:R-:W-:-:S07]  /*3e460*/  IMAD.MOV.U32 R15, RZ, RZ, -0x1 ;  /* 0xffffffffff0f7424 */ /* 0x000fce00078e00ff */
[----:B01----:R-:W-:Y:S05]  /*3e470*/  WARPSYNC.COLLECTIVE R15, `(.L_x_4179) ;  /* 0x000000000f0c7348 */ /* 0x003fea0003c00000 */
[----:B------:R-:W-:Y:S02]  /*3e480*/  ELECT P6, UR62, PT ;  /* 0x00000000003e782f */ /* 0x000fe400038c0000 */
[----:B------:R-:W-:Y:S01]  /*3e490*/  MOV R14, UR62 ;  /* 0x0000003e000e7c02 */ /* 0x000fe20008000f00 */
[----:B01----:R-:W-:Y:S10]  /*3e4a0*/  ENDCOLLECTIVE ;  /* 0x000000000000791b */ /* 0x003ff40003800000 */
.L_x_4179:
[----:B------:R-:W-:Y:S05]  /*3e4b0*/  BSYNC B0 ;  /* 0x0000000000007941 */ /* 0x000fea0003800000 */
.L_x_4178:
[----:B------:R-:W-:Y:S05]  /*3e4c0*/  BRA `(.L_x_4180) ;  /* 0xffffffb800507947 */ /* 0x000fea000383ffff */
.L_x_4015:
[----:B0-----:R0:W1:Y:S02]  /*3e4d0*/  SYNCS.PHASECHK.TRANS64.TRYWAIT P0, [R6+URZ], R5 ;  /* 0x00000005060075a7 */ /* 0x001064000800017f */
[----:B-1----:R-:W-:Y:S05]  /*3e4e0*/  @!P0 NANOSLEEP.SYNCS 0x989680 ;  /* 0x009896800000895d */ /* 0x002fea0003900000 */
[----:B------:R-:W1:Y:S02]  /*3e4f0*/  @!P0 SYNCS.PHASECHK.TRANS64 P0, [R6+URZ], R5 ;  /* 0x00000005060085a7 */ /* 0x000e64000800007f */
[----:B-1----:R-:W-:Y:S05]  /*3e500*/  @!P0 BRA `(.L_x_4015) ;  /* 0xfffffffc00f08947 */ /* 0x002fea000383ffff */
[----:B------:R-:W-:Y:S05]  /*3e510*/  BRA `(.L_x_4181) ;  /* 0xffffffb800887947 */ /* 0x000fea000383ffff */
.L_x_4016:
[----:B-1----:R1:W2:Y:S02]  /*3e520*/  SYNCS.PHASECHK.TRANS64.TRYWAIT P0, [R7+URZ], R2 ;  /* 0x00000002070075a7 */ /* 0x0022a4000800017f */
[----:B--2---:R-:W-:Y:S05]  /*3e530*/  @!P0 NANOSLEEP.SYNCS 0x989680 ;  /* 0x009896800000895d */ /* 0x004fea0003900000 */
[----:B------:R-:W2:Y:S02]  /*3e540*/  @!P0 SYNCS.PHASECHK.TRANS64 P0, [R7+URZ], R2 ;  /* 0x00000002070085a7 */ /* 0x000ea4000800007f */
[----:B--2---:R-:W-:Y:S05]  /*3e550*/  @!P0 BRA `(.L_x_4016) ;  /* 0xfffffffc00f08947 */ /* 0x004fea000383ffff */
[----:B------:R-:W-:Y:S05]  /*3e560*/  BRA `(.L_x_4182) ;  /* 0xffffffb8007c7947 */ /* 0x000fea000383ffff */
.L_x_4018:
[----:B--2---:R2:W3:Y:S02]  /*3e570*/  SYNCS.PHASECHK.TRANS64.TRYWAIT P0, [R4+URZ], R5 ;  /* 0x00000005040075a7 */ /* 0x0044e4000800017f */
[----:B---3--:R-:W-:Y:S05]  /*3e580*/  @!P0 NANOSLEEP.SYNCS 0x989680 ;  /* 0x009896800000895d */ /* 0x008fea0003900000 */
[----:B------:R-:W3:Y:S02]  /*3e590*/  @!P0 SYNCS.PHASECHK.TRANS64 P0, [R4+URZ], R5 ;  /* 0x00000005040085a7 */ /* 0x000ee4000800007f */
[----:B---3--:R-:W-:Y:S05]  /*3e5a0*/  @!P0 BRA `(.L_x_4018) ;  /* 0xfffffffc00f08947 */ /* 0x008fea000383ffff */
[----:B------:R-:W-:Y:S05]  /*3e5b0*/  BRA `(.L_x_4183) ;  /* 0xffffffb800807947 */ /* 0x000fea000383ffff */
        .type           $_ZN7cutlass13device_kernelIN5flash11enable_sm90INS1_16FlashAttnFwdSm90INS1_25CollectiveMainloopFwdSm90ILi2EN4cute5tupleIJNS5_1CILi1EEES8_S8_EEENS6_IJNS7_ILi128EEENS7_ILi96EEENS7_ILi64EEEEEELi256ENS_6half_tEfNS_4arch4Sm90ELb0ELb1ELb0ELb1ELb0ELb1ELb1ELb1ELb0ELb1ELb1ELb0EEENS1_21CollectiveEpilogueFwdINS6_IJSA_NS7_ILi256EEESB_EEES9_SE_SG_Li256ELb1ELb1ELb1ELb0EEENS1_36VarlenDynamicPersistentTileSchedulerILi128ELi96ELi256ELi128ELb1ELb1ELb1ELb1ELb0ELb1EEEEEEEEEvNT_6ParamsE$_ZZN5flash25CollectiveMainloopFwdSm90ILi2EN4cute5tupleIJNS1_1CILi1EEES4_S4_EEENS2_IJNS3_ILi128EEENS3_ILi96EEENS3_ILi64EEEEEELi256EN7cutlass6half_tEfNSA_4arch4Sm90ELb0ELb1ELb0ELb1ELb0ELb1ELb1ELb1ELb0ELb1ELb1ELb0EE3mmaINS_16FlashAttnFwdSm90ISE_NS_21CollectiveEpilogueFwdINS2_IJS6_NS3_ILi256EEES7_EEES5_SB_SD_Li256ELb1ELb1ELb1ELb0EEENS_36VarlenDynamicPersistentTileSchedulerILi128ELi96ELi256ELi128ELb1ELb1ELb1ELb1ELb0ELb1EEEE13SharedStorageENS1_6TensorINS1_11ArrayEngineIfLm128EEENS1_6LayoutINS2_IJNS2_IJNS3_ILi2EEEST_NS3_ILi32EEEEEES4_S4_EEENS2_IJNS2_IJS4_ST_NS3_ILi4EEEEEENS3_ILi0EEESZ_EEEEEEENS_7SoftmaxILi2ELi0EEEEEbRKNSE_6ParamsENSA_25PipelineTmaAsyncNoClusterILi2ENSA_16PipelineTmaAsyncILi2EEEEES1B_RNSA_13PipelineStateILj2EEERT0_RT1_iRiRKNS_16SeqlenInfoQKNewKILb1ELb1EEENS2_IJiiiiEEERT_ENKUliT_T0_T1_E_clIZSF_ISO_S12_S14_EbS17_S1B_S1B_S1E_S1G_S1I_iS1J_S1N_S1O_S1Q_EUlRS1R_iE0_NS3_ILb1EEES1Y_EEDaiS1R_S1S_S1T_,@function
        .size           $_ZN7cutlass13device_kernelIN5flash11enable_sm90INS1_16FlashAttnFwdSm90INS1_25CollectiveMainloopFwdSm90ILi2EN4cute5tupleIJNS5_1CILi1EEES8_S8_EEENS6_IJNS7_ILi128EEENS7_ILi96EEENS7_ILi64EEEEEELi256ENS_6half_tEfNS_4arch4Sm90ELb0ELb1ELb0ELb1ELb0ELb1ELb1ELb1ELb0ELb1ELb1ELb0EEENS1_21CollectiveEpilogueFwdINS6_IJSA_NS7_ILi256EEESB_EEES9_SE_SG_Li256ELb1ELb1ELb1ELb0EEENS1_36VarlenDynamicPersistentTileSchedulerILi128ELi96ELi256ELi128ELb1ELb1ELb1ELb1ELb0ELb1EEEEEEEEEvNT_6ParamsE$_ZZN5flash25CollectiveMainloopFwdSm90ILi2EN4cute5tupleIJNS1_1CILi1EEES4_S4_EEENS2_IJNS3_ILi128EEENS3_ILi96EEENS3_ILi64EEEEEELi256EN7cutlass6half_tEfNSA_4arch4Sm90ELb0ELb1ELb0ELb1ELb0ELb1ELb1ELb1ELb0ELb1ELb1ELb0EE3mmaINS_16FlashAttnFwdSm90ISE_NS_21CollectiveEpilogueFwdINS2_IJS6_NS3_ILi256EEES7_EEES5_SB_SD_Li256ELb1ELb1ELb1ELb0EEENS_36VarlenDynamicPersistentTileSchedulerILi128ELi96ELi256ELi128ELb1ELb1ELb1ELb1ELb0ELb1EEEE13SharedStorageENS1_6TensorINS1_11ArrayEngineIfLm128EEENS1_6LayoutINS2_IJNS2_IJNS3_ILi2EEEST_NS3_ILi32EEEEEES4_S4_EEENS2_IJNS2_IJS4_ST_NS3_ILi4EEEEEENS3_ILi0EEESZ_EEEEEEENS_7SoftmaxILi2ELi0EEEEEbRKNSE_6ParamsENSA_25PipelineTmaAsyncNoClusterILi2ENSA_16PipelineTmaAsyncILi2EEEEES1B_RNSA_13PipelineStateILj2EEERT0_RT1_iRiRKNS_16SeqlenInfoQKNewKILb1ELb1EEENS2_IJiiiiEEERT_ENKUliT_T0_T1_E_clIZSF_ISO_S12_S14_EbS17_S1B_S1B_S1E_S1G_S1I_iS1J_S1N_S1O_S1Q_EUlRS1R_iE0_NS3_ILb1EEES1Y_EEDaiS1R_S1S_S1T_,(.L_x_6141 - $_ZN7cutlass13device_kernelIN5flash11enable_sm90INS1_16FlashAttnFwdSm90INS1_25CollectiveMainloopFwdSm90ILi2EN4cute5tupleIJNS5_1CILi1EEES8_S8_EEENS6_IJNS7_ILi128EEENS7_ILi96EEENS7_ILi64EEEEEELi256ENS_6half_tEfNS_4arch4Sm90ELb0ELb1ELb0ELb1ELb0ELb1ELb1ELb1ELb0ELb1ELb1ELb0EEENS1_21CollectiveEpilogueFwdINS6_IJSA_NS7_ILi256EEESB_EEES9_SE_SG_Li256ELb1ELb1ELb1ELb0EEENS1_36VarlenDynamicPersistentTileSchedulerILi128ELi96ELi256ELi128ELb1ELb1ELb1ELb1ELb0ELb1EEEEEEEEEvNT_6ParamsE$_ZZN5flash25CollectiveMainloopFwdSm90ILi2EN4cute5tupleIJNS1_1CILi1EEES4_S4_EEENS2_IJNS3_ILi128EEENS3_ILi96EEENS3_ILi64EEEEEELi256EN7cutlass6half_tEfNSA_4arch4Sm90ELb0ELb1ELb0ELb1ELb0ELb1ELb1ELb1ELb0ELb1ELb1ELb0EE3mmaINS_16FlashAttnFwdSm90ISE_NS_21CollectiveEpilogueFwdINS2_IJS6_NS3_ILi256EEES7_EEES5_SB_SD_Li256ELb1ELb1ELb1ELb0EEENS_36VarlenDynamicPersistentTileSchedulerILi128ELi96ELi256ELi128ELb1ELb1ELb1ELb1ELb0ELb1EEEE13SharedStorageENS1_6TensorINS1_11ArrayEngineIfLm128EEENS1_6LayoutINS2_IJNS2_IJNS3_ILi2EEEST_NS3_ILi32EEEEEES4_S4_EEENS2_IJNS2_IJS4_ST_NS3_ILi4EEEEEENS3_ILi0EEESZ_EEEEEEENS_7SoftmaxILi2ELi0EEEEEbRKNSE_6ParamsENSA_25PipelineTmaAsyncNoClusterILi2ENSA_16PipelineTmaAsyncILi2EEEEES1B_RNSA_13PipelineStateILj2EEERT0_RT1_iRiRKNS_16SeqlenInfoQKNewKILb1ELb1EEENS2_IJiiiiEEERT_ENKUliT_T0_T1_E_clIZSF_ISO_S12_S14_EbS17_S1B_S1B_S1E_S1G_S1I_iS1J_S1N_S1O_S1Q_EUlRS1R_iE0_NS3_ILb1EEES1Y_EEDaiS1R_S1S_S1T_)
$_ZN7cutlass13device_kernelIN5flash11enable_sm90INS1_16FlashAttnFwdSm90INS1_25CollectiveMainloopFwdSm90ILi2EN4cute5tupleIJNS5_1CILi1EEES8_S8_EEENS6_IJNS7_ILi128EEENS7_ILi96EEENS7_ILi64EEEEEELi256ENS_6half_tEfNS_4arch4Sm90ELb0ELb1ELb0ELb1ELb0ELb1ELb1ELb1ELb0ELb1ELb1ELb0EEENS1_21CollectiveEpilogueFwdINS6_IJSA_NS7_ILi256EEESB_EEES9_SE_SG_Li256ELb1ELb1ELb1ELb0EEENS1_36VarlenDynamicPersistentTileSchedulerILi128ELi96ELi256ELi128ELb1ELb1ELb1ELb1ELb0ELb1EEEEEEEEEvNT_6ParamsE$_ZZN5flash25CollectiveMainloopFwdSm90ILi2EN4cute5tupleIJNS1_1CILi1EEES4_S4_EEENS2_IJNS3_ILi128EEENS3_ILi96EEENS3_ILi64EEEEEELi256EN7cutlass6half_tEfNSA_4arch4Sm90ELb0ELb1ELb0ELb1ELb0ELb1ELb1ELb1ELb0ELb1ELb1ELb0EE3mmaINS_16FlashAttnFwdSm90ISE_NS_21CollectiveEpilogueFwdINS2_IJS6_NS3_ILi256EEES7_EEES5_SB_SD_Li256ELb1ELb1ELb1ELb0EEENS_36VarlenDynamicPersistentTileSchedulerILi128ELi96ELi256ELi128ELb1ELb1ELb1ELb1ELb0ELb1EEEE13SharedStorageENS1_6TensorINS1_11ArrayEngineIfLm128EEENS1_6LayoutINS2_IJNS2_IJNS3_ILi2EEEST_NS3_ILi32EEEEEES4_S4_EEENS2_IJNS2_IJS4_ST_NS3_ILi4EEEEEENS3_ILi0EEESZ_EEEEEEENS_7SoftmaxILi2ELi0EEEEEbRKNSE_6ParamsENSA_25PipelineTmaAsyncNoClusterILi2ENSA_16PipelineTmaAsyncILi2EEEEES1B_RNSA_13PipelineStateILj2EEERT0_RT1_iRiRKNS_16SeqlenInfoQKNewKILb1ELb1EEENS2_IJiiiiEEERT_ENKUliT_T0_T1_E_clIZSF_ISO_S12_S14_EbS17_S1B_S1B_S1E_S1G_S1I_iS1J_S1N_S1O_S1Q_EUlRS1R_iE0_NS3_ILb1EEES1Y_EEDaiS1R_S1S_S1T_:
[----:B------:R-:W-:Y:S02]  /*3e5c0*/  ULDC UR4, c[0x0][0x20] ;  /* 0x0000080000047ab9 */ /* 0x000fe40000000800 */
[----:B------:R-:W-:-:S09]  /*3e5d0*/  UIADD3 UR4, -UR4, UR5, URZ ;  /* 0x0000000504047290 */ /* 0x000fd2000fffe13f */
[----:B------:R-:W2:Y:S04]  /*3e5e0*/  LDL.64 R8, [UR4+0x18] ;  /* 0x00001804ff087983 */ /* 0x000ea80008100a00 */
[----:B------:R-:W3:Y:S01]  /*3e5f0*/  LDL.64 R4, [UR4] ;  /* 0x00000004ff047983 */ /* 0x000ee20008100a00 */
[----:B------:R-:W-:-:S03]  /*3e600*/  ULDC.64 UR6, c[0x0][0x208] ;  /* 0x0000820000067ab9 */ /* 0x000fc60000000a00 */
[----:B--2---:R-:W2:Y:S04]  /*3e610*/  LD.E R6, desc[UR6][R8.64+0x1c] ;  /* 0x00001c0608067980 */ /* 0x004ea8000c101900 */
[----:B---3--:R0:W5:Y:S04]  /*3e620*/  LD.E R0, desc[UR6][R4.64] ;  /* 0x0000000604007980 */ /* 0x008168000c101900 */
[----:B------:R0:W5:Y:S01]  /*3e630*/  LD.E R3, desc[UR6][R4.64+0x4] ;  /* 0x0000040604037980 */ /* 0x000162000c101900 */
[----:B------:R-:W-:Y:S01]  /*3e640*/  BSSY B1, `(.L_x_4184) ;  /* 0x0000007000017945 */ /* 0x000fe20003800000 */
[----:B------:R-:W-:Y:S01]  /*3e650*/  IMAD.MOV.U32 R7, RZ, RZ, R41 ;  /* 0x000000ffff077224 */ /* 0x000fe200078e0029 */
[----:B--2---:R-:W-:-:S04]  /*3e660*/  LOP3.LUT R6, R6, 0x1, RZ, 0xfc, !PT ;  /* 0x0000000106067812 */ /* 0x004fc800078efcff */
[----:B------:R-:W-:Y:S01]  /*3e670*/  ISETP.NE.AND P0, PT, R6, 0x3, PT ;  /* 0x000000030600780c */ /* 0x000fe20003f05270 */
[----:B------:R-:W-:-:S12]  /*3e680*/  IMAD.MOV.U32 R6, RZ, RZ, R32 ;  /* 0x000000ffff067224 */ /* 0x000fd800078e0020 */
[----:B0-----:R-:W-:Y:S05]  /*3e690*/  @!P0 BRA `(.L_x_4185) ;  /* 0x0000000000048947 */ /* 0x001fea0003800000 */
[----:B------:R-:W-:Y:S01]  /*3e6a0*/  BPT.TRAP 0x1 ;  /* 0x000000040000795c */ /* 0x000fe20000300000 */
.L_x_4185:
[----:B------:R-:W-:Y:S05]  /*3e6b0*/  BSYNC B1 ;  /* 0x0000000000017941 */ /* 0x000fea0003800000 */
.L_x_4184:
        /* <DEDUP_REMOVED lines=13> */
.L_x_4187:
[----:B------:R-:W-:Y:S05]  /*3e790*/  BSYNC B1 ;  /* 0x0000000000017941 */ /* 0x000fea0003800000 */
.L_x_4186:
        /* <DEDUP_REMOVED lines=8> */
.L_x_4189:
[----:B------:R-:W-:Y:S05]  /*3e820*/  BSYNC B1 ;  /* 0x0000000000017941 */ /* 0x000fea0003800000 */
.L_x_4188:
[----:B------:R-:W2:Y:S04]  /*3e830*/  LDL.64 R12, [UR4] ;  /* 0x00000004ff0c7983 */ /* 0x000ea80008100a00 */
[----:B------:R-:W3:Y:S04]  /*3e840*/  LDL.64 R4, [UR4+0x28] ;  /* 0x00002804ff047983 */ /* 0x000ee80008100a00 */
[----:B0----5:R-:W4:Y:S04]  /*3e850*/  LDL.64 R10, [UR4+0x20] ;  /* 0x00002004ff0a7983 */ /* 0x021f280008100a00 */
[----:B------:R-:W4:Y:S04]  /*3e860*/  LDL.64 R8, [UR4+0x8] ;  /* 0x00000804ff087983 */ /* 0x000f280008100a00 */
[----:B--2---:R-:W2:Y:S04]  /*3e870*/  LD.E R3, desc[UR6][R12.64] ;  /* 0x000000060c037980 */ /* 0x004ea8000c101900 */
[----:B---3--:R-:W2:Y:S01]  /*3e880*/  LD.E.64 R4, desc[UR6][R4.64] ;  /* 0x0000000604047980 */ /* 0x008ea2000c101b00 */
[----:B------:R-:W-:Y:S05]  /*3e890*/  WARPSYNC.ALL ;  /* 0x0000000000007948 */ /* 0x000fea0003800000 */
[----:B----4-:R0:W-:Y:S04]  /*3e8a0*/  ST.E desc[UR6][R8.64], RZ ;  /* 0x000000ff08007985 */ /* 0x0101e8000c101906 */
[----:B------:R-:W3:Y:S01]  /*3e8b0*/  LD.E.64 R12, desc[UR6][R10.64] ;  /* 0x000000060a0c7980 */ /* 0x000ee2000c101b00 */
[----:B--2---:R-:W-:Y:S01]  /*3e8c0*/  IMAD R4, R3, 0x300, R4 ;  /* 0x0000030003047824 */ /* 0x004fe200078e0204 */
[----:B------:R-:W-:Y:S01]  /*3e8d0*/  R2UR UR11, R5 ;  /* 0x00000000050b72ca */ /* 0x000fe200000e0000 */
[----:B------:R-:W-:Y:S01]  /*3e8e0*/  WARPGROUP.ARRIVE ;  /* 0x00000000000079c5 */ /* 0x000fe20000000000 */
[----:B------:R-:W-:-:S02]  /*3e8f0*/  IMAD.MOV.U32 R0, RZ, RZ, 0x1 ;  /* 0x00000001ff007424 */ /* 0x000fc400078e00ff */
        /* <DEDUP_REMOVED lines=8> */
[----:B------:R-:W-:Y:S01]  /*3e980*/  WARPGROUP.ARRIVE ;  /* 0x00000000000079c5 */ /* 0x000fe20000000000 */
[----:B------:R-:W-:-:S03]  /*3e990*/  IMAD.MOV.U32 R15, RZ, RZ, R5 ;  /* 0x000000ffff0f7224 */ /* 0x000fc600078e0005 */
        /* <DEDUP_REMOVED lines=23> */
[----:B------:R-:W-:-:S03]  /*3eb10*/  WARPGROUP.ARRIVE ;  /* 0x00000000000079c5 */ /* 0x000fc60000000000 */
[----:B------:R-:W-:Y:S01]  /*3eb20*/  R2UR UR10, R4 ;  /* 0x00000000040a72ca */ /* 0x000fe200000e0000 */
[----:B--2---:R-:W-:Y:S01]  /*3eb30*/  VIADD R10, R10, 0x6 ;  /* 0x000000060a0a7836 */ /* 0x004fe20000000000 */
[----:B------:R-:W-:-:S04]  /*3eb40*/  R2UR UR9, R11 ;  /* 0x000000000b0972ca */ /* 0x000fc800000e0000 */
[----:B------:R-:W-:-:S13]  /*3eb50*/  R2UR UR8, R10 ;  /* 0x000000000a0872ca */ /* 0x000fda00000e0000 */
[----:B------:R-:W-:Y:S03]  /*3eb60*/  HGMMA.64x96x16.F32 R24, gdesc[UR8], R24, gsb0 ;  /* 0x01600000081879f0 */ /* 0x000fe60008000818 */
[----:B------:R-:W-:Y:S02]  /*3eb70*/  WARPGROUP.DEPBAR.LE gsb0, 0x0 ;  /* 0x00008000000079c5 */ /* 0x000fe40000010000 */
[----:B------:R0:W-:Y:S04]  /*3eb80*/  ST.E desc[UR6][R8.64], R0 ;  /* 0x0000000008007985 */ /* 0x0001e8000c101906 */
[----:B------:R-:W2:Y:S04]  /*3eb90*/  LDL.64 R4, [UR4+0x38] ;  /* 0x00003804ff047983 */ /* 0x000ea80008100a00 */
[----:B--2---:R-:W2:Y:S04]  /*3eba0*/  LD.E R3, desc[UR6][R4.64] ;  /* 0x0000000604037980 */ /* 0x004ea8000c101900 */
[----:B------:R-:W3:Y:S01]  /*3ebb0*/  LDL.64 R4, [UR4+0x30] ;  /* 0x00003004ff047983 */ /* 0x000ee20008100a00 */
[----:B------:R-:W-:Y:S01]  /*3ebc0*/  BSSY B1, `(.L_x_4191) ;  /* 0x0000008000017945 */ /* 0x000fe20003800000 */
[----:B--2---:R-:W-:-:S04]  /*3ebd0*/  LEA.HI R10, R3, R3, RZ, 0x1 ;  /* 0x00000003030a7211 */ /* 0x004fc800078f08ff */
[----:B------:R-:W-:-:S05]  /*3ebe0*/  LOP3.LUT R10, R10, 0xfffffffe, RZ, 0xc0, !PT ;  /* 0xfffffffe0a0a7812 */ /* 0x000fca00078ec0ff */
[----:B------:R-:W-:Y:S01]  /*3ebf0*/  IMAD.IADD R10, R3, 0x1, -R10 ;  /* 0x00000001030a7824 */ /* 0x000fe200078e0a0a */
[----:B---3--:R-:W-:-:S04]  /*3ec00*/  MOV R3, R4 ;  /* 0x0000000400037202 */ /* 0x008fc80000000f00 */
[----:B------:R-:W-:-:S04]  /*3ec10*/  SHF.L.U32 R10, R10, 0x1f, RZ ;  /* 0x0000001f0a0a7819 */ /* 0x000fc800000006ff */
[----:B------:R-:W1:Y:S02]  /*3ec20*/  SYNCS.PHASECHK.TRANS64.TRYWAIT P0, [R3+URZ+0x32410], R10 ;  /* 0x0324100a030075a7 */ /* 0x000e64000800017f */
[----:B01----:R-:W-:Y:S05]  /*3ec30*/  @!P0 BRA `(.L_x_4192) ;  /* 0x000000ac00d08947 */ /* 0x003fea0003800000 */
.L_x_4215:
[----:B------:R-:W-:Y:S05]  /*3ec40*/  BSYNC B1 ;  /* 0x0000000000017941 */ /* 0x000fea0003800000 */
.L_x_4191:
[----:B------:R-:W0:Y:S04]  /*3ec50*/  LDL.64 R4, [UR4+0x40] ;  /* 0x00004004ff047983 */ /* 0x000e280008100a00 */
[----:B------:R-:W2:Y:S04]  /*3ec60*/  LDL.64 R8, [UR4] ;  /* 0x00000004ff087983 */ /* 0x000ea80008100a00 */
[----:B0-----:R-:W3:Y:S04]  /*3ec70*/  LD.E R10, desc[UR6][R4.64+0x1c] ;  /* 0x00001c06040a7980 */ /* 0x001ee8000c101900 */
[----:B--2---:R0:W5:Y:S04]  /*3ec80*/  LD.E R3, desc[UR6][R8.64] ;  /* 0x0000000608037980 */ /* 0x004168000c101900 */
[----:B------:R0:W5:Y:S01]  /*3ec90*/  LD.E R12, desc[UR6][R8.64+0x4] ;  /* 0x00000406080c7980 */ /* 0x000162000c101900 */
[----:B------:R-:W-:Y:S01]  /*3eca0*/  BSSY B1, `(.L_x_4193) ;  /* 0x0000005000017945 */ /* 0x000fe20003800000 */
[----:B---3--:R-:W-:-:S04]  /*3ecb0*/  LOP3.LUT R10, R10, 0x1, RZ, 0xfc, !PT ;  /* 0x000000010a0a7812 */ /* 0x008fc800078efcff */
[----:B------:R-:W-:-:S13]  /*3ecc0*/  ISETP.NE.AND P0, PT, R10, 0x3, PT ;  /* 0x000000030a00780c */ /* 0x000fda0003f05270 */
[----:B0-----:R-:W-:Y:S05]  /*3ecd0*/  @!P0 BRA `(.L_x_4194) ;  /* 0x0000000000048947 */ /* 0x001fea0003800000 */
[----:B------:R-:W-:Y:S01]  /*3ece0*/  BPT.TRAP 0x1 ;  /* 0x000000040000795c */ /* 0x000fe20000300000 */
.L_x_4194:
[----:B------:R-:W-:Y:S05]  /*3ecf0*/  BSYNC B1 ;  /* 0x0000000000017941 */ /* 0x000fea0003800000 */
.L_x_4193:
        /* <DEDUP_REMOVED lines=13> */
.L_x_4196:
[----:B------:R-:W-:Y:S05]  /*3edd0*/  BSYNC B1 ;  /* 0x0000000000017941 */ /* 0x000fea0003800000 */
.L_x_4195:
        /* <DEDUP_REMOVED lines=8> */
.L_x_4198:
[----:B------:R-:W-:Y:S05]  /*3ee60*/  BSYNC B1 ;  /* 0x0000000000017941 */ /* 0x000fea0003800000 */
.L_x_4197:
[----:B------:R-:W2:Y:S04]  /*3ee70*/  LDL.64 R4, [UR4] ;  /* 0x00000004ff047983 */ /* 0x000ea80008100a00 */
[----:B------:R-:W3:Y:S04]  /*3ee80*/  LDL.64 R12, [UR4+0x58] ;  /* 0x00005804ff0c7983 */ /* 0x000ee80008100a00 */
[----:B------:R-:W4:Y:S04]  /*3ee90*/  LDL.64 R8, [UR4+0x48] ;  /* 0x00004804ff087983 */ /* 0x000f280008100a00 */
[----:B0----5:R-:W3:Y:S04]  /*3eea0*/  LDL.64 R10, [UR4+0x50] ;  /* 0x00005004ff0a7983 */ /* 0x021ee80008100a00 */
[----:B------:R-:W3:Y:S04]  /*3eeb0*/  LDL.LU R16, [R1+0x48c] ;  /* 0x00048c0001107983 */ /* 0x000ee80000300800 */
[----:B--2---:R-:W2:Y:S04]  /*3eec0*/  LD.E R3, desc[UR6][R4.64] ;  /* 0x0000000604037980 */ /* 0x004ea8000c101900 */
[----:B----4-:R-:W4:Y:S04]  /*3eed0*/  LD.E R14, desc[UR6][R8.64] ;  /* 0x00000006080e7980 */ /* 0x010f28000c101900 */
[----:B---3--:R-:W2:Y:S04]  /*3eee0*/  LD.E.64 R4, desc[UR6][R12.64] ;  /* 0x000000060c047980 */ /* 0x008ea8000c101b00 */
[----:B------:R-:W3:Y:S01]  /*3eef0*/  LD.E.64 R12, desc[UR6][R10.64] ;  /* 0x000000060a0c7980 */ /* 0x000ee2000c101b00 */
[----:B------:R-:W-:Y:S05]  /*3ef00*/  WARPSYNC.ALL ;  /* 0x0000000000007948 */ /* 0x000fea0003800000 */
[----:B------:R-:W-:Y:S01]  /*3ef10*/  WARPGROUP.ARRIVE ;  /* 0x00000000000079c5 */ /* 0x000fe20000000000 */
[----:B----4-:R-:W-:Y:S01]  /*3ef20*/  ISETP.NE.U32.AND P0, PT, R14, RZ, PT ;  /* 0x000000ff0e00720c */ /* 0x010fe20003f05070 */
[----:B--2---:R-:W-:Y:S01]  /*3ef30*/  IMAD R4, R3, 0xc00, R4 ;  /* 0x00000c0003047824 */ /* 0x004fe200078e0204 */
[----:B------:R-:W-:-:S04]  /*3ef40*/  R2UR UR11, R5 ;  /* 0x00000000050b72ca */ /* 0x000fc800000e0000 */
[----:B------:R-:W-:Y:S02]  /*3ef50*/  R2UR UR10, R4 ;  /* 0x00000000040a72ca */ /* 0x000fe400000e0000 */
[----:B---3--:R-:W-:Y:S02]  /*3ef60*/  R2UR UR8, R12 ;  /* 0x000000000c0872ca */ /* 0x008fe400000e0000 */
[----:B------:R-:W-:-:S03]  /*3ef70*/  R2UR UR9, R13 ;  /* 0x000000000d0972ca */ /* 0x000fc600000e0000 */
[----:B------:R-:W-:-:S10]  /*3ef80*/  VOTEU.ANY UP0, P0 ;  /* 0x00000000003f7886 */ /* 0x000fd40000000100 */
        /* <DEDUP_REMOVED lines=176> */
[----:B------:R-:W0:Y:S02]  /*3fa90*/  S2R R216, SR_TID.X ;  /* 0x0000000000d87919 */ /* 0x000e240000002100 */
[----:B0-----:R-:W-:Y:S01]  /*3faa0*/  LOP3.LUT P1, RZ, R216, 0x7f, RZ, 0xc0, !PT ;  /* 0x0000007fd8ff7812 */ /* 0x001fe2000782c0ff */
[----:B--2---:R-:W-:Y:S01]  /*3fab0*/  VIADD R10, R10, 0xc06 ;  /* 0x00000c060a0a7836 */ /* 0x004fe20000000000 */
[----:B------:R-:W-:-:S04]  /*3fac0*/  R2UR UR9, R11 ;  /* 0x000000000b0972ca */ /* 0x000fc800000e0000 */
[----:B------:R-:W-:-:S13]  /*3fad0*/  R2UR UR8, R10 ;  /* 0x000000000a0872ca */ /* 0x000fda00000e0000 */
[----:B------:R-:W-:Y:S03]  /*3fae0*/  HGMMA.64x96x16.F32 R24, gdesc[UR8], R24, gsb0 ;  /* 0x01600000081879f0 */ /* 0x000fe60008000818 */
[----:B------:R-:W-:Y:S02]  /*3faf0*/  WARPGROUP.DEPBAR.LE gsb0, 0x0 ;  /* 0x00008000000079c5 */ /* 0x000fe40000010000 */
[----:B------:R0:W-:Y:S04]  /*3fb00*/  ST.E desc[UR6][R8.64], R0 ;  /* 0x0000000008007985 */ /* 0x0001e8000c101906 */
[----:B------:R-:W2:Y:S04]  /*3fb10*/  @!P1 LDL.64 R4, [UR4] ;  /* 0x00000004ff049983 */ /* 0x000ea80008100a00 */
[----:B0-----:R-:W3:Y:S01]  /*3fb20*/  @!P1 LDL.64 R8, [UR4+0x18] ;  /* 0x00001804ff089983 */ /* 0x001ee20008100a00 */
[----:B------:R-:W-:-:S04]  /*3fb30*/  SHF.R.U32.HI R3, RZ, 0x7, R216 ;  /* 0x00000007ff037819 */ /* 0x000fc800000116d8 */
[----:B------:R-:W-:-:S05]  /*3fb40*/  IADD3 R3, -R3, 0xb, RZ ;  /* 0x0000000b03037810 */ /* 0x000fca0007ffe1ff */
[----:B------:R0:W-:Y:S06]  /*3fb50*/  BAR.ARV R3, 0x100 ;  /* 0x000400030000751d */ /* 0x0001ec0000002000 */
[----:B--2---:R-:W2:Y:S04]  /*3fb60*/  @!P1 LD.E R4, desc[UR6][R4.64] ;  /* 0x0000000604049980 */ /* 0x004ea8000c101900 */
[----:B---3--:R-:W3:Y:S02]  /*3fb70*/  @!P1 LD.E.64 R8, desc[UR6][R8.64+0x30] ;  /* 0x0000300608089980 */ /* 0x008ee4000c101b00 */
[----:B---3--:R-:W-:-:S05]  /*3fb80*/  @!P1 MOV R11, R8 ;  /* 0x00000008000b9202 */ /* 0x008fca0000000f00 */
[----:B--2---:R-:W-:-:S05]  /*3fb90*/  @!P1 IMAD R10, R4, 0x8, R11 ;  /* 0x00000008040a9824 */ /* 0x004fca00078e020b */
[----:B------:R-:W-:-:S04]  /*3fba0*/  @!P1 PRMT R10, RZ, 0x654, R10 ;  /* 0x00000654ff0a9816 */ /* 0x000fc8000000000a */
[----:B------:R1:W-:Y:S01]  /*3fbb0*/  @!P1 SYNCS.ARRIVE.TRANS64.RED.A1T0 RZ, [R10+URZ], RZ ;  /* 0x000000ff0aff99a7 */ /* 0x0003e2000810043f */
[----:B------:R-:W2:Y:S04]  /*3fbc0*/  LD.E R11, desc[UR6][R6.64+0x24] ;  /* 0x00002406060b7980 */ /* 0x000ea8000c101900 */
[----:B------:R-:W3:Y:S04]  /*3fbd0*/  LD.E R73, desc[UR6][R72.64] ;  /* 0x0000000648497980 */ /* 0x000ee8000c101900 */
[----:B-1----:R-:W4:Y:S04]  /*3fbe0*/  LD.E R10, desc[UR6][R6.64] ;  /* 0x00000006060a7980 */ /* 0x002f28000c101900 */
[----:B0-----:R-:W3:Y:S04]  /*3fbf0*/  LD.E R3, desc[UR6][R6.64+0x18] ;  /* 0x0000180606037980 */ /* 0x001ee8000c101900 */
[----:B------:R-:W3:Y:S04]  /*3fc00*/  LD.E R5, desc[UR6][R6.64+0x8] ;  /* 0x0000080606057980 */ /* 0x000ee8000c101900 */
[----:B------:R-:W3:Y:S04]  /*3fc10*/  LD.E R4, desc[UR6][R6.64+0x4] ;  /* 0x0000040606047980 */ /* 0x000ee8000c101900 */
[----:B------:R-:W3:Y:S04]  /*3fc20*/  LD.E R74, desc[UR6][R6.64+0xc] ;  /* 0x00000c06064a7980 */ /* 0x000ee8000c101900 */
[----:B------:R-:W3:Y:S04]  /*3fc30*/  LD.E R75, desc[UR6][R6.64+0x10] ;  /* 0x00001006064b7980 */ /* 0x000ee8000c101900 */
[----:B------:R-:W3:Y:S01]  /*3fc40*/  LD.E R77, desc[UR6][R6.64+0x14] ;  /* 0x00001406064d7980 */ /* 0x000ee2000c101900 */
[----:B--2---:R-:W-:-:S13]  /*3fc50*/  ISETP.NE.AND P0, PT, R11, 0x1, PT ;  /* 0x000000010b00780c */ /* 0x004fda0003f05270 */
[----:B------:R-:W2:Y:S04]  /*3fc60*/  @P0 LD.E R20, desc[UR6][R6.64+0x28] ;  /* 0x0000280606140980 */ /* 0x000ea8000c101900 */
[----:B------:R-:W2:Y:S01]  /*3fc70*/  @P0 LD.E R21, desc[UR6][R6.64+0x2c] ;  /* 0x00002c0606150980 */ /* 0x000ea2000c101900 */
[----:B----4-:R-:W-:-:S04]  /*3fc80*/  SHF.R.S32.HI R9, RZ, 0x1f, R10 ;  /* 0x0000001fff097819 */ /* 0x010fc8000001140a */
[----:B------:R-:W-:-:S04]  /*3fc90*/  LEA.HI R8, R9, R10, RZ, 0x7 ;  /* 0x0000000a09087211 */ /* 0x000fc800078f38ff */
[----:B------:R-:W-:Y:S02]  /*3fca0*/  LOP3.LUT R11, R8, 0xffffff80, RZ, 0xc0, !PT ;  /* 0xffffff80080b7812 */ /* 0x000fe400078ec0ff */
[----:B------:R-:W-:-:S03]  /*3fcb0*/  LOP3.LUT R16, R16, 0xfff7ffff, RZ, 0xc0, !PT ;  /* 0xfff7ffff10107812 */ /* 0x000fc600078ec0ff */
[----:B------:R-:W-:Y:S01]  /*3fcc0*/  IMAD.IADD R11, R10, 0x1, -R11 ;  /* 0x000000010a0b7824 */ /* 0x000fe200078e0a0b */
[----:B------:R-:W-:-:S04]  /*3fcd0*/  @P1 LOP3.LUT R16, R16, 0x80000, RZ, 0xfc, !PT ;  /* 0x0008000010101812 */ /* 0x000fc800078efcff */
[----:B------:R-:W-:Y:S01]  /*3fce0*/  SHF.R.S32.HI R12, RZ, 0x1f, R11 ;  /* 0x0000001fff0c7819 */ /* 0x000fe2000001140b */
[----:B------:R0:W-:Y:S03]  /*3fcf0*/  STL [R1+0x48c], R16 ;  /* 0x00048c1001007387 */ /* 0x0001e60000100800 */
[----:B------:R-:W-:-:S04]  /*3fd00*/  LEA.HI R13, R12, R11, RZ, 0x2 ;  /* 0x0000000b0c0d7211 */ /* 0x000fc800078f10ff */
[--C-:B------:R-:W-:Y:S02]  /*3fd10*/  SHF.R.S32.HI R14, RZ, 0x2, R13.reuse ;  /* 0x00000002ff0e7819 */ /* 0x100fe4000001140d */
[----:B0-----:R-:W-:Y:S02]  /*3fd20*/  LEA.HI R16, R9, R10, RZ, 0x2 ;  /* 0x0000000a09107211 */ /* 0x001fe400078f10ff */
[----:B------:R-:W-:Y:S02]  /*3fd30*/  SHF.R.S32.HI R15, RZ, 0x1f, R13 ;  /* 0x0000001fff0f7819 */ /* 0x000fe4000001140d */
[----:B------:R-:W-:Y:S02]  /*3fd40*/  LOP3.LUT R17, R16, 0xfffffffc, RZ, 0xc0, !PT ;  /* 0xfffffffc10117812 */ /* 0x000fe400078ec0ff */
[----:B------:R-:W-:Y:S02]  /*3fd50*/  LEA.HI R12, R12, R11, RZ, 0x5 ;  /* 0x0000000b0c0c7211 */ /* 0x000fe400078f28ff */
[----:B------:R-:W-:-:S02]  /*3fd60*/  SHF.R.S32.HI R9, RZ, 0x7, R8 ;  /* 0x00000007ff097819 */ /* 0x000fc40000011408 */
[----:B------:R-:W-:Y:S01]  /*3fd70*/  LEA.HI R15, R15, R14, RZ, 0x3 ;  /* 0x0000000e0f0f7211 */ /* 0x000fe200078f18ff */
[----:B------:R-:W-:Y:S01]  /*3fd80*/  IMAD.IADD R17, R10, 0x1, -R17 ;  /* 0x000000010a117824 */ /* 0x000fe200078e0a11 */
[----:B------:R-:W-:Y:S02]  /*3fd90*/  SHF.R.S32.HI R12, RZ, 0x5, R12 ;  /* 0x00000005ff0c7819 */ /* 0x000fe4000001140c */
[----:B------:R-:W-:Y:S02]  /*3fda0*/  LEA.HI R8, R8, R9, RZ, 0x1 ;  /* 0x0000000908087211 */ /* 0x000fe400078f08ff */
[----:B------:R-:W-:Y:S01]  /*3fdb0*/  LOP3.LUT R15, R15, 0xfffffff8, RZ, 0xc0, !PT ;  /* 0xfffffff80f0f7812 */ /* 0x000fe200078ec0ff */
[----:B---3--:R-:W-:Y:S01]  /*3fdc0*/  IMAD R12, R73, 0x8, R12 ;  /* 0x00000008490c7824 */ /* 0x008fe200078e020c */
[----:B------:R-:W-:Y:S02]  /*3fdd0*/  LOP3.LUT R8, R8, 0x3fffffe, RZ, 0xc0, !PT ;  /* 0x03fffffe08087812 */ /* 0x000fe400078ec0ff */
[----:B------:R-:W-:Y:S01]  /*3fde0*/  LEA.HI R10, R17, R17, RZ, 0x1 ;  /* 0x00000011110a7211 */ /* 0x000fe200078f08ff */
[----:B------:R-:W-:-:S02]  /*3fdf0*/  IMAD.IADD R15, R14, 0x1, -R15 ;  /* 0x000000010e0f7824 */ /* 0x000fc400078e0a0f */
[----:B------:R-:W-:Y:S01]  /*3fe00*/  IMAD.IADD R8, R9, 0x1, -R8 ;  /* 0x0000000109087824 */ /* 0x000fe200078e0a08 */
[----:B------:R-:W-:Y:S01]  /*3fe10*/  LOP3.LUT R10, R10, 0x1ffffffe, RZ, 0xc0, !PT ;  /* 0x1ffffffe0a0a7812 */ /* 0x000fe200078ec0ff */
[----:B------:R-:W-:-:S04]  /*3fe20*/  IMAD.U32 R15, R12, 0x10, R15 ;  /* 0x000000100c0f7824 */ /* 0x000fc800078e000f */
[----:B------:R-:W-:Y:S02]  /*3fe30*/  IMAD.IADD R10, R17, 0x1, -R10 ;  /* 0x00000001110a7824 */ /* 0x000fe400078e0a0a */
[----:B------:R-:W-:-:S04]  /*3fe40*/  IMAD R15, R8, 0x40, R15 ;  /* 0x00000040080f7824 */ /* 0x000fc800078e020f */
[----:B------:R-:W-:Y:S01]  /*3fe50*/  IMAD R9, R10, 0x8, R15 ;  /* 0x000000080a097824 */ /* 0x000fe200078e020f */
[----:B------:R-:W-:Y:S01]  /*3fe60*/  LOP3.LUT R8, R13, 0x7ffffffc, RZ, 0xc0, !PT ;  /* 0x7ffffffc0d087812 */ /* 0x000fe200078ec0ff */
[----:B------:R-:W-:-:S04]  /*3fe70*/  IMAD R10, R2, -0x60, RZ ;  /* 0xffffffa0020a7824 */ /* 0x000fc800078e02ff */
[----:B------:R-:W-:Y:S02]  /*3fe80*/  IMAD.IADD R8, R11, 0x1, -R8 ;  /* 0x000000010b087824 */ /* 0x000fe400078e0a08 */
[----:B------:R-:W-:Y:S01]  /*3fe90*/  VIADD R11, R10, 0x1 ;  /* 0x000000010a0b7836 */ /* 0x000fe20000000000 */
[----:B------:R-:W-:-:S03]  /*3fea0*/  ISETP.GE.AND P1, PT, R3, 0x1, PT ;  /* 0x000000010300780c */ /* 0x000fc60003f26270 */
[----:B------:R-:W-:Y:S01]  /*3feb0*/  IMAD R10, R8, -0x2, R11 ;  /* 0xfffffffe080a7824 */ /* 0x000fe200078e020b */
[----:B------:R-:W-:Y:S01]  /*3fec0*/  LOP3.LUT R13, RZ, R74, RZ, 0x33, !PT ;  /* 0x0000004aff0d7212 */ /* 0x000fe200078e33ff */
[----:B------:R-:W-:-:S03]  /*3fed0*/  IMAD R11, R2, -0x60, R5 ;  /* 0xffffffa0020b7824 */ /* 0x000fc600078e0205 */
[----:B------:R-:W-:Y:S01]  /*3fee0*/  IADD3 R12, -R4, R10, R5 ;  /* 0x0000000a040c7210 */ /* 0x000fe20007ffe105 */
[----:B------:R-:W-:Y:S01]  /*3fef0*/  IMAD R14, R8, -0x2, R11 ;  /* 0xfffffffe080e7824 */ /* 0x000fe200078e020b */
[----:B------:R-:W-:Y:S03]  /*3ff00*/  BSSY B1, `(.L_x_4200) ;  /* 0x0000024000017945 */ /* 0x000fe60003800000 */
[C---:B------:R-:W-:Y:S02]  /*3ff10*/  IMAD.IADD R75, R12.reuse, 0x1, R75 ;  /* 0x000000010c4b7824 */ /* 0x040fe400078e024b */
[----:B------:R-:W-:Y:S02]  /*3ff20*/  IMAD.IADD R12, R12, 0x1, R13 ;  /* 0x000000010c0c7824 */ /* 0x000fe400078e020d */
[----:B------:R-:W-:Y:S02]  /*3ff30*/  IMAD R77, R2, -0x60, R77 ;  /* 0xffffffa0024d7824 */ /* 0x000fe400078e024d */
[----:B------:R-:W-:-:S02]  /*3ff40*/  VIADD R10, R10, 0xffffffff ;  /* 0xffffffff0a0a7836 */ /* 0x000fc40000000000 */
[----:B--2---:R-:W-:-:S05]  /*3ff50*/  @P0 IMAD.HI.U32 R20, R9, R20, RZ ;  /* 0x0000001409140227 */ /* 0x004fca00078e00ff */
[----:B------:R-:W-:-:S05]  /*3ff60*/  @P0 SHF.R.U32.HI R9, RZ, R21, R20 ;  /* 0x00000015ff090219 */ /* 0x000fca0000011614 */
[----:B------:R-:W0:Y:S02]  /*3ff70*/  SHFL.IDX PT, R15, R9, RZ, 0x1c1f ;  /* 0x001c1fff090f7589 */ /* 0x000e2400000e0000 */
[----:B0-----:R-:W-:Y:S01]  /*3ff80*/  VIADDMNMX R2, R15, R75, R14, PT ;  /* 0x0000004b0f027246 */ /* 0x001fe2000380010e */
        /* <DEDUP_REMOVED lines=10> */
[----:B------:R-:W2:Y:S04]  /*40030*/  LD.E R13, desc[UR6][R6.64+0x1c] ;  /* 0x00001c06060d7980 */ /* 0x000ea8000c101900 */
[----:B------:R-:W3:Y:S01]  /*40040*/  LD.E R15, desc[UR6][R6.64+0x20] ;  /* 0x00002006060f7980 */ /* 0x000ee2000c101900 */
[----:B--2---:R-:W-:-:S05]  /*40050*/  IMAD.HI.U32 R8, R8, R13, RZ ;  /* 0x0000000d08087227 */ /* 0x004fca00078e00ff */
[----:B---3--:R-:W-:-:S07]  /*40060*/  SHF.R.U32.HI R8, RZ, R15, R8 ;  /* 0x0000000fff087219 */ /* 0x008fce0000011608 */
.L_x_4205:
[----:B------:R-:W-:Y:S05]  /*40070*/  BSYNC B3 ;  /* 0x0000000000037941 */ /* 0x000fea0003800000 */
.L_x_4204:
[----:B------:R-:W-:Y:S01]  /*40080*/  LOP3.LUT R8, RZ, R8, RZ, 0x33, !PT ;  /* 0x00000008ff087212 */ /* 0x000fe200078e33ff */
[----:B------:R-:W-:Y:S06]  /*40090*/  BRA `(.L_x_4206) ;  /* 0x0000000000187947 */ /* 0x000fec0003800000 */
.L_x_4203:
[----:B------:R-:W-:-:S13]  /*400a0*/  ISETP.NE.AND P0, PT, R3, 0x1, PT ;  /* 0x000000010300780c */ /* 0x000fda0003f05270 */
[----:B------:R-:W-:Y:S05]  /*400b0*/  @!P0 BRA `(.L_x_4206) ;  /* 0x0000000000108947 */ /* 0x000fea0003800000 */
[----:B------:R-:W2:Y:S04]  /*400c0*/  LD.E R13, desc[UR6][R6.64+0x1c] ;  /* 0x00001c06060d7980 */ /* 0x000ea8000c101900 */
[----:B------:R-:W3:Y:S01]  /*400d0*/  LD.E R15, desc[UR6][R6.64+0x20] ;  /* 0x00002006060f7980 */ /* 0x000ee2000c101900 */
[----:B--2---:R-:W-:-:S05]  /*400e0*/  IMAD.HI.U32 R8, R8, R13, RZ ;  /* 0x0000000d08087227 */ /* 0x004fca00078e00ff */
[----:B---3--:R-:W-:-:S07]  /*400f0*/  SHF.R.U32.HI R8, RZ, R15, R8 ;  /* 0x0000000fff087219 */ /* 0x008fce0000011608 */
.L_x_4206:
[----:B------:R-:W-:Y:S05]  /*40100*/  BSYNC B2 ;  /* 0x0000000000027941 */ /* 0x000fea0003800000 */
.L_x_4202:
[----:B------:R-:W-:-:S05]  /*40110*/  IMAD R8, R3, R8, R10 ;  /* 0x0000000803087224 */ /* 0x000fca00078e020a */
[----:B------:R-:W-:Y:S02]  /*40120*/  VIMNMX R11, R11, R8, !PT ;  /* 0x000000080b0b7248 */ /* 0x000fe40007fe0100 */
[----:B------:R-:W-:-:S07]  /*40130*/  VIADDMNMX R2, R8, R3, R2, PT ;  /* 0x0000000308027246 */ /* 0x000fce0003800102 */
.L_x_4201:
[----:B------:R-:W-:Y:S05]  /*40140*/  BSYNC B1 ;  /* 0x0000000000017941 */ /* 0x000fea0003800000 */
.L_x_4200:
        /* <DEDUP_REMOVED lines=9> */
[C---:B------:R-:W-:Y:S02]  /*401e0*/  ISETP.LT.OR P3, PT, R2.reuse, 0x2, P3 ;  /* 0x000000020200780c */ /* 0x040fe40001f61670 */
[----:B------:R-:W-:Y:S02]  /*401f0*/  ISETP.GT.AND P2, PT, R11, 0x9, !P4 ;  /* 0x000000090b00780c */ /* 0x000fe40006744270 */
[----:B------:R-:W-:Y:S02]  /*40200*/  FSEL R25, R25, -INF , !P3 ;  /* 0xff80000019197808 */ /* 0x000fe40005800000 */
[----:B------:R-:W-:Y:S02]  /*40210*/  ISETP.LT.OR P2, PT, R2, 0xa, P2 ;  /* 0x0000000a0200780c */ /* 0x000fe40001741670 */
[----:B------:R-:W-:-:S02]  /*40220*/  ISETP.GE.AND P3, PT, R77, 0x11, PT ;  /* 0x000000114d00780c */ /* 0x000fc40003f66270 */
[----:B------:R-:W-:Y:S01]  /*40230*/  FSEL R29, R29, -INF , !P2 ;  /* 0xff8000001d1d7808 */ /* 0x000fe20005000000 */
[----:B0-----:R-:W-:Y:S01]  /*40240*/  IMAD.IADD R13, R12, 0x1, R9 ;  /* 0x000000010c0d7824 */ /* 0x001fe200078e0209 */
        /* <DEDUP_REMOVED lines=116> */
.L_x_4212:
[----:B------:R-:W-:Y:S05]  /*40990*/  BSYNC B3 ;  /* 0x0000000000037941 */ /* 0x000fea0003800000 */
.L_x_4211:
[----:B------:R-:W-:Y:S01]  /*409a0*/  LOP3.LUT R4, RZ, R4, RZ, 0x33, !PT ;  /* 0x00000004ff047212 */ /* 0x000fe200078e33ff */
[----:B------:R-:W-:Y:S06]  /*409b0*/  BRA `(.L_x_4213) ;  /* 0x0000000000187947 */ /* 0x000fec0003800000 */
.L_x_4210:
[----:B------:R-:W-:-:S13]  /*409c0*/  ISETP.NE.AND P6, PT, R3, 0x1, PT ;  /* 0x000000010300780c */ /* 0x000fda0003fc5270 */
[----:B------:R-:W-:Y:S05]  /*409d0*/  @!P6 BRA `(.L_x_4213) ;  /* 0x000000000010e947 */ /* 0x000fea0003800000 */
[----:B------:R-:W2:Y:S04]  /*409e0*/  LD.E R5, desc[UR6][R6.64+0x1c] ;  /* 0x00001c0606057980 */ /* 0x000ea8000c101900 */
[----:B------:R-:W3:Y:S01]  /*409f0*/  LD.E R9, desc[UR6][R6.64+0x20] ;  /* 0x0000200606097980 */ /* 0x000ee2000c101900 */
[----:B--2---:R-:W-:-:S05]  /*40a00*/  IMAD.HI.U32 R4, R4, R5, RZ ;  /* 0x0000000504047227 */ /* 0x004fca00078e00ff */
[----:B---3--:R-:W-:-:S07]  /*40a10*/  SHF.R.U32.HI R4, RZ, R9, R4 ;  /* 0x00000009ff047219 */ /* 0x008fce0000011604 */
.L_x_4213:
[----:B------:R-:W-:Y:S05]  /*40a20*/  BSYNC B2 ;  /* 0x0000000000027941 */ /* 0x000fea0003800000 */
.L_x_4209:
[----:B------:R-:W-:-:S05]  /*40a30*/  IMAD R4, R3, R4, R10 ;  /* 0x0000000403047224 */ /* 0x000fca00078e020a */
[----:B------:R-:W-:Y:S02]  /*40a40*/  VIADDMNMX R2, R4, R3, R2, PT ;  /* 0x0000000304027246 */ /* 0x000fe40003800102 */
[----:B------:R-:W-:-:S07]  /*40a50*/  VIMNMX R13, R13, R4, !PT ;  /* 0x000000040d0d7248 */ /* 0x000fce0007fe0100 */
.L_x_4208:
[----:B------:R-:W-:Y:S05]  /*40a60*/  BSYNC B1 ;  /* 0x0000000000017941 */ /* 0x000fea0003800000 */
.L_x_4207:
[C---:B------:R-:W-:Y:S01]  /*40a70*/  ISETP.GT.AND P0, PT, R13.reuse, 0x1, !P0 ;  /* 0x000000010d00780c */ /* 0x040fe20004704270 */
[----:B------:R-:W2:Y:S01]  /*40a80*/  LDL.64 R4, [UR4+0x70] ;  /* 0x00007004ff047983 */ /* 0x000ea20008100a00 */
        /* <DEDUP_REMOVED lines=9> */
[----:B------:R-:W-:Y:S02]  /*40b20*/  ISETP.NE.AND P6, PT, R72, RZ, PT ;  /* 0x000000ff4800720c */ /* 0x000fe40003fc5270 */
[----:B------:R-:W-:-:S02]  /*40b30*/  FSEL R10, R31, -INF , !P0 ;  /* 0xff8000001f0a7808 */ /* 0x000fc40004000000 */
        /* <DEDUP_REMOVED lines=56> */
[----:B------:R-:W-:-:S04]  /*40ec0*/  ISETP.GT.AND P0, PT, R13, 0x48, !P1 ;  /* 0x000000480d00780c */ /* 0x000fc80004f04270 */
[----:B------:R-:W-:-:S04]  /*40ed0*/  ISETP.LT.OR P0, PT, R2, 0x49, P0 ;  /* 0x000000490200780c */ /* 0x000fc80000701670 */
[----:B------:R-:W-:Y:S02]  /*40ee0*/  FSEL R62, R62, -INF , !P0 ;  /* 0xff8000003e3e7808 */ /* 0x000fe40004000000 */
[C---:B------:R-:W-:Y:S02]  /*40ef0*/  ISETP.GT.AND P0, PT, R13.reuse, RZ, !P6 ;  /* 0x000000ff0d00720c */ /* 0x040fe40007704270 */
[C---:B------:R-:W-:Y:S02]  /*40f00*/  ISETP.GT.AND P2, PT, R13.reuse, 0x49, !P2 ;  /* 0x000000490d00780c */ /* 0x040fe40005744270 */
[----:B------:R-:W-:Y:S02]  /*40f10*/  ISETP.LT.OR P0, PT, R2, 0x1, P0 ;  /* 0x000000010200780c */ /* 0x000fe40000701670 */
[----:B------:R-:W-:Y:S02]  /*40f20*/  ISETP.GT.AND P3, PT, R13, 0x50, !P3 ;  /* 0x000000500d00780c */ /* 0x000fe40005f64270 */
[----:B------:R-:W-:-:S02]  /*40f30*/  FSEL R12, R26, -INF , !P0 ;  /* 0xff8000001a0c7808 */ /* 0x000fc40004000000 */
        /* <DEDUP_REMOVED lines=18> */
[C---:B------:R-:W-:Y:S02]  /*41060*/  ISETP.LT.OR P2, PT, R2.reuse, 0x4a, P2 ;  /* 0x0000004a0200780c */ /* 0x040fe40001741670 */
        /* <DEDUP_REMOVED lines=16> */
[----:B------:R-:W-:-:S04]  /*41170*/  FMNMX.FTZ R2, R70, R3, !PT ;  /* 0x0000000346027209 */ /* 0x000fc80007810000 */
[----:B------:R-:W-:-:S05]  /*41180*/  FMNMX.FTZ R13, R71, R2, !PT ;  /* 0x00000002470d7209 */ /* 0x000fca0007810000 */
[----:B--2---:R0:W-:Y:S04]  /*41190*/  ST.E desc[UR6][R4.64+0x4], R13 ;  /* 0x0000040d04007985 */ /* 0x0041e8000c101906 */
[----:B------:R-:W2:Y:S01]  /*411a0*/  LD.E R16, desc[UR6][R4.64+0x4] ;  /* 0x0000040604107980 */ /* 0x000ea2000c101900 */
        /* <DEDUP_REMOVED lines=22> */
[----:B0-----:R-:W-:-:S05]  /*41310*/  FMNMX.FTZ R13, R69, R2, !PT ;  /* 0x00000002450d7209 */ /* 0x001fca0007810000 */
[----:B------:R-:W0:Y:S02]  /*41320*/  SHFL.BFLY PT, R2, R13, 0x2, 0x1f ;  /* 0x0c401f000d027f89 */ /* 0x000e2400000e0000 */
[----:B0-----:R-:W-:Y:S02]  /*41330*/  FMNMX.FTZ R14, R13, R2, !PT ;  /* 0x000000020d0e7209 */ /* 0x001fe40007810000 */
[----:B------:R-:W-:Y:S04]  /*41340*/  ST.E desc[UR6][R4.64], R13 ;  /* 0x0000000d04007985 */ /* 0x000fe8000c101906 */
[----:B--2---:R-:W0:Y:S02]  /*41350*/  SHFL.BFLY PT, R3, R16, 0x2, 0x1f ;  /* 0x0c401f0010037f89 */ /* 0x004e2400000e0000 */
[----:B0-----:R-:W-:-:S02]  /*41360*/  FMNMX.FTZ R17, R16, R3, !PT ;  /* 0x0000000310117209 */ /* 0x001fc40007810000 */
[----:B------:R-:W0:Y:S04]  /*41370*/  SHFL.BFLY PT, R3, R14, 0x1, 0x1f ;  /* 0x0c201f000e037f89 */ /* 0x000e2800000e0000 */
[----:B------:R-:W1:Y:S01]  /*41380*/  SHFL.BFLY PT, R2, R17, 0x1, 0x1f ;  /* 0x0c201f0011027f89 */ /* 0x000e6200000e0000 */
[----:B0-----:R-:W-:Y:S02]  /*41390*/  FMNMX.FTZ R15, R14, R3, !PT ;  /* 0x000000030e0f7209 */ /* 0x001fe40007810000 */
[----:B-1----:R-:W-:-:S03]  /*413a0*/  FMNMX.FTZ R21, R17, R2, !PT ;  /* 0x0000000211157209 */ /* 0x002fc60007810000 */
[----:B------:R-:W-:Y:S04]  /*413b0*/  ST.E desc[UR6][R4.64], R15 ;  /* 0x0000000f04007985 */ /* 0x000fe8000c101906 */
[----:B------:R0:W-:Y:S04]  /*413c0*/  ST.E desc[UR6][R4.64+0x4], R21 ;  /* 0x0000041504007985 */ /* 0x0001e8000c101906 */
[----:B------:R-:W2:Y:S04]  /*413d0*/  LDL.64 R2, [UR4+0x70] ;  /* 0x00007004ff027983 */ /* 0x000ea80008100a00 */
[----:B--2---:R-:W2:Y:S04]  /*413e0*/  LD.E R73, desc[UR6][R2.64+0x20] ;  /* 0x0000200602497980 */ /* 0x004ea8000c101900 */
[----:B------:R-:W2:Y:S04]  /*413f0*/  LD.E R16, desc[UR6][R2.64] ;  /* 0x0000000602107980 */ /* 0x000ea8000c101900 */
[----:B------:R-:W0:Y:S01]  /*41400*/  LD.E R20, desc[UR6][R2.64+0x4] ;  /* 0x0000040602147980 */ /* 0x000e22000c101900 */
[C---:B--2---:R-:W-:Y:S01]  /*41410*/  FMUL.FTZ R14, R16.reuse, R73 ;  /* 0x00000049100e7220 */ /* 0x044fe20000410000 */
[----:B------:R-:W-:Y:S01]  /*41420*/  FSETP.NEU.FTZ.AND P0, PT, R16, -INF , PT ;  /* 0xff8000001000780b */ /* 0x000fe20003f1d000 */
[----:B0-----:R-:W-:-:S03]  /*41430*/  FMUL.FTZ R4, R73, R20 ;  /* 0x0000001449047220 */ /* 0x001fc60000410000 */
[----:B------:R-:W-:Y:S02]  /*41440*/  FSEL R14, R14, RZ, P0 ;  /* 0x000000ff0e0e7208 */ /* 0x000fe40000000000 */
[----:B------:R-:W-:-:S04]  /*41450*/  FSETP.NEU.FTZ.AND P0, PT, R20, -INF , PT ;  /* 0xff8000001400780b */ /* 0x000fc80003f1d000 */
[----:B------:R-:W-:Y:S01]  /*41460*/  FSEL R4, R4, RZ, P0 ;  /* 0x000000ff04047208 */ /* 0x000fe20000000000 */
[-CC-:B------:R-:W-:Y:S01]  /*41470*/  FFMA.FTZ R35, R24, R73.reuse, -R14.reuse ;  /* 0x0000004918237223 */ /* 0x180fe2000001080e */
[----:B------:R-:W-:-:S03]  /*41480*/  FFMA.FTZ R184, R25, R73, -R14 ;  /* 0x0000004919b87223 */ /* 0x000fc6000001080e */
[-CC-:B------:R-:W-:Y:S01]  /*41490*/  FFMA.FTZ R21, R12, R73.reuse, -R4.reuse ;  /* 0x000000490c157223 */ /* 0x180fe20000010804 */
[-C--:B------:R-:W-:Y:S01]  /*414a0*/  FFMA.FTZ R185, R11, R73.reuse, -R4 ;  /* 0x000000490bb97223 */ /* 0x080fe20000010804 */
[-C--:B------:R-:W-:Y:S01]  /*414b0*/  FFMA.FTZ R34, R28, R73.reuse, -R14 ;  /* 0x000000491c227223 */ /* 0x080fe2000001080e */
[-C--:B------:R-:W-:Y:S01]  /*414c0*/  FFMA.FTZ R20, R6, R73.reuse, -R4 ;  /* 0x0000004906147223 */ /* 0x080fe20000010804 */
[----:B------:R-:W-:Y:S01]  /*414d0*/  MUFU.EX2 R35, R35 ;  /* 0x0000002300237308 */ /* 0x000fe20000000800 */
[-C--:B------:R-:W-:Y:S01]  /*414e0*/  FFMA.FTZ R186, R29, R73.reuse, -R14 ;  /* 0x000000491dba7223 */ /* 0x080fe2000001080e */
[----:B------:R-:W-:-:S06]  /*414f0*/  FFMA.FTZ R187, R10, R73, -R4 ;  /* 0x000000490abb7223 */ /* 0x000fcc0000010804 */
[----:B------:R-:W0:Y:S01]  /*41500*/  MUFU.EX2 R184, R184 ;  /* 0x000000b800b87308 */ /* 0x000e220000000800 */
[-C--:B------:R-:W-:Y:S01]  /*41510*/  FFMA.FTZ R33, R32, R73.reuse, -R14 ;  /* 0x0000004920217223 */ /* 0x080fe2000001080e */
[----:B------:R-:W-:-:S06]  /*41520*/  FFMA.FTZ R17, R7, R73, -R4 ;  /* 0x0000004907117223 */ /* 0x000fcc0000010804 */
[----:B------:R-:W-:Y:S08]  /*41530*/  MUFU.EX2 R21, R21 ;  /* 0x0000001500157308 */ /* 0x000ff00000000800 */
[----:B------:R-:W1:Y:S01]  /*41540*/  MUFU.EX2 R185, R185 ;  /* 0x000000b900b97308 */ /* 0x000e620000000800 */
[-C--:B------:R-:W-:Y:S01]  /*41550*/  FFMA.FTZ R160, R8, R73.reuse, -R14 ;  /* 0x0000004908a07223 */ /* 0x080fe2000001080e */
[----:B------:R-:W-:-:S06]  /*41560*/  FFMA.FTZ R161, R9, R73, -R4 ;  /* 0x0000004909a17223 */ /* 0x000fcc0000010804 */
[----:B------:R-:W2:Y:S08]  /*41570*/  MUFU.EX2 R34, R34 ;  /* 0x0000002200227308 */ /* 0x000eb00000000800 */
[----:B------:R-:W3:Y:S01]  /*41580*/  MUFU.EX2 R20, R20 ;  /* 0x0000001400147308 */ /* 0x000ee20000000800 */
[-C--:B------:R-:W-:Y:S01]  /*41590*/  FFMA.FTZ R32, R36, R73.reuse, -R14 ;  /* 0x0000004924207223 */ /* 0x080fe2000001080e */
[----:B------:R-:W-:-:S06]  /*415a0*/  FFMA.FTZ R16, R38, R73, -R4 ;  /* 0x0000004926107223 */ /* 0x000fcc0000010804 */
[----:B------:R-:W4:Y:S08]  /*415b0*/  MUFU.EX2 R186, R186 ;  /* 0x000000ba00ba7308 */ /* 0x000f300000000800 */
[----:B------:R-:W5:Y:S01]  /*415c0*/  MUFU.EX2 R187, R187 ;  /* 0x000000bb00bb7308 */ /* 0x000f620000000800 */
[----:B0-----:R-:W-:Y:S01]  /*415d0*/  FADD.FTZ R5, R35, R184 ;  /* 0x000000b823057221 */ /* 0x001fe20000010000 */
[----:B-1----:R-:W-:-:S06]  /*415e0*/  FADD.FTZ R7, R21, R185 ;  /* 0x000000b915077221 */ /* 0x002fcc0000010000 */
[----:B------:R-:W0:Y:S01]  /*415f0*/  MUFU.EX2 R33, R33 ;  /* 0x0000002100217308 */ /* 0x000e220000000800 */
[-C--:B------:R-:W-:Y:S01]  /*41600*/  FFMA.FTZ R162, R37, R73.reuse, -R14 ;  /* 0x0000004925a27223 */ /* 0x080fe2000001080e */
[----:B------:R-:W-:-:S06]  /*41610*/  FFMA.FTZ R163, R39, R73, -R4 ;  /* 0x0000004927a37223 */ /* 0x000fcc0000010804 */
[----:B------:R-:W1:Y:S01]  /*41620*/  MUFU.EX2 R17, R17 ;  /* 0x0000001100117308 */ /* 0x000e620000000800 */
[----:B--2---:R-:W-:Y:S01]  /*41630*/  FADD.FTZ R5, R34, R5 ;  /* 0x0000000522057221 */ /* 0x004fe20000010000 */
[----:B---3--:R-:W-:-:S06]  /*41640*/  FADD.FTZ R6, R20, R7 ;  /* 0x0000000714067221 */ /* 0x008fcc0000010000 */
[----:B------:R-:W2:Y:S01]  /*41650*/  MUFU.EX2 R160, R160 ;  /* 0x000000a000a07308 */ /* 0x000ea20000000800 */
[-C--:B------:R-:W-:Y:S01]  /*41660*/  FFMA.FTZ R31, R40, R73.reuse, -R14 ;  /* 0x00000049281f7223 */ /* 0x080fe2000001080e */
[----:B------:R-:W-:-:S06]  /*41670*/  FFMA.FTZ R15, R42, R73, -R4 ;  /* 0x000000492a0f7223 */ /* 0x000fcc0000010804 */
[----:B------:R-:W3:Y:S01]  /*41680*/  MUFU.EX2 R161, R161 ;  /* 0x000000a100a17308 */ /* 0x000ee20000000800 */
[----:B----4-:R-:W-:Y:S01]  /*41690*/  FADD.FTZ R8, R186, R5 ;  /* 0x00000005ba087221 */ /* 0x010fe20000010000 */
[----:B-----5:R-:W-:-:S06]  /*416a0*/  FADD.FTZ R6, R187, R6 ;  /* 0x00000006bb067221 */ /* 0x020fcc0000010000 */
[----:B------:R-:W4:Y:S01]  /*416b0*/  MUFU.EX2 R32, R32 ;  /* 0x0000002000207308 */ /* 0x000f220000000800 */
[-C--:B------:R-:W-:Y:S01]  /*416c0*/  FFMA.FTZ R164, R41, R73.reuse, -R14 ;  /* 0x0000004929a47223 */ /* 0x080fe2000001080e */
[----:B------:R-:W-:-:S06]  /*416d0*/  FFMA.FTZ R165, R43, R73, -R4 ;  /* 0x000000492ba57223 */ /* 0x000fcc0000010804 */
[----:B------:R-:W5:Y:S01]  /*416e0*/  MUFU.EX2 R16, R16 ;  /* 0x0000001000107308 */ /* 0x000f620000000800 */
[-CC-:B------:R-:W-:Y:S01]  /*416f0*/  FFMA.FTZ R30, R44, R73.reuse, -R14.reuse ;  /* 0x000000492c1e7223 */ /* 0x180fe2000001080e */
[-CC-:B------:R-:W-:Y:S01]  /*41700*/  FFMA.FTZ R166, R45, R73.reuse, -R14.reuse ;  /* 0x000000492da67223 */ /* 0x180fe2000001080e */
[----:B------:R-:W-:-:S05]  /*41710*/  FFMA.FTZ R29, R48, R73, -R14 ;  /* 0x00000049301d7223 */ /* 0x000fca000001080e */
        /* <DEDUP_REMOVED lines=13> */
[-C--:B------:R-:W-:Y:S01]  /*417f0*/  FFMA.FTZ R178, R69, R73.reuse, -R14 ;  /* 0x0000004945b27223 */ /* 0x080fe2000001080e */
[----:B0-----:R-:W-:Y:S01]  /*41800*/  FADD.FTZ R5, R33, R8 ;  /* 0x0000000821057221 */ /* 0x001fe20000010000 */
[----:B-1----:R-:W-:Y:S01]  /*41810*/  FADD.FTZ R6, R17, R6 ;  /* 0x0000000611067221 */ /* 0x002fe20000010000 */
[----:B------:R-:W-:-:S04]  /*41820*/  FFMA.FTZ R14, R46, R73, -R4 ;  /* 0x000000492e0e7223 */ /* 0x000fc80000010804 */
[----:B------:R-:W0:Y:S01]  /*41830*/  MUFU.EX2 R15, R15 ;  /* 0x0000000f000f7308 */ /* 0x000e220000000800 */
[----:B--2---:R-:W-:Y:S01]  /*41840*/  FADD.FTZ R5, R160, R5 ;  /* 0x00000005a0057221 */ /* 0x004fe20000010000 */
[----:B---3--:R-:W-:Y:S01]  /*41850*/  FADD.FTZ R7, R161, R6 ;  /* 0x00000006a1077221 */ /* 0x008fe20000010000 */
[----:B------:R-:W-:-:S05]  /*41860*/  FFMA.FTZ R167, R47, R73, -R4 ;  /* 0x000000492fa77223 */ /* 0x000fca0000010804 */
[----:B------:R-:W1:Y:S01]  /*41870*/  MUFU.EX2 R164, R164 ;  /* 0x000000a400a47308 */ /* 0x000e620000000800 */
[----:B----4-:R-:W-:Y:S01]  /*41880*/  FADD.FTZ R5, R32, R5 ;  /* 0x0000000520057221 */ /* 0x010fe20000010000 */
[----:B-----5:R-:W-:-:S06]  /*41890*/  FADD.FTZ R6, R16, R7 ;  /* 0x0000000710067221 */ /* 0x020fcc0000010000 */
[----:B------:R-:W2:Y:S01]  /*418a0*/  MUFU.EX2 R165, R165 ;  /* 0x000000a500a57308 */ /* 0x000ea20000000800 */
[----:B------:R-:W-:Y:S01]  /*418b0*/  FFMA.FTZ R13, R50, R73, -R4 ;  /* 0x00000049320d7223 */ /* 0x000fe20000010804 */
[----:B------:R-:W-:Y:S01]  /*418c0*/  FADD.FTZ R8, R162, R5 ;  /* 0x00000005a2087221 */ /* 0x000fe20000010000 */
[----:B------:R-:W-:-:S05]  /*418d0*/  FADD.FTZ R6, R163, R6 ;  /* 0x00000006a3067221 */ /* 0x000fca0000010000 */
[----:B------:R-:W3:Y:S01]  /*418e0*/  MUFU.EX2 R30, R30 ;  /* 0x0000001e001e7308 */ /* 0x000ee20000000800 */
[----:B------:R-:W-:-:S07]  /*418f0*/  FFMA.FTZ R169, R51, R73, -R4 ;  /* 0x0000004933a97223 */ /* 0x000fce0000010804 */
[----:B------:R-:W4:Y:S01]  /*41900*/  MUFU.EX2 R14, R14 ;  /* 0x0000000e000e7308 */ /* 0x000f220000000800 */
[----:B------:R-:W-:Y:S01]  /*41910*/  FADD.FTZ R5, R31, R8 ;  /* 0x000000081f057221 */ /* 0x000fe20000010000 */
        /* <DEDUP_REMOVED lines=66> */
[----:B-----5:R-:W-:-:S04]  /*41d40*/  FADD.FTZ R39, R179, R4 ;  /* 0x00000004b3277221 */ /* 0x020fc80000010000 */
[----:B------:R-:W-:Y:S04]  /*41d50*/  ST.E desc[UR6][R2.64+0x10], R37 ;  /* 0x0000102502007985 */ /* 0x000fe8000c101906 */
[----:B------:R0:W-:Y:S04]  /*41d60*/  ST.E desc[UR6][R2.64+0x14], R39 ;  /* 0x0000142702007985 */ /* 0x0001e8000c101906 */
[----:B------:R-:W2:Y:S04]  /*41d70*/  LDL.64 R4, [UR4] ;  /* 0x00000004ff047983 */ /* 0x000ea80008100a00 */
[----:B------:R-:W3:Y:S04]  /*41d80*/  LDL.64 R6, [UR4+0x98] ;  /* 0x00009804ff067983 */ /* 0x000ee80008100a00 */
[----:B0-----:R-:W4:Y:S01]  /*41d90*/  LDL.64 R2, [UR4+0x80] ;  /* 0x00008004ff027983 */ /* 0x001f220008100a00 */
[----:B------:R-:W-:-:S05]  /*41da0*/  LEA.HI R36, R216, 0x8, RZ, 0x19 ;  /* 0x00000008d8247811 */ /* 0x000fca00078fc8ff */
[----:B------:R0:W-:Y:S06]  /*41db0*/  BAR.SYNC.DEFER_BLOCKING R36, 0x100 ;  /* 0x000400240000751d */ /* 0x0001ec0000010000 */
[----:B--2---:R-:W2:Y:S04]  /*41dc0*/  LD.E R41, desc[UR6][R4.64] ;  /* 0x0000000604297980 */ /* 0x004ea8000c101900 */
[----:B----4-:R-:W4:Y:S04]  /*41dd0*/  LD.E R43, desc[UR6][R2.64] ;  /* 0x00000006022b7980 */ /* 0x010f28000c101900 */
[----:B---3--:R-:W2:Y:S04]  /*41de0*/  LD.E.64 R4, desc[UR6][R6.64] ;  /* 0x0000000606047980 */ /* 0x008ea8000c101b00 */
[----:B------:R-:W3:Y:S04]  /*41df0*/  LD.E R45, desc[UR6][R2.64+0x4] ;  /* 0x00000406022d7980 */ /* 0x000ee8000c101900 */
        /* <DEDUP_REMOVED lines=26> */
[----:B------:R-:W5:Y:S04]  /*41fa0*/  LDL.64 R6, [UR4+0x88] ;  /* 0x00008804ff067983 */ /* 0x000f680008100a00 */
[----:B0-----:R-:W5:Y:S04]  /*41fb0*/  LD.E R36, desc[UR6][R2.64+0x70] ;  /* 0x0000700602247980 */ /* 0x001f68000c101900 */
        /* <DEDUP_REMOVED lines=44> */
[----:B----4-:R-:W-:Y:S01]  /*42280*/  ST.E desc[UR6][R2.64], R43 ;  /* 0x0000002b02007985 */ /* 0x010fe2000c101906 */
[----:B--2---:R-:W-:-:S03]  /*42290*/  IMAD R4, R41, 0xc00, R4 ;  /* 0x00000c0029047824 */ /* 0x004fc600078e0204 */
[----:B------:R-:W2:Y:S04]  /*422a0*/  LD.E R110, desc[UR6][R2.64+0x198] ;  /* 0x00019806026e7980 */ /* 0x000ea8000c101900 */
[----:B---3--:R-:W-:Y:S04]  /*422b0*/  ST.E desc[UR6][R2.64+0x4], R45 ;  /* 0x0000042d02007985 */ /* 0x008fe8000c101906 */
[----:B-----5:R0:W-:Y:S04]  /*422c0*/  ST.E desc[UR6][R2.64+0x8], R37 ;  /* 0x0000082502007985 */ /* 0x0201e8000c101906 */
        /* <DEDUP_REMOVED lines=25> */
[----:B0-----:R-:W2:Y:S04]  /*42460*/  LD.E R37, desc[UR6][R2.64+0x74] ;  /* 0x0000740602257980 */ /* 0x001ea8000c101900 */
[----:B-1----:R-:W2:Y:S04]  /*42470*/  LD.E R39, desc[UR6][R2.64+0x7c] ;  /* 0x00007c0602277980 */ /* 0x002ea8000c101900 */
[----:B------:R-:W2:Y:S04]  /*42480*/  LD.E R41, desc[UR6][R2.64+0x84] ;  /* 0x0000840602297980 */ /* 0x000ea8000c101900 */
[----:B------:R-:W2:Y:S04]  /*42490*/  LD.E R43, desc[UR6][R2.64+0x8c] ;  /* 0x00008c06022b7980 */ /* 0x000ea8000c101900 */
[----:B------:R-:W2:Y:S04]  /*424a0*/  LD.E R45, desc[UR6][R2.64+0x94] ;  /* 0x00009406022d7980 */ /* 0x000ea8000c101900 */
[----:B---3--:R-:W3:Y:S04]  /*424b0*/  LD.E R47, desc[UR6][R2.64+0x9c] ;  /* 0x00009c06022f7980 */ /* 0x008ee8000c101900 */
[----:B----4-:R-:W4:Y:S04]  /*424c0*/  LD.E R49, desc[UR6][R2.64+0xa4] ;  /* 0x0000a40602317980 */ /* 0x010f28000c101900 */
        /* <DEDUP_REMOVED lines=49> */
[----:B------:R-:W-:Y:S02]  /*427e0*/  F2FP.F16.F32.PACK_AB R184, R184, R35 ;  /* 0x00000023b8b8723e */ /* 0x000fe400000000ff */
[----:B------:R-:W-:Y:S02]  /*427f0*/  F2FP.F16.F32.PACK_AB R186, R186, R34 ;  /* 0x00000022baba723e */ /* 0x000fe400000000ff */
[----:B------:R-:W-:Y:S02]  /*42800*/  F2FP.F16.F32.PACK_AB R185, R185, R21 ;  /* 0x00000015b9b9723e */ /* 0x000fe400000000ff */
[----:B------:R-:W-:Y:S01]  /*42810*/  F2FP.F16.F32.PACK_AB R187, R187, R20 ;  /* 0x00000014bbbb723e */ /* 0x000fe200000000ff */
[----:B------:R-:W-:Y:S01]  /*42820*/  ST.E desc[UR6][R2.64+0x70], R36 ;  /* 0x0000702402007985 */ /* 0x000fe2000c101906 */
[----:B------:R-:W-:-:S02]  /*42830*/  F2FP.F16.F32.PACK_AB R160, R160, R33 ;  /* 0x00000021a0a0723e */ /* 0x000fc400000000ff */
[----:B------:R-:W-:Y:S01]  /*42840*/  F2FP.F16.F32.PACK_AB R162, R162, R32 ;  /* 0x00000020a2a2723e */ /* 0x000fe200000000ff */
[----:B------:R-:W-:Y:S01]  /*42850*/  ST.E desc[UR6][R2.64+0x78], R38 ;  /* 0x0000782602007985 */ /* 0x000fe2000c101906 */
[----:B------:R-:W-:Y:S02]  /*42860*/  F2FP.F16.F32.PACK_AB R164, R164, R31 ;  /* 0x0000001fa4a4723e */ /* 0x000fe400000000ff */
[----:B------:R-:W-:Y:S01]  /*42870*/  F2FP.F16.F32.PACK_AB R166, R166, R30 ;  /* 0x0000001ea6a6723e */ /* 0x000fe200000000ff */
[----:B------:R-:W-:Y:S01]  /*42880*/  ST.E desc[UR6][R2.64+0x80], R40 ;  /* 0x0000802802007985 */ /* 0x000fe2000c101906 */
        /* <DEDUP_REMOVED lines=22> */
[----:B--2---:R-:W-:Y:S04]  /*429f0*/  ST.E desc[UR6][R2.64+0x74], R37 ;  /* 0x0000742502007985 */ /* 0x004fe8000c101906 */
[----:B------:R-:W-:Y:S04]  /*42a00*/  ST.E desc[UR6][R2.64+0x7c], R39 ;  /* 0x00007c2702007985 */ /* 0x000fe8000c101906 */
[----:B------:R-:W-:Y:S04]  /*42a10*/  ST.E desc[UR6][R2.64+0x84], R41 ;  /* 0x0000842902007985 */ /* 0x000fe8000c101906 */
[----:B------:R-:W-:Y:S04]  /*42a20*/  ST.E desc[UR6][R2.64+0x8c], R43 ;  /* 0x00008c2b02007985 */ /* 0x000fe8000c101906 */
[----:B------:R-:W-:Y:S04]  /*42a30*/  ST.E desc[UR6][R2.64+0x94], R45 ;  /* 0x0000942d02007985 */ /* 0x000fe8000c101906 */
[----:B---3--:R-:W-:Y:S04]  /*42a40*/  ST.E desc[UR6][R2.64+0x9c], R47 ;  /* 0x00009c2f02007985 */ /* 0x008fe8000c101906 */
[----:B----4-:R-:W-:Y:S04]  /*42a50*/  ST.E desc[UR6][R2.64+0xa4], R49 ;  /* 0x0000a43102007985 */ /* 0x010fe8000c101906 */
        /* <DEDUP_REMOVED lines=74> */
[----:B------:R-:W-:Y:S01]  /*42f00*/  ST.E desc[UR6][R6.64], RZ ;  /* 0x000000ff06007985 */ /* 0x000fe2000c101906 */
[----:B0-----:R-:W-:-:S06]  /*42f10*/  WARPGROUP.ARRIVE ;  /* 0x00000000000079c5 */ /* 0x001fcc0000000000 */
[----:B------:R-:W-:Y:S03]  /*42f20*/  HGMMA.64x256x16.F32 R24, R184, gdesc[UR8].tnspB, RZ, !UPT, gsb0 ;  /* 0x43e00008b8187df0 */ /* 0x000fe6000c0008ff */
[----:B------:R-:W-:Y:S02]  /*42f30*/  WARPGROUP.DEPBAR.LE gsb0, 0x0 ;  /* 0x00008000000079c5 */ /* 0x000fe40000010000 */
        /* <DEDUP_REMOVED lines=128> */
[----:B------:R-:W-:Y:S04]  /*43740*/  ST.E desc[UR6][R6.64], R0 ;  /* 0x0000000006007985 */ /* 0x000fe8000c101906 */
[----:B0-----:R-:W5:Y:S04]  /*43750*/  LD.E R24, desc[UR6][R2.64] ;  /* 0x0000000602187980 */ /* 0x001f68000c101900 */
[----:B-1----:R-:W5:Y:S04]  /*43760*/  LD.E R25, desc[UR6][R2.64+0x4] ;  /* 0x0000040602197980 */ /* 0x002f68000c101900 */
[----:B--2---:R-:W2:Y:S04]  /*43770*/  LD.E R26, desc[UR6][R2.64+0x8] ;  /* 0x00000806021a7980 */ /* 0x004ea8000c101900 */
[----:B---3--:R-:W2:Y:S04]  /*43780*/  LD.E R27, desc[UR6][R2.64+0xc] ;  /* 0x00000c06021b7980 */ /* 0x008ea8000c101900 */
[----:B----4-:R-:W2:Y:S04]  /*43790*/  LD.E R28, desc[UR6][R2.64+0x10] ;  /* 0x00001006021c7980 */ /* 0x010ea8000c101900 */
        /* <DEDUP_REMOVED lines=123> */
[----:B------:R-:W-:Y:S01]  /*43f50*/  F2FP.F16.F32.PACK_AB R177, R177, R9 ;  /* 0x00000009b1b1723e */ /* 0x000fe200000000ff */
[----:B------:R-:W-:Y:S01]  /*43f60*/  IMAD.MOV.U32 R9, RZ, RZ, R5 ;  /* 0x000000ffff097224 */ /* 0x000fe200078e0005 */
[----:B------:R-:W-:Y:S01]  /*43f70*/  F2FP.F16.F32.PACK_AB R179, R179, R8 ;  /* 0x00000008b3b3723e */ /* 0x000fe200000000ff */
[----:B------:R-:W-:-:S03]  /*43f80*/  VIADD R8, R4, 0x80 ;  /* 0x0000008004087836 */ /* 0x000fc60000000000 */
[----:B------:R-:W-:Y:S02]  /*43f90*/  R2UR UR11, R9 ;  /* 0x00000000090b72ca */ /* 0x000fe400000e0000 */
[----:B------:R-:W-:Y:S02]  /*43fa0*/  R2UR UR10, R8 ;  /* 0x00000000080a72ca */ /* 0x000fe400000e0000 */
[----:B------:R-:W-:Y:S02]  /*43fb0*/  F2FP.F16.F32.PACK_AB R161, R161, R17 ;  /* 0x00000011a1a1723e */ /* 0x000fe400000000ff */
[----:B------:R-:W-:-:S04]  /*43fc0*/  F2FP.F16.F32.PACK_AB R163, R163, R16 ;  /* 0x00000010a3a3723e */ /* 0x000fc800000000ff */
[----:B--2---:R-:W-:-:S06]  /*43fd0*/  WARPGROUP.ARRIVE ;  /* 0x00000000000079c5 */ /* 0x004fcc0000000000 */
[----:B------:R-:W-:Y:S03]  /*43fe0*/  HGMMA.64x256x16.F32 R24, R160, gdesc[UR8].tnspB, R24, gsb0 ;  /* 0x43e00008a0187df0 */ /* 0x000fe60008000818 */
        /* <DEDUP_REMOVED lines=1058> */
[----:B------:R-:W-:Y:S01]  /*48210*/  R2UR UR10, R4 ;  /* 0x00000000040a72ca */ /* 0x000fe200000e0000 */
[----:B--2---:R-:W-:-:S12]  /*48220*/  WARPGROUP.ARRIVE ;  /* 0x00000000000079c5 */ /* 0x004fd80000000000 */
[----:B------:R-:W-:Y:S03]  /*48230*/  HGMMA.64x256x16.F32 R24, R176, gdesc[UR8].tnspB, R24, gsb0 ;  /* 0x43e00008b0187df0 */ /* 0x000fe60008000818 */
        /* <DEDUP_REMOVED lines=130> */
[----:B------:R-:W2:Y:S04]  /*48a60*/  LD.E R4, desc[UR6][R2.64] ;  /* 0x0000000602047980 */ /* 0x000ea8000c101900 */
[----:B------:R-:W3:Y:S04]  /*48a70*/  LD.E R5, desc[UR6][R2.64+0x4] ;  /* 0x0000040602057980 */ /* 0x000ee8000c101900 */
[----:B0-----:R-:W4:Y:S04]  /*48a80*/  LD.E R0, desc[UR6][R2.64+0x1fc] ;  /* 0x0001fc0602007980 */ /* 0x001f28000c101900 */
        /* <DEDUP_REMOVED lines=126> */
[----:B--2---:R0:W-:Y:S04]  /*49270*/  ST.E desc[UR6][R2.64], R4 ;  /* 0x0000000402007985 */ /* 0x0041e8000c101906 */
[----:B---3--:R0:W-:Y:S04]  /*49280*/  ST.E desc[UR6][R2.64+0x4], R5 ;  /* 0x0000040502007985 */ /* 0x0081e8000c101906 */
        /* <DEDUP_REMOVED lines=125> */
[----:B------:R-:W-:-:S13]  /*49a60*/  LOP3.LUT P6, RZ, R216, 0x7f, RZ, 0xc0, !PT ;  /* 0x0000007fd8ff7812 */ /* 0x000fda00078cc0ff */
[----:B0-----:R-:W-:Y:S05]  /*49a70*/  @P6 BRA `(.L_x_4214) ;  /* 0x0000000000206947 */ /* 0x001fea0003800000 */
[----:B------:R-:W2:Y:S04]  /*49a80*/  LDL.64 R2, [UR4+0x40] ;  /* 0x00004004ff027983 */ /* 0x000ea80008100a00 */
[----:B------:R-:W3:Y:S04]  /*49a90*/  LDL.64 R4, [UR4] ;  /* 0x00000004ff047983 */ /* 0x000ee80008100a00 */
[----:B--2---:R-:W2:Y:S04]  /*49aa0*/  LD.E.64 R2, desc[UR6][R2.64+0x30] ;  /* 0x0000300602027980 */ /* 0x004ea8000c101b00 */
[----:B---3--:R-:W3:Y:S01]  /*49ab0*/  LD.E R4, desc[UR6][R4.64] ;  /* 0x0000000604047980 */ /* 0x008ee2000c101900 */
[----:B--2---:R-:W-:-:S05]  /*49ac0*/  MOV R7, R2 ;  /* 0x0000000200077202 */ /* 0x004fca0000000f00 */
[----:B---3--:R-:W-:-:S05]  /*49ad0*/  IMAD R0, R4, 0x8, R7 ;  /* 0x0000000804007824 */ /* 0x008fca00078e0207 */
[----:B------:R-:W-:-:S04]  /*49ae0*/  PRMT R0, RZ, 0x654, R0 ;  /* 0x00000654ff007816 */ /* 0x000fc80000000000 */
[----:B------:R0:W-:Y:S03]  /*49af0*/  SYNCS.ARRIVE.TRANS64.RED.A1T0 RZ, [R0+URZ], RZ ;  /* 0x000000ff00ff79a7 */ /* 0x0001e6000810043f */
.L_x_4214:
[----:B------:R-:W-:Y:S02]  /*49b00*/  IMAD.MOV.U32 R2, RZ, RZ, R217 ;  /* 0x000000ffff027224 */ /* 0x000fe400078e00d9 */
[----:B------:R-:W-:-:S04]  /*49b10*/  IMAD.MOV.U32 R3, RZ, RZ, 0x0 ;  /* 0x00000000ff037424 */ /* 0x000fc800078e00ff */
[----:B0-----:R-:W-:Y:S05]  /*49b20*/  RET.REL.NODEC R2 `(_ZN7cutlass13device_kernelIN5flash11enable_sm90INS1_16FlashAttnFwdSm90INS1_25CollectiveMainloopFwdSm90ILi2EN4cute5tupleIJNS5_1CILi1EEES8_S8_EEENS6_IJNS7_ILi128EEENS7_ILi96EEENS7_ILi64EEEEEELi256ENS_6half_tEfNS_4arch4Sm90ELb0ELb1ELb0ELb1ELb0ELb1ELb1ELb1ELb0ELb1ELb1ELb0EEENS1_21CollectiveEpilogueFwdINS6_IJSA_NS7_ILi256EEESB_EEES9_SE_SG_Li256ELb1ELb1ELb1ELb0EEENS1_36VarlenDynamicPersistentTileSchedulerILi128ELi96ELi256ELi128ELb1ELb1ELb1ELb1ELb0ELb1EEEEEEEEEvNT_6ParamsE) ;  /* 0xfffffb6402347950 */ /* 0x001fea0003c3ffff */
.L_x_4190:
[----:B0-----:R0:W1:Y:S02]  /*49b30*/  SYNCS.PHASECHK.TRANS64.TRYWAIT P0, [R3+URZ], R10 ;  /* 0x0000000a030075a7 */ /* 0x001064000800017f */
[----:B-1----:R-:W-:Y:S05]  /*49b40*/  @!P0 NANOSLEEP.SYNCS 0x989680 ;  /* 0x009896800000895d */ /* 0x002fea0003900000 */
[----:B------:R-:W1:Y:S02]  /*49b50*/  @!P0 SYNCS.PHASECHK.TRANS64 P0, [R3+URZ], R10 ;  /* 0x0000000a030085a7 */ /* 0x000e64000800007f */
[----:B-1----:R-:W-:Y:S05]  /*49b60*/  @!P0 BRA `(.L_x_4190) ;  /* 0xfffffffc00f08947 */ /* 0x002fea000383ffff */
[----:B------:R-:W-:Y:S05]  /*49b70*/  BRA `(.L_x_4189) ;  /* 0xffffff4c00287947 */ /* 0x000fea000383ffff */
.L_x_4192:
[----:B0-----:R0:W1:Y:S02]  /*49b80*/  SYNCS.PHASECHK.TRANS64.TRYWAIT P0, [R3+URZ+0x32410], R10 ;  /* 0x0324100a030075a7 */ /* 0x001064000800017f */
[----:B-1----:R-:W-:Y:S05]  /*49b90*/  @!P0 NANOSLEEP.SYNCS 0x989680 ;  /* 0x009896800000895d */ /* 0x002fea0003900000 */
[----:B------:R-:W1:Y:S02]  /*49ba0*/  @!P0 SYNCS.PHASECHK.TRANS64 P0, [R3+URZ+0x32410], R10 ;  /* 0x0324100a030085a7 */ /* 0x000e64000800007f */
[----:B-1----:R-:W-:Y:S05]  /*49bb0*/  @!P0 BRA `(.L_x_4192) ;  /* 0xfffffffc00f08947 */ /* 0x002fea000383ffff */
[----:B------:R-:W-:Y:S05]  /*49bc0*/  BRA `(.L_x_4215) ;  /* 0xffffff50001c7947 */ /* 0x000fea000383ffff */
.L_x_4199:
[----:B0-----:R0:W1:Y:S02]  /*49bd0*/  SYNCS.PHASECHK.TRANS64.TRYWAIT P0, [R10+URZ], R11 ;  /* 0x0000000b0a0075a7 */ /* 0x001064000800017f */
[----:B-1----:R-:W-:Y:S05]  /*49be0*/  @!P0 NANOSLEEP.SYNCS 0x989680 ;  /* 0x009896800000895d */ /* 0x002fea0003900000 */
[----:B------:R-:W1:Y:S02]  /*49bf0*/  @!P0 SYNCS.PHASECHK.TRANS64 P0, [R10+URZ], R11 ;  /* 0x0000000b0a0085a7 */ /* 0x000e64000800007f */
[----:B-1----:R-:W-:Y:S05]  /*49c00*/  @!P0 BRA `(.L_x_4199) ;  /* 0xfffffffc00f08947 */ /* 0x002fea000383ffff */
[----:B------:R-:W-:Y:S05]  /*49c10*/  BRA `(.L_x_4198) ;  /* 0xffffff5000907947 */ /* 0x000fea000383ffff */
.L_x_4216:
        /* <DEDUP_REMOVED lines=14> */
.L_x_6141:


//--------------------- .text._ZN7cutlass13device_kernelIN5flash11enable_sm90INS1_16FlashAttnFwdSm90INS1_25CollectiveMainloopFwdSm90ILi2EN4cute5tupleIJNS5_1CILi1EEES8_S8_EEENS6_IJNS7_ILi128EEENS7_ILi96EEENS7_ILi64EEEEEELi256ENS_6half_tEfNS_4arch4Sm90ELb1ELb0ELb0ELb0ELb0ELb0ELb0ELb1ELb0ELb1ELb1ELb0EEENS1_21CollectiveEpilogueFwdINS6_IJSA_NS7_ILi256EEESB_EEES9_SE_SG_Li256ELb0ELb1ELb1ELb0EEENS1_19SingleTileSchedulerILb0ELb1ELb1ELi128EEEEEEEEEvNT_6ParamsE --------------------------
	.section	.text._ZN7cutlass13device_kernelIN5flash11enable_sm90INS1_16FlashAttnFwdSm90INS1_25CollectiveMainloopFwdSm90ILi2EN4cute5tupleIJNS5_1CILi1EEES8_S8_EEENS6_IJNS7_ILi128EEENS7_ILi96EEENS7_ILi64EEEEEELi256ENS_6half_tEfNS_4arch4Sm90ELb1ELb0ELb0ELb0ELb0ELb0ELb0ELb1ELb0ELb1ELb1ELb0EEENS1_21CollectiveEpilogueFwdINS6_IJSA_NS7_ILi256EEESB_EEES9_SE_SG_Li256ELb0ELb1ELb1ELb0EEENS1_19SingleTileSchedulerILb0ELb1ELb1ELi128EEEEEEEEEvNT_6ParamsE,"ax",@progbits
	.align	128
.text._ZN7cutlass13device_kernelIN5flash11enable_sm90INS1_16FlashAttnFwdSm90INS1_25CollectiveMainloopFwdSm90ILi2EN4cute5tupleIJNS5_1CILi1EEES8_S8_EEENS6_IJNS7_ILi128EEENS7_ILi96EEENS7_ILi64EEEEEELi256ENS_6half_tEfNS_4arch4Sm90ELb1ELb0ELb0ELb0ELb0ELb0ELb0ELb1ELb0ELb1ELb1ELb0EEENS1_21CollectiveEpilogueFwdINS6_IJSA_NS7_ILi256EEESB_EEES9_SE_SG_Li256ELb0ELb1ELb1ELb0EEENS1_19SingleTileSchedulerILb0ELb1ELb1ELi128EEEEEEEEEvNT_6ParamsE:
        .type           _ZN7cutlass13device_kernelIN5flash11enable_sm90INS1_16FlashAttnFwdSm90INS1_25CollectiveMainloopFwdSm90ILi2EN4cute5tupleIJNS5_1CILi1EEES8_S8_EEENS6_IJNS7_ILi128EEENS7_ILi96EEENS7_ILi64EEEEEELi256ENS_6half_tEfNS_4arch4Sm90ELb1ELb0ELb0ELb0ELb0ELb0ELb0ELb1ELb0ELb1ELb1ELb0EEENS1_21CollectiveEpilogueFwdINS6_IJSA_NS7_ILi256EEESB_EEES9_SE_SG_Li256ELb0ELb1ELb1ELb0EEENS1_19SingleTileSchedulerILb0ELb1ELb1ELi128EEEEEEEEEvNT_6ParamsE,@function
        .size           _ZN7cutlass13device_kernelIN5flash11enable_sm90INS1_16FlashAttnFwdSm90INS1_25CollectiveMainloopFwdSm90ILi2EN4cute5tupleIJNS5_1CILi1EEES8_S8_EEENS6_IJNS7_ILi128EEENS7_ILi96EEENS7_ILi64EEEEEELi256ENS_6half_tEfNS_4arch4Sm90ELb1ELb0ELb0ELb0ELb0ELb0ELb0ELb1ELb0ELb1ELb1ELb0EEENS1_21CollectiveEpilogueFwdINS6_IJSA_NS7_ILi256EEESB_EEES9_SE_SG_Li256ELb0ELb1ELb1ELb0EEENS1_19SingleTileSchedulerILb0ELb1ELb1ELi128EEEEEEEEEvNT_6ParamsE,(.L_x_6143 - _ZN7cutlass13device_kernelIN5flash11enable_sm90INS1_16FlashAttnFwdSm90INS1_25CollectiveMainloopFwdSm90ILi2EN4cute5tupleIJNS5_1CILi1EEES8_S8_EEENS6_IJNS7_ILi128EEENS7_ILi96EEENS7_ILi64EEEEEELi256ENS_6half_tEfNS_4arch4Sm90ELb1ELb0ELb0ELb0ELb0ELb0ELb0ELb1ELb0ELb1ELb1ELb0EEENS1_21CollectiveEpilogueFwdINS6_IJSA_NS7_ILi256EEESB_EEES9_SE_SG_Li256ELb0ELb1ELb1ELb0EEENS1_19SingleTileSchedulerILb0ELb1ELb1ELi128EEEEEEEEEvNT_6ParamsE)
        .other          _ZN7cutlass13device_kernelIN5flash11enable_sm90INS1_16FlashAttnFwdSm90INS1_25CollectiveMainloopFwdSm90ILi2EN4cute5tupleIJNS5_1CILi1EEES8_S8_EEENS6_IJNS7_ILi128EEENS7_ILi96EEENS7_ILi64EEEEEELi256ENS_6half_tEfNS_4arch4Sm90ELb1ELb0ELb0ELb0ELb0ELb0ELb0ELb1ELb0ELb1ELb1ELb0EEENS1_21CollectiveEpilogueFwdINS6_IJSA_NS7_ILi256EEESB_EEES9_SE_SG_Li256ELb0ELb1ELb1ELb0EEENS1_19SingleTileSchedulerILb0ELb1ELb1ELi128EEEEEEEEEvNT_6ParamsE,@"STO_CUDA_ENTRY STV_DEFAULT"
_ZN7cutlass13device_kernelIN5flash11enable_sm90INS1_16FlashAttnFwdSm90INS1_25CollectiveMainloopFwdSm90ILi2EN4cute5tupleIJNS5_1CILi1EEES8_S8_EEENS6_IJNS7_ILi128EEENS7_ILi96EEENS7_ILi64EEEEEELi256ENS_6half_tEfNS_4arch4Sm90ELb1ELb0ELb0ELb0ELb0ELb0ELb0ELb1ELb0ELb1ELb1ELb0EEENS1_21CollectiveEpilogueFwdINS6_IJSA_NS7_ILi256EEESB_EEES9_SE_SG_Li256ELb0ELb1ELb1ELb0EEENS1_19SingleTileSchedulerILb0ELb1ELb1ELi128EEEEEEEEEvNT_6ParamsE:
        /* <DEDUP_REMOVED lines=18> */
.L_x_4218:
[----:B------:R-:W-:Y:S05]  /*0120*/  BSYNC B0 ;  /* 0x0000000000007941 */ /* 0x000fea0003800000 */
.L_x_4217:
        /* <DEDUP_REMOVED lines=41> */
.L_x_4219:
        /* <DEDUP_REMOVED lines=22> */
.L_x_4220:
        /* <DEDUP_REMOVED lines=18> */
.L_x_4221:
        /* <DEDUP_REMOVED lines=22> */
.L_x_4222:
        /* <DEDUP_REMOVED lines=22> */
.L_x_4223:
        /* <DEDUP_REMOVED lines=8> */
.L_x_4226:
        /* <DEDUP_REMOVED lines=20> */
[----:B------:R-:W0:Y:S01]  /*0ac0*/  S2UR UR43, SR_CTAID.X ;  /* 0x00000000002b79c3 */ /* 0x000e220000002500 */
[----:B------:R-:W-:Y:S01]  /*0ad0*/  ULDC UR4, c[0x0][0x448] ;  /* 0x0001120000047ab9 */ /* 0x000fe20000000800 */
[----:B------:R-:W-:Y:S01]  /*0ae0*/  ULDC UR36, c[0x0][0x424] ;  /* 0x0001090000247ab9 */ /* 0x000fe20000000800 */
[----:B------:R-:W-:Y:S01]  /*0af0*/  UISETP.NE.AND UP1, UPT, UR4, 0x1, UPT ;  /* 0x000000010400788c */ /* 0x000fe2000bf25270 */
[----:B------:R-:W-:Y:S02]  /*0b00*/  ULDC UR40, c[0x0][0x2f0] ;  /* 0x0000bc0000287ab9 */ /* 0x000fe40000000800 */
[----:B------:R-:W-:Y:S01]  /*0b10*/  ULDC.64 UR4, c[0x0][0x418] ;  /* 0x0001060000047ab9 */ /* 0x000fe20000000a00 */
[----:B------:R-:W-:Y:S01]  /*0b20*/  ULDC UR7, c[0x0][0x288] ;  /* 0x0000a20000077ab9 */ /* 0x000fe20000000800 */
[----:B------:R-:W-:Y:S02]  /*0b30*/  UISETP.NE.U32.AND UP0, UPT, UR4, URZ, UPT ;  /* 0x0000003f0400728c */ /* 0x000fe4000bf05070 */
[----:B------:R-:W-:-:S02]  /*0b40*/  USHF.R.U32.HI UR10, URZ, 0x10, UR38 ;  /* 0x000000103f0a7899 */ /* 0x000fc40008011626 */
[----:B------:R-:W-:Y:S02]  /*0b50*/  UISETP.NE.AND.EX UP0, UPT, UR5, URZ, UPT, UP0 ;  /* 0x0000003f0500728c */ /* 0x000fe4000bf05300 */
[----:B------:R-:W-:Y:S01]  /*0b60*/  @UP1 ULDC UR4, c[0x0][0x44c] ;  /* 0x0001130000041ab9 */ /* 0x000fe20000000800 */
[----:B------:R-:W-:Y:S01]  /*0b70*/  @UP1 ULDC UR8, c[0x0][0x450] ;  /* 0x0001140000081ab9 */ /* 0x000fe20000000800 */
[----:B------:R-:W-:Y:S02]  /*0b80*/  USEL UR36, UR36, 0x1, UP0 ;  /* 0x0000000124247887 */ /* 0x000fe40008000000 */
[----:B------:R-:W-:Y:S02]  /*0b90*/  ULOP3.LUT UR38, UR38, 0xffff, URZ, 0xc0, !UPT ;  /* 0x0000ffff26267892 */ /* 0x000fe4000f8ec03f */
[----:B------:R-:W-:Y:S02]  /*0ba0*/  UIMAD UR40, UR36, UR40, URZ ;  /* 0x00000028242872a4 */ /* 0x000fe4000f8e023f */
[----:B0-----:R-:W-:-:S04]  /*0bb0*/  USHF.L.U32 UR43, UR43, 0x7, URZ ;  /* 0x000000072b2b7899 */ /* 0x001fc8000800063f */
[----:B------:R-:W-:-:S04]  /*0bc0*/  UIADD3 UR6, UR43, 0x7f, URZ ;  /* 0x0000007f2b067890 */ /* 0x000fc8000fffe03f */
[----:B------:R-:W-:Y:S02]  /*0bd0*/  UIMAD.WIDE.U32 UR4, UR6, UR4, URZ ;  /* 0x00000004060472a5 */ /* 0x000fe4000f8e003f */
[----:B------:R-:W-:Y:S02]  /*0be0*/  UIADD3 UR4, UR40, 0x5f, URZ ;  /* 0x0000005f28047890 */ /* 0x000fe4000fffe03f */
[----:B------:R-:W-:Y:S02]  /*0bf0*/  @UP1 USHF.R.U32.HI UR6, URZ, UR8, UR5 ;  /* 0x000000083f061299 */ /* 0x000fe40008011605 */
[----:B------:R-:W-:-:S04]  /*0c00*/  UIADD3 UR5, UR40, 0x60, -UR7 ;  /* 0x0000006028057890 */ /* 0x000fc8000fffe807 */
[----:B------:R-:W-:Y:S02]  /*0c10*/  UIADD3 UR6, UR5, UR6, URZ ;  /* 0x0000000605067290 */ /* 0x000fe4000fffe03f */
[----:B------:R-:W-:Y:S02]  /*0c20*/  UIMAD.WIDE UR4, UR4, 0x2aaaaaab, URZ ;  /* 0x2aaaaaab040478a5 */ /* 0x000fe4000f8e023f */
[----:B------:R-:W-:Y:S02]  /*0c30*/  UIMAD.WIDE UR6, UR6, 0x2aaaaaab, URZ ;  /* 0x2aaaaaab060678a5 */ /* 0x000fe4000f8e023f */
[----:B------:R-:W-:Y:S02]  /*0c40*/  USHF.R.U32.HI UR4, URZ, 0x1f, UR5 ;  /* 0x0000001f3f047899 */ /* 0x000fe40008011605 */
[----:B------:R-:W-:Y:S02]  /*0c50*/  USHF.R.U32.HI UR6, URZ, 0x1f, UR7 ;  /* 0x0000001f3f067899 */ /* 0x000fe40008011607 */
[----:B------:R-:W-:-:S02]  /*0c60*/  ULEA.HI.SX32 UR4, UR5, UR4, 0x1c ;  /* 0x0000000405047291 */ /* 0x000fc4000f8fe23f */
[----:B------:R-:W-:-:S04]  /*0c70*/  ULEA.HI.SX32 UR6, UR7, UR6, 0x1c ;  /* 0x0000000607067291 */ /* 0x000fc8000f8fe23f */
[----:B------:R-:W-:-:S04]  /*0c80*/  UISETP.LT.AND UP0, UPT, UR4, UR6, UPT ;  /* 0x000000060400728c */ /* 0x000fc8000bf01270 */
[----:B------:R-:W-:Y:S02]  /*0c90*/  USEL UR9, UR4, UR6, UP0 ;  /* 0x0000000604097287 */ /* 0x000fe40008000000 */
[----:B------:R-:W-:Y:S02]  /*0ca0*/  UISETP.NE.AND UP0, UPT, UR10, URZ, UPT ;  /* 0x0000003f0a00728c */ /* 0x000fe4000bf05270 */
[----:B------:R-:W-:Y:S01]  /*0cb0*/  UISETP.GE.AND UP1, UPT, UR9, 0x1, UPT ;  /* 0x000000010900788c */ /* 0x000fe2000bf26270 */
[----:B------:R-:W-:-:S05]  /*0cc0*/  UMOV UR4, URZ ;  /* 0x0000003f00047c82 */ /* 0x000fca0008000000 */
[----:B------:R-:W-:-:S03]  /*0cd0*/  PLOP3.LUT P0, PT, PT, PT, UP1, 0x80, 0x0 ;  /* 0x000000000000781c */ /* 0x000fc60003f0f018 */
[----:B------:R-:W-:-:S10]  /*0ce0*/  @!UP0 ULDC UR10, c[0x0][0x9f0] ;  /* 0x00027c00000a8ab9 */ /* 0x000fd40000000800 */
[----:B------:R-:W-:Y:S05]  /*0cf0*/  @!P0 BRA `(.L_x_4228) ;  /* 0x0000000000848947 */ /* 0x000fea0003800000 */
[----:B------:R-:W-:Y:S01]  /*0d00*/  IMAD.U32 R4, RZ, RZ, UR10 ;  /* 0x0000000aff047e24 */ /* 0x000fe2000f8e00ff */
[----:B------:R-:W-:Y:S01]  /*0d10*/  UIADD3 UR6, UR10, -0x1, UR9 ;  /* 0xffffffff0a067890 */ /* 0x000fe2000fffe009 */
[----:B------:R-:W-:-:S03]  /*0d20*/  UMOV UR4, URZ ;  /* 0x0000003f00047c82 */ /* 0x000fc60008000000 */
        /* <DEDUP_REMOVED lines=30> */
.L_x_4228:
[----:B------:R-:W-:Y:S01]  /*0f10*/  UIMAD UR38, UR38, UR4, URZ ;  /* 0x00000004262672a4 */ /* 0x000fe2000f8e023f */
[----:B------:R-:W-:Y:S01]  /*0f20*/  IMAD.U32 R0, RZ, RZ, UR9 ;  /* 0x00000009ff007e24 */ /* 0x000fe2000f8e00ff */
[----:B------:R-:W0:Y:S01]  /*0f30*/  S2R R4, SR_TID.X ;  /* 0x0000000000047919 */ /* 0x000e220000002100 */
[----:B------:R-:W-:Y:S01]  /*0f40*/  IMAD.U32 R3, RZ, RZ, UR4 ;  /* 0x00000004ff037e24 */ /* 0x000fe2000f8e00ff */
[----:B------:R-:W-:Y:S02]  /*0f50*/  PLOP3.LUT P0, PT, PT, PT, PT, 0x80, 0x0 ;  /* 0x000000000000781c */ /* 0x000fe40003f0f070 */
[----:B------:R-:W-:Y:S02]  /*0f60*/  CS2R R150, SRZ ;  /* 0x0000000000967805 */ /* 0x000fe4000001ff00 */
[----:B------:R-:W-:Y:S02]  /*0f70*/  CS2R R148, SRZ ;  /* 0x0000000000947805 */ /* 0x000fe4000001ff00 */
[----:B------:R-:W-:-:S02]  /*0f80*/  CS2R R146, SRZ ;  /* 0x0000000000927805 */ /* 0x000fc4000001ff00 */
[----:B------:R-:W-:Y:S01]  /*0f90*/  VIADDMNMX R0, R3, UR38, R0, PT ;  /* 0x0000002603007c46 */ /* 0x000fe2000b800100 */
[----:B------:R-:W-:Y:S01]  /*0fa0*/  IMAD.MOV.U32 R3, RZ, RZ, RZ ;  /* 0x000000ffff037224 */ /* 0x000fe200078e00ff */
        /* <DEDUP_REMOVED lines=23> */
[----:B------:R-:W-:-:S02]  /*1120*/  CS2R R104, SRZ ;  /* 0x0000000000687805 */ /* 0x000fc4000001ff00 */
[----:B0-----:R-:W-:Y:S01]  /*1130*/  IADD3 R16, R4, -0x80, RZ ;  /* 0xffffff8004107810 */ /* 0x001fe20007ffe0ff */
[----:B------:R-:W-:Y:S01]  /*1140*/  IMAD.MOV.U32 R4, RZ, RZ, RZ ;  /* 0x000000ffff047224 */ /* 0x000fe200078e00ff */
        /* <DEDUP_REMOVED lines=66> */
[----:B------:R-:W-:Y:S01]  /*1570*/  IMAD.U32 R10, RZ, RZ, UR6 ;  /* 0x00000006ff0a7e24 */ /* 0x000fe2000f8e00ff */
[----:B------:R-:W-:Y:S01]  /*1580*/  MOV R8, 0x70 ;  /* 0x0000007000087802 */ /* 0x000fe20000000f00 */
[----:B------:R-:W-:Y:S02]  /*1590*/  IMAD.U32 R6, RZ, RZ, UR4 ;  /* 0x00000004ff067e24 */ /* 0x000fe4000f8e00ff */
[----:B------:R-:W-:-:S02]  /*15a0*/  IMAD.U32 R7, RZ, RZ, UR5 ;  /* 0x00000005ff077e24 */ /* 0x000fc4000f8e00ff */
[----:B------:R-:W-:Y:S02]  /*15b0*/  IMAD.U32 R11, RZ, RZ, UR7 ;  /* 0x00000007ff0b7e24 */ /* 0x000fe4000f8e00ff */
[----:B------:R-:W-:Y:S02]  /*15c0*/  IMAD.MOV.U32 R12, RZ, RZ, 0x1 ;  /* 0x00000001ff0c7424 */ /* 0x000fe400078e00ff */
[----:B0-----:R-:W-:-:S07]  /*15d0*/  IMAD.MOV.U32 R13, RZ, RZ, RZ ;  /* 0x000000ffff0d7224 */ /* 0x001fce00078e00ff */
[----:B------:R-:W-:-:S07]  /*15e0*/  LEPC R20, `(.L_x_4230) ;  /* 0x000000001014794e */ /* 0x000fce0000000000 */
[----:B-1----:R-:W-:Y:S05]  /*15f0*/  CALL.ABS.NOINC R14 ;  /* 0x000000000e007343 */ /* 0x002fea0003c00000 */
.L_x_4230:
[----:B------:R-:W-:Y:S01]  /*1600*/  SHF.L.U32 R10, RZ, 0x1f, RZ ;  /* 0x0000001fff0a7819 */ /* 0x000fe200000006ff */
[----:B------:R-:W-:-:S03]  /*1610*/  VIADD R0, R2, 0x8 ;  /* 0x0000000802007836 */ /* 0x000fc60000000000 */
[----:B------:R-:W0:Y:S02]  /*1620*/  SYNCS.PHASECHK.TRANS64.TRYWAIT P0, [UR39+0x22800], R10 ;  /* 0x0228000aff0075a7 */ /* 0x000e240008000167 */
[----:B0-----:R-:W-:Y:S05]  /*1630*/  @!P0 BRA `(.L_x_4231) ;  /* 0x000000c800d88947 */ /* 0x001fea0003800000 */
.L_x_4347:
[----:B------:R-:W-:Y:S05]  /*1640*/  WARPSYNC.ALL ;  /* 0x0000000000007948 */ /* 0x000fea0003800000 */
[----:B------:R-:W-:Y:S01]  /*1650*/  ULOP3.LUT UR4, UR42, 0x1, URZ, 0xfc, !UPT ;  /* 0x000000012a047892 */ /* 0x000fe2000f8efc3f */
[----:B------:R1:W-:Y:S03]  /*1660*/  BAR.SYNC.DEFER_BLOCKING R0, 0x100 ;  /* 0x000400000000751d */ /* 0x0003e60000010000 */
[----:B------:R-:W-:-:S06]  /*1670*/  UISETP.NE.AND UP0, UPT, UR4, 0x3, UPT ;  /* 0x000000030400788c */ /* 0x000fcc000bf05270 */
[----:B------:R-:W-:-:S13]  /*1680*/  PLOP3.LUT P0, PT, PT, PT, UP0, 0x80, 0x0 ;  /* 0x000000000000781c */ /* 0x000fda0003f0f008 */
[----:B-1----:R-:W-:Y:S05]  /*1690*/  @!P0 BRA `(.L_x_4232) ;  /* 0x0000000000048947 */ /* 0x002fea0003800000 */
[----:B------:R-:W-:Y:S01]  /*16a0*/  BPT.TRAP 0x1 ;  /* 0x000000040000795c */ /* 0x000fe20000300000 */
.L_x_4232:
[----:B------:R1:W2:Y:S01]  /*16b0*/  SYNCS.PHASECHK.TRANS64.TRYWAIT P1, [UR39+0x22830], R10 ;  /* 0x0228300aff0075a7 */ /* 0x0002a20008020167 */
[----:B------:R-:W-:Y:S05]  /*16c0*/  @!P0 BRA `(.L_x_4233) ;  /* 0x0000000000048947 */ /* 0x000fea0003800000 */
[----:B------:R-:W-:Y:S01]  /*16d0*/  BPT.TRAP 0x1 ;  /* 0x000000040000795c */ /* 0x000fe20000300000 */
.L_x_4233:
[----:B--2---:R-:W-:Y:S05]  /*16e0*/  @P1 BRA `(.L_x_4234) ;  /* 0x0000000000081947 */ /* 0x004fea0003800000 */
[----:B------:R-:W2:Y:S02]  /*16f0*/  SYNCS.PHASECHK.TRANS64.TRYWAIT P1, [UR39+0x22830], R10 ;  /* 0x0228300aff0075a7 */ /* 0x000ea40008020167 */
[----:B--2---:R-:W-:Y:S05]  /*1700*/  @!P1 BRA `(.L_x_4235) ;  /* 0x000000c800bc9947 */ /* 0x004fea0003800000 */
.L_x_4234:
[----:B------:R-:W-:Y:S01]  /*1710*/  UIADD3 UR4, UR39, 0x1c400, URZ ;  /* 0x0001c40027047890 */ /* 0x000fe2000fffe03f */
[----:B------:R-:W-:Y:S01]  /*1720*/  WARPGROUP.ARRIVE ;  /* 0x00000000000079c5 */ /* 0x000fe20000000000 */
[----:B------:R-:W-:Y:S01]  /*1730*/  ULOP3.LUT UR8, UR46, 0x10000, URZ, 0xfc, !UPT ;  /* 0x000100002e087892 */ /* 0x000fe2000f8efc3f */
[----:B0-----:R-:W-:Y:S01]  /*1740*/  LOP3.LUT R3, R18, 0xffffff80, RZ, 0xc0, !PT ;  /* 0xffffff8012037812 */ /* 0x001fe200078ec0ff */
[----:B------:R-:W-:Y:S01]  /*1750*/  USHF.R.U32.HI UR4, URZ, 0x4, UR4 ;  /* 0x000000043f047899 */ /* 0x000fe20008011604 */
[----:B------:R-:W-:Y:S01]  /*1760*/  LEA.HI R17, R17, R16, RZ, 0x2 ;  /* 0x0000001011117211 */ /* 0x000fe200078f10ff */
[----:B------:R-:W-:Y:S01]  /*1770*/  UMOV UR9, 0x40000040 ;  /* 0x4000004000097882 */ /* 0x000fe20000000000 */
[----:B------:R-:W-:Y:S01]  /*1780*/  UMOV UR7, 0x40000040 ;  /* 0x4000004000077882 */ /* 0x000fe20000000000 */
[----:B------:R-:W-:Y:S01]  /*1790*/  ULOP3.LUT UR4, UR4, 0x3fff, URZ, 0xc0, !UPT ;  /* 0x00003fff04047892 */ /* 0x000fe2000f8ec03f */
[----:B------:R-:W-:Y:S01]  /*17a0*/  IMAD.IADD R3, R16, 0x1, -R3 ;  /* 0x0000000110037824 */ /* 0x000fe200078e0a03 */
[----:B------:R-:W-:Y:S01]  /*17b0*/  UMOV UR5, UR9 ;  /* 0x0000000900057c82 */ /* 0x000fe20008000000 */
[----:B------:R-:W-:Y:S01]  /*17c0*/  UIADD3 UR12, UR8, 0x2, URZ ;  /* 0x00000002080c7890 */ /* 0x000fe2000fffe03f */
[----:B------:R-:W-:Y:S01]  /*17d0*/  LOP3.LUT R17, R17, 0xfffffffc, RZ, 0xc0, !PT ;  /* 0xfffffffc11117812 */ /* 0x000fe200078ec0ff */
[----:B------:R-:W-:Y:S01]  /*17e0*/  ULOP3.LUT UR6, UR4, 0x10000, URZ, 0xfc, !UPT ;  /* 0x0001000004067892 */ /* 0x000fe2000f8efc3f */
[----:B------:R-:W-:Y:S01]  /*17f0*/  SHF.R.S32.HI R4, RZ, 0x1f, R3 ;  /* 0x0000001fff047819 */ /* 0x000fe20000011403 */
[----:B------:R-:W-:Y:S01]  /*1800*/  UMOV UR13, 0x40000040 ;  /* 0x40000040000d7882 */ /* 0x000fe20000000000 */
[----:B------:R-:W-:Y:S01]  /*1810*/  UMOV UR4, UR8 ;  /* 0x0000000800047c82 */ /* 0x000fe20008000000 */
[----:B------:R-:W-:Y:S01]  /*1820*/  UIADD3 UR14, UR6, 0x2, URZ ;  /* 0x00000002060e7890 */ /* 0x000fe2000fffe03f */
[CC--:B------:R-:W-:Y:S01]  /*1830*/  LEA.HI R5, R4.reuse, R3.reuse, RZ, 0x2 ;  /* 0x0000000304057211 */ /* 0x0c0fe200078f10ff */
[----:B------:R-:W-:Y:S01]  /*1840*/  UMOV UR15, 0x40000040 ;  /* 0x40000040000f7882 */ /* 0x000fe20000000000 */
[----:B------:R-:W-:Y:S01]  /*1850*/  UIADD3 UR16, UR8, 0x4, URZ ;  /* 0x0000000408107890 */ /* 0x000fe2000fffe03f */
[----:B------:R-:W-:Y:S01]  /*1860*/  LEA.HI R6, R4, R3, RZ, 0x5 ;  /* 0x0000000304067211 */ /* 0x000fe200078f28ff */
[----:B------:R-:W-:Y:S01]  /*1870*/  HGMMA.64x96x16.F32 R24, gdesc[UR4], RZ, !UPT, gsb0 ;  /* 0x01600000041879f0 */ /* 0x000fe2000c0008ff */
[----:B------:R-:W-:Y:S01]  /*1880*/  UIADD3 UR18, UR6, 0x4, URZ ;  /* 0x0000000406127890 */ /* 0x000fe2000fffe03f */
[--C-:B------:R-:W-:Y:S01]  /*1890*/  SHF.R.S32.HI R4, RZ, 0x2, R5.reuse ;  /* 0x00000002ff047819 */ /* 0x100fe20000011405 */
[----:B------:R-:W-:Y:S01]  /*18a0*/  UMOV UR17, 0x40000040 ;  /* 0x4000004000117882 */ /* 0x000fe20000000000 */
[----:B------:R-:W-:Y:S01]  /*18b0*/  UMOV UR19, 0x40000040 ;  /* 0x4000004000137882 */ /* 0x000fe20000000000 */
[----:B------:R-:W-:Y:S01]  /*18c0*/  UIADD3 UR20, UR8, 0x6, URZ ;  /* 0x0000000608147890 */ /* 0x000fe2000fffe03f */
[----:B------:R-:W-:Y:S01]  /*18d0*/  SHF.R.S32.HI R7, RZ, 0x1f, R5 ;  /* 0x0000001fff077819 */ /* 0x000fe20000011405 */
[----:B------:R-:W-:Y:S01]  /*18e0*/  UIADD3 UR22, UR6, 0x6, URZ ;  /* 0x0000000606167890 */ /* 0x000fe2000fffe03f */
[----:B------:R-:W-:Y:S01]  /*18f0*/  IMAD.IADD R17, R16, 0x1, -R17 ;  /* 0x0000000110117824 */ /* 0x000fe200078e0a11 */
[----:B------:R-:W-:Y:S01]  /*1900*/  UMOV UR21, 0x40000040 ;  /* 0x4000004000157882 */ /* 0x000fe20000000000 */
[----:B------:R-:W-:Y:S01]  /*1910*/  UMOV UR23, 0x40000040 ;  /* 0x4000004000177882 */ /* 0x000fe20000000000 */
[----:B------:R-:W-:Y:S01]  /*1920*/  SHF.R.S32.HI R6, RZ, 0x5, R6 ;  /* 0x00000005ff067819 */ /* 0x000fe20000011406 */
[----:B------:R-:W-:Y:S01]  /*1930*/  ULDC UR4, c[0x0][0x448] ;  /* 0x0001120000047ab9 */ /* 0x000fe20000000800 */
[----:B------:R-:W-:Y:S01]  /*1940*/  LEA.HI R8, R19, R19, RZ, 0x1 ;  /* 0x0000001313087211 */ /* 0x000fe200078f08ff */
[----:B------:R-:W-:Y:S01]  /*1950*/  UISETP.NE.AND UP0, UPT, UR4, 0x1, UPT ;  /* 0x000000010400788c */ /* 0x000fe2000bf05270 */
[----:B------:R-:W-:Y:S01]  /*1960*/  LEA.HI R7, R7, R4, RZ, 0x3 ;  /* 0x0000000407077211 */ /* 0x000fe200078f18ff */
[----:B------:R-:W-:Y:S01]  /*1970*/  ULDC UR11, c[0x0][0x288] ;  /* 0x0000a200000b7ab9 */ /* 0x000fe20000000800 */
[----:B------:R-:W-:Y:S01]  /*1980*/  LEA R9, R6, UR43, 0x4 ;  /* 0x0000002b06097c11 */ /* 0x000fe2000f8e20ff */
[----:B------:R-:W-:Y:S01]  /*1990*/  ULDC UR7, c[0x0][0x988] ;  /* 0x0002620000077ab9 */ /* 0x000fe20000000800 */
[----:B------:R-:W-:Y:S01]  /*19a0*/  LOP3.LUT R8, R8, 0x3fffffe, RZ, 0xc0, !PT ;  /* 0x03fffffe08087812 */ /* 0x000fe200078ec0ff */
[----:B------:R-:W0:Y:S01]  /*19b0*/  S2R R11, SR_TID.X ;  /* 0x00000000000b7919 */ /* 0x000e220000002100 */
[----:B------:R-:W-:-:S02]  /*19c0*/  LOP3.LUT R7, R7, 0xfffffff8, RZ, 0xc0, !PT ;  /* 0xfffffff807077812 */ /* 0x000fc400078ec0ff */
[----:B------:R-:W-:Y:S01]  /*19d0*/  LEA.HI R6, R17, R17, RZ, 0x1 ;  /* 0x0000001111067211 */ /* 0x000fe200078f08ff */
[----:B------:R-:W-:Y:S01]  /*19e0*/  IMAD.IADD R8, R19, 0x1, -R8 ;  /* 0x0000000113087824 */ /* 0x000fe200078e0a08 */
[----:B------:R-:W-:Y:S01]  /*19f0*/  IADD3 R7, R9, R4, -R7 ;  /* 0x0000000409077210 */ /* 0x000fe20007ffe807 */
[----:B------:R-:W-:Y:S01]  /*1a00*/  @UP0 ULDC UR4, c[0x0][0x44c] ;  /* 0x0001130000040ab9 */ /* 0x000fe20000000800 */
[----:B------:R-:W-:Y:S02]  /*1a10*/  LOP3.LUT R6, R6, 0x1ffffffe, RZ, 0xc0, !PT ;  /* 0x1ffffffe06067812 */ /* 0x000fe400078ec0ff */
[----:B------:R-:W-:Y:S01]  /*1a20*/  PLOP3.LUT P1, PT, PT, PT, UP0, 0x80, 0x0 ;  /* 0x000000000000781c */ /* 0x000fe20003f2f008 */
[----:B------:R-:W-:Y:S02]  /*1a30*/  IMAD R7, R8, 0x40, R7 ;  /* 0x0000004008077824 */ /* 0x000fe400078e0207 */
[----:B------:R-:W-:-:S05]  /*1a40*/  IMAD.IADD R4, R17, 0x1, -R6 ;  /* 0x0000000111047824 */ /* 0x000fca00078e0a06 */
[----:B------:R-:W-:-:S05]  /*1a50*/  LEA R4, R4, R7, 0x3 ;  /* 0x0000000704047211 */ /* 0x000fca00078e18ff */
[----:B------:R-:W-:Y:S01]  /*1a60*/  @P1 IMAD.HI.U32 R6, R4, UR4, RZ ;  /* 0x0000000404061c27 */ /* 0x000fe2000f8e00ff */
[----:B------:R-:W-:-:S03]  /*1a70*/  @UP0 ULDC UR4, c[0x0][0x450] ;  /* 0x0001140000040ab9 */ /* 0x000fc60000000800 */
[----:B------:R-:W-:Y:S01]  /*1a80*/  IMAD.MOV.U32 R7, RZ, RZ, R4 ;  /* 0x000000ffff077224 */ /* 0x000fe200078e0004 */
[----:B------:R-:W-:Y:S01]  /*1a90*/  @P1 SHF.R.U32.HI R7, RZ, UR4, R6 ;  /* 0x00000004ff071c19 */ /* 0x000fe20008011606 */
[----:B------:R-:W-:Y:S01]  /*1aa0*/  UIMAD UR4, UR41, -0x60, UR40 ;  /* 0xffffffa0290478a4 */ /* 0x000fe2000f8e0228 */
[----:B------:R-:W-:-:S03]  /*1ab0*/  LOP3.LUT R6, R5, 0x7ffffffc, RZ, 0xc0, !PT ;  /* 0x7ffffffc05067812 */ /* 0x000fc600078ec0ff */
[----:B------:R-:W2:Y:S01]  /*1ac0*/  SHFL.IDX PT, R8, R7, 0x1, 0x1c1f ;  /* 0x003c1f0007087f89 */ /* 0x000ea200000e0000 */
[----:B------:R-:W-:Y:S01]  /*1ad0*/  UIADD3 UR4, UR4, 0x60, URZ ;  /* 0x0000006004047890 */ /* 0x000fe2000fffe03f */
[----:B------:R-:W-:Y:S01]  /*1ae0*/  IMAD.IADD R3, R3, 0x1, -R6 ;  /* 0x0000000103037824 */ /* 0x000fe200078e0a06 */
[----:B0-----:R-:W-:Y:S01]  /*1af0*/  LOP3.LUT R11, R11, 0x7f, RZ, 0xc0, !PT ;  /* 0x0000007f0b0b7812 */ /* 0x001fe200078ec0ff */
[----:B------:R-:W0:Y:S03]  /*1b00*/  SHFL.IDX PT, R7, R7, RZ, 0x1c1f ;  /* 0x001c1fff07077589 */ /* 0x000e2600000e0000 */
[----:B------:R-:W-:-:S04]  /*1b10*/  IMAD.U32 R6, RZ, RZ, UR4 ;  /* 0x00000004ff067e24 */ /* 0x000fc8000f8e00ff */
[----:B------:R-:W-:Y:S02]  /*1b20*/  IMAD R5, R3, -0x2, R6 ;  /* 0xfffffffe03057824 */ /* 0x000fe400078e0206 */
[----:B------:R-:W-:-:S05]  /*1b30*/  IMAD.U32 R6, RZ, RZ, UR11 ;  /* 0x0000000bff067e24 */ /* 0x000fca000f8e00ff */
[----:B------:R-:W-:-:S04]  /*1b40*/  IADD3 R6, R5, 0x1, -R6 ;  /* 0x0000000105067810 */ /* 0x000fc80007ffe806 */
[----:B--2---:R-:W-:-:S04]  /*1b50*/  VIADDMNMX R8, R8, R6, R5, PT ;  /* 0x0000000608087246 */ /* 0x004fc80003800105 */
[C---:B------:R-:W-:Y:S02]  /*1b60*/  ISETP.GT.AND P2, PT, R8.reuse, RZ, PT ;  /* 0x000000ff0800720c */ /* 0x040fe40003f44270 */
[C---:B------:R-:W-:Y:S02]  /*1b70*/  ISETP.GT.AND P3, PT, R8.reuse, 0x1, PT ;  /* 0x000000010800780c */ /* 0x040fe40003f64270 */
[----:B------:R-:W-:Y:S02]  /*1b80*/  ISETP.GT.AND P4, PT, R8, 0x8, PT ;  /* 0x000000080800780c */ /* 0x000fe40003f84270 */
[----:B0-----:R-:W-:-:S04]  /*1b90*/  VIADDMNMX R6, R7, R6, R5, PT ;  /* 0x0000000607067246 */ /* 0x001fc80003800105 */
[----:B------:R-:W-:Y:S01]  /*1ba0*/  ISETP.GT.AND P5, PT, R6, 0x8, PT ;  /* 0x000000080600780c */ /* 0x000fe20003fa4270 */
        /* <DEDUP_REMOVED lines=12> */
[----:B------:R-:W-:Y:S02]  /*1c70*/  ISETP.GT.AND P2, PT, R8, 0x9, PT ;  /* 0x000000090800780c */ /* 0x000fe40003f44270 */
[----:B------:R-:W-:-:S02]  /*1c80*/  FSEL R30, R30, -INF , P4 ;  /* 0xff8000001e1e7808 */ /* 0x000fc40002000000 */
[----:B------:R-:W-:Y:S02]  /*1c90*/  FMNMX.FTZ R9, R26, R27, !PT ;  /* 0x0000001b1a097209 */ /* 0x000fe40007810000 */
[----:B------:R-:W-:Y:S02]  /*1ca0*/  ISETP.GT.AND P3, PT, R8, 0x10, PT ;  /* 0x000000100800780c */ /* 0x000fe40003f64270 */
[----:B------:R-:W-:Y:S02]  /*1cb0*/  FSEL R31, R31, -INF , P2 ;  /* 0xff8000001f1f7808 */ /* 0x000fe40001000000 */
[----:B------:R-:W-:Y:S02]  /*1cc0*/  FMNMX.FTZ R12, R30, R9, !PT ;  /* 0x000000091e0c7209 */ /* 0x000fe40007810000 */
        /* <DEDUP_REMOVED lines=57> */
[----:B------:R-:W-:Y:S02]  /*2060*/  FSEL R71, R71, -INF , P2 ;  /* 0xff80000047477808 */ /* 0x000fe40001000000 */
[----:B------:R-:W-:Y:S02]  /*2070*/  FMNMX.FTZ R8, R70, R9, !PT ;  /* 0x0000000946087209 */ /* 0x000fe40007810000 */
[C---:B------:R-:W-:Y:S02]  /*2080*/  ISETP.GT.AND P3, PT, R6.reuse, RZ, PT ;  /* 0x000000ff0600720c */ /* 0x040fe40003f64270 */
[----:B------:R-:W-:Y:S02]  /*2090*/  FMNMX.FTZ R8, R71, R8, !PT ;  /* 0x0000000847087209 */ /* 0x000fe40007810000 */
[----:B------:R-:W-:-:S02]  /*20a0*/  ISETP.GT.AND P4, PT, R6, 0x1, PT ;  /* 0x000000010600780c */ /* 0x000fc40003f84270 */
[----:B------:R-:W-:Y:S01]  /*20b0*/  FSEL R24, R24, -INF , P3 ;  /* 0xff80000018187808 */ /* 0x000fe20001800000 */
[----:B------:R-:W0:Y:S01]  /*20c0*/  SHFL.BFLY PT, R9, R8, 0x2, 0x1f ;  /* 0x0c401f0008097f89 */ /* 0x000e2200000e0000 */
[----:B------:R-:W-:Y:S02]  /*20d0*/  FSEL R25, R25, -INF , P4 ;  /* 0xff80000019197808 */ /* 0x000fe40002000000 */
[----:B------:R-:W-:Y:S02]  /*20e0*/  ISETP.GT.AND P2, PT, R6, 0x9, PT ;  /* 0x000000090600780c */ /* 0x000fe40003f44270 */
[----:B------:R-:W-:Y:S02]  /*20f0*/  FSEL R28, R28, -INF , P5 ;  /* 0xff8000001c1c7808 */ /* 0x000fe40002800000 */
[----:B------:R-:W-:Y:S02]  /*2100*/  FMNMX.FTZ R7, R24, R25, !PT ;  /* 0x0000001918077209 */ /* 0x000fe40007810000 */
[----:B------:R-:W-:-:S02]  /*2110*/  ISETP.GT.AND P3, PT, R6, 0x10, PT ;  /* 0x000000100600780c */ /* 0x000fc40003f64270 */
[----:B------:R-:W-:Y:S02]  /*2120*/  FSEL R29, R29, -INF , P2 ;  /* 0xff8000001d1d7808 */ /* 0x000fe40001000000 */
[----:B------:R-:W-:Y:S02]  /*2130*/  ISETP.GT.AND P2, PT, R6, 0x11, PT ;  /* 0x000000110600780c */ /* 0x000fe40003f44270 */
[----:B------:R-:W-:Y:S02]  /*2140*/  FSEL R32, R32, -INF , P3 ;  /* 0xff80000020207808 */ /* 0x000fe40001800000 */
[C---:B------:R-:W-:Y:S02]  /*2150*/  ISETP.GT.AND P3, PT, R6.reuse, 0x18, PT ;  /* 0x000000180600780c */ /* 0x040fe40003f64270 */
[----:B------:R-:W-:Y:S02]  /*2160*/  FSEL R33, R33, -INF , P2 ;  /* 0xff80000021217808 */ /* 0x000fe40001000000 */
[----:B------:R-:W-:-:S02]  /*2170*/  ISETP.GT.AND P2, PT, R6, 0x19, PT ;  /* 0x000000190600780c */ /* 0x000fc40003f44270 */
[----:B------:R-:W-:Y:S02]  /*2180*/  FSEL R36, R36, -INF , P3 ;  /* 0xff80000024247808 */ /* 0x000fe40001800000 */
[----:B0-----:R-:W-:Y:S02]  /*2190*/  FMNMX.FTZ R9, R8, R9, !PT ;  /* 0x0000000908097209 */ /* 0x001fe40007810000 */
[C---:B------:R-:W-:Y:S02]  /*21a0*/  ISETP.GT.AND P3, PT, R6.reuse, 0x20, PT ;  /* 0x000000200600780c */ /* 0x040fe40003f64270 */
[----:B------:R-:W-:Y:S01]  /*21b0*/  FSEL R37, R37, -INF , P2 ;  /* 0xff80000025257808 */ /* 0x000fe20001000000 */
[----:B------:R-:W0:Y:S01]  /*21c0*/  SHFL.BFLY PT, R12, R9, 0x1, 0x1f ;  /* 0x0c201f00090c7f89 */ /* 0x000e2200000e0000 */
[----:B------:R-:W-:Y:S02]  /*21d0*/  ISETP.GT.AND P2, PT, R6, 0x21, PT ;  /* 0x000000210600780c */ /* 0x000fe40003f44270 */
[----:B------:R-:W-:-:S02]  /*21e0*/  FSEL R40, R40, -INF , P3 ;  /* 0xff80000028287808 */ /* 0x000fc40001800000 */
[C---:B------:R-:W-:Y:S02]  /*21f0*/  ISETP.GT.AND P3, PT, R6.reuse, 0x28, PT ;  /* 0x000000280600780c */ /* 0x040fe40003f64270 */
[----:B------:R-:W-:Y:S02]  /*2200*/  FSEL R41, R41, -INF , P2 ;  /* 0xff80000029297808 */ /* 0x000fe40001000000 */
[----:B------:R-:W-:Y:S02]  /*2210*/  ISETP.GT.AND P2, PT, R6, 0x29, PT ;  /* 0x000000290600780c */ /* 0x000fe40003f44270 */
[----:B------:R-:W-:Y:S02]  /*2220*/  FSEL R44, R44, -INF , P3 ;  /* 0xff8000002c2c7808 */ /* 0x000fe40001800000 */
[----:B------:R-:W-:Y:S02]  /*2230*/  ISETP.GT.AND P3, PT, R6, 0x30, PT ;  /* 0x000000300600780c */ /* 0x000fe40003f64270 */
[----:B------:R-:W-:-:S02]  /*2240*/  FSEL R45, R45, -INF , P2 ;  /* 0xff8000002d2d7808 */ /* 0x000fc40001000000 */
[----:B------:R-:W-:Y:S02]  /*2250*/  ISETP.GT.AND P2, PT, R6, 0x31, PT ;  /* 0x000000310600780c */ /* 0x000fe40003f44270 */
[----:B------:R-:W-:Y:S02]  /*2260*/  FSEL R48, R48, -INF , P3 ;  /* 0xff80000030307808 */ /* 0x000fe40001800000 */
[C---:B------:R-:W-:Y:S02]  /*2270*/  ISETP.GT.AND P3, PT, R6.reuse, 0x38, PT ;  /* 0x000000380600780c */ /* 0x040fe40003f64270 */
[----:B------:R-:W-:Y:S02]  /*2280*/  FSEL R49, R49, -INF , P2 ;  /* 0xff80000031317808 */ /* 0x000fe40001000000 */
[----:B0-----:R-:W-:Y:S02]  /*2290*/  FMNMX.FTZ R5, R9, R12, !PT ;  /* 0x0000000c09057209 */ /* 0x001fe40007810000 */
[----:B------:R-:W-:-:S02]  /*22a0*/  ISETP.GT.AND P2, PT, R6, 0x39, PT ;  /* 0x000000390600780c */ /* 0x000fc40003f44270 */
[C---:B------:R-:W-:Y:S01]  /*22b0*/  FSETP.NEU.FTZ.AND P4, PT, R5.reuse, -INF , PT ;  /* 0xff8000000500780b */ /* 0x040fe20003f9d000 */
[----:B------:R-:W-:Y:S01]  /*22c0*/  FMUL.FTZ R8, R5, UR7 ;  /* 0x0000000705087c20 */ /* 0x000fe20008410000 */
[----:B------:R-:W-:Y:S02]  /*22d0*/  FSEL R52, R52, -INF , P3 ;  /* 0xff80000034347808 */ /* 0x000fe40001800000 */
[----:B------:R-:W-:Y:S02]  /*22e0*/  ISETP.GT.AND P3, PT, R6, 0x40, PT ;  /* 0x000000400600780c */ /* 0x000fe40003f64270 */
[----:B------:R-:W-:Y:S02]  /*22f0*/  FSEL R9, R8, RZ, P4 ;  /* 0x000000ff08097208 */ /* 0x000fe40002000000 */
[----:B------:R-:W-:Y:S02]  /*2300*/  FMNMX.FTZ R8, R28, R7, !PT ;  /* 0x000000071c087209 */ /* 0x000fe40007810000 */
[----:B------:R-:W-:Y:S01]  /*2310*/  FSEL R53, R53, -INF , P2 ;  /* 0xff80000035357808 */ /* 0x000fe20001000000 */
[--C-:B------:R-:W-:Y:S01]  /*2320*/  FFMA.FTZ R26, R26, UR7, -R9.reuse ;  /* 0x000000071a1a7c23 */ /* 0x100fe20008010809 */
[----:B------:R-:W-:Y:S01]  /*2330*/  FMNMX.FTZ R7, R29, R8, !PT ;  /* 0x000000081d077209 */ /* 0x000fe20007810000 */
[--C-:B------:R-:W-:Y:S01]  /*2340*/  FFMA.FTZ R27, R27, UR7, -R9.reuse ;  /* 0x000000071b1b7c23 */ /* 0x100fe20008010809 */
[----:B------:R-:W-:Y:S01]  /*2350*/  ISETP.GT.AND P2, PT, R6, 0x41, PT ;  /* 0x000000410600780c */ /* 0x000fe20003f44270 */
[--C-:B------:R-:W-:Y:S01]  /*2360*/  FFMA.FTZ R30, R30, UR7, -R9.reuse ;  /* 0x000000071e1e7c23 */ /* 0x100fe20008010809 */
[----:B------:R-:W-:Y:S01]  /*2370*/  FMNMX.FTZ R8, R32, R7, !PT ;  /* 0x0000000720087209 */ /* 0x000fe20007810000 */
[----:B------:R-:W-:Y:S01]  /*2380*/  MUFU.EX2 R26, R26 ;  /* 0x0000001a001a7308 */ /* 0x000fe20000000800 */
[----:B------:R-:W-:Y:S01]  /*2390*/  FSEL R56, R56, -INF , P3 ;  /* 0xff80000038387808 */ /* 0x000fe20001800000 */
[--C-:B------:R-:W-:Y:S01]  /*23a0*/  FFMA.FTZ R31, R31, UR7, -R9.reuse ;  /* 0x000000071f1f7c23 */ /* 0x100fe20008010809 */
[----:B------:R-:W-:Y:S01]  /*23b0*/  FMNMX.FTZ R7, R33, R8, !PT ;  /* 0x0000000821077209 */ /* 0x000fe20007810000 */
[--C-:B------:R-:W-:Y:S01]  /*23c0*/  FFMA.FTZ R34, R34, UR7, -R9.reuse ;  /* 0x0000000722227c23 */ /* 0x100fe20008010809 */
[----:B------:R-:W-:Y:S01]  /*23d0*/  ISETP.GT.AND P3, PT, R6, 0x48, PT ;  /* 0x000000480600780c */ /* 0x000fe20003f64270 */
[--C-:B------:R-:W-:Y:S01]  /*23e0*/  FFMA.FTZ R35, R35, UR7, -R9.reuse ;  /* 0x0000000723237c23 */ /* 0x100fe20008010809 */
[----:B------:R-:W-:Y:S01]  /*23f0*/  FMNMX.FTZ R8, R36, R7, !PT ;  /* 0x0000000724087209 */ /* 0x000fe20007810000 */
[----:B------:R-:W0:Y:S01]  /*2400*/  MUFU.EX2 R27, R27 ;  /* 0x0000001b001b7308 */ /* 0x000e220000000800 */
        /* <DEDUP_REMOVED lines=15> */
[----:B------:R-:W2:Y:S01]  /*2500*/  MUFU.EX2 R31, R31 ;  /* 0x0000001f001f7308 */ /* 0x000ea20000000800 */
[----:B------:R-:W-:Y:S01]  /*2510*/  FSEL R61, R61, -INF , P2 ;  /* 0xff8000003d3d7808 */ /* 0x000fe20001000000 */
[--C-:B------:R-:W-:Y:S01]  /*2520*/  FFMA.FTZ R50, R50, UR7, -R9.reuse ;  /* 0x0000000732327c23 */ /* 0x100fe20008010809 */
[----:B------:R-:W-:Y:S01]  /*2530*/  FMNMX.FTZ R7, R45, R8, !PT ;  /* 0x000000082d077209 */ /* 0x000fe20007810000 */
[--C-:B------:R-:W-:Y:S01]  /*2540*/  FFMA.FTZ R51, R51, UR7, -R9.reuse ;  /* 0x0000000733337c23 */ /* 0x100fe20008010809 */
[----:B------:R-:W-:Y:S01]  /*2550*/  ISETP.GT.AND P2, PT, R6, 0x51, PT ;  /* 0x000000510600780c */ /* 0x000fe20003f44270 */
[--C-:B------:R-:W-:Y:S01]  /*2560*/  FFMA.FTZ R54, R54, UR7, -R9.reuse ;  /* 0x0000000736367c23 */ /* 0x100fe20008010809 */
[----:B------:R-:W-:Y:S01]  /*2570*/  FMNMX.FTZ R8, R48, R7, !PT ;  /* 0x0000000730087209 */ /* 0x000fe20007810000 */
[--C-:B------:R-:W-:Y:S01]  /*2580*/  FFMA.FTZ R55, R55, UR7, -R9.reuse ;  /* 0x0000000737377c23 */ /* 0x100fe20008010809 */
        /* <DEDUP_REMOVED lines=17> */
[----:B------:R-:W-:Y:S01]  /*26a0*/  FFMA.FTZ R9, R71, UR7, -R9 ;  /* 0x0000000747097c23 */ /* 0x000fe20008010809 */
[----:B------:R-:W-:-:S02]  /*26b0*/  FMNMX.FTZ R7, R57, R8, !PT ;  /* 0x0000000839077209 */ /* 0x000fc40007810000 */
[----:B------:R-:W-:Y:S02]  /*26c0*/  FSEL R69, R69, -INF , P2 ;  /* 0xff80000045457808 */ /* 0x000fe40001000000 */
[----:B------:R-:W-:Y:S01]  /*26d0*/  FMNMX.FTZ R8, R60, R7, !PT ;  /* 0x000000073c087209 */ /* 0x000fe20007810000 */
[----:B------:R-:W3:Y:S01]  /*26e0*/  MUFU.EX2 R35, R35 ;  /* 0x0000002300237308 */ /* 0x000ee20000000800 */
[----:B0-----:R-:W-:Y:S02]  /*26f0*/  F2FP.F16.F32.PACK_AB R153, R27, R26 ;  /* 0x0000001a1b99723e */ /* 0x001fe400000000ff */
[----:B------:R-:W-:Y:S02]  /*2700*/  FMNMX.FTZ R7, R61, R8, !PT ;  /* 0x000000083d077209 */ /* 0x000fe40007810000 */
[----:B--2---:R-:W-:Y:S02]  /*2710*/  F2FP.F16.F32.PACK_AB R155, R31, R30 ;  /* 0x0000001e1f9b723e */ /* 0x004fe400000000ff */
[----:B------:R-:W-:Y:S01]  /*2720*/  FMNMX.FTZ R8, R64, R7, !PT ;  /* 0x0000000740087209 */ /* 0x000fe20007810000 */
[----:B------:R0:W-:Y:S03]  /*2730*/  MUFU.EX2 R175, R9 ;  /* 0x0000000900af7308 */ /* 0x0001e60000000800 */
[----:B------:R-:W-:-:S04]  /*2740*/  FMNMX.FTZ R7, R65, R8, !PT ;  /* 0x0000000841077209 */ /* 0x000fc80007810000 */
[----:B------:R-:W-:Y:S01]  /*2750*/  FMNMX.FTZ R6, R68, R7, !PT ;  /* 0x0000000744067209 */ /* 0x000fe20007810000 */
[----:B------:R-:W-:Y:S01]  /*2760*/  MUFU.EX2 R38, R38 ;  /* 0x0000002600267308 */ /* 0x000fe20000000800 */
[----:B0-----:R-:W-:Y:S01]  /*2770*/  FADD.FTZ R9, R26, R27 ;  /* 0x0000001b1a097221 */ /* 0x001fe20000010000 */
[----:B---3--:R-:W-:Y:S02]  /*2780*/  F2FP.F16.F32.PACK_AB R157, R35, R34 ;  /* 0x00000022239d723e */ /* 0x008fe400000000ff */
[----:B------:R-:W-:-:S04]  /*2790*/  FMNMX.FTZ R6, R69, R6, !PT ;  /* 0x0000000645067209 */ /* 0x000fc80007810000 */
[----:B------:R-:W0:Y:S01]  /*27a0*/  MUFU.EX2 R39, R39 ;  /* 0x0000002700277308 */ /* 0x000e220000000800 */
[----:B------:R-:W2:Y:S07]  /*27b0*/  SHFL.BFLY PT, R7, R6, 0x2, 0x1f ;  /* 0x0c401f0006077f89 */ /* 0x000eae00000e0000 */
[----:B------:R-:W-:Y:S08]  /*27c0*/  MUFU.EX2 R42, R42 ;  /* 0x0000002a002a7308 */ /* 0x000ff00000000800 */
[----:B------:R-:W3:Y:S01]  /*27d0*/  MUFU.EX2 R43, R43 ;  /* 0x0000002b002b7308 */ /* 0x000ee20000000800 */
[----:B0-----:R-:W-:-:S07]  /*27e0*/  F2FP.F16.F32.PACK_AB R159, R39, R38 ;  /* 0x00000026279f723e */ /* 0x001fce00000000ff */
[----:B------:R-:W-:Y:S01]  /*27f0*/  MUFU.EX2 R46, R46 ;  /* 0x0000002e002e7308 */ /* 0x000fe20000000800 */
[----:B--2---:R-:W-:-:S05]  /*2800*/  FMNMX.FTZ R7, R6, R7, !PT ;  /* 0x0000000706077209 */ /* 0x004fca0007810000 */
[----:B------:R-:W0:Y:S02]  /*2810*/  SHFL.BFLY PT, R8, R7, 0x1, 0x1f ;  /* 0x0c201f0007087f89 */ /* 0x000e2400000e0000 */
[----:B------:R-:W2:Y:S01]  /*2820*/  MUFU.EX2 R47, R47 ;  /* 0x0000002f002f7308 */ /* 0x000ea20000000800 */
[----:B---3--:R-:W-:-:S07]  /*2830*/  F2FP.F16.F32.PACK_AB R161, R43, R42 ;  /* 0x0000002a2ba1723e */ /* 0x008fce00000000ff */
[----:B------:R-:W-:Y:S08]  /*2840*/  MUFU.EX2 R50, R50 ;  /* 0x0000003200327308 */ /* 0x000ff00000000800 */
[----:B------:R-:W3:Y:S01]  /*2850*/  MUFU.EX2 R51, R51 ;  /* 0x0000003300337308 */ /* 0x000ee20000000800 */
[----:B--2---:R-:W-:Y:S02]  /*2860*/  F2FP.F16.F32.PACK_AB R163, R47, R46 ;  /* 0x0000002e2fa3723e */ /* 0x004fe400000000ff */
[----:B0-----:R-:W-:-:S05]  /*2870*/  FMNMX.FTZ R8, R7, R8, !PT ;  /* 0x0000000807087209 */ /* 0x001fca0007810000 */
[----:B------:R-:W-:Y:S01]  /*2880*/  MUFU.EX2 R54, R54 ;  /* 0x0000003600367308 */ /* 0x000fe20000000800 */
[C---:B------:R-:W-:Y:S01]  /*2890*/  FSETP.NEU.FTZ.AND P2, PT, R8.reuse, -INF , PT ;  /* 0xff8000000800780b */ /* 0x040fe20003f5d000 */
[----:B------:R-:W-:-:S05]  /*28a0*/  FMUL.FTZ R6, R8, UR7 ;  /* 0x0000000708067c20 */ /* 0x000fca0008410000 */
[----:B------:R-:W-:Y:S01]  /*28b0*/  FSEL R7, R6, RZ, P2 ;  /* 0x000000ff06077208 */ /* 0x000fe20001000000 */
[----:B------:R-:W-:Y:S01]  /*28c0*/  FADD.FTZ R6, R30, R9 ;  /* 0x000000091e067221 */ /* 0x000fe20000010000 */
[----:B------:R-:W-:Y:S01]  /*28d0*/  ISETP.NE.AND P2, PT, R11, RZ, PT ;  /* 0x000000ff0b00720c */ /* 0x000fe20003f45270 */
[----:B------:R-:W-:Y:S01]  /*28e0*/  MUFU.EX2 R55, R55 ;  /* 0x0000003700377308 */ /* 0x000fe20000000800 */
        /* <DEDUP_REMOVED lines=8> */
[----:B------:R-:W-:Y:S01]  /*2970*/  FADD.FTZ R9, R31, R6 ;  /* 0x000000061f097221 */ /* 0x000fe20000010000 */
[--C-:B------:R-:W-:Y:S01]  /*2980*/  FFMA.FTZ R36, R36, UR7, -R7.reuse ;  /* 0x0000000724247c23 */ /* 0x100fe20008010807 */
[--C-:B------:R-:W-:Y:S01]  /*2990*/  FFMA.FTZ R37, R37, UR7, -R7.reuse ;  /* 0x0000000725257c23 */ /* 0x100fe20008010807 */
[----:B------:R-:W-:Y:S01]  /*29a0*/  FFMA.FTZ R40, R40, UR7, -R7 ;  /* 0x0000000728287c23 */ /* 0x000fe20008010807 */
[----:B------:R-:W-:Y:S01]  /*29b0*/  FADD.FTZ R6, R34, R9 ;  /* 0x0000000922067221 */ /* 0x000fe20000010000 */
[--C-:B------:R-:W-:Y:S01]  /*29c0*/  FFMA.FTZ R41, R41, UR7, -R7.reuse ;  /* 0x0000000729297c23 */ /* 0x100fe20008010807 */
[--C-:B------:R-:W-:Y:S01]  /*29d0*/  FFMA.FTZ R44, R44, UR7, -R7.reuse ;  /* 0x000000072c2c7c23 */ /* 0x100fe20008010807 */
[----:B------:R-:W0:Y:S01]  /*29e0*/  MUFU.EX2 R25, R25 ;  /* 0x0000001900197308 */ /* 0x000e220000000800 */
[----:B------:R-:W-:Y:S01]  /*29f0*/  FADD.FTZ R13, R35, R6 ;  /* 0x00000006230d7221 */ /* 0x000fe20000010000 */
[--C-:B------:R-:W-:Y:S01]  /*2a00*/  FFMA.FTZ R45, R45, UR7, -R7.reuse ;  /* 0x000000072d2d7c23 */ /* 0x100fe20008010807 */
[----:B------:R-:W-:Y:S01]  /*2a10*/  FFMA.FTZ R48, R48, UR7, -R7 ;  /* 0x0000000730307c23 */ /* 0x000fe20008010807 */
[----:B------:R-:W-:Y:S01]  /*2a20*/  IADD3 R9, -R2, 0xb, RZ ;  /* 0x0000000b02097810 */ /* 0x000fe20007ffe1ff */
[----:B------:R-:W-:Y:S01]  /*2a30*/  FADD.FTZ R12, R38, R13 ;  /* 0x0000000d260c7221 */ /* 0x000fe20000010000 */
[--C-:B------:R-:W-:Y:S01]  /*2a40*/  FFMA.FTZ R49, R49, UR7, -R7.reuse ;  /* 0x0000000731317c23 */ /* 0x100fe20008010807 */
[--C-:B------:R-:W-:Y:S01]  /*2a50*/  FFMA.FTZ R52, R52, UR7, -R7.reuse ;  /* 0x0000000734347c23 */ /* 0x100fe20008010807 */
[----:B------:R-:W2:Y:S01]  /*2a60*/  MUFU.EX2 R28, R28 ;  /* 0x0000001c001c7308 */ /* 0x000ea20000000800 */
[----:B------:R-:W-:Y:S01]  /*2a70*/  FADD.FTZ R15, R39, R12 ;  /* 0x0000000c270f7221 */ /* 0x000fe20000010000 */
[--C-:B------:R-:W-:Y:S01]  /*2a80*/  FFMA.FTZ R53, R53, UR7, -R7.reuse ;  /* 0x0000000735357c23 */ /* 0x100fe20008010807 */
[--C-:B------:R-:W-:Y:S01]  /*2a90*/  FFMA.FTZ R56, R56, UR7, -R7.reuse ;  /* 0x0000000738387c23 */ /* 0x100fe20008010807 */
[----:B------:R-:W-:Y:S01]  /*2aa0*/  FFMA.FTZ R57, R57, UR7, -R7 ;  /* 0x0000000739397c23 */ /* 0x000fe20008010807 */
[----:B------:R-:W-:Y:S01]  /*2ab0*/  FADD.FTZ R14, R42, R15 ;  /* 0x0000000f2a0e7221 */ /* 0x000fe20000010000 */
[--C-:B------:R-:W-:Y:S01]  /*2ac0*/  FFMA.FTZ R60, R60, UR7, -R7.reuse ;  /* 0x000000073c3c7c23 */ /* 0x100fe20008010807 */
[----:B------:R-:W-:Y:S01]  /*2ad0*/  FFMA.FTZ R61, R61, UR7, -R7 ;  /* 0x000000073d3d7c23 */ /* 0x000fe20008010807 */
[----:B------:R-:W3:Y:S01]  /*2ae0*/  MUFU.EX2 R29, R29 ;  /* 0x0000001d001d7308 */ /* 0x000ee20000000800 */
[----:B0-----:R-:W-:Y:S01]  /*2af0*/  FADD.FTZ R11, R24, R25 ;  /* 0x00000019180b7221 */ /* 0x001fe20000010000 */
[----:B------:R-:W-:Y:S01]  /*2b00*/  FADD.FTZ R15, R43, R14 ;  /* 0x0000000e2b0f7221 */ /* 0x000fe20000010000 */
[--C-:B------:R-:W-:Y:S01]  /*2b10*/  FFMA.FTZ R64, R64, UR7, -R7.reuse ;  /* 0x0000000740407c23 */ /* 0x100fe20008010807 */
[--C-:B------:R-:W-:Y:S01]  /*2b20*/  FFMA.FTZ R65, R65, UR7, -R7.reuse ;  /* 0x0000000741417c23 */ /* 0x100fe20008010807 */
[----:B------:R-:W-:Y:S01]  /*2b30*/  FFMA.FTZ R68, R68, UR7, -R7 ;  /* 0x0000000744447c23 */ /* 0x000fe20008010807 */
[----:B------:R-:W-:Y:S01]  /*2b40*/  FADD.FTZ R14, R46, R15 ;  /* 0x0000000f2e0e7221 */ /* 0x000fe20000010000 */
[----:B------:R-:W-:Y:S01]  /*2b50*/  FFMA.FTZ R69, R69, UR7, -R7 ;  /* 0x0000000745457c23 */ /* 0x000fe20008010807 */
[----:B------:R-:W0:Y:S01]  /*2b60*/  MUFU.EX2 R32, R32 ;  /* 0x0000002000207308 */ /* 0x000e220000000800 */
[----:B--2---:R-:W-:Y:S01]  /*2b70*/  FADD.FTZ R6, R28, R11 ;  /* 0x0000000b1c067221 */ /* 0x004fe20000010000 */
[----:B------:R-:W-:-:S02]  /*2b80*/  IMAD.U32 R11, RZ, RZ, UR39 ;  /* 0x00000027ff0b7e24 */ /* 0x000fc4000f8e00ff */
[----:B------:R-:W-:Y:S01]  /*2b90*/  FADD.FTZ R15, R47, R14 ;  /* 0x0000000e2f0f7221 */ /* 0x000fe20000010000 */
[----:B------:R-:W-:Y:S02]  /*2ba0*/  F2FP.F16.F32.PACK_AB R167, R55, R54 ;  /* 0x0000003637a7723e */ /* 0x000fe400000000ff */
[----:B------:R-:W-:Y:S01]  /*2bb0*/  F2FP.F16.F32.PACK_AB R152, R25, R24 ;  /* 0x000000181998723e */ /* 0x000fe200000000ff */
[----:B------:R-:W2:Y:S01]  /*2bc0*/  MUFU.EX2 R33, R33 ;  /* 0x0000002100217308 */ /* 0x000ea20000000800 */
[----:B---3--:R-:W-:Y:S01]  /*2bd0*/  FADD.FTZ R13, R29, R6 ;  /* 0x000000061d0d7221 */ /* 0x008fe20000010000 */
[----:B------:R-:W-:Y:S01]  /*2be0*/  @!P2 VIADD R6, R11, 0x22840 ;  /* 0x000228400b06a836 */ /* 0x000fe20000000000 */
[----:B------:R-:W-:-:S04]  /*2bf0*/  F2FP.F16.F32.PACK_AB R154, R29, R28 ;  /* 0x0000001c1d9a723e */ /* 0x000fc800000000ff */
[----:B------:R-:W-:Y:S01]  /*2c00*/  @!P2 PRMT R6, RZ, 0x654, R6 ;  /* 0x00000654ff06a816 */ /* 0x000fe20000000006 */
[----:B------:R-:W3:Y:S01]  /*2c10*/  MUFU.EX2 R36, R36 ;  /* 0x0000002400247308 */ /* 0x000ee20000000800 */
[----:B0-----:R-:W-:Y:S01]  /*2c20*/  FADD.FTZ R12, R32, R13 ;  /* 0x0000000d200c7221 */ /* 0x001fe20000010000 */
[----:B------:R0:W-:Y:S06]  /*2c30*/  BAR.ARV R9, 0x100 ;  /* 0x000400090000751d */ /* 0x0001ec0000002000 */
[----:B------:R-:W4:Y:S01]  /*2c40*/  MUFU.EX2 R37, R37 ;  /* 0x0000002500257308 */ /* 0x000f220000000800 */
[C---:B--2---:R-:W-:Y:S01]  /*2c50*/  FADD.FTZ R13, R33.reuse, R12 ;  /* 0x0000000c210d7221 */ /* 0x044fe20000010000 */
[----:B------:R2:W-:Y:S01]  /*2c60*/  @!P2 SYNCS.ARRIVE.TRANS64.RED.A1T0 RZ, [R6+URZ], RZ ;  /* 0x000000ff06ffa9a7 */ /* 0x0005e2000810043f */
[----:B------:R-:W-:-:S05]  /*2c70*/  F2FP.F16.F32.PACK_AB R156, R33, R32 ;  /* 0x00000020219c723e */ /* 0x000fca00000000ff */
[----:B------:R-:W2:Y:S01]  /*2c80*/  MUFU.EX2 R40, R40 ;  /* 0x0000002800287308 */ /* 0x000ea20000000800 */
[----:B---3--:R-:W-:-:S07]  /*2c90*/  FADD.FTZ R12, R36, R13 ;  /* 0x0000000d240c7221 */ /* 0x008fce0000010000 */
        /* <DEDUP_REMOVED lines=50> */
[----:B----4-:R-:W-:-:S04]  /*2fc0*/  FADD.FTZ R12, R70, R13 ;  /* 0x0000000d460c7221 */ /* 0x010fc80000010000 */
[C---:B------:R-:W-:Y:S01]  /*2fd0*/  FADD.FTZ R7, R175.reuse, R12 ;  /* 0x0000000caf077221 */ /* 0x040fe20000010000 */
[----:B------:R-:W-:Y:S02]  /*2fe0*/  F2FP.F16.F32.PACK_AB R175, R175, R70 ;  /* 0x00000046afaf723e */ /* 0x000fe400000000ff */
[----:B------:R-:W4:Y:S01]  /*2ff0*/  MUFU.EX2 R65, R65 ;  /* 0x0000004100417308 */ /* 0x000f220000000800 */
[C---:B--2---:R-:W-:Y:S01]  /*3000*/  FADD.FTZ R13, R61.reuse, R6 ;  /* 0x000000063d0d7221 */ /* 0x044fe20000010000 */
[----:B------:R-:W-:-:S06]  /*3010*/  F2FP.F16.F32.PACK_AB R170, R61, R60 ;  /* 0x0000003c3daa723e */ /* 0x000fcc00000000ff */
[----:B------:R-:W2:Y:S01]  /*3020*/  MUFU.EX2 R68, R68 ;  /* 0x0000004400447308 */ /* 0x000ea20000000800 */
[----:B---3--:R-:W-:-:S07]  /*3030*/  FADD.FTZ R6, R64, R13 ;  /* 0x0000000d40067221 */ /* 0x008fce0000010000 */
[----:B------:R-:W3:Y:S01]  /*3040*/  MUFU.EX2 R69, R69 ;  /* 0x0000004500457308 */ /* 0x000ee20000000800 */
[C---:B----4-:R-:W-:Y:S01]  /*3050*/  FADD.FTZ R13, R65.reuse, R6 ;  /* 0x00000006410d7221 */ /* 0x050fe20000010000 */
[----:B------:R-:W-:-:S03]  /*3060*/  F2FP.F16.F32.PACK_AB R172, R65, R64 ;  /* 0x0000004041ac723e */ /* 0x000fc600000000ff */
[----:B--2---:R-:W-:-:S04]  /*3070*/  FADD.FTZ R6, R68, R13 ;  /* 0x0000000d44067221 */ /* 0x004fc80000010000 */
[C---:B---3--:R-:W-:Y:S01]  /*3080*/  FADD.FTZ R6, R69.reuse, R6 ;  /* 0x0000000645067221 */ /* 0x048fe20000010000 */
[----:B------:R-:W-:Y:S01]  /*3090*/  F2FP.F16.F32.PACK_AB R174, R69, R68 ;  /* 0x0000004445ae723e */ /* 0x000fe200000000ff */
[----:B0-----:R-:W-:Y:S06]  /*30a0*/  @!P0 BRA `(.L_x_4236) ;  /* 0x0000000000048947 */ /* 0x001fec0003800000 */
[----:B------:R-:W-:Y:S01]  /*30b0*/  BPT.TRAP 0x1 ;  /* 0x000000040000795c */ /* 0x000fe20000300000 */
.L_x_4236:
[----:B------:R0:W2:Y:S01]  /*30c0*/  SYNCS.PHASECHK.TRANS64.TRYWAIT P3, [UR39+0x22850], R10 ;  /* 0x0228500aff0075a7 */ /* 0x0000a20008060167 */
[----:B------:R-:W-:Y:S05]  /*30d0*/  @!P0 BRA `(.L_x_4237) ;  /* 0x0000000000048947 */ /* 0x000fea0003800000 */
[----:B------:R-:W-:Y:S01]  /*30e0*/  BPT.TRAP 0x1 ;  /* 0x000000040000795c */ /* 0x000fe20000300000 */
.L_x_4237:
[----:B--2---:R-:W-:Y:S05]  /*30f0*/  @P3 BRA `(.L_x_4238) ;  /* 0x0000000000083947 */ /* 0x004fea0003800000 */
[----:B------:R-:W2:Y:S02]  /*3100*/  SYNCS.PHASECHK.TRANS64.TRYWAIT P3, [UR39+0x22850], R10 ;  /* 0x0228500aff0075a7 */ /* 0x000ea40008060167 */
[----:B--2---:R-:W-:Y:S05]  /*3110*/  @!P3 BRA `(.L_x_4239) ;  /* 0x000000b00050b947 */ /* 0x004fea0003800000 */
.L_x_4238:
[----:B------:R3:W-:Y:S01]  /*3120*/  BAR.SYNC.DEFER_BLOCKING R0, 0x100 ;  /* 0x000400000000751d */ /* 0x0007e20000010000 */
[----:B------:R-:W-:Y:S01]  /*3130*/  UIADD3 UR4, UR39, 0x400, URZ ;  /* 0x0000040027047890 */ /* 0x000fe2000fffe03f */
[----:B--2---:R-:W-:Y:S01]  /*3140*/  @!P2 VIADD R11, R11, 0x22860 ;  /* 0x000228600b0ba836 */ /* 0x004fe20000000000 */
[----:B------:R-:W-:Y:S02]  /*3150*/  UIADD3 UR26, UR41, -0x2, URZ ;  /* 0xfffffffe291a7890 */ /* 0x000fe4000fffe03f */
[----:B------:R-:W-:Y:S01]  /*3160*/  USHF.R.U32.HI UR4, URZ, 0x4, UR4 ;  /* 0x000000043f047899 */ /* 0x000fe20008011604 */
[----:B------:R-:W-:Y:S01]  /*3170*/  UMOV UR15, 0x40000040 ;  /* 0x40000040000f7882 */ /* 0x000fe20000000000 */
[----:B------:R-:W-:Y:S02]  /*3180*/  @!P2 PRMT R11, RZ, 0x654, R11 ;  /* 0x00000654ff0ba816 */ /* 0x000fe4000000000b */
[----:B------:R-:W-:-:S04]  /*3190*/  ULOP3.LUT UR4, UR4, 0x3fff, URZ, 0xc0, !UPT ;  /* 0x00003fff04047892 */ /* 0x000fc8000f8ec03f */
[----:B------:R-:W-:-:S04]  /*31a0*/  ULOP3.LUT UR24, UR4, 0x3000000, URZ, 0xfc, !UPT ;  /* 0x0300000004187892 */ /* 0x000fc8000f8efc3f */
        /* <DEDUP_REMOVED lines=34> */
[----:B------:R-:W2:Y:S02]  /*33d0*/  S2UR UR4, SR_CTAID.X ;  /* 0x00000000000479c3 */ /* 0x000ea40000002500 */
[----:B--2---:R-:W-:-:S03]  /*33e0*/  USHF.L.U32 UR10, UR4, 0x7, URZ ;  /* 0x00000007040a7899 */ /* 0x004fc6000800063f */
[----:B------:R-:W-:Y:S02]  /*33f0*/  @UP0 ULDC UR4, c[0x0][0x44c] ;  /* 0x0001130000040ab9 */ /* 0x000fe40000000800 */
[----:B------:R-:W-:Y:S01]  /*3400*/  UIMAD.WIDE.U32 UR4, UR10, UR4, URZ ;  /* 0x000000040a0472a5 */ /* 0x000fe2000f8e003f */
[----:B------:R-:W-:Y:S02]  /*3410*/  WARPGROUP.DEPBAR.LE gsb0, 0x0 ;  /* 0x00008000000079c5 */ /* 0x000fe40000010000 */
[----:B------:R-:W-:-:S15]  /*3420*/  WARPGROUP.ARRIVE ;  /* 0x00000000000079c5 */ /* 0x000fde0000000000 */
[----:B------:R-:W-:Y:S01]  /*3430*/  HGMMA.64x256x16.F32 R24, R172, gdesc[UR12].tnspB, R24, gsb0 ;  /* 0x43e0000cac187df0 */ /* 0x000fe20008000818 */
[----:B------:R-:W-:Y:S02]  /*3440*/  @UP0 ULDC UR14, c[0x0][0x450] ;  /* 0x00011400000e0ab9 */ /* 0x000fe40000000800 */
[----:B------:R-:W-:-:S04]  /*3450*/  @UP0 USHF.R.U32.HI UR10, URZ, UR14, UR5 ;  /* 0x0000000e3f0a0299 */ /* 0x000fc80008011605 */
[----:B------:R-:W-:-:S04]  /*3460*/  UIADD3 UR4, UR10, -UR11, UR40 ;  /* 0x8000000b0a047290 */ /* 0x000fc8000fffe028 */
[----:B------:R-:W-:-:S04]  /*3470*/  UIMAD.WIDE UR4, UR4, 0x2aaaaaab, URZ ;  /* 0x2aaaaaab040478a5 */ /* 0x000fc8000f8e023f */
[----:B------:R-:W-:-:S04]  /*3480*/  USHF.R.U32.HI UR4, URZ, 0x1f, UR5 ;  /* 0x0000001f3f047899 */ /* 0x000fc80008011605 */
[----:B------:R-:W-:-:S03]  /*3490*/  ULEA.HI.SX32 UR4, UR5, UR4, 0x1c ;  /* 0x0000000405047291 */ /* 0x000fc6000f8fe23f */
[----:B------:R-:W-:Y:S01]  /*34a0*/  UMOV UR5, URZ ;  /* 0x0000003f00057c82 */ /* 0x000fe20008000000 */
[----:B------:R-:W-:-:S04]  /*34b0*/  UISETP.LT.AND UP1, UPT, UR38, UR4, UPT ;  /* 0x000000042600728c */ /* 0x000fc8000bf21270 */
[----:B------:R-:W-:-:S03]  /*34c0*/  USEL UR25, UR38, UR4, !UP1 ;  /* 0x0000000426197287 */ /* 0x000fc6000c800000 */
[----:B------:R-:W-:Y:S01]  /*34d0*/  UMOV UR4, URZ ;  /* 0x0000003f00047c82 */ /* 0x000fe20008000000 */
[----:B------:R-:W-:-:S06]  /*34e0*/  UISETP.GE.AND UP1, UPT, UR26, UR25, UPT ;  /* 0x000000191a00728c */ /* 0x000fcc000bf26270 */
[----:B------:R-:W-:Y:S01]  /*34f0*/  PLOP3.LUT P3, PT, PT, PT, UP1, 0x80, 0x0 ;  /* 0x000000000000781c */ /* 0x000fe20003f6f018 */
[----:B------:R-:W-:Y:S02]  /*3500*/  WARPGROUP.DEPBAR.LE gsb0, 0x0 ;  /* 0x00008000000079c5 */ /* 0x000fe40000010000 */
[----:B------:R3:W-:Y:S10]  /*3510*/  @!P2 SYNCS.ARRIVE.TRANS64.RED.A1T0 RZ, [R11+URZ], RZ ;  /* 0x000000ff0bffa9a7 */ /* 0x0007f4000810043f */
[----:B---3--:R-:W-:Y:S05]  /*3520*/  @!P3 BRA `(.L_x_4240) ;  /* 0x000000240010b947 */ /* 0x008fea0003800000 */
[----:B------:R-:W-:Y:S01]  /*3530*/  IMAD.MOV.U32 R11, RZ, RZ, R5 ;  /* 0x000000ffff0b7224 */ /* 0x000fe200078e0005 */
[----:B------:R-:W-:Y:S01]  /*3540*/  MOV R12, R8 ;  /* 0x00000008000c7202 */ /* 0x000fe20000000f00 */
[----:B------:R-:W-:Y:S01]  /*3550*/  UMOV UR4, URZ ;  /* 0x0000003f00047c82 */ /* 0x000fe20008000000 */
[----:B------:R-:W-:Y:S01]  /*3560*/  UMOV UR5, URZ ;  /* 0x0000003f00057c82 */ /* 0x000fe20008000000 */
[----:B------:R-:W-:Y:S01]  /*3570*/  ULDC UR27, c[0x0][0x288] ;  /* 0x0000a200001b7ab9 */ /* 0x000fe20000000800 */
[----:B------:R-:W-:Y:S01]  /*3580*/  ULDC UR28, c[0x0][0x2f0] ;  /* 0x0000bc00001c7ab9 */ /* 0x000fe20000000800 */
[----:B------:R-:W-:-:S05]  /*3590*/  ULDC UR7, c[0x0][0x988] ;  /* 0x0002620000077ab9 */ /* 0x000fca0000000800 */
.L_x_4249:
[----:B------:R-:W-:-:S04]  /*35a0*/  UIADD3 UR5, UR5, 0x1, URZ ;  /* 0x0000000105057890 */ /* 0x000fc8000fffe03f */
[----:B------:R-:W-:-:S04]  /*35b0*/  UISETP.NE.AND UP1, UPT, UR5, 0x2, UPT ;  /* 0x000000020500788c */ /* 0x000fc8000bf25270 */
[----:B------:R-:W-:Y:S02]  /*35c0*/  USEL UR10, URZ, 0x1, UP1 ;  /* 0x000000013f0a7887 */ /* 0x000fe40008800000 */
[----:B------:R-:W-:Y:S02]  /*35d0*/  USEL UR5, UR5, URZ, UP1 ;  /* 0x0000003f05057287 */ /* 0x000fe40008800000 */
[----:B------:R-:W-:Y:S01]  /*35e0*/  ULOP3.LUT UR4, UR4, UR10, URZ, 0x3c, !UPT ;  /* 0x0000000a04047292 */ /* 0x000fe2000f8e3c3f */
[----:B---3--:R-:W-:Y:S11]  /*35f0*/  @!P0 BRA `(.L_x_4241) ;  /* 0x0000000000048947 */ /* 0x008ff60003800000 */
[----:B------:R-:W-:Y:S01]  /*3600*/  BPT.TRAP 0x1 ;  /* 0x000000040000795c */ /* 0x000fe20000300000 */
.L_x_4241:
[----:B------:R-:W-:Y:S01]  /*3610*/  ULEA UR29, UR5, UR39, 0x3 ;  /* 0x00000027051d7291 */ /* 0x000fe2000f8e183f */
[----:B01----:R-:W-:-:S05]  /*3620*/  IMAD.U32 R10, RZ, RZ, UR4 ;  /* 0x00000004ff0a7e24 */ /* 0x003fca000f8e00ff */
[----:B------:R-:W-:-:S04]  /*3630*/  SHF.L.U32 R10, R10, 0x1f, RZ ;  /* 0x0000001f0a0a7819 */ /* 0x000fc800000006ff */
[----:B------:R0:W1:Y:S01]  /*3640*/  SYNCS.PHASECHK.TRANS64.TRYWAIT P3, [UR29+0x22830], R10 ;  /* 0x0228300aff0075a7 */ /* 0x000062000806015d */
[----:B------:R-:W-:Y:S05]  /*3650*/  @!P0 BRA `(.L_x_4242) ;  /* 0x0000000000048947 */ /* 0x000fea0003800000 */
[----:B------:R-:W-:Y:S01]  /*3660*/  BPT.TRAP 0x1 ;  /* 0x000000040000795c */ /* 0x000fe20000300000 */
.L_x_4242:
[----:B-1----:R-:W-:Y:S05]  /*3670*/  @P3 BRA `(.L_x_4243) ;  /* 0x0000000000083947 */ /* 0x002fea0003800000 */
[----:B------:R-:W1:Y:S02]  /*3680*/  SYNCS.PHASECHK.TRANS64.TRYWAIT P3, [UR29+0x22830], R10 ;  /* 0x0228300aff0075a7 */ /* 0x000e64000806015d */
[----:B-1----:R-:W-:Y:S05]  /*3690*/  @!P3 BRA `(.L_x_4244) ;  /* 0x000000ac0004b947 */ /* 0x002fea0003800000 */
.L_x_4243:
[----:B------:R-:W-:Y:S01]  /*36a0*/  UIMAD UR10, UR5, 0x300, UR6 ;  /* 0x00000300050a78a4 */ /* 0x000fe2000f8e0206 */
[----:B------:R-:W-:Y:S01]  /*36b0*/  WARPGROUP.ARRIVE ;  /* 0x00000000000079c5 */ /* 0x000fe20000000000 */
[----:B------:R-:W-:Y:S01]  /*36c0*/  UMOV UR11, 0x40000040 ;  /* 0x40000040000b7882 */ /* 0x000fe20000000000 */
[----:B------:R-:W-:Y:S01]  /*36d0*/  UMOV UR15, 0x40000040 ;  /* 0x40000040000f7882 */ /* 0x000fe20000000000 */
[----:B------:R-:W-:Y:S01]  /*36e0*/  UIADD3 UR14, UR10, 0x2, URZ ;  /* 0x000000020a0e7890 */ /* 0x000fe2000fffe03f */
[----:B------:R-:W-:Y:S01]  /*36f0*/  IMAD.MOV.U32 R13, RZ, RZ, R4 ;  /* 0x000000ffff0d7224 */ /* 0x000fe200078e0004 */
[----:B------:R-:W-:Y:S01]  /*3700*/  UIADD3 UR18, UR10, 0x4, URZ ;  /* 0x000000040a127890 */ /* 0x000fe2000fffe03f */
[----:B------:R-:W-:Y:S01]  /*3710*/  IMAD.MOV.U32 R8, RZ, RZ, -0x2 ;  /* 0xfffffffeff087424 */ /* 0x000fe200078e00ff */
[----:B------:R-:W-:Y:S01]  /*3720*/  UMOV UR19, 0x40000040 ;  /* 0x4000004000137882 */ /* 0x000fe20000000000 */
[----:B------:R-:W-:Y:S01]  /*3730*/  HGMMA.64x96x16.F32 R152, gdesc[UR8], RZ, !UPT, gsb0 ;  /* 0x01600000089879f0 */ /* 0x000fe2000c0008ff */
[----:B------:R-:W-:Y:S01]  /*3740*/  UIADD3 UR22, UR10, 0x6, URZ ;  /* 0x000000060a167890 */ /* 0x000fe2000fffe03f */
[----:B------:R-:W-:Y:S01]  /*3750*/  IMAD.U32 R9, RZ, RZ, UR28 ;  /* 0x0000001cff097e24 */ /* 0x000fe2000f8e00ff */
[----:B------:R-:W-:Y:S01]  /*3760*/  UMOV UR23, 0x40000040 ;  /* 0x4000004000177882 */ /* 0x000fe20000000000 */
[----:B------:R-:W-:-:S02]  /*3770*/  @UP0 ULDC UR10, c[0x0][0x44c] ;  /* 0x00011300000a0ab9 */ /* 0x000fc40000000800 */
[----:B-1----:R-:W-:Y:S01]  /*3780*/  @P1 IMAD.HI.U32 R5, R4, UR10, RZ ;  /* 0x0000000a04051c27 */ /* 0x002fe2000f8e00ff */
[----:B------:R-:W-:-:S04]  /*3790*/  @UP0 ULDC UR10, c[0x0][0x450] ;  /* 0x00011400000a0ab9 */ /* 0x000fc80000000800 */
[----:B------:R-:W-:Y:S01]  /*37a0*/  @P1 SHF.R.U32.HI R13, RZ, UR10, R5 ;  /* 0x0000000aff0d1c19 */ /* 0x000fe20008011605 */
[----:B------:R-:W-:Y:S02]  /*37b0*/  UMOV UR10, 0x1 ;  /* 0x00000001000a7882 */ /* 0x000fe40000000000 */
[----:B------:R-:W-:Y:S02]  /*37c0*/  UIMAD UR10, UR26, -0x60, UR10 ;  /* 0xffffffa01a0a78a4 */ /* 0x000fe4000f8e020a */
[----:B------:R-:W1:Y:S04]  /*37d0*/  SHFL.IDX PT, R5, R13, 0x1, 0x1c1f ;  /* 0x003c1f000d057f89 */ /* 0x000e6800000e0000 */
[----:B------:R-:W-:-:S04]  /*37e0*/  IMAD R8, R3, R8, UR10 ;  /* 0x0000000a03087e24 */ /* 0x000fc8000f8e0208 */
[----:B------:R-:W-:-:S05]  /*37f0*/  IMAD R8, R9, UR36, R8 ;  /* 0x0000002409087c24 */ /* 0x000fca000f8e0208 */
[----:B-1----:R-:W-:-:S04]  /*3800*/  IADD3 R5, R5, -UR27, R8 ;  /* 0x8000001b05057c10 */ /* 0x002fc8000fffe008 */
[C---:B------:R-:W-:Y:S02]  /*3810*/  ISETP.GT.AND P3, PT, R5.reuse, RZ, PT ;  /* 0x000000ff0500720c */ /* 0x040fe40003f64270 */
        /* <DEDUP_REMOVED lines=12> */
[----:B------:R-:W-:Y:S02]  /*38e0*/  ISETP.GT.AND P3, PT, R5, 0x8, PT ;  /* 0x000000080500780c */ /* 0x000fe40003f64270 */
[----:B------:R-:W-:Y:S02]  /*38f0*/  FSEL R155, R155, -INF , P4 ;  /* 0xff8000009b9b7808 */ /* 0x000fe40002000000 */
[----:B------:R-:W-:-:S02]  /*3900*/  FMNMX.FTZ R14, R21, R11, !PT ;  /* 0x0000000b150e7209 */ /* 0x000fc40007810000 */
[----:B------:R-:W-:Y:S02]  /*3910*/  ISETP.GT.AND P4, PT, R5, 0x9, PT ;  /* 0x000000090500780c */ /* 0x000fe40003f84270 */
[----:B------:R-:W-:Y:S02]  /*3920*/  FSEL R19, R158, -INF , P3 ;  /* 0xff8000009e137808 */ /* 0x000fe40001800000 */
[----:B------:R-:W-:Y:S02]  /*3930*/  FMNMX.FTZ R14, R155, R14, !PT ;  /* 0x0000000e9b0e7209 */ /* 0x000fe40007810000 */
        /* <DEDUP_REMOVED lines=60> */
[----:B------:R-:W-:Y:S02]  /*3d00*/  FSEL R199, R199, -INF , P4 ;  /* 0xff800000c7c77808 */ /* 0x000fe40002000000 */
[----:B------:R-:W-:Y:S02]  /*3d10*/  FMNMX.FTZ R14, R198, R5, !PT ;  /* 0x00000005c60e7209 */ /* 0x000fe40007810000 */
[----:B------:R-:W1:Y:S02]  /*3d20*/  SHFL.IDX PT, R5, R13, RZ, 0x1c1f ;  /* 0x001c1fff0d057589 */ /* 0x000e6400000e0000 */
[----:B------:R-:W-:-:S05]  /*3d30*/  FMNMX.FTZ R14, R199, R14, !PT ;  /* 0x0000000ec70e7209 */ /* 0x000fca0007810000 */
[----:B------:R-:W2:Y:S01]  /*3d40*/  SHFL.BFLY PT, R9, R14, 0x2, 0x1f ;  /* 0x0c401f000e097f89 */ /* 0x000ea200000e0000 */
[----:B-1----:R-:W-:-:S04]  /*3d50*/  IADD3 R8, R5, -UR27, R8 ;  /* 0x8000001b05087c10 */ /* 0x002fc8000fffe008 */
[C---:B------:R-:W-:Y:S02]  /*3d60*/  ISETP.GT.AND P3, PT, R8.reuse, RZ, PT ;  /* 0x000000ff0800720c */ /* 0x040fe40003f64270 */
[----:B------:R-:W-:Y:S02]  /*3d70*/  ISETP.GT.AND P4, PT, R8, 0x1, PT ;  /* 0x000000010800780c */ /* 0x000fe40003f84270 */
[----:B--2---:R-:W-:Y:S02]  /*3d80*/  FMNMX.FTZ R15, R14, R9, !PT ;  /* 0x000000090e0f7209 */ /* 0x004fe40007810000 */
[----:B------:R-:W-:Y:S02]  /*3d90*/  FSEL R9, R152, -INF , P3 ;  /* 0xff80000098097808 */ /* 0x000fe40001800000 */
[----:B------:R-:W-:Y:S01]  /*3da0*/  ISETP.GT.AND P5, PT, R8, 0x8, PT ;  /* 0x000000080800780c */ /* 0x000fe20003fa4270 */
[----:B------:R-:W1:Y:S01]  /*3db0*/  SHFL.BFLY PT, R16, R15, 0x1, 0x1f ;  /* 0x0c201f000f107f89 */ /* 0x000e6200000e0000 */
[----:B------:R-:W-:-:S02]  /*3dc0*/  FSEL R13, R153, -INF , P4 ;  /* 0xff800000990d7808 */ /* 0x000fc40002000000 */
[----:B------:R-:W-:Y:S02]  /*3dd0*/  FMNMX.FTZ R14, R9, R12, !PT ;  /* 0x0000000c090e7209 */ /* 0x000fe40007810000 */
[----:B------:R-:W-:Y:S02]  /*3de0*/  ISETP.GT.AND P3, PT, R8, 0x9, PT ;  /* 0x000000090800780c */ /* 0x000fe40003f64270 */
[----:B------:R-:W-:Y:S02]  /*3df0*/  FSEL R156, R156, -INF , P5 ;  /* 0xff8000009c9c7808 */ /* 0x000fe40002800000 */
[----:B------:R-:W-:Y:S02]  /*3e00*/  FMNMX.FTZ R23, R13, R14, !PT ;  /* 0x0000000e0d177209 */ /* 0x000fe40007810000 */
[----:B------:R-:W-:Y:S02]  /*3e10*/  ISETP.GT.AND P5, PT, R8, 0x10, PT ;  /* 0x000000100800780c */ /* 0x000fe40003fa4270 */
[----:B------:R-:W-:-:S02]  /*3e20*/  FMNMX.FTZ R14, R156, R23, !PT ;  /* 0x000000179c0e7209 */ /* 0x000fc40007810000 */
[----:B------:R-:W-:Y:S02]  /*3e30*/  FSEL R160, R160, -INF , P5 ;  /* 0xff800000a0a07808 */ /* 0x000fe40002800000 */
[----:B------:R-:W-:-:S04]  /*3e40*/  ISETP.GT.AND P5, PT, R8, 0x18, PT ;  /* 0x000000180800780c */ /* 0x000fc80003fa4270 */
[----:B------:R-:W-:Y:S02]  /*3e50*/  FSEL R164, R164, -INF , P5 ;  /* 0xff800000a4a47808 */ /* 0x000fe40002800000 */
[C---:B------:R-:W-:Y:S02]  /*3e60*/  ISETP.GT.AND P5, PT, R8.reuse, 0x20, PT ;  /* 0x000000200800780c */ /* 0x040fe40003fa4270 */
[----:B-1----:R-:W-:Y:S02]  /*3e70*/  FMNMX.FTZ R5, R15, R16, !PT ;  /* 0x000000100f057209 */ /* 0x002fe40007810000 */
[----:B------:R-:W-:Y:S02]  /*3e80*/  FSEL R15, R157, -INF , P3 ;  /* 0xff8000009d0f7808 */ /* 0x000fe40001800000 */
[C---:B------:R-:W-:Y:S01]  /*3e90*/  FSETP.NEU.FTZ.AND P4, PT, R5.reuse, -INF , PT ;  /* 0xff8000000500780b */ /* 0x040fe20003f9d000 */
[----:B------:R-:W-:Y:S01]  /*3ea0*/  FMUL.FTZ R22, R5, UR7 ;  /* 0x0000000705167c20 */ /* 0x000fe20008410000 */
[----:B------:R-:W-:-:S02]  /*3eb0*/  ISETP.GT.AND P3, PT, R8, 0x11, PT ;  /* 0x000000110800780c */ /* 0x000fc40003f64270 */
[----:B------:R-:W-:Y:S02]  /*3ec0*/  FSEL R168, R168, -INF , P5 ;  /* 0xff800000a8a87808 */ /* 0x000fe40002800000 */
[----:B------:R-:W-:Y:S02]  /*3ed0*/  FSEL R22, R22, RZ, P4 ;  /* 0x000000ff16167208 */ /* 0x000fe40002000000 */
[----:B------:R-:W-:Y:S02]  /*3ee0*/  FSEL R161, R161, -INF , P3 ;  /* 0xff800000a1a17808 */ /* 0x000fe40001800000 */
[----:B------:R-:W-:Y:S01]  /*3ef0*/  ISETP.GT.AND P3, PT, R8, 0x19, PT ;  /* 0x000000190800780c */ /* 0x000fe20003f64270 */
[--C-:B------:R-:W-:Y:S01]  /*3f00*/  FFMA.FTZ R18, R21, UR7, -R22.reuse ;  /* 0x0000000715127c23 */ /* 0x100fe20008010816 */
[----:B------:R-:W-:Y:S01]  /*3f10*/  FMNMX.FTZ R21, R15, R14, !PT ;  /* 0x0000000e0f157209 */ /* 0x000fe20007810000 */
[--C-:B------:R-:W-:Y:S01]  /*3f20*/  FFMA.FTZ R153, R155, UR7, -R22.reuse ;  /* 0x000000079b997c23 */ /* 0x100fe20008010816 */
[----:B------:R-:W-:Y:S01]  /*3f30*/  FSEL R165, R165, -INF , P3 ;  /* 0xff800000a5a57808 */ /* 0x000fe20001800000 */
[--C-:B------:R-:W-:Y:S01]  /*3f40*/  FFMA.FTZ R155, R19, UR7, -R22.reuse ;  /* 0x00000007139b7c23 */ /* 0x100fe20008010816 */
[----:B------:R-:W-:Y:S01]  /*3f50*/  FMNMX.FTZ R16, R160, R21, !PT ;  /* 0x00000015a0107209 */ /* 0x000fe20007810000 */
[----:B------:R1:W-:Y:S01]  /*3f60*/  MUFU.EX2 R14, R18 ;  /* 0x00000012000e7308 */ /* 0x0003e20000000800 */
[C---:B------:R-:W-:Y:S01]  /*3f70*/  ISETP.GT.AND P3, PT, R8.reuse, 0x21, PT ;  /* 0x000000210800780c */ /* 0x040fe20003f64270 */
        /* <DEDUP_REMOVED lines=10> */
[----:B------:R-:W-:Y:S01]  /*4020*/  MUFU.EX2 R153, R153 ;  /* 0x0000009900997308 */ /* 0x000fe20000000800 */
        /* <DEDUP_REMOVED lines=10> */
[----:B------:R-:W-:Y:S01]  /*40d0*/  FSEL R173, R173, -INF , P3 ;  /* 0xff800000adad7808 */ /* 0x000fe20001800000 */
[----:B------:R-:W-:Y:S01]  /*40e0*/  FFMA.FTZ R23, R194, UR7, -R22 ;  /* 0x00000007c2177c23 */ /* 0x000fe20008010816 */
[----:B-1----:R-:W-:-:S02]  /*40f0*/  FMNMX.FTZ R18, R172, R19, !PT ;  /* 0x00000013ac127209 */ /* 0x002fc40007810000 */
[----:B------:R-:W-:Y:S01]  /*4100*/  ISETP.GT.AND P3, PT, R8, 0x31, PT ;  /* 0x000000310800780c */ /* 0x000fe20003f64270 */
[----:B------:R1:W-:Y:S01]  /*4110*/  MUFU.EX2 R16, R159 ;  /* 0x0000009f00107308 */ /* 0x0003e20000000800 */
[----:B------:R-:W-:Y:S02]  /*4120*/  FSEL R176, R176, -INF , P5 ;  /* 0xff800000b0b07808 */ /* 0x000fe40002800000 */
[----:B------:R-:W-:Y:S02]  /*4130*/  FMNMX.FTZ R17, R173, R18, !PT ;  /* 0x00000012ad117209 */ /* 0x000fe40007810000 */
[----:B------:R-:W-:Y:S02]  /*4140*/  ISETP.GT.AND P5, PT, R8, 0x38, PT ;  /* 0x000000380800780c */ /* 0x000fe40003fa4270 */
[----:B------:R-:W-:Y:S01]  /*4150*/  FSEL R177, R177, -INF , P3 ;  /* 0xff800000b1b17808 */ /* 0x000fe20001800000 */
[----:B------:R-:W-:Y:S01]  /*4160*/  MUFU.EX2 R157, R157 ;  /* 0x0000009d009d7308 */ /* 0x000fe20000000800 */
[----:B------:R-:W-:Y:S01]  /*4170*/  FMNMX.FTZ R18, R176, R17, !PT ;  /* 0x00000011b0127209 */ /* 0x000fe20007810000 */
[--C-:B-1----:R-:W-:Y:S01]  /*4180*/  FFMA.FTZ R159, R166, UR7, -R22.reuse ;  /* 0x00000007a69f7c23 */ /* 0x102fe20008010816 */
[----:B------:R-:W-:Y:S01]  /*4190*/  ISETP.GT.AND P3, PT, R8, 0x39, PT ;  /* 0x000000390800780c */ /* 0x000fe20003f64270 */
[----:B------:R-:W-:Y:S01]  /*41a0*/  FFMA.FTZ R166, R187, UR7, -R22 ;  /* 0x00000007bba67c23 */ /* 0x000fe20008010816 */
[----:B------:R-:W-:-:S02]  /*41b0*/  FSEL R180, R180, -INF , P5 ;  /* 0xff800000b4b47808 */ /* 0x000fc40002800000 */
[----:B------:R-:W-:Y:S01]  /*41c0*/  FMNMX.FTZ R17, R177, R18, !PT ;  /* 0x00000012b1117209 */ /* 0x000fe20007810000 */
[----:B------:R-:W-:Y:S01]  /*41d0*/  MUFU.EX2 R159, R159 ;  /* 0x0000009f009f7308 */ /* 0x000fe20000000800 */
[----:B------:R-:W-:Y:S02]  /*41e0*/  ISETP.GT.AND P5, PT, R8, 0x40, PT ;  /* 0x000000400800780c */ /* 0x000fe40003fa4270 */
[----:B------:R-:W-:Y:S02]  /*41f0*/  FSEL R181, R181, -INF , P3 ;  /* 0xff800000b5b57808 */ /* 0x000fe40001800000 */
[----:B------:R-:W-:Y:S02]  /*4200*/  FMNMX.FTZ R20, R180, R17, !PT ;  /* 0x00000011b4147209 */ /* 0x000fe40007810000 */
[----:B------:R-:W-:Y:S01]  /*4210*/  ISETP.GT.AND P3, PT, R8, 0x41, PT ;  /* 0x000000410800780c */ /* 0x000fe20003f64270 */
[----:B------:R1:W-:Y:S01]  /*4220*/  MUFU.EX2 R18, R163 ;  /* 0x000000a300127308 */ /* 0x0003e20000000800 */
[----:B------:R-:W-:-:S02]  /*4230*/  FSEL R184, R184, -INF , P5 ;  /* 0xff800000b8b87808 */ /* 0x000fc40002800000 */
[----:B------:R-:W-:Y:S02]  /*4240*/  FMNMX.FTZ R17, R181, R20, !PT ;  /* 0x00000014b5117209 */ /* 0x000fe40007810000 */
[----:B------:R-:W-:Y:S02]  /*4250*/  ISETP.GT.AND P5, PT, R8, 0x48, PT ;  /* 0x000000480800780c */ /* 0x000fe40003fa4270 */
[----:B------:R-:W-:Y:S01]  /*4260*/  FSEL R185, R185, -INF , P3 ;  /* 0xff800000b9b97808 */ /* 0x000fe20001800000 */
[----:B------:R-:W-:Y:S01]  /*4270*/  MUFU.EX2 R154, R154 ;  /* 0x0000009a009a7308 */ /* 0x000fe20000000800 */
[----:B------:R-:W-:Y:S01]  /*4280*/  FMNMX.FTZ R20, R184, R17, !PT ;  /* 0x00000011b8147209 */ /* 0x000fe20007810000 */
[----:B-1----:R-:W-:Y:S01]  /*4290*/  FFMA.FTZ R163, R174, UR7, -R22 ;  /* 0x00000007aea37c23 */ /* 0x002fe20008010816 */
[----:B------:R-:W-:Y:S02]  /*42a0*/  ISETP.GT.AND P3, PT, R8, 0x49, PT ;  /* 0x000000490800780c */ /* 0x000fe40003f64270 */
[----:B------:R-:W-:-:S02]  /*42b0*/  FSEL R188, R188, -INF , P5 ;  /* 0xff800000bcbc7808 */ /* 0x000fc40002800000 */
[----:B------:R-:W-:Y:S01]  /*42c0*/  FMNMX.FTZ R17, R185, R20, !PT ;  /* 0x00000014b9117209 */ /* 0x000fe20007810000 */
[----:B------:R-:W-:Y:S01]  /*42d0*/  MUFU.EX2 R163, R163 ;  /* 0x000000a300a37308 */ /* 0x000fe20000000800 */
[----:B------:R-:W-:Y:S02]  /*42e0*/  ISETP.GT.AND P5, PT, R8, 0x50, PT ;  /* 0x000000500800780c */ /* 0x000fe40003fa4270 */
[----:B------:R-:W-:Y:S02]  /*42f0*/  FSEL R189, R189, -INF , P3 ;  /* 0xff800000bdbd7808 */ /* 0x000fe40001800000 */
[----:B------:R-:W-:Y:S01]  /*4300*/  FMNMX.FTZ R152, R188, R17, !PT ;  /* 0x00000011bc987209 */ /* 0x000fe20007810000 */
[--C-:B------:R-:W-:Y:S01]  /*4310*/  FFMA.FTZ R17, R170, UR7, -R22.reuse ;  /* 0x00000007aa117c23 */ /* 0x100fe20008010816 */
[----:B------:R-:W-:Y:S01]  /*4320*/  ISETP.GT.AND P3, PT, R8, 0x51, PT ;  /* 0x000000510800780c */ /* 0x000fe20003f64270 */
[----:B------:R1:W-:Y:S01]  /*4330*/  MUFU.EX2 R20, R167 ;  /* 0x000000a700147308 */ /* 0x0003e20000000800 */
[----:B------:R-:W-:Y:S01]  /*4340*/  FSEL R192, R192, -INF , P5 ;  /* 0xff800000c0c07808 */ /* 0x000fe20002800000 */
[----:B------:R-:W-:Y:S01]  /*4350*/  FFMA.FTZ R170, R191, UR7, -R22 ;  /* 0x00000007bfaa7c23 */ /* 0x000fe20008010816 */
[----:B------:R-:W-:-:S02]  /*4360*/  FMNMX.FTZ R19, R189, R152, !PT ;  /* 0x00000098bd137209 */ /* 0x000fc40007810000 */
[----:B------:R-:W-:Y:S02]  /*4370*/  ISETP.GT.AND P5, PT, R8, 0x58, PT ;  /* 0x000000580800780c */ /* 0x000fe40003fa4270 */
[----:B------:R-:W-:Y:S01]  /*4380*/  FSEL R193, R193, -INF , P3 ;  /* 0xff800000c1c17808 */ /* 0x000fe20001800000 */
[----:B------:R-:W-:Y:S01]  /*4390*/  MUFU.EX2 R17, R17 ;  /* 0x0000001100117308 */ /* 0x000fe20000000800 */
[----:B------:R-:W-:Y:S01]  /*43a0*/  FMNMX.FTZ R152, R192, R19, !PT ;  /* 0x00000013c0987209 */ /* 0x000fe20007810000 */
[----:B-1----:R-:W-:Y:S01]  /*43b0*/  FFMA.FTZ R167, R182, UR7, -R22 ;  /* 0x00000007b6a77c23 */ /* 0x002fe20008010816 */
[----:B------:R-:W-:Y:S02]  /*43c0*/  ISETP.GT.AND P3, PT, R8, 0x59, PT ;  /* 0x000000590800780c */ /* 0x000fe40003f64270 */
[----:B------:R-:W-:Y:S02]  /*43d0*/  FSEL R196, R196, -INF , P5 ;  /* 0xff800000c4c47808 */ /* 0x000fe40002800000 */
[----:B------:R-:W-:Y:S01]  /*43e0*/  FMNMX.FTZ R19, R193, R152, !PT ;  /* 0x00000098c1137209 */ /* 0x000fe20007810000 */
[----:B------:R-:W-:Y:S01]  /*43f0*/  MUFU.EX2 R158, R158 ;  /* 0x0000009e009e7308 */ /* 0x000fe20000000800 */
[----:B------:R-:W-:-:S02]  /*4400*/  FSEL R197, R197, -INF , P3 ;  /* 0xff800000c5c57808 */ /* 0x000fc40001800000 */
[----:B------:R-:W-:Y:S01]  /*4410*/  FMNMX.FTZ R8, R196, R19, !PT ;  /* 0x00000013c4087209 */ /* 0x000fe20007810000 */
[----:B------:R-:W-:-:S03]  /*4420*/  FFMA.FTZ R19, R178, UR7, -R22 ;  /* 0x00000007b2137c23 */ /* 0x000fc60008010816 */
[----:B------:R-:W-:Y:S01]  /*4430*/  FMNMX.FTZ R8, R197, R8, !PT ;  /* 0x00000008c5087209 */ /* 0x000fe20007810000 */
[----:B------:R1:W-:Y:S04]  /*4440*/  MUFU.EX2 R152, R171 ;  /* 0x000000ab00987308 */ /* 0x0003e80000000800 */
[----:B------:R-:W2:Y:S04]  /*4450*/  SHFL.BFLY PT, R21, R8, 0x2, 0x1f ;  /* 0x0c401f0008157f89 */ /* 0x000ea800000e0000 */
[----:B------:R-:W-:Y:S01]  /*4460*/  MUFU.EX2 R19, R19 ;  /* 0x0000001300137308 */ /* 0x000fe20000000800 */
[----:B-1----:R-:W-:-:S07]  /*4470*/  FFMA.FTZ R171, R190, UR7, -R22 ;  /* 0x00000007beab7c23 */ /* 0x002fce0008010816 */
[----:B------:R-:W-:Y:S08]  /*4480*/  MUFU.EX2 R167, R167 ;  /* 0x000000a700a77308 */ /* 0x000ff00000000800 */
[----:B------:R-:W-:Y:S01]  /*4490*/  MUFU.EX2 R162, R162 ;  /* 0x000000a200a27308 */ /* 0x000fe20000000800 */
[----:B--2---:R-:W-:Y:S01]  /*44a0*/  FMNMX.FTZ R174, R8, R21, !PT ;  /* 0x0000001508ae7209 */ /* 0x004fe20007810000 */
[----:B------:R-:W-:Y:S01]  /*44b0*/  FFMA.FTZ R21, R186, UR7, -R22 ;  /* 0x00000007ba157c23 */ /* 0x000fe20008010816 */
[----:B------:R-:W-:-:S05]  /*44c0*/  FSEL R186, R5, RZ, P4 ;  /* 0x000000ff05ba7208 */ /* 0x000fca0002000000 */
[----:B------:R-:W-:Y:S01]  /*44d0*/  MUFU.EX2 R166, R166 ;  /* 0x000000a600a67308 */ /* 0x000fe20000000800 */
[----:B------:R-:W1:Y:S01]  /*44e0*/  SHFL.BFLY PT, R175, R174, 0x1, 0x1f ;  /* 0x0c201f00aeaf7f89 */ /* 0x000e6200000e0000 */
[----:B------:R-:W-:-:S04]  /*44f0*/  FADD.FTZ R186, -R186, R11 ;  /* 0x0000000bbaba7221 */ /* 0x000fc80000010100 */
[----:B------:R-:W-:Y:S02]  /*4500*/  FMUL.FTZ R11, R186, UR7 ;  /* 0x00000007ba0b7c20 */ /* 0x000fe40008410000 */
[----:B------:R-:W-:Y:S08]  /*4510*/  MUFU.EX2 R21, R21 ;  /* 0x0000001500157308 */ /* 0x000ff00000000800 */
[----:B------:R-:W2:Y:S08]  /*4520*/  MUFU.EX2 R11, R11 ;  /* 0x0000000b000b7308 */ /* 0x000eb00000000800 */
[----:B------:R-:W-:Y:S01]  /*4530*/  MUFU.EX2 R171, R171 ;  /* 0x000000ab00ab7308 */ /* 0x000fe20000000800 */
[----:B-1----:R-:W-:Y:S01]  /*4540*/  FMNMX.FTZ R8, R174, R175, !PT ;  /* 0x000000afae087209 */ /* 0x002fe20007810000 */
[--C-:B------:R-:W-:Y:S01]  /*4550*/  FFMA.FTZ R175, R198, UR7, -R22.reuse ;  /* 0x00000007c6af7c23 */ /* 0x100fe20008010816 */
[----:B------:R-:W-:-:S02]  /*4560*/  FFMA.FTZ R22, R199, UR7, -R22 ;  /* 0x00000007c7167c23 */ /* 0x000fc40008010816 */
[C---:B------:R-:W-:Y:S01]  /*4570*/  FSETP.NEU.FTZ.AND P3, PT, R8.reuse, -INF , PT ;  /* 0xff8000000800780b */ /* 0x040fe20003f7d000 */
[----:B------:R-:W-:Y:S02]  /*4580*/  FMUL.FTZ R182, R8, UR7 ;  /* 0x0000000708b67c20 */ /* 0x000fe40008410000 */
[----:B------:R1:W-:Y:S01]  /*4590*/  MUFU.EX2 R174, R195 ;  /* 0x000000c300ae7308 */ /* 0x0003e20000000800 */
[----:B--2---:R-:W-:Y:S01]  /*45a0*/  FFMA.FTZ R186, R11, R7, R14 ;  /* 0x000000070bba7223 */ /* 0x004fe2000001000e */
[-C--:B------:R-:W-:Y:S01]  /*45b0*/  FMUL.FTZ R26, R26, R11.reuse ;  /* 0x0000000b1a1a7220 */ /* 0x080fe20000410000 */
[----:B------:R-:W-:Y:S01]  /*45c0*/  FSEL R182, R182, RZ, P3 ;  /* 0x000000ffb6b67208 */ /* 0x000fe20001800000 */
[-C--:B------:R-:W-:Y:S01]  /*45d0*/  FMUL.FTZ R27, R27, R11.reuse ;  /* 0x0000000b1b1b7220 */ /* 0x080fe20000410000 */
[C---:B------:R-:W-:Y:S01]  /*45e0*/  FADD.FTZ R186, R153.reuse, R186 ;  /* 0x000000ba99ba7221 */ /* 0x040fe20000010000 */
[----:B------:R-:W-:Y:S01]  /*45f0*/  F2FP.F16.F32.PACK_AB R153, R153, R14 ;  /* 0x0000000e9999723e */ /* 0x000fe200000000ff */
[----:B------:R-:W-:Y:S01]  /*4600*/  FMUL.FTZ R30, R30, R11 ;  /* 0x0000000b1e1e7220 */ /* 0x000fe20000410000 */
[--C-:B------:R-:W-:Y:S01]  /*4610*/  FFMA.FTZ R179, R9, UR7, -R182.reuse ;  /* 0x0000000709b37c23 */ /* 0x100fe200080108b6 */
[----:B------:R-:W-:Y:S01]  /*4620*/  FSEL R9, R8, RZ, P3 ;  /* 0x000000ff08097208 */ /* 0x000fe20001800000 */
[--C-:B------:R-:W-:Y:S01]  /*4630*/  FFMA.FTZ R178, R13, UR7, -R182.reuse ;  /* 0x000000070db27c23 */ /* 0x100fe200080108b6 */
[--C-:B------:R-:W-:Y:S01]  /*4640*/  FFMA.FTZ R13, R156, UR7, -R182.reuse ;  /* 0x000000079c0d7c23 */ /* 0x100fe200080108b6 */
[--C-:B------:R-:W-:Y:S01]  /*4650*/  FFMA.FTZ R156, R15, UR7, -R182.reuse ;  /* 0x000000070f9c7c23 */ /* 0x100fe200080108b6 */
[----:B------:R-:W-:Y:S01]  /*4660*/  FFMA.FTZ R15, R160, UR7, -R182 ;  /* 0x00000007a00f7c23 */ /* 0x000fe200080108b6 */
[----:B------:R-:W-:Y:S01]  /*4670*/  FADD.FTZ R9, -R9, R12 ;  /* 0x0000000c09097221 */ /* 0x000fe20000010100 */
[----:B------:R-:W-:Y:S01]  /*4680*/  MUFU.EX2 R179, R179 ;  /* 0x000000b300b37308 */ /* 0x000fe20000000800 */
[----:B------:R-:W-:Y:S01]  /*4690*/  FADD.FTZ R7, R155, R186 ;  /* 0x000000ba9b077221 */ /* 0x000fe20000010000 */
[--C-:B------:R-:W-:Y:S01]  /*46a0*/  FFMA.FTZ R160, R161, UR7, -R182.reuse ;  /* 0x00000007a1a07c23 */ /* 0x100fe200080108b6 */
[----:B------:R-:W-:Y:S01]  /*46b0*/  FMUL.FTZ R9, R9, UR7 ;  /* 0x0000000709097c20 */ /* 0x000fe20008410000 */
[--C-:B------:R-:W-:Y:S01]  /*46c0*/  FFMA.FTZ R164, R164, UR7, -R182.reuse ;  /* 0x00000007a4a47c23 */ /* 0x100fe200080108b6 */
[----:B------:R-:W-:Y:S01]  /*46d0*/  FADD.FTZ R186, R16, R7 ;  /* 0x0000000710ba7221 */ /* 0x000fe20000010000 */
[--C-:B------:R-:W-:Y:S01]  /*46e0*/  FFMA.FTZ R183, R165, UR7, -R182.reuse ;  /* 0x00000007a5b77c23 */ /* 0x100fe200080108b6 */
[--C-:B------:R-:W-:Y:S01]  /*46f0*/  FFMA.FTZ R168, R168, UR7, -R182.reuse ;  /* 0x00000007a8a87c23 */ /* 0x100fe200080108b6 */
[----:B------:R2:W3:Y:S01]  /*4700*/  MUFU.EX2 R12, R9 ;  /* 0x00000009000c7308 */ /* 0x0004e20000000800 */
[--C-:B------:R-:W-:Y:S01]  /*4710*/  FFMA.FTZ R187, R169, UR7, -R182.reuse ;  /* 0x00000007a9bb7c23 */ /* 0x100fe200080108b6 */
[--C-:B------:R-:W-:Y:S01]  /*4720*/  FFMA.FTZ R172, R172, UR7, -R182.reuse ;  /* 0x00000007acac7c23 */ /* 0x100fe200080108b6 */
[--C-:B------:R-:W-:Y:S01]  /*4730*/  FFMA.FTZ R191, R173, UR7, -R182.reuse ;  /* 0x00000007adbf7c23 */ /* 0x100fe200080108b6 */
[----:B-1----:R-:W-:Y:S01]  /*4740*/  FFMA.FTZ R195, R177, UR7, -R182 ;  /* 0x00000007b1c37c23 */ /* 0x002fe200080108b6 */
[----:B------:R-:W-:-:S02]  /*4750*/  IMAD.U32 R177, RZ, RZ, UR29 ;  /* 0x0000001dffb17e24 */ /* 0x000fc4000f8e00ff */
[--C-:B------:R-:W-:Y:S01]  /*4760*/  FFMA.FTZ R176, R176, UR7, -R182.reuse ;  /* 0x00000007b0b07c23 */ /* 0x100fe200080108b6 */
[----:B------:R-:W-:Y:S01]  /*4770*/  FFMA.FTZ R181, R181, UR7, -R182 ;  /* 0x00000007b5b57c23 */ /* 0x000fe200080108b6 */
[----:B------:R-:W1:Y:S01]  /*4780*/  MUFU.EX2 R178, R178 ;  /* 0x000000b200b27308 */ /* 0x000e620000000800 */
[----:B--2---:R-:W-:Y:S01]  /*4790*/  FADD.FTZ R9, R157, R186 ;  /* 0x000000ba9d097221 */ /* 0x004fe20000010000 */
[--C-:B------:R-:W-:Y:S01]  /*47a0*/  FFMA.FTZ R185, R185, UR7, -R182.reuse ;  /* 0x00000007b9b97c23 */ /* 0x100fe200080108b6 */
[--C-:B------:R-:W-:Y:S01]  /*47b0*/  FFMA.FTZ R189, R189, UR7, -R182.reuse ;  /* 0x00000007bdbd7c23 */ /* 0x100fe200080108b6 */
[----:B------:R-:W-:Y:S01]  /*47c0*/  F2FP.F16.F32.PACK_AB R155, R16, R155 ;  /* 0x0000009b109b723e */ /* 0x000fe200000000ff */
[----:B------:R-:W-:Y:S01]  /*47d0*/  FADD.FTZ R186, R18, R9 ;  /* 0x0000000912ba7221 */ /* 0x000fe20000010000 */
[----:B------:R-:W-:Y:S01]  /*47e0*/  IADD3 R9, -R2, 0xb, RZ ;  /* 0x0000000b02097810 */ /* 0x000fe20007ffe1ff */
[--C-:B------:R-:W-:Y:S01]  /*47f0*/  FFMA.FTZ R192, R192, UR7, -R182.reuse ;  /* 0x00000007c0c07c23 */ /* 0x100fe200080108b6 */
[----:B------:R-:W2:Y:S01]  /*4800*/  MUFU.EX2 R13, R13 ;  /* 0x0000000d000d7308 */ /* 0x000ea20000000800 */
[----:B---3--:R-:W-:Y:S01]  /*4810*/  FFMA.FTZ R7, R12, R6, R179 ;  /* 0x000000060c077223 */ /* 0x008fe200000100b3 */
[----:B------:R-:W-:Y:S01]  /*4820*/  FFMA.FTZ R6, R180, UR7, -R182 ;  /* 0x00000007b4067c23 */ /* 0x000fe200080108b6 */
[----:B------:R-:W-:Y:S01]  /*4830*/  FADD.FTZ R161, R159, R186 ;  /* 0x000000ba9fa17221 */ /* 0x000fe20000010000 */
[--C-:B------:R-:W-:Y:S01]  /*4840*/  FFMA.FTZ R193, R193, UR7, -R182.reuse ;  /* 0x00000007c1c17c23 */ /* 0x100fe200080108b6 */
[----:B------:R-:W-:Y:S01]  /*4850*/  FFMA.FTZ R196, R196, UR7, -R182 ;  /* 0x00000007c4c47c23 */ /* 0x000fe200080108b6 */
[----:B------:R-:W-:Y:S01]  /*4860*/  F2FP.F16.F32.PACK_AB R169, R166, R21 ;  /* 0x00000015a6a9723e */ /* 0x000fe200000000ff */
[----:B------:R-:W-:Y:S01]  /*4870*/  FADD.FTZ R186, R20, R161 ;  /* 0x000000a114ba7221 */ /* 0x000fe20000010000 */
[----:B------:R-:W3:Y:S01]  /*4880*/  MUFU.EX2 R156, R156 ;  /* 0x0000009c009c7308 */ /* 0x000ee20000000800 */
[----:B-1----:R-:W-:Y:S01]  /*4890*/  FADD.FTZ R180, R178, R7 ;  /* 0x00000007b2b47221 */ /* 0x002fe20000010000 */
[----:B------:R-:W-:Y:S01]  /*48a0*/  F2FP.F16.F32.PACK_AB R157, R18, R157 ;  /* 0x0000009d129d723e */ /* 0x000fe200000000ff */
[----:B------:R-:W-:Y:S01]  /*48b0*/  FADD.FTZ R165, R17, R186 ;  /* 0x000000ba11a57221 */ /* 0x000fe20000010000 */
[----:B------:R-:W-:Y:S01]  /*48c0*/  F2FP.F16.F32.PACK_AB R159, R20, R159 ;  /* 0x0000009f149f723e */ /* 0x000fe200000000ff */
[-C--:B------:R-:W-:Y:S01]  /*48d0*/  FMUL.FTZ R31, R31, R11.reuse ;  /* 0x0000000b1f1f7220 */ /* 0x080fe20000410000 */
[-C--:B------:R-:W-:Y:S01]  /*48e0*/  FMUL.FTZ R34, R34, R11.reuse ;  /* 0x0000000b22227220 */ /* 0x080fe20000410000 */
[----:B------:R-:W-:Y:S01]  /*48f0*/  FADD.FTZ R186, R152, R165 ;  /* 0x000000a598ba7221 */ /* 0x000fe20000010000 */
[----:B------:R-:W1:Y:S01]  /*4900*/  MUFU.EX2 R15, R15 ;  /* 0x0000000f000f7308 */ /* 0x000e620000000800 */
[----:B--2---:R-:W-:Y:S01]  /*4910*/  FADD.FTZ R7, R13, R180 ;  /* 0x000000b40d077221 */ /* 0x004fe20000010000 */
[----:B------:R-:W-:Y:S01]  /*4920*/  FMUL.FTZ R35, R35, R11 ;  /* 0x0000000b23237220 */ /* 0x000fe20000410000 */
[----:B------:R-:W-:Y:S01]  /*4930*/  FADD.FTZ R165, R163, R186 ;  /* 0x000000baa3a57221 */ /* 0x000fe20000010000 */
[----:B------:R-:W-:Y:S01]  /*4940*/  F2FP.F16.F32.PACK_AB R163, R154, R163 ;  /* 0x000000a39aa3723e */ /* 0x000fe200000000ff */
[-C--:B------:R-:W-:Y:S01]  /*4950*/  FMUL.FTZ R38, R38, R11.reuse ;  /* 0x0000000b26267220 */ /* 0x080fe20000410000 */
[----:B------:R-:W-:Y:S01]  /*4960*/  FMUL.FTZ R39, R39, R11 ;  /* 0x0000000b27277220 */ /* 0x000fe20000410000 */
[----:B------:R-:W-:Y:S01]  /*4970*/  FADD.FTZ R190, R154, R165 ;  /* 0x000000a59abe7221 */ /* 0x000fe20000010000 */
[----:B------:R-:W2:Y:S01]  /*4980*/  MUFU.EX2 R160, R160 ;  /* 0x000000a000a07308 */ /* 0x000ea20000000800 */
[C---:B---3--:R-:W-:Y:S01]  /*4990*/  FADD.FTZ R180, R156.reuse, R7 ;  /* 0x000000079cb47221 */ /* 0x048fe20000010000 */
[----:B------:R-:W-:Y:S01]  /*49a0*/  @!P2 VIADD R7, R177, 0x22840 ;  /* 0x00022840b107a836 */ /* 0x000fe20000000000 */
[----:B------:R-:W-:Y:S01]  /*49b0*/  F2FP.F16.F32.PACK_AB R154, R156, R13 ;  /* 0x0000000d9c9a723e */ /* 0x000fe200000000ff */
[-C--:B------:R-:W-:Y:S01]  /*49c0*/  FMUL.FTZ R42, R42, R11.reuse ;  /* 0x0000000b2a2a7220 */ /* 0x080fe20000410000 */
[-C--:B------:R-:W-:Y:S01]  /*49d0*/  FMUL.FTZ R43, R43, R11.reuse ;  /* 0x0000000b2b2b7220 */ /* 0x080fe20000410000 */
[----:B------:R-:W-:Y:S01]  /*49e0*/  FMUL.FTZ R46, R46, R11 ;  /* 0x0000000b2e2e7220 */ /* 0x000fe20000410000 */
[----:B------:R-:W-:Y:S01]  /*49f0*/  @!P2 PRMT R7, RZ, 0x654, R7 ;  /* 0x00000654ff07a816 */ /* 0x000fe20000000007 */
[----:B------:R-:W3:Y:S01]  /*4a00*/  MUFU.EX2 R164, R164 ;  /* 0x000000a400a47308 */ /* 0x000ee20000000800 */
[----:B-1----:R-:W-:Y:S01]  /*4a10*/  FADD.FTZ R161, R15, R180 ;  /* 0x000000b40fa17221 */ /* 0x002fe20000010000 */
[----:B------:R-:W-:Y:S01]  /*4a20*/  FFMA.FTZ R180, R184, UR7, -R182 ;  /* 0x00000007b8b47c23 */ /* 0x000fe200080108b6 */
[----:B------:R1:W-:Y:S06]  /*4a30*/  BAR.ARV R9, 0x100 ;  /* 0x000400090000751d */ /* 0x0003ec0000002000 */
[----:B------:R-:W4:Y:S01]  /*4a40*/  MUFU.EX2 R183, R183 ;  /* 0x000000b700b77308 */ /* 0x000f220000000800 */
[C---:B--2---:R-:W-:Y:S01]  /*4a50*/  FADD.FTZ R161, R160.reuse, R161 ;  /* 0x000000a1a0a17221 */ /* 0x044fe20000010000 */
[----:B------:R2:W-:Y:S01]  /*4a60*/  @!P2 SYNCS.ARRIVE.TRANS64.RED.A1T0 RZ, [R7+URZ], RZ ;  /* 0x000000ff07ffa9a7 */ /* 0x0005e2000810043f */
[----:B------:R-:W-:Y:S01]  /*4a70*/  F2FP.F16.F32.PACK_AB R156, R160, R15 ;  /* 0x0000000fa09c723e */ /* 0x000fe200000000ff */
        /* <DEDUP_REMOVED lines=14> */
[--C-:B------:R-:W-:Y:S01]  /*4b60*/  FFMA.FTZ R184, R188, UR7, -R182.reuse ;  /* 0x00000007bcb87c23 */ /* 0x100fe200080108b6 */
[----:B------:R-:W-:Y:S01]  /*4b70*/  FFMA.FTZ R182, R197, UR7, -R182 ;  /* 0x00000007c5b67c23 */ /* 0x000fe200080108b6 */
[-C--:B------:R-:W-:Y:S01]  /*4b80*/  FMUL.FTZ R67, R67, R11.reuse ;  /* 0x0000000b43437220 */ /* 0x080fe20000410000 */
[-C--:B------:R-:W-:Y:S01]  /*4b90*/  FMUL.FTZ R70, R70, R11.reuse ;  /* 0x0000000b46467220 */ /* 0x080fe20000410000 */
[-C--:B------:R-:W-:Y:S01]  /*4ba0*/  FMUL.FTZ R71, R71, R11.reuse ;  /* 0x0000000b47477220 */ /* 0x080fe20000410000 */
[-C--:B------:R-:W-:Y:S01]  /*4bb0*/  FMUL.FTZ R74, R74, R11.reuse ;  /* 0x0000000b4a4a7220 */ /* 0x080fe20000410000 */
[----:B------:R-:W3:Y:S01]  /*4bc0*/  MUFU.EX2 R172, R172 ;  /* 0x000000ac00ac7308 */ /* 0x000ee20000000800 */
[----:B-----5:R-:W-:Y:S01]  /*4bd0*/  FADD.FTZ R186, R168, R161 ;  /* 0x000000a1a8ba7221 */ /* 0x020fe20000010000 */
[----:B------:R-:W-:Y:S01]  /*4be0*/  FADD.FTZ R161, R19, R190 ;  /* 0x000000be13a17221 */ /* 0x000fe20000010000 */
[-C--:B------:R-:W-:Y:S01]  /*4bf0*/  FMUL.FTZ R75, R75, R11.reuse ;  /* 0x0000000b4b4b7220 */ /* 0x080fe20000410000 */
[-C--:B------:R-:W-:Y:S01]  /*4c00*/  FMUL.FTZ R78, R78, R11.reuse ;  /* 0x0000000b4e4e7220 */ /* 0x080fe20000410000 */
[-C--:B------:R-:W-:Y:S01]  /*4c10*/  FMUL.FTZ R79, R79, R11.reuse ;  /* 0x0000000b4f4f7220 */ /* 0x080fe20000410000 */
[----:B------:R-:W-:Y:S01]  /*4c20*/  FADD.FTZ R188, R158, R161 ;  /* 0x000000a19ebc7221 */ /* 0x000fe20000010000 */
[----:B------:R-:W-:Y:S01]  /*4c30*/  FMUL.FTZ R82, R82, R11 ;  /* 0x0000000b52527220 */ /* 0x000fe20000410000 */
[----:B------:R-:W4:Y:S01]  /*4c40*/  MUFU.EX2 R191, R191 ;  /* 0x000000bf00bf7308 */ /* 0x000f220000000800 */
[----:B--2---:R-:W-:Y:S01]  /*4c50*/  FADD.FTZ R7, R187, R186 ;  /* 0x000000babb077221 */ /* 0x004fe20000010000 */
[----:B------:R-:W-:Y:S01]  /*4c60*/  FADD.FTZ R161, R167, R188 ;  /* 0x000000bca7a17221 */ /* 0x000fe20000010000 */
[----:B------:R-:W-:Y:S01]  /*4c70*/  F2FP.F16.F32.PACK_AB R167, R162, R167 ;  /* 0x000000a7a2a7723e */ /* 0x000fe200000000ff */
[-C--:B------:R-:W-:Y:S01]  /*4c80*/  FMUL.FTZ R83, R83, R11.reuse ;  /* 0x0000000b53537220 */ /* 0x080fe20000410000 */
[----:B------:R-:W-:Y:S01]  /*4c90*/  F2FP.F16.F32.PACK_AB R160, R187, R168 ;  /* 0x000000a8bba0723e */ /* 0x000fe200000000ff */
        /* <DEDUP_REMOVED lines=12> */
[----:B------:R-:W-:Y:S01]  /*4d60*/  FADD.FTZ R186, R162, R161 ;  /* 0x000000a1a2ba7221 */ /* 0x000fe20000010000 */
[----:B------:R-:W-:Y:S01]  /*4d70*/  F2FP.F16.F32.PACK_AB R162, R191, R172 ;  /* 0x000000acbfa2723e */ /* 0x000fe200000000ff */
        /* <DEDUP_REMOVED lines=8> */
[----:B------:R-:W-:Y:S01]  /*4e00*/  FMUL.FTZ R107, R107, R11 ;  /* 0x0000000b6b6b7220 */ /* 0x000fe20000410000 */
[----:B------:R-:W-:Y:S01]  /*4e10*/  F2FP.F16.F32.PACK_AB R152, R178, R179 ;  /* 0x000000b3b298723e */ /* 0x000fe200000000ff */
[----:B------:R-:W-:Y:S01]  /*4e20*/  FADD.FTZ R165, R171, R16 ;  /* 0x00000010aba57221 */ /* 0x000fe20000010000 */
        /* <DEDUP_REMOVED lines=30> */
[----:B------:R-:W-:Y:S01]  /*5010*/  FMUL.FTZ R151, R151, R11 ;  /* 0x0000000b97977220 */ /* 0x000fe20000410000 */
[-C--:B------:R-:W-:Y:S01]  /*5020*/  FMUL.FTZ R24, R24, R12.reuse ;  /* 0x0000000c18187220 */ /* 0x080fe20000410000 */
[-C--:B------:R-:W-:Y:S01]  /*5030*/  FMUL.FTZ R25, R25, R12.reuse ;  /* 0x0000000c19197220 */ /* 0x080fe20000410000 */
[----:B------:R-:W3:Y:S01]  /*5040*/  MUFU.EX2 R23, R23 ;  /* 0x0000001700177308 */ /* 0x000ee20000000800 */
[----:B----4-:R-:W-:Y:S01]  /*5050*/  FADD.FTZ R16, R170, R165 ;  /* 0x000000a5aa107221 */ /* 0x010fe20000010000 */
[----:B------:R-:W-:Y:S01]  /*5060*/  F2FP.F16.F32.PACK_AB R165, R158, R19 ;  /* 0x000000139ea5723e */ /* 0x000fe200000000ff */
[-C--:B------:R-:W-:Y:S01]  /*5070*/  FMUL.FTZ R28, R28, R12.reuse ;  /* 0x0000000c1c1c7220 */ /* 0x080fe20000410000 */
[----:B------:R-:W-:Y:S01]  /*5080*/  F2FP.F16.F32.PACK_AB R171, R170, R171 ;  /* 0x000000abaaab723e */ /* 0x000fe200000000ff */
[----:B------:R-:W-:Y:S01]  /*5090*/  FMUL.FTZ R29, R29, R12 ;  /* 0x0000000c1d1d7220 */ /* 0x000fe20000410000 */
[----:B------:R-:W-:Y:S01]  /*50a0*/  F2FP.F16.F32.PACK_AB R158, R183, R164 ;  /* 0x000000a4b79e723e */ /* 0x000fe200000000ff */
[----:B------:R-:W-:Y:S01]  /*50b0*/  FMUL.FTZ R32, R32, R12 ;  /* 0x0000000c20207220 */ /* 0x000fe20000410000 */
[----:B------:R-:W4:Y:S01]  /*50c0*/  MUFU.EX2 R184, R184 ;  /* 0x000000b800b87308 */ /* 0x000f220000000800 */
[----:B--2---:R-:W-:Y:S01]  /*50d0*/  FADD.FTZ R7, R185, R14 ;  /* 0x0000000eb9077221 */ /* 0x004fe20000010000 */
[----:B------:R-:W-:Y:S01]  /*50e0*/  F2FP.F16.F32.PACK_AB R164, R195, R176 ;  /* 0x000000b0c3a4723e */ /* 0x000fe200000000ff */
[----:B------:R-:W-:Y:S01]  /*50f0*/  FMUL.FTZ R33, R33, R12 ;  /* 0x0000000c21217220 */ /* 0x000fe20000410000 */
[----:B------:R-:W-:Y:S01]  /*5100*/  F2FP.F16.F32.PACK_AB R168, R185, R180 ;  /* 0x000000b4b9a8723e */ /* 0x000fe200000000ff */
[-C--:B------:R-:W-:Y:S01]  /*5110*/  FMUL.FTZ R36, R36, R12.reuse ;  /* 0x0000000c24247220 */ /* 0x080fe20000410000 */
[-C--:B------:R-:W-:Y:S01]  /*5120*/  FMUL.FTZ R37, R37, R12.reuse ;  /* 0x0000000c25257220 */ /* 0x080fe20000410000 */
[-C--:B------:R-:W-:Y:S01]  /*5130*/  FMUL.FTZ R40, R40, R12.reuse ;  /* 0x0000000c28287220 */ /* 0x080fe20000410000 */
[----:B------:R-:W2:Y:S01]  /*5140*/  MUFU.EX2 R189, R189 ;  /* 0x000000bd00bd7308 */ /* 0x000ea20000000800 */
[----:B---3--:R-:W-:Y:S01]  /*5150*/  FADD.FTZ R17, R23, R16 ;  /* 0x0000001017117221 */ /* 0x008fe20000010000 */
[----:B------:R-:W-:Y:S01]  /*5160*/  F2FP.F16.F32.PACK_AB R173, R174, R23 ;  /* 0x00000017aead723e */ /* 0x000fe200000000ff */
[-C--:B------:R-:W-:Y:S01]  /*5170*/  FMUL.FTZ R41, R41, R12.reuse ;  /* 0x0000000c29297220 */ /* 0x080fe20000410000 */
[-C--:B------:R-:W-:Y:S01]  /*5180*/  FMUL.FTZ R44, R44, R12.reuse ;  /* 0x0000000c2c2c7220 */ /* 0x080fe20000410000 */
[----:B------:R-:W-:Y:S01]  /*5190*/  FADD.FTZ R16, R174, R17 ;  /* 0x00000011ae107221 */ /* 0x000fe20000010000 */
        /* <DEDUP_REMOVED lines=9> */
[----:B------:R-:W-:Y:S01]  /*5230*/  FMUL.FTZ R60, R60, R12 ;  /* 0x0000000c3c3c7220 */ /* 0x000fe20000410000 */
        /* <DEDUP_REMOVED lines=40> */
[-C--:B------:R-:W-:Y:S01]  /*54c0*/  FMUL.FTZ R117, R117, R12.reuse ;  /* 0x0000000c75757220 */ /* 0x080fe20000410000 */
[C---:B----4-:R-:W-:Y:S01]  /*54d0*/  FADD.FTZ R7, R22.reuse, R7 ;  /* 0x0000000716077221 */ /* 0x050fe20000010000 */
[----:B------:R-:W-:Y:S01]  /*54e0*/  F2FP.F16.F32.PACK_AB R175, R22, R175 ;  /* 0x000000af16af723e */ /* 0x000fe200000000ff */
[-C--:B------:R-:W-:Y:S01]  /*54f0*/  FMUL.FTZ R120, R120, R12.reuse ;  /* 0x0000000c78787220 */ /* 0x080fe20000410000 */
[-C--:B------:R-:W-:Y:S01]  /*5500*/  FMUL.FTZ R121, R121, R12.reuse ;  /* 0x0000000c79797220 */ /* 0x080fe20000410000 */
[-C--:B------:R-:W-:Y:S01]  /*5510*/  FMUL.FTZ R124, R124, R12.reuse ;  /* 0x0000000c7c7c7220 */ /* 0x080fe20000410000 */
[-C--:B------:R-:W-:Y:S01]  /*5520*/  FMUL.FTZ R125, R125, R12.reuse ;  /* 0x0000000c7d7d7220 */ /* 0x080fe20000410000 */
[-C--:B------:R-:W-:Y:S01]  /*5530*/  FMUL.FTZ R128, R128, R12.reuse ;  /* 0x0000000c80807220 */ /* 0x080fe20000410000 */
[----:B------:R-:W-:Y:S01]  /*5540*/  FMUL.FTZ R129, R129, R12 ;  /* 0x0000000c81817220 */ /* 0x000fe20000410000 */
        /* <DEDUP_REMOVED lines=12> */
[----:B-1----:R-:W-:Y:S06]  /*5610*/  @!P0 BRA `(.L_x_4245) ;  /* 0x0000000000048947 */ /* 0x002fec0003800000 */
[----:B------:R-:W-:Y:S01]  /*5620*/  BPT.TRAP 0x1 ;  /* 0x000000040000795c */ /* 0x000fe20000300000 */
.L_x_4245:
[----:B------:R1:W2:Y:S01]  /*5630*/  SYNCS.PHASECHK.TRANS64.TRYWAIT P3, [UR29+0x22850], R10 ;  /* 0x0228500aff0075a7 */ /* 0x0002a2000806015d */
[----:B------:R-:W-:Y:S05]  /*5640*/  @!P0 BRA `(.L_x_4246) ;  /* 0x0000000000048947 */ /* 0x000fea0003800000 */
[----:B------:R-:W-:Y:S01]  /*5650*/  BPT.TRAP 0x1 ;  /* 0x000000040000795c */ /* 0x000fe20000300000 */
.L_x_4246:
[----:B--2---:R-:W-:Y:S05]  /*5660*/  @P3 BRA `(.L_x_4247) ;  /* 0x0000000000083947 */ /* 0x004fea0003800000 */
[----:B------:R-:W2:Y:S02]  /*5670*/  SYNCS.PHASECHK.TRANS64.TRYWAIT P3, [UR29+0x22850], R10 ;  /* 0x0228500aff0075a7 */ /* 0x000ea4000806015d */
[----:B--2---:R-:W-:Y:S05]  /*5680*/  @!P3 BRA `(.L_x_4248) ;  /* 0x0000008c0020b947 */ /* 0x004fea0003800000 */
.L_x_4247:
[----:B------:R3:W-:Y:S01]  /*5690*/  BAR.SYNC.DEFER_BLOCKING R0, 0x100 ;  /* 0x000400000000751d */ /* 0x0007e20000010000 */
[----:B------:R-:W-:Y:S01]  /*56a0*/  UIMAD UR14, UR5, 0xc00, UR24 ;  /* 0x00000c00050e78a4 */ /* 0x000fe2000f8e0218 */
[----:B--2---:R-:W-:Y:S01]  /*56b0*/  @!P2 VIADD R177, R177, 0x22860 ;  /* 0x00022860b1b1a836 */ /* 0x004fe20000000000 */
[----:B------:R-:W-:Y:S01]  /*56c0*/  UISETP.GT.AND UP1, UPT, UR26, UR25, UPT ;  /* 0x000000191a00728c */ /* 0x000fe2000bf24270 */
[----:B------:R-:W-:Y:S01]  /*56d0*/  IMAD.MOV.U32 R11, RZ, RZ, R5 ;  /* 0x000000ffff0b7224 */ /* 0x000fe200078e0005 */
[----:B------:R-:W-:Y:S01]  /*56e0*/  UIADD3 UR26, UR26, -0x1, URZ ;  /* 0xffffffff1a1a7890 */ /* 0x000fe2000fffe03f */
[----:B------:R-:W-:Y:S01]  /*56f0*/  MOV R12, R8 ;  /* 0x00000008000c7202 */ /* 0x000fe20000000f00 */
[----:B------:R-:W-:Y:S01]  /*5700*/  UMOV UR11, 0x40000040 ;  /* 0x40000040000b7882 */ /* 0x000fe20000000000 */
[----:B------:R-:W-:Y:S01]  /*5710*/  UMOV UR10, UR14 ;  /* 0x0000000e000a7c82 */ /* 0x000fe20008000000 */
[----:B------:R-:W-:Y:S02]  /*5720*/  PLOP3.LUT P3, PT, PT, PT, UP1, 0x80, 0x0 ;  /* 0x000000000000781c */ /* 0x000fe40003f6f018 */
[----:B------:R-:W-:Y:S01]  /*5730*/  @!P2 PRMT R177, RZ, 0x654, R177 ;  /* 0x00000654ffb1a816 */ /* 0x000fe200000000b1 */
        /* <DEDUP_REMOVED lines=35> */
.L_x_4240:
[----:B------:R-:W-:-:S06]  /*5970*/  UISETP.GE.AND UP0, UPT, UR26, UR38, UPT ;  /* 0x000000261a00728c */ /* 0x000fcc000bf06270 */
[----:B------:R-:W-:-:S13]  /*5980*/  PLOP3.LUT P1, PT, PT, PT, UP0, 0x80, 0x0 ;  /* 0x000000000000781c */ /* 0x000fda0003f2f008 */
[----:B------:R-:W-:Y:S05]  /*5990*/  @!P1 BRA `(.L_x_4250) ;  /* 0x0000001c00249947 */ /* 0x000fea0003800000 */
[----:B01----:R-:W-:Y:S01]  /*59a0*/  IMAD.MOV.U32 R10, RZ, RZ, R5 ;  /* 0x000000ffff0a7224 */ /* 0x003fe200078e0005 */
[----:B------:R-:W-:Y:S01]  /*59b0*/  ULDC UR7, c[0x0][0x988] ;  /* 0x0002620000077ab9 */ /* 0x000fe20000000800 */
[----:B------:R-:W-:-:S07]  /*59c0*/  IMAD.MOV.U32 R11, RZ, RZ, R8 ;  /* 0x000000ffff0b7224 */ /* 0x000fce00078e0008 */
.L_x_4259:
[----:B------:R-:W-:-:S04]  /*59d0*/  UIADD3 UR5, UR5, 0x1, URZ ;  /* 0x0000000105057890 */ /* 0x000fc8000fffe03f */
[----:B------:R-:W-:-:S04]  /*59e0*/  UISETP.NE.AND UP0, UPT, UR5, 0x2, UPT ;  /* 0x000000020500788c */ /* 0x000fc8000bf05270 */
[----:B------:R-:W-:Y:S02]  /*59f0*/  USEL UR10, URZ, 0x1, UP0 ;  /* 0x000000013f0a7887 */ /* 0x000fe40008000000 */
[----:B------:R-:W-:Y:S02]  /*5a00*/  USEL UR5, UR5, URZ, UP0 ;  /* 0x0000003f05057287 */ /* 0x000fe40008000000 */
[----:B------:R-:W-:Y:S01]  /*5a10*/  ULOP3.LUT UR4, UR4, UR10, URZ, 0x3c, !UPT ;  /* 0x0000000a04047292 */ /* 0x000fe2000f8e3c3f */
[----:B01--4-:R-:W-:Y:S11]  /*5a20*/  @!P0 BRA `(.L_x_4251) ;  /* 0x0000000000048947 */ /* 0x013ff60003800000 */
[----:B------:R-:W-:Y:S01]  /*5a30*/  BPT.TRAP 0x1 ;  /* 0x000000040000795c */ /* 0x000fe20000300000 */
.L_x_4251:
[----:B------:R-:W-:Y:S01]  /*5a40*/  ULEA UR25, UR5, UR39, 0x3 ;  /* 0x0000002705197291 */ /* 0x000fe2000f8e183f */
[----:B------:R-:W-:-:S05]  /*5a50*/  IMAD.U32 R3, RZ, RZ, UR4 ;  /* 0x00000004ff037e24 */ /* 0x000fca000f8e00ff */
[----:B------:R-:W-:-:S04]  /*5a60*/  SHF.L.U32 R3, R3, 0x1f, RZ ;  /* 0x0000001f03037819 */ /* 0x000fc800000006ff */
[----:B------:R0:W1:Y:S01]  /*5a70*/  SYNCS.PHASECHK.TRANS64.TRYWAIT P1, [UR25+0x22830], R3 ;  /* 0x02283003ff0075a7 */ /* 0x0000620008020159 */
[----:B------:R-:W-:Y:S05]  /*5a80*/  @!P0 BRA `(.L_x_4252) ;  /* 0x0000000000048947 */ /* 0x000fea0003800000 */
[----:B------:R-:W-:Y:S01]  /*5a90*/  BPT.TRAP 0x1 ;  /* 0x000000040000795c */ /* 0x000fe20000300000 */
.L_x_4252:
[----:B-1----:R-:W-:Y:S05]  /*5aa0*/  @P1 BRA `(.L_x_4253) ;  /* 0x0000000000081947 */ /* 0x002fea0003800000 */
[----:B------:R-:W1:Y:S02]  /*5ab0*/  SYNCS.PHASECHK.TRANS64.TRYWAIT P1, [UR25+0x22830], R3 ;  /* 0x02283003ff0075a7 */ /* 0x000e640008020159 */
[----:B-1----:R-:W-:Y:S05]  /*5ac0*/  @!P1 BRA `(.L_x_4254) ;  /* 0x0000008800249947 */ /* 0x002fea0003800000 */
.L_x_4253:
[----:B------:R-:W-:Y:S01]  /*5ad0*/  UIMAD UR10, UR5, 0x300, UR6 ;  /* 0x00000300050a78a4 */ /* 0x000fe2000f8e0206 */
[----:B---3--:R-:W-:Y:S01]  /*5ae0*/  WARPGROUP.ARRIVE ;  /* 0x00000000000079c5 */ /* 0x008fe20000000000 */
        /* <DEDUP_REMOVED lines=62> */
[----:B------:R-:W1:Y:S01]  /*5ed0*/  MUFU.EX2 R152, R152 ;  /* 0x0000009800987308 */ /* 0x000e620000000800 */
[--C-:B------:R-:W-:Y:S01]  /*5ee0*/  FFMA.FTZ R172, R172, UR7, -R14.reuse ;  /* 0x00000007acac7c23 */ /* 0x100fe2000801080e */
[--C-:B------:R-:W-:Y:S01]  /*5ef0*/  FFMA.FTZ R153, R177, UR7, -R14.reuse ;  /* 0x00000007b1997c23 */ /* 0x100fe2000801080e */
[----:B------:R-:W-:Y:S01]  /*5f00*/  FMNMX.FTZ R4, R162, R5, !PT ;  /* 0x00000005a2047209 */ /* 0x000fe20007810000 */
[--C-:B------:R-:W-:Y:S01]  /*5f10*/  FFMA.FTZ R196, R196, UR7, -R14.reuse ;  /* 0x00000007c4c47c23 */ /* 0x100fe2000801080e */
[--C-:B------:R-:W-:Y:S01]  /*5f20*/  FFMA.FTZ R19, R165, UR7, -R14.reuse ;  /* 0x00000007a5137c23 */ /* 0x100fe2000801080e */
[--C-:B------:R-:W-:Y:S01]  /*5f30*/  FFMA.FTZ R160, R168, UR7, -R14.reuse ;  /* 0x00000007a8a07c23 */ /* 0x100fe2000801080e */
[----:B------:R-:W-:Y:S01]  /*5f40*/  FMNMX.FTZ R5, R163, R4, !PT ;  /* 0x00000004a3057209 */ /* 0x000fe20007810000 */
[----:B------:R-:W2:Y:S01]  /*5f50*/  MUFU.EX2 R13, R13 ;  /* 0x0000000d000d7308 */ /* 0x000ea20000000800 */
[--C-:B------:R-:W-:Y:S01]  /*5f60*/  FFMA.FTZ R21, R169, UR7, -R14.reuse ;  /* 0x00000007a9157c23 */ /* 0x100fe2000801080e */
[--C-:B------:R-:W-:Y:S01]  /*5f70*/  FFMA.FTZ R23, R173, UR7, -R14.reuse ;  /* 0x00000007ad177c23 */ /* 0x100fe2000801080e */
[----:B------:R-:W-:Y:S01]  /*5f80*/  FMNMX.FTZ R12, R166, R5, !PT ;  /* 0x00000005a60c7209 */ /* 0x000fe20007810000 */
[--C-:B------:R-:W-:Y:S01]  /*5f90*/  FFMA.FTZ R157, R181, UR7, -R14.reuse ;  /* 0x00000007b59d7c23 */ /* 0x100fe2000801080e */
[--C-:B------:R-:W-:Y:S01]  /*5fa0*/  FFMA.FTZ R168, R184, UR7, -R14.reuse ;  /* 0x00000007b8a87c23 */ /* 0x100fe2000801080e */
[----:B------:R-:W-:Y:S01]  /*5fb0*/  FFMA.FTZ R165, R189, UR7, -R14 ;  /* 0x00000007bda57c23 */ /* 0x000fe2000801080e */
[----:B------:R-:W-:Y:S01]  /*5fc0*/  FMNMX.FTZ R5, R167, R12, !PT ;  /* 0x0000000ca7057209 */ /* 0x000fe20007810000 */
[----:B------:R3:W-:Y:S01]  /*5fd0*/  MUFU.EX2 R4, R16 ;  /* 0x0000001000047308 */ /* 0x0007e20000000800 */
[----:B-1----:R-:W-:Y:S01]  /*5fe0*/  FFMA.FTZ R6, R11, R6, R152 ;  /* 0x000000060b067223 */ /* 0x002fe20000010098 */
[--C-:B------:R-:W-:Y:S01]  /*5ff0*/  FFMA.FTZ R169, R193, UR7, -R14.reuse ;  /* 0x00000007c1a97c23 */ /* 0x100fe2000801080e */
[----:B------:R-:W-:Y:S01]  /*6000*/  FMNMX.FTZ R12, R170, R5, !PT ;  /* 0x00000005aa0c7209 */ /* 0x000fe20007810000 */
[--C-:B------:R-:W-:Y:S01]  /*6010*/  FFMA.FTZ R173, R197, UR7, -R14.reuse ;  /* 0x00000007c5ad7c23 */ /* 0x100fe2000801080e */
[-C--:B------:R-:W-:Y:S01]  /*6020*/  FMUL.FTZ R24, R24, R11.reuse ;  /* 0x0000000b18187220 */ /* 0x080fe20000410000 */
[-C--:B------:R-:W-:Y:S01]  /*6030*/  FMUL.FTZ R25, R25, R11.reuse ;  /* 0x0000000b19197220 */ /* 0x080fe20000410000 */
[----:B------:R-:W-:Y:S01]  /*6040*/  FMNMX.FTZ R5, R171, R12, !PT ;  /* 0x0000000cab057209 */ /* 0x000fe20007810000 */
[----:B------:R-:W-:Y:S01]  /*6050*/  MUFU.EX2 R15, R15 ;  /* 0x0000000f000f7308 */ /* 0x000fe20000000800 */
[-C--:B------:R-:W-:Y:S01]  /*6060*/  FMUL.FTZ R28, R28, R11.reuse ;  /* 0x0000000b1c1c7220 */ /* 0x080fe20000410000 */
[----:B------:R-:W-:Y:S01]  /*6070*/  FMUL.FTZ R29, R29, R11 ;  /* 0x0000000b1d1d7220 */ /* 0x000fe20000410000 */
[----:B------:R-:W-:Y:S01]  /*6080*/  FMNMX.FTZ R12, R174, R5, !PT ;  /* 0x00000005ae0c7209 */ /* 0x000fe20007810000 */
[-C--:B------:R-:W-:Y:S01]  /*6090*/  FMUL.FTZ R32, R32, R11.reuse ;  /* 0x0000000b20207220 */ /* 0x080fe20000410000 */
        /* <DEDUP_REMOVED lines=14> */
[----:B---3--:R-:W-:Y:S01]  /*6180*/  FMNMX.FTZ R16, R182, R5, !PT ;  /* 0x00000005b6107209 */ /* 0x008fe20007810000 */
[-C--:B------:R-:W-:Y:S01]  /*6190*/  FMUL.FTZ R52, R52, R11.reuse ;  /* 0x0000000b34347220 */ /* 0x080fe20000410000 */
[-C--:B------:R-:W-:Y:S01]  /*61a0*/  FMUL.FTZ R53, R53, R11.reuse ;  /* 0x0000000b35357220 */ /* 0x080fe20000410000 */
[-C--:B------:R-:W-:Y:S01]  /*61b0*/  FMUL.FTZ R56, R56, R11.reuse ;  /* 0x0000000b38387220 */ /* 0x080fe20000410000 */
[----:B------:R-:W-:Y:S01]  /*61c0*/  FMNMX.FTZ R5, R183, R16, !PT ;  /* 0x00000010b7057209 */ /* 0x000fe20007810000 */
[----:B------:R1:W-:Y:S01]  /*61d0*/  MUFU.EX2 R12, R164 ;  /* 0x000000a4000c7308 */ /* 0x0003e20000000800 */
[-C--:B------:R-:W-:Y:S01]  /*61e0*/  FMUL.FTZ R57, R57, R11.reuse ;  /* 0x0000000b39397220 */ /* 0x080fe20000410000 */
[----:B------:R-:W-:Y:S01]  /*61f0*/  FMUL.FTZ R60, R60, R11 ;  /* 0x0000000b3c3c7220 */ /* 0x000fe20000410000 */
[----:B------:R-:W-:Y:S01]  /*6200*/  FMNMX.FTZ R16, R186, R5, !PT ;  /* 0x00000005ba107209 */ /* 0x000fe20007810000 */
[-C--:B------:R-:W-:Y:S01]  /*6210*/  FMUL.FTZ R61, R61, R11.reuse ;  /* 0x0000000b3d3d7220 */ /* 0x080fe20000410000 */
[-C--:B------:R-:W-:Y:S01]  /*6220*/  FMUL.FTZ R64, R64, R11.reuse ;  /* 0x0000000b40407220 */ /* 0x080fe20000410000 */
[-C--:B------:R-:W-:Y:S01]  /*6230*/  FMUL.FTZ R65, R65, R11.reuse ;  /* 0x0000000b41417220 */ /* 0x080fe20000410000 */
[----:B------:R-:W-:Y:S01]  /*6240*/  FMNMX.FTZ R5, R187, R16, !PT ;  /* 0x00000010bb057209 */ /* 0x000fe20007810000 */
[----:B------:R-:W3:Y:S01]  /*6250*/  MUFU.EX2 R19, R19 ;  /* 0x0000001300137308 */ /* 0x000ee20000000800 */
[--C-:B-1----:R-:W-:Y:S01]  /*6260*/  FFMA.FTZ R164, R176, UR7, -R14.reuse ;  /* 0x00000007b0a47c23 */ /* 0x102fe2000801080e */
        /* <DEDUP_REMOVED lines=22> */
[----:B------:R1:W-:Y:S01]  /*63d0*/  MUFU.EX2 R16, R172 ;  /* 0x000000ac00107308 */ /* 0x0003e20000000800 */
[--C-:B------:R-:W-:Y:S01]  /*63e0*/  FFMA.FTZ R18, R180, UR7, -R14.reuse ;  /* 0x00000007b4127c23 */ /* 0x100fe2000801080e */
[-C--:B------:R-:W-:Y:S01]  /*63f0*/  FMUL.FTZ R96, R96, R11.reuse ;  /* 0x0000000b60607220 */ /* 0x080fe20000410000 */
[-C--:B------:R-:W-:Y:S01]  /*6400*/  FMUL.FTZ R97, R97, R11.reuse ;  /* 0x0000000b61617220 */ /* 0x080fe20000410000 */
[----:B------:R-:W4:Y:S01]  /*6410*/  SHFL.BFLY PT, R20, R5, 0x2, 0x1f ;  /* 0x0c401f0005147f89 */ /* 0x000f2200000e0000 */
[-C--:B------:R-:W-:Y:S01]  /*6420*/  FMUL.FTZ R100, R100, R11.reuse ;  /* 0x0000000b64647220 */ /* 0x080fe20000410000 */
[-C--:B------:R-:W-:Y:S01]  /*6430*/  FMUL.FTZ R101, R101, R11.reuse ;  /* 0x0000000b65657220 */ /* 0x080fe20000410000 */
[-C--:B------:R-:W-:Y:S01]  /*6440*/  FMUL.FTZ R104, R104, R11.reuse ;  /* 0x0000000b68687220 */ /* 0x080fe20000410000 */
[----:B------:R-:W-:Y:S01]  /*6450*/  MUFU.EX2 R23, R23 ;  /* 0x0000001700177308 */ /* 0x000fe20000000800 */
[--C-:B-1----:R-:W-:Y:S01]  /*6460*/  FFMA.FTZ R172, R192, UR7, -R14.reuse ;  /* 0x00000007c0ac7c23 */ /* 0x102fe2000801080e */
        /* <DEDUP_REMOVED lines=18> */
[----:B----4-:R-:W-:Y:S01]  /*6590*/  FMNMX.FTZ R22, R5, R20, !PT ;  /* 0x0000001405167209 */ /* 0x010fe20007810000 */
[----:B------:R-:W-:Y:S01]  /*65a0*/  FFMA.FTZ R20, R188, UR7, -R14 ;  /* 0x00000007bc147c23 */ /* 0x000fe2000801080e */
[-C--:B------:R-:W-:Y:S01]  /*65b0*/  FMUL.FTZ R137, R137, R11.reuse ;  /* 0x0000000b89897220 */ /* 0x080fe20000410000 */
[-C--:B------:R-:W-:Y:S01]  /*65c0*/  FMUL.FTZ R140, R140, R11.reuse ;  /* 0x0000000b8c8c7220 */ /* 0x080fe20000410000 */
[----:B------:R-:W-:Y:S01]  /*65d0*/  MUFU.EX2 R18, R18 ;  /* 0x0000001200127308 */ /* 0x000fe20000000800 */
[----:B------:R-:W1:Y:S01]  /*65e0*/  SHFL.BFLY PT, R5, R22, 0x1, 0x1f ;  /* 0x0c201f0016057f89 */ /* 0x000e6200000e0000 */
[-C--:B------:R-:W-:Y:S01]  /*65f0*/  FMUL.FTZ R141, R141, R11.reuse ;  /* 0x0000000b8d8d7220 */ /* 0x080fe20000410000 */
[-C--:B------:R-:W-:Y:S01]  /*6600*/  FMUL.FTZ R144, R144, R11.reuse ;  /* 0x0000000b90907220 */ /* 0x080fe20000410000 */
[-C--:B------:R-:W-:Y:S01]  /*6610*/  FMUL.FTZ R145, R145, R11.reuse ;  /* 0x0000000b91917220 */ /* 0x080fe20000410000 */
[-C--:B------:R-:W-:Y:S01]  /*6620*/  FMUL.FTZ R148, R148, R11.reuse ;  /* 0x0000000b94947220 */ /* 0x080fe20000410000 */
[----:B------:R-:W-:Y:S01]  /*6630*/  FMUL.FTZ R149, R149, R11 ;  /* 0x0000000b95957220 */ /* 0x000fe20000410000 */
[----:B--2---:R-:W-:Y:S01]  /*6640*/  F2FP.F16.F32.PACK_AB R152, R13, R152 ;  /* 0x000000980d98723e */ /* 0x004fe200000000ff */
[----:B------:R-:W-:Y:S08]  /*6650*/  MUFU.EX2 R157, R157 ;  /* 0x0000009d009d7308 */ /* 0x000ff00000000800 */
[----:B------:R-:W-:Y:S08]  /*6660*/  MUFU.EX2 R168, R168 ;  /* 0x000000a800a87308 */ /* 0x000ff00000000800 */
[----:B------:R-:W-:Y:S01]  /*6670*/  MUFU.EX2 R161, R161 ;  /* 0x000000a100a17308 */ /* 0x000fe20000000800 */
[----:B-1----:R-:W-:-:S05]  /*6680*/  FMNMX.FTZ R5, R22, R5, !PT ;  /* 0x0000000516057209 */ /* 0x002fca0007810000 */
[C---:B------:R-:W-:Y:S01]  /*6690*/  FADD.FTZ R10, -R5.reuse, R10 ;  /* 0x0000000a050a7221 */ /* 0x040fe20000010100 */
[----:B------:R-:W-:Y:S01]  /*66a0*/  FMUL.FTZ R185, R5, UR7 ;  /* 0x0000000705b97c20 */ /* 0x000fe20008410000 */
[----:B------:R1:W-:Y:S02]  /*66b0*/  MUFU.EX2 R22, R196 ;  /* 0x000000c400167308 */ /* 0x0003e40000000800 */
[----:B------:R-:W-:Y:S01]  /*66c0*/  FMUL.FTZ R10, R10, UR7 ;  /* 0x000000070a0a7c20 */ /* 0x000fe20008410000 */
[--C-:B------:R-:W-:Y:S01]  /*66d0*/  FFMA.FTZ R177, R154, UR7, -R185.reuse ;  /* 0x000000079ab17c23 */ /* 0x100fe200080108b9 */
[--C-:B------:R-:W-:Y:S01]  /*66e0*/  FFMA.FTZ R14, R155, UR7, -R185.reuse ;  /* 0x000000079b0e7c23 */ /* 0x100fe200080108b9 */
[--C-:B------:R-:W-:Y:S01]  /*66f0*/  FFMA.FTZ R155, R158, UR7, -R185.reuse ;  /* 0x000000079e9b7c23 */ /* 0x100fe200080108b9 */
[--C-:B------:R-:W-:Y:S01]  /*6700*/  FFMA.FTZ R176, R159, UR7, -R185.reuse ;  /* 0x000000079fb07c23 */ /* 0x100fe200080108b9 */
[--C-:B------:R-:W-:Y:S01]  /*6710*/  FFMA.FTZ R159, R162, UR7, -R185.reuse ;  /* 0x00000007a29f7c23 */ /* 0x100fe200080108b9 */
[----:B------:R-:W-:Y:S01]  /*6720*/  MUFU.EX2 R10, R10 ;  /* 0x0000000a000a7308 */ /* 0x000fe20000000800 */
[--C-:B-1----:R-:W-:Y:S01]  /*6730*/  FFMA.FTZ R196, R187, UR7, -R185.reuse ;  /* 0x00000007bbc47c23 */ /* 0x102fe200080108b9 */
[----:B------:R-:W-:Y:S01]  /*6740*/  FADD.FTZ R187, R13, R6 ;  /* 0x000000060dbb7221 */ /* 0x000fe20000010000 */
[--C-:B------:R-:W-:Y:S01]  /*6750*/  FFMA.FTZ R180, R163, UR7, -R185.reuse ;  /* 0x00000007a3b47c23 */ /* 0x100fe200080108b9 */
[----:B------:R-:W-:Y:S01]  /*6760*/  FFMA.FTZ R163, R166, UR7, -R185 ;  /* 0x00000007a6a37c23 */ /* 0x000fe200080108b9 */
[----:B---3--:R-:W-:Y:S01]  /*6770*/  F2FP.F16.F32.PACK_AB R158, R19, R12 ;  /* 0x0000000c139e723e */ /* 0x008fe200000000ff */
[----:B------:R-:W-:Y:S01]  /*6780*/  FADD.FTZ R6, R4, R187 ;  /* 0x000000bb04067221 */ /* 0x000fe20000010000 */
[--C-:B------:R-:W-:Y:S01]  /*6790*/  FFMA.FTZ R184, R167, UR7, -R185.reuse ;  /* 0x00000007a7b87c23 */ /* 0x100fe200080108b9 */
[----:B------:R-:W1:Y:S01]  /*67a0*/  MUFU.EX2 R177, R177 ;  /* 0x000000b100b17308 */ /* 0x000e620000000800 */
[--C-:B------:R-:W-:Y:S01]  /*67b0*/  FFMA.FTZ R167, R170, UR7, -R185.reuse ;  /* 0x00000007aaa77c23 */ /* 0x100fe200080108b9 */
[----:B------:R-:W-:Y:S01]  /*67c0*/  FADD.FTZ R187, R15, R6 ;  /* 0x000000060fbb7221 */ /* 0x000fe20000010000 */
[--C-:B------:R-:W-:Y:S01]  /*67d0*/  FFMA.FTZ R188, R171, UR7, -R185.reuse ;  /* 0x00000007abbc7c23 */ /* 0x100fe200080108b9 */
[--C-:B------:R-:W-:Y:S01]  /*67e0*/  FFMA.FTZ R171, R174, UR7, -R185.reuse ;  /* 0x00000007aeab7c23 */ /* 0x100fe200080108b9 */
[----:B------:R-:W-:Y:S01]  /*67f0*/  FFMA.FTZ R192, R175, UR7, -R185 ;  /* 0x00000007afc07c23 */ /* 0x000fe200080108b9 */
[----:B------:R-:W-:Y:S01]  /*6800*/  FADD.FTZ R6, R156, R187 ;  /* 0x000000bb9c067221 */ /* 0x000fe20000010000 */
[--C-:B------:R-:W-:Y:S01]  /*6810*/  FFMA.FTZ R175, R178, UR7, -R185.reuse ;  /* 0x00000007b2af7c23 */ /* 0x100fe200080108b9 */
[----:B------:R-:W2:Y:S01]  /*6820*/  MUFU.EX2 R14, R14 ;  /* 0x0000000e000e7308 */ /* 0x000ea20000000800 */
[--C-:B------:R-:W-:Y:S01]  /*6830*/  FFMA.FTZ R178, R179, UR7, -R185.reuse ;  /* 0x00000007b3b27c23 */ /* 0x100fe200080108b9 */
[----:B------:R-:W-:Y:S01]  /*6840*/  FADD.FTZ R187, R17, R6 ;  /* 0x0000000611bb7221 */ /* 0x000fe20000010000 */
[--C-:B------:R-:W-:Y:S01]  /*6850*/  FFMA.FTZ R179, R182, UR7, -R185.reuse ;  /* 0x00000007b6b37c23 */ /* 0x100fe200080108b9 */
[--C-:B------:R-:W-:Y:S01]  /*6860*/  FFMA.FTZ R182, R183, UR7, -R185.reuse ;  /* 0x00000007b7b67c23 */ /* 0x100fe200080108b9 */
[----:B------:R-:W-:Y:S01]  /*6870*/  FFMA.FTZ R181, R186, UR7, -R185 ;  /* 0x00000007bab57c23 */ /* 0x000fe200080108b9 */
[----:B------:R-:W-:Y:S01]  /*6880*/  FADD.FTZ R6, R12, R187 ;  /* 0x000000bb0c067221 */ /* 0x000fe20000010000 */
[----:B------:R-:W-:Y:S01]  /*6890*/  FFMA.FTZ R183, R190, UR7, -R185 ;  /* 0x00000007beb77c23 */ /* 0x000fe200080108b9 */
[----:B------:R-:W3:Y:S01]  /*68a0*/  MUFU.EX2 R155, R155 ;  /* 0x0000009b009b7308 */ /* 0x000ee20000000800 */
[----:B-1----:R-:W-:Y:S01]  /*68b0*/  FFMA.FTZ R7, R10, R7, R177 ;  /* 0x000000070a077223 */ /* 0x002fe200000100b1 */
[----:B------:R-:W-:Y:S01]  /*68c0*/  FADD.FTZ R187, R19, R6 ;  /* 0x0000000613bb7221 */ /* 0x000fe20000010000 */
[----:B------:R-:W-:-:S02]  /*68d0*/  IMAD.U32 R186, RZ, RZ, UR25 ;  /* 0x00000019ffba7e24 */ /* 0x000fc4000f8e00ff */
[--C-:B------:R-:W-:Y:S01]  /*68e0*/  FFMA.FTZ R190, R191, UR7, -R185.reuse ;  /* 0x00000007bfbe7c23 */ /* 0x100fe200080108b9 */
[----:B------:R-:W-:Y:S01]  /*68f0*/  FFMA.FTZ R194, R194, UR7, -R185 ;  /* 0x00000007c2c27c23 */ /* 0x000fe200080108b9 */
[----:B------:R-:W-:Y:S01]  /*6900*/  FADD.FTZ R6, R160, R187 ;  /* 0x000000bba0067221 */ /* 0x000fe20000010000 */
[----:B------:R-:W-:Y:S01]  /*6910*/  @!P2 VIADD R154, R186, 0x22840 ;  /* 0x00022840ba9aa836 */ /* 0x000fe20000000000 */
[----:B------:R-:W1:Y:S01]  /*6920*/  MUFU.EX2 R176, R176 ;  /* 0x000000b000b07308 */ /* 0x000e620000000800 */
[----:B--2---:R-:W-:Y:S01]  /*6930*/  FADD.FTZ R12, R14, R7 ;  /* 0x000000070e0c7221 */ /* 0x004fe20000010000 */
[----:B------:R-:W-:Y:S01]  /*6940*/  FADD.FTZ R187, R21, R6 ;  /* 0x0000000615bb7221 */ /* 0x000fe20000010000 */
[--C-:B------:R-:W-:Y:S01]  /*6950*/  FFMA.FTZ R195, R195, UR7, -R185.reuse ;  /* 0x00000007c3c37c23 */ /* 0x100fe200080108b9 */
[----:B------:R-:W-:Y:S01]  /*6960*/  @!P2 PRMT R154, RZ, 0x654, R154 ;  /* 0x00000654ff9aa816 */ /* 0x000fe2000000009a */
[----:B------:R-:W-:Y:S01]  /*6970*/  FFMA.FTZ R198, R198, UR7, -R185 ;  /* 0x00000007c6c67c23 */ /* 0x000fe200080108b9 */
[----:B------:R-:W-:Y:S01]  /*6980*/  FADD.FTZ R6, R16, R187 ;  /* 0x000000bb10067221 */ /* 0x000fe20000010000 */
[----:B------:R-:W-:Y:S01]  /*6990*/  FFMA.FTZ R199, R199, UR7, -R185 ;  /* 0x00000007c7c77c23 */ /* 0x000fe200080108b9 */
[----:B------:R-:W2:Y:S01]  /*69a0*/  MUFU.EX2 R159, R159 ;  /* 0x0000009f009f7308 */ /* 0x000ea20000000800 */
[----:B---3--:R-:W-:Y:S01]  /*69b0*/  FADD.FTZ R7, R155, R12 ;  /* 0x0000000c9b077221 */ /* 0x008fe20000010000 */
[----:B------:R-:W-:Y:S01]  /*69c0*/  FADD.FTZ R187, R23, R6 ;  /* 0x0000000617bb7221 */ /* 0x000fe20000010000 */
[----:B------:R3:W-:Y:S06]  /*69d0*/  BAR.ARV R9, 0x100 ;  /* 0x000400090000751d */ /* 0x0007ec0000002000 */
[----:B------:R-:W4:Y:S01]  /*69e0*/  MUFU.EX2 R180, R180 ;  /* 0x000000b400b47308 */ /* 0x000f220000000800 */
[----:B-1----:R-:W-:Y:S01]  /*69f0*/  FADD.FTZ R12, R176, R7 ;  /* 0x00000007b00c7221 */ /* 0x002fe20000010000 */
[----:B------:R-:W-:Y:S01]  /*6a00*/  FADD.FTZ R6, R164, R187 ;  /* 0x000000bba4067221 */ /* 0x000fe20000010000 */
[----:B------:R1:W-:Y:S01]  /*6a10*/  @!P2 SYNCS.ARRIVE.TRANS64.RED.A1T0 RZ, [R154+URZ], RZ ;  /* 0x000000ff9affa9a7 */ /* 0x0003e2000810043f */
[-C--:B------:R-:W-:Y:S01]  /*6a20*/  FMUL.FTZ R26, R26, R10.reuse ;  /* 0x0000000a1a1a7220 */ /* 0x080fe20000410000 */
[-C--:B------:R-:W-:Y:S01]  /*6a30*/  FMUL.FTZ R27, R27, R10.reuse ;  /* 0x0000000a1b1b7220 */ /* 0x080fe20000410000 */
[----:B------:R-:W-:Y:S01]  /*6a40*/  FADD.FTZ R187, R153, R6 ;  /* 0x0000000699bb7221 */ /* 0x000fe20000010000 */
[----:B------:R-:W-:Y:S01]  /*6a50*/  FMUL.FTZ R30, R30, R10 ;  /* 0x0000000a1e1e7220 */ /* 0x000fe20000410000 */
[----:B------:R-:W5:Y:S01]  /*6a60*/  MUFU.EX2 R163, R163 ;  /* 0x000000a300a37308 */ /* 0x000f620000000800 */
[----:B--2---:R-:W-:Y:S01]  /*6a70*/  FADD.FTZ R7, R159, R12 ;  /* 0x0000000c9f077221 */ /* 0x004fe20000010000 */
[----:B------:R-:W-:Y:S01]  /*6a80*/  FADD.FTZ R6, R18, R187 ;  /* 0x000000bb12067221 */ /* 0x000fe20000010000 */
[----:B-1----:R-:W-:Y:S01]  /*6a90*/  F2FP.F16.F32.PACK_AB R154, R15, R4 ;  /* 0x000000040f9a723e */ /* 0x002fe200000000ff */
[-C--:B------:R-:W-:Y:S01]  /*6aa0*/  FMUL.FTZ R31, R31, R10.reuse ;  /* 0x0000000a1f1f7220 */ /* 0x080fe20000410000 */
[-C--:B------:R-:W-:Y:S01]  /*6ab0*/  FMUL.FTZ R34, R34, R10.reuse ;  /* 0x0000000a22227220 */ /* 0x080fe20000410000 */
[----:B------:R-:W-:Y:S01]  /*6ac0*/  FADD.FTZ R187, R157, R6 ;  /* 0x000000069dbb7221 */ /* 0x000fe20000010000 */
[-C--:B------:R-:W-:Y:S01]  /*6ad0*/  FMUL.FTZ R35, R35, R10.reuse ;  /* 0x0000000a23237220 */ /* 0x080fe20000410000 */
[----:B------:R-:W1:Y:S01]  /*6ae0*/  MUFU.EX2 R184, R184 ;  /* 0x000000b800b87308 */ /* 0x000e620000000800 */
[----:B----4-:R-:W-:Y:S01]  /*6af0*/  FADD.FTZ R12, R180, R7 ;  /* 0x00000007b40c7221 */ /* 0x010fe20000010000 */
[----:B------:R-:W-:Y:S01]  /*6b00*/  FADD.FTZ R6, R168, R187 ;  /* 0x000000bba8067221 */ /* 0x000fe20000010000 */
[-C--:B------:R-:W-:Y:S01]  /*6b10*/  FMUL.FTZ R38, R38, R10.reuse ;  /* 0x0000000a26267220 */ /* 0x080fe20000410000 */
[-C--:B------:R-:W-:Y:S01]  /*6b20*/  FMUL.FTZ R39, R39, R10.reuse ;  /* 0x0000000a27277220 */ /* 0x080fe20000410000 */
[-C--:B------:R-:W-:Y:S01]  /*6b30*/  FMUL.FTZ R42, R42, R10.reuse ;  /* 0x0000000a2a2a7220 */ /* 0x080fe20000410000 */
[----:B------:R-:W-:Y:S01]  /*6b40*/  FADD.FTZ R187, R161, R6 ;  /* 0x00000006a1bb7221 */ /* 0x000fe20000010000 */
        /* <DEDUP_REMOVED lines=74> */
[----:B----4-:R-:W-:Y:S01]  /*6ff0*/  FADD.FTZ R12, R182, R7 ;  /* 0x00000007b60c7221 */ /* 0x010fe20000010000 */
[----:B------:R-:W-:-:S02]  /*7000*/  F2FP.F16.F32.PACK_AB R166, R157, R18 ;  /* 0x000000129da6723e */ /* 0x000fc400000000ff */
[----:B------:R-:W-:Y:S02]  /*7010*/  F2FP.F16.F32.PACK_AB R157, R180, R159 ;  /* 0x0000009fb49d723e */ /* 0x000fe400000000ff */
[----:B------:R-:W-:Y:S02]  /*7020*/  F2FP.F16.F32.PACK_AB R168, R161, R168 ;  /* 0x000000a8a1a8723e */ /* 0x000fe400000000ff */
[----:B------:R-:W4:Y:S01]  /*7030*/  MUFU.EX2 R20, R20 ;  /* 0x0000001400147308 */ /* 0x000f220000000800 */
[----:B-1----:R-:W-:Y:S01]  /*7040*/  FADD.FTZ R7, R181, R12 ;  /* 0x0000000cb5077221 */ /* 0x002fe20000010000 */
[----:B------:R-:W-:Y:S02]  /*7050*/  F2FP.F16.F32.PACK_AB R159, R184, R163 ;  /* 0x000000a3b89f723e */ /* 0x000fe400000000ff */
[----:B------:R-:W-:Y:S02]  /*7060*/  F2FP.F16.F32.PACK_AB R164, R153, R164 ;  /* 0x000000a499a4723e */ /* 0x000fe400000000ff */
[----:B------:R-:W-:-:S02]  /*7070*/  F2FP.F16.F32.PACK_AB R161, R188, R167 ;  /* 0x000000a7bca1723e */ /* 0x000fc400000000ff */
[----:B------:R-:W1:Y:S01]  /*7080*/  MUFU.EX2 R183, R183 ;  /* 0x000000b700b77308 */ /* 0x000e620000000800 */
[----:B--2---:R-:W-:Y:S01]  /*7090*/  FADD.FTZ R12, R196, R7 ;  /* 0x00000007c40c7221 */ /* 0x004fe20000010000 */
[----:B------:R-:W-:Y:S02]  /*70a0*/  F2FP.F16.F32.PACK_AB R163, R192, R171 ;  /* 0x000000abc0a3723e */ /* 0x000fe400000000ff */
[----:B------:R-:W-:Y:S02]  /*70b0*/  F2FP.F16.F32.PACK_AB R156, R17, R156 ;  /* 0x0000009c119c723e */ /* 0x000fe400000000ff */
[----:B------:R-:W-:Y:S02]  /*70c0*/  F2FP.F16.F32.PACK_AB R160, R21, R160 ;  /* 0x000000a015a0723e */ /* 0x000fe400000000ff */
[----:B------:R-:W2:Y:S01]  /*70d0*/  MUFU.EX2 R165, R165 ;  /* 0x000000a500a57308 */ /* 0x000ea20000000800 */
[----:B----4-:R-:W-:Y:S01]  /*70e0*/  FADD.FTZ R6, R20, R187 ;  /* 0x000000bb14067221 */ /* 0x010fe20000010000 */
[----:B------:R-:W-:-:S02]  /*70f0*/  F2FP.F16.F32.PACK_AB R162, R23, R16 ;  /* 0x0000001017a2723e */ /* 0x000fc400000000ff */
[----:B------:R-:W-:Y:S02]  /*7100*/  F2FP.F16.F32.PACK_AB R153, R14, R177 ;  /* 0x000000b10e99723e */ /* 0x000fe400000000ff */
[----:B------:R-:W-:Y:S02]  /*7110*/  F2FP.F16.F32.PACK_AB R155, R176, R155 ;  /* 0x0000009bb09b723e */ /* 0x000fe400000000ff */
[----:B------:R-:W4:Y:S01]  /*7120*/  MUFU.EX2 R190, R190 ;  /* 0x000000be00be7308 */ /* 0x000f220000000800 */
[----:B-1----:R-:W-:Y:S01]  /*7130*/  FADD.FTZ R7, R183, R12 ;  /* 0x0000000cb7077221 */ /* 0x002fe20000010000 */
[----:B------:R-:W-:-:S06]  /*7140*/  F2FP.F16.F32.PACK_AB R167, R182, R179 ;  /* 0x000000b3b6a7723e */ /* 0x000fcc00000000ff */
[----:B------:R-:W1:Y:S01]  /*7150*/  MUFU.EX2 R172, R172 ;  /* 0x000000ac00ac7308 */ /* 0x000e620000000800 */
[C---:B--2---:R-:W-:Y:S01]  /*7160*/  FADD.FTZ R11, R165.reuse, R6 ;  /* 0x00000006a50b7221 */ /* 0x044fe20000010000 */
[----:B------:R-:W-:Y:S02]  /*7170*/  F2FP.F16.F32.PACK_AB R170, R165, R20 ;  /* 0x00000014a5aa723e */ /* 0x000fe400000000ff */
[----:B------:R-:W-:-:S04]  /*7180*/  F2FP.F16.F32.PACK_AB R165, R178, R175 ;  /* 0x000000afb2a5723e */ /* 0x000fc800000000ff */
[----:B------:R-:W2:Y:S01]  /*7190*/  MUFU.EX2 R185, R194 ;  /* 0x000000c200b97308 */ /* 0x000ea20000000800 */
[C---:B----4-:R-:W-:Y:S01]  /*71a0*/  FADD.FTZ R12, R190.reuse, R7 ;  /* 0x00000007be0c7221 */ /* 0x050fe20000010000 */
[----:B------:R-:W-:-:S06]  /*71b0*/  F2FP.F16.F32.PACK_AB R171, R190, R183 ;  /* 0x000000b7beab723e */ /* 0x000fcc00000000ff */
[----:B------:R-:W4:Y:S01]  /*71c0*/  MUFU.EX2 R169, R169 ;  /* 0x000000a900a97308 */ /* 0x000f220000000800 */
[----:B-1----:R-:W-:-:S07]  /*71d0*/  FADD.FTZ R6, R172, R11 ;  /* 0x0000000bac067221 */ /* 0x002fce0000010000 */
[----:B------:R-:W1:Y:S01]  /*71e0*/  MUFU.EX2 R4, R195 ;  /* 0x000000c300047308 */ /* 0x000e620000000800 */
[----:B--2---:R-:W-:-:S07]  /*71f0*/  FADD.FTZ R7, R185, R12 ;  /* 0x0000000cb9077221 */ /* 0x004fce0000010000 */
[----:B------:R-:W2:Y:S01]  /*7200*/  MUFU.EX2 R198, R198 ;  /* 0x000000c600c67308 */ /* 0x000ea20000000800 */
[C---:B----4-:R-:W-:Y:S01]  /*7210*/  FADD.FTZ R11, R169.reuse, R6 ;  /* 0x00000006a90b7221 */ /* 0x050fe20000010000 */
[----:B------:R-:W-:Y:S02]  /*7220*/  F2FP.F16.F32.PACK_AB R172, R169, R172 ;  /* 0x000000aca9ac723e */ /* 0x000fe400000000ff */
[----:B------:R-:W-:Y:S01]  /*7230*/  F2FP.F16.F32.PACK_AB R169, R196, R181 ;  /* 0x000000b5c4a9723e */ /* 0x000fe200000000ff */
[----:B------:R-:W-:-:S03]  /*7240*/  FADD.FTZ R6, R22, R11 ;  /* 0x0000000b16067221 */ /* 0x000fc60000010000 */
[----:B------:R-:W4:Y:S01]  /*7250*/  MUFU.EX2 R173, R173 ;  /* 0x000000ad00ad7308 */ /* 0x000f220000000800 */
[----:B-1----:R-:W-:-:S07]  /*7260*/  FADD.FTZ R7, R4, R7 ;  /* 0x0000000704077221 */ /* 0x002fce0000010000 */
[----:B------:R-:W1:Y:S01]  /*7270*/  MUFU.EX2 R199, R199 ;  /* 0x000000c700c77308 */ /* 0x000e620000000800 */
[----:B--2---:R-:W-:Y:S01]  /*7280*/  FADD.FTZ R10, R198, R7 ;  /* 0x00000007c60a7221 */ /* 0x004fe20000010000 */
[C---:B----4-:R-:W-:Y:S01]  /*7290*/  FADD.FTZ R6, R173.reuse, R6 ;  /* 0x00000006ad067221 */ /* 0x050fe20000010000 */
[----:B------:R-:W-:Y:S02]  /*72a0*/  F2FP.F16.F32.PACK_AB R174, R173, R22 ;  /* 0x00000016adae723e */ /* 0x000fe400000000ff */
[----:B------:R-:W-:Y:S01]  /*72b0*/  F2FP.F16.F32.PACK_AB R173, R4, R185 ;  /* 0x000000b904ad723e */ /* 0x000fe200000000ff */
[C---:B-1----:R-:W-:Y:S01]  /*72c0*/  FADD.FTZ R7, R199.reuse, R10 ;  /* 0x0000000ac7077221 */ /* 0x042fe20000010000 */
[----:B------:R-:W-:Y:S01]  /*72d0*/  F2FP.F16.F32.PACK_AB R175, R199, R198 ;  /* 0x000000c6c7af723e */ /* 0x000fe200000000ff */
[----:B---3--:R-:W-:Y:S06]  /*72e0*/  @!P0 BRA `(.L_x_4255) ;  /* 0x0000000000048947 */ /* 0x008fec0003800000 */
[----:B------:R-:W-:Y:S01]  /*72f0*/  BPT.TRAP 0x1 ;  /* 0x000000040000795c */ /* 0x000fe20000300000 */
.L_x_4255:
[----:B------:R1:W2:Y:S01]  /*7300*/  SYNCS.PHASECHK.TRANS64.TRYWAIT P1, [UR25+0x22850], R3 ;  /* 0x02285003ff0075a7 */ /* 0x0002a20008020159 */
[----:B------:R-:W-:Y:S05]  /*7310*/  @!P0 BRA `(.L_x_4256) ;  /* 0x0000000000048947 */ /* 0x000fea0003800000 */
[----:B------:R-:W-:Y:S01]  /*7320*/  BPT.TRAP 0x1 ;  /* 0x000000040000795c */ /* 0x000fe20000300000 */
.L_x_4256:
[----:B--2---:R-:W-:Y:S05]  /*7330*/  @P1 BRA `(.L_x_4257) ;  /* 0x0000000000081947 */ /* 0x004fea0003800000 */
[----:B------:R-:W2:Y:S02]  /*7340*/  SYNCS.PHASECHK.TRANS64.TRYWAIT P1, [UR25+0x22850], R3 ;  /* 0x02285003ff0075a7 */ /* 0x000ea40008020159 */
[----:B--2---:R-:W-:Y:S05]  /*7350*/  @!P1 BRA `(.L_x_4258) ;  /* 0x0000007000189947 */ /* 0x004fea0003800000 */
.L_x_4257:
[----:B------:R4:W-:Y:S01]  /*7360*/  BAR.SYNC.DEFER_BLOCKING R0, 0x100 ;  /* 0x000400000000751d */ /* 0x0009e20000010000 */
[----:B------:R-:W-:Y:S01]  /*7370*/  UIMAD UR10, UR5, 0xc00, UR24 ;  /* 0x00000c00050a78a4 */ /* 0x000fe2000f8e0218 */
[----:B--2---:R-:W-:Y:S01]  /*7380*/  @!P2 VIADD R186, R186, 0x22860 ;  /* 0x00022860babaa836 */ /* 0x004fe20000000000 */
[----:B------:R-:W-:Y:S01]  /*7390*/  UISETP.GT.AND UP0, UPT, UR26, UR38, UPT ;  /* 0x000000261a00728c */ /* 0x000fe2000bf04270 */
[----:B------:R-:W-:Y:S01]  /*73a0*/  IMAD.MOV.U32 R10, RZ, RZ, R5 ;  /* 0x000000ffff0a7224 */ /* 0x000fe200078e0005 */
[----:B------:R-:W-:Y:S01]  /*73b0*/  UIADD3 UR14, UR10, 0x80, URZ ;  /* 0x000000800a0e7890 */ /* 0x000fe2000fffe03f */
[----:B------:R-:W-:Y:S01]  /*73c0*/  IMAD.MOV.U32 R11, RZ, RZ, R8 ;  /* 0x000000ffff0b7224 */ /* 0x000fe200078e0008 */
[----:B------:R-:W-:Y:S01]  /*73d0*/  UMOV UR11, 0x40000040 ;  /* 0x40000040000b7882 */ /* 0x000fe20000000000 */
[----:B------:R-:W-:Y:S01]  /*73e0*/  UMOV UR15, 0x40000040 ;  /* 0x40000040000f7882 */ /* 0x000fe20000000000 */
[----:B------:R-:W-:Y:S01]  /*73f0*/  PLOP3.LUT P1, PT, PT, PT, UP0, 0x80, 0x0 ;  /* 0x000000000000781c */ /* 0x000fe20003f2f008 */
[----:B------:R-:W-:Y:S01]  /*7400*/  UIADD3 UR26, UR26, -0x1, URZ ;  /* 0xffffffff1a1a7890 */ /* 0x000fe2000fffe03f */
        /* <DEDUP_REMOVED lines=34> */
.L_x_4250:
[----:B01----:R-:W0:Y:S01]  /*7630*/  SHFL.BFLY PT, R3, R6, 0x2, 0x1f ;  /* 0x0c401f0006037f89 */ /* 0x003e2200000e0000 */
[----:B------:R-:W-:-:S03]  /*7640*/  PLOP3.LUT P0, PT, PT, PT, PT, 0x8, 0x0 ;  /* 0x000000000000781c */ /* 0x000fc60003f0e170 */
[----:B------:R-:W1:Y:S01]  /*7650*/  SHFL.BFLY PT, R4, R7, 0x2, 0x1f ;  /* 0x0c401f0007047f89 */ /* 0x000e6200000e0000 */
[----:B0-----:R-:W-:Y:S01]  /*7660*/  FADD.FTZ R3, R3, R6 ;  /* 0x0000000603037221 */ /* 0x001fe20000010000 */
[----:B-1----:R-:W-:-:S04]  /*7670*/  FADD.FTZ R4, R4, R7 ;  /* 0x0000000704047221 */ /* 0x002fc80000010000 */
[----:B---34-:R-:W0:Y:S01]  /*7680*/  SHFL.BFLY PT, R0, R3, 0x1, 0x1f ;  /* 0x0c201f0003007f89 */ /* 0x018e2200000e0000 */
[----:B------:R-:W-:-:S03]  /*7690*/  IMAD.U32 R7, RZ, RZ, UR7 ;  /* 0x00000007ff077e24 */ /* 0x000fc6000f8e00ff */
[----:B------:R-:W1:Y:S01]  /*76a0*/  SHFL.BFLY PT, R9, R4, 0x1, 0x1f ;  /* 0x0c201f0004097f89 */ /* 0x000e6200000e0000 */
[----:B0-----:R-:W-:Y:S01]  /*76b0*/  FADD.FTZ R10, R3, R0 ;  /* 0x00000000030a7221 */ /* 0x001fe20000010000 */
[----:B------:R-:W-:Y:S01]  /*76c0*/  IADD3 R3, -R2, 0xb, RZ ;  /* 0x0000000b02037810 */ /* 0x000fe20007ffe1ff */
[----:B------:R-:W-:Y:S02]  /*76d0*/  IMAD.MOV.U32 R0, RZ, RZ, RZ ;  /* 0x000000ffff007224 */ /* 0x000fe400078e00ff */
[----:B-1----:R-:W-:Y:S02]  /*76e0*/  FADD.FTZ R11, R4, R9 ;  /* 0x00000009040b7221 */ /* 0x002fe40000010000 */
[----:B------:R0:W-:Y:S08]  /*76f0*/  BAR.ARV R3, 0x100 ;  /* 0x000400030000751d */ /* 0x0001f00000002000 */
[----:B------:R-:W-:Y:S06]  /*7700*/  BAR.ARV 0x8, 0x180 ;  /* 0x0206000000007b1d */ /* 0x000fec0000002000 */
[----:B------:R-:W-:Y:S01]  /*7710*/  FSETP.NE.FTZ.AND P1, PT, R10, RZ, PT ;  /* 0x000000ff0a00720b */ /* 0x000fe20003f35000 */
[----:B------:R-:W-:Y:S01]  /*7720*/  IMAD.MOV.U32 R4, RZ, RZ, -0x800000 ;  /* 0xff800000ff047424 */ /* 0x000fe200078e00ff */
[----:B------:R-:W-:Y:S01]  /*7730*/  FSETP.NE.FTZ.AND P2, PT, R11, RZ, PT ;  /* 0x000000ff0b00720b */ /* 0x000fe20003f55000 */
[----:B0-----:R-:W-:Y:S01]  /*7740*/  IMAD.MOV.U32 R3, RZ, RZ, -0x800000 ;  /* 0xff800000ff037424 */ /* 0x001fe200078e00ff */
[----:B------:R-:W-:-:S09]  /*7750*/  MOV R9, RZ ;  /* 0x000000ff00097202 */ /* 0x000fd20000000f00 */
[----:B------:R-:W0:Y:S01]  /*7760*/  @P1 MUFU.RCP R9, R10 ;  /* 0x0000000a00091308 */ /* 0x000e220000001000 */
[----:B------:R-:W-:-:S07]  /*7770*/  @P1 FMUL.FTZ R7, R7, 0.69314718246459960938 ;  /* 0x3f31721807071820 */ /* 0x000fce0000410000 */
[----:B------:R-:W1:Y:S08]  /*7780*/  @P1 MUFU.LG2 R6, R10 ;  /* 0x0000000a00061308 */ /* 0x000e700000000c00 */
[----:B------:R-:W2:Y:S01]  /*7790*/  @P2 MUFU.LG2 R2, R11 ;  /* 0x0000000b00022308 */ /* 0x000ea20000000c00 */
[-C--:B0-----:R-:W-:Y:S01]  /*77a0*/  FMUL.FTZ R24, R24, R9.reuse ;  /* 0x0000000918187220 */ /* 0x081fe20000410000 */
[-C--:B------:R-:W-:Y:S01]  /*77b0*/  FMUL.FTZ R25, R25, R9.reuse ;  /* 0x0000000919197220 */ /* 0x080fe20000410000 */
[-C--:B------:R-:W-:Y:S01]  /*77c0*/  FMUL.FTZ R28, R28, R9.reuse ;  /* 0x000000091c1c7220 */ /* 0x080fe20000410000 */
[-C--:B------:R-:W-:Y:S01]  /*77d0*/  FMUL.FTZ R29, R29, R9.reuse ;  /* 0x000000091d1d7220 */ /* 0x080fe20000410000 */
[-C--:B------:R-:W-:Y:S01]  /*77e0*/  FMUL.FTZ R32, R32, R9.reuse ;  /* 0x0000000920207220 */ /* 0x080fe20000410000 */
[-C--:B------:R-:W-:Y:S01]  /*77f0*/  FMUL.FTZ R33, R33, R9.reuse ;  /* 0x0000000921217220 */ /* 0x080fe20000410000 */
[-C--:B------:R-:W-:Y:S01]  /*7800*/  FMUL.FTZ R36, R36, R9.reuse ;  /* 0x0000000924247220 */ /* 0x080fe20000410000 */
[----:B------:R-:W0:Y:S01]  /*7810*/  @P2 MUFU.RCP R0, R11 ;  /* 0x0000000b00002308 */ /* 0x000e220000001000 */
        /* <DEDUP_REMOVED lines=59> */
[----:B--2---:R-:W-:Y:S01]  /*7bd0*/  @P2 FMUL.FTZ R2, R2, 0.69314718246459960938 ;  /* 0x3f31721802022820 */ /* 0x004fe20000410000 */
[-C--:B0-----:R-:W-:Y:S01]  /*7be0*/  FMUL.FTZ R26, R26, R0.reuse ;  /* 0x000000001a1a7220 */ /* 0x081fe20000410000 */
        /* <DEDUP_REMOVED lines=66> */
.L_x_4229:
        /* <DEDUP_REMOVED lines=36> */
[----:B------:R-:W-:-:S02]  /*8250*/  LEA.HI R9, R9, R0, RZ, 0x5 ;  /* 0x0000000009097211 */ /* 0x000fc400078f28ff */
[--C-:B------:R-:W-:Y:S02]  /*8260*/  SHF.R.S32.HI R11, RZ, 0x2, R10.reuse ;  /* 0x00000002ff0b7819 */ /* 0x100fe4000001140a */
[----:B------:R-:W-:Y:S02]  /*8270*/  SHF.R.S32.HI R12, RZ, 0x1f, R10 ;  /* 0x0000001fff0c7819 */ /* 0x000fe4000001140a */
[----:B------:R-:W-:Y:S01]  /*8280*/  LEA.HI R6, R13, R13, RZ, 0x1 ;  /* 0x0000000d0d067211 */ /* 0x000fe200078f08ff */
[----:B------:R-:W5:Y:S01]  /*8290*/  @P0 LDC R17, c[0x0][0xbf0] ;  /* 0x0002fc00ff110b82 */ /* 0x000f620000000800 */
[----:B------:R-:W-:Y:S02]  /*82a0*/  LEA.HI R12, R12, R11, RZ, 0x3 ;  /* 0x0000000b0c0c7211 */ /* 0x000fe400078f18ff */
[----:B------:R-:W-:Y:S01]  /*82b0*/  IADD3 R2, R7, -R2, RZ ;  /* 0x8000000207027210 */ /* 0x000fe20007ffe0ff */
[----:B------:R-:W-:Y:S01]  /*82c0*/  IMAD.U32 R7, RZ, RZ, UR5 ;  /* 0x00000005ff077e24 */ /* 0x000fe2000f8e00ff */
[----:B------:R-:W-:Y:S01]  /*82d0*/  LOP3.LUT R12, R12, 0xfffffff8, RZ, 0xc0, !PT ;  /* 0xfffffff80c0c7812 */ /* 0x000fe200078ec0ff */
[----:B------:R-:W-:Y:S01]  /*82e0*/  IMAD.U32 R7, RZ, RZ, UR6 ;  /* 0x00000006ff077e24 */ /* 0x000fe2000f8e00ff */
[----:B------:R-:W-:Y:S01]  /*82f0*/  UIMAD UR6, UR37, UR9, UR7 ;  /* 0x00000009250672a4 */ /* 0x000fe2000f8e0207 */
[----:B------:R-:W5:Y:S02]  /*8300*/  @P0 LDC R153, c[0x0][0xbf0] ;  /* 0x0002fc00ff990b82 */ /* 0x000f640000000800 */
[----:B------:R-:W-:Y:S01]  /*8310*/  IMAD.IADD R5, R11, 0x1, -R12 ;  /* 0x000000010b057824 */ /* 0x000fe200078e0a0c */
[----:B------:R-:W-:-:S02]  /*8320*/  LOP3.LUT R12, R6, 0x1ffffffe, RZ, 0xc0, !PT ;  /* 0x1ffffffe060c7812 */ /* 0x000fc400078ec0ff */
        /* <DEDUP_REMOVED lines=11> */
[----:B------:R-:W-:Y:S01]  /*83e0*/  IMAD R15, R19, UR12, R12 ;  /* 0x0000000c130f7c24 */ /* 0x000fe2000f8e020c */
[----:B--2---:R-:W-:Y:S01]  /*83f0*/  LEA R5, R22, R2, 0x7 ;  /* 0x0000000216057211 */ /* 0x004fe200078e38ff */
[----:B-1----:R-:W-:Y:S02]  /*8400*/  IMAD R23, R23, R16, UR11 ;  /* 0x0000000b17177e24 */ /* 0x002fe4000f8e0210 */
[----:B------:R-:W-:-:S03]  /*8410*/  IMAD.WIDE.U32 R6, R18, UR12, R6 ;  /* 0x0000000c12067c25 */ /* 0x000fc6000f8e0006 */
[----:B------:R-:W-:Y:S01]  /*8420*/  SHF.R.S32.HI R16, RZ, 0x1f, R23 ;  /* 0x0000001fff107819 */ /* 0x000fe20000011417 */
        /* <DEDUP_REMOVED lines=13> */
[----:B------:R-:W-:-:S04]  /*8500*/  IMAD.WIDE.U32 R6, R23, UR4, R6 ;  /* 0x0000000417067c25 */ /* 0x000fc8000f8e0006 */
[----:B------:R-:W-:Y:S01]  /*8510*/  IMAD.MOV.U32 R15, RZ, RZ, R5 ;  /* 0x000000ffff0f7224 */ /* 0x000fe200078e0005 */
[----:B------:R-:W-:Y:S01]  /*8520*/  @P0 SHF.R.U32.HI R15, RZ, R153, R152 ;  /* 0x00000099ff0f0219 */ /* 0x000fe20000011698 */
[C---:B------:R-:W-:Y:S01]  /*8530*/  IMAD R2, R16.reuse, UR4, RZ ;  /* 0x0000000410027c24 */ /* 0x040fe2000f8e02ff */
[----:B------:R-:W-:Y:S01]  /*8540*/  IADD3 R6, P0, R11, R6, RZ ;  /* 0x000000060b067210 */ /* 0x000fe20007f1e0ff */
[----:B------:R-:W-:Y:S01]  /*8550*/  IMAD.IADD R13, R13, 0x1, R17 ;  /* 0x000000010d0d7824 */ /* 0x000fe200078e0211 */
[----:B------:R-:W-:Y:S01]  /*8560*/  SHF.R.S32.HI R17, RZ, 0x1f, R11 ;  /* 0x0000001fff117819 */ /* 0x000fe2000001140b */
[----:B------:R-:W-:Y:S01]  /*8570*/  IMAD R14, R23, UR5, R2 ;  /* 0x00000005170e7c24 */ /* 0x000fe2000f8e0202 */
[----:B------:R-:W-:Y:S01]  /*8580*/  SHF.R.S32.HI R2, RZ, 0x1f, R15 ;  /* 0x0000001fff027819 */ /* 0x000fe2000001140f */
[----:B------:R-:W-:Y:S01]  /*8590*/  IMAD R16, R16, UR6, RZ ;  /* 0x0000000610107c24 */ /* 0x000fe2000f8e02ff */
[----:B------:R-:W-:Y:S01]  /*85a0*/  IADD3 R11, -R11, RZ, RZ ;  /* 0x000000ff0b0b7210 */ /* 0x000fe20007ffe1ff */
[----:B------:R-:W-:Y:S01]  /*85b0*/  ULDC.64 UR4, c[0x0][0xb30] ;  /* 0x0002cc0000047ab9 */ /* 0x000fe20000000a00 */
[----:B------:R-:W-:Y:S01]  /*85c0*/  IMAD.WIDE.U32 R12, R23, UR6, R12 ;  /* 0x00000006170c7c25 */ /* 0x000fe2000f8e000c */
[----:B------:R-:W-:-:S03]  /*85d0*/  IADD3.X R7, R17, R7, R14, P0, !PT ;  /* 0x0000000711077210 */ /* 0x000fc600007fe40e */
[----:B------:R-:W-:Y:S01]  /*85e0*/  IMAD R19, R23, UR7, R16 ;  /* 0x0000000717137c24 */ /* 0x000fe2000f8e0210 */
[----:B------:R-:W-:Y:S01]  /*85f0*/  ULDC.64 UR6, c[0x0][0xbc8] ;  /* 0x0002f20000067ab9 */ /* 0x000fe20000000a00 */
[----:B------:R-:W-:Y:S02]  /*8600*/  IMAD.MOV R16, RZ, RZ, -R15 ;  /* 0x000000ffff107224 */ /* 0x000fe400078e0a0f */
        /* <DEDUP_REMOVED lines=44> */
[----:B------:R-:W-:-:S05]  /*88d0*/  IMAD.IADD R0, R0, 0x1, -R17 ;  /* 0x0000000100007824 */ /* 0x000fca00078e0a11 */
[----:B------:R-:W-:Y:S01]  /*88e0*/  SHF.L.U32 R0, R0, 0x1, RZ ;  /* 0x0000000100007819 */ /* 0x000fe200000006ff */
        /* <DEDUP_REMOVED lines=18> */
[----:B------:R-:W-:-:S02]  /*8a10*/  IADD3 R21, R0, 0x48, RZ ;  /* 0x0000004800157810 */ /* 0x000fc40007ffe0ff */
[----:B------:R-:W-:Y:S02]  /*8a20*/  ISETP.GE.AND P6, PT, R22, UR4, PT ;  /* 0x0000000416007c0c */ /* 0x000fe4000bfc6270 */
        /* <DEDUP_REMOVED lines=8> */
[----:B------:R-:W-:-:S02]  /*8ab0*/  @!P0 LEA.HI R18, R18, R18, RZ, 0x1 ;  /* 0x0000001212128211 */ /* 0x000fc400078f08ff */
        /* <DEDUP_REMOVED lines=11> */
[----:B------:R-:W-:-:S03]  /*8b70*/  ISETP.GE.AND P4, PT, R20, UR4, PT ;  /* 0x0000000414007c0c */ /* 0x000fc6000bf86270 */
[----:B------:R3:W-:Y:S01]  /*8b80*/  @!P5 ST.E.64 desc[UR44][R16.64], R36 ;  /* 0x000000241000d985 */ /* 0x0007e2000c101b2c */
[----:B------:R-:W-:Y:S01]  /*8b90*/  ISETP.GE.AND P5, PT, R21, UR4, PT ;  /* 0x0000000415007c0c */ /* 0x000fe2000bfa6270 */
[----:B0-----:R-:W-:Y:S01]  /*8ba0*/  VIADD R24, R0, 0x60 ;  /* 0x0000006000187836 */ /* 0x001fe20000000000 */
[----:B------:R-:W-:Y:S02]  /*8bb0*/  @!P0 LOP3.LUT R11, R18, 0xfffffffe, RZ, 0xc0, !PT ;  /* 0xfffffffe120b8812 */ /* 0x000fe400078ec0ff */
[----:B-1----:R-:W-:Y:S02]  /*8bc0*/  @!P1 LOP3.LUT R13, R19, 0xfffffffe, RZ, 0xc0, !PT ;  /* 0xfffffffe130d9812 */ /* 0x002fe400078ec0ff */
        /* <DEDUP_REMOVED lines=16> */
[----:B------:R-:W-:Y:S02]  /*8cd0*/  ISETP.GE.AND P1, PT, R23, UR4, PT ;  /* 0x0000000417007c0c */ /* 0x000fe4000bf26270 */
        /* <DEDUP_REMOVED lines=43> */
[----:B------:R-:W-:Y:S01]  /*8f90*/  VIADD R3, R0, 0xa0 ;  /* 0x000000a000037836 */ /* 0x000fe20000000000 */
[----:B------:R0:W-:Y:S01]  /*8fa0*/  @!P2 ST.E.64 desc[UR44][R10.64], R76 ;  /* 0x0000004c0a00a985 */ /* 0x0001e2000c101b2c */
[----:B-1----:R-:W-:-:S03]  /*8fb0*/  @!P6 IMAD.WIDE R12, R15, 0x4, R6 ;  /* 0x000000040f0ce825 */ /* 0x002fc600078e0206 */
[----:B------:R-:W-:Y:S01]  /*8fc0*/  ISETP.GE.AND P2, PT, R3, UR4, PT ;  /* 0x0000000403007c0c */ /* 0x000fe2000bf46270 */
[--C-:B------:R-:W-:Y:S01]  /*8fd0*/  @!P5 IMAD.WIDE R14, R17, 0x4, R6.reuse ;  /* 0x00000004110ed825 */ /* 0x100fe200078e0206 */
[----:B------:R1:W-:Y:S03]  /*8fe0*/  @!P6 ST.E.64 desc[UR44][R12.64], R80 ;  /* 0x000000500c00e985 */ /* 0x0003e6000c101b2c */
[--C-:B------:R-:W-:Y:S01]  /*8ff0*/  @!P4 IMAD.WIDE R16, R21, 0x4, R6.reuse ;  /* 0x000000041510c825 */ /* 0x100fe200078e0206 */
[----:B------:R2:W-:Y:S01]  /*9000*/  @!P5 ST.E.64 desc[UR44][R14.64], R84 ;  /* 0x000000540e00d985 */ /* 0x0005e2000c101b2c */
[----:B------:R-:W-:Y:S02]  /*9010*/  @!P0 LEA.HI R23, R23, R23, RZ, 0x1 ;  /* 0x0000001717178211 */ /* 0x000fe400078f08ff */
[----:B------:R-:W-:Y:S01]  /*9020*/  @!P3 IMAD.WIDE R18, R19, 0x4, R6 ;  /* 0x000000041312b825 */ /* 0x000fe200078e0206 */
[----:B------:R3:W-:Y:S01]  /*9030*/  @!P4 ST.E.64 desc[UR44][R16.64], R88 ;  /* 0x000000581000c985 */ /* 0x0007e2000c101b2c */
[----:B------:R-:W-:-:S02]  /*9040*/  ISETP.GE.AND P4, PT, R20, UR4, PT ;  /* 0x0000000414007c0c */ /* 0x000fc4000bf86270 */
[C---:B------:R-:W-:Y:S01]  /*9050*/  VIADD R22, R0.reuse, 0xc0 ;  /* 0x000000c000167836 */ /* 0x040fe20000000000 */
[----:B------:R4:W-:Y:S01]  /*9060*/  @!P3 ST.E.64 desc[UR44][R18.64], R92 ;  /* 0x0000005c1200b985 */ /* 0x0009e2000c101b2c */
[----:B------:R-:W-:Y:S01]  /*9070*/  VIADD R21, R0, 0xb8 ;  /* 0x000000b800157836 */ /* 0x000fe20000000000 */
[----:B------:R-:W-:Y:S02]  /*9080*/  ISETP.GE.AND P3, PT, R4, UR4, PT ;  /* 0x0000000404007c0c */ /* 0x000fe4000bf66270 */
[----:B------:R-:W-:Y:S02]  /*9090*/  ISETP.GE.AND P6, PT, R22, UR4, PT ;  /* 0x0000000416007c0c */ /* 0x000fe4000bfc6270 */
[----:B------:R-:W-:Y:S02]  /*90a0*/  ISETP.GE.AND P5, PT, R21, UR4, PT ;  /* 0x0000000415007c0c */ /* 0x000fe4000bfa6270 */
[----:B------:R-:W-:Y:S02]  /*90b0*/  @!P1 LEA.HI R24, R24, R24, RZ, 0x1 ;  /* 0x0000001818189211 */ /* 0x000fe400078f08ff */
[----:B------:R-:W-:-:S02]  /*90c0*/  @!P2 LEA.HI R3, R3, R3, RZ, 0x1 ;  /* 0x000000030303a211 */ /* 0x000fc400078f08ff */
[----:B0-----:R-:W-:Y:S02]  /*90d0*/  @!P0 LOP3.LUT R11, R23, 0xfffffffe, RZ, 0xc0, !PT ;  /* 0xfffffffe170b8812 */ /* 0x001fe400078ec0ff */
        /* <DEDUP_REMOVED lines=9> */
[----:B--2---:R-:W-:Y:S01]  /*9170*/  @!P2 IMAD.WIDE R14, R3, 0x4, R6 ;  /* 0x00000004030ea825 */ /* 0x004fe200078e0206 */
[----:B---3--:R-:W-:Y:S01]  /*9180*/  @!P3 LOP3.LUT R17, R4, 0xfffffffe, RZ, 0xc0, !PT ;  /* 0xfffffffe0411b812 */ /* 0x008fe200078ec0ff */
[----:B------:R1:W-:Y:S01]  /*9190*/  @!P1 ST.E.64 desc[UR44][R12.64], R100 ;  /* 0x000000640c009985 */ /* 0x0003e2000c101b2c */
[----:B----4-:R-:W-:Y:S01]  /*91a0*/  @!P4 LOP3.LUT R19, R20, 0xfffffffe, RZ, 0xc0, !PT ;  /* 0xfffffffe1413c812 */ /* 0x010fe200078ec0ff */
[----:B------:R-:W-:Y:S01]  /*91b0*/  VIADD R4, R0, 0xd0 ;  /* 0x000000d000047836 */ /* 0x000fe20000000000 */
[----:B------:R-:W-:Y:S01]  /*91c0*/  @!P6 LOP3.LUT R3, R22, 0xfffffffe, RZ, 0xc0, !PT ;  /* 0xfffffffe1603e812 */ /* 0x000fe200078ec0ff */
[----:B------:R2:W-:Y:S01]  /*91d0*/  @!P2 ST.E.64 desc[UR44][R14.64], R104 ;  /* 0x000000680e00a985 */ /* 0x0005e2000c101b2c */
[----:B------:R-:W-:-:S02]  /*91e0*/  @!P5 LOP3.LUT R21, R21, 0xfffffffe, RZ, 0xc0, !PT ;  /* 0xfffffffe1515d812 */ /* 0x000fc400078ec0ff */
[----:B------:R-:W-:Y:S02]  /*91f0*/  IADD3 R20, R0, 0xd8, RZ ;  /* 0x000000d800147810 */ /* 0x000fe40007ffe0ff */
[----:B------:R-:W-:Y:S01]  /*9200*/  ISETP.GE.AND P1, PT, R4, UR4, PT ;  /* 0x0000000404007c0c */ /* 0x000fe2000bf26270 */
[----:B0-----:R-:W-:Y:S01]  /*9210*/  @!P3 IMAD.WIDE R10, R17, 0x4, R6 ;  /* 0x00000004110ab825 */ /* 0x001fe200078e0206 */
[----:B------:R-:W-:-:S03]  /*9220*/  ISETP.GE.AND P2, PT, R20, UR4, PT ;  /* 0x0000000414007c0c */ /* 0x000fc6000bf46270 */
[--C-:B-1----:R-:W-:Y:S01]  /*9230*/  @!P4 IMAD.WIDE R12, R19, 0x4, R6.reuse ;  /* 0x00000004130cc825 */ /* 0x102fe200078e0206 */
[----:B------:R0:W-:Y:S03]  /*9240*/  @!P3 ST.E.64 desc[UR44][R10.64], R108 ;  /* 0x0000006c0a00b985 */ /* 0x0001e6000c101b2c */
[--C-:B------:R-:W-:Y:S01]  /*9250*/  @!P6 IMAD.WIDE R18, R3, 0x4, R6.reuse ;  /* 0x000000040312e825 */ /* 0x100fe200078e0206 */
[----:B------:R1:W-:Y:S03]  /*9260*/  @!P4 ST.E.64 desc[UR44][R12.64], R112 ;  /* 0x000000700c00c985 */ /* 0x0003e6000c101b2c */
[----:B------:R-:W-:Y:S01]  /*9270*/  VIADD R3, R0, 0xc8 ;  /* 0x000000c800037836 */ /* 0x000fe20000000000 */
[----:B------:R-:W-:Y:S01]  /*9280*/  @!P1 LEA.HI R4, R4, R4, RZ, 0x1 ;  /* 0x0000000404049211 */ /* 0x000fe200078f08ff */
[----:B------:R-:W-:Y:S01]  /*9290*/  @!P5 IMAD.WIDE R16, R21, 0x4, R6 ;  /* 0x000000041510d825 */ /* 0x000fe200078e0206 */
[----:B------:R-:W-:-:S02]  /*92a0*/  @!P2 LEA.HI R20, R20, R20, RZ, 0x1 ;  /* 0x000000141414a211 */ /* 0x000fc400078f08ff */
[----:B------:R-:W-:Y:S01]  /*92b0*/  ISETP.GE.AND P0, PT, R3, UR4, PT ;  /* 0x0000000403007c0c */ /* 0x000fe2000bf06270 */
[C---:B------:R-:W-:Y:S01]  /*92c0*/  VIADD R21, R0.reuse, 0xe0 ;  /* 0x000000e000157836 */ /* 0x040fe20000000000 */
[----:B------:R3:W-:Y:S01]  /*92d0*/  @!P5 ST.E.64 desc[UR44][R16.64], R116 ;  /* 0x000000741000d985 */ /* 0x0007e2000c101b2c */
[C---:B--2---:R-:W-:Y:S02]  /*92e0*/  VIADD R14, R0.reuse, 0xe8 ;  /* 0x000000e8000e7836 */ /* 0x044fe40000000000 */
[C---:B------:R-:W-:Y:S01]  /*92f0*/  VIADD R15, R0.reuse, 0xf0 ;  /* 0x000000f0000f7836 */ /* 0x040fe20000000000 */
[----:B------:R2:W-:Y:S01]  /*9300*/  @!P6 ST.E.64 desc[UR44][R18.64], R120 ;  /* 0x000000781200e985 */ /* 0x0005e2000c101b2c */
[----:B0-----:R-:W-:Y:S01]  /*9310*/  VIADD R11, R0, 0xf8 ;  /* 0x000000f8000b7836 */ /* 0x001fe20000000000 */
[----:B------:R-:W-:Y:S02]  /*9320*/  ISETP.GE.AND P3, PT, R21, UR4, PT ;  /* 0x0000000415007c0c */ /* 0x000fe4000bf66270 */
[----:B------:R-:W-:-:S02]  /*9330*/  ISETP.GE.AND P4, PT, R14, UR4, PT ;  /* 0x000000040e007c0c */ /* 0x000fc4000bf86270 */
[----:B------:R-:W-:Y:S02]  /*9340*/  ISETP.GE.AND P5, PT, R15, UR4, PT ;  /* 0x000000040f007c0c */ /* 0x000fe4000bfa6270 */
[----:B------:R-:W-:Y:S02]  /*9350*/  ISETP.GE.AND P6, PT, R11, UR4, PT ;  /* 0x000000040b007c0c */ /* 0x000fe4000bfc6270 */
[----:B------:R-:W-:Y:S02]  /*9360*/  @!P0 LEA.HI R3, R3, R3, RZ, 0x1 ;  /* 0x0000000303038211 */ /* 0x000fe400078f08ff */
[----:B-1----:R-:W-:Y:S02]  /*9370*/  @!P1 LOP3.LUT R13, R4, 0xfffffffe, RZ, 0xc0, !PT ;  /* 0xfffffffe040d9812 */ /* 0x002fe400078ec0ff */
[----:B------:R-:W-:Y:S02]  /*9380*/  @!P0 LOP3.LUT R3, R3, 0xfffffffe, RZ, 0xc0, !PT ;  /* 0xfffffffe03038812 */ /* 0x000fe400078ec0ff */
[----:B------:R-:W-:Y:S01]  /*9390*/  @!P3 LEA.HI R21, R21, R21, RZ, 0x1 ;  /* 0x000000151515b211 */ /* 0x000fe200078f08ff */
[----:B------:R-:W-:Y:S01]  /*93a0*/  @!P1 IMAD.WIDE R12, R13, 0x4, R6 ;  /* 0x000000040d0c9825 */ /* 0x000fe200078e0206 */
[----:B------:R-:W-:-:S02]  /*93b0*/  @!P4 LEA.HI R14, R14, R14, RZ, 0x1 ;  /* 0x0000000e0e0ec211 */ /* 0x000fc400078f08ff */
[----:B------:R-:W-:Y:S02]  /*93c0*/  @!P5 LEA.HI R10, R15, R15, RZ, 0x1 ;  /* 0x0000000f0f0ad211 */ /* 0x000fe400078f08ff */
[----:B------:R-:W-:Y:S02]  /*93d0*/  @!P6 LEA.HI R11, R11, R11, RZ, 0x1 ;  /* 0x0000000b0b0be211 */ /* 0x000fe400078f08ff */
[----:B------:R-:W-:Y:S02]  /*93e0*/  @!P2 LOP3.LUT R15, R20, 0xfffffffe, RZ, 0xc0, !PT ;  /* 0xfffffffe140fa812 */ /* 0x000fe400078ec0ff */
[----:B---3--:R-:W-:Y:S02]  /*93f0*/  @!P3 LOP3.LUT R17, R21, 0xfffffffe, RZ, 0xc0, !PT ;  /* 0xfffffffe1511b812 */ /* 0x008fe400078ec0ff */
[----:B--2---:R-:W-:Y:S01]  /*9400*/  @!P4 LOP3.LUT R19, R14, 0xfffffffe, RZ, 0xc0, !PT ;  /* 0xfffffffe0e13c812 */ /* 0x004fe200078ec0ff */
[----:B------:R-:W-:Y:S01]  /*9410*/  @!P2 IMAD.WIDE R14, R15, 0x4, R6 ;  /* 0x000000040f0ea825 */ /* 0x000fe200078e0206 */
[----:B------:R-:W-:-:S02]  /*9420*/  @!P5 LOP3.LUT R21, R10, 0xfffffffe, RZ, 0xc0, !PT ;  /* 0xfffffffe0a15d812 */ /* 0x000fc400078ec0ff */
        /* <DEDUP_REMOVED lines=13> */
.L_x_4262:
[----:B------:R-:W-:Y:S05]  /*9500*/  BSYNC B0 ;  /* 0x0000000000007941 */ /* 0x000fea0003800000 */
.L_x_4261:
        /* <DEDUP_REMOVED lines=16> */
[C---:B------:R-:W-:Y:S01]  /*9610*/  VIADD R15, R0.reuse, 0x40 ;  /* 0x00000040000f7836 */ /* 0x040fe20000000000 */
[C---:B------:R-:W-:Y:S01]  /*9620*/  IADD3 R12, R0.reuse, 0x28, RZ ;  /* 0x00000028000c7810 */ /* 0x040fe20007ffe0ff */
[----:B------:R-:W-:-:S02]  /*9630*/  VIADD R16, R0, 0x48 ;  /* 0x0000004800107836 */ /* 0x000fc40000000000 */
[C---:B------:R-:W-:Y:S01]  /*9640*/  VIADD R18, R0.reuse, 0x50 ;  /* 0x0000005000127836 */ /* 0x040fe20000000000 */
[----:B------:R-:W-:Y:S01]  /*9650*/  ISETP.GE.AND P3, PT, R15, UR4, PT ;  /* 0x000000040f007c0c */ /* 0x000fe2000bf66270 */
[----:B------:R-:W-:Y:S01]  /*9660*/  VIADD R19, R0, 0x58 ;  /* 0x0000005800137836 */ /* 0x000fe20000000000 */
[----:B------:R-:W-:Y:S01]  /*9670*/  @!P1 LEA.HI R4, R4, R4, RZ, 0x1 ;  /* 0x0000000404049211 */ /* 0x000fe200078f08ff */
[----:B------:R-:W-:Y:S01]  /*9680*/  VIADD R20, R0, 0x80 ;  /* 0x0000008000147836 */ /* 0x000fe20000000000 */
[----:B------:R-:W-:Y:S02]  /*9690*/  @!P2 LEA.HI R5, R5, R5, RZ, 0x1 ;  /* 0x000000050505a211 */ /* 0x000fe400078f08ff */
[----:B-1----:R-:W-:Y:S02]  /*96a0*/  @!P1 LOP3.LUT R7, R4, 0xfffffffe, RZ, 0xc0, !PT ;  /* 0xfffffffe04079812 */ /* 0x002fe400078ec0ff */
[----:B------:R-:W-:Y:S01]  /*96b0*/  @!P2 LOP3.LUT R9, R5, 0xfffffffe, RZ, 0xc0, !PT ;  /* 0xfffffffe0509a812 */ /* 0x000fe200078ec0ff */
[----:B---3--:R-:W-:Y:S01]  /*96c0*/  @!P0 IMAD.WIDE R4, R0, 0x4, R2 ;  /* 0x0000000400048825 */ /* 0x008fe200078e0202 */
[----:B------:R-:W-:-:S02]  /*96d0*/  ISETP.GE.AND P4, PT, R16, UR4, PT ;  /* 0x0000000410007c0c */ /* 0x000fc4000bf86270 */
[----:B------:R-:W-:Y:S01]  /*96e0*/  @!P5 LEA.HI R10, R10, R10, RZ, 0x1 ;  /* 0x0000000a0a0ad211 */ /* 0x000fe200078f08ff */
        /* <DEDUP_REMOVED lines=25> */
[----:B------:R-:W-:-:S02]  /*9880*/  @!P4 LOP3.LUT R17, R16, 0xfffffffe, RZ, 0xc0, !PT ;  /* 0xfffffffe1011c812 */ /* 0x000fc400078ec0ff */
[----:B------:R-:W-:Y:S02]  /*9890*/  ISETP.GE.AND P5, PT, R18, UR4, PT ;  /* 0x0000000412007c0c */ /* 0x000fe4000bfa6270 */
[----:B------:R-:W-:Y:S02]  /*98a0*/  ISETP.GE.AND P6, PT, R19, UR4, PT ;  /* 0x0000000413007c0c */ /* 0x000fe4000bfc6270 */
[----:B------:R-:W-:Y:S01]  /*98b0*/  IADD3 R16, R0, 0x70, RZ ;  /* 0x0000007000107810 */ /* 0x000fe20007ffe0ff */
        /* <DEDUP_REMOVED lines=38> */
[----:B----4-:R-:W-:Y:S02]  /*9b20*/  @!P0 LOP3.LUT R13, R20, 0xfffffffe, RZ, 0xc0, !PT ;  /* 0xfffffffe140d8812 */ /* 0x010fe400078ec0ff */
[----:B------:R-:W-:Y:S01]  /*9b30*/  ISETP.GE.AND P6, PT, R18, UR4, PT ;  /* 0x0000000412007c0c */ /* 0x000fe2000bfc6270 */
[----:B0-----:R-:W-:Y:S01]  /*9b40*/  @!P4 IMAD.WIDE R4, R9, 0x4, R2 ;  /* 0x000000040904c825 */ /* 0x001fe200078e0202 */
[----:B------:R-:W-:-:S02]  /*9b50*/  ISETP.GE.AND P5, PT, R19, UR4, PT ;  /* 0x0000000413007c0c */ /* 0x000fc4000bfa6270 */
[----:B------:R-:W-:Y:S01]  /*9b60*/  IADD3 R20, R0, 0xb8, RZ ;  /* 0x000000b800147810 */ /* 0x000fe20007ffe0ff */
        /* <DEDUP_REMOVED lines=94> */
.L_x_4260:
[----:B------:R-:W0:Y:S02]  /*a150*/  S2R R0, SR_TID.X ;  /* 0x0000000000007919 */ /* 0x000e240000002100 */
[----:B0-----:R-:W-:-:S04]  /*a160*/  IADD3 R2, R0, -0x80, RZ ;  /* 0xffffff8000027810 */ /* 0x001fc80007ffe0ff */
        /* <DEDUP_REMOVED lines=32> */
[----:B--2---:R-:W-:-:S03]  /*a370*/  @P0 IMAD.HI.U32 R4, R0, R7, RZ ;  /* 0x0000000700040227 */ /* 0x004fc600078e00ff */
[----:B------:R-:W-:Y:S01]  /*a380*/  IADD3 R3, R11, R3, RZ ;  /* 0x000000030b037210 */ /* 0x000fe20007ffe0ff */
[----:B------:R-:W-:Y:S01]  /*a390*/  IMAD R7, RZ, RZ, -UR37 ;  /* 0x80000025ff077e24 */ /* 0x000fe2000f8e02ff */
[----:B---3--:R-:W-:-:S03]  /*a3a0*/  @P0 SHF.R.U32.HI R5, RZ, R9, R4 ;  /* 0x00000009ff050219 */ /* 0x008fc60000011604 */
[----:B0-----:R-:W-:Y:S02]  /*a3b0*/  IMAD R9, R8, R7, UR10 ;  /* 0x0000000a08097e24 */ /* 0x001fe4000f8e0207 */
        /* <DEDUP_REMOVED lines=21> */
.L_x_4225:
        /* <DEDUP_REMOVED lines=18> */
.L_x_4263:
[----:B------:R-:W-:Y:S01]  /*a630*/  ULDC UR40, c[0x0][0xc50] ;  /* 0x0003140000287ab9 */ /* 0x000fe20000000800 */
[----:B------:R-:W-:Y:S01]  /*a640*/  UMOV UR36, UR6 ;  /* 0x0000000600247c82 */ /* 0x000fe20008000000 */
[----:B------:R-:W-:-:S11]  /*a650*/  UISETP.NE.AND UP0, UPT, UR40, 0x1, UPT ;  /* 0x000000012800788c */ /* 0x000fd6000bf05270 */
[----:B------:R-:W-:Y:S01]  /*a660*/  @UP0 ULDC UR4, c[0x0][0xc54] ;  /* 0x0003150000040ab9 */ /* 0x000fe20000000800 */
[----:B------:R-:W-:Y:S01]  /*a670*/  @UP0 ULDC UR7, c[0x0][0xc58] ;  /* 0x0003160000070ab9 */ /* 0x000fe20000000800 */
[----:B------:R-:W-:-:S04]  /*a680*/  UIMAD.WIDE.U32 UR4, UR6, UR4, URZ ;  /* 0x00000004060472a5 */ /* 0x000fc8000f8e003f */
[----:B------:R-:W-:-:S12]  /*a690*/  @UP0 USHF.R.U32.HI UR36, URZ, UR7, UR5 ;  /* 0x000000073f240299 */ /* 0x000fd80008011605 */
.L_x_4264:
        /* <DEDUP_REMOVED lines=12> */
[----:B------:R-:W-:Y:S01]  /*a760*/  ULDC UR8, c[0x0][0x424] ;  /* 0x0001090000087ab9 */ /* 0x000fe20000000800 */
[----:B------:R-:W-:Y:S02]  /*a770*/  ULDC UR7, c[0x0][0x288] ;  /* 0x0000a20000077ab9 */ /* 0x000fe40000000800 */
[----:B------:R-:W-:Y:S02]  /*a780*/  UISETP.NE.AND.EX UP0, UPT, UR5, URZ, UPT, UP0 ;  /* 0x0000003f0500728c */ /* 0x000fe4000bf05300 */
[----:B------:R-:W-:-:S02]  /*a790*/  UIADD3 UR7, -UR7, 0x60, URZ ;  /* 0x0000006007077890 */ /* 0x000fc4000fffe13f */
[----:B------:R-:W-:Y:S01]  /*a7a0*/  USEL UR8, UR8, 0x1, UP0 ;  /* 0x0000000108087887 */ /* 0x000fe20008000000 */
[----:B------:R-:W-:Y:S01]  /*a7b0*/  @UP1 ULDC UR4, c[0x0][0x44c] ;  /* 0x0001130000041ab9 */ /* 0x000fe20000000800 */
[----:B------:R-:W-:Y:S01]  /*a7c0*/  ULDC UR9, c[0x0][0x2f0] ;  /* 0x0000bc0000097ab9 */ /* 0x000fe20000000800 */
[----:B------:R-:W-:Y:S01]  /*a7d0*/  @UP1 ULDC UR10, c[0x0][0x450] ;  /* 0x00011400000a1ab9 */ /* 0x000fe20000000800 */
[----:B------:R-:W-:Y:S01]  /*a7e0*/  UIMAD UR7, UR8, UR9, UR7 ;  /* 0x00000009080772a4 */ /* 0x000fe2000f8e0207 */
[----:B------:R-:W-:Y:S01]  /*a7f0*/  UMOV UR43, URZ ;  /* 0x0000003f002b7c82 */ /* 0x000fe20008000000 */
[----:B0-----:R-:W-:-:S04]  /*a800*/  ULEA UR6, UR6, 0x7f, 0x7 ;  /* 0x0000007f06067891 */ /* 0x001fc8000f8e383f */
[----:B------:R-:W-:Y:S02]  /*a810*/  UIMAD.WIDE.U32 UR4, UR6, UR4, URZ ;  /* 0x00000004060472a5 */ /* 0x000fe4000f8e003f */
[----:B------:R-:W-:Y:S02]  /*a820*/  UIMAD UR4, UR8, UR9, 0x5f ;  /* 0x0000005f080474a4 */ /* 0x000fe4000f8e0209 */
[----:B------:R-:W-:Y:S02]  /*a830*/  @UP1 USHF.R.U32.HI UR6, URZ, UR10, UR5 ;  /* 0x0000000a3f061299 */ /* 0x000fe40008011605 */
[----:B------:R-:W-:Y:S02]  /*a840*/  UIMAD.WIDE UR4, UR4, 0x2aaaaaab, URZ ;  /* 0x2aaaaaab040478a5 */ /* 0x000fe4000f8e023f */
[----:B------:R-:W-:Y:S02]  /*a850*/  UIADD3 UR7, UR7, UR6, URZ ;  /* 0x0000000607077290 */ /* 0x000fe4000fffe03f */
[----:B------:R-:W-:-:S02]  /*a860*/  USHF.R.U32.HI UR4, URZ, 0x1f, UR5 ;  /* 0x0000001f3f047899 */ /* 0x000fc40008011605 */
[----:B------:R-:W-:Y:S02]  /*a870*/  UIMAD.WIDE UR6, UR7, 0x2aaaaaab, URZ ;  /* 0x2aaaaaab070678a5 */ /* 0x000fe4000f8e023f */
[----:B------:R-:W-:Y:S02]  /*a880*/  ULEA.HI.SX32 UR4, UR5, UR4, 0x1c ;  /* 0x0000000405047291 */ /* 0x000fe4000f8fe23f */
[----:B------:R-:W-:Y:S02]  /*a890*/  USHF.R.U32.HI UR6, URZ, 0x1f, UR7 ;  /* 0x0000001f3f067899 */ /* 0x000fe40008011607 */
[----:B------:R-:W-:Y:S02]  /*a8a0*/  USHF.R.U32.HI UR10, URZ, 0x10, UR40 ;  /* 0x000000103f0a7899 */ /* 0x000fe40008011628 */
[----:B------:R-:W-:Y:S02]  /*a8b0*/  ULEA.HI.SX32 UR6, UR7, UR6, 0x1c ;  /* 0x0000000607067291 */ /* 0x000fe4000f8fe23f */
[----:B------:R-:W-:-:S02]  /*a8c0*/  ULOP3.LUT UR40, UR40, 0xffff, URZ, 0xc0, !UPT ;  /* 0x0000ffff28287892 */ /* 0x000fc4000f8ec03f */
[----:B------:R-:W-:-:S04]  /*a8d0*/  UISETP.LT.AND UP0, UPT, UR4, UR6, UPT ;  /* 0x000000060400728c */ /* 0x000fc8000bf01270 */
[----:B------:R-:W-:Y:S02]  /*a8e0*/  USEL UR41, UR4, UR6, UP0 ;  /* 0x0000000604297287 */ /* 0x000fe40008000000 */
[----:B------:R-:W-:Y:S02]  /*a8f0*/  UISETP.NE.AND UP0, UPT, UR10, URZ, UPT ;  /* 0x0000003f0a00728c */ /* 0x000fe4000bf05270 */
[----:B------:R-:W-:-:S06]  /*a900*/  UISETP.GE.AND UP1, UPT, UR41, 0x1, UPT ;  /* 0x000000012900788c */ /* 0x000fcc000bf26270 */
[----:B------:R-:W-:-:S03]  /*a910*/  PLOP3.LUT P0, PT, PT, PT, UP1, 0x80, 0x0 ;  /* 0x000000000000781c */ /* 0x000fc60003f0f018 */
[----:B------:R-:W-:-:S10]  /*a920*/  @!UP0 ULDC UR10, c[0x0][0x9f0] ;  /* 0x00027c00000a8ab9 */ /* 0x000fd40000000800 */
[----:B------:R-:W-:Y:S05]  /*a930*/  @!P0 BRA `(.L_x_4266) ;  /* 0x0000000000848947 */ /* 0x000fea0003800000 */
[----:B------:R-:W-:Y:S01]  /*a940*/  IMAD.U32 R4, RZ, RZ, UR10 ;  /* 0x0000000aff047e24 */ /* 0x000fe2000f8e00ff */
[----:B------:R-:W-:Y:S01]  /*a950*/  UIADD3 UR6, UR10, -0x1, UR41 ;  /* 0xffffffff0a067890 */ /* 0x000fe2000fffe029 */
[----:B------:R-:W-:-:S03]  /*a960*/  UMOV UR4, URZ ;  /* 0x0000003f00047c82 */ /* 0x000fc60008000000 */
[-C--:B------:R-:W-:Y:S02]  /*a970*/  IABS R2, R4.reuse ;  /* 0x0000000400027213 */ /* 0x080fe40000000000 */
[----:B------:R-:W-:Y:S01]  /*a980*/  IABS R5, R4 ;  /* 0x0000000400057213 */ /* 0x000fe20000000000 */
[----:B------:R-:W-:Y:S01]  /*a990*/  IMAD.U32 R4, RZ, RZ, UR6 ;  /* 0x00000006ff047e24 */ /* 0x000fe2000f8e00ff */
[----:B------:R-:W-:Y:S01]  /*a9a0*/  R2UR UR11, R2 ;  /* 0x00000000020b72ca */ /* 0x000fe200000e0000 */
[----:B------:R-:W-:Y:S01]  /*a9b0*/  ULOP3.LUT UR6, UR6, UR10, URZ, 0x3c, !UPT ;  /* 0x0000000a06067292 */ /* 0x000fe2000f8e3c3f */
[----:B------:R-:W-:-:S11]  /*a9c0*/  IADD3 R5, RZ, -R5, RZ ;  /* 0x80000005ff057210 */ /* 0x000fd60007ffe0ff */
        /* <DEDUP_REMOVED lines=24> */
.L_x_4266:
        /* <DEDUP_REMOVED lines=32> */
.L_x_4267:
        /* <DEDUP_REMOVED lines=20> */
.L_x_4269:
        /* <DEDUP_REMOVED lines=15> */
.L_x_4268:
        /* <DEDUP_REMOVED lines=17> */
.L_x_4349:
        /* <DEDUP_REMOVED lines=8> */
.L_x_4352:
        /* <DEDUP_REMOVED lines=23> */
.L_x_4273:
[----:B------:R-:W-:Y:S01]  /*b280*/  IMAD.MOV.U32 R0, RZ, RZ, 0x1 ;  /* 0x00000001ff007424 */ /* 0x000fe200078e00ff */
[----:B0-----:R-:W0:Y:S04]  /*b290*/  S2R R8, SR_TID.X ;  /* 0x0000000000087919 */ /* 0x001e280000002100 */
[----:B------:R-:W-:-:S04]  /*b2a0*/  SHF.L.U32 R0, R0, 0x1f, RZ ;  /* 0x0000001f00007819 */ /* 0x000fc800000006ff */
[----:B------:R-:W1:Y:S01]  /*b2b0*/  SYNCS.PHASECHK.TRANS64.TRYWAIT P0, [UR38+0x22840], R0 ;  /* 0x02284000ff0075a7 */ /* 0x000e620008000166 */
[----:B0-----:R-:W-:-:S04]  /*b2c0*/  LOP3.LUT R2, R8, 0x7f, RZ, 0xc0, !PT ;  /* 0x0000007f08027812 */ /* 0x001fc800078ec0ff */
[----:B------:R-:W-:Y:S01]  /*b2d0*/  ISETP.NE.AND P1, PT, R2, RZ, PT ;  /* 0x000000ff0200720c */ /* 0x000fe20003f25270 */
[----:B-1----:R-:W-:-:S12]  /*b2e0*/  @!P0 BRA `(.L_x_4274) ;  /* 0x0000003000888947 */ /* 0x002fd80003800000 */
.L_x_4353:
[----:B------:R-:W-:Y:S05]  /*b2f0*/  @P1 BRA `(.L_x_4275) ;  /* 0x0000000000181947 */ /* 0x000fea0003800000 */
[----:B------:R-:W1:Y:S01]  /*b300*/  S2R R2, SR_TID.X ;  /* 0x0000000000027919 */ /* 0x000e620000002100 */
[----:B0-----:R-:W-:-:S04]  /*b310*/  IMAD.MOV.U32 R0, RZ, RZ, 0x3000 ;  /* 0x00003000ff007424 */ /* 0x001fc800078e00ff */
[----:B------:R2:W-:Y:S01]  /*b320*/  SYNCS.ARRIVE.TRANS64 RZ, [UR38+0x22830], R0 ;  /* 0x02283000ffff79a7 */ /* 0x0005e20008000026 */
[----:B-1----:R-:W-:-:S13]  /*b330*/  LOP3.LUT P0, RZ, R2, 0x1f, RZ, 0xc0, !PT ;  /* 0x0000001f02ff7812 */ /* 0x002fda000780c0ff */
[----:B--2---:R-:W-:Y:S05]  /*b340*/  @!P0 BRA `(.L_x_4275) ;  /* 0x0000000000048947 */ /* 0x004fea0003800000 */
[----:B------:R-:W-:Y:S01]  /*b350*/  BPT.TRAP 0x1 ;  /* 0x000000040000795c */ /* 0x000fe20000300000 */
.L_x_4275:
        /* <DEDUP_REMOVED lines=17> */
.L_x_4271:
        /* <DEDUP_REMOVED lines=22> */
.L_x_4276:
        /* <DEDUP_REMOVED lines=27> */
[--C-:B------:R-:W-:Y:S02]  /*b780*/  SHF.R.S32.HI R6, RZ, 0x1f, R5.reuse ;  /* 0x0000001fff067819 */ /* 0x100fe40000011405 */
[----:B------:R-:W-:Y:S01]  /*b790*/  IADD3 R3, R3, R9, RZ ;  /* 0x0000000903037210 */ /* 0x000fe20007ffe0ff */
[----:B------:R-:W-:Y:S02]  /*b7a0*/  IMAD.MOV R9, RZ, RZ, -R5 ;  /* 0x000000ffff097224 */ /* 0x000fe400078e0a05 */
[----:B------:R-:W-:-:S02]  /*b7b0*/  IMAD R6, R6, UR4, RZ ;  /* 0x0000000406067c24 */ /* 0x000fc4000f8e02ff */
[----:B------:R-:W-:Y:S02]  /*b7c0*/  IMAD R0, R4, R9, R0 ;  /* 0x0000000904007224 */ /* 0x000fe400078e0200 */
[C---:B------:R-:W-:Y:S02]  /*b7d0*/  IMAD R9, R5.reuse, UR5, R6 ;  /* 0x0000000505097c24 */ /* 0x040fe4000f8e0206 */
[----:B------:R-:W-:Y:S01]  /*b7e0*/  IMAD.WIDE.U32 R2, R5, UR4, R2 ;  /* 0x0000000405027c25 */ /* 0x000fe2000f8e0002 */
[----:B------:R-:W-:Y:S01]  /*b7f0*/  SHF.R.S32.HI R5, RZ, 0x1f, R0 ;  /* 0x0000001fff057819 */ /* 0x000fe20000011400 */
[----:B------:R-:W-:Y:S02]  /*b800*/  ULDC.64 UR4, c[0x0][0x2c8] ;  /* 0x0000b20000047ab9 */ /* 0x000fe40000000a00 */
[----:B------:R-:W-:Y:S02]  /*b810*/  IMAD.IADD R3, R3, 0x1, R9 ;  /* 0x0000000103037824 */ /* 0x000fe400078e0209 */
[----:B------:R-:W-:-:S02]  /*b820*/  IMAD R5, R5, UR4, RZ ;  /* 0x0000000405057c24 */ /* 0x000fc4000f8e02ff */
        /* <DEDUP_REMOVED lines=21> */
[----:B------:R-:W-:-:S03]  /*b980*/  IADD3 R11, R7, 0x10, RZ ;  /* 0x00000010070b7810 */ /* 0x000fc60007ffe0ff */
        /* <DEDUP_REMOVED lines=31> */
[----:B-1----:R-:W-:Y:S01]  /*bb80*/  @!P1 IMAD.X R3, RZ, RZ, R2, P2 ;  /* 0x000000ffff039224 */ /* 0x002fe200010e0602 */
[----:B------:R-:W-:Y:S02]  /*bb90*/  @!P1 MOV R2, R14 ;  /* 0x0000000e00029202 */ /* 0x000fe40000000f00 */
        /* <DEDUP_REMOVED lines=21> */
[----:B------:R-:W-:Y:S01]  /*bcf0*/  @!P1 LEA R9, R6, UR38, 0x1 ;  /* 0x0000002606099c11 */ /* 0x000fe2000f8e08ff */
[----:B------:R-:W2:Y:S01]  /*bd00*/  SHFL.IDX PT, R5, R5, 0x7, 0x181f ;  /* 0x00f81f0005057f89 */ /* 0x000ea200000e0000 */
[----:B0-----:R-:W-:-:S04]  /*bd10*/  @!P1 LEA R14, P2, R8, R14, 0x1 ;  /* 0x0000000e080e9211 */ /* 0x001fc800078408ff */
[----:B-1----:R-:W-:Y:S01]  /*bd20*/  @!P1 IADD3.X R3, RZ, R2, RZ, P2, !PT ;  /* 0x00000002ff039210 */ /* 0x002fe200017fe4ff */
[----:B------:R-:W-:Y:S02]  /*bd30*/  @!P1 IMAD.MOV.U32 R2, RZ, RZ, R14 ;  /* 0x000000ffff029224 */ /* 0x000fe400078e000e */
[----:B------:R0:W1:Y:S04]  /*bd40*/  SHFL.IDX PT, R14, R0, 0x7, 0x181f ;  /* 0x00f81f00000e7f89 */ /* 0x00006800000e0000 */
[----:B--2---:R0:W-:Y:S02]  /*bd50*/  @!P1 LDGSTS.E.BYPASS.LTC128B.128 [R9+0x1b400], desc[UR44][R2.64], !P0 ;  /* 0x1b40000002099fae */ /* 0x0041e4000c101d6c */
.L_x_4370:
        /* <DEDUP_REMOVED lines=18> */
.L_x_4371:
        /* <DEDUP_REMOVED lines=9> */
.L_x_4372:
        /* <DEDUP_REMOVED lines=8> */
.L_x_4283:
[----:B------:R-:W-:Y:S05]  /*bf90*/  BSYNC B1 ;  /* 0x0000000000017941 */ /* 0x000fea0003800000 */
.L_x_4282:
        /* <DEDUP_REMOVED lines=11> */
.L_x_4284:
        /* <DEDUP_REMOVED lines=13> */
.L_x_4285:
        /* <DEDUP_REMOVED lines=13> */
.L_x_4286:
        /* <DEDUP_REMOVED lines=13> */
.L_x_4287:
        /* <DEDUP_REMOVED lines=8> */
.L_x_4280:
[----:B------:R-:W-:Y:S05]  /*c340*/  BSYNC B0 ;  /* 0x0000000000007941 */ /* 0x000fea0003800000 */
.L_x_4279:
[----:B0-----:R-:W2:Y:S01]  /*c350*/  LDL.LU R3, [R1+0x8] ;  /* 0x0000080001037983 */ /* 0x001ea20000300800 */
[----:B------:R-:W-:Y:S01]  /*c360*/  MOV R9, RZ ;  /* 0x000000ff00097202 */ /* 0x000fe20000000f00 */
[----:B------:R-:W-:Y:S02]  /*c370*/  IMAD.MOV.U32 R6, RZ, RZ, 0x1 ;  /* 0x00000001ff067424 */ /* 0x000fe400078e00ff */
[----:B--2---:R-:W-:-:S05]  /*c380*/  VIADD R7, R3, 0xfffffffe ;  /* 0xfffffffe03077836 */ /* 0x004fca0000000000 */
        /* <DEDUP_REMOVED lines=26> */
.L_x_4321:
[----:B------:R-:W-:Y:S01]  /*c530*/  ISETP.NE.AND P0, PT, R19, RZ, PT ;  /* 0x000000ff1300720c */ /* 0x000fe20003f05270 */
[----:B------:R-:W-:Y:S01]  /*c540*/  BSSY B1, `(.L_x_4289) ;  /* 0x0000083000017945 */ /* 0x000fe20003800000 */
[----:B------:R-:W-:-:S04]  /*c550*/  IADD3 R8, R8, -0x2, RZ ;  /* 0xfffffffe08087810 */ /* 0x000fc80007ffe0ff */
[----:B------:R-:W-:-:S07]  /*c560*/  ISETP.NE.AND P1, PT, R8, RZ, PT ;  /* 0x000000ff0800720c */ /* 0x000fce0003f25270 */
[----:B------:R-:W-:Y:S06]  /*c570*/  @!P0 BRA `(.L_x_4290) ;  /* 0x0000000400fc8947 */ /* 0x000fec0003800000 */
[----:B------:R-:W2:Y:S01]  /*c580*/  LDL R2, [R1] ;  /* 0x0000000001027983 */ /* 0x000ea20000100800 */
[----:B------:R-:W-:Y:S01]  /*c590*/  IMAD.MOV.U32 R13, RZ, RZ, R7 ;  /* 0x000000ffff0d7224 */ /* 0x000fe200078e0007 */
        /* <DEDUP_REMOVED lines=21> */
.L_x_4291:
[----:B------:R-:W1:Y:S01]  /*c6f0*/  S2R R2, SR_TID.X ;  /* 0x0000000000027919 */ /* 0x000e620000002100 */
[----:B------:R-:W-:Y:S01]  /*c700*/  BSSY B2, `(.L_x_4292) ;  /* 0x0000006000027945 */ /* 0x000fe20003800000 */
[----:B-1----:R-:W-:Y:S02]  /*c710*/  LOP3.LUT R3, R2, 0x7f, RZ, 0xc0, !PT ;  /* 0x0000007f02037812 */ /* 0x002fe400078ec0ff */
[----:B------:R-:W-:Y:S02]  /*c720*/  SHF.L.U32 R2, R0, 0x1f, RZ ;  /* 0x0000001f00027819 */ /* 0x000fe400000006ff */
[----:B------:R-:W-:Y:S02]  /*c730*/  ISETP.NE.AND P2, PT, R3, RZ, PT ;  /* 0x000000ff0300720c */ /* 0x000fe40003f45270 */
[----:B------:R-:W1:Y:S02]  /*c740*/  SYNCS.PHASECHK.TRANS64.TRYWAIT P0, [UR38+0x22848], R2 ;  /* 0x02284802ff0075a7 */ /* 0x000e640008000166 */
[----:B-1----:R-:W-:Y:S09]  /*c750*/  @!P0 BRA `(.L_x_4293) ;  /* 0x0000002800208947 */ /* 0x002ff20003800000 */
.L_x_4373:
[----:B------:R-:W-:Y:S05]  /*c760*/  BSYNC B2 ;  /* 0x0000000000027941 */ /* 0x000fea0003800000 */
.L_x_4292:
[----:B------:R-:W-:Y:S04]  /*c770*/  BSSY B2, `(.L_x_4294) ;  /* 0x0000007000027945 */ /* 0x000fe80003800000 */
[----:B------:R-:W-:Y:S05]  /*c780*/  @P2 BRA `(.L_x_4295) ;  /* 0x0000000000142947 */ /* 0x000fea0003800000 */
[----:B------:R-:W-:Y:S01]  /*c790*/  ISETP.NE.AND P0, PT, R10, RZ, PT ;  /* 0x000000ff0a00720c */ /* 0x000fe20003f05270 */
[----:B-1----:R-:W-:-:S04]  /*c7a0*/  IMAD.MOV.U32 R3, RZ, RZ, 0x3000 ;  /* 0x00003000ff037424 */ /* 0x002fc800078e00ff */
[----:B------:R2:W-:Y:S08]  /*c7b0*/  SYNCS.ARRIVE.TRANS64 RZ, [UR38+0x22838], R3 ;  /* 0x02283803ffff79a7 */ /* 0x0005f00008000026 */
[----:B--2---:R-:W-:Y:S05]  /*c7c0*/  @!P0 BRA `(.L_x_4295) ;  /* 0x0000000000048947 */ /* 0x004fea0003800000 */
[----:B------:R-:W-:Y:S01]  /*c7d0*/  BPT.TRAP 0x1 ;  /* 0x000000040000795c */ /* 0x000fe20000300000 */
.L_x_4295:
[----:B------:R-:W-:Y:S05]  /*c7e0*/  BSYNC B2 ;  /* 0x0000000000027941 */ /* 0x000fea0003800000 */
.L_x_4294:
        /* <DEDUP_REMOVED lines=11> */
.L_x_4296:
        /* <DEDUP_REMOVED lines=10> */
.L_x_4374:
[----:B------:R-:W-:Y:S05]  /*c940*/  BSYNC B2 ;  /* 0x0000000000027941 */ /* 0x000fea0003800000 */
.L_x_4297:
[----:B------:R-:W-:Y:S01]  /*c950*/  BSSY B2, `(.L_x_4299) ;  /* 0x0000009000027945 */ /* 0x000fe20003800000 */
[----:B01----:R-:W-:Y:S01]  /*c960*/  MOV R2, 0x0 ;  /* 0x0000000000027802 */ /* 0x003fe20000000f00 */
[----:B------:R-:W-:Y:S02]  /*c970*/  IMAD.MOV.U32 R3, RZ, RZ, 0x14f00000 ;  /* 0x14f00000ff037424 */ /* 0x000fe400078e00ff */
[----:B------:R-:W-:Y:S05]  /*c980*/  @P2 BRA `(.L_x_4300) ;  /* 0x0000000000142947 */ /* 0x000fea0003800000 */
[----:B------:R-:W-:Y:S01]  /*c990*/  ISETP.NE.AND P0, PT, R10, RZ, PT ;  /* 0x000000ff0a00720c */ /* 0x000fe20003f05270 */
[----:B------:R-:W-:-:S04]  /*c9a0*/  IMAD.MOV.U32 R12, RZ, RZ, 0xc000 ;  /* 0x0000c000ff0c7424 */ /* 0x000fc800078e00ff */
[----:B------:R0:W-:Y:S08]  /*c9b0*/  SYNCS.ARRIVE.TRANS64 RZ, [UR38+0x22858], R12 ;  /* 0x0228580cffff79a7 */ /* 0x0001f00008000026 */
[----:B0-----:R-:W-:Y:S05]  /*c9c0*/  @!P0 BRA `(.L_x_4300) ;  /* 0x0000000000048947 */ /* 0x001fea0003800000 */
[----:B------:R-:W-:Y:S01]  /*c9d0*/  BPT.TRAP 0x1 ;  /* 0x000000040000795c */ /* 0x000fe20000300000 */
.L_x_4300:
[----:B------:R-:W-:Y:S05]  /*c9e0*/  BSYNC B2 ;  /* 0x0000000000027941 */ /* 0x000fea0003800000 */
.L_x_4299:
        /* <DEDUP_REMOVED lines=9> */
.L_x_4301:
        /* <DEDUP_REMOVED lines=13> */
.L_x_4302:
        /* <DEDUP_REMOVED lines=13> */
.L_x_4303:
        /* <DEDUP_REMOVED lines=13> */
.L_x_4304:
        /* <DEDUP_REMOVED lines=8> */
.L_x_4290:
[----:B------:R-:W-:Y:S05]  /*cd70*/  BSYNC B1 ;  /* 0x0000000000017941 */ /* 0x000fea0003800000 */
.L_x_4289:
[----:B------:R-:W-:Y:S01]  /*cd80*/  ISETP.NE.AND P3, PT, R19, RZ, PT ;  /* 0x000000ff1300720c */ /* 0x000fe20003f65270 */
[----:B------:R-:W-:Y:S01]  /*cd90*/  BSSY B1, `(.L_x_4305) ;  /* 0x0000083000017945 */ /* 0x000fe20003800000 */
[----:B------:R-:W-:-:S11]  /*cda0*/  LOP3.LUT R0, R0, 0x1, RZ, 0x3c, !PT ;  /* 0x0000000100007812 */ /* 0x000fd600078e3cff */
[----:B------:R-:W-:Y:S05]  /*cdb0*/  @!P3 BRA `(.L_x_4306) ;  /* 0x000000080000b947 */ /* 0x000fea0003800000 */
[----:B------:R-:W2:Y:S01]  /*cdc0*/  LDL R2, [R1] ;  /* 0x0000000001027983 */ /* 0x000ea20000100800 */
[----:B------:R-:W-:Y:S01]  /*cdd0*/  VIADD R12, R7, 0xffffffff ;  /* 0xffffffff070c7836 */ /* 0x000fe20000000000 */
        /* <DEDUP_REMOVED lines=21> */
.L_x_4307:
[----:B------:R-:W1:Y:S01]  /*cf30*/  S2R R2, SR_TID.X ;  /* 0x0000000000027919 */ /* 0x000e620000002100 */
[----:B------:R-:W-:Y:S01]  /*cf40*/  BSSY B2, `(.L_x_4308) ;  /* 0x0000006000027945 */ /* 0x000fe20003800000 */
[----:B-1----:R-:W-:Y:S02]  /*cf50*/  LOP3.LUT R3, R2, 0x7f, RZ, 0xc0, !PT ;  /* 0x0000007f02037812 */ /* 0x002fe400078ec0ff */
[----:B------:R-:W-:Y:S02]  /*cf60*/  SHF.L.U32 R2, R0, 0x1f, RZ ;  /* 0x0000001f00027819 */ /* 0x000fe400000006ff */
[----:B------:R-:W-:Y:S02]  /*cf70*/  ISETP.NE.AND P2, PT, R3, RZ, PT ;  /* 0x000000ff0300720c */ /* 0x000fe40003f45270 */
[----:B------:R-:W1:Y:S02]  /*cf80*/  SYNCS.PHASECHK.TRANS64.TRYWAIT P0, [UR38+0x22840], R2 ;  /* 0x02284002ff0075a7 */ /* 0x000e640008000166 */
[----:B-1----:R-:W-:Y:S09]  /*cf90*/  @!P0 BRA `(.L_x_4309) ;  /* 0x0000002000408947 */ /* 0x002ff20003800000 */
.L_x_4375:
[----:B------:R-:W-:Y:S05]  /*cfa0*/  BSYNC B2 ;  /* 0x0000000000027941 */ /* 0x000fea0003800000 */
.L_x_4308:
[----:B------:R-:W-:Y:S04]  /*cfb0*/  BSSY B2, `(.L_x_4310) ;  /* 0x0000007000027945 */ /* 0x000fe80003800000 */
[----:B------:R-:W-:Y:S05]  /*cfc0*/  @P2 BRA `(.L_x_4311) ;  /* 0x0000000000142947 */ /* 0x000fea0003800000 */
[----:B------:R-:W-:Y:S02]  /*cfd0*/  ISETP.NE.AND P0, PT, R10, RZ, PT ;  /* 0x000000ff0a00720c */ /* 0x000fe40003f05270 */
[----:B-1----:R-:W-:-:S04]  /*cfe0*/  MOV R3, 0x3000 ;  /* 0x0000300000037802 */ /* 0x002fc80000000f00 */
[----:B------:R2:W-:Y:S07]  /*cff0*/  SYNCS.ARRIVE.TRANS64 RZ, [UR38+0x22830], R3 ;  /* 0x02283003ffff79a7 */ /* 0x0005ee0008000026 */
[----:B------:R-:W-:Y:S05]  /*d000*/  @!P0 BRA `(.L_x_4311) ;  /* 0x0000000000048947 */ /* 0x000fea0003800000 */
[----:B------:R-:W-:Y:S01]  /*d010*/  BPT.TRAP 0x1 ;  /* 0x000000040000795c */ /* 0x000fe20000300000 */
.L_x_4311:
[----:B------:R-:W-:Y:S05]  /*d020*/  BSYNC B2 ;  /* 0x0000000000027941 */ /* 0x000fea0003800000 */
.L_x_4310:
        /* <DEDUP_REMOVED lines=11> */
.L_x_4312:
        /* <DEDUP_REMOVED lines=11> */
.L_x_4376:
[----:B------:R-:W-:Y:S05]  /*d190*/  BSYNC B2 ;  /* 0x0000000000027941 */ /* 0x000fea0003800000 */
.L_x_4313:
[----:B------:R-:W-:Y:S01]  /*d1a0*/  BSSY B2, `(.L_x_4315) ;  /* 0x0000009000027945 */ /* 0x000fe20003800000 */
[----:B01----:R-:W-:Y:S02]  /*d1b0*/  IMAD.MOV.U32 R2, RZ, RZ, 0x0 ;  /* 0x00000000ff027424 */ /* 0x003fe400078e00ff */
[----:B--2---:R-:W-:Y:S01]  /*d1c0*/  IMAD.MOV.U32 R3, RZ, RZ, 0x14f00000 ;  /* 0x14f00000ff037424 */ /* 0x004fe200078e00ff */
[----:B------:R-:W-:Y:S06]  /*d1d0*/  @P2 BRA `(.L_x_4316) ;  /* 0x0000000000142947 */ /* 0x000fec0003800000 */
[----:B------:R-:W-:Y:S01]  /*d1e0*/  ISETP.NE.AND P0, PT, R10, RZ, PT ;  /* 0x000000ff0a00720c */ /* 0x000fe20003f05270 */
[----:B------:R-:W-:-:S04]  /*d1f0*/  IMAD.MOV.U32 R5, RZ, RZ, 0xc000 ;  /* 0x0000c000ff057424 */ /* 0x000fc800078e00ff */
[----:B------:R0:W-:Y:S08]  /*d200*/  SYNCS.ARRIVE.TRANS64 RZ, [UR38+0x22850], R5 ;  /* 0x02285005ffff79a7 */ /* 0x0001f00008000026 */
[----:B0-----:R-:W-:Y:S05]  /*d210*/  @!P0 BRA `(.L_x_4316) ;  /* 0x0000000000048947 */ /* 0x001fea0003800000 */
[----:B------:R-:W-:Y:S01]  /*d220*/  BPT.TRAP 0x1 ;  /* 0x000000040000795c */ /* 0x000fe20000300000 */
.L_x_4316:
[----:B------:R-:W-:Y:S05]  /*d230*/  BSYNC B2 ;  /* 0x0000000000027941 */ /* 0x000fea0003800000 */
.L_x_4315:
        /* <DEDUP_REMOVED lines=9> */
.L_x_4317:
        /* <DEDUP_REMOVED lines=13> */
.L_x_4318:
        /* <DEDUP_REMOVED lines=13> */
.L_x_4319:
        /* <DEDUP_REMOVED lines=13> */
.L_x_4320:
        /* <DEDUP_REMOVED lines=8> */
.L_x_4306:
[----:B------:R-:W-:Y:S05]  /*d5c0*/  BSYNC B1 ;  /* 0x0000000000017941 */ /* 0x000fea0003800000 */
.L_x_4305:
[----:B------:R-:W-:Y:S01]  /*d5d0*/  VIADD R7, R7, 0xfffffffe ;  /* 0xfffffffe07077836 */ /* 0x000fe20000000000 */
[----:B------:R-:W-:Y:S06]  /*d5e0*/  @P1 BRA `(.L_x_4321) ;  /* 0xffffffec00d01947 */ /* 0x000fec000383ffff */
[----:B------:R-:W-:Y:S05]  /*d5f0*/  BSYNC B0 ;  /* 0x0000000000007941 */ /* 0x000fea0003800000 */
.L_x_4288:
        /* <DEDUP_REMOVED lines=20> */
[----:B------:R-:W-:-:S04]  /*d740*/  ULDC.64 UR4, c[0x0][0x418] ;  /* 0x0001060000047ab9 */ /* 0x000fc80000000a00 */
[----:B------:R-:W-:Y:S02]  /*d750*/  IADD3 R3, R9, R3, RZ ;  /* 0x0000000309037210 */ /* 0x000fe40007ffe0ff */
[----:B------:R-:W-:-:S04]  /*d760*/  LEA R16, P0, R2, UR4, 0x2 ;  /* 0x0000000402107c11 */ /* 0x000fc8000f8010ff */
[----:B------:R-:W-:-:S05]  /*d770*/  LEA.HI.X R17, R2, UR5, R3, 0x2, P0 ;  /* 0x0000000502117c11 */ /* 0x000fca00080f1403 */
[----:B------:R0:W5:Y:S01]  /*d780*/  LDG.E R16, desc[UR44][R16.64] ;  /* 0x0000002c10107981 */ /* 0x000162000c1e1900 */
[----:B------:R-:W-:-:S04]  /*d790*/  IMAD.MOV R2, RZ, RZ, -R5 ;  /* 0x000000ffff027224 */ /* 0x000fc800078e0a05 */
[----:B------:R-:W-:-:S07]  /*d7a0*/  IMAD R7, R4, R2, R7 ;  /* 0x0000000204077224 */ /* 0x000fce00078e0207 */
.L_x_4324:
[----:B------:R-:W1:Y:S01]  /*d7b0*/  S2R R2, SR_TID.X ;  /* 0x0000000000027919 */ /* 0x000e620000002100 */
[----:B------:R-:W-:Y:S01]  /*d7c0*/  BSSY B1, `(.L_x_4325) ;  /* 0x0000006000017945 */ /* 0x000fe20003800000 */
[----:B-1----:R-:W-:Y:S02]  /*d7d0*/  LOP3.LUT R3, R2, 0x7f, RZ, 0xc0, !PT ;  /* 0x0000007f02037812 */ /* 0x002fe400078ec0ff */
[----:B------:R-:W-:Y:S02]  /*d7e0*/  SHF.L.U32 R2, R0, 0x1f, RZ ;  /* 0x0000001f00027819 */ /* 0x000fe400000006ff */
[----:B------:R-:W-:Y:S02]  /*d7f0*/  ISETP.NE.AND P1, PT, R3, RZ, PT ;  /* 0x000000ff0300720c */ /* 0x000fe40003f25270 */
[----:B------:R-:W1:Y:S02]  /*d800*/  SYNCS.PHASECHK.TRANS64.TRYWAIT P0, [UR38+0x22848], R2 ;  /* 0x02284802ff0075a7 */ /* 0x000e640008000166 */
[----:B-1----:R-:W-:Y:S09]  /*d810*/  @!P0 BRA `(.L_x_4326) ;  /* 0x0000001800508947 */ /* 0x002ff20003800000 */
.L_x_4377:
[----:B------:R-:W-:Y:S05]  /*d820*/  BSYNC B1 ;  /* 0x0000000000017941 */ /* 0x000fea0003800000 */
.L_x_4325:
[----:B------:R-:W-:Y:S04]  /*d830*/  BSSY B1, `(.L_x_4327) ;  /* 0x0000007000017945 */ /* 0x000fe80003800000 */
[----:B------:R-:W-:Y:S05]  /*d840*/  @P1 BRA `(.L_x_4328) ;  /* 0x0000000000141947 */ /* 0x000fea0003800000 */
[----:B------:R-:W-:Y:S01]  /*d850*/  ISETP.NE.AND P0, PT, R10, RZ, PT ;  /* 0x000000ff0a00720c */ /* 0x000fe20003f05270 */
[----:B-1----:R-:W-:-:S04]  /*d860*/  IMAD.MOV.U32 R3, RZ, RZ, 0x3000 ;  /* 0x00003000ff037424 */ /* 0x002fc800078e00ff */
[----:B------:R2:W-:Y:S08]  /*d870*/  SYNCS.ARRIVE.TRANS64 RZ, [UR38+0x22838], R3 ;  /* 0x02283803ffff79a7 */ /* 0x0005f00008000026 */
[----:B--2---:R-:W-:Y:S05]  /*d880*/  @!P0 BRA `(.L_x_4328) ;  /* 0x0000000000048947 */ /* 0x004fea0003800000 */
[----:B------:R-:W-:Y:S01]  /*d890*/  BPT.TRAP 0x1 ;  /* 0x000000040000795c */ /* 0x000fe20000300000 */
.L_x_4328:
[----:B------:R-:W-:Y:S05]  /*d8a0*/  BSYNC B1 ;  /* 0x0000000000017941 */ /* 0x000fea0003800000 */
.L_x_4327:
        /* <DEDUP_REMOVED lines=11> */
.L_x_4329:
        /* <DEDUP_REMOVED lines=11> */
.L_x_4378:
[----:B------:R-:W-:Y:S05]  /*da10*/  BSYNC B1 ;  /* 0x0000000000017941 */ /* 0x000fea0003800000 */
.L_x_4330:
        /* <DEDUP_REMOVED lines=9> */
.L_x_4333:
[----:B------:R-:W-:Y:S05]  /*dab0*/  BSYNC B1 ;  /* 0x0000000000017941 */ /* 0x000fea0003800000 */
.L_x_4332:
        /* <DEDUP_REMOVED lines=9> */
.L_x_4334:
        /* <DEDUP_REMOVED lines=13> */
.L_x_4335:
        /* <DEDUP_REMOVED lines=13> */
.L_x_4336:
        /* <DEDUP_REMOVED lines=13> */
.L_x_4337:
        /* <DEDUP_REMOVED lines=8> */
.L_x_4323:
[----:B------:R-:W-:Y:S05]  /*de40*/  BSYNC B0 ;  /* 0x0000000000007941 */ /* 0x000fea0003800000 */
.L_x_4322:
[----:B------:R-:W-:Y:S01]  /*de50*/  LOP3.LUT R0, R0, 0x1, RZ, 0x3c, !PT ;  /* 0x0000000100007812 */ /* 0x000fe200078e3cff */
[----:B------:R-:W-:Y:S01]  /*de60*/  IMAD.MOV.U32 R6, RZ, RZ, RZ ;  /* 0x000000ffff067224 */ /* 0x000fe200078e00ff */
[----:B------:R-:W-:-:S07]  /*de70*/  MOV R9, RZ ;  /* 0x000000ff00097202 */ /* 0x000fce0000000f00 */
.L_x_4265:
[----:B------:R-:W1:Y:S01]  /*de80*/  S2R R3, SR_CgaCtaId ;  /* 0x0000000000037919 */ /* 0x000e620000008800 */
[----:B------:R-:W-:Y:S02]  /*de90*/  MOV R2, 0x400 ;  /* 0x0000040000027802 */ /* 0x000fe40000000f00 */
[----:B------:R-:W-:Y:S02]  /*dea0*/  SHF.L.U32 R9, R9, 0x1f, RZ ;  /* 0x0000001f09097819 */ /* 0x000fe400000006ff */
[----:B-1----:R-:W-:-:S04]  /*deb0*/  LEA R2, R3, R2, 0x18 ;  /* 0x0000000203027211 */ /* 0x002fc800078ec0ff */
[----:B------:R-:W1:Y:S02]  /*dec0*/  SYNCS.PHASECHK.TRANS64.TRYWAIT P0, [R2+URZ+0x22820], R9 ;  /* 0x02282009020075a7 */ /* 0x000e64000800017f */
[----:B-1----:R-:W-:Y:S05]  /*ded0*/  @!P0 BRA `(.L_x_4338) ;  /* 0x0000001000d08947 */ /* 0x002fea0003800000 */
.L_x_4379:
[----:B------:R-:W-:-:S03]  /*dee0*/  UMOV UR4, 0xffffffff ;  /* 0xffffffff00047882 */ /* 0x000fc60000000000 */
[----:B------:R-:W-:Y:S05]  /*def0*/  BRA.DIV UR4, `(.L_x_4339) ;  /* 0x0000001204dc7947 */ /* 0x000fea000b800000 */
[----:B------:R-:W2:Y:S02]  /*df00*/  S2R R3, SR_TID.X ;  /* 0x0000000000037919 */ /* 0x000ea40000002100 */
[----:B--2---:R-:W-:-:S04]  /*df10*/  SHF.R.U32.HI R3, RZ, 0x5, R3 ;  /* 0x00000005ff037819 */ /* 0x004fc80000011603 */
[----:B------:R-:W-:-:S05]  /*df20*/  LOP3.LUT R3, R3, 0x3, RZ, 0xc0, !PT ;  /* 0x0000000303037812 */ /* 0x000fca00078ec0ff */
[----:B------:R2:W3:Y:S02]  /*df30*/  SHFL.IDX PT, R14, R3, RZ, 0x1f ;  /* 0x00001fff030e7589 */ /* 0x0004e400000e0000 */
.L_x_4382:
[----:B---3--:R-:W-:-:S13]  /*df40*/  ISETP.NE.AND P0, PT, R14, RZ, PT ;  /* 0x000000ff0e00720c */ /* 0x008fda0003f05270 */
[----:B------:R-:W-:Y:S05]  /*df50*/  @P0 BRA `(.L_x_4227) ;  /* 0x0000000000880947 */ /* 0x000fea0003800000 */
[----:B------:R-:W-:-:S03]  /*df60*/  UMOV UR4, 0xffffffff ;  /* 0xffffffff00047882 */ /* 0x000fc60000000000 */
[----:B------:R-:W-:Y:S05]  /*df70*/  BRA.DIV UR4, `(.L_x_4340) ;  /* 0x0000001204f07947 */ /* 0x000fea000b800000 */
[----:B------:R-:W-:-:S13]  /*df80*/  ELECT P6, URZ, PT ;  /* 0x00000000003f782f */ /* 0x000fda00038c0000 */
.L_x_4385:
[----:B------:R-:W-:Y:S05]  /*df90*/  @!P6 BRA `(.L_x_4227) ;  /* 0x000000000078e947 */ /* 0x000fea0003800000 */
[----:B------:R-:W-:-:S06]  /*dfa0*/  ULOP3.LUT UR4, UR42, 0x2, URZ, 0xfc, !UPT ;  /* 0x000000022a047892 */ /* 0x000fcc000f8efc3f */
[----:B--2---:R-:W-:-:S05]  /*dfb0*/  IMAD.U32 R3, RZ, RZ, UR4 ;  /* 0x00000004ff037e24 */ /* 0x004fca000f8e00ff */
[----:B------:R-:W-:-:S13]  /*dfc0*/  ISETP.NE.AND P2, PT, R3, 0x3, PT ;  /* 0x000000030300780c */ /* 0x000fda0003f45270 */
[----:B------:R-:W-:Y:S05]  /*dfd0*/  @!P2 BRA `(.L_x_4341) ;  /* 0x000000000004a947 */ /* 0x000fea0003800000 */
[----:B------:R-:W-:Y:S01]  /*dfe0*/  BPT.TRAP 0x1 ;  /* 0x000000040000795c */ /* 0x000fe20000300000 */
.L_x_4341:
        /* <DEDUP_REMOVED lines=12> */
.L_x_4386:
[----:B------:R-:W3:Y:S02]  /*e0b0*/  SYNCS.PHASECHK.TRANS64.TRYWAIT P0, [R5+URZ], R0 ;  /* 0x00000000050075a7 */ /* 0x000ee4000800017f */
[----:B---3--:R-:W-:Y:S05]  /*e0c0*/  @!P0 BRA `(.L_x_4343) ;  /* 0x0000001000d08947 */ /* 0x008fea0003800000 */
.L_x_4387:
[----:B------:R-:W-:Y:S05]  /*e0d0*/  @!P2 BRA `(.L_x_4344) ;  /* 0x000000000004a947 */ /* 0x000fea0003800000 */
[----:B------:R-:W-:Y:S01]  /*e0e0*/  BPT.TRAP 0x1 ;  /* 0x000000040000795c */ /* 0x000fe20000300000 */
.L_x_4344:
[----:B-1----:R-:W-:-:S04]  /*e0f0*/  VIADD R2, R2, 0x22860 ;  /* 0x0002286002027836 */ /* 0x002fc80000000000 */
[----:B---3--:R-:W-:-:S04]  /*e100*/  IMAD R5, R6, 0x8, R2 ;  /* 0x0000000806057824 */ /* 0x008fc800078e0202 */
[----:B------:R-:W1:Y:S02]  /*e110*/  SYNCS.PHASECHK.TRANS64.TRYWAIT P0, [R5+URZ], R4 ;  /* 0x00000004050075a7 */ /* 0x000e64000800017f */
[----:B-1----:R-:W-:Y:S05]  /*e120*/  @!P0 BRA `(.L_x_4345) ;  /* 0x0000001000cc8947 */ /* 0x002fea0003800000 */
.L_x_4388:
[----:B------:R-:W-:-:S07]  /*e130*/  LEA R3, R3, R2, 0x3 ;  /* 0x0000000203037211 */ /* 0x000fce00078e18ff */
.L_x_4346:
[----:B---3--:R3:W4:Y:S02]  /*e140*/  SYNCS.PHASECHK.TRANS64.TRYWAIT P0, [R3+URZ], R0 ;  /* 0x00000000030075a7 */ /* 0x008724000800017f */
[----:B----4-:R-:W-:Y:S05]  /*e150*/  @!P0 NANOSLEEP.SYNCS 0x989680 ;  /* 0x009896800000895d */ /* 0x010fea0003900000 */
[----:B------:R-:W4:Y:S02]  /*e160*/  @!P0 SYNCS.PHASECHK.TRANS64 P0, [R3+URZ], R0 ;  /* 0x00000000030085a7 */ /* 0x000f24000800007f */
[----:B----4-:R-:W-:Y:S05]  /*e170*/  @!P0 BRA `(.L_x_4346) ;  /* 0xfffffffc00f08947 */ /* 0x010fea000383ffff */
.L_x_4227:
[----:B------:R-:W-:Y:S05]  /*e180*/  BSYNC B6 ;  /* 0x0000000000067941 */ /* 0x000fea0003800000 */
.L_x_4224:
[----:B------:R-:W-:Y:S05]  /*e190*/  EXIT ;  /* 0x000000000000794d */ /* 0x000fea0003800000 */
.L_x_4231:
[----:B0-----:R-:W-:-:S04]  /*e1a0*/  IMAD.U32 R3, RZ, RZ, UR39 ;  /* 0x00000027ff037e24 */ /* 0x001fc8000f8e00ff */
[----:B------:R0:W1:Y:S03]  /*e1b0*/  SYNCS.PHASECHK.TRANS64.TRYWAIT P0, [R3+URZ+0x22800], R10 ;  /* 0x0228000a030075a7 */ /* 0x000066000800017f */
[----:B-1----:R-:W-:Y:S05]  /*e1c0*/  @!P0 NANOSLEEP.SYNCS 0x989680 ;  /* 0x009896800000895d */ /* 0x002fea0003900000 */
[----:B------:R-:W1:Y:S02]  /*e1d0*/  @!P0 SYNCS.PHASECHK.TRANS64 P0, [R3+URZ+0x22800], R10 ;  /* 0x0228000a030085a7 */ /* 0x000e64000800007f */
[----:B-1----:R-:W-:Y:S05]  /*e1e0*/  @!P0 BRA `(.L_x_4231) ;  /* 0xfffffffc00ec8947 */ /* 0x002fea000383ffff */
[----:B------:R-:W-:Y:S05]  /*e1f0*/  BRA `(.L_x_4347) ;  /* 0xffffff3400107947 */ /* 0x000fea000383ffff */
.L_x_4235:
[----:B0-----:R-:W-:-:S04]  /*e200*/  IMAD.U32 R3, RZ, RZ, UR39 ;  /* 0x00000027ff037e24 */ /* 0x001fc8000f8e00ff */
[----:B------:R0:W2:Y:S03]  /*e210*/  SYNCS.PHASECHK.TRANS64.TRYWAIT P1, [R3+URZ+0x22830], R10 ;  /* 0x0228300a030075a7 */ /* 0x0000a6000802017f */
[----:B--2---:R-:W-:Y:S05]  /*e220*/  @!P1 NANOSLEEP.SYNCS 0x989680 ;  /* 0x009896800000995d */ /* 0x004fea0003900000 */
[----:B------:R-:W2:Y:S02]  /*e230*/  @!P1 SYNCS.PHASECHK.TRANS64 P1, [R3+URZ+0x22830], R10 ;  /* 0x0228300a030095a7 */ /* 0x000ea4000802007f */
[----:B--2---:R-:W-:Y:S05]  /*e240*/  @!P1 BRA `(.L_x_4235) ;  /* 0xfffffffc00ec9947 */ /* 0x004fea000383ffff */
[----:B------:R-:W-:Y:S05]  /*e250*/  BRA `(.L_x_4234) ;  /* 0xffffff34002c7947 */ /* 0x000fea000383ffff */
.L_x_4239:
[----:B--2---:R2:W3:Y:S02]  /*e260*/  SYNCS.PHASECHK.TRANS64.TRYWAIT P3, [R11+URZ+0x22850], R10 ;  /* 0x0228500a0b0075a7 */ /* 0x0044e4000806017f */
[----:B---3--:R-:W-:Y:S05]  /*e270*/  @!P3 NANOSLEEP.SYNCS 0x989680 ;  /* 0x009896800000b95d */ /* 0x008fea0003900000 */
[----:B------:R-:W3:Y:S02]  /*e280*/  @!P3 SYNCS.PHASECHK.TRANS64 P3, [R11+URZ+0x22850], R10 ;  /* 0x0228500a0b00b5a7 */ /* 0x000ee4000806007f */
[----:B---3--:R-:W-:Y:S05]  /*e290*/  @!P3 BRA `(.L_x_4239) ;  /* 0xfffffffc00f0b947 */ /* 0x008fea000383ffff */
[----:B------:R-:W-:Y:S05]  /*e2a0*/  BRA `(.L_x_4238) ;  /* 0xffffff4c009c7947 */ /* 0x000fea000383ffff */
.L_x_4244:
[----:B-1----:R-:W-:-:S04]  /*e2b0*/  IMAD.U32 R5, RZ, RZ, UR29 ;  /* 0x0000001dff057e24 */ /* 0x002fc8000f8e00ff */
[----:B------:R1:W2:Y:S03]  /*e2c0*/  SYNCS.PHASECHK.TRANS64.TRYWAIT P3, [R5+URZ+0x22830], R10 ;  /* 0x0228300a050075a7 */ /* 0x0002a6000806017f */
[----:B--2---:R-:W-:Y:S05]  /*e2d0*/  @!P3 NANOSLEEP.SYNCS 0x989680 ;  /* 0x009896800000b95d */ /* 0x004fea0003900000 */
[----:B------:R-:W2:Y:S02]  /*e2e0*/  @!P3 SYNCS.PHASECHK.TRANS64 P3, [R5+URZ+0x22830], R10 ;  /* 0x0228300a0500b5a7 */ /* 0x000ea4000806007f */
[----:B--2---:R-:W-:Y:S05]  /*e2f0*/  @!P3 BRA `(.L_x_4244) ;  /* 0xfffffffc00ecb947 */ /* 0x004fea000383ffff */
[----:B------:R-:W-:Y:S05]  /*e300*/  BRA `(.L_x_4243) ;  /* 0xffffff5000e47947 */ /* 0x000fea000383ffff */
.L_x_4248:
[----:B--2---:R2:W3:Y:S02]  /*e310*/  SYNCS.PHASECHK.TRANS64.TRYWAIT P3, [R177+URZ+0x22850], R10 ;  /* 0x0228500ab10075a7 */ /* 0x0044e4000806017f */
[----:B---3--:R-:W-:Y:S05]  /*e320*/  @!P3 NANOSLEEP.SYNCS 0x989680 ;  /* 0x009896800000b95d */ /* 0x008fea0003900000 */
[----:B------:R-:W3:Y:S02]  /*e330*/  @!P3 SYNCS.PHASECHK.TRANS64 P3, [R177+URZ+0x22850], R10 ;  /* 0x0228500ab100b5a7 */ /* 0x000ee4000806007f */
[----:B---3--:R-:W-:Y:S05]  /*e340*/  @!P3 BRA `(.L_x_4248) ;  /* 0xfffffffc00f0b947 */ /* 0x008fea000383ffff */
[----:B------:R-:W-:Y:S05]  /*e350*/  BRA `(.L_x_4247) ;  /* 0xffffff7000cc7947 */ /* 0x000fea000383ffff */
.L_x_4254:
[----:B-1----:R-:W-:-:S04]  /*e360*/  IMAD.U32 R4, RZ, RZ, UR25 ;  /* 0x00000019ff047e24 */ /* 0x002fc8000f8e00ff */
[----:B------:R1:W2:Y:S03]  /*e370*/  SYNCS.PHASECHK.TRANS64.TRYWAIT P1, [R4+URZ+0x22830], R3 ;  /* 0x02283003040075a7 */ /* 0x0002a6000802017f */
[----:B--2---:R-:W-:Y:S05]  /*e380*/  @!P1 NANOSLEEP.SYNCS 0x989680 ;  /* 0x009896800000995d */ /* 0x004fea0003900000 */
[----:B------:R-:W2:Y:S02]  /*e390*/  @!P1 SYNCS.PHASECHK.TRANS64 P1, [R4+URZ+0x22830], R3 ;  /* 0x02283003040095a7 */ /* 0x000ea4000802007f */
[----:B--2---:R-:W-:Y:S05]  /*e3a0*/  @!P1 BRA `(.L_x_4254) ;  /* 0xfffffffc00ec9947 */ /* 0x004fea000383ffff */
[----:B------:R-:W-:Y:S05]  /*e3b0*/  BRA `(.L_x_4253) ;  /* 0xffffff7400c47947 */ /* 0x000fea000383ffff */
.L_x_4258:
[----:B--2---:R2:W3:Y:S02]  /*e3c0*/  SYNCS.PHASECHK.TRANS64.TRYWAIT P1, [R186+URZ+0x22850], R3 ;  /* 0x02285003ba0075a7 */ /* 0x0044e4000802017f */
[----:B---3--:R-:W-:Y:S05]  /*e3d0*/  @!P1 NANOSLEEP.SYNCS 0x989680 ;  /* 0x009896800000995d */ /* 0x008fea0003900000 */
[----:B------:R-:W3:Y:S02]  /*e3e0*/  @!P1 SYNCS.PHASECHK.TRANS64 P1, [R186+URZ+0x22850], R3 ;  /* 0x02285003ba0095a7 */ /* 0x000ee4000802007f */
[----:B---3--:R-:W-:Y:S05]  /*e3f0*/  @!P1 BRA `(.L_x_4258) ;  /* 0xfffffffc00f09947 */ /* 0x008fea000383ffff */
[----:B------:R-:W-:Y:S05]  /*e400*/  BRA `(.L_x_4257) ;  /* 0xffffff8c00d47947 */ /* 0x000fea000383ffff */
.L_x_4270:
[----:B------:R-:W-:Y:S01]  /*e410*/  IMAD.MOV.U32 R13, RZ, RZ, R19 ;  /* 0x000000ffff0d7224 */ /* 0x000fe200078e0013 */
[----:B------:R-:W-:Y:S01]  /*e420*/  MOV R15, 0xffffffff ;  /* 0xffffffff000f7802 */ /* 0x000fe20000000f00 */
[----:B------:R-:W-:Y:S02]  /*e430*/  IMAD.MOV.U32 R12, RZ, RZ, RZ ;  /* 0x000000ffff0c7224 */ /* 0x000fe400078e00ff */
[----:B------:R-:W-:-:S07]  /*e440*/  IMAD.MOV.U32 R11, RZ, RZ, 0x1f ;  /* 0x0000001fff0b7424 */ /* 0x000fce00078e00ff */
[----:B------:R-:W-:Y:S05]  /*e450*/  WARPSYNC.COLLECTIVE R15, `(.L_x_4348) ;  /* 0x000000000f087348 */ /* 0x000fea0003c00000 */
[----:B------:R0:W1:Y:S02]  /*e460*/  SHFL.IDX P6, R14, R13, R12, R11 ;  /* 0x0000000c0d0e7389 */ /* 0x00006400000c000b */
[----:B01----:R-:W-:Y:S01]  /*e470*/  ENDCOLLECTIVE ;  /* 0x000000000000791b */ /* 0x003fe20003800000 */
.L_x_4348:
[----:B------:R-:W-:Y:S05]  /*e480*/  BRA `(.L_x_4349) ;  /* 0xffffffcc00007947 */ /* 0x000fea000383ffff */
.L_x_4272:
[----:B------:R-:W-:Y:S01]  /*e490*/  BSSY B0, `(.L_x_4350) ;  /* 0x0000006000007945 */ /* 0x000fe20003800000 */
[----:B------:R-:W-:-:S07]  /*e4a0*/  IMAD.MOV.U32 R15, RZ, RZ, -0x1 ;  /* 0xffffffffff0f7424 */ /* 0x000fce00078e00ff */
[----:B------:R-:W-:Y:S05]  /*e4b0*/  WARPSYNC.COLLECTIVE R15, `(.L_x_4351) ;  /* 0x000000000f0c7348 */ /* 0x000fea0003c00000 */
[----:B------:R-:W-:Y:S02]  /*e4c0*/  ELECT P6, UR62, PT ;  /* 0x00000000003e782f */ /* 0x000fe400038c0000 */
[----:B------:R-:W-:Y:S01]  /*e4d0*/  MOV R14, UR62 ;  /* 0x0000003e000e7c02 */ /* 0x000fe20008000f00 */
[----:B------:R-:W-:Y:S10]  /*e4e0*/  ENDCOLLECTIVE ;  /* 0x000000000000791b */ /* 0x000ff40003800000 */
.L_x_4351:
[----:B------:R-:W-:Y:S05]  /*e4f0*/  BSYNC B0 ;  /* 0x0000000000007941 */ /* 0x000fea0003800000 */
.L_x_4350:
[----:B------:R-:W-:Y:S05]  /*e500*/  BRA `(.L_x_4352) ;  /* 0xffffffcc00007947 */ /* 0x000fea000383ffff */
.L_x_4274:
[----:B0-----:R-:W-:-:S04]  /*e510*/  IMAD.U32 R3, RZ, RZ, UR38 ;  /* 0x00000026ff037e24 */ /* 0x001fc8000f8e00ff */
[----:B------:R0:W1:Y:S03]  /*e520*/  SYNCS.PHASECHK.TRANS64.TRYWAIT P0, [R3+URZ+0x22840], R0 ;  /* 0x02284000030075a7 */ /* 0x000066000800017f */
[----:B-1----:R-:W-:Y:S05]  /*e530*/  @!P0 NANOSLEEP.SYNCS 0x989680 ;  /* 0x009896800000895d */ /* 0x002fea0003900000 */
[----:B------:R-:W1:Y:S02]  /*e540*/  @!P0 SYNCS.PHASECHK.TRANS64 P0, [R3+URZ+0x22840], R0 ;  /* 0x02284000030085a7 */ /* 0x000e64000800007f */
[----:B-1----:R-:W-:Y:S05]  /*e550*/  @!P0 BRA `(.L_x_4274) ;  /* 0xfffffffc00ec8947 */ /* 0x002fea000383ffff */
[----:B------:R-:W-:Y:S05]  /*e560*/  BRA `(.L_x_4353) ;  /* 0xffffffcc00607947 */ /* 0x000fea000383ffff */
.L_x_4277:
        /* <DEDUP_REMOVED lines=8> */
.L_x_4354:
[----:B------:R-:W-:Y:S02]  /*e5f0*/  VIADD R21, R7, 0x10 ;  /* 0x0000001007157836 */ /* 0x000fe40000000000 */
[----:B------:R-:W-:Y:S01]  /*e600*/  IMAD.MOV.U32 R13, RZ, RZ, R0 ;  /* 0x000000ffff0d7224 */ /* 0x000fe200078e0000 */
[----:B------:R-:W-:-:S07]  /*e610*/  MOV R2, R14 ;  /* 0x0000000e00027202 */ /* 0x000fce0000000f00 */
[----:B------:R-:W-:Y:S05]  /*e620*/  WARPSYNC.COLLECTIVE R15, `(.L_x_4355) ;  /* 0x000000000f087348 */ /* 0x000fea0003c00000 */
[----:B------:R0:W1:Y:S02]  /*e630*/  SHFL.IDX P6, R14, R13, R12, R11 ;  /* 0x0000000c0d0e7389 */ /* 0x00006400000c000b */
[----:B01----:R-:W-:Y:S01]  /*e640*/  ENDCOLLECTIVE ;  /* 0x000000000000791b */ /* 0x003fe20003800000 */
.L_x_4355:
        /* <DEDUP_REMOVED lines=12> */
.L_x_4356:
[----:B------:R-:W-:Y:S01]  /*e710*/  @!PT LDS RZ, [RZ] ;  /* 0x00000000fffff984 */ /* 0x000fe20000000800 */
[----:B------:R-:W-:Y:S01]  /*e720*/  @!PT LDS RZ, [RZ] ;  /* 0x00000000fffff984 */ /* 0x000fe20000000800 */
[----:B------:R-:W-:Y:S01]  /*e730*/  @!PT LDS RZ, [RZ] ;  /* 0x00000000fffff984 */ /* 0x000fe20000000800 */
[----:B------:R0:W-:Y:S01]  /*e740*/  @!P1 LDGSTS.E.BYPASS.LTC128B.128 [R9+0x18400], desc[UR44][R2.64], !P0 ;  /* 0x1840000002099fae */ /* 0x0001e2000c101d6c */
[----:B------:R-:W-:Y:S02]  /*e750*/  ISETP.GE.AND P1, PT, R21, R4, PT ;  /* 0x000000041500720c */ /* 0x000fe40003f26270 */
[----:B------:R-:W-:Y:S01]  /*e760*/  MOV R13, R0 ;  /* 0x00000000000d7202 */ /* 0x000fe20000000f00 */
[----:B0-----:R-:W-:-:S10]  /*e770*/  VIADD R9, R7, 0x20 ;  /* 0x0000002007097836 */ /* 0x001fd40000000000 */
[----:B------:R-:W-:Y:S01]  /*e780*/  @!P1 LEA R21, R6, UR38, 0x1 ;  /* 0x0000002606159c11 */ /* 0x000fe2000f8e08ff */
[----:B------:R-:W-:-:S07]  /*e790*/  IMAD.MOV.U32 R2, RZ, RZ, R14 ;  /* 0x000000ffff027224 */ /* 0x000fce00078e000e */
[----:B------:R-:W-:Y:S05]  /*e7a0*/  WARPSYNC.COLLECTIVE R15, `(.L_x_4357) ;  /* 0x000000000f087348 */ /* 0x000fea0003c00000 */
[----:B------:R0:W1:Y:S02]  /*e7b0*/  SHFL.IDX P6, R14, R13, R12, R11 ;  /* 0x0000000c0d0e7389 */ /* 0x00006400000c000b */
[----:B01----:R-:W-:Y:S01]  /*e7c0*/  ENDCOLLECTIVE ;  /* 0x000000000000791b */ /* 0x003fe20003800000 */
.L_x_4357:
        /* <DEDUP_REMOVED lines=8> */
.L_x_4358:
        /* <DEDUP_REMOVED lines=12> */
.L_x_4359:
        /* <DEDUP_REMOVED lines=8> */
.L_x_4360:
        /* <DEDUP_REMOVED lines=12> */
.L_x_4361:
        /* <DEDUP_REMOVED lines=8> */
.L_x_4362:
[----:B------:R-:W-:Y:S01]  /*ead0*/  @!PT LDS RZ, [RZ] ;  /* 0x00000000fffff984 */ /* 0x000fe20000000800 */
[----:B------:R-:W-:Y:S01]  /*eae0*/  @!PT LDS RZ, [RZ] ;  /* 0x00000000fffff984 */ /* 0x000fe20000000800 */
[----:B------:R-:W-:Y:S01]  /*eaf0*/  @!PT LDS RZ, [RZ] ;  /* 0x00000000fffff984 */ /* 0x000fe20000000800 */
[----:B------:R0:W-:Y:S01]  /*eb00*/  @!P1 LDGSTS.E.BYPASS.LTC128B.128 [R21+0x19c00], desc[UR44][R2.64], !P0 ;  /* 0x19c0000002159fae */ /* 0x0001e2000c101d6c */
[----:B------:R-:W-:Y:S01]  /*eb10*/  ISETP.GE.AND P1, PT, R9, R4, PT ;  /* 0x000000040900720c */ /* 0x000fe20003f26270 */
[----:B------:R-:W-:Y:S01]  /*eb20*/  IMAD.MOV.U32 R13, RZ, RZ, R0 ;  /* 0x000000ffff0d7224 */ /* 0x000fe200078e0000 */
[----:B0-----:R-:W-:-:S11]  /*eb30*/  IADD3 R21, R7, 0x50, RZ ;  /* 0x0000005007157810 */ /* 0x001fd60007ffe0ff */
[----:B------:R-:W-:Y:S01]  /*eb40*/  @!P1 LEA R9, R6, UR38, 0x1 ;  /* 0x0000002606099c11 */ /* 0x000fe2000f8e08ff */
[----:B------:R-:W-:-:S07]  /*eb50*/  IMAD.MOV.U32 R2, RZ, RZ, R14 ;  /* 0x000000ffff027224 */ /* 0x000fce00078e000e */
[----:B------:R-:W-:Y:S05]  /*eb60*/  WARPSYNC.COLLECTIVE R15, `(.L_x_4363) ;  /* 0x000000000f087348 */ /* 0x000fea0003c00000 */
[----:B------:R0:W1:Y:S02]  /*eb70*/  SHFL.IDX P6, R14, R13, R12, R11 ;  /* 0x0000000c0d0e7389 */ /* 0x00006400000c000b */
[----:B01----:R-:W-:Y:S01]  /*eb80*/  ENDCOLLECTIVE ;  /* 0x000000000000791b */ /* 0x003fe20003800000 */
.L_x_4363:
        /* <DEDUP_REMOVED lines=8> */
.L_x_4364:
        /* <DEDUP_REMOVED lines=11> */
.L_x_4365:
        /* <DEDUP_REMOVED lines=8> */
.L_x_4366:
        /* <DEDUP_REMOVED lines=11> */
.L_x_4367:
[----:B------:R-:W-:Y:S01]  /*edf0*/  @!P1 LEA R9, R6, UR38, 0x1 ;  /* 0x0000002606099c11 */ /* 0x000fe2000f8e08ff */
        /* <DEDUP_REMOVED lines=8> */
.L_x_4368:
[----:B------:R-:W-:Y:S01]  /*ee80*/  @!PT LDS RZ, [RZ] ;  /* 0x00000000fffff984 */ /* 0x000fe20000000800 */
[----:B------:R-:W-:Y:S01]  /*ee90*/  @!PT LDS RZ, [RZ] ;  /* 0x00000000fffff984 */ /* 0x000fe20000000800 */
[----:B------:R-:W-:Y:S01]  /*eea0*/  @!PT LDS RZ, [RZ] ;  /* 0x00000000fffff984 */ /* 0x000fe20000000800 */
[----:B------:R0:W-:Y:S01]  /*eeb0*/  @!P1 LDGSTS.E.BYPASS.LTC128B.128 [R9+0x1b400], desc[UR44][R2.64], !P0 ;  /* 0x1b40000002099fae */ /* 0x0001e2000c101d6c */
[----:B------:R-:W-:Y:S01]  /*eec0*/  IMAD.MOV.U32 R13, RZ, RZ, R0 ;  /* 0x000000ffff0d7224 */ /* 0x000fe200078e0000 */
[----:B------:R-:W-:-:S07]  /*eed0*/  MOV R5, R14 ;  /* 0x0000000e00057202 */ /* 0x000fce0000000f00 */
[----:B0-----:R-:W-:Y:S05]  /*eee0*/  WARPSYNC.COLLECTIVE R15, `(.L_x_4369) ;  /* 0x000000000f087348 */ /* 0x001fea0003c00000 */
[----:B------:R1:W2:Y:S02]  /*eef0*/  SHFL.IDX P6, R14, R13, R12, R11 ;  /* 0x0000000c0d0e7389 */ /* 0x0002a400000c000b */
[----:B012---:R-:W-:Y:S01]  /*ef00*/  ENDCOLLECTIVE ;  /* 0x000000000000791b */ /* 0x007fe20003800000 */
.L_x_4369:
[----:B------:R-:W-:Y:S05]  /*ef10*/  BRA `(.L_x_4370) ;  /* 0xffffffcc00907947 */ /* 0x000fea000383ffff */
.L_x_4278:
[----:B0-----:R-:W-:-:S04]  /*ef20*/  IMAD.U32 R3, RZ, RZ, UR38 ;  /* 0x00000026ff037e24 */ /* 0x001fc8000f8e00ff */
[----:B------:R0:W1:Y:S03]  /*ef30*/  SYNCS.PHASECHK.TRANS64.TRYWAIT P0, [R3+URZ+0x22820], R4 ;  /* 0x02282004030075a7 */ /* 0x000066000800017f */
[----:B-1----:R-:W-:Y:S05]  /*ef40*/  @!P0 NANOSLEEP.SYNCS 0x989680 ;  /* 0x009896800000895d */ /* 0x002fea0003900000 */
[----:B------:R-:W1:Y:S02]  /*ef50*/  @!P0 SYNCS.PHASECHK.TRANS64 P0, [R3+URZ+0x22820], R4 ;  /* 0x02282004030085a7 */ /* 0x000e64000800007f */
[----:B-1----:R-:W-:Y:S05]  /*ef60*/  @!P0 BRA `(.L_x_4278) ;  /* 0xfffffffc00ec8947 */ /* 0x002fea000383ffff */
[----:B------:R-:W-:Y:S05]  /*ef70*/  BRA `(.L_x_4371) ;  /* 0xffffffcc00c07947 */ /* 0x000fea000383ffff */
.L_x_4281:
[----:B0-----:R-:W-:-:S04]  /*ef80*/  IMAD.U32 R3, RZ, RZ, UR38 ;  /* 0x00000026ff037e24 */ /* 0x001fc8000f8e00ff */
[----:B------:R0:W1:Y:S03]  /*ef90*/  SYNCS.PHASECHK.TRANS64.TRYWAIT P0, [R3+URZ+0x22860], R4 ;  /* 0x02286004030075a7 */ /* 0x000066000800017f */
[----:B-1----:R-:W-:Y:S05]  /*efa0*/  @!P0 NANOSLEEP.SYNCS 0x989680 ;  /* 0x009896800000895d */ /* 0x002fea0003900000 */
[----:B------:R-:W1:Y:S02]  /*efb0*/  @!P0 SYNCS.PHASECHK.TRANS64 P0, [R3+URZ+0x22860], R4 ;  /* 0x02286004030085a7 */ /* 0x000e64000800007f */
[----:B-1----:R-:W-:Y:S05]  /*efc0*/  @!P0 BRA `(.L_x_4281) ;  /* 0xfffffffc00ec8947 */ /* 0x002fea000383ffff */
[----:B------:R-:W-:Y:S05]  /*efd0*/  BRA `(.L_x_4372) ;  /* 0xffffffcc00cc7947 */ /* 0x000fea000383ffff */
.L_x_4293:
[----:B-1----:R-:W-:-:S04]  /*efe0*/  IMAD.U32 R3, RZ, RZ, UR38 ;  /* 0x00000026ff037e24 */ /* 0x002fc8000f8e00ff */
[----:B------:R1:W2:Y:S03]  /*eff0*/  SYNCS.PHASECHK.TRANS64.TRYWAIT P0, [R3+URZ+0x22848], R2 ;  /* 0x02284802030075a7 */ /* 0x0002a6000800017f */
[----:B--2---:R-:W-:Y:S05]  /*f000*/  @!P0 NANOSLEEP.SYNCS 0x989680 ;  /* 0x009896800000895d */ /* 0x004fea0003900000 */
[----:B------:R-:W2:Y:S02]  /*f010*/  @!P0 SYNCS.PHASECHK.TRANS64 P0, [R3+URZ+0x22848], R2 ;  /* 0x02284802030085a7 */ /* 0x000ea4000800007f */
[----:B--2---:R-:W-:Y:S05]  /*f020*/  @!P0 BRA `(.L_x_4293) ;  /* 0xfffffffc00ec8947 */ /* 0x004fea000383ffff */
[----:B------:R-:W-:Y:S05]  /*f030*/  BRA `(.L_x_4373) ;  /* 0xffffffd400c87947 */ /* 0x000fea000383ffff */
.L_x_4298:
[----:B01----:R-:W-:-:S04]  /*f040*/  IMAD.U32 R3, RZ, RZ, UR38 ;  /* 0x00000026ff037e24 */ /* 0x003fc8000f8e00ff */
[----:B------:R0:W1:Y:S03]  /*f050*/  SYNCS.PHASECHK.TRANS64.TRYWAIT P0, [R3+URZ+0x22868], R2 ;  /* 0x02286802030075a7 */ /* 0x000066000800017f */
[----:B-1----:R-:W-:Y:S05]  /*f060*/  @!P0 NANOSLEEP.SYNCS 0x989680 ;  /* 0x009896800000895d */ /* 0x002fea0003900000 */
[----:B------:R-:W1:Y:S02]  /*f070*/  @!P0 SYNCS.PHASECHK.TRANS64 P0, [R3+URZ+0x22868], R2 ;  /* 0x02286802030085a7 */ /* 0x000e64000800007f */
[----:B-1----:R-:W-:Y:S05]  /*f080*/  @!P0 BRA `(.L_x_4298) ;  /* 0xfffffffc00ec8947 */ /* 0x002fea000383ffff */
[----:B------:R-:W-:Y:S05]  /*f090*/  BRA `(.L_x_4374) ;  /* 0xffffffd800287947 */ /* 0x000fea000383ffff */
.L_x_4309:
[----:B-1----:R-:W-:-:S04]  /*f0a0*/  IMAD.U32 R3, RZ, RZ, UR38 ;  /* 0x00000026ff037e24 */ /* 0x002fc8000f8e00ff */
[----:B------:R1:W2:Y:S03]  /*f0b0*/  SYNCS.PHASECHK.TRANS64.TRYWAIT P0, [R3+URZ+0x22840], R2 ;  /* 0x02284002030075a7 */ /* 0x0002a6000800017f */
[----:B--2---:R-:W-:Y:S05]  /*f0c0*/  @!P0 NANOSLEEP.SYNCS 0x989680 ;  /* 0x009896800000895d */ /* 0x004fea0003900000 */
[----:B------:R-:W2:Y:S02]  /*f0d0*/  @!P0 SYNCS.PHASECHK.TRANS64 P0, [R3+URZ+0x22840], R2 ;  /* 0x02284002030085a7 */ /* 0x000ea4000800007f */
[----:B--2---:R-:W-:Y:S05]  /*f0e0*/  @!P0 BRA `(.L_x_4309) ;  /* 0xfffffffc00ec8947 */ /* 0x004fea000383ffff */
[----:B------:R-:W-:Y:S05]  /*f0f0*/  BRA `(.L_x_4375) ;  /* 0xffffffdc00a87947 */ /* 0x000fea000383ffff */
.L_x_4314:
[----:B012---:R-:W-:-:S04]  /*f100*/  IMAD.U32 R3, RZ, RZ, UR38 ;  /* 0x00000026ff037e24 */ /* 0x007fc8000f8e00ff */
[----:B------:R0:W1:Y:S03]  /*f110*/  SYNCS.PHASECHK.TRANS64.TRYWAIT P0, [R3+URZ+0x22860], R2 ;  /* 0x02286002030075a7 */ /* 0x000066000800017f */
[----:B-1----:R-:W-:Y:S05]  /*f120*/  @!P0 NANOSLEEP.SYNCS 0x989680 ;  /* 0x009896800000895d */ /* 0x002fea0003900000 */
[----:B------:R-:W1:Y:S02]  /*f130*/  @!P0 SYNCS.PHASECHK.TRANS64 P0, [R3+URZ+0x22860], R2 ;  /* 0x02286002030085a7 */ /* 0x000e64000800007f */
[----:B-1----:R-:W-:Y:S05]  /*f140*/  @!P0 BRA `(.L_x_4314) ;  /* 0xfffffffc00ec8947 */ /* 0x002fea000383ffff */
[----:B------:R-:W-:Y:S05]  /*f150*/  BRA `(.L_x_4376) ;  /* 0xffffffe0000c7947 */ /* 0x000fea000383ffff */
.L_x_4326:
[----:B-1----:R-:W-:-:S04]  /*f160*/  MOV R3, UR38 ;  /* 0x0000002600037c02 */ /* 0x002fc80008000f00 */
[----:B------:R1:W2:Y:S03]  /*f170*/  SYNCS.PHASECHK.TRANS64.TRYWAIT P0, [R3+URZ+0x22848], R2 ;  /* 0x02284802030075a7 */ /* 0x0002a6000800017f */
[----:B--2---:R-:W-:Y:S05]  /*f180*/  @!P0 NANOSLEEP.SYNCS 0x989680 ;  /* 0x009896800000895d */ /* 0x004fea0003900000 */
[----:B------:R-:W2:Y:S02]  /*f190*/  @!P0 SYNCS.PHASECHK.TRANS64 P0, [R3+URZ+0x22848], R2 ;  /* 0x02284802030085a7 */ /* 0x000ea4000800007f */
[----:B--2---:R-:W-:Y:S05]  /*f1a0*/  @!P0 BRA `(.L_x_4326) ;  /* 0xfffffffc00ec8947 */ /* 0x004fea000383ffff */
[----:B------:R-:W-:Y:S05]  /*f1b0*/  BRA `(.L_x_4377) ;  /* 0xffffffe400987947 */ /* 0x000fea000383ffff */
.L_x_4331:
[----:B-1----:R-:W-:-:S04]  /*f1c0*/  IMAD.U32 R3, RZ, RZ, UR38 ;  /* 0x00000026ff037e24 */ /* 0x002fc8000f8e00ff */
[----:B------:R1:W2:Y:S03]  /*f1d0*/  SYNCS.PHASECHK.TRANS64.TRYWAIT P0, [R3+URZ+0x22868], R2 ;  /* 0x02286802030075a7 */ /* 0x0002a6000800017f */
[----:B--2---:R-:W-:Y:S05]  /*f1e0*/  @!P0 NANOSLEEP.SYNCS 0x989680 ;  /* 0x009896800000895d */ /* 0x004fea0003900000 */
[----:B------:R-:W2:Y:S02]  /*f1f0*/  @!P0 SYNCS.PHASECHK.TRANS64 P0, [R3+URZ+0x22868], R2 ;  /* 0x02286802030085a7 */ /* 0x000ea4000800007f */
[----:B--2---:R-:W-:Y:S05]  /*f200*/  @!P0 BRA `(.L_x_4331) ;  /* 0xfffffffc00ec8947 */ /* 0x004fea000383ffff */
[----:B------:R-:W-:Y:S05]  /*f210*/  BRA `(.L_x_4378) ;  /* 0xffffffe400fc7947 */ /* 0x000fea000383ffff */
.L_x_4338:
[----:B-1----:R1:W2:Y:S02]  /*f220*/  SYNCS.PHASECHK.TRANS64.TRYWAIT P0, [R2+URZ+0x22820], R9 ;  /* 0x02282009020075a7 */ /* 0x0022a4000800017f */
[----:B--2---:R-:W-:Y:S05]  /*f230*/  @!P0 NANOSLEEP.SYNCS 0x989680 ;  /* 0x009896800000895d */ /* 0x004fea0003900000 */
[----:B------:R-:W2:Y:S02]  /*f240*/  @!P0 SYNCS.PHASECHK.TRANS64 P0, [R2+URZ+0x22820], R9 ;  /* 0x02282009020085a7 */ /* 0x000ea4000800007f */
[----:B--2---:R-:W-:Y:S05]  /*f250*/  @!P0 BRA `(.L_x_4338) ;  /* 0xfffffffc00f08947 */ /* 0x004fea000383ffff */
[----:B------:R-:W-:Y:S05]  /*f260*/  BRA `(.L_x_4379) ;  /* 0xffffffec001c7947 */ /* 0x000fea000383ffff */
.L_x_4339:
        /* <DEDUP_REMOVED lines=11> */
.L_x_4381:
[----:B------:R-:W-:Y:S05]  /*f320*/  BSYNC B0 ;  /* 0x0000000000007941 */ /* 0x000fea0003800000 */
.L_x_4380:
[----:B------:R-:W-:Y:S05]  /*f330*/  BRA `(.L_x_4382) ;  /* 0xffffffec00007947 */ /* 0x000fea000383ffff */
.L_x_4340:
[----:B------:R-:W-:Y:S01]  /*f340*/  BSSY B0, `(.L_x_4383) ;  /* 0x0000006000007945 */ /* 0x000fe20003800000 */
[----:B------:R-:W-:-:S07]  /*f350*/  IMAD.MOV.U32 R15, RZ, RZ, -0x1 ;  /* 0xffffffffff0f7424 */ /* 0x000fce00078e00ff */
[----:B012---:R-:W-:Y:S05]  /*f360*/  WARPSYNC.COLLECTIVE R15, `(.L_x_4384) ;  /* 0x000000000f0c7348 */ /* 0x007fea0003c00000 */
[----:B------:R-:W-:Y:S02]  /*f370*/  ELECT P6, UR62, PT ;  /* 0x00000000003e782f */ /* 0x000fe400038c0000 */
[----:B------:R-:W-:Y:S01]  /*f380*/  MOV R14, UR62 ;  /* 0x0000003e000e7c02 */ /* 0x000fe20008000f00 */
[----:B012---:R-:W-:Y:S10]  /*f390*/  ENDCOLLECTIVE ;  /* 0x000000000000791b */ /* 0x007ff40003800000 */
.L_x_4384:
[----:B------:R-:W-:Y:S05]  /*f3a0*/  BSYNC B0 ;  /* 0x0000000000007941 */ /* 0x000fea0003800000 */
.L_x_4383:
[----:B------:R-:W-:Y:S05]  /*f3b0*/  BRA `(.L_x_4385) ;  /* 0xffffffe800f47947 */ /* 0x000fea000383ffff */
.L_x_4342:
[----:B--2---:R2:W3:Y:S02]  /*f3c0*/  SYNCS.PHASECHK.TRANS64.TRYWAIT P0, [R7+URZ], R4 ;  /* 0x00000004070075a7 */ /* 0x0044e4000800017f */
[----:B---3--:R-:W-:Y:S05]  /*f3d0*/  @!P0 NANOSLEEP.SYNCS 0x989680 ;  /* 0x009896800000895d */ /* 0x008fea0003900000 */
[----:B------:R-:W3:Y:S02]  /*f3e0*/  @!P0 SYNCS.PHASECHK.TRANS64 P0, [R7+URZ], R4 ;  /* 0x00000004070085a7 */ /* 0x000ee4000800007f */
[----:B---3--:R-:W-:Y:S05]  /*f3f0*/  @!P0 BRA `(.L_x_4342) ;  /* 0xfffffffc00f08947 */ /* 0x008fea000383ffff */
[----:B------:R-:W-:Y:S05]  /*f400*/  BRA `(.L_x_4386) ;  /* 0xffffffec00287947 */ /* 0x000fea000383ffff */
.L_x_4343:
[----:B---3--:R3:W4:Y:S02]  /*f410*/  SYNCS.PHASECHK.TRANS64.TRYWAIT P0, [R5+URZ], R0 ;  /* 0x00000000050075a7 */ /* 0x008724000800017f */
[----:B----4-:R-:W-:Y:S05]  /*f420*/  @!P0 NANOSLEEP.SYNCS 0x989680 ;  /* 0x009896800000895d */ /* 0x010fea0003900000 */
[----:B------:R-:W4:Y:S02]  /*f430*/  @!P0 SYNCS.PHASECHK.TRANS64 P0, [R5+URZ], R0 ;  /* 0x00000000050085a7 */ /* 0x000f24000800007f */
[----:B----4-:R-:W-:Y:S05]  /*f440*/  @!P0 BRA `(.L_x_4343) ;  /* 0xfffffffc00f08947 */ /* 0x010fea000383ffff */
[----:B------:R-:W-:Y:S05]  /*f450*/  BRA `(.L_x_4387) ;  /* 0xffffffec001c7947 */ /* 0x000fea000383ffff */
.L_x_4345:
[----:B-1----:R1:W3:Y:S02]  /*f460*/  SYNCS.PHASECHK.TRANS64.TRYWAIT P0, [R5+URZ], R4 ;  /* 0x00000004050075a7 */ /* 0x0022e4000800017f */
[----:B---3--:R-:W-:Y:S05]  /*f470*/  @!P0 NANOSLEEP.SYNCS 0x989680 ;  /* 0x009896800000895d */ /* 0x008fea0003900000 */
[----:B------:R-:W3:Y:S02]  /*f480*/  @!P0 SYNCS.PHASECHK.TRANS64 P0, [R5+URZ], R4 ;  /* 0x00000004050085a7 */ /* 0x000ee4000800007f */
[----:B---3--:R-:W-:Y:S05]  /*f490*/  @!P0 BRA `(.L_x_4345) ;  /* 0xfffffffc00f08947 */ /* 0x008fea000383ffff */
[----:B------:R-:W-:Y:S05]  /*f4a0*/  BRA `(.L_x_4388) ;  /* 0xffffffec00207947 */ /* 0x000fea000383ffff */
.L_x_4389:
        /* <DEDUP_REMOVED lines=13> */
.L_x_6143:


//--------------------- .text._ZN7cutlass13device_kernelIN5flash11enable_sm90INS1_16FlashAttnFwdSm90INS1_25CollectiveMainloopFwdSm90ILi2EN4cute5tupleIJNS5_1CILi1EEES8_S8_EEENS6_IJNS7_ILi128EEENS7_ILi96EEENS7_ILi64EEEEEELi256ENS_6half_tEfNS_4arch4Sm90ELb1ELb0ELb0ELb0ELb0ELb0ELb1ELb1ELb0ELb1ELb1ELb0EEENS1_21CollectiveEpilogueFwdINS6_IJSA_NS7_ILi256EEESB_EEES9_SE_SG_Li256ELb0ELb1ELb1ELb0EEENS1_19SingleTileSchedulerILb0ELb1ELb1ELi128EEEEEEEEEvNT_6ParamsE --------------------------
	.section	.text._ZN7cutlass13device_kernelIN5flash11enable_sm90INS1_16FlashAttnFwdSm90INS1_25CollectiveMainloopFwdSm90ILi2EN4cute5tupleIJNS5_1CILi1EEES8_S8_EEENS6_IJNS7_ILi128EEENS7_ILi96EEENS7_ILi64EEEEEELi256ENS_6half_tEfNS_4arch4Sm90ELb1ELb0ELb0ELb0ELb0ELb0ELb1ELb1ELb0ELb1ELb1ELb0EEENS1_21CollectiveEpilogueFwdINS6_IJSA_NS7_ILi256EEESB_EEES9_SE_SG_Li256ELb0ELb1ELb1ELb0EEENS1_19SingleTileSchedulerILb0ELb1ELb1ELi128EEEEEEEEEvNT_6ParamsE,"ax",@progbits
	.align	128
.text._ZN7cutlass13device_kernelIN5flash11enable_sm90INS1_16FlashAttnFwdSm90INS1_25CollectiveMainloopFwdSm90ILi2EN4cute5tupleIJNS5_1CILi1EEES8_S8_EEENS6_IJNS7_ILi128EEENS7_ILi96EEENS7_ILi64EEEEEELi256ENS_6half_tEfNS_4arch4Sm90ELb1ELb0ELb0ELb0ELb0ELb0ELb1ELb1ELb0ELb1ELb1ELb0EEENS1_21CollectiveEpilogueFwdINS6_IJSA_NS7_ILi256EEESB_EEES9_SE_SG_Li256ELb0ELb1ELb1ELb0EEENS1_19SingleTileSchedulerILb0ELb1ELb1ELi128EEEEEEEEEvNT_6ParamsE:
        .type           _ZN7cutlass13device_kernelIN5flash11enable_sm90INS1_16FlashAttnFwdSm90INS1_25CollectiveMainloopFwdSm90ILi2EN4cute5tupleIJNS5_1CILi1EEES8_S8_EEENS6_IJNS7_ILi128EEENS7_ILi96EEENS7_ILi64EEEEEELi256ENS_6half_tEfNS_4arch4Sm90ELb1ELb0ELb0ELb0ELb0ELb0ELb1ELb1ELb0ELb1ELb1ELb0EEENS1_21CollectiveEpilogueFwdINS6_IJSA_NS7_ILi256EEESB_EEES9_SE_SG_Li256ELb0ELb1ELb1ELb0EEENS1_19SingleTileSchedulerILb0ELb1ELb1ELi128EEEEEEEEEvNT_6ParamsE,@function
        .size           _ZN7cutlass13device_kernelIN5flash11enable_sm90INS1_16FlashAttnFwdSm90INS1_25CollectiveMainloopFwdSm90ILi2EN4cute5tupleIJNS5_1CILi1EEES8_S8_EEENS6_IJNS7_ILi128EEENS7_ILi96EEENS7_ILi64EEEEEELi256ENS_6half_tEfNS_4arch4Sm90ELb1ELb0ELb0ELb0ELb0ELb0ELb1ELb1ELb0ELb1ELb1ELb0EEENS1_21CollectiveEpilogueFwdINS6_IJSA_NS7_ILi256EEESB_EEES9_SE_SG_Li256ELb0ELb1ELb1ELb0EEENS1_19SingleTileSchedulerILb0ELb1ELb1ELi128EEEEEEEEEvNT_6ParamsE,(.L_x_6144 - _ZN7cutlass13device_kernelIN5flash11enable_sm90INS1_16FlashAttnFwdSm90INS1_25CollectiveMainloopFwdSm90ILi2EN4cute5tupleIJNS5_1CILi1EEES8_S8_EEENS6_IJNS7_ILi128EEENS7_ILi96EEENS7_ILi64EEEEEELi256ENS_6half_tEfNS_4arch4Sm90ELb1ELb0ELb0ELb0ELb0ELb0ELb1ELb1ELb0ELb1ELb1ELb0EEENS1_21CollectiveEpilogueFwdINS6_IJSA_NS7_ILi256EEESB_EEES9_SE_SG_Li256ELb0ELb1ELb1ELb0EEENS1_19SingleTileSchedulerILb0ELb1ELb1ELi128EEEEEEEEEvNT_6ParamsE)
        .other          _ZN7cutlass13device_kernelIN5flash11enable_sm90INS1_16FlashAttnFwdSm90INS1_25CollectiveMainloopFwdSm90ILi2EN4cute5tupleIJNS5_1CILi1EEES8_S8_EEENS6_IJNS7_ILi128EEENS7_ILi96EEENS7_ILi64EEEEEELi256ENS_6half_tEfNS_4arch4Sm90ELb1ELb0ELb0ELb0ELb0ELb0ELb1ELb1ELb0ELb1ELb1ELb0EEENS1_21CollectiveEpilogueFwdINS6_IJSA_NS7_ILi256EEESB_EEES9_SE_SG_Li256ELb0ELb1ELb1ELb0EEENS1_19SingleTileSchedulerILb0ELb1ELb1ELi128EEEEEEEEEvNT_6ParamsE,@"STO_CUDA_ENTRY STV_DEFAULT"
_ZN7cutlass13device_kernelIN5flash11enable_sm90INS1_16FlashAttnFwdSm90INS1_25CollectiveMainloopFwdSm90ILi2EN4cute5tupleIJNS5_1CILi1EEES8_S8_EEENS6_IJNS7_ILi128EEENS7_ILi96EEENS7_ILi64EEEEEELi256ENS_6half_tEfNS_4arch4Sm90ELb1ELb0ELb0ELb0ELb0ELb0ELb1ELb1ELb0ELb1ELb1ELb0EEENS1_21CollectiveEpilogueFwdINS6_IJSA_NS7_ILi256EEESB_EEES9_SE_SG_Li256ELb0ELb1ELb1ELb0EEENS1_19SingleTileSchedulerILb0ELb1ELb1ELi128EEEEEEEEEvNT_6ParamsE:
        /* <DEDUP_REMOVED lines=17> */
.L_x_4391:
[----:B------:R-:W-:Y:S05]  /*0110*/  BSYNC B0 ;  /* 0x0000000000007941 */ /* 0x000fea0003800000 */
.L_x_4390:
        /* <DEDUP_REMOVED lines=42> */
.L_x_4392:
        /* <DEDUP_REMOVED lines=22> */
.L_x_4393:
        /* <DEDUP_REMOVED lines=18> */
.L_x_4394:
        /* <DEDUP_REMOVED lines=22> */
.L_x_4395:
        /* <DEDUP_REMOVED lines=22> */
.L_x_4396:
[----:B--2---:R-:W-:Y:S01]  /*0900*/  ISETP.NE.AND P0, PT, R2, RZ, PT ;  /* 0x000000ff0200720c */ /* 0x004fe20003f05270 */
[----:B------:R-:W-:Y:S01]  /*0910*/  IMAD.MOV.U32 R2, RZ, RZ, 0x1 ;  /* 0x00000001ff027424 */ /* 0x000fe200078e00ff */
[----:B------:R-:W-:Y:S01]  /*0920*/  NOP ;  /* 0x0000000000007918 */ /* 0x000fe20000000000 */
[----:B------:R-:W-:Y:S03]  /*0930*/  BSSY B6, `(.L_x_4397) ;  /* 0x000102b000067945 */ /* 0x000fe60003800000 */
[----:B------:R-:W-:-:S05]  /*0940*/  SEL R2, R2, 0x2, !P0 ;  /* 0x0000000202027807 */ /* 0x000fca0004000000 */
[----:B------:R2:W-:Y:S01]  /*0950*/  STL [R1+0x3c], R2 ;  /* 0x00003c0201007387 */ /* 0x0005e20000100800 */
[----:B01-34-:R-:W-:Y:S06]  /*0960*/  BAR.SYNC.DEFER_BLOCKING 0x0 ;  /* 0x0000000000007b1d */ /* 0x01bfec0000010000 */
[----:B------:R-:W-:Y:S05]  /*0970*/  @!P0 BRA `(.L_x_4398) ;  /* 0x000000b400ac8947 */ /* 0x000fea0003800000 */
.L_x_4399:
[----:B------:R-:W-:-:S08]  /*0980*/  NOP ;  /* 0x0000000000007918 */ /* 0x000fd00000000000 */
[----:B------:R-:W0:Y:S02]  /*0990*/  USETMAXREG.TRY_ALLOC.CTAPOOL UP0, 0xf0 ;  /* 0x000000f0000079c8 */ /* 0x000e240008000600 */
[----:B0-----:R-:W-:-:S13]  /*09a0*/  PLOP3.LUT P0, PT, PT, PT, UP0, 0x80, 0x0 ;  /* 0x000000000000781c */ /* 0x001fda0003f0f008 */
[----:B------:R-:W-:Y:S05]  /*09b0*/  @!P0 BRA `(.L_x_4399) ;  /* 0xfffffffc00f08947 */ /* 0x000fea000383ffff */
[----:B------:R-:W0:Y:S01]  /*09c0*/  S2R R0, SR_TID.X ;  /* 0x0000000000007919 */ /* 0x000e220000002100 */
[----:B------:R-:W1:Y:S01]  /*09d0*/  S2UR UR6, SR_CTAID.Y ;  /* 0x00000000000679c3 */ /* 0x000e620000002600 */
[----:B------:R-:W-:Y:S02]  /*09e0*/  ULDC UR7, c[0x0][0xd50] ;  /* 0x0003540000077ab9 */ /* 0x000fe40000000800 */
[----:B------:R-:W-:-:S05]  /*09f0*/  UISETP.NE.AND UP0, UPT, UR7, 0x1, UPT ;  /* 0x000000010700788c */ /* 0x000fca000bf05270 */
[----:B------:R-:W3:Y:S06]  /*0a00*/  S2UR UR8, SR_CTAID.Z ;  /* 0x00000000000879c3 */ /* 0x000eec0000002700 */
[----:B------:R-:W-:Y:S01]  /*0a10*/  @UP0 ULDC UR4, c[0x0][0xd54] ;  /* 0x0003550000040ab9 */ /* 0x000fe20000000800 */
[----:B------:R-:W-:Y:S01]  /*0a20*/  @UP0 ULDC UR9, c[0x0][0xd58] ;  /* 0x0003560000090ab9 */ /* 0x000fe20000000800 */
[----:B-1----:R-:W-:Y:S02]  /*0a30*/  UIMAD.WIDE.U32 UR4, UR6, UR4, URZ ;  /* 0x00000004060472a5 */ /* 0x002fe4000f8e003f */
[----:B------:R-:W-:-:S02]  /*0a40*/  UMOV UR10, UR6 ;  /* 0x00000006000a7c82 */ /* 0x000fc40008000000 */
[----:B------:R-:W-:Y:S01]  /*0a50*/  @UP0 USHF.R.U32.HI UR10, URZ, UR9, UR5 ;  /* 0x000000093f0a0299 */ /* 0x000fe20008011605 */
[----:B0-----:R-:W-:-:S03]  /*0a60*/  SHF.R.U32.HI R16, RZ, 0x7, R0 ;  /* 0x00000007ff107819 */ /* 0x001fc60000011600 */
[----:B------:R-:W-:Y:S02]  /*0a70*/  UIADD3 UR4, -UR10, URZ, URZ ;  /* 0x0000003f0a047290 */ /* 0x000fe4000fffe13f */
[----:B------:R-:W-:Y:S01]  /*0a80*/  IMAD.U32 R0, RZ, RZ, UR10 ;  /* 0x0000000aff007e24 */ /* 0x000fe2000f8e00ff */
[----:B------:R-:W-:Y:S06]  /*0a90*/  BAR.ARV 0x8, 0x180 ;  /* 0x0206000000007b1d */ /* 0x000fec0000002000 */
[----:B------:R-:W-:Y:S01]  /*0aa0*/  ISETP.NE.AND P0, PT, R16, 0x1, PT ;  /* 0x000000011000780c */ /* 0x000fe20003f05270 */
[----:B------:R4:W-:-:S12]  /*0ab0*/  STL [R1], R0 ;  /* 0x0000000001007387 */ /* 0x0009d80000100800 */
[----:B------:R-:W-:Y:S06]  /*0ac0*/  @!P0 BAR.ARV 0x9, 0x100 ;  /* 0x0244000000008b1d */ /* 0x000fec0000002000 */
[----:B---3--:R-:W-:Y:S01]  /*0ad0*/  ISETP.LE.AND P0, PT, RZ, UR8, PT ;  /* 0x00000008ff007c0c */ /* 0x008fe2000bf03270 */
[----:B------:R-:W-:-:S12]  /*0ae0*/  UIMAD UR8, UR7, UR4, UR6 ;  /* 0x00000004070872a4 */ /* 0x000fd8000f8e0206 */
[----:B----4-:R-:W-:Y:S05]  /*0af0*/  @!P0 BRA `(.L_x_4400) ;  /* 0x0000010000388947 */ /* 0x010fea0003800000 */
        /* <DEDUP_REMOVED lines=12> */
[----:B------:R-:W-:-:S04]  /*0bc0*/  USEL UR57, UR57, 0x1, UP0 ;  /* 0x0000000139397887 */ /* 0x000fc80008000000 */
[----:B------:R-:W-:Y:S02]  /*0bd0*/  UIMAD UR39, UR57, UR39, URZ ;  /* 0x00000027392772a4 */ /* 0x000fe4000f8e023f */
[----:B0-----:R-:W-:-:S04]  /*0be0*/  USHF.L.U32 UR38, UR38, 0x7, URZ ;  /* 0x0000000726267899 */ /* 0x001fc8000800063f */
[----:B------:R-:W-:Y:S02]  /*0bf0*/  @UP1 UIADD3 UR4, UR38, 0x7f, URZ ;  /* 0x0000007f26041890 */ /* 0x000fe4000fffe03f */
[----:B------:R-:W-:Y:S02]  /*0c00*/  UIADD3 UR6, UR38, 0x7f, URZ ;  /* 0x0000007f26067890 */ /* 0x000fe4000fffe03f */
        /* <DEDUP_REMOVED lines=10> */
[----:B------:R-:W-:Y:S02]  /*0cb0*/  ULEA.HI.SX32 UR6, UR7, UR6, 0x1c ;  /* 0x0000000607067291 */ /* 0x000fe4000f8fe23f */
[----:B------:R-:W-:Y:S02]  /*0cc0*/  ULOP3.LUT UR7, UR8, 0xffff, URZ, 0xc0, !UPT ;  /* 0x0000ffff08077892 */ /* 0x000fe4000f8ec03f */
        /* <DEDUP_REMOVED lines=20> */
[----:B0-----:R-:W2:Y:S02]  /*0e10*/  MUFU.RCP R0, R0 ;  /* 0x0000000000007308 */ /* 0x001ea40000001000 */
[----:B--2---:R-:W-:-:S02]  /*0e20*/  VIADD R2, R0, 0xffffffe ;  /* 0x0ffffffe00027836 */ /* 0x004fc40000000000 */
        /* <DEDUP_REMOVED lines=19> */
.L_x_4401:
[----:B------:R-:W-:Y:S01]  /*0f60*/  UIMAD UR5, UR7, UR4, URZ ;  /* 0x00000004070572a4 */ /* 0x000fe2000f8e023f */
[----:B------:R-:W-:Y:S01]  /*0f70*/  IMAD.U32 R0, RZ, RZ, UR10 ;  /* 0x0000000aff007e24 */ /* 0x000fe2000f8e00ff */
[----:B--2---:R-:W0:Y:S01]  /*0f80*/  S2R R2, SR_TID.X ;  /* 0x0000000000027919 */ /* 0x004e220000002100 */
        /* <DEDUP_REMOVED lines=88> */
[----:B------:R-:W-:-:S04]  /*1510*/  UIADD3 UR5, UR4, -UR5, URZ ;  /* 0x8000000504057290 */ /* 0x000fc8000fffe03f */
[----:B------:R-:W-:-:S04]  /*1520*/  ULEA UR5, UR5, UR6, 0xd ;  /* 0x0000000605057291 */ /* 0x000fc8000f8e683f */
[----:B------:R-:W-:Y:S02]  /*1530*/  USHF.R.U32.HI UR4, URZ, 0x4, UR5 ;  /* 0x000000043f047899 */ /* 0x000fe40008011605 */
[----:B------:R-:W-:Y:S02]  /*1540*/  UIADD3 UR5, UR5, 0xa000, URZ ;  /* 0x0000a00005057890 */ /* 0x000fe4000fffe03f */
[----:B------:R-:W-:Y:S02]  /*1550*/  ULOP3.LUT UR4, UR4, 0x3fff, URZ, 0xc0, !UPT ;  /* 0x00003fff04047892 */ /* 0x000fe4000f8ec03f */
[----:B------:R-:W-:Y:S02]  /*1560*/  USHF.R.U32.HI UR5, URZ, 0x4, UR5 ;  /* 0x000000043f057899 */ /* 0x000fe40008011605 */
[----:B------:R-:W-:Y:S02]  /*1570*/  ULOP3.LUT UR37, UR4, 0x10000, URZ, 0xfc, !UPT ;  /* 0x0001000004257892 */ /* 0x000fe4000f8efc3f */
[----:B------:R-:W-:-:S03]  /*1580*/  ULOP3.LUT UR36, UR5, 0x3fff, URZ, 0xc0, !UPT ;  /* 0x00003fff05247892 */ /* 0x000fc6000f8ec03f */
[----:B------:R-:W-:Y:S02]  /*1590*/  UMOV UR5, 0x40000040 ;  /* 0x4000004000057882 */ /* 0x000fe40000000000 */
[----:B------:R-:W-:Y:S01]  /*15a0*/  UMOV UR4, UR37 ;  /* 0x0000002500047c82 */ /* 0x000fe20008000000 */
[----:B------:R-:W-:Y:S02]  /*15b0*/  IMAD.U32 R19, RZ, RZ, UR5 ;  /* 0x00000005ff137e24 */ /* 0x000fe4000f8e00ff */
[----:B------:R-:W-:Y:S01]  /*15c0*/  IMAD.U32 R18, RZ, RZ, UR4 ;  /* 0x00000004ff127e24 */ /* 0x000fe2000f8e00ff */
[----:B------:R-:W-:Y:S06]  /*15d0*/  @!P0 BRA `(.L_x_4403) ;  /* 0x0000000000408947 */ /* 0x000fec0003800000 */
        /* <DEDUP_REMOVED lines=16> */
.L_x_4403:
[----:B------:R-:W-:Y:S01]  /*16e0*/  R2UR UR4, R22 ;  /* 0x00000000160472ca */ /* 0x000fe200000e0000 */
[----:B------:R-:W-:Y:S01]  /*16f0*/  VIADD R203, R16, 0x8 ;  /* 0x0000000810cb7836 */ /* 0x000fe20000000000 */
[----:B------:R-:W-:-:S11]  /*1700*/  SHF.L.U32 R2, RZ, 0x1f, RZ ;  /* 0x0000001fff027819 */ /* 0x000fd600000006ff */
[----:B------:R-:W0:Y:S02]  /*1710*/  SYNCS.PHASECHK.TRANS64.TRYWAIT P0, [UR4+0x32400], R2 ;  /* 0x03240002ff0075a7 */ /* 0x000e240008000144 */
[----:B0-----:R-:W-:Y:S05]  /*1720*/  @!P0 BRA `(.L_x_4404) ;  /* 0x000000f400348947 */ /* 0x001fea0003800000 */
.L_x_4525:
[----:B------:R-:W-:Y:S05]  /*1730*/  WARPSYNC.ALL ;  /* 0x0000000000007948 */ /* 0x000fea0003800000 */
[----:B------:R-:W2:Y:S01]  /*1740*/  LDL.LU R0, [R1+0x3c] ;  /* 0x00003c0001007983 */ /* 0x000ea20000300800 */
[----:B------:R1:W-:Y:S01]  /*1750*/  BAR.SYNC.DEFER_BLOCKING R203, 0x100 ;  /* 0x000400cb0000751d */ /* 0x0003e20000010000 */
[----:B--2---:R-:W-:-:S04]  /*1760*/  LOP3.LUT R0, R0, 0x1, RZ, 0xfc, !PT ;  /* 0x0000000100007812 */ /* 0x004fc800078efcff */
[----:B------:R-:W-:-:S13]  /*1770*/  ISETP.NE.AND P0, PT, R0, 0x3, PT ;  /* 0x000000030000780c */ /* 0x000fda0003f05270 */
[----:B-1----:R-:W-:Y:S05]  /*1780*/  @!P0 BRA `(.L_x_4405) ;  /* 0x0000000000048947 */ /* 0x002fea0003800000 */
[----:B------:R-:W-:Y:S01]  /*1790*/  BPT.TRAP 0x1 ;  /* 0x000000040000795c */ /* 0x000fe20000300000 */
.L_x_4405:
[----:B------:R-:W-:-:S13]  /*17a0*/  R2UR UR4, R22 ;  /* 0x00000000160472ca */ /* 0x000fda00000e0000 */
[----:B------:R1:W2:Y:S01]  /*17b0*/  SYNCS.PHASECHK.TRANS64.TRYWAIT P1, [UR4+0x32430], R2 ;  /* 0x03243002ff0075a7 */ /* 0x0002a20008020144 */
[----:B------:R-:W-:Y:S05]  /*17c0*/  @!P0 BRA `(.L_x_4406) ;  /* 0x0000000000048947 */ /* 0x000fea0003800000 */
[----:B------:R-:W-:Y:S01]  /*17d0*/  BPT.TRAP 0x1 ;  /* 0x000000040000795c */ /* 0x000fe20000300000 */
.L_x_4406:
[----:B--2---:R-:W-:Y:S05]  /*17e0*/  @P1 BRA `(.L_x_4407) ;  /* 0x00000000000c1947 */ /* 0x004fea0003800000 */
[----:B------:R-:W-:-:S13]  /*17f0*/  R2UR UR4, R22 ;  /* 0x00000000160472ca */ /* 0x000fda00000e0000 */
[----:B------:R-:W2:Y:S02]  /*1800*/  SYNCS.PHASECHK.TRANS64.TRYWAIT P1, [UR4+0x32430], R2 ;  /* 0x03243002ff0075a7 */ /* 0x000ea40008020144 */
[----:B--2---:R-:W-:Y:S05]  /*1810*/  @!P1 BRA `(.L_x_4408) ;  /* 0x000000f400149947 */ /* 0x004fea0003800000 */
.L_x_4407:
[----:B------:R-:W-:Y:S01]  /*1820*/  R2UR UR8, R22 ;  /* 0x00000000160872ca */ /* 0x000fe200000e0000 */
[----:B------:R-:W-:Y:S01]  /*1830*/  WARPGROUP.ARRIVE ;  /* 0x00000000000079c5 */ /* 0x000fe20000000000 */
[----:B------:R-:W-:Y:S01]  /*1840*/  UMOV UR6, UR37 ;  /* 0x0000002500067c82 */ /* 0x000fe20008000000 */
[----:B------:R-:W-:Y:S01]  /*1850*/  UMOV UR7, 0x40000040 ;  /* 0x4000004000077882 */ /* 0x000fe20000000000 */
[----:B------:R-:W-:Y:S01]  /*1860*/  UMOV UR11, 0x40000040 ;  /* 0x40000040000b7882 */ /* 0x000fe20000000000 */
[----:B------:R-:W-:Y:S01]  /*1870*/  UMOV UR5, UR7 ;  /* 0x0000000700057c82 */ /* 0x000fe20008000000 */
[----:B------:R-:W-:-:S07]  /*1880*/  IMAD.U32 R9, RZ, RZ, UR11 ;  /* 0x0000000bff097e24 */ /* 0x000fce000f8e00ff */
[----:B------:R-:W-:-:S04]  /*1890*/  UIADD3 UR4, UR8, 0x1c400, URZ ;  /* 0x0001c40008047890 */ /* 0x000fc8000fffe03f */
[----:B------:R-:W-:-:S04]  /*18a0*/  USHF.R.U32.HI UR4, URZ, 0x4, UR4 ;  /* 0x000000043f047899 */ /* 0x000fc80008011604 */
[----:B------:R-:W-:-:S04]  /*18b0*/  ULOP3.LUT UR4, UR4, 0x3fff, URZ, 0xc0, !UPT ;  /* 0x00003fff04047892 */ /* 0x000fc8000f8ec03f */
[----:B------:R-:W-:-:S03]  /*18c0*/  ULOP3.LUT UR9, UR4, 0x10000, URZ, 0xfc, !UPT ;  /* 0x0001000004097892 */ /* 0x000fc6000f8efc3f */
[----:B------:R-:W-:-:S03]  /*18d0*/  UMOV UR4, UR6 ;  /* 0x0000000600047c82 */ /* 0x000fc60008000000 */
[----:B------:R-:W-:Y:S01]  /*18e0*/  IMAD.U32 R21, RZ, RZ, UR9 ;  /* 0x00000009ff157e24 */ /* 0x000fe2000f8e00ff */
[----:B------:R-:W-:Y:S02]  /*18f0*/  UMOV UR6, UR9 ;  /* 0x0000000900067c82 */ /* 0x000fe40008000000 */
[----:B------:R-:W-:Y:S01]  /*1900*/  HGMMA.64x96x16.F32 R24, gdesc[UR4], RZ, !UPT, gsb0 ;  /* 0x01600000041879f0 */ /* 0x000fe2000c0008ff */
[----:B------:R-:W-:Y:S02]  /*1910*/  UIADD3 UR4, UR37, 0x2, URZ ;  /* 0x0000000225047890 */ /* 0x000fe4000fffe03f */
[----:B------:R-:W-:Y:S01]  /*1920*/  UIADD3 UR6, UR9, 0x2, URZ ;  /* 0x0000000209067890 */ /* 0x000fe2000fffe03f */
[----:B------:R-:W-:Y:S01]  /*1930*/  UMOV UR5, UR11 ;  /* 0x0000000b00057c82 */ /* 0x000fe20008000000 */
[----:B------:R-:W-:Y:S01]  /*1940*/  UMOV UR7, 0x40000040 ;  /* 0x4000004000077882 */ /* 0x000fe20000000000 */
[----:B------:R-:W-:Y:S02]  /*1950*/  UMOV UR11, 0x40000040 ;  /* 0x40000040000b7882 */ /* 0x000fe40000000000 */
[----:B------:R-:W-:Y:S01]  /*1960*/  UMOV UR10, UR4 ;  /* 0x00000004000a7c82 */ /* 0x000fe20008000000 */
[----:B------:R-:W-:Y:S01]  /*1970*/  IMAD.U32 R7, RZ, RZ, UR11 ;  /* 0x0000000bff077e24 */ /* 0x000fe2000f8e00ff */
[----:B------:R-:W-:Y:S01]  /*1980*/  UMOV UR4, UR10 ;  /* 0x0000000a00047c82 */ /* 0x000fe20008000000 */
[----:B------:R-:W-:Y:S01]  /*1990*/  IMAD.U32 R8, RZ, RZ, UR10 ;  /* 0x0000000aff087e24 */ /* 0x000fe2000f8e00ff */
[----:B------:R-:W-:-:S02]  /*19a0*/  WARPGROUP.DEPBAR.LE gsb0, 0x0 ;  /* 0x00008000000079c5 */ /* 0x000fc40000010000 */
        /* <DEDUP_REMOVED lines=22> */
[----:B------:R-:W2:Y:S02]  /*1b10*/  SYNCS.PHASECHK.TRANS64.TRYWAIT P1, [UR8+0x32410], R2 ;  /* 0x03241002ff0075a7 */ /* 0x000ea40008020148 */
[----:B--2---:R-:W-:Y:S05]  /*1b20*/  @!P1 BRA `(.L_x_4409) ;  /* 0x000000f0006c9947 */ /* 0x004fea0003800000 */
.L_x_4526:
[----:B------:R-:W-:Y:S05]  /*1b30*/  @!P0 BRA `(.L_x_4410) ;  /* 0x0000000000048947 */ /* 0x000fea0003800000 */
[----:B------:R-:W-:Y:S01]  /*1b40*/  BPT.TRAP 0x1 ;  /* 0x000000040000795c */ /* 0x000fe20000300000 */
.L_x_4410:
[----:B------:R-:W-:-:S13]  /*1b50*/  R2UR UR4, R22 ;  /* 0x00000000160472ca */ /* 0x000fda00000e0000 */
[----:B------:R2:W3:Y:S01]  /*1b60*/  SYNCS.PHASECHK.TRANS64.TRYWAIT P1, [UR4+0x32450], R2 ;  /* 0x03245002ff0075a7 */ /* 0x0004e20008020144 */
[----:B------:R-:W-:Y:S05]  /*1b70*/  @!P0 BRA `(.L_x_4411) ;  /* 0x0000000000048947 */ /* 0x000fea0003800000 */
[----:B------:R-:W-:Y:S01]  /*1b80*/  BPT.TRAP 0x1 ;  /* 0x000000040000795c */ /* 0x000fe20000300000 */
.L_x_4411:
[----:B---3--:R-:W-:Y:S05]  /*1b90*/  @P1 BRA `(.L_x_4412) ;  /* 0x00000000000c1947 */ /* 0x008fea0003800000 */
[----:B------:R-:W-:-:S13]  /*1ba0*/  R2UR UR4, R22 ;  /* 0x00000000160472ca */ /* 0x000fda00000e0000 */
[----:B------:R-:W3:Y:S02]  /*1bb0*/  SYNCS.PHASECHK.TRANS64.TRYWAIT P1, [UR4+0x32450], R2 ;  /* 0x03245002ff0075a7 */ /* 0x000ee40008020144 */
[----:B---3--:R-:W-:Y:S05]  /*1bc0*/  @!P1 BRA `(.L_x_4413) ;  /* 0x000000f000609947 */ /* 0x008fea0003800000 */
.L_x_4412:
[----:B------:R-:W-:Y:S01]  /*1bd0*/  R2UR UR14, R22 ;  /* 0x00000000160e72ca */ /* 0x000fe200000e0000 */
[----:B------:R-:W-:Y:S01]  /*1be0*/  ULOP3.LUT UR10, UR36, 0x10000, URZ, 0xfc, !UPT ;  /* 0x00010000240a7892 */ /* 0x000fe2000f8efc3f */
[----:B------:R-:W-:Y:S01]  /*1bf0*/  WARPGROUP.ARRIVE ;  /* 0x00000000000079c5 */ /* 0x000fe20000000000 */
[----:B------:R-:W-:Y:S01]  /*1c00*/  UMOV UR7, 0x40000040 ;  /* 0x4000004000077882 */ /* 0x000fe20000000000 */
[----:B------:R-:W-:Y:S01]  /*1c10*/  UMOV UR9, 0x40000040 ;  /* 0x4000004000097882 */ /* 0x000fe20000000000 */
[----:B------:R-:W-:Y:S01]  /*1c20*/  UMOV UR5, UR7 ;  /* 0x0000000700057c82 */ /* 0x000fe20008000000 */
[----:B------:R-:W-:Y:S01]  /*1c30*/  IMAD.U32 R5, RZ, RZ, UR7 ;  /* 0x00000007ff057e24 */ /* 0x000fe2000f8e00ff */
[----:B------:R-:W-:Y:S01]  /*1c40*/  UIADD3 UR12, UR10, 0x400, URZ ;  /* 0x000004000a0c7890 */ /* 0x000fe2000fffe03f */
[----:B0-----:R-:W-:Y:S01]  /*1c50*/  IMAD.U32 R3, RZ, RZ, UR9 ;  /* 0x00000009ff037e24 */ /* 0x001fe2000f8e00ff */
[----:B------:R-:W-:Y:S01]  /*1c60*/  UMOV UR6, UR10 ;  /* 0x0000000a00067c82 */ /* 0x000fe20008000000 */
[----:B------:R-:W-:Y:S01]  /*1c70*/  UMOV UR13, 0x40000040 ;  /* 0x40000040000d7882 */ /* 0x000fe20000000000 */
[----:B------:R-:W-:Y:S01]  /*1c80*/  IMAD.U32 R4, RZ, RZ, UR6 ;  /* 0x00000006ff047e24 */ /* 0x000fe2000f8e00ff */
[----:B------:R-:W-:Y:S01]  /*1c90*/  UIADD3 UR16, UR10, 0x402, URZ ;  /* 0x000004020a107890 */ /* 0x000fe2000fffe03f */
[----:B------:R-:W-:Y:S01]  /*1ca0*/  LOP3.LUT R0, R73, 0xffffff80, RZ, 0xc0, !PT ;  /* 0xffffff8049007812 */ /* 0x000fe200078ec0ff */
[----:B------:R-:W-:Y:S01]  /*1cb0*/  UIADD3 UR4, UR14, 0x400, URZ ;  /* 0x000004000e047890 */ /* 0x000fe2000fffe03f */
[----:B------:R-:W-:Y:S01]  /*1cc0*/  LEA.HI R72, R72, R23, RZ, 0x2 ;  /* 0x0000001748487211 */ /* 0x000fe200078f10ff */
[----:B------:R-:W-:Y:S01]  /*1cd0*/  UMOV UR17, 0x40000040 ;  /* 0x4000004000117882 */ /* 0x000fe20000000000 */
[----:B------:R-:W-:Y:S01]  /*1ce0*/  UIADD3 UR20, UR10, 0x404, URZ ;  /* 0x000004040a147890 */ /* 0x000fe2000fffe03f */
[C---:B------:R-:W-:Y:S01]  /*1cf0*/  IMAD.IADD R0, R23.reuse, 0x1, -R0 ;  /* 0x0000000117007824 */ /* 0x040fe200078e0a00 */
[----:B------:R-:W-:Y:S01]  /*1d00*/  USHF.R.U32.HI UR4, URZ, 0x4, UR4 ;  /* 0x000000043f047899 */ /* 0x000fe20008011604 */
[----:B------:R-:W-:Y:S01]  /*1d10*/  LOP3.LUT R72, R72, 0xfffffffc, RZ, 0xc0, !PT ;  /* 0xfffffffc48487812 */ /* 0x000fe200078ec0ff */
[----:B------:R-:W-:Y:S01]  /*1d20*/  UMOV UR21, 0x40000040 ;  /* 0x4000004000157882 */ /* 0x000fe20000000000 */
[----:B------:R-:W-:Y:S01]  /*1d30*/  UIADD3 UR24, UR10, 0x406, URZ ;  /* 0x000004060a187890 */ /* 0x000fe2000fffe03f */
[----:B------:R-:W-:Y:S01]  /*1d40*/  SHF.R.S32.HI R13, RZ, 0x1f, R0 ;  /* 0x0000001fff0d7819 */ /* 0x000fe20000011400 */
[----:B------:R-:W-:Y:S01]  /*1d50*/  ULOP3.LUT UR11, UR4, 0x3fff, URZ, 0xc0, !UPT ;  /* 0x00003fff040b7892 */ /* 0x000fe2000f8ec03f */
[----:B------:R-:W-:Y:S01]  /*1d60*/  IMAD.IADD R73, R23, 0x1, -R72 ;  /* 0x0000000117497824 */ /* 0x000fe200078e0a48 */
[----:B------:R-:W-:Y:S01]  /*1d70*/  UMOV UR25, 0x40000040 ;  /* 0x4000004000197882 */ /* 0x000fe20000000000 */
[----:B------:R-:W-:Y:S01]  /*1d80*/  UMOV UR4, UR6 ;  /* 0x0000000600047c82 */ /* 0x000fe20008000000 */
[----:B------:R-:W-:Y:S01]  /*1d90*/  ULOP3.LUT UR61, UR11, 0x10000, URZ, 0xfc, !UPT ;  /* 0x000100000b3d7892 */ /* 0x000fe2000f8efc3f */
[CC--:B------:R-:W-:Y:S01]  /*1da0*/  LEA.HI R12, R13.reuse, R0.reuse, RZ, 0x2 ;  /* 0x000000000d0c7211 */ /* 0x0c0fe200078f10ff */
[----:B------:R-:W-:Y:S01]  /*1db0*/  UIADD3 UR28, UR10, 0x800, URZ ;  /* 0x000008000a1c7890 */ /* 0x000fe2000fffe03f */
[----:B------:R-:W-:Y:S01]  /*1dc0*/  LEA.HI R20, R13, R0, RZ, 0x5 ;  /* 0x000000000d147211 */ /* 0x000fe200078f28ff */
[----:B------:R-:W-:Y:S01]  /*1dd0*/  UMOV UR29, 0x40000040 ;  /* 0x40000040001d7882 */ /* 0x000fe20000000000 */
[----:B------:R-:W-:Y:S01]  /*1de0*/  UIADD3 UR32, UR10, 0x802, URZ ;  /* 0x000008020a207890 */ /* 0x000fe2000fffe03f */
[--C-:B------:R-:W-:Y:S01]  /*1df0*/  SHF.R.S32.HI R13, RZ, 0x2, R12.reuse ;  /* 0x00000002ff0d7819 */ /* 0x100fe2000001140c */
[----:B------:R-:W-:Y:S01]  /*1e00*/  UMOV UR6, UR61 ;  /* 0x0000003d00067c82 */ /* 0x000fe20008000000 */
[----:B------:R-:W-:Y:S01]  /*1e10*/  UMOV UR33, 0x40000040 ;  /* 0x4000004000217882 */ /* 0x000fe20000000000 */
[----:B------:R-:W-:Y:S01]  /*1e20*/  HGMMA.64x96x16.F32 R24, gdesc[UR4], R24, gsb0 ;  /* 0x01600000041879f0 */ /* 0x000fe20008000818 */
[----:B------:R-:W-:Y:S01]  /*1e30*/  UIADD3 UR4, UR10, 0x2, URZ ;  /* 0x000000020a047890 */ /* 0x000fe2000fffe03f */
[----:B------:R-:W-:Y:S01]  /*1e40*/  SHF.R.S32.HI R72, RZ, 0x1f, R12 ;  /* 0x0000001fff487819 */ /* 0x000fe2000001140c */
[----:B------:R-:W-:Y:S01]  /*1e50*/  UIADD3 UR6, UR61, 0x2, URZ ;  /* 0x000000023d067890 */ /* 0x000fe2000fffe03f */
[----:B------:R-:W-:Y:S01]  /*1e60*/  SHF.R.S32.HI R20, RZ, 0x5, R20 ;  /* 0x00000005ff147819 */ /* 0x000fe20000011414 */
[----:B------:R-:W-:Y:S01]  /*1e70*/  UMOV UR5, UR9 ;  /* 0x0000000900057c82 */ /* 0x000fe20008000000 */
[----:B------:R-:W-:Y:S01]  /*1e80*/  UMOV UR7, 0x40000040 ;  /* 0x4000004000077882 */ /* 0x000fe20000000000 */
[----:B------:R-:W-:Y:S01]  /*1e90*/  UMOV UR9, 0x40000040 ;  /* 0x4000004000097882 */ /* 0x000fe20000000000 */
[----:B------:R-:W-:Y:S01]  /*1ea0*/  UMOV UR8, UR4 ;  /* 0x0000000400087c82 */ /* 0x000fe20008000000 */
[----:B------:R-:W-:Y:S01]  /*1eb0*/  IMAD.U32 R15, RZ, RZ, UR9 ;  /* 0x00000009ff0f7e24 */ /* 0x000fe2000f8e00ff */
[----:B------:R-:W-:Y:S01]  /*1ec0*/  UMOV UR4, UR8 ;  /* 0x0000000800047c82 */ /* 0x000fe20008000000 */
[----:B-12---:R-:W-:Y:S01]  /*1ed0*/  IMAD.U32 R2, RZ, RZ, UR8 ;  /* 0x00000008ff027e24 */ /* 0x006fe2000f8e00ff */
[----:B------:R-:W-:Y:S01]  /*1ee0*/  UIADD3 UR36, UR10, 0x804, URZ ;  /* 0x000008040a247890 */ /* 0x000fe2000fffe03f */
[----:B------:R-:W-:Y:S01]  /*1ef0*/  LEA.HI R23, R74, R74, RZ, 0x1 ;  /* 0x0000004a4a177211 */ /* 0x000fe200078f08ff */
[----:B------:R-:W-:Y:S01]  /*1f00*/  UMOV UR37, 0x40000040 ;  /* 0x4000004000257882 */ /* 0x000fe20000000000 */
[----:B------:R-:W-:Y:S01]  /*1f10*/  UIADD3 UR40, UR10, 0x806, URZ ;  /* 0x000008060a287890 */ /* 0x000fe2000fffe03f */
[----:B------:R-:W-:Y:S01]  /*1f20*/  LEA.HI R72, R72, R13, RZ, 0x3 ;  /* 0x0000000d48487211 */ /* 0x000fe200078f18ff */
[----:B------:R-:W-:Y:S01]  /*1f30*/  UMOV UR41, 0x40000040 ;  /* 0x4000004000297882 */ /* 0x000fe20000000000 */
[----:B------:R-:W-:Y:S01]  /*1f40*/  UIADD3 UR44, UR10, 0xc00, URZ ;  /* 0x00000c000a2c7890 */ /* 0x000fe2000fffe03f */
[----:B------:R-:W-:Y:S01]  /*1f50*/  LEA R75, R20, UR38, 0x4 ;  /* 0x00000026144b7c11 */ /* 0x000fe2000f8e20ff */
[----:B------:R-:W-:Y:S01]  /*1f60*/  UMOV UR45, 0x40000040 ;  /* 0x40000040002d7882 */ /* 0x000fe20000000000 */
[----:B------:R-:W-:Y:S01]  /*1f70*/  UIADD3 UR48, UR10, 0xc02, URZ ;  /* 0x00000c020a307890 */ /* 0x000fe2000fffe03f */
[----:B------:R-:W-:Y:S01]  /*1f80*/  LOP3.LUT R23, R23, 0x3fffffe, RZ, 0xc0, !PT ;  /* 0x03fffffe17177812 */ /* 0x000fe200078ec0ff */
[----:B------:R-:W-:Y:S01]  /*1f90*/  UMOV UR49, 0x40000040 ;  /* 0x4000004000317882 */ /* 0x000fe20000000000 */
[----:B------:R-:W-:Y:S01]  /*1fa0*/  UIADD3 UR52, UR10, 0xc04, URZ ;  /* 0x00000c040a347890 */ /* 0x000fe2000fffe03f */
[----:B------:R-:W-:Y:S01]  /*1fb0*/  LOP3.LUT R72, R72, 0xfffffff8, RZ, 0xc0, !PT ;  /* 0xfffffff848487812 */ /* 0x000fe200078ec0ff */
[----:B------:R-:W-:Y:S01]  /*1fc0*/  UMOV UR53, 0x40000040 ;  /* 0x4000004000357882 */ /* 0x000fe20000000000 */
[----:B------:R-:W-:Y:S01]  /*1fd0*/  UMOV UR19, 0x40000040 ;  /* 0x4000004000137882 */ /* 0x000fe20000000000 */
[----:B------:R-:W-:Y:S01]  /*1fe0*/  LEA.HI R20, R73, R73, RZ, 0x1 ;  /* 0x0000004949147211 */ /* 0x000fe200078f08ff */
[----:B------:R-:W-:Y:S01]  /*1ff0*/  IMAD.IADD R23, R74, 0x1, -R23 ;  /* 0x000000014a177824 */ /* 0x000fe200078e0a17 */
[----:B------:R-:W-:Y:S01]  /*2000*/  IADD3 R72, R75, R13, -R72 ;  /* 0x0000000d4b487210 */ /* 0x000fe20007ffe848 */
[----:B------:R-:W0:Y:S01]  /*2010*/  S2R R76, SR_TID.X ;  /* 0x00000000004c7919 */ /* 0x000e220000002100 */
[----:B------:R-:W-:Y:S01]  /*2020*/  LOP3.LUT R20, R20, 0x1ffffffe, RZ, 0xc0, !PT ;  /* 0x1ffffffe14147812 */ /* 0x000fe200078ec0ff */
[----:B------:R-:W-:Y:S01]  /*2030*/  IMAD.U32 R190, RZ, RZ, UR14 ;  /* 0x0000000effbe7e24 */ /* 0x000fe2000f8e00ff */
[----:B------:R-:W-:Y:S01]  /*2040*/  UMOV UR15, 0x40000040 ;  /* 0x40000040000f7882 */ /* 0x000fe20000000000 */
[----:B------:R-:W-:Y:S01]  /*2050*/  IMAD R72, R23, 0x40, R72 ;  /* 0x0000004017487824 */ /* 0x000fe200078e0248 */
[----:B------:R-:W-:Y:S01]  /*2060*/  UMOV UR60, URZ ;  /* 0x0000003f003c7c82 */ /* 0x000fe20008000000 */
[----:B------:R-:W-:-:S02]  /*2070*/  IMAD.IADD R13, R73, 0x1, -R20 ;  /* 0x00000001490d7824 */ /* 0x000fc400078e0a14 */
[----:B------:R-:W-:Y:S02]  /*2080*/  IMAD.U32 R11, RZ, RZ, UR19 ;  /* 0x00000013ff0b7e24 */ /* 0x000fe4000f8e00ff */
[----:B------:R-:W-:-:S04]  /*2090*/  IMAD R13, R13, 0x8, R72 ;  /* 0x000000080d0d7824 */ /* 0x000fc800078e0248 */
[----:B------:R-:W-:Y:S01]  /*20a0*/  IMAD.MOV.U32 R20, RZ, RZ, R13 ;  /* 0x000000ffff147224 */ /* 0x000fe200078e000d */
[----:B0-----:R-:W-:Y:S01]  /*20b0*/  LOP3.LUT R76, R76, 0x7f, RZ, 0xc0, !PT ;  /* 0x0000007f4c4c7812 */ /* 0x001fe200078ec0ff */
[----:B------:R-:W-:Y:S02]  /*20c0*/  WARPGROUP.DEPBAR.LE gsb0, 0x0 ;  /* 0x00008000000079c5 */ /* 0x000fe40000010000 */
[----:B------:R-:W-:-:S06]  /*20d0*/  WARPGROUP.ARRIVE ;  /* 0x00000000000079c5 */ /* 0x000fcc0000000000 */
[----:B------:R-:W-:Y:S01]  /*20e0*/  HGMMA.64x96x16.F32 R24, gdesc[UR4], R24, gsb0 ;  /* 0x01600000041879f0 */ /* 0x000fe20008000818 */
[----:B------:R-:W-:Y:S02]  /*20f0*/  UIADD3 UR4, UR10, 0x4, URZ ;  /* 0x000000040a047890 */ /* 0x000fe4000fffe03f */
[----:B------:R-:W-:Y:S01]  /*2100*/  UIADD3 UR6, UR61, 0x4, URZ ;  /* 0x000000043d067890 */ /* 0x000fe2000fffe03f */
[----:B------:R-:W-:Y:S01]  /*2110*/  UMOV UR5, UR9 ;  /* 0x0000000900057c82 */ /* 0x000fe20008000000 */
[----:B------:R-:W-:Y:S01]  /*2120*/  UMOV UR7, 0x40000040 ;  /* 0x4000004000077882 */ /* 0x000fe20000000000 */
[----:B------:R-:W-:Y:S02]  /*2130*/  UMOV UR9, 0x40000040 ;  /* 0x4000004000097882 */ /* 0x000fe40000000000 */
[----:B------:R-:W-:Y:S02]  /*2140*/  UMOV UR8, UR4 ;  /* 0x0000000400087c82 */ /* 0x000fe40008000000 */
[----:B------:R-:W-:Y:S01]  /*2150*/  UMOV UR4, UR8 ;  /* 0x0000000800047c82 */ /* 0x000fe20008000000 */
[----:B------:R-:W-:Y:S01]  /*2160*/  IMAD.U32 R14, RZ, RZ, UR8 ;  /* 0x00000008ff0e7e24 */ /* 0x000fe2000f8e00ff */
[----:B------:R-:W-:Y:S01]  /*2170*/  UIADD3 UR8, UR10, 0x6, URZ ;  /* 0x000000060a087890 */ /* 0x000fe2000fffe03f */
        /* <DEDUP_REMOVED lines=89> */
[----:B------:R-:W-:Y:S01]  /*2710*/  UMOV UR5, UR19 ;  /* 0x0000001300057c82 */ /* 0x000fe20008000000 */
[----:B------:R-:W-:Y:S01]  /*2720*/  UMOV UR7, 0x40000040 ;  /* 0x4000004000077882 */ /* 0x000fe20000000000 */
[----:B------:R-:W-:Y:S02]  /*2730*/  ULDC UR10, c[0x0][0xa80] ;  /* 0x0002a000000a7ab9 */ /* 0x000fe40000000800 */
[----:B------:R-:W-:Y:S02]  /*2740*/  UMOV UR18, UR4 ;  /* 0x0000000400127c82 */ /* 0x000fe40008000000 */
[----:B------:R-:W-:Y:S01]  /*2750*/  UMOV UR4, UR18 ;  /* 0x0000001200047c82 */ /* 0x000fe20008000000 */
[----:B------:R-:W-:Y:S01]  /*2760*/  IMAD.U32 R10, RZ, RZ, UR18 ;  /* 0x00000012ff0a7e24 */ /* 0x000fe2000f8e00ff */
[----:B------:R-:W-:-:S02]  /*2770*/  WARPGROUP.DEPBAR.LE gsb0, 0x0 ;  /* 0x00008000000079c5 */ /* 0x000fc40000010000 */
[----:B------:R-:W-:-:S06]  /*2780*/  WARPGROUP.ARRIVE ;  /* 0x00000000000079c5 */ /* 0x000fcc0000000000 */
[----:B------:R-:W-:Y:S01]  /*2790*/  HGMMA.64x96x16.F32 R24, gdesc[UR4], R24, gsb0 ;  /* 0x01600000041879f0 */ /* 0x000fe20008000818 */
[----:B------:R-:W-:Y:S01]  /*27a0*/  ULDC UR4, c[0x0][0x448] ;  /* 0x0001120000047ab9 */ /* 0x000fe20000000800 */
[----:B------:R-:W-:Y:S01]  /*27b0*/  ULDC UR6, c[0x0][0x288] ;  /* 0x0000a20000067ab9 */ /* 0x000fe20000000800 */
[----:B------:R-:W-:Y:S01]  /*27c0*/  UISETP.NE.AND UP0, UPT, UR4, 0x1, UPT ;  /* 0x000000010400788c */ /* 0x000fe2000bf05270 */
[----:B------:R-:W-:Y:S01]  /*27d0*/  IMAD.U32 R73, RZ, RZ, UR6 ;  /* 0x00000006ff497e24 */ /* 0x000fe2000f8e00ff */
[----:B------:R-:W-:Y:S01]  /*27e0*/  ULOP3.LUT UR5, UR11, 0x3000000, URZ, 0xfc, !UPT ;  /* 0x030000000b057892 */ /* 0x000fe2000f8efc3f */
[----:B------:R-:W-:-:S03]  /*27f0*/  R2UR UR11, R200 ;  /* 0x00000000c80b72ca */ /* 0x000fc600000e0000 */
[----:B------:R-:W-:-:S03]  /*2800*/  PLOP3.LUT P1, PT, PT, PT, UP0, 0x80, 0x0 ;  /* 0x000000000000781c */ /* 0x000fc60003f2f008 */
[----:B------:R-:W-:Y:S02]  /*2810*/  UMOV UR14, UR5 ;  /* 0x00000005000e7c82 */ /* 0x000fe40008000000 */
[----:B------:R-:W-:Y:S01]  /*2820*/  @UP0 ULDC UR4, c[0x0][0x44c] ;  /* 0x0001130000040ab9 */ /* 0x000fe20000000800 */
[----:B------:R-:W-:-:S07]  /*2830*/  @UP0 ULDC UR7, c[0x0][0x450] ;  /* 0x0001140000070ab9 */ /* 0x000fce0000000800 */
[----:B------:R-:W-:Y:S01]  /*2840*/  @P1 IMAD.HI.U32 R23, R13, UR4, RZ ;  /* 0x000000040d171c27 */ /* 0x000fe2000f8e00ff */
[----:B------:R-:W-:-:S04]  /*2850*/  @UP0 ULDC UR4, c[0x0][0x450] ;  /* 0x0001140000040ab9 */ /* 0x000fc80000000800 */
[----:B------:R-:W-:Y:S01]  /*2860*/  @P1 SHF.R.U32.HI R20, RZ, UR4, R23 ;  /* 0x00000004ff141c19 */ /* 0x000fe20008011617 */
[----:B------:R-:W-:Y:S01]  /*2870*/  UIMAD UR4, UR42, -0x60, UR39 ;  /* 0xffffffa02a0478a4 */ /* 0x000fe2000f8e0227 */
[----:B------:R-:W-:-:S03]  /*2880*/  LOP3.LUT R23, R12, 0x7ffffffc, RZ, 0xc0, !PT ;  /* 0x7ffffffc0c177812 */ /* 0x000fc600078ec0ff */
[----:B------:R-:W0:Y:S01]  /*2890*/  SHFL.IDX PT, R72, R20, RZ, 0x1c1f ;  /* 0x001c1fff14487589 */ /* 0x000e2200000e0000 */
[----:B------:R-:W-:Y:S01]  /*28a0*/  UIADD3 UR4, UR4, 0x60, URZ ;  /* 0x0000006004047890 */ /* 0x000fe2000fffe03f */
[----:B------:R-:W-:Y:S02]  /*28b0*/  IMAD.IADD R23, R0, 0x1, -R23 ;  /* 0x0000000100177824 */ /* 0x000fe400078e0a17 */
[----:B------:R-:W1:Y:S03]  /*28c0*/  SHFL.IDX PT, R74, R20, 0x1, 0x1c1f ;  /* 0x003c1f00144a7f89 */ /* 0x000e6600000e0000 */
[----:B------:R-:W-:Y:S01]  /*28d0*/  IMAD.U32 R0, RZ, RZ, UR4 ;  /* 0x00000004ff007e24 */ /* 0x000fe2000f8e00ff */
[----:B------:R-:W-:-:S03]  /*28e0*/  UIADD3 UR4, UR5, 0x80, URZ ;  /* 0x0000008005047890 */ /* 0x000fc6000fffe03f */
[----:B------:R-:W-:-:S05]  /*28f0*/  IMAD R0, R23, -0x2, R0 ;  /* 0xfffffffe17007824 */ /* 0x000fca00078e0200 */
[----:B------:R-:W-:-:S04]  /*2900*/  IADD3 R73, R0, 0x1, -R73 ;  /* 0x0000000100497810 */ /* 0x000fc80007ffe849 */
[----:B0-----:R-:W-:-:S04]  /*2910*/  VIADDMNMX R72, R72, R73, R0, PT ;  /* 0x0000004948487246 */ /* 0x001fc80003800100 */
[C---:B------:R-:W-:Y:S02]  /*2920*/  ISETP.GT.AND P6, PT, R72.reuse, RZ, PT ;  /* 0x000000ff4800720c */ /* 0x040fe40003fc4270 */
[C---:B------:R-:W-:Y:S02]  /*2930*/  ISETP.GT.AND P5, PT, R72.reuse, 0x1, PT ;  /* 0x000000014800780c */ /* 0x040fe40003fa4270 */
[C---:B------:R-:W-:Y:S02]  /*2940*/  ISETP.GT.AND P3, PT, R72.reuse, 0x10, PT ;  /* 0x000000104800780c */ /* 0x040fe40003f64270 */
[C---:B------:R-:W-:Y:S02]  /*2950*/  ISETP.GT.AND P4, PT, R72.reuse, 0x8, PT ;  /* 0x000000084800780c */ /* 0x040fe40003f84270 */
[----:B------:R-:W-:Y:S02]  /*2960*/  ISETP.GT.AND P2, PT, R72, 0x9, PT ;  /* 0x000000094800780c */ /* 0x000fe40003f44270 */
[----:B-1----:R-:W-:Y:S01]  /*2970*/  VIADDMNMX R73, R74, R73, R0, PT ;  /* 0x000000494a497246 */ /* 0x002fe20003800100 */
[----:B------:R-:W-:-:S02]  /*2980*/  WARPGROUP.DEPBAR.LE gsb0, 0x0 ;  /* 0x00008000000079c5 */ /* 0x000fc40000010000 */
[----:B------:R-:W-:Y:S02]  /*2990*/  FSEL R24, R24, -INF , P6 ;  /* 0xff80000018187808 */ /* 0x000fe40003000000 */
[C---:B------:R-:W-:Y:S02]  /*29a0*/  ISETP.GT.AND P6, PT, R72.reuse, 0x11, PT ;  /* 0x000000114800780c */ /* 0x040fe40003fc4270 */
[----:B------:R-:W-:Y:S02]  /*29b0*/  FSEL R20, R25, -INF , P5 ;  /* 0xff80000019147808 */ /* 0x000fe40002800000 */
[----:B------:R-:W-:Y:S02]  /*29c0*/  ISETP.GT.AND P5, PT, R72, 0x18, PT ;  /* 0x000000184800780c */ /* 0x000fe40003fa4270 */
[----:B------:R-:W-:Y:S02]  /*29d0*/  FSEL R12, R32, -INF , P3 ;  /* 0xff800000200c7808 */ /* 0x000fe40001800000 */
[----:B------:R-:W-:-:S02]  /*29e0*/  FSEL R160, R33, -INF , P6 ;  /* 0xff80000021a07808 */ /* 0x000fc40003000000 */
[C---:B------:R-:W-:Y:S02]  /*29f0*/  ISETP.GT.AND P3, PT, R72.reuse, 0x21, PT ;  /* 0x000000214800780c */ /* 0x040fe40003f64270 */
[----:B------:R-:W-:Y:S02]  /*2a00*/  ISETP.GT.AND P6, PT, R72, 0x28, PT ;  /* 0x000000284800780c */ /* 0x000fe40003fc4270 */
[----:B------:R-:W-:Y:S02]  /*2a10*/  FSEL R28, R28, -INF , P4 ;  /* 0xff8000001c1c7808 */ /* 0x000fe40002000000 */
[----:B------:R-:W-:Y:S02]  /*2a20*/  ISETP.GT.AND P4, PT, R72, 0x19, PT ;  /* 0x000000194800780c */ /* 0x000fe40003f84270 */
[----:B------:R-:W-:Y:S02]  /*2a30*/  FSEL R165, R36, -INF , P5 ;  /* 0xff80000024a57808 */ /* 0x000fe40002800000 */
[----:B------:R-:W-:-:S02]  /*2a40*/  ISETP.GT.AND P5, PT, R72, 0x29, PT ;  /* 0x000000294800780c */ /* 0x000fc40003fa4270 */
[----:B------:R-:W-:Y:S02]  /*2a50*/  FSEL R161, R41, -INF , P3 ;  /* 0xff80000029a17808 */ /* 0x000fe40001800000 */
[----:B------:R-:W-:Y:S02]  /*2a60*/  FSEL R166, R44, -INF , P6 ;  /* 0xff8000002ca67808 */ /* 0x000fe40003000000 */
[C---:B------:R-:W-:Y:S02]  /*2a70*/  ISETP.GT.AND P3, PT, R72.reuse, 0x38, PT ;  /* 0x000000384800780c */ /* 0x040fe40003f64270 */
[----:B------:R-:W-:Y:S02]  /*2a80*/  ISETP.GT.AND P6, PT, R72, 0x39, PT ;  /* 0x000000394800780c */ /* 0x000fe40003fc4270 */
[----:B------:R-:W-:Y:S02]  /*2a90*/  FMNMX.FTZ R25, R24, R20, !PT ;  /* 0x0000001418197209 */ /* 0x000fe40007810000 */
[----:B------:R-:W-:-:S02]  /*2aa0*/  FSEL R170, R37, -INF , P4 ;  /* 0xff80000025aa7808 */ /* 0x000fc40002000000 */
[C---:B------:R-:W-:Y:S02]  /*2ab0*/  ISETP.GT.AND P4, PT, R72.reuse, 0x30, PT ;  /* 0x000000304800780c */ /* 0x040fe40003f84270 */
[----:B------:R-:W-:Y:S02]  /*2ac0*/  FSEL R171, R45, -INF , P5 ;  /* 0xff8000002dab7808 */ /* 0x000fe40002800000 */
[----:B------:R-:W-:Y:S02]  /*2ad0*/  ISETP.GT.AND P5, PT, R72, 0x40, PT ;  /* 0x000000404800780c */ /* 0x000fe40003fa4270 */
[----:B------:R-:W-:Y:S02]  /*2ae0*/  FSEL R167, R52, -INF , P3 ;  /* 0xff80000034a77808 */ /* 0x000fe40001800000 */
[----:B------:R-:W-:Y:S02]  /*2af0*/  FSEL R172, R53, -INF , P6 ;  /* 0xff80000035ac7808 */ /* 0x000fe40003000000 */
[----:B------:R-:W-:-:S02]  /*2b00*/  FSEL R74, R29, -INF , P2 ;  /* 0xff8000001d4a7808 */ /* 0x000fc40001000000 */
[C---:B------:R-:W-:Y:S02]  /*2b10*/  ISETP.GT.AND P3, PT, R72.reuse, 0x49, PT ;  /* 0x000000494800780c */ /* 0x040fe40003f64270 */
[----:B------:R-:W-:Y:S02]  /*2b20*/  ISETP.GT.AND P6, PT, R72, 0x50, PT ;  /* 0x000000504800780c */ /* 0x000fe40003fc4270 */
[----:B------:R-:W-:Y:S02]  /*2b30*/  FMNMX.FTZ R25, R28, R25, !PT ;  /* 0x000000191c197209 */ /* 0x000fe40007810000 */
[----:B------:R-:W-:Y:S02]  /*2b40*/  FSEL R158, R48, -INF , P4 ;  /* 0xff800000309e7808 */ /* 0x000fe40002000000 */
[----:B------:R-:W-:Y:S02]  /*2b50*/  ISETP.GT.AND P4, PT, R72, 0x41, PT ;  /* 0x000000414800780c */ /* 0x000fe40003f84270 */
[----:B------:R-:W-:-:S02]  /*2b60*/  FSEL R159, R56, -INF , P5 ;  /* 0xff800000389f7808 */ /* 0x000fc40002800000 */
[----:B------:R-:W-:Y:S02]  /*2b70*/  ISETP.GT.AND P5, PT, R72, 0x51, PT ;  /* 0x000000514800780c */ /* 0x000fe40003fa4270 */
[----:B------:R-:W-:Y:S02]  /*2b80*/  FSEL R173, R61, -INF , P3 ;  /* 0xff8000003dad7808 */ /* 0x000fe40001800000 */
[----:B------:R-:W-:Y:S02]  /*2b90*/  FSEL R0, R64, -INF , P6 ;  /* 0xff80000040007808 */ /* 0x000fe40003000000 */
[----:B------:R-:W-:Y:S02]  /*2ba0*/  FMNMX.FTZ R25, R74, R25, !PT ;  /* 0x000000194a197209 */ /* 0x000fe40007810000 */
[C---:B------:R-:W-:Y:S02]  /*2bb0*/  ISETP.GT.AND P3, PT, R73.reuse, RZ, PT ;  /* 0x000000ff4900720c */ /* 0x040fe40003f64270 */
[----:B------:R-:W-:-:S02]  /*2bc0*/  ISETP.GT.AND P6, PT, R73, 0x1, PT ;  /* 0x000000014900780c */ /* 0x000fc40003fc4270 */
[----:B------:R-:W-:Y:S02]  /*2bd0*/  FSEL R163, R57, -INF , P4 ;  /* 0xff80000039a37808 */ /* 0x000fe40002000000 */
[----:B------:R-:W-:Y:S02]  /*2be0*/  ISETP.GT.AND P4, PT, R72, 0x58, PT ;  /* 0x000000584800780c */ /* 0x000fe40003f84270 */
[----:B------:R-:W-:Y:S02]  /*2bf0*/  FSEL R164, R65, -INF , P5 ;  /* 0xff80000041a47808 */ /* 0x000fe40002800000 */
[----:B------:R-:W-:Y:S02]  /*2c00*/  FMNMX.FTZ R29, R12, R25, !PT ;  /* 0x000000190c1d7209 */ /* 0x000fe40007810000 */
[----:B------:R-:W-:Y:S02]  /*2c10*/  ISETP.GT.AND P5, PT, R73, 0x8, PT ;  /* 0x000000084900780c */ /* 0x000fe40003fa4270 */
[----:B------:R-:W-:-:S02]  /*2c20*/  FSEL R25, R26, -INF , P3 ;  /* 0xff8000001a197808 */ /* 0x000fc40001800000 */
[----:B------:R-:W-:Y:S02]  /*2c30*/  FSEL R27, R27, -INF , P6 ;  /* 0xff8000001b1b7808 */ /* 0x000fe40003000000 */
        /* <DEDUP_REMOVED lines=18> */
[----:B------:R-:W-:Y:S02]  /*2d60*/  FMNMX.FTZ R30, R157, R30, !PT ;  /* 0x0000001e9d1e7209 */ /* 0x000fe40007810000 */
[----:B------:R-:W-:Y:S02]  /*2d70*/  ISETP.GT.AND P3, PT, R73, 0x19, PT ;  /* 0x000000194900780c */ /* 0x000fe40003f64270 */
[----:B------:R-:W-:Y:S02]  /*2d80*/  FSEL R213, R38, -INF , P4 ;  /* 0xff80000026d57808 */ /* 0x000fe40002000000 */
[----:B------:R-:W-:Y:S02]  /*2d90*/  FMNMX.FTZ R26, R211, R26, !PT ;  /* 0x0000001ad31a7209 */ /* 0x000fe40007810000 */
[----:B------:R-:W-:-:S02]  /*2da0*/  FMNMX.FTZ R33, R161, R30, !PT ;  /* 0x0000001ea1217209 */ /* 0x000fc40007810000 */
[----:B------:R-:W-:Y:S02]  /*2db0*/  ISETP.GT.AND P5, PT, R73, 0x20, PT ;  /* 0x000000204900780c */ /* 0x000fe40003fa4270 */
[----:B------:R-:W-:Y:S02]  /*2dc0*/  FSEL R215, R39, -INF , P3 ;  /* 0xff80000027d77808 */ /* 0x000fe40001800000 */
[----:B------:R-:W-:Y:S02]  /*2dd0*/  FMNMX.FTZ R26, R213, R26, !PT ;  /* 0x0000001ad51a7209 */ /* 0x000fe40007810000 */
        /* <DEDUP_REMOVED lines=32> */
[----:B------:R-:W-:-:S02]  /*2fe0*/  ISETP.GT.AND P2, PT, R72, 0x48, PT ;  /* 0x000000484800780c */ /* 0x000fc40003f44270 */
        /* <DEDUP_REMOVED lines=50> */
[--C-:B------:R-:W-:Y:S01]  /*3310*/  FFMA.FTZ R178, R28, UR10, -R199.reuse ;  /* 0x0000000a1cb27c23 */ /* 0x100fe200080108c7 */
[----:B------:R-:W-:Y:S01]  /*3320*/  FSEL R204, R204, RZ, P2 ;  /* 0x000000ffcccc7208 */ /* 0x000fe20001000000 */
[--C-:B------:R-:W-:Y:S01]  /*3330*/  FFMA.FTZ R179, R74, UR10, -R199.reuse ;  /* 0x0000000a4ab37c23 */ /* 0x100fe200080108c7 */
[----:B------:R-:W-:Y:S01]  /*3340*/  ISETP.NE.AND P2, PT, R76, RZ, PT ;  /* 0x000000ff4c00720c */ /* 0x000fe20003f45270 */
[----:B------:R-:W-:Y:S01]  /*3350*/  MUFU.EX2 R175, R175 ;  /* 0x000000af00af7308 */ /* 0x000fe20000000800 */
[----:B------:R-:W0:Y:S01]  /*3360*/  S2R R76, SR_TID.X ;  /* 0x00000000004c7919 */ /* 0x000e220000002100 */
        /* <DEDUP_REMOVED lines=8> */
[----:B------:R-:W-:Y:S01]  /*33f0*/  FFMA.FTZ R170, R211, UR10, -R204 ;  /* 0x0000000ad3aa7c23 */ /* 0x000fe200080108cc */
[----:B------:R-:W-:Y:S01]  /*3400*/  FFMA.FTZ R12, R12, UR10, -R199 ;  /* 0x0000000a0c0c7c23 */ /* 0x000fe200080108c7 */
[----:B------:R-:W-:-:S02]  /*3410*/  @!P2 VIADD R20, R190, 0x32440 ;  /* 0x00032440be14a836 */ /* 0x000fc40000000000 */
[--C-:B------:R-:W-:Y:S01]  /*3420*/  FFMA.FTZ R165, R217, UR10, -R204.reuse ;  /* 0x0000000ad9a57c23 */ /* 0x100fe200080108cc */
[--C-:B------:R-:W-:Y:S01]  /*3430*/  FFMA.FTZ R206, R213, UR10, -R204.reuse ;  /* 0x0000000ad5ce7c23 */ /* 0x100fe200080108cc */
[----:B------:R-:W-:Y:S01]  /*3440*/  FFMA.FTZ R211, R215, UR10, -R204 ;  /* 0x0000000ad7d37c23 */ /* 0x000fe200080108cc */
[----:B------:R-:W-:Y:S01]  /*3450*/  MUFU.EX2 R178, R178 ;  /* 0x000000b200b27308 */ /* 0x000fe20000000800 */
[----:B------:R-:W-:Y:S01]  /*3460*/  @!P2 PRMT R20, RZ, 0x654, R20 ;  /* 0x00000654ff14a816 */ /* 0x000fe20000000014 */
[--C-:B------:R-:W-:Y:S01]  /*3470*/  FFMA.FTZ R208, R161, UR10, -R199.reuse ;  /* 0x0000000aa1d07c23 */ /* 0x100fe200080108c7 */
[--C-:B------:R-:W-:Y:S01]  /*3480*/  FFMA.FTZ R161, R166, UR10, -R199.reuse ;  /* 0x0000000aa6a17c23 */ /* 0x100fe200080108c7 */
[--C-:B------:R-:W-:Y:S01]  /*3490*/  FFMA.FTZ R166, R171, UR10, -R199.reuse ;  /* 0x0000000aaba67c23 */ /* 0x100fe200080108c7 */
[--C-:B------:R-:W-:Y:S01]  /*34a0*/  FFMA.FTZ R171, R180, UR10, -R204.reuse ;  /* 0x0000000ab4ab7c23 */ /* 0x100fe200080108cc */
[--C-:B------:R-:W-:Y:S01]  /*34b0*/  FFMA.FTZ R180, R185, UR10, -R204.reuse ;  /* 0x0000000ab9b47c23 */ /* 0x100fe200080108cc */
[--C-:B------:R-:W-:Y:S01]  /*34c0*/  FFMA.FTZ R157, R157, UR10, -R199.reuse ;  /* 0x0000000a9d9d7c23 */ /* 0x100fe200080108c7 */
[----:B------:R-:W2:Y:S01]  /*34d0*/  MUFU.EX2 R179, R179 ;  /* 0x000000b300b37308 */ /* 0x000ea20000000800 */
[----:B-1----:R-:W-:Y:S01]  /*34e0*/  F2FP.F16.F32.PACK_AB R152, R175, R176 ;  /* 0x000000b0af98723e */ /* 0x002fe200000000ff */
[--C-:B------:R-:W-:Y:S01]  /*34f0*/  FFMA.FTZ R185, R191, UR10, -R204.reuse ;  /* 0x0000000abfb97c23 */ /* 0x100fe200080108cc */
[--C-:B------:R-:W-:Y:S01]  /*3500*/  FFMA.FTZ R194, R194, UR10, -R204.reuse ;  /* 0x0000000ac2c27c23 */ /* 0x100fe200080108cc */
[--C-:B------:R-:W-:Y:S01]  /*3510*/  FFMA.FTZ R191, R162, UR10, -R199.reuse ;  /* 0x0000000aa2bf7c23 */ /* 0x100fe200080108c7 */
[--C-:B------:R-:W-:Y:S01]  /*3520*/  FFMA.FTZ R162, R167, UR10, -R199.reuse ;  /* 0x0000000aa7a27c23 */ /* 0x100fe200080108c7 */
[--C-:B------:R-:W-:Y:S01]  /*3530*/  FFMA.FTZ R167, R172, UR10, -R199.reuse ;  /* 0x0000000aaca77c23 */ /* 0x100fe200080108c7 */
[----:B------:R-:W-:Y:S01]  /*3540*/  FFMA.FTZ R172, R181, UR10, -R204 ;  /* 0x0000000ab5ac7c23 */ /* 0x000fe200080108cc */
[----:B------:R-:W-:Y:S01]  /*3550*/  MUFU.EX2 R177, R177 ;  /* 0x000000b100b17308 */ /* 0x000fe20000000800 */
[----:B0-----:R-:W-:Y:S01]  /*3560*/  SHF.R.U32.HI R76, RZ, 0x7, R76 ;  /* 0x00000007ff4c7819 */ /* 0x001fe2000001164c */
[--C-:B------:R-:W-:Y:S01]  /*3570*/  FFMA.FTZ R181, R186, UR10, -R204.reuse ;  /* 0x0000000abab57c23 */ /* 0x100fe200080108cc */
[--C-:B------:R-:W-:Y:S01]  /*3580*/  FFMA.FTZ R158, R158, UR10, -R199.reuse ;  /* 0x0000000a9e9e7c23 */ /* 0x100fe200080108c7 */
[--C-:B------:R-:W-:Y:S01]  /*3590*/  FFMA.FTZ R186, R192, UR10, -R204.reuse ;  /* 0x0000000ac0ba7c23 */ /* 0x100fe200080108cc */
[----:B------:R-:W-:Y:S01]  /*35a0*/  IADD3 R202, -R76, 0xb, RZ ;  /* 0x0000000b4cca7810 */ /* 0x000fe20007ffe1ff */
[--C-:B------:R-:W-:Y:S01]  /*35b0*/  FFMA.FTZ R195, R195, UR10, -R204.reuse ;  /* 0x0000000ac3c37c23 */ /* 0x100fe200080108cc */
[--C-:B------:R-:W-:Y:S01]  /*35c0*/  FFMA.FTZ R192, R163, UR10, -R199.reuse ;  /* 0x0000000aa3c07c23 */ /* 0x100fe200080108c7 */
[----:B------:R-:W0:Y:S01]  /*35d0*/  MUFU.EX2 R188, R188 ;  /* 0x000000bc00bc7308 */ /* 0x000e220000000800 */
[----:B--2---:R-:W-:Y:S01]  /*35e0*/  F2FP.F16.F32.PACK_AB R154, R179, R178 ;  /* 0x000000b2b39a723e */ /* 0x004fe200000000ff */
[----:B------:R1:W-:Y:S06]  /*35f0*/  BAR.ARV R202, 0x100 ;  /* 0x000400ca0000751d */ /* 0x0003ec0000002000 */
[----:B------:R2:W-:Y:S01]  /*3600*/  @!P2 SYNCS.ARRIVE.TRANS64.RED.A1T0 RZ, [R20+URZ], RZ ;  /* 0x000000ff14ffa9a7 */ /* 0x0005e2000810043f */
        /* <DEDUP_REMOVED lines=12> */
[--C-:B------:R-:W-:Y:S01]  /*36d0*/  FFMA.FTZ R169, R174, UR10, -R199.reuse ;  /* 0x0000000aaea97c23 */ /* 0x100fe200080108c7 */
[--C-:B------:R-:W-:Y:S01]  /*36e0*/  FFMA.FTZ R174, R189, UR10, -R204.reuse ;  /* 0x0000000abdae7c23 */ /* 0x100fe200080108cc */
[--C-:B------:R-:W-:Y:S01]  /*36f0*/  FFMA.FTZ R189, R193, UR10, -R204.reuse ;  /* 0x0000000ac1bd7c23 */ /* 0x100fe200080108cc */
[----:B------:R-:W-:Y:S01]  /*3700*/  FFMA.FTZ R0, R0, UR10, -R199 ;  /* 0x0000000a00007c23 */ /* 0x000fe200080108c7 */
[----:B------:R-:W-:Y:S01]  /*3710*/  MUFU.EX2 R12, R12 ;  /* 0x0000000c000c7308 */ /* 0x000fe20000000800 */
[--C-:B------:R-:W-:Y:S01]  /*3720*/  FFMA.FTZ R193, R197, UR10, -R204.reuse ;  /* 0x0000000ac5c17c23 */ /* 0x100fe200080108cc */
[----:B------:R-:W-:Y:S01]  /*3730*/  FFMA.FTZ R198, R205, UR10, -R204 ;  /* 0x0000000acdc67c23 */ /* 0x000fe200080108cc */
[----:B------:R-:W-:Y:S01]  /*3740*/  FADD.FTZ R175, R176, R175 ;  /* 0x000000afb0af7221 */ /* 0x000fe20000010000 */
[----:B------:R-:W-:Y:S01]  /*3750*/  FADD.FTZ R188, R177, R188 ;  /* 0x000000bcb1bc7221 */ /* 0x000fe20000010000 */
[----:B--2---:R-:W-:-:S02]  /*3760*/  IMAD.U32 R20, RZ, RZ, UR5 ;  /* 0x00000005ff147e24 */ /* 0x004fc4000f8e00ff */
[----:B------:R-:W-:Y:S01]  /*3770*/  FADD.FTZ R178, R178, R175 ;  /* 0x000000afb2b27221 */ /* 0x000fe20000010000 */
[----:B------:R-:W0:Y:S01]  /*3780*/  MUFU.EX2 R207, R207 ;  /* 0x000000cf00cf7308 */ /* 0x000e220000000800 */
[----:B---3--:R-:W-:Y:S01]  /*3790*/  F2FP.F16.F32.PACK_AB R155, R184, R183 ;  /* 0x000000b7b89b723e */ /* 0x008fe200000000ff */
[----:B------:R1:W-:Y:S01]  /*37a0*/  BAR.SYNC.DEFER_BLOCKING R203, 0x100 ;  /* 0x000400cb0000751d */ /* 0x0003e20000010000 */
[----:B------:R-:W-:Y:S01]  /*37b0*/  FADD.FTZ R183, R183, R188 ;  /* 0x000000bcb7b77221 */ /* 0x000fe20000010000 */
[----:B------:R-:W-:Y:S01]  /*37c0*/  FADD.FTZ R179, R179, R178 ;  /* 0x000000b2b3b37221 */ /* 0x000fe20000010000 */
[----:B------:R-:W-:Y:S02]  /*37d0*/  @!P2 VIADD R190, R190, 0x32460 ;  /* 0x00032460bebea836 */ /* 0x000fe40000000000 */
[----:B------:R-:W-:Y:S01]  /*37e0*/  FADD.FTZ R184, R184, R183 ;  /* 0x000000b7b8b87221 */ /* 0x000fe20000010000 */
[----:B------:R-:W-:Y:S02]  /*37f0*/  MUFU.EX2 R160, R160 ;  /* 0x000000a000a07308 */ /* 0x000fe40000000800 */
[----:B------:R-:W-:-:S06]  /*3800*/  @!P2 PRMT R190, RZ, 0x654, R190 ;  /* 0x00000654ffbea816 */ /* 0x000fcc00000000be */
[----:B------:R-:W-:Y:S08]  /*3810*/  MUFU.EX2 R209, R209 ;  /* 0x000000d100d17308 */ /* 0x000ff00000000800 */
[----:B------:R-:W-:Y:S01]  /*3820*/  MUFU.EX2 R165, R165 ;  /* 0x000000a500a57308 */ /* 0x000fe20000000800 */
[----:B------:R-:W-:-:S06]  /*3830*/  WARPGROUP.ARRIVE ;  /* 0x00000000000079c5 */ /* 0x000fcc0000000000 */
[----:B------:R-:W-:Y:S01]  /*3840*/  HGMMA.64x256x16.F32 R24, R152, gdesc[UR12].tnspB, RZ, !UPT, gsb0 ;  /* 0x43e0000c98187df0 */ /* 0x000fe2000c0008ff */
[----:B------:R-:W2:Y:S01]  /*3850*/  MUFU.EX2 R170, R170 ;  /* 0x000000aa00aa7308 */ /* 0x000ea20000000800 */
[----:B------:R-:W-:Y:S01]  /*3860*/  UMOV UR14, UR4 ;  /* 0x00000004000e7c82 */ /* 0x000fe20008000000 */
[----:B------:R-:W-:Y:S01]  /*3870*/  UMOV UR15, 0x40000040 ;  /* 0x40000040000f7882 */ /* 0x000fe20000000000 */
[----:B------:R-:W-:-:S05]  /*3880*/  UIADD3 UR4, UR5, 0x100, URZ ;  /* 0x0000010005047890 */ /* 0x000fca000fffe03f */
        /* <DEDUP_REMOVED lines=48> */
[----:B------:R-:W-:Y:S01]  /*3b90*/  UMOV UR14, UR4 ;  /* 0x00000004000e7c82 */ /* 0x000fe20008000000 */
[----:B------:R-:W-:Y:S01]  /*3ba0*/  UMOV UR15, 0x40000040 ;  /* 0x40000040000f7882 */ /* 0x000fe20000000000 */
[----:B------:R-:W-:Y:S01]  /*3bb0*/  UIADD3 UR4, UR5, 0x180, URZ ;  /* 0x0000018005047890 */ /* 0x000fe2000fffe03f */
        /* <DEDUP_REMOVED lines=14> */
[----:B------:R-:W-:-:S06]  /*3ca0*/  FADD.FTZ R185, R194, R185 ;  /* 0x000000b9c2b97221 */ /* 0x000fcc0000010000 */
[----:B------:R-:W-:Y:S01]  /*3cb0*/  HGMMA.64x256x16.F32 R24, R152, gdesc[UR12].tnspB, R24, gsb0 ;  /* 0x43e0000c98187df0 */ /* 0x000fe20008000818 */
[----:B------:R-:W-:Y:S01]  /*3cc0*/  UMOV UR14, UR4 ;  /* 0x00000004000e7c82 */ /* 0x000fe20008000000 */
[----:B------:R-:W-:Y:S01]  /*3cd0*/  UMOV UR15, 0x40000040 ;  /* 0x40000040000f7882 */ /* 0x000fe20000000000 */
[----:B------:R-:W-:Y:S01]  /*3ce0*/  UIADD3 UR4, UR5, 0x200, URZ ;  /* 0x0000020005047890 */ /* 0x000fe2000fffe03f */
        /* <DEDUP_REMOVED lines=13> */
[----:B------:R-:W-:-:S07]  /*3dc0*/  FADD.FTZ R186, R195, R186 ;  /* 0x000000bac3ba7221 */ /* 0x000fce0000010000 */
        /* <DEDUP_REMOVED lines=21> */
[----:B------:R-:W-:Y:S02]  /*3f20*/  @UP0 ULDC UR4, c[0x0][0x44c] ;  /* 0x0001130000040ab9 */ /* 0x000fe40000000800 */
[----:B------:R-:W-:-:S04]  /*3f30*/  UIMAD.WIDE.U32 UR4, UR38, UR4, URZ ;  /* 0x00000004260472a5 */ /* 0x000fc8000f8e003f */
[----:B------:R-:W-:Y:S02]  /*3f40*/  @UP0 USHF.R.U32.HI UR38, URZ, UR7, UR5 ;  /* 0x000000073f260299 */ /* 0x000fe40008011605 */
[----:B------:R-:W-:Y:S02]  /*3f50*/  UIADD3 UR7, UR42, -0x2, URZ ;  /* 0xfffffffe2a077890 */ /* 0x000fe4000fffe03f */
[----:B------:R-:W-:-:S04]  /*3f60*/  UIADD3 UR4, UR38, -UR6, UR39 ;  /* 0x8000000626047290 */ /* 0x000fc8000fffe027 */
[----:B------:R-:W-:-:S04]  /*3f70*/  UIMAD.WIDE UR4, UR4, 0x2aaaaaab, URZ ;  /* 0x2aaaaaab040478a5 */ /* 0x000fc8000f8e023f */
[----:B------:R-:W-:-:S04]  /*3f80*/  USHF.R.U32.HI UR4, URZ, 0x1f, UR5 ;  /* 0x0000001f3f047899 */ /* 0x000fc80008011605 */
[----:B------:R-:W-:-:S04]  /*3f90*/  ULEA.HI.SX32 UR4, UR5, UR4, 0x1c ;  /* 0x0000000405047291 */ /* 0x000fc8000f8fe23f */
[----:B------:R-:W-:-:S04]  /*3fa0*/  UISETP.LT.AND UP1, UPT, UR11, UR4, UPT ;  /* 0x000000040b00728c */ /* 0x000fc8000bf21270 */
[----:B------:R-:W-:-:S03]  /*3fb0*/  USEL UR56, UR11, UR4, !UP1 ;  /* 0x000000040b387287 */ /* 0x000fc6000c800000 */
[----:B------:R-:W-:Y:S01]  /*3fc0*/  UMOV UR4, URZ ;  /* 0x0000003f00047c82 */ /* 0x000fe20008000000 */
[----:B------:R-:W-:-:S06]  /*3fd0*/  UISETP.GE.AND UP1, UPT, UR7, UR56, UPT ;  /* 0x000000380700728c */ /* 0x000fcc000bf26270 */
[----:B------:R-:W-:Y:S01]  /*3fe0*/  PLOP3.LUT P3, PT, PT, PT, UP1, 0x80, 0x0 ;  /* 0x000000000000781c */ /* 0x000fe20003f6f018 */
[----:B------:R-:W-:Y:S02]  /*3ff0*/  WARPGROUP.DEPBAR.LE gsb0, 0x0 ;  /* 0x00008000000079c5 */ /* 0x000fe40000010000 */
[----:B------:R-:W-:Y:S01]  /*4000*/  F2FP.F16.F32.PACK_AB R152, R213, R0 ;  /* 0x00000000d598723e */ /* 0x000fe200000000ff */
[----:B------:R-:W-:Y:S01]  /*4010*/  FADD.FTZ R0, R0, R163 ;  /* 0x000000a300007221 */ /* 0x000fe20000010000 */
[----:B------:R-:W-:Y:S01]  /*4020*/  F2FP.F16.F32.PACK_AB R153, R189, R174 ;  /* 0x000000aebd99723e */ /* 0x000fe200000000ff */
        /* <DEDUP_REMOVED lines=14> */
[----:B------:R-:W-:Y:S01]  /*4110*/  IMAD.MOV.U32 R205, RZ, RZ, R156 ;  /* 0x000000ffffcd7224 */ /* 0x000fe200078e009c */
[----:B------:R-:W-:Y:S01]  /*4120*/  UMOV UR60, URZ ;  /* 0x0000003f003c7c82 */ /* 0x000fe20008000000 */
[----:B------:R-:W-:Y:S01]  /*4130*/  IMAD.MOV.U32 R204, RZ, RZ, R201 ;  /* 0x000000ffffcc7224 */ /* 0x000fe200078e00c9 */
[----:B------:R-:W-:-:S06]  /*4140*/  UMOV UR4, URZ ;  /* 0x0000003f00047c82 */ /* 0x000fcc0008000000 */
.L_x_4423:
[----:B------:R-:W-:-:S04]  /*4150*/  UIADD3 UR4, UR4, 0x1, URZ ;  /* 0x0000000104047890 */ /* 0x000fc8000fffe03f */
[----:B------:R-:W-:-:S04]  /*4160*/  UISETP.NE.AND UP1, UPT, UR4, 0x2, UPT ;  /* 0x000000020400788c */ /* 0x000fc8000bf25270 */
[----:B------:R-:W-:Y:S02]  /*4170*/  USEL UR5, URZ, 0x1, UP1 ;  /* 0x000000013f057887 */ /* 0x000fe40008800000 */
[----:B------:R-:W-:Y:S02]  /*4180*/  USEL UR4, UR4, URZ, UP1 ;  /* 0x0000003f04047287 */ /* 0x000fe40008800000 */
[----:B------:R-:W-:Y:S01]  /*4190*/  ULOP3.LUT UR60, UR60, UR5, URZ, 0x3c, !UPT ;  /* 0x000000053c3c7292 */ /* 0x000fe2000f8e3c3f */
[----:B-1----:R-:W-:Y:S11]  /*41a0*/  @!P0 BRA `(.L_x_4415) ;  /* 0x0000000000048947 */ /* 0x002ff60003800000 */
[----:B------:R-:W-:Y:S01]  /*41b0*/  BPT.TRAP 0x1 ;  /* 0x000000040000795c */ /* 0x000fe20000300000 */
.L_x_4415:
[----:B------:R-:W-:Y:S01]  /*41c0*/  R2UR UR5, R22 ;  /* 0x00000000160572ca */ /* 0x000fe200000e0000 */
[----:B------:R-:W-:-:S05]  /*41d0*/  IMAD.U32 R201, RZ, RZ, UR60 ;  /* 0x0000003cffc97e24 */ /* 0x000fca000f8e00ff */
[----:B------:R-:W-:-:S07]  /*41e0*/  SHF.L.U32 R201, R201, 0x1f, RZ ;  /* 0x0000001fc9c97819 */ /* 0x000fce00000006ff */
[----:B------:R-:W-:-:S09]  /*41f0*/  ULEA UR5, UR4, UR5, 0x3 ;  /* 0x0000000504057291 */ /* 0x000fd2000f8e183f */
[----:B------:R1:W2:Y:S01]  /*4200*/  SYNCS.PHASECHK.TRANS64.TRYWAIT P3, [UR5+0x32430], R201 ;  /* 0x032430c9ff0075a7 */ /* 0x0002a20008060145 */
[----:B------:R-:W-:Y:S05]  /*4210*/  @!P0 BRA `(.L_x_4416) ;  /* 0x0000000000048947 */ /* 0x000fea0003800000 */
[----:B------:R-:W-:Y:S01]  /*4220*/  BPT.TRAP 0x1 ;  /* 0x000000040000795c */ /* 0x000fe20000300000 */
.L_x_4416:
[----:B--2---:R-:W-:Y:S05]  /*4230*/  @P3 BRA `(.L_x_4417) ;  /* 0x0000000000083947 */ /* 0x004fea0003800000 */
[----:B------:R-:W2:Y:S02]  /*4240*/  SYNCS.PHASECHK.TRANS64.TRYWAIT P3, [UR5+0x32430], R201 ;  /* 0x032430c9ff0075a7 */ /* 0x000ea40008060145 */
[----:B--2---:R-:W-:Y:S05]  /*4250*/  @!P3 BRA `(.L_x_4418) ;  /* 0x000000c800d8b947 */ /* 0x004fea0003800000 */
.L_x_4417:
[----:B------:R-:W-:Y:S01]  /*4260*/  R2UR UR6, R21 ;  /* 0x00000000150672ca */ /* 0x000fe200000e0000 */
[----:B0-2---:R-:W-:Y:S01]  /*4270*/  WARPGROUP.ARRIVE ;  /* 0x00000000000079c5 */ /* 0x005fe20000000000 */
[----:B------:R-:W-:Y:S01]  /*4280*/  MOV R202, UR25 ;  /* 0x0000001900ca7c02 */ /* 0x000fe20008000f00 */
        /* <DEDUP_REMOVED lines=48> */
.L_x_4419:
[----:B------:R0:W2:Y:S01]  /*4590*/  SYNCS.PHASECHK.TRANS64.TRYWAIT P3, [UR5+0x32450], R201 ;  /* 0x032450c9ff0075a7 */ /* 0x0000a20008060145 */
[----:B------:R-:W-:Y:S05]  /*45a0*/  @!P0 BRA `(.L_x_4420) ;  /* 0x0000000000048947 */ /* 0x000fea0003800000 */
[----:B------:R-:W-:Y:S01]  /*45b0*/  BPT.TRAP 0x1 ;  /* 0x000000040000795c */ /* 0x000fe20000300000 */
.L_x_4420:
[----:B--2---:R-:W-:Y:S05]  /*45c0*/  @P3 BRA `(.L_x_4421) ;  /* 0x0000000000083947 */ /* 0x004fea0003800000 */
[----:B------:R-:W2:Y:S02]  /*45d0*/  SYNCS.PHASECHK.TRANS64.TRYWAIT P3, [UR5+0x32450], R201 ;  /* 0x032450c9ff0075a7 */ /* 0x000ea40008060145 */
[----:B--2---:R-:W-:Y:S05]  /*45e0*/  @!P3 BRA `(.L_x_4422) ;  /* 0x000000c8000cb947 */ /* 0x004fea0003800000 */
.L_x_4421:
[----:B012---:R-:W-:Y:S01]  /*45f0*/  MOV R201, UR49 ;  /* 0x0000003100c97c02 */ /* 0x007fe20008000f00 */
[----:B------:R-:W-:Y:S01]  /*4600*/  UIMAD UR6, UR4, 0xc00, UR61 ;  /* 0x00000c00040678a4 */ /* 0x000fe2000f8e023d */
[----:B------:R-:W-:Y:S01]  /*4610*/  MOV R202, UR48 ;  /* 0x0000003000ca7c02 */ /* 0x000fe20008000f00 */
[----:B------:R-:W-:Y:S01]  /*4620*/  WARPGROUP.ARRIVE ;  /* 0x00000000000079c5 */ /* 0x000fe20000000000 */
[----:B------:R-:W-:Y:S01]  /*4630*/  R2UR UR48, R4 ;  /* 0x00000000043072ca */ /* 0x000fe200000e0000 */
[----:B------:R-:W-:Y:S01]  /*4640*/  UMOV UR51, 0x40000040 ;  /* 0x4000004000337882 */ /* 0x000fe20000000000 */
[----:B------:R-:W-:Y:S01]  /*4650*/  R2UR UR49, R5 ;  /* 0x00000000053172ca */ /* 0x000fe200000e0000 */
[----:B------:R-:W-:Y:S01]  /*4660*/  UIADD3 UR10, UR6, 0x2, URZ ;  /* 0x00000002060a7890 */ /* 0x000fe2000fffe03f */
[----:B------:R-:W-:Y:S01]  /*4670*/  MOV R206, UR53 ;  /* 0x0000003500ce7c02 */ /* 0x000fe20008000f00 */
[----:B------:R-:W-:Y:S01]  /*4680*/  UMOV UR50, UR6 ;  /* 0x0000000600327c82 */ /* 0x000fe20008000000 */
[----:B------:R-:W-:Y:S01]  /*4690*/  MOV R207, UR52 ;  /* 0x0000003400cf7c02 */ /* 0x000fe20008000f00 */
[----:B------:R-:W-:Y:S01]  /*46a0*/  UMOV UR55, 0x40000040 ;  /* 0x4000004000377882 */ /* 0x000fe20000000000 */
[----:B------:R-:W-:Y:S01]  /*46b0*/  R2UR UR52, R2 ;  /* 0x00000000023472ca */ /* 0x000fe200000e0000 */
[----:B------:R-:W-:Y:S01]  /*46c0*/  UMOV UR59, 0x40000040 ;  /* 0x40000040003b7882 */ /* 0x000fe20000000000 */
[----:B------:R-:W-:Y:S01]  /*46d0*/  R2UR UR53, R3 ;  /* 0x00000000033572ca */ /* 0x000fe200000e0000 */
[----:B------:R-:W-:Y:S01]  /*46e0*/  UMOV UR54, UR10 ;  /* 0x0000000a00367c82 */ /* 0x000fe20008000000 */
[----:B------:R-:W-:Y:S01]  /*46f0*/  MOV R208, UR57 ;  /* 0x0000003900d07c02 */ /* 0x000fe20008000f00 */
[----:B------:R-:W-:Y:S01]  /*4700*/  UIADD3 UR10, UR6, 0x4, URZ ;  /* 0x00000004060a7890 */ /* 0x000fe2000fffe03f */
[----:B------:R-:W-:Y:S01]  /*4710*/  MOV R209, UR56 ;  /* 0x0000003800d17c02 */ /* 0x000fe20008000f00 */
[----:B------:R-:W-:Y:S01]  /*4720*/  HGMMA.64x96x16.F32 R152, gdesc[UR48], R152, gsb0 ;  /* 0x01600000309879f0 */ /* 0x000fe20008000898 */
[----:B------:R-:W-:Y:S01]  /*4730*/  R2UR UR56, R14 ;  /* 0x000000000e3872ca */ /* 0x000fe200000e0000 */
[----:B------:R-:W-:Y:S01]  /*4740*/  UMOV UR11, 0x40000040 ;  /* 0x40000040000b7882 */ /* 0x000fe20000000000 */
[----:B------:R-:W-:Y:S01]  /*4750*/  R2UR UR57, R15 ;  /* 0x000000000f3972ca */ /* 0x000fe200000e0000 */
[----:B------:R-:W-:Y:S01]  /*4760*/  UIADD3 UR14, UR6, 0x300, URZ ;  /* 0x00000300060e7890 */ /* 0x000fe2000fffe03f */
[----:B------:R-:W-:Y:S01]  /*4770*/  R2UR UR49, R201 ;  /* 0x00000000c93172ca */ /* 0x000fe200000e0000 */
[----:B------:R-:W-:Y:S01]  /*4780*/  UMOV UR58, UR10 ;  /* 0x0000000a003a7c82 */ /* 0x000fe20008000000 */
[----:B------:R-:W-:Y:S01]  /*4790*/  UIADD3 UR10, UR6, 0x6, URZ ;  /* 0x00000006060a7890 */ /* 0x000fe2000fffe03f */
[----:B------:R-:W-:Y:S01]  /*47a0*/  R2UR UR48, R202 ;  /* 0x00000000ca3072ca */ /* 0x000fe200000e0000 */
[----:B------:R-:W-:Y:S01]  /*47b0*/  UMOV UR15, 0x40000040 ;  /* 0x40000040000f7882 */ /* 0x000fe20000000000 */
[----:B------:R-:W-:Y:S01]  /*47c0*/  UIADD3 UR18, UR6, 0x302, URZ ;  /* 0x0000030206127890 */ /* 0x000fe2000fffe03f */
[----:B------:R-:W0:Y:S01]  /*47d0*/  S2R R213, SR_TID.X ;  /* 0x0000000000d57919 */ /* 0x000e220000002100 */
        /* <DEDUP_REMOVED lines=17> */
[----:B0-----:R-:W-:Y:S01]  /*48f0*/  SHF.R.U32.HI R213, RZ, 0x7, R213 ;  /* 0x00000007ffd57819 */ /* 0x001fe200000116d5 */
        /* <DEDUP_REMOVED lines=8> */
[----:B------:R-:W-:Y:S01]  /*4980*/  IMAD.MOV.U32 R206, RZ, RZ, R13 ;  /* 0x000000ffffce7224 */ /* 0x000fe200078e000d */
[----:B------:R-:W-:Y:S02]  /*4990*/  WARPGROUP.DEPBAR.LE gsb0, 0x0 ;  /* 0x00008000000079c5 */ /* 0x000fe40000010000 */
[----:B------:R-:W-:-:S06]  /*49a0*/  WARPGROUP.ARRIVE ;  /* 0x00000000000079c5 */ /* 0x000fcc0000000000 */
[----:B------:R-:W-:Y:S01]  /*49b0*/  HGMMA.64x96x16.F32 R152, gdesc[UR56], R152, gsb0 ;  /* 0x01600000389879f0 */ /* 0x000fe20008000898 */
[----:B------:R-:W-:Y:S01]  /*49c0*/  R2UR UR56, R10 ;  /* 0x000000000a3872ca */ /* 0x000fe200000e0000 */
[----:B------:R-:W-:Y:S01]  /*49d0*/  UMOV UR58, UR6 ;  /* 0x00000006003a7c82 */ /* 0x000fe20008000000 */
[----:B------:R-:W-:Y:S01]  /*49e0*/  R2UR UR57, R11 ;  /* 0x000000000b3972ca */ /* 0x000fe200000e0000 */
[----:B------:R-:W-:Y:S01]  /*49f0*/  UMOV UR59, 0x40000040 ;  /* 0x40000040003b7882 */ /* 0x000fe20000000000 */
[----:B------:R-:W-:Y:S02]  /*4a00*/  @UP0 ULDC UR6, c[0x0][0x44c] ;  /* 0x0001130000060ab9 */ /* 0x000fe40000000800 */
[----:B------:R-:W-:Y:S01]  /*4a10*/  @P1 IMAD.HI.U32 R201, R13, UR6, RZ ;  /* 0x000000060dc91c27 */ /* 0x000fe2000f8e00ff */
[----:B------:R-:W-:-:S04]  /*4a20*/  @UP0 ULDC UR6, c[0x0][0x450] ;  /* 0x0001140000060ab9 */ /* 0x000fc80000000800 */
[----:B------:R-:W-:Y:S01]  /*4a30*/  @P1 SHF.R.U32.HI R206, RZ, UR6, R201 ;  /* 0x00000006ffce1c19 */ /* 0x000fe200080116c9 */
[----:B------:R-:W-:Y:S02]  /*4a40*/  UMOV UR6, 0x1 ;  /* 0x0000000100067882 */ /* 0x000fe40000000000 */
[----:B------:R-:W-:Y:S02]  /*4a50*/  UIMAD UR6, UR7, -0x60, UR6 ;  /* 0xffffffa0070678a4 */ /* 0x000fe4000f8e0206 */
[----:B------:R-:W0:Y:S01]  /*4a60*/  SHFL.IDX PT, R207, R206, RZ, 0x1c1f ;  /* 0x001c1fffcecf7589 */ /* 0x000e2200000e0000 */
[----:B------:R-:W-:Y:S02]  /*4a70*/  WARPGROUP.DEPBAR.LE gsb0, 0x0 ;  /* 0x00008000000079c5 */ /* 0x000fe40000010000 */
[----:B------:R-:W-:-:S06]  /*4a80*/  WARPGROUP.ARRIVE ;  /* 0x00000000000079c5 */ /* 0x000fcc0000000000 */
[----:B------:R-:W-:Y:S01]  /*4a90*/  HGMMA.64x96x16.F32 R152, gdesc[UR8], R152, gsb0 ;  /* 0x01600000089879f0 */ /* 0x000fe20008000898 */
[----:B------:R-:W-:Y:S01]  /*4aa0*/  ULDC UR10, c[0x0][0x2f0] ;  /* 0x0000bc00000a7ab9 */ /* 0x000fe20000000800 */
[----:B------:R-:W-:Y:S01]  /*4ab0*/  R2UR UR11, R20 ;  /* 0x00000000140b72ca */ /* 0x000fe200000e0000 */
[----:B------:R-:W-:Y:S01]  /*4ac0*/  IMAD.U32 R202, RZ, RZ, UR10 ;  /* 0x0000000affca7e24 */ /* 0x000fe2000f8e00ff */
[----:B------:R-:W-:Y:S01]  /*4ad0*/  ULDC UR10, c[0x0][0xa80] ;  /* 0x0002a000000a7ab9 */ /* 0x000fe20000000800 */
        /* <DEDUP_REMOVED lines=37> */
[----:B------:R-:W-:Y:S01]  /*4d30*/  R2UR UR57, R208 ;  /* 0x00000000d03972ca */ /* 0x000fe200000e0000 */
[----:B------:R-:W-:Y:S01]  /*4d40*/  IMAD.MOV.U32 R208, RZ, RZ, -0x2 ;  /* 0xfffffffeffd07424 */ /* 0x000fe200078e00ff */
[----:B------:R-:W-:Y:S02]  /*4d50*/  R2UR UR56, R209 ;  /* 0x00000000d13872ca */ /* 0x000fe400000e0000 */
[----:B------:R-:W1:Y:S01]  /*4d60*/  SHFL.IDX PT, R209, R206, 0x1, 0x1c1f ;  /* 0x003c1f00ced17f89 */ /* 0x000e6200000e0000 */
[----:B------:R-:W-:Y:S01]  /*4d70*/  IMAD R201, R23, R208, UR6 ;  /* 0x0000000617c97e24 */ /* 0x000fe2000f8e02d0 */
[----:B------:R-:W-:-:S07]  /*4d80*/  ULDC UR6, c[0x0][0x288] ;  /* 0x0000a20000067ab9 */ /* 0x000fce0000000800 */
[----:B------:R-:W-:Y:S02]  /*4d90*/  IMAD R202, R202, UR57, R201 ;  /* 0x00000039caca7c24 */ /* 0x000fe4000f8e02c9 */
[----:B------:R-:W-:Y:S02]  /*4da0*/  UISETP.GT.AND UP1, UPT, UR7, UR56, UPT ;  /* 0x000000380700728c */ /* 0x000fe4000bf24270 */
[----:B------:R-:W-:Y:S01]  /*4db0*/  UIADD3 UR7, UR7, -0x1, URZ ;  /* 0xffffffff07077890 */ /* 0x000fe2000fffe03f */
[----:B0-----:R-:W-:-:S04]  /*4dc0*/  IADD3 R201, R207, -UR6, R202 ;  /* 0x80000006cfc97c10 */ /* 0x001fc8000fffe0ca */
[C---:B------:R-:W-:Y:S02]  /*4dd0*/  ISETP.GT.AND P5, PT, R201.reuse, 0x1, PT ;  /* 0x00000001c900780c */ /* 0x040fe40003fa4270 */
[C---:B------:R-:W-:Y:S02]  /*4de0*/  ISETP.GT.AND P4, PT, R201.reuse, RZ, PT ;  /* 0x000000ffc900720c */ /* 0x040fe40003f84270 */
[C---:B------:R-:W-:Y:S02]  /*4df0*/  ISETP.GT.AND P6, PT, R201.reuse, 0x8, PT ;  /* 0x00000008c900780c */ /* 0x040fe40003fc4270 */
[----:B------:R-:W-:Y:S02]  /*4e00*/  ISETP.GT.AND P3, PT, R201, 0x9, PT ;  /* 0x00000009c900780c */ /* 0x000fe40003f64270 */
[----:B-1----:R-:W-:Y:S01]  /*4e10*/  IADD3 R202, R209, -UR6, R202 ;  /* 0x80000006d1ca7c10 */ /* 0x002fe2000fffe0ca */
[----:B------:R-:W-:Y:S02]  /*4e20*/  WARPGROUP.DEPBAR.LE gsb0, 0x0 ;  /* 0x00008000000079c5 */ /* 0x000fe40000010000 */
[----:B------:R-:W-:-:S02]  /*4e30*/  FSEL R153, R153, -INF , P5 ;  /* 0xff80000099997808 */ /* 0x000fc40002800000 */
[C---:B------:R-:W-:Y:S02]  /*4e40*/  ISETP.GT.AND P5, PT, R201.reuse, 0x11, PT ;  /* 0x00000011c900780c */ /* 0x040fe40003fa4270 */
[----:B------:R-:W-:Y:S02]  /*4e50*/  FSEL R207, R152, -INF , P4 ;  /* 0xff80000098cf7808 */ /* 0x000fe40002000000 */
[----:B------:R-:W-:Y:S02]  /*4e60*/  FSEL R152, R156, -INF , P6 ;  /* 0xff8000009c987808 */ /* 0x000fe40003000000 */
[----:B------:R-:W-:Y:S02]  /*4e70*/  ISETP.GT.AND P6, PT, R201, 0x18, PT ;  /* 0x00000018c900780c */ /* 0x000fe40003fc4270 */
[----:B------:R-:W-:Y:S02]  /*4e80*/  FSEL R161, R161, -INF , P5 ;  /* 0xff800000a1a17808 */ /* 0x000fe40002800000 */
[----:B------:R-:W-:-:S02]  /*4e90*/  ISETP.GT.AND P5, PT, R201, 0x21, PT ;  /* 0x00000021c900780c */ /* 0x000fc40003fa4270 */
[----:B------:R-:W-:Y:S02]  /*4ea0*/  FSEL R157, R157, -INF , P3 ;  /* 0xff8000009d9d7808 */ /* 0x000fe40001800000 */
[C---:B------:R-:W-:Y:S02]  /*4eb0*/  ISETP.GT.AND P3, PT, R201.reuse, 0x19, PT ;  /* 0x00000019c900780c */ /* 0x040fe40003f64270 */
        /* <DEDUP_REMOVED lines=10> */
[----:B------:R-:W-:Y:S02]  /*4f60*/  ISETP.GT.AND P5, PT, R202, RZ, PT ;  /* 0x000000ffca00720c */ /* 0x000fe40003fa4270 */
[----:B------:R-:W-:Y:S02]  /*4f70*/  FSEL R173, R173, -INF , P3 ;  /* 0xff800000adad7808 */ /* 0x000fe40001800000 */
[----:B------:R-:W-:Y:S02]  /*4f80*/  ISETP.GT.AND P3, PT, R201, 0x39, PT ;  /* 0x00000039c900780c */ /* 0x000fe40003f64270 */
[----:B------:R-:W-:Y:S02]  /*4f90*/  FSEL R180, R180, -INF , P6 ;  /* 0xff800000b4b47808 */ /* 0x000fe40003000000 */
[----:B------:R-:W-:Y:S02]  /*4fa0*/  FSEL R160, R160, -INF , P4 ;  /* 0xff800000a0a07808 */ /* 0x000fe40002000000 */
[----:B------:R-:W-:-:S02]  /*4fb0*/  ISETP.GT.AND P6, PT, R202, 0x1, PT ;  /* 0x00000001ca00780c */ /* 0x000fc40003fc4270 */
[----:B------:R-:W-:Y:S02]  /*4fc0*/  FSEL R154, R154, -INF , P5 ;  /* 0xff8000009a9a7808 */ /* 0x000fe40002800000 */
[----:B------:R-:W-:Y:S02]  /*4fd0*/  ISETP.GT.AND P4, PT, R201, 0x20, PT ;  /* 0x00000020c900780c */ /* 0x000fe40003f84270 */
[----:B------:R-:W-:Y:S02]  /*4fe0*/  FSEL R181, R181, -INF , P3 ;  /* 0xff800000b5b57808 */ /* 0x000fe40001800000 */
[----:B------:R-:W-:Y:S02]  /*4ff0*/  ISETP.GT.AND P3, PT, R202, 0x8, PT ;  /* 0x00000008ca00780c */ /* 0x000fe40003f64270 */
[----:B------:R-:W-:Y:S02]  /*5000*/  FSEL R155, R155, -INF , P6 ;  /* 0xff8000009b9b7808 */ /* 0x000fe40003000000 */
[----:B------:R-:W-:-:S02]  /*5010*/  FMNMX.FTZ R156, R154, R205, !PT ;  /* 0x000000cd9a9c7209 */ /* 0x000fc40007810000 */
[----:B------:R-:W-:Y:S02]  /*5020*/  FSEL R168, R168, -INF , P4 ;  /* 0xff800000a8a87808 */ /* 0x000fe40002000000 */
[----:B------:R-:W-:Y:S02]  /*5030*/  ISETP.GT.AND P4, PT, R201, 0x30, PT ;  /* 0x00000030c900780c */ /* 0x000fe40003f84270 */
[----:B------:R-:W-:Y:S02]  /*5040*/  ISETP.GT.AND P6, PT, R202, 0x9, PT ;  /* 0x00000009ca00780c */ /* 0x000fe40003fc4270 */
[----:B------:R-:W-:Y:S02]  /*5050*/  FSEL R158, R158, -INF , P3 ;  /* 0xff8000009e9e7808 */ /* 0x000fe40001800000 */
[----:B------:R-:W-:Y:S02]  /*5060*/  FMNMX.FTZ R209, R155, R156, !PT ;  /* 0x0000009c9bd17209 */ /* 0x000fe40007810000 */
[----:B------:R-:W-:-:S02]  /*5070*/  FSEL R176, R176, -INF , P4 ;  /* 0xff800000b0b07808 */ /* 0x000fc40002000000 */
[----:B------:R-:W-:Y:S02]  /*5080*/  ISETP.GT.AND P4, PT, R201, 0x40, PT ;  /* 0x00000040c900780c */ /* 0x000fe40003f84270 */
[----:B------:R-:W-:Y:S02]  /*5090*/  ISETP.GT.AND P3, PT, R202, 0x10, PT ;  /* 0x00000010ca00780c */ /* 0x000fe40003f64270 */
[----:B------:R-:W-:Y:S02]  /*50a0*/  FSEL R159, R159, -INF , P6 ;  /* 0xff8000009f9f7808 */ /* 0x000fe40003000000 */
[----:B------:R-:W-:Y:S02]  /*50b0*/  FMNMX.FTZ R156, R158, R209, !PT ;  /* 0x000000d19e9c7209 */ /* 0x000fe40007810000 */
[----:B------:R-:W-:Y:S02]  /*50c0*/  ISETP.GT.AND P5, PT, R201, 0x41, PT ;  /* 0x00000041c900780c */ /* 0x000fe40003fa4270 */
        /* <DEDUP_REMOVED lines=10> */
[----:B------:R-:W-:Y:S02]  /*5170*/  ISETP.GT.AND P3, PT, R202, 0x19, PT ;  /* 0x00000019ca00780c */ /* 0x000fe40003f64270 */
[----:B------:R-:W-:Y:S02]  /*5180*/  FSEL R166, R166, -INF , P5 ;  /* 0xff800000a6a67808 */ /* 0x000fe40002800000 */
[----:B------:R-:W-:-:S02]  /*5190*/  FMNMX.FTZ R211, R163, R206, !PT ;  /* 0x000000cea3d37209 */ /* 0x000fc40007810000 */
[----:B------:R-:W-:Y:S02]  /*51a0*/  FMNMX.FTZ R156, R152, R209, !PT ;  /* 0x000000d1989c7209 */ /* 0x000fe40007810000 */
[----:B------:R-:W-:Y:S02]  /*51b0*/  ISETP.GT.AND P6, PT, R202, 0x20, PT ;  /* 0x00000020ca00780c */ /* 0x000fe40003fc4270 */
[----:B------:R-:W-:Y:S02]  /*51c0*/  FSEL R167, R167, -INF , P3 ;  /* 0xff800000a7a77808 */ /* 0x000fe40001800000 */
[----:B------:R-:W-:Y:S02]  /*51d0*/  FMNMX.FTZ R206, R166, R211, !PT ;  /* 0x000000d3a6ce7209 */ /* 0x000fe40007810000 */
[----:B------:R-:W-:Y:S02]  /*51e0*/  FMNMX.FTZ R209, R157, R156, !PT ;  /* 0x0000009c9dd17209 */ /* 0x000fe40007810000 */
        /* <DEDUP_REMOVED lines=51> */
[----:B------:R-:W-:Y:S02]  /*5520*/  ISETP.GT.AND P6, PT, R201, 0x48, PT ;  /* 0x00000048c900780c */ /* 0x000fe40003fc4270 */
[----:B------:R-:W-:Y:S02]  /*5530*/  FMNMX.FTZ R156, R184, R209, !PT ;  /* 0x000000d1b89c7209 */ /* 0x000fe40007810000 */
[C---:B------:R-:W-:Y:S02]  /*5540*/  ISETP.GT.AND P5, PT, R202.reuse, 0x58, PT ;  /* 0x00000058ca00780c */ /* 0x040fe40003fa4270 */
[----:B------:R-:W-:-:S02]  /*5550*/  ISETP.GT.AND P3, PT, R202, 0x59, PT ;  /* 0x00000059ca00780c */ /* 0x000fc40003f64270 */
[----:B------:R-:W-:Y:S02]  /*5560*/  FSEL R195, R195, -INF , P4 ;  /* 0xff800000c3c37808 */ /* 0x000fe40002000000 */
[----:B------:R-:W-:Y:S02]  /*5570*/  FMNMX.FTZ R202, R194, R211, !PT ;  /* 0x000000d3c2ca7209 */ /* 0x000fe40007810000 */
[----:B------:R-:W-:Y:S02]  /*5580*/  ISETP.GT.AND P4, PT, R201, 0x49, PT ;  /* 0x00000049c900780c */ /* 0x000fe40003f84270 */
[----:B------:R-:W-:Y:S02]  /*5590*/  FSEL R188, R188, -INF , P6 ;  /* 0xff800000bcbc7808 */ /* 0x000fe40003000000 */
[----:B------:R-:W-:Y:S02]  /*55a0*/  FMNMX.FTZ R209, R185, R156, !PT ;  /* 0x0000009cb9d17209 */ /* 0x000fe40007810000 */
[----:B------:R-:W-:-:S02]  /*55b0*/  FSEL R198, R198, -INF , P5 ;  /* 0xff800000c6c67808 */ /* 0x000fc40002800000 */
[----:B------:R-:W-:Y:S02]  /*55c0*/  FMNMX.FTZ R211, R195, R202, !PT ;  /* 0x000000cac3d37209 */ /* 0x000fe40007810000 */
[----:B------:R-:W-:Y:S02]  /*55d0*/  FSEL R199, R199, -INF , P3 ;  /* 0xff800000c7c77808 */ /* 0x000fe40001800000 */
        /* <DEDUP_REMOVED lines=9> */
[----:B------:R-:W-:Y:S01]  /*5670*/  FSEL R193, R193, -INF , P4 ;  /* 0xff800000c1c17808 */ /* 0x000fe20002000000 */
[----:B------:R-:W0:Y:S01]  /*5680*/  SHFL.BFLY PT, R211, R202, 0x2, 0x1f ;  /* 0x0c401f00cad37f89 */ /* 0x000e2200000e0000 */
[----:B------:R-:W-:-:S02]  /*5690*/  FMNMX.FTZ R156, R192, R209, !PT ;  /* 0x000000d1c09c7209 */ /* 0x000fc40007810000 */
[----:B------:R-:W-:Y:S02]  /*56a0*/  ISETP.GT.AND P4, PT, R201, 0x59, PT ;  /* 0x00000059c900780c */ /* 0x000fe40003f84270 */
[----:B------:R-:W-:Y:S02]  /*56b0*/  FSEL R208, R196, -INF , P3 ;  /* 0xff800000c4d07808 */ /* 0x000fe40001800000 */
[----:B------:R-:W-:Y:S02]  /*56c0*/  FMNMX.FTZ R189, R193, R156, !PT ;  /* 0x0000009cc1bd7209 */ /* 0x000fe40007810000 */
[----:B------:R-:W-:Y:S02]  /*56d0*/  FSEL R209, R197, -INF , P4 ;  /* 0xff800000c5d17808 */ /* 0x000fe40002000000 */
[----:B------:R-:W-:-:S04]  /*56e0*/  FMNMX.FTZ R156, R208, R189, !PT ;  /* 0x000000bdd09c7209 */ /* 0x000fc80007810000 */
        /* <DEDUP_REMOVED lines=14> */
[----:B------:R0:W-:Y:S01]  /*57d0*/  MUFU.EX2 R189, R154 ;  /* 0x0000009a00bd7308 */ /* 0x0001e20000000800 */
[----:B-1----:R-:W-:Y:S01]  /*57e0*/  FMNMX.FTZ R201, R202, R201, !PT ;  /* 0x000000c9cac97209 */ /* 0x002fe20007810000 */
[--C-:B------:R-:W-:Y:S01]  /*57f0*/  FFMA.FTZ R162, R162, UR10, -R197.reuse ;  /* 0x0000000aa2a27c23 */ /* 0x100fe200080108c5 */
[----:B------:R-:W-:Y:S01]  /*5800*/  IADD3 R202, -R213, 0xb, RZ ;  /* 0x0000000bd5ca7810 */ /* 0x000fe20007ffe1ff */
[--C-:B------:R-:W-:Y:S01]  /*5810*/  FFMA.FTZ R163, R163, UR10, -R197.reuse ;  /* 0x0000000aa3a37c23 */ /* 0x100fe200080108c5 */
[C---:B------:R-:W-:Y:S01]  /*5820*/  FSETP.NEU.FTZ.AND P3, PT, R201.reuse, -INF , PT ;  /* 0xff800000c900780b */ /* 0x040fe20003f7d000 */
[----:B------:R-:W-:Y:S01]  /*5830*/  FMUL.FTZ R212, R201, UR10 ;  /* 0x0000000ac9d47c20 */ /* 0x000fe20008410000 */
[--C-:B------:R-:W-:Y:S01]  /*5840*/  FFMA.FTZ R166, R166, UR10, -R197.reuse ;  /* 0x0000000aa6a67c23 */ /* 0x100fe200080108c5 */
[----:B------:R-:W1:Y:S01]  /*5850*/  MUFU.EX2 R196, R196 ;  /* 0x000000c400c47308 */ /* 0x000e620000000800 */
[--C-:B------:R-:W-:Y:S01]  /*5860*/  FFMA.FTZ R167, R167, UR10, -R197.reuse ;  /* 0x0000000aa7a77c23 */ /* 0x100fe200080108c5 */
[--C-:B------:R-:W-:Y:S01]  /*5870*/  FFMA.FTZ R170, R170, UR10, -R197.reuse ;  /* 0x0000000aaaaa7c23 */ /* 0x100fe200080108c5 */
[----:B------:R-:W-:Y:S01]  /*5880*/  FSEL R212, R212, RZ, P3 ;  /* 0x000000ffd4d47208 */ /* 0x000fe20001800000 */
[--C-:B------:R-:W-:Y:S01]  /*5890*/  FFMA.FTZ R171, R171, UR10, -R197.reuse ;  /* 0x0000000aabab7c23 */ /* 0x100fe200080108c5 */
[--C-:B------:R-:W-:Y:S01]  /*58a0*/  FFMA.FTZ R174, R174, UR10, -R197.reuse ;  /* 0x0000000aaeae7c23 */ /* 0x100fe200080108c5 */
[--C-:B------:R-:W-:Y:S01]  /*58b0*/  FFMA.FTZ R175, R175, UR10, -R197.reuse ;  /* 0x0000000aafaf7c23 */ /* 0x100fe200080108c5 */
[----:B------:R-:W-:Y:S01]  /*58c0*/  FFMA.FTZ R178, R178, UR10, -R197 ;  /* 0x0000000ab2b27c23 */ /* 0x000fe200080108c5 */
[--C-:B------:R-:W-:Y:S01]  /*58d0*/  FFMA.FTZ R211, R152, UR10, -R212.reuse ;  /* 0x0000000a98d37c23 */ /* 0x100fe200080108d4 */
[----:B------:R-:W-:Y:S01]  /*58e0*/  FSEL R152, R156, RZ, P4 ;  /* 0x000000ff9c987208 */ /* 0x000fe20002000000 */
[--C-:B------:R-:W-:Y:S01]  /*58f0*/  FFMA.FTZ R210, R153, UR10, -R212.reuse ;  /* 0x0000000a99d27c23 */ /* 0x100fe200080108d4 */
[----:B------:R-:W-:Y:S01]  /*5900*/  FFMA.FTZ R155, R157, UR10, -R212 ;  /* 0x0000000a9d9b7c23 */ /* 0x000fe200080108d4 */
[----:B------:R-:W-:Y:S01]  /*5910*/  FSEL R153, R201, RZ, P3 ;  /* 0x000000ffc9997208 */ /* 0x000fe20001800000 */
[----:B------:R-:W-:-:S02]  /*5920*/  IMAD.U32 R157, RZ, RZ, UR5 ;  /* 0x00000005ff9d7e24 */ /* 0x000fc4000f8e00ff */
[----:B0-----:R-:W-:Y:S01]  /*5930*/  FADD.FTZ R154, -R152, R205 ;  /* 0x000000cd989a7221 */ /* 0x001fe20000010100 */
[----:B------:R-:W-:Y:S01]  /*5940*/  FFMA.FTZ R207, R207, UR10, -R212 ;  /* 0x0000000acfcf7c23 */ /* 0x000fe200080108d4 */
[----:B------:R-:W-:Y:S01]  /*5950*/  MUFU.EX2 R158, R158 ;  /* 0x0000009e009e7308 */ /* 0x000fe20000000800 */
[----:B------:R-:W-:Y:S02]  /*5960*/  @!P2 VIADD R152, R157, 0x32440 ;  /* 0x000324409d98a836 */ /* 0x000fe40000000000 */
[----:B------:R-:W-:Y:S01]  /*5970*/  FADD.FTZ R153, -R153, R204 ;  /* 0x000000cc99997221 */ /* 0x000fe20000010100 */
[----:B------:R-:W-:Y:S01]  /*5980*/  FMUL.FTZ R214, R154, UR10 ;  /* 0x0000000a9ad67c20 */ /* 0x000fe20008410000 */
[----:B------:R-:W-:Y:S01]  /*5990*/  UIMAD UR5, UR4, 0xc00, UR11 ;  /* 0x00000c00040578a4 */ /* 0x000fe2000f8e020b */
[----:B------:R-:W-:Y:S01]  /*59a0*/  FFMA.FTZ R160, R160, UR10, -R212 ;  /* 0x0000000aa0a07c23 */ /* 0x000fe200080108d4 */
[----:B------:R-:W-:Y:S01]  /*59b0*/  FMUL.FTZ R216, R153, UR10 ;  /* 0x0000000a99d87c20 */ /* 0x000fe20008410000 */
[----:B------:R-:W-:Y:S01]  /*59c0*/  @!P2 PRMT R152, RZ, 0x654, R152 ;  /* 0x00000654ff98a816 */ /* 0x000fe20000000098 */
[----:B------:R2:W-:Y:S06]  /*59d0*/  BAR.ARV R202, 0x100 ;  /* 0x000400ca0000751d */ /* 0x0005ec0000002000 */
[----:B------:R0:W-:Y:S01]  /*59e0*/  @!P2 SYNCS.ARRIVE.TRANS64.RED.A1T0 RZ, [R152+URZ], RZ ;  /* 0x000000ff98ffa9a7 */ /* 0x0001e2000810043f */
[----:B------:R-:W3:Y:S01]  /*59f0*/  MUFU.EX2 R216, R216 ;  /* 0x000000d800d87308 */ /* 0x000ee20000000800 */
[----:B-1----:R-:W-:Y:S01]  /*5a00*/  F2FP.F16.F32.PACK_AB R153, R196, R189 ;  /* 0x000000bdc499723e */ /* 0x002fe200000000ff */
[----:B------:R-:W-:Y:S01]  /*5a10*/  UMOV UR14, UR5 ;  /* 0x00000005000e7c82 */ /* 0x000fe20008000000 */
        /* <DEDUP_REMOVED lines=14> */
[-C--:B---3--:R-:W-:Y:S01]  /*5b00*/  FMUL.FTZ R24, R24, R216.reuse ;  /* 0x000000d818187220 */ /* 0x088fe20000410000 */
        /* <DEDUP_REMOVED lines=30> */
[----:B------:R4:W3:Y:S01]  /*5cf0*/  MUFU.EX2 R204, R155 ;  /* 0x0000009b00cc7308 */ /* 0x0008e20000000800 */
        /* <DEDUP_REMOVED lines=100> */
[----:B----4-:R-:W-:Y:S01]  /*6340*/  F2FP.F16.F32.PACK_AB R155, R159, R158 ;  /* 0x0000009e9f9b723e */ /* 0x010fe200000000ff */
[----:B------:R-:W-:Y:S01]  /*6350*/  MUFU.EX2 R162, R162 ;  /* 0x000000a200a27308 */ /* 0x000fe20000000800 */
[----:B0-----:R-:W-:Y:S01]  /*6360*/  F2FP.F16.F32.PACK_AB R152, R210, R207 ;  /* 0x000000cfd298723e */ /* 0x001fe200000000ff */
[--C-:B------:R-:W-:Y:S01]  /*6370*/  FFMA.FTZ R181, R181, UR10, -R212.reuse ;  /* 0x0000000ab5b57c23 */ /* 0x100fe200080108d4 */
[----:B---3--:R-:W-:Y:S01]  /*6380*/  F2FP.F16.F32.PACK_AB R154, R204, R211 ;  /* 0x000000d3cc9a723e */ /* 0x008fe200000000ff */
[----:B------:R2:W-:Y:S01]  /*6390*/  BAR.SYNC.DEFER_BLOCKING R203, 0x100 ;  /* 0x000400cb0000751d */ /* 0x0005e20000010000 */
        /* <DEDUP_REMOVED lines=17> */
[----:B------:R-:W-:Y:S01]  /*64b0*/  FFMA.FTZ R209, R209, UR10, -R212 ;  /* 0x0000000ad1d17c23 */ /* 0x000fe200080108d4 */
[----:B------:R-:W-:Y:S01]  /*64c0*/  FFMA.FTZ R197, R199, UR10, -R197 ;  /* 0x0000000ac7c57c23 */ /* 0x000fe200080108c5 */
[----:B------:R-:W-:Y:S01]  /*64d0*/  UIADD3 UR6, UR5, 0x280, URZ ;  /* 0x0000028005067890 */ /* 0x000fe2000fffe03f */
[----:B------:R-:W-:Y:S01]  /*64e0*/  FFMA.FTZ R189, R214, R12, R189 ;  /* 0x0000000cd6bd7223 */ /* 0x000fe200000100bd */
[----:B------:R-:W1:Y:S01]  /*64f0*/  MUFU.EX2 R167, R167 ;  /* 0x000000a700a77308 */ /* 0x000e620000000800 */
[----:B------:R-:W-:Y:S01]  /*6500*/  FFMA.FTZ R207, R216, R0, R207 ;  /* 0x00000000d8cf7223 */ /* 0x000fe200000100cf */
[----:B------:R-:W-:Y:S01]  /*6510*/  WARPGROUP.ARRIVE ;  /* 0x00000000000079c5 */ /* 0x000fe20000000000 */
[----:B------:R-:W-:Y:S01]  /*6520*/  FADD.FTZ R189, R196, R189 ;  /* 0x000000bdc4bd7221 */ /* 0x000fe20000010000 */
[----:B------:R-:W-:Y:S01]  /*6530*/  PLOP3.LUT P3, PT, PT, PT, UP1, 0x80, 0x0 ;  /* 0x000000000000781c */ /* 0x000fe20003f6f018 */
[----:B------:R-:W-:Y:S01]  /*6540*/  FADD.FTZ R210, R210, R207 ;  /* 0x000000cfd2d27221 */ /* 0x000fe20000010000 */
[----:B------:R-:W-:-:S02]  /*6550*/  @!P2 VIADD R157, R157, 0x32460 ;  /* 0x000324609d9da836 */ /* 0x000fc40000000000 */
[----:B------:R-:W-:Y:S01]  /*6560*/  FADD.FTZ R158, R158, R189 ;  /* 0x000000bd9e9e7221 */ /* 0x000fe20000010000 */
[----:B------:R-:W-:Y:S01]  /*6570*/  HGMMA.64x256x16.F32 R24, R152, gdesc[UR12].tnspB, R24, gsb0 ;  /* 0x43e0000c98187df0 */ /* 0x000fe20008000818 */
[----:B------:R-:W-:Y:S01]  /*6580*/  MUFU.EX2 R160, R160 ;  /* 0x000000a000a07308 */ /* 0x000fe20000000800 */
[----:B------:R-:W-:Y:S01]  /*6590*/  UIADD3 UR14, UR5, 0x80, URZ ;  /* 0x00000080050e7890 */ /* 0x000fe2000fffe03f */
[----:B------:R-:W-:Y:S01]  /*65a0*/  FADD.FTZ R211, R211, R210 ;  /* 0x000000d2d3d37221 */ /* 0x000fe20000010000 */
[----:B------:R-:W-:Y:S01]  /*65b0*/  UMOV UR15, 0x40000040 ;  /* 0x40000040000f7882 */ /* 0x000fe20000000000 */
[----:B------:R-:W-:Y:S01]  /*65c0*/  FADD.FTZ R159, R159, R158 ;  /* 0x0000009e9f9f7221 */ /* 0x000fe20000010000 */
[----:B------:R-:W-:Y:S01]  /*65d0*/  @!P2 PRMT R157, RZ, 0x654, R157 ;  /* 0x00000654ff9da816 */ /* 0x000fe2000000009d */
[----:B------:R-:W-:Y:S01]  /*65e0*/  FADD.FTZ R211, R204, R211 ;  /* 0x000000d3ccd37221 */ /* 0x000fe20000010000 */
[----:B------:R-:W-:Y:S01]  /*65f0*/  IMAD.MOV.U32 R204, RZ, RZ, R201 ;  /* 0x000000ffffcc7224 */ /* 0x000fe200078e00c9 */
[----:B------:R-:W3:Y:S08]  /*6600*/  MUFU.EX2 R161, R161 ;  /* 0x000000a100a17308 */ /* 0x000ef00000000800 */
[----:B------:R-:W-:Y:S08]  /*6610*/  MUFU.EX2 R164, R164 ;  /* 0x000000a400a47308 */ /* 0x000ff00000000800 */
[----:B------:R-:W4:Y:S08]  /*6620*/  MUFU.EX2 R165, R165 ;  /* 0x000000a500a57308 */ /* 0x000f300000000800 */
[----:B------:R-:W-:Y:S08]  /*6630*/  MUFU.EX2 R170, R170 ;  /* 0x000000aa00aa7308 */ /* 0x000ff00000000800 */
[----:B------:R-:W5:Y:S08]  /*6640*/  MUFU.EX2 R171, R171 ;  /* 0x000000ab00ab7308 */ /* 0x000f700000000800 */
[----:B------:R-:W-:Y:S08]  /*6650*/  MUFU.EX2 R174, R174 ;  /* 0x000000ae00ae7308 */ /* 0x000ff00000000800 */
[----:B------:R-:W-:Y:S08]  /*6660*/  MUFU.EX2 R168, R168 ;  /* 0x000000a800a87308 */ /* 0x000ff00000000800 */
[----:B------:R-:W2:Y:S08]  /*6670*/  MUFU.EX2 R169, R169 ;  /* 0x000000a900a97308 */ /* 0x000eb00000000800 */
[----:B------:R-:W-:Y:S08]  /*6680*/  MUFU.EX2 R172, R172 ;  /* 0x000000ac00ac7308 */ /* 0x000ff00000000800 */
[----:B------:R-:W2:Y:S08]  /*6690*/  MUFU.EX2 R173, R173 ;  /* 0x000000ad00ad7308 */ /* 0x000eb00000000800 */
[----:B------:R-:W2:Y:S08]  /*66a0*/  MUFU.EX2 R175, R175 ;  /* 0x000000af00af7308 */ /* 0x000eb00000000800 */
[----:B------:R-:W-:Y:S08]  /*66b0*/  MUFU.EX2 R178, R178 ;  /* 0x000000b200b27308 */ /* 0x000ff00000000800 */
[----:B------:R-:W-:Y:S08]  /*66c0*/  MUFU.EX2 R179, R179 ;  /* 0x000000b300b37308 */ /* 0x000ff00000000800 */
        /* <DEDUP_REMOVED lines=19> */
[----:B------:R-:W-:Y:S01]  /*6800*/  MUFU.EX2 R206, R206 ;  /* 0x000000ce00ce7308 */ /* 0x000fe20000000800 */
[----:B------:R-:W-:-:S02]  /*6810*/  WARPGROUP.DEPBAR.LE gsb0, 0x0 ;  /* 0x00008000000079c5 */ /* 0x000fc40000010000 */
[----:B0-----:R-:W-:-:S05]  /*6820*/  F2FP.F16.F32.PACK_AB R153, R163, R162 ;  /* 0x000000a2a399723e */ /* 0x001fca00000000ff */
[----:B------:R-:W0:Y:S01]  /*6830*/  MUFU.EX2 R209, R209 ;  /* 0x000000d100d17308 */ /* 0x000e220000000800 */
[----:B-1----:R-:W-:Y:S01]  /*6840*/  F2FP.F16.F32.PACK_AB R155, R167, R166 ;  /* 0x000000a6a79b723e */ /* 0x002fe200000000ff */
[----:B------:R-:W-:Y:S01]  /*6850*/  FADD.FTZ R162, R162, R159 ;  /* 0x0000009fa2a27221 */ /* 0x000fe20000010000 */
[----:B---3--:R-:W-:Y:S01]  /*6860*/  F2FP.F16.F32.PACK_AB R152, R161, R160 ;  /* 0x000000a0a198723e */ /* 0x008fe200000000ff */
[----:B------:R-:W-:Y:S01]  /*6870*/  FADD.FTZ R160, R160, R211 ;  /* 0x000000d3a0a07221 */ /* 0x000fe20000010000 */
[----:B----4-:R-:W-:Y:S01]  /*6880*/  F2FP.F16.F32.PACK_AB R154, R165, R164 ;  /* 0x000000a4a59a723e */ /* 0x010fe200000000ff */
[----:B------:R-:W-:Y:S02]  /*6890*/  FADD.FTZ R163, R163, R162 ;  /* 0x000000a2a3a37221 */ /* 0x000fe40000010000 */
[----:B------:R-:W1:Y:S01]  /*68a0*/  MUFU.EX2 R197, R197 ;  /* 0x000000c500c57308 */ /* 0x000e620000000800 */
[----:B------:R-:W-:Y:S01]  /*68b0*/  WARPGROUP.ARRIVE ;  /* 0x00000000000079c5 */ /* 0x000fe20000000000 */
[----:B------:R-:W-:Y:S01]  /*68c0*/  FADD.FTZ R161, R161, R160 ;  /* 0x000000a0a1a17221 */ /* 0x000fe20000010000 */
[----:B------:R-:W-:-:S03]  /*68d0*/  FADD.FTZ R166, R166, R163 ;  /* 0x000000a3a6a67221 */ /* 0x000fc60000010000 */
[----:B------:R-:W-:Y:S01]  /*68e0*/  FADD.FTZ R164, R164, R161 ;  /* 0x000000a1a4a47221 */ /* 0x000fe20000010000 */
[----:B------:R-:W-:Y:S01]  /*68f0*/  HGMMA.64x256x16.F32 R24, R152, gdesc[UR12].tnspB, R24, gsb0 ;  /* 0x43e0000c98187df0 */ /* 0x000fe20008000818 */
[----:B------:R-:W-:Y:S01]  /*6900*/  UIADD3 UR14, UR5, 0x100, URZ ;  /* 0x00000100050e7890 */ /* 0x000fe2000fffe03f */
[----:B------:R-:W-:Y:S01]  /*6910*/  FADD.FTZ R167, R167, R166 ;  /* 0x000000a6a7a77221 */ /* 0x000fe20000010000 */
[----:B------:R-:W-:Y:S01]  /*6920*/  UMOV UR15, 0x40000040 ;  /* 0x40000040000f7882 */ /* 0x000fe20000000000 */
[----:B------:R-:W-:Y:S01]  /*6930*/  FADD.FTZ R165, R165, R164 ;  /* 0x000000a4a5a57221 */ /* 0x000fe20000010000 */
[----:B------:R-:W-:Y:S02]  /*6940*/  WARPGROUP.DEPBAR.LE gsb0, 0x0 ;  /* 0x00008000000079c5 */ /* 0x000fe40000010000 */
[----:B-----5:R-:W-:Y:S01]  /*6950*/  F2FP.F16.F32.PACK_AB R153, R171, R170 ;  /* 0x000000aaab99723e */ /* 0x020fe200000000ff */
[----:B------:R-:W-:Y:S01]  /*6960*/  FADD.FTZ R170, R170, R167 ;  /* 0x000000a7aaaa7221 */ /* 0x000fe20000010000 */
[----:B--2---:R-:W-:Y:S01]  /*6970*/  F2FP.F16.F32.PACK_AB R152, R169, R168 ;  /* 0x000000a8a998723e */ /* 0x004fe200000000ff */
        /* <DEDUP_REMOVED lines=9> */
[----:B------:R-:W-:-:S06]  /*6a10*/  FADD.FTZ R173, R173, R172 ;  /* 0x000000acadad7221 */ /* 0x000fcc0000010000 */
        /* <DEDUP_REMOVED lines=42> */
[----:B0-----:R-:W-:Y:S01]  /*6cc0*/  F2FP.F16.F32.PACK_AB R154, R209, R206 ;  /* 0x000000ced19a723e */ /* 0x001fe200000000ff */
[----:B------:R-:W-:Y:S01]  /*6cd0*/  FADD.FTZ R193, R193, R192 ;  /* 0x000000c0c1c17221 */ /* 0x000fe20000010000 */
[----:B-1----:R-:W-:Y:S01]  /*6ce0*/  F2FP.F16.F32.PACK_AB R155, R197, R198 ;  /* 0x000000c6c59b723e */ /* 0x002fe200000000ff */
[----:B------:R-:W-:Y:S01]  /*6cf0*/  FADD.FTZ R195, R195, R194 ;  /* 0x000000c2c3c37221 */ /* 0x000fe20000010000 */
[----:B------:R-:W-:-:S02]  /*6d00*/  IMAD.MOV.U32 R205, RZ, RZ, R156 ;  /* 0x000000ffffcd7224 */ /* 0x000fc400078e009c */
[----:B------:R-:W-:Y:S01]  /*6d10*/  FADD.FTZ R0, R206, R193 ;  /* 0x000000c1ce007221 */ /* 0x000fe20000010000 */
[----:B------:R-:W-:Y:S01]  /*6d20*/  WARPGROUP.ARRIVE ;  /* 0x00000000000079c5 */ /* 0x000fe20000000000 */
[----:B------:R-:W-:Y:S02]  /*6d30*/  FADD.FTZ R12, R198, R195 ;  /* 0x000000c3c60c7221 */ /* 0x000fe40000010000 */
[----:B------:R-:W-:Y:S02]  /*6d40*/  FADD.FTZ R0, R209, R0 ;  /* 0x00000000d1007221 */ /* 0x000fe40000010000 */
[----:B------:R-:W-:-:S07]  /*6d50*/  FADD.FTZ R12, R197, R12 ;  /* 0x0000000cc50c7221 */ /* 0x000fce0000010000 */
[----:B------:R-:W-:Y:S03]  /*6d60*/  HGMMA.64x256x16.F32 R24, R152, gdesc[UR12].tnspB, R24, gsb0 ;  /* 0x43e0000c98187df0 */ /* 0x000fe60008000818 */
[----:B------:R-:W-:Y:S02]  /*6d70*/  WARPGROUP.DEPBAR.LE gsb0, 0x0 ;  /* 0x00008000000079c5 */ /* 0x000fe40000010000 */
[----:B------:R1:W-:Y:S01]  /*6d80*/  @!P2 SYNCS.ARRIVE.TRANS64.RED.A1T0 RZ, [R157+URZ], RZ ;  /* 0x000000ff9dffa9a7 */ /* 0x0003e2000810043f */
[----:B------:R-:W-:Y:S05]  /*6d90*/  @P3 BRA `(.L_x_4423) ;  /* 0xffffffd000ec3947 */ /* 0x000fea000383ffff */
.L_x_4414:
[----:B------:R-:W-:-:S13]  /*6da0*/  R2UR UR5, R200 ;  /* 0x00000000c80572ca */ /* 0x000fda00000e0000 */
[----:B------:R-:W-:-:S06]  /*6db0*/  UISETP.GE.AND UP0, UPT, UR7, UR5, UPT ;  /* 0x000000050700728c */ /* 0x000fcc000bf06270 */
[----:B------:R-:W-:-:S13]  /*6dc0*/  PLOP3.LUT P1, PT, PT, PT, UP0, 0x80, 0x0 ;  /* 0x000000000000781c */ /* 0x000fda0003f2f008 */
[----:B------:R-:W-:Y:S05]  /*6dd0*/  @!P1 BRA `(.L_x_4424) ;  /* 0x0000002000b09947 */ /* 0x000fea0003800000 */
[----:B------:R-:W-:Y:S02]  /*6de0*/  IMAD.MOV.U32 R209, RZ, RZ, R156 ;  /* 0x000000ffffd17224 */ /* 0x000fe400078e009c */
[----:B------:R-:W-:-:S07]  /*6df0*/  IMAD.MOV.U32 R13, RZ, RZ, R201 ;  /* 0x000000ffff0d7224 */ /* 0x000fce00078e00c9 */
.L_x_4433:
[----:B------:R-:W-:-:S04]  /*6e00*/  UIADD3 UR4, UR4, 0x1, URZ ;  /* 0x0000000104047890 */ /* 0x000fc8000fffe03f */
[----:B------:R-:W-:-:S04]  /*6e10*/  UISETP.NE.AND UP0, UPT, UR4, 0x2, UPT ;  /* 0x000000020400788c */ /* 0x000fc8000bf05270 */
[----:B------:R-:W-:Y:S02]  /*6e20*/  USEL UR5, URZ, 0x1, UP0 ;  /* 0x000000013f057887 */ /* 0x000fe40008000000 */
[----:B------:R-:W-:Y:S02]  /*6e30*/  USEL UR4, UR4, URZ, UP0 ;  /* 0x0000003f04047287 */ /* 0x000fe40008000000 */
[----:B------:R-:W-:Y:S01]  /*6e40*/  ULOP3.LUT UR60, UR60, UR5, URZ, 0x3c, !UPT ;  /* 0x000000053c3c7292 */ /* 0x000fe2000f8e3c3f */
[----:B--2---:R-:W-:Y:S11]  /*6e50*/  @!P0 BRA `(.L_x_4425) ;  /* 0x0000000000048947 */ /* 0x004ff60003800000 */
[----:B------:R-:W-:Y:S01]  /*6e60*/  BPT.TRAP 0x1 ;  /* 0x000000040000795c */ /* 0x000fe20000300000 */
.L_x_4425:
[----:B------:R-:W-:Y:S01]  /*6e70*/  R2UR UR5, R22 ;  /* 0x00000000160572ca */ /* 0x000fe200000e0000 */
[----:B------:R-:W-:-:S05]  /*6e80*/  IMAD.U32 R23, RZ, RZ, UR60 ;  /* 0x0000003cff177e24 */ /* 0x000fca000f8e00ff */
[----:B------:R-:W-:-:S07]  /*6e90*/  SHF.L.U32 R23, R23, 0x1f, RZ ;  /* 0x0000001f17177819 */ /* 0x000fce00000006ff */
[----:B------:R-:W-:-:S09]  /*6ea0*/  ULEA UR6, UR4, UR5, 0x3 ;  /* 0x0000000504067291 */ /* 0x000fd2000f8e183f */
[----:B------:R2:W3:Y:S01]  /*6eb0*/  SYNCS.PHASECHK.TRANS64.TRYWAIT P1, [UR6+0x32430], R23 ;  /* 0x03243017ff0075a7 */ /* 0x0004e20008020146 */
[----:B------:R-:W-:Y:S05]  /*6ec0*/  @!P0 BRA `(.L_x_4426) ;  /* 0x0000000000048947 */ /* 0x000fea0003800000 */
[----:B------:R-:W-:Y:S01]  /*6ed0*/  BPT.TRAP 0x1 ;  /* 0x000000040000795c */ /* 0x000fe20000300000 */
.L_x_4426:
[----:B---3--:R-:W-:Y:S05]  /*6ee0*/  @P1 BRA `(.L_x_4427) ;  /* 0x0000000000081947 */ /* 0x008fea0003800000 */
[----:B------:R-:W3:Y:S02]  /*6ef0*/  SYNCS.PHASECHK.TRANS64.TRYWAIT P1, [UR6+0x32430], R23 ;  /* 0x03243017ff0075a7 */ /* 0x000ee40008020146 */
[----:B---3--:R-:W-:Y:S05]  /*6f00*/  @!P1 BRA `(.L_x_4428) ;  /* 0x0000009c00dc9947 */ /* 0x008fea0003800000 */
.L_x_4427:
[----:B------:R-:W-:Y:S01]  /*6f10*/  R2UR UR5, R21 ;  /* 0x00000000150572ca */ /* 0x000fe200000e0000 */
[----:B01-3--:R-:W-:Y:S01]  /*6f20*/  WARPGROUP.ARRIVE ;  /* 0x00000000000079c5 */ /* 0x00bfe20000000000 */
[----:B------:R-:W-:Y:S01]  /*6f30*/  R2UR UR56, R18 ;  /* 0x00000000123872ca */ /* 0x000fe200000e0000 */
[----:B------:R-:W-:Y:S01]  /*6f40*/  UMOV UR59, 0x40000040 ;  /* 0x40000040003b7882 */ /* 0x000fe20000000000 */
[----:B------:R-:W-:-:S09]  /*6f50*/  R2UR UR57, R19 ;  /* 0x00000000133972ca */ /* 0x000fd200000e0000 */
[----:B------:R-:W-:-:S07]  /*6f60*/  UIMAD UR5, UR4, 0x300, UR5 ;  /* 0x00000300040578a4 */ /* 0x000fce000f8e0205 */
[----:B------:R-:W-:Y:S02]  /*6f70*/  UMOV UR58, UR5 ;  /* 0x00000005003a7c82 */ /* 0x000fe40008000000 */
        /* <DEDUP_REMOVED lines=25> */
.L_x_4429:
[----:B------:R0:W1:Y:S01]  /*7110*/  SYNCS.PHASECHK.TRANS64.TRYWAIT P1, [UR6+0x32450], R23 ;  /* 0x03245017ff0075a7 */ /* 0x0000620008020146 */
[----:B------:R-:W-:Y:S05]  /*7120*/  @!P0 BRA `(.L_x_4430) ;  /* 0x0000000000048947 */ /* 0x000fea0003800000 */
[----:B------:R-:W-:Y:S01]  /*7130*/  BPT.TRAP 0x1 ;  /* 0x000000040000795c */ /* 0x000fe20000300000 */
.L_x_4430:
[----:B-1----:R-:W-:Y:S05]  /*7140*/  @P1 BRA `(.L_x_4431) ;  /* 0x0000000000081947 */ /* 0x002fea0003800000 */
[----:B------:R-:W1:Y:S02]  /*7150*/  SYNCS.PHASECHK.TRANS64.TRYWAIT P1, [UR6+0x32450], R23 ;  /* 0x03245017ff0075a7 */ /* 0x000e640008020146 */
[----:B-1----:R-:W-:Y:S05]  /*7160*/  @!P1 BRA `(.L_x_4432) ;  /* 0x0000009c005c9947 */ /* 0x002fea0003800000 */
.L_x_4431:
        /* <DEDUP_REMOVED lines=50> */
[----:B------:R-:W-:-:S13]  /*7490*/  R2UR UR5, R20 ;  /* 0x00000000140572ca */ /* 0x000fda00000e0000 */
[----:B------:R-:W-:Y:S01]  /*74a0*/  UIMAD UR6, UR4, 0xc00, UR5 ;  /* 0x00000c00040678a4 */ /* 0x000fe2000f8e0205 */
[----:B------:R-:W-:-:S13]  /*74b0*/  R2UR UR5, R200 ;  /* 0x00000000c80572ca */ /* 0x000fda00000e0000 */
[----:B------:R-:W-:Y:S02]  /*74c0*/  UISETP.GT.AND UP0, UPT, UR7, UR5, UPT ;  /* 0x000000050700728c */ /* 0x000fe4000bf04270 */
[----:B------:R-:W-:-:S04]  /*74d0*/  UIADD3 UR7, UR7, -0x1, URZ ;  /* 0xffffffff07077890 */ /* 0x000fc8000fffe03f */
[----:B------:R-:W-:Y:S01]  /*74e0*/  PLOP3.LUT P1, PT, PT, PT, UP0, 0x80, 0x0 ;  /* 0x000000000000781c */ /* 0x000fe20003f2f008 */
[----:B------:R-:W-:Y:S02]  /*74f0*/  WARPGROUP.DEPBAR.LE gsb0, 0x0 ;  /* 0x00008000000079c5 */ /* 0x000fe40000010000 */
[----:B------:R-:W-:-:S06]  /*7500*/  WARPGROUP.ARRIVE ;  /* 0x00000000000079c5 */ /* 0x000fcc0000000000 */
[----:B------:R-:W-:Y:S01]  /*7510*/  HGMMA.64x96x16.F32 R152, gdesc[UR8], R152, gsb0 ;  /* 0x01600000089879f0 */ /* 0x000fe20008000898 */
[----:B------:R-:W-:Y:S02]  /*7520*/  ULDC UR10, c[0x0][0xa80] ;  /* 0x0002a000000a7ab9 */ /* 0x000fe40000000800 */
        /* <DEDUP_REMOVED lines=40> */
[----:B0-2---:R-:W-:-:S04]  /*77b0*/  FMNMX.FTZ R23, R153, R204, !PT ;  /* 0x000000cc99177209 */ /* 0x005fc80007810000 */
        /* <DEDUP_REMOVED lines=46> */
[----:B------:R-:W-:Y:S02]  /*7aa0*/  FMNMX.FTZ R204, R199, R204, !PT ;  /* 0x000000ccc7cc7209 */ /* 0x000fe40007810000 */
[----:B0-----:R-:W-:-:S03]  /*7ab0*/  FMNMX.FTZ R23, R206, R201, !PT ;  /* 0x000000c9ce177209 */ /* 0x001fc60007810000 */
[----:B------:R-:W0:Y:S04]  /*7ac0*/  SHFL.BFLY PT, R201, R204, 0x2, 0x1f ;  /* 0x0c401f00ccc97f89 */ /* 0x000e2800000e0000 */
[----:B------:R-:W1:Y:S01]  /*7ad0*/  SHFL.BFLY PT, R208, R23, 0x1, 0x1f ;  /* 0x0c201f0017d07f89 */ /* 0x000e6200000e0000 */
[----:B0-----:R-:W-:Y:S02]  /*7ae0*/  FMNMX.FTZ R205, R204, R201, !PT ;  /* 0x000000c9cccd7209 */ /* 0x001fe40007810000 */
[----:B-1----:R-:W-:-:S03]  /*7af0*/  FMNMX.FTZ R201, R23, R208, !PT ;  /* 0x000000d017c97209 */ /* 0x002fc60007810000 */
[----:B------:R-:W0:Y:S02]  /*7b00*/  SHFL.BFLY PT, R206, R205, 0x1, 0x1f ;  /* 0x0c201f00cdce7f89 */ /* 0x000e2400000e0000 */
[C---:B------:R-:W-:Y:S01]  /*7b10*/  FMUL.FTZ R207, R201.reuse, UR10 ;  /* 0x0000000ac9cf7c20 */ /* 0x040fe20008410000 */
[----:B------:R-:W-:-:S03]  /*7b20*/  FADD.FTZ R13, -R201, R13 ;  /* 0x0000000dc90d7221 */ /* 0x000fc60000010100 */
[--C-:B------:R-:W-:Y:S01]  /*7b30*/  FFMA.FTZ R23, R153, UR10, -R207.reuse ;  /* 0x0000000a99177c23 */ /* 0x100fe200080108cf */
[--C-:B------:R-:W-:Y:S01]  /*7b40*/  FFMA.FTZ R153, R156, UR10, -R207.reuse ;  /* 0x0000000a9c997c23 */ /* 0x100fe200080108cf */
[--C-:B------:R-:W-:Y:S01]  /*7b50*/  FFMA.FTZ R208, R152, UR10, -R207.reuse ;  /* 0x0000000a98d07c23 */ /* 0x100fe200080108cf */
[----:B------:R-:W-:Y:S01]  /*7b60*/  FMUL.FTZ R13, R13, UR10 ;  /* 0x0000000a0d0d7c20 */ /* 0x000fe20008410000 */
        /* <DEDUP_REMOVED lines=12> */
[----:B0-----:R-:W-:Y:S01]  /*7c30*/  FMNMX.FTZ R156, R205, R206, !PT ;  /* 0x000000cecd9c7209 */ /* 0x001fe20007810000 */
[--C-:B------:R-:W-:Y:S01]  /*7c40*/  FFMA.FTZ R206, R157, UR10, -R207.reuse ;  /* 0x0000000a9dce7c23 */ /* 0x100fe200080108cf */
[--C-:B------:R-:W-:Y:S01]  /*7c50*/  FFMA.FTZ R180, R180, UR10, -R207.reuse ;  /* 0x0000000ab4b47c23 */ /* 0x100fe200080108cf */
[--C-:B------:R-:W-:Y:S01]  /*7c60*/  FFMA.FTZ R181, R181, UR10, -R207.reuse ;  /* 0x0000000ab5b57c23 */ /* 0x100fe200080108cf */
[----:B------:R-:W-:Y:S01]  /*7c70*/  FFMA.FTZ R184, R184, UR10, -R207 ;  /* 0x0000000ab8b87c23 */ /* 0x000fe200080108cf */
[C---:B------:R-:W-:Y:S01]  /*7c80*/  FADD.FTZ R152, -R156.reuse, R209 ;  /* 0x000000d19c987221 */ /* 0x040fe20000010100 */
[----:B------:R-:W-:Y:S01]  /*7c90*/  FMUL.FTZ R211, R156, UR10 ;  /* 0x0000000a9cd37c20 */ /* 0x000fe20008410000 */
[----:B------:R-:W-:Y:S01]  /*7ca0*/  MUFU.EX2 R23, R23 ;  /* 0x0000001700177308 */ /* 0x000fe20000000800 */
[----:B------:R-:W-:Y:S01]  /*7cb0*/  FFMA.FTZ R185, R185, UR10, -R207 ;  /* 0x0000000ab9b97c23 */ /* 0x000fe200080108cf */
[----:B------:R-:W-:Y:S01]  /*7cc0*/  FMUL.FTZ R157, R152, UR10 ;  /* 0x0000000a989d7c20 */ /* 0x000fe20008410000 */
[----:B------:R-:W-:-:S02]  /*7cd0*/  @!P2 VIADD R152, R210, 0x32440 ;  /* 0x00032440d298a836 */ /* 0x000fc40000000000 */
[--C-:B-1----:R-:W-:Y:S01]  /*7ce0*/  FFMA.FTZ R208, R154, UR10, -R211.reuse ;  /* 0x0000000a9ad07c23 */ /* 0x102fe200080108d3 */
[--C-:B------:R-:W-:Y:S01]  /*7cf0*/  FFMA.FTZ R209, R155, UR10, -R211.reuse ;  /* 0x0000000a9bd17c23 */ /* 0x100fe200080108d3 */
[--C-:B------:R-:W-:Y:S01]  /*7d00*/  FFMA.FTZ R158, R158, UR10, -R211.reuse ;  /* 0x0000000a9e9e7c23 */ /* 0x100fe200080108d3 */
[--C-:B------:R-:W-:Y:S01]  /*7d10*/  FFMA.FTZ R159, R159, UR10, -R211.reuse ;  /* 0x0000000a9f9f7c23 */ /* 0x100fe200080108d3 */
[----:B------:R-:W-:Y:S01]  /*7d20*/  @!P2 PRMT R152, RZ, 0x654, R152 ;  /* 0x00000654ff98a816 */ /* 0x000fe20000000098 */
[----:B------:R3:W-:Y:S06]  /*7d30*/  BAR.ARV R202, 0x100 ;  /* 0x000400ca0000751d */ /* 0x0007ec0000002000 */
[----:B------:R0:W-:Y:S01]  /*7d40*/  @!P2 SYNCS.ARRIVE.TRANS64.RED.A1T0 RZ, [R152+URZ], RZ ;  /* 0x000000ff98ffa9a7 */ /* 0x0001e2000810043f */
[----:B------:R-:W1:Y:S01]  /*7d50*/  MUFU.EX2 R157, R157 ;  /* 0x0000009d009d7308 */ /* 0x000e620000000800 */
[-C--:B--2---:R-:W-:Y:S01]  /*7d60*/  FMUL.FTZ R24, R24, R13.reuse ;  /* 0x0000000d18187220 */ /* 0x084fe20000410000 */
        /* <DEDUP_REMOVED lines=133> */
[----:B0-----:R-:W-:Y:S01]  /*85c0*/  F2FP.F16.F32.PACK_AB R152, R23, R204 ;  /* 0x000000cc1798723e */ /* 0x001fe200000000ff */
[--C-:B------:R-:W-:Y:S01]  /*85d0*/  FFMA.FTZ R162, R162, UR10, -R211.reuse ;  /* 0x0000000aa2a27c23 */ /* 0x100fe200080108d3 */
[----:B--2---:R-:W-:Y:S01]  /*85e0*/  F2FP.F16.F32.PACK_AB R154, R206, R205 ;  /* 0x000000cdce9a723e */ /* 0x004fe200000000ff */
        /* <DEDUP_REMOVED lines=15> */
[--C-:B------:R-:W-:Y:S01]  /*86e0*/  FFMA.FTZ R188, R188, UR10, -R207.reuse ;  /* 0x0000000abcbc7c23 */ /* 0x100fe200080108cf */
[----:B------:R-:W-:Y:S01]  /*86f0*/  FFMA.FTZ R189, R189, UR10, -R207 ;  /* 0x0000000abdbd7c23 */ /* 0x000fe200080108cf */
[--C-:B------:R-:W-:Y:S01]  /*8700*/  FFMA.FTZ R186, R186, UR10, -R211.reuse ;  /* 0x0000000ababa7c23 */ /* 0x100fe200080108d3 */
[----:B------:R-:W0:Y:S01]  /*8710*/  MUFU.EX2 R161, R161 ;  /* 0x000000a100a17308 */ /* 0x000e220000000800 */
[--C-:B------:R-:W-:Y:S01]  /*8720*/  FFMA.FTZ R187, R187, UR10, -R211.reuse ;  /* 0x0000000abbbb7c23 */ /* 0x100fe200080108d3 */
[--C-:B------:R-:W-:Y:S01]  /*8730*/  FFMA.FTZ R190, R190, UR10, -R211.reuse ;  /* 0x0000000abebe7c23 */ /* 0x100fe200080108d3 */
[----:B------:R-:W-:Y:S01]  /*8740*/  FFMA.FTZ R191, R191, UR10, -R211 ;  /* 0x0000000abfbf7c23 */ /* 0x000fe200080108d3 */
[--C-:B------:R-:W-:Y:S01]  /*8750*/  FFMA.FTZ R192, R192, UR10, -R207.reuse ;  /* 0x0000000ac0c07c23 */ /* 0x100fe200080108cf */
[--C-:B------:R-:W-:Y:S01]  /*8760*/  FFMA.FTZ R193, R193, UR10, -R207.reuse ;  /* 0x0000000ac1c17c23 */ /* 0x100fe200080108cf */
[--C-:B------:R-:W-:Y:S01]  /*8770*/  FFMA.FTZ R196, R196, UR10, -R207.reuse ;  /* 0x0000000ac4c47c23 */ /* 0x100fe200080108cf */
[----:B------:R-:W-:Y:S01]  /*8780*/  FFMA.FTZ R197, R197, UR10, -R207 ;  /* 0x0000000ac5c57c23 */ /* 0x000fe200080108cf */
[----:B------:R-:W-:Y:S01]  /*8790*/  MUFU.EX2 R164, R164 ;  /* 0x000000a400a47308 */ /* 0x000fe20000000800 */
[--C-:B------:R-:W-:Y:S01]  /*87a0*/  FFMA.FTZ R194, R194, UR10, -R211.reuse ;  /* 0x0000000ac2c27c23 */ /* 0x100fe200080108d3 */
[----:B------:R-:W-:Y:S01]  /*87b0*/  WARPGROUP.ARRIVE ;  /* 0x00000000000079c5 */ /* 0x000fe20000000000 */
[--C-:B------:R-:W-:Y:S01]  /*87c0*/  FFMA.FTZ R195, R195, UR10, -R211.reuse ;  /* 0x0000000ac3c37c23 */ /* 0x100fe200080108d3 */
[--C-:B------:R-:W-:Y:S01]  /*87d0*/  FFMA.FTZ R198, R198, UR10, -R211.reuse ;  /* 0x0000000ac6c67c23 */ /* 0x100fe200080108d3 */
[----:B------:R-:W-:Y:S01]  /*87e0*/  FFMA.FTZ R199, R199, UR10, -R211 ;  /* 0x0000000ac7c77c23 */ /* 0x000fe200080108d3 */
[----:B------:R-:W-:Y:S01]  /*87f0*/  FFMA.FTZ R0, R13, R0, R204 ;  /* 0x000000000d007223 */ /* 0x000fe200000100cc */
[----:B------:R-:W-:Y:S01]  /*8800*/  FFMA.FTZ R12, R157, R12, R208 ;  /* 0x0000000c9d0c7223 */ /* 0x000fe200000100d0 */
[----:B------:R-:W-:Y:S01]  /*8810*/  HGMMA.64x256x16.F32 R24, R152, gdesc[UR12].tnspB, R24, gsb0 ;  /* 0x43e0000c98187df0 */ /* 0x000fe20008000818 */
[----:B------:R-:W1:Y:S01]  /*8820*/  MUFU.EX2 R165, R165 ;  /* 0x000000a500a57308 */ /* 0x000e620000000800 */
[----:B------:R-:W-:Y:S01]  /*8830*/  UIADD3 UR14, UR6, 0x80, URZ ;  /* 0x00000080060e7890 */ /* 0x000fe2000fffe03f */
[----:B------:R-:W-:Y:S01]  /*8840*/  FADD.FTZ R0, R23, R0 ;  /* 0x0000000017007221 */ /* 0x000fe20000010000 */
[----:B------:R-:W-:Y:S01]  /*8850*/  UMOV UR15, 0x40000040 ;  /* 0x40000040000f7882 */ /* 0x000fe20000000000 */
[----:B------:R-:W-:Y:S01]  /*8860*/  FADD.FTZ R209, R209, R12 ;  /* 0x0000000cd1d17221 */ /* 0x000fe20000010000 */
[----:B------:R-:W-:-:S02]  /*8870*/  @!P2 VIADD R210, R210, 0x32460 ;  /* 0x00032460d2d2a836 */ /* 0x000fc40000000000 */
[----:B------:R-:W-:Y:S01]  /*8880*/  FADD.FTZ R205, R205, R0 ;  /* 0x00000000cdcd7221 */ /* 0x000fe20000010000 */
[----:B------:R-:W-:Y:S01]  /*8890*/  IMAD.MOV.U32 R13, RZ, RZ, R201 ;  /* 0x000000ffff0d7224 */ /* 0x000fe200078e00c9 */
[----:B------:R-:W-:Y:S01]  /*88a0*/  MUFU.EX2 R162, R162 ;  /* 0x000000a200a27308 */ /* 0x000fe20000000800 */
[----:B------:R-:W-:Y:S01]  /*88b0*/  FADD.FTZ R158, R158, R209 ;  /* 0x000000d19e9e7221 */ /* 0x000fe20000010000 */
[----:B------:R-:W-:Y:S01]  /*88c0*/  FADD.FTZ R205, R206, R205 ;  /* 0x000000cdcecd7221 */ /* 0x000fe20000010000 */
[----:B------:R-:W-:Y:S01]  /*88d0*/  @!P2 PRMT R210, RZ, 0x654, R210 ;  /* 0x00000654ffd2a816 */ /* 0x000fe200000000d2 */
[----:B------:R-:W-:Y:S02]  /*88e0*/  IMAD.MOV.U32 R209, RZ, RZ, R156 ;  /* 0x000000ffffd17224 */ /* 0x000fe400078e009c */
[----:B------:R-:W-:Y:S02]  /*88f0*/  FADD.FTZ R159, R159, R158 ;  /* 0x0000009e9f9f7221 */ /* 0x000fe40000010000 */
[----:B------:R-:W2:Y:S08]  /*8900*/  MUFU.EX2 R163, R163 ;  /* 0x000000a300a37308 */ /* 0x000eb00000000800 */
[----:B------:R-:W-:Y:S08]  /*8910*/  MUFU.EX2 R166, R166 ;  /* 0x000000a600a67308 */ /* 0x000ff00000000800 */
[----:B------:R-:W4:Y:S08]  /*8920*/  MUFU.EX2 R167, R167 ;  /* 0x000000a700a77308 */ /* 0x000f300000000800 */
[----:B------:R-:W-:Y:S08]  /*8930*/  MUFU.EX2 R168, R168 ;  /* 0x000000a800a87308 */ /* 0x000ff00000000800 */
[----:B------:R-:W5:Y:S08]  /*8940*/  MUFU.EX2 R169, R169 ;  /* 0x000000a900a97308 */ /* 0x000f700000000800 */
[----:B------:R-:W-:Y:S08]  /*8950*/  MUFU.EX2 R172, R172 ;  /* 0x000000ac00ac7308 */ /* 0x000ff00000000800 */
[----:B------:R-:W3:Y:S08]  /*8960*/  MUFU.EX2 R173, R173 ;  /* 0x000000ad00ad7308 */ /* 0x000ef00000000800 */
        /* <DEDUP_REMOVED lines=24> */
[----:B------:R-:W-:Y:S01]  /*8af0*/  MUFU.EX2 R194, R194 ;  /* 0x000000c200c27308 */ /* 0x000fe20000000800 */
[----:B------:R-:W-:-:S02]  /*8b00*/  WARPGROUP.DEPBAR.LE gsb0, 0x0 ;  /* 0x00008000000079c5 */ /* 0x000fc40000010000 */
[----:B0-----:R-:W-:-:S05]  /*8b10*/  F2FP.F16.F32.PACK_AB R152, R161, R160 ;  /* 0x000000a0a198723e */ /* 0x001fca00000000ff */
[----:B------:R-:W0:Y:S01]  /*8b20*/  MUFU.EX2 R195, R195 ;  /* 0x000000c300c37308 */ /* 0x000e220000000800 */
[----:B-1----:R-:W-:Y:S01]  /*8b30*/  F2FP.F16.F32.PACK_AB R154, R165, R164 ;  /* 0x000000a4a59a723e */ /* 0x002fe200000000ff */
[----:B------:R-:W-:Y:S01]  /*8b40*/  FADD.FTZ R160, R160, R205 ;  /* 0x000000cda0a07221 */ /* 0x000fe20000010000 */
[----:B--2---:R-:W-:Y:S01]  /*8b50*/  F2FP.F16.F32.PACK_AB R153, R163, R162 ;  /* 0x000000a2a399723e */ /* 0x004fe200000000ff */
[----:B------:R-:W-:Y:S01]  /*8b60*/  FADD.FTZ R162, R162, R159 ;  /* 0x0000009fa2a27221 */ /* 0x000fe20000010000 */
[----:B----4-:R-:W-:Y:S01]  /*8b70*/  F2FP.F16.F32.PACK_AB R155, R167, R166 ;  /* 0x000000a6a79b723e */ /* 0x010fe200000000ff */
        /* <DEDUP_REMOVED lines=8> */
[----:B------:R-:W1:Y:S01]  /*8c00*/  MUFU.EX2 R199, R199 ;  /* 0x000000c700c77308 */ /* 0x000e620000000800 */
[----:B------:R-:W-:Y:S01]  /*8c10*/  UMOV UR15, 0x40000040 ;  /* 0x40000040000f7882 */ /* 0x000fe20000000000 */
[----:B------:R-:W-:Y:S01]  /*8c20*/  FADD.FTZ R165, R165, R164 ;  /* 0x000000a4a5a57221 */ /* 0x000fe20000010000 */
[----:B------:R-:W-:Y:S01]  /*8c30*/  FADD.FTZ R167, R167, R166 ;  /* 0x000000a6a7a77221 */ /* 0x000fe20000010000 */
[----:B------:R-:W-:Y:S02]  /*8c40*/  WARPGROUP.DEPBAR.LE gsb0, 0x0 ;  /* 0x00008000000079c5 */ /* 0x000fe40000010000 */
[----:B-----5:R-:W-:Y:S01]  /*8c50*/  F2FP.F16.F32.PACK_AB R152, R169, R168 ;  /* 0x000000a8a998723e */ /* 0x020fe200000000ff */
[----:B------:R-:W-:Y:S01]  /*8c60*/  FADD.FTZ R168, R168, R165 ;  /* 0x000000a5a8a87221 */ /* 0x000fe20000010000 */
[----:B---3--:R-:W-:-:S02]  /*8c70*/  F2FP.F16.F32.PACK_AB R154, R173, R172 ;  /* 0x000000acad9a723e */ /* 0x008fc400000000ff */
[----:B------:R-:W-:Y:S01]  /*8c80*/  F2FP.F16.F32.PACK_AB R153, R171, R170 ;  /* 0x000000aaab99723e */ /* 0x000fe200000000ff */
[----:B------:R-:W-:Y:S01]  /*8c90*/  FADD.FTZ R170, R170, R167 ;  /* 0x000000a7aaaa7221 */ /* 0x000fe20000010000 */
[----:B------:R-:W-:Y:S01]  /*8ca0*/  F2FP.F16.F32.PACK_AB R155, R175, R174 ;  /* 0x000000aeaf9b723e */ /* 0x000fe200000000ff */
[----:B------:R-:W-:Y:S02]  /*8cb0*/  FADD.FTZ R169, R169, R168 ;  /* 0x000000a8a9a97221 */ /* 0x000fe40000010000 */
[----:B------:R-:W-:Y:S01]  /*8cc0*/  FADD.FTZ R171, R171, R170 ;  /* 0x000000aaabab7221 */ /* 0x000fe20000010000 */
[----:B------:R-:W-:Y:S01]  /*8cd0*/  WARPGROUP.ARRIVE ;  /* 0x00000000000079c5 */ /* 0x000fe20000000000 */
[----:B------:R-:W-:Y:S02]  /*8ce0*/  FADD.FTZ R172, R172, R169 ;  /* 0x000000a9acac7221 */ /* 0x000fe40000010000 */
[----:B------:R-:W-:Y:S02]  /*8cf0*/  FADD.FTZ R174, R174, R171 ;  /* 0x000000abaeae7221 */ /* 0x000fe40000010000 */
[----:B------:R-:W-:-:S05]  /*8d00*/  FADD.FTZ R173, R173, R172 ;  /* 0x000000acadad7221 */ /* 0x000fca0000010000 */
[----:B------:R-:W-:Y:S01]  /*8d10*/  HGMMA.64x256x16.F32 R24, R152, gdesc[UR12].tnspB, R24, gsb0 ;  /* 0x43e0000c98187df0 */ /* 0x000fe20008000818 */
[----:B------:R-:W-:Y:S01]  /*8d20*/  UIADD3 UR14, UR6, 0x180, URZ ;  /* 0x00000180060e7890 */ /* 0x000fe2000fffe03f */
[----:B------:R-:W-:Y:S01]  /*8d30*/  FADD.FTZ R175, R175, R174 ;  /* 0x000000aeafaf7221 */ /* 0x000fe20000010000 */
[----:B------:R-:W-:Y:S01]  /*8d40*/  UMOV UR15, 0x40000040 ;  /* 0x40000040000f7882 */ /* 0x000fe20000000000 */
[----:B------:R-:W-:Y:S02]  /*8d50*/  WARPGROUP.DEPBAR.LE gsb0, 0x0 ;  /* 0x00008000000079c5 */ /* 0x000fe40000010000 */
[----:B------:R-:W-:Y:S01]  /*8d60*/  F2FP.F16.F32.PACK_AB R152, R177, R176 ;  /* 0x000000b0b198723e */ /* 0x000fe200000000ff */
[----:B------:R-:W-:Y:S01]  /*8d70*/  FADD.FTZ R176, R176, R173 ;  /* 0x000000adb0b07221 */ /* 0x000fe20000010000 */
[----:B------:R-:W-:Y:S02]  /*8d80*/  F2FP.F16.F32.PACK_AB R154, R181, R180 ;  /* 0x000000b4b59a723e */ /* 0x000fe400000000ff */
        /* <DEDUP_REMOVED lines=11> */
[----:B------:R-:W-:Y:S01]  /*8e40*/  FADD.FTZ R183, R183, R182 ;  /* 0x000000b6b7b77221 */ /* 0x000fe20000010000 */
[----:B------:R-:W-:Y:S01]  /*8e50*/  UMOV UR15, 0x40000040 ;  /* 0x40000040000f7882 */ /* 0x000fe20000000000 */
[----:B------:R-:W-:Y:S01]  /*8e60*/  UIADD3 UR6, UR6, 0x280, URZ ;  /* 0x0000028006067890 */ /* 0x000fe2000fffe03f */
        /* <DEDUP_REMOVED lines=16> */
[----:B------:R-:W-:Y:S01]  /*8f70*/  FADD.FTZ R191, R191, R190 ;  /* 0x000000bebfbf7221 */ /* 0x000fe20000010000 */
[----:B------:R-:W-:Y:S02]  /*8f80*/  WARPGROUP.DEPBAR.LE gsb0, 0x0 ;  /* 0x00008000000079c5 */ /* 0x000fe40000010000 */
[----:B------:R-:W-:Y:S01]  /*8f90*/  F2FP.F16.F32.PACK_AB R152, R193, R192 ;  /* 0x000000c0c198723e */ /* 0x000fe200000000ff */
[----:B------:R-:W-:Y:S01]  /*8fa0*/  FADD.FTZ R192, R192, R189 ;  /* 0x000000bdc0c07221 */ /* 0x000fe20000010000 */
[----:B------:R-:W-:Y:S02]  /*8fb0*/  F2FP.F16.F32.PACK_AB R154, R197, R196 ;  /* 0x000000c4c59a723e */ /* 0x000fe400000000ff */
[----:B0-----:R-:W-:Y:S01]  /*8fc0*/  F2FP.F16.F32.PACK_AB R153, R195, R194 ;  /* 0x000000c2c399723e */ /* 0x001fe200000000ff */
        /* <DEDUP_REMOVED lines=9> */
[----:B------:R-:W-:Y:S02]  /*9060*/  FADD.FTZ R12, R199, R12 ;  /* 0x0000000cc70c7221 */ /* 0x000fe40000010000 */
[----:B------:R-:W-:Y:S02]  /*9070*/  WARPGROUP.DEPBAR.LE gsb0, 0x0 ;  /* 0x00008000000079c5 */ /* 0x000fe40000010000 */
[----:B------:R2:W-:Y:S01]  /*9080*/  @!P2 SYNCS.ARRIVE.TRANS64.RED.A1T0 RZ, [R210+URZ], RZ ;  /* 0x000000ffd2ffa9a7 */ /* 0x0005e2000810043f */
[----:B------:R-:W-:Y:S05]  /*9090*/  @P1 BRA `(.L_x_4433) ;  /* 0xffffffdc00581947 */ /* 0x000fea000383ffff */
.L_x_4424:
[----:B------:R-:W3:Y:S01]  /*90a0*/  SHFL.BFLY PT, R3, R0, 0x2, 0x1f ;  /* 0x0c401f0000037f89 */ /* 0x000ee200000e0000 */
[----:B------:R-:W-:-:S03]  /*90b0*/  PLOP3.LUT P0, PT, PT, PT, PT, 0x8, 0x0 ;  /* 0x000000000000781c */ /* 0x000fc60003f0e170 */
[----:B------:R-:W4:Y:S01]  /*90c0*/  SHFL.BFLY PT, R5, R12, 0x2, 0x1f ;  /* 0x0c401f000c057f89 */ /* 0x000f2200000e0000 */
[----:B------:R-:W5:Y:S01]  /*90d0*/  S2R R23, SR_TID.X ;  /* 0x0000000000177919 */ /* 0x000f620000002100 */
[----:B---3--:R-:W-:Y:S01]  /*90e0*/  FADD.FTZ R3, R3, R0 ;  /* 0x0000000003037221 */ /* 0x008fe20000010000 */
[----:B------:R-:W-:Y:S02]  /*90f0*/  IMAD.MOV.U32 R0, RZ, RZ, RZ ;  /* 0x000000ffff007224 */ /* 0x000fe400078e00ff */
[----:B----4-:R-:W-:Y:S02]  /*9100*/  FADD.FTZ R5, R5, R12 ;  /* 0x0000000c05057221 */ /* 0x010fe40000010000 */
[----:B------:R-:W3:Y:S04]  /*9110*/  SHFL.BFLY PT, R2, R3, 0x1, 0x1f ;  /* 0x0c201f0003027f89 */ /* 0x000ee800000e0000 */
[----:B------:R-:W4:Y:S01]  /*9120*/  SHFL.BFLY PT, R4, R5, 0x1, 0x1f ;  /* 0x0c201f0005047f89 */ /* 0x000f2200000e0000 */
[----:B-----5:R-:W-:Y:S01]  /*9130*/  SHF.R.U32.HI R23, RZ, 0x7, R23 ;  /* 0x00000007ff177819 */ /* 0x020fe20000011617 */
[----:B---3--:R-:W-:-:S03]  /*9140*/  FADD.FTZ R8, R3, R2 ;  /* 0x0000000203087221 */ /* 0x008fc60000010000 */
[----:B------:R-:W-:Y:S01]  /*9150*/  IADD3 R3, -R23, 0xb, RZ ;  /* 0x0000000b17037810 */ /* 0x000fe20007ffe1ff */
[----:B------:R-:W-:Y:S02]  /*9160*/  IMAD.MOV.U32 R2, RZ, RZ, RZ ;  /* 0x000000ffff027224 */ /* 0x000fe400078e00ff */
[----:B----4-:R-:W-:Y:S02]  /*9170*/  FADD.FTZ R4, R5, R4 ;  /* 0x0000000405047221 */ /* 0x010fe40000010000 */
[----:B------:R3:W-:Y:S08]  /*9180*/  BAR.ARV R3, 0x100 ;  /* 0x000400030000751d */ /* 0x0007f00000002000 */
[----:B------:R-:W-:Y:S06]  /*9190*/  BAR.ARV 0x8, 0x180 ;  /* 0x0206000000007b1d */ /* 0x000fec0000002000 */
[----:B------:R-:W-:Y:S01]  /*91a0*/  FSETP.NE.FTZ.AND P1, PT, R8, RZ, PT ;  /* 0x000000ff0800720b */ /* 0x000fe20003f35000 */
[----:B---3--:R-:W-:Y:S01]  /*91b0*/  IMAD.MOV.U32 R3, RZ, RZ, -0x800000 ;  /* 0xff800000ff037424 */ /* 0x008fe200078e00ff */
[----:B------:R-:W-:-:S11]  /*91c0*/  FSETP.NE.FTZ.AND P2, PT, R4, RZ, PT ;  /* 0x000000ff0400720b */ /* 0x000fd60003f55000 */
[----:B------:R-:W3:Y:S08]  /*91d0*/  @P1 MUFU.LG2 R6, R8 ;  /* 0x0000000800061308 */ /* 0x000ef00000000c00 */
[----:B------:R-:W4:Y:S08]  /*91e0*/  @P2 MUFU.LG2 R7, R4 ;  /* 0x0000000400072308 */ /* 0x000f300000000c00 */
[----:B------:R5:W0:Y:S01]  /*91f0*/  @P1 MUFU.RCP R2, R8 ;  /* 0x0000000800021308 */ /* 0x000a220000001000 */
[----:B---3--:R-:W-:-:S07]  /*9200*/  @P1 FMUL.FTZ R5, R6, 0.69314718246459960938 ;  /* 0x3f31721806051820 */ /* 0x008fce0000410000 */
[----:B------:R3:W1:Y:S01]  /*9210*/  @P2 MUFU.RCP R0, R4 ;  /* 0x0000000400002308 */ /* 0x0006620000001000 */
[----:B-----5:R-:W-:Y:S02]  /*9220*/  IMAD.U32 R8, RZ, RZ, UR10 ;  /* 0x0000000aff087e24 */ /* 0x020fe4000f8e00ff */
[----:B----4-:R-:W-:Y:S02]  /*9230*/  @P2 FMUL.FTZ R7, R7, 0.69314718246459960938 ;  /* 0x3f31721807072820 */ /* 0x010fe40000410000 */
[----:B------:R-:W-:Y:S01]  /*9240*/  @P2 FMUL.FTZ R8, R8, 0.69314718246459960938 ;  /* 0x3f31721808082820 */ /* 0x000fe20000410000 */
[----:B---3--:R-:W-:Y:S02]  /*9250*/  IMAD.U32 R4, RZ, RZ, UR10 ;  /* 0x0000000aff047e24 */ /* 0x008fe4000f8e00ff */
[-C--:B0-----:R-:W-:Y:S01]  /*9260*/  FMUL.FTZ R24, R24, R2.reuse ;  /* 0x0000000218187220 */ /* 0x081fe20000410000 */
        /* <DEDUP_REMOVED lines=131> */
.L_x_4402:
[----:B------:R-:W-:Y:S05]  /*9aa0*/  @P0 BRA `(.L_x_4434) ;  /* 0x0000002000640947 */ /* 0x000fea0003800000 */
[----:B------:R-:W3:Y:S01]  /*9ab0*/  LDL R0, [R1] ;  /* 0x0000000001007983 */ /* 0x000ee20000100800 */
[----:B------:R-:W0:Y:S01]  /*9ac0*/  LDC R8, c[0x0][0xce8] ;  /* 0x00033a00ff087b82 */ /* 0x000e220000000800 */
[----:B------:R-:W-:Y:S01]  /*9ad0*/  ULDC.64 UR8, c[0x0][0xcd0] ;  /* 0x0003340000087ab9 */ /* 0x000fe20000000a00 */
[----:B------:R-:W-:Y:S01]  /*9ae0*/  ULDC.64 UR14, c[0x0][0x208] ;  /* 0x00008200000e7ab9 */ /* 0x000fe20000000a00 */
[----:B------:R-:W1:Y:S01]  /*9af0*/  S2R R22, SR_CTAID.X ;  /* 0x0000000000167919 */ /* 0x000e620000002500 */
[----:B------:R-:W-:Y:S04]  /*9b00*/  BSSY B0, `(.L_x_4435) ;  /* 0x000014d000007945 */ /* 0x000fe80003800000 */
[----:B------:R-:W4:Y:S08]  /*9b10*/  S2UR UR12, SR_CTAID.Z ;  /* 0x00000000000c79c3 */ /* 0x000f300000002700 */
[----:B------:R-:W5:Y:S08]  /*9b20*/  LDC.64 R18, c[0x0][0xcd8] ;  /* 0x00033600ff127b82 */ /* 0x000f700000000a00 */
[----:B------:R-:W-:Y:S01]  /*9b30*/  BAR.SYNC.DEFER_BLOCKING 0x1, 0x100 ;  /* 0x0044000000007b1d */ /* 0x000fe20000010000 */
[----:B0-----:R-:W-:-:S07]  /*9b40*/  ISETP.NE.AND P0, PT, R8, 0x1, PT ;  /* 0x000000010800780c */ /* 0x001fce0003f05270 */
[----:B------:R-:W0:Y:S01]  /*9b50*/  S2UR UR11, SR_CTAID.Y ;  /* 0x00000000000b79c3 */ /* 0x000e220000002600 */
[----:B----4-:R-:W-:-:S07]  /*9b60*/  USHF.R.S32.HI UR10, URZ, 0x1f, UR12 ;  /* 0x0000001f3f0a7899 */ /* 0x010fce000801140c */
[----:B------:R-:W0:Y:S08]  /*9b70*/  LDC R23, c[0x0][0xd50] ;  /* 0x00035400ff177b82 */ /* 0x000e300000000800 */
[----:B------:R-:W4:Y:S08]  /*9b80*/  @P0 LDC R14, c[0x0][0xcec] ;  /* 0x00033b00ff0e0b82 */ /* 0x000f300000000800 */
[----:B------:R-:W2:Y:S08]  /*9b90*/  LDC.64 R20, c[0x0][0xc40] ;  /* 0x00031000ff147b82 */ /* 0x000eb00000000a00 */
[----:B------:R-:W2:Y:S08]  /*9ba0*/  @P0 LDC R152, c[0x0][0xcec] ;  /* 0x00033b00ff980b82 */ /* 0x000eb00000000800 */
[----:B------:R-:W2:Y:S08]  /*9bb0*/  @P0 LDC R17, c[0x0][0xcf0] ;  /* 0x00033c00ff110b82 */ /* 0x000eb00000000800 */
[----:B------:R-:W2:Y:S01]  /*9bc0*/  @P0 LDC R153, c[0x0][0xcf0] ;  /* 0x00033c00ff990b82 */ /* 0x000ea20000000800 */
[----:B---3--:R-:W-:-:S02]  /*9bd0*/  R2UR UR13, R0 ;  /* 0x00000000000d72ca */ /* 0x008fc400000e0000 */
[----:B------:R-:W3:Y:S11]  /*9be0*/  S2R R0, SR_TID.X ;  /* 0x0000000000007919 */ /* 0x000ef60000002100 */
[----:B------:R-:W-:-:S02]  /*9bf0*/  USHF.R.S32.HI UR7, URZ, 0x1f, UR13 ;  /* 0x0000001f3f077899 */ /* 0x000fc4000801140d */
[----:B------:R-:W-:Y:S02]  /*9c00*/  UIMAD.WIDE.U32 UR4, UR13, UR8, URZ ;  /* 0x000000080d0472a5 */ /* 0x000fe4000f8e003f */
[----:B------:R-:W-:-:S04]  /*9c10*/  UIMAD UR6, UR7, UR8, URZ ;  /* 0x00000008070672a4 */ /* 0x000fc8000f8e023f */
[----:B------:R-:W-:-:S03]  /*9c20*/  UIMAD UR6, UR13, UR9, UR6 ;  /* 0x000000090d0672a4 */ /* 0x000fc6000f8e0206 */
[----:B------:R-:W-:Y:S01]  /*9c30*/  ULDC.64 UR8, c[0x0][0xc38] ;  /* 0x00030e0000087ab9 */ /* 0x000fe20000000a00 */
[----:B------:R-:W-:Y:S02]  /*9c40*/  UIADD3 UR6, UR5, UR6, URZ ;  /* 0x0000000605067290 */ /* 0x000fe4000fffe03f */
[----:B------:R-:W-:Y:S01]  /*9c50*/  UIMAD UR7, UR7, UR8, URZ ;  /* 0x00000008070772a4 */ /* 0x000fe2000f8e023f */
[----:B---3--:R-:W-:-:S05]  /*9c60*/  VIADD R5, R0, 0xffffff80 ;  /* 0xffffff8000057836 */ /* 0x008fca0000000000 */
[----:B------:R-:W-:-:S04]  /*9c70*/  SHF.R.S32.HI R4, RZ, 0x1f, R5 ;  /* 0x0000001fff047819 */ /* 0x000fc80000011405 */
[CC--:B------:R-:W-:Y:S02]  /*9c80*/  LEA.HI R6, R4.reuse, R5.reuse, RZ, 0x7 ;  /* 0x0000000504067211 */ /* 0x0c0fe400078f38ff */
[----:B------:R-:W-:Y:S02]  /*9c90*/  LEA.HI R13, R4, R5, RZ, 0x2 ;  /* 0x00000005040d7211 */ /* 0x000fe400078f10ff */
[----:B------:R-:W-:Y:S02]  /*9ca0*/  LOP3.LUT R0, R6, 0xffffff80, RZ, 0xc0, !PT ;  /* 0xffffff8006007812 */ /* 0x000fe400078ec0ff */
[----:B------:R-:W-:-:S03]  /*9cb0*/  SHF.R.S32.HI R7, RZ, 0x7, R6 ;  /* 0x00000007ff077819 */ /* 0x000fc60000011406 */
[----:B------:R-:W-:Y:S01]  /*9cc0*/  IMAD.IADD R0, R5, 0x1, -R0 ;  /* 0x0000000105007824 */ /* 0x000fe200078e0a00 */
[----:B------:R-:W-:Y:S02]  /*9cd0*/  LEA.HI R4, R6, R7, RZ, 0x1 ;  /* 0x0000000706047211 */ /* 0x000fe400078f08ff */
[----:B------:R-:W-:Y:S02]  /*9ce0*/  LOP3.LUT R6, R13, 0xfffffffc, RZ, 0xc0, !PT ;  /* 0xfffffffc0d067812 */ /* 0x000fe400078ec0ff */
[----:B------:R-:W-:Y:S02]  /*9cf0*/  SHF.R.S32.HI R9, RZ, 0x1f, R0 ;  /* 0x0000001fff097819 */ /* 0x000fe40000011400 */
[----:B------:R-:W-:Y:S01]  /*9d00*/  LOP3.LUT R4, R4, 0x3fffffe, RZ, 0xc0, !PT ;  /* 0x03fffffe04047812 */ /* 0x000fe200078ec0ff */
[----:B------:R-:W-:Y:S01]  /*9d10*/  IMAD.IADD R5, R5, 0x1, -R6 ;  /* 0x0000000105057824 */ /* 0x000fe200078e0a06 */
[CC--:B------:R-:W-:Y:S02]  /*9d20*/  LEA.HI R10, R9.reuse, R0.reuse, RZ, 0x2 ;  /* 0x00000000090a7211 */ /* 0x0c0fe400078f10ff */
[----:B------:R-:W-:Y:S01]  /*9d30*/  LEA.HI R9, R9, R0, RZ, 0x5 ;  /* 0x0000000009097211 */ /* 0x000fe200078f28ff */
[----:B------:R-:W-:Y:S01]  /*9d40*/  IMAD.IADD R6, R7, 0x1, -R4 ;  /* 0x0000000107067824 */ /* 0x000fe200078e0a04 */
[----:B------:R-:W-:-:S02]  /*9d50*/  SHF.R.S32.HI R11, RZ, 0x2, R10 ;  /* 0x00000002ff0b7819 */ /* 0x000fc4000001140a */
[----:B------:R-:W-:Y:S02]  /*9d60*/  SHF.R.S32.HI R12, RZ, 0x1f, R10 ;  /* 0x0000001fff0c7819 */ /* 0x000fe4000001140a */
[----:B------:R-:W-:Y:S02]  /*9d70*/  LEA.HI R7, R5, R5, RZ, 0x1 ;  /* 0x0000000505077211 */ /* 0x000fe400078f08ff */
[----:B------:R-:W-:-:S04]  /*9d80*/  LEA.HI R12, R12, R11, RZ, 0x3 ;  /* 0x0000000b0c0c7211 */ /* 0x000fc800078f18ff */
[----:B------:R-:W-:-:S05]  /*9d90*/  LOP3.LUT R12, R12, 0xfffffff8, RZ, 0xc0, !PT ;  /* 0xfffffff80c0c7812 */ /* 0x000fca00078ec0ff */
        /* <DEDUP_REMOVED lines=12> */
[----:B------:R-:W-:Y:S01]  /*9e60*/  IMAD R16, RZ, RZ, -UR13 ;  /* 0x8000000dff107e24 */ /* 0x000fe2000f8e02ff */
[----:B------:R-:W-:Y:S01]  /*9e70*/  UIADD3 UR6, UR5, UR6, URZ ;  /* 0x0000000605067290 */ /* 0x000fe2000fffe03f */
[----:B-----5:R-:W-:Y:S01]  /*9e80*/  IMAD R12, R18, UR10, RZ ;  /* 0x0000000a120c7c24 */ /* 0x020fe2000f8e02ff */
[----:B------:R-:W-:Y:S01]  /*9e90*/  ULDC.64 UR8, c[0x0][0xc28] ;  /* 0x00030a0000087ab9 */ /* 0x000fe20000000a00 */
[----:B-1----:R-:W-:Y:S02]  /*9ea0*/  IMAD R11, R22, 0x80, R6 ;  /* 0x00000080160b7824 */ /* 0x002fe400078e0206 */
[----:B0-----:R-:W-:Y:S02]  /*9eb0*/  IMAD R23, R23, R16, UR11 ;  /* 0x0000000b17177e24 */ /* 0x001fe4000f8e0210 */
[----:B------:R-:W-:Y:S02]  /*9ec0*/  IMAD R15, R19, UR12, R12 ;  /* 0x0000000c130f7c24 */ /* 0x000fe4000f8e020c */
[----:B------:R-:W-:Y:S01]  /*9ed0*/  IMAD.WIDE.U32 R4, R18, UR12, R4 ;  /* 0x0000000c12047c25 */ /* 0x000fe2000f8e0004 */
[----:B------:R-:W-:-:S03]  /*9ee0*/  SHF.R.S32.HI R16, RZ, 0x1f, R23 ;  /* 0x0000001fff107819 */ /* 0x000fc60000011417 */
[----:B----4-:R-:W-:-:S04]  /*9ef0*/  @P0 IMAD.HI.U32 R12, R11, R14, RZ ;  /* 0x0000000e0b0c0227 */ /* 0x010fc800078e00ff */
[----:B------:R-:W-:Y:S02]  /*9f00*/  IMAD.U32 R7, RZ, RZ, UR5 ;  /* 0x00000005ff077e24 */ /* 0x000fe4000f8e00ff */
[----:B------:R-:W-:Y:S01]  /*9f10*/  IMAD.U32 R6, RZ, RZ, UR4 ;  /* 0x00000004ff067e24 */ /* 0x000fe2000f8e00ff */
[----:B------:R-:W-:Y:S01]  /*9f20*/  ULDC.64 UR4, c[0x0][0xce0] ;  /* 0x0003380000047ab9 */ /* 0x000fe20000000a00 */
[----:B------:R-:W-:Y:S01]  /*9f30*/  IMAD.U32 R7, RZ, RZ, UR6 ;  /* 0x00000006ff077e24 */ /* 0x000fe2000f8e00ff */
[----:B------:R-:W-:Y:S01]  /*9f40*/  ULDC.64 UR6, c[0x0][0xc48] ;  /* 0x0003120000067ab9 */ /* 0x000fe20000000a00 */
[----:B------:R-:W-:Y:S02]  /*9f50*/  IMAD.IADD R5, R5, 0x1, R15 ;  /* 0x0000000105057824 */ /* 0x000fe400078e020f */
[----:B--2---:R-:W-:Y:S02]  /*9f60*/  IMAD R14, R20, UR10, RZ ;  /* 0x0000000a140e7c24 */ /* 0x004fe4000f8e02ff */
[----:B------:R-:W-:-:S04]  /*9f70*/  @P0 IMAD.HI.U32 R152, R11, R152, RZ ;  /* 0x000000980b980227 */ /* 0x000fc800078e00ff */
        /* <DEDUP_REMOVED lines=88> */
[C---:B------:R-:W-:Y:S01]  /*a500*/  VIADD R22, R0.reuse, 0x50 ;  /* 0x0000005000167836 */ /* 0x040fe20000000000 */
[----:B------:R-:W-:Y:S01]  /*a510*/  @!P4 LEA.HI R3, R3, R3, RZ, 0x1 ;  /* 0x000000030303c211 */ /* 0x000fe200078f08ff */
[----:B------:R-:W-:Y:S01]  /*a520*/  VIADD R23, R0, 0x58 ;  /* 0x0000005800177836 */ /* 0x000fe20000000000 */
        /* <DEDUP_REMOVED lines=18> */
[----:B0-----:R-:W-:Y:S01]  /*a650*/  VIADD R24, R0, 0x60 ;  /* 0x0000006000187836 */ /* 0x001fe20000000000 */
[----:B------:R-:W-:Y:S02]  /*a660*/  @!P1 LEA.HI R17, R17, R17, RZ, 0x1 ;  /* 0x0000001111119211 */ /* 0x000fe400078f08ff */
        /* <DEDUP_REMOVED lines=10> */
[----:B--2---:R-:W-:Y:S01]  /*a710*/  @!P2 LOP3.LUT R13, R18, 0xfffffffe, RZ, 0xc0, !PT ;  /* 0xfffffffe120da812 */ /* 0x004fe200078ec0ff */
[----:B------:R1:W-:Y:S01]  /*a720*/  @!P1 ST.E.64 desc[UR6][R10.64], R44 ;  /* 0x0000002c0a009985 */ /* 0x0003e2000c101b06 */
[----:B------:R-:W-:Y:S01]  /*a730*/  @!P3 LOP3.LUT R19, R19, 0xfffffffe, RZ, 0xc0, !PT ;  /* 0xfffffffe1313b812 */ /* 0x000fe200078ec0ff */
[----:B------:R-:W-:Y:S01]  /*a740*/  VIADD R18, R0, 0x68 ;  /* 0x0000006800127836 */ /* 0x000fe20000000000 */
[----:B---3--:R-:W-:Y:S01]  /*a750*/  @!P4 LOP3.LUT R15, R20, 0xfffffffe, RZ, 0xc0, !PT ;  /* 0xfffffffe140fc812 */ /* 0x008fe200078ec0ff */
[----:B------:R-:W-:Y:S01]  /*a760*/  VIADD R20, R0, 0x78 ;  /* 0x0000007800147836 */ /* 0x000fe20000000000 */
[----:B------:R-:W-:-:S02]  /*a770*/  @!P5 LOP3.LUT R21, R21, 0xfffffffe, RZ, 0xc0, !PT ;  /* 0xfffffffe1515d812 */ /* 0x000fc400078ec0ff */
[----:B------:R-:W-:Y:S01]  /*a780*/  @!P6 LOP3.LUT R17, R22, 0xfffffffe, RZ, 0xc0, !PT ;  /* 0xfffffffe1611e812 */ /* 0x000fe200078ec0ff */
        /* <DEDUP_REMOVED lines=19> */
[----:B------:R-:W-:Y:S02]  /*a8c0*/  @!P0 LEA.HI R24, R24, R24, RZ, 0x1 ;  /* 0x0000001818188211 */ /* 0x000fe400078f08ff */
        /* <DEDUP_REMOVED lines=44> */
[----:B0-----:R-:W-:Y:S02]  /*ab90*/  @!P0 LOP3.LUT R3, R23, 0xfffffffe, RZ, 0xc0, !PT ;  /* 0xfffffffe17038812 */ /* 0x001fe400078ec0ff */
[----:B------:R-:W-:Y:S02]  /*aba0*/  @!P2 LEA.HI R18, R18, R18, RZ, 0x1 ;  /* 0x000000121212a211 */ /* 0x000fe400078f08ff */
[----:B-1----:R-:W-:Y:S01]  /*abb0*/  @!P1 LOP3.LUT R11, R24, 0xfffffffe, RZ, 0xc0, !PT ;  /* 0xfffffffe180b9812 */ /* 0x002fe200078ec0ff */
[--C-:B------:R-:W-:Y:S01]  /*abc0*/  @!P0 IMAD.WIDE R2, R3, 0x4, R4.reuse ;  /* 0x0000000403028825 */ /* 0x100fe200078e0204 */
[----:B------:R-:W-:Y:S02]  /*abd0*/  @!P4 LEA.HI R20, R20, R20, RZ, 0x1 ;  /* 0x000000141414c211 */ /* 0x000fe400078f08ff */
[----:B--2---:R-:W-:Y:S01]  /*abe0*/  @!P2 LOP3.LUT R13, R18, 0xfffffffe, RZ, 0xc0, !PT ;  /* 0xfffffffe120da812 */ /* 0x004fe200078ec0ff */
[--C-:B------:R-:W-:Y:S01]  /*abf0*/  @!P1 IMAD.WIDE R10, R11, 0x4, R4.reuse ;  /* 0x000000040b0a9825 */ /* 0x100fe200078e0204 */
[----:B------:R-:W-:Y:S01]  /*ac00*/  @!P3 LEA.HI R19, R19, R19, RZ, 0x1 ;  /* 0x000000131313b211 */ /* 0x000fe200078f08ff */
[----:B------:R0:W-:Y:S01]  /*ac10*/  @!P0 ST.E.64 desc[UR6][R2.64], R96 ;  /* 0x0000006002008985 */ /* 0x0001e2000c101b06 */
[----:B------:R-:W-:Y:S01]  /*ac20*/  @!P5 LEA.HI R21, R21, R21, RZ, 0x1 ;  /* 0x000000151515d211 */ /* 0x000fe200078f08ff */
[----:B------:R-:W-:Y:S01]  /*ac30*/  @!P2 IMAD.WIDE R12, R13, 0x4, R4 ;  /* 0x000000040d0ca825 */ /* 0x000fe200078e0204 */
[----:B------:R-:W-:Y:S01]  /*ac40*/  @!P3 LOP3.LUT R19, R19, 0xfffffffe, RZ, 0xc0, !PT ;  /* 0xfffffffe1313b812 */ /* 0x000fe200078ec0ff */
[----:B------:R1:W-:Y:S01]  /*ac50*/  @!P1 ST.E.64 desc[UR6][R10.64], R100 ;  /* 0x000000640a009985 */ /* 0x0003e2000c101b06 */
[----:B------:R-:W-:Y:S01]  /*ac60*/  @!P6 LEA.HI R22, R22, R22, RZ, 0x1 ;  /* 0x000000161616e211 */ /* 0x000fe200078f08ff */
[----:B------:R-:W-:Y:S01]  /*ac70*/  VIADD R18, R0, 0xc8 ;  /* 0x000000c800127836 */ /* 0x000fe20000000000 */
[----:B---3--:R-:W-:Y:S01]  /*ac80*/  @!P4 LOP3.LUT R15, R20, 0xfffffffe, RZ, 0xc0, !PT ;  /* 0xfffffffe140fc812 */ /* 0x008fe200078ec0ff */
[----:B------:R-:W-:Y:S01]  /*ac90*/  @!P2 ST.E.64 desc[UR6][R12.64], R104 ;  /* 0x000000680c00a985 */ /* 0x000fe2000c101b06 */
[----:B------:R-:W-:Y:S01]  /*aca0*/  @!P5 LOP3.LUT R21, R21, 0xfffffffe, RZ, 0xc0, !PT ;  /* 0xfffffffe1515d812 */ /* 0x000fe200078ec0ff */
[----:B------:R-:W-:Y:S01]  /*acb0*/  VIADD R20, R0, 0xd8 ;  /* 0x000000d800147836 */ /* 0x000fe20000000000 */
[----:B----4-:R-:W-:-:S02]  /*acc0*/  @!P6 LOP3.LUT R17, R22, 0xfffffffe, RZ, 0xc0, !PT ;  /* 0xfffffffe1611e812 */ /* 0x010fc400078ec0ff */
        /* <DEDUP_REMOVED lines=8> */
[----:B------:R2:W-:Y:S01]  /*ad50*/  @!P5 ST.E.64 desc[UR6][R14.64], R116 ;  /* 0x000000740e00d985 */ /* 0x0005e2000c101b06 */
[----:B------:R-:W-:Y:S01]  /*ad60*/  @!P6 IMAD.WIDE R16, R17, 0x4, R4 ;  /* 0x000000041110e825 */ /* 0x000fe200078e0204 */
[----:B------:R-:W-:-:S02]  /*ad70*/  @!P0 LEA.HI R18, R18, R18, RZ, 0x1 ;  /* 0x0000001212128211 */ /* 0x000fc400078f08ff */
[----:B------:R-:W-:Y:S01]  /*ad80*/  ISETP.GE.AND P1, PT, R19, UR4, PT ;  /* 0x0000000413007c0c */ /* 0x000fe2000bf26270 */
[C---:B------:R-:W-:Y:S01]  /*ad90*/  VIADD R21, R0.reuse, 0xe0 ;  /* 0x000000e000157836 */ /* 0x040fe20000000000 */
[----:B------:R3:W-:Y:S01]  /*ada0*/  @!P6 ST.E.64 desc[UR6][R16.64], R120 ;  /* 0x000000781000e985 */ /* 0x0007e2000c101b06 */
[----:B0-----:R-:W-:Y:S01]  /*adb0*/  VIADD R3, R0, 0xf8 ;  /* 0x000000f800037836 */ /* 0x001fe20000000000 */
[----:B------:R-:W-:Y:S01]  /*adc0*/  @!P2 LEA.HI R20, R20, R20, RZ, 0x1 ;  /* 0x000000141414a211 */ /* 0x000fe200078f08ff */
[C---:B------:R-:W-:Y:S01]  /*add0*/  VIADD R12, R0.reuse, 0xe8 ;  /* 0x000000e8000c7836 */ /* 0x040fe20000000000 */
[----:B------:R-:W-:Y:S01]  /*ade0*/  ISETP.GE.AND P3, PT, R21, UR4, PT ;  /* 0x0000000415007c0c */ /* 0x000fe2000bf66270 */
[----:B------:R-:W-:Y:S01]  /*adf0*/  VIADD R13, R0, 0xf0 ;  /* 0x000000f0000d7836 */ /* 0x000fe20000000000 */
[----:B------:R-:W-:Y:S02]  /*ae00*/  ISETP.GE.AND P6, PT, R3, UR4, PT ;  /* 0x0000000403007c0c */ /* 0x000fe4000bfc6270 */
[----:B------:R-:W-:-:S02]  /*ae10*/  ISETP.GE.AND P4, PT, R12, UR4, PT ;  /* 0x000000040c007c0c */ /* 0x000fc4000bf86270 */
[----:B------:R-:W-:Y:S02]  /*ae20*/  ISETP.GE.AND P5, PT, R13, UR4, PT ;  /* 0x000000040d007c0c */ /* 0x000fe4000bfa6270 */
[----:B------:R-:W-:-:S04]  /*ae30*/  @!P1 LEA.HI R19, R19, R19, RZ, 0x1 ;  /* 0x0000001313139211 */ /* 0x000fc800078f08ff */
[----:B-1----:R-:W-:Y:S02]  /*ae40*/  @!P1 LOP3.LUT R11, R19, 0xfffffffe, RZ, 0xc0, !PT ;  /* 0xfffffffe130b9812 */ /* 0x002fe400078ec0ff */
[----:B------:R-:W-:Y:S02]  /*ae50*/  @!P3 LEA.HI R21, R21, R21, RZ, 0x1 ;  /* 0x000000151515b211 */ /* 0x000fe400078f08ff */
[----:B------:R-:W-:Y:S02]  /*ae60*/  @!P6 LEA.HI R10, R3, R3, RZ, 0x1 ;  /* 0x00000003030ae211 */ /* 0x000fe400078f08ff */
[----:B------:R-:W-:Y:S02]  /*ae70*/  @!P4 LEA.HI R12, R12, R12, RZ, 0x1 ;  /* 0x0000000c0c0cc211 */ /* 0x000fe400078f08ff */
[----:B------:R-:W-:Y:S02]  /*ae80*/  @!P5 LEA.HI R2, R13, R13, RZ, 0x1 ;  /* 0x0000000d0d02d211 */ /* 0x000fe400078f08ff */
[----:B------:R-:W-:-:S02]  /*ae90*/  @!P0 LOP3.LUT R3, R18, 0xfffffffe, RZ, 0xc0, !PT ;  /* 0xfffffffe12038812 */ /* 0x000fc400078ec0ff */
[----:B------:R-:W-:Y:S02]  /*aea0*/  @!P2 LOP3.LUT R13, R20, 0xfffffffe, RZ, 0xc0, !PT ;  /* 0xfffffffe140da812 */ /* 0x000fe400078ec0ff */
[----:B--2---:R-:W-:Y:S02]  /*aeb0*/  @!P3 LOP3.LUT R15, R21, 0xfffffffe, RZ, 0xc0, !PT ;  /* 0xfffffffe150fb812 */ /* 0x004fe400078ec0ff */
[----:B---3--:R-:W-:Y:S01]  /*aec0*/  @!P4 LOP3.LUT R17, R12, 0xfffffffe, RZ, 0xc0, !PT ;  /* 0xfffffffe0c11c812 */ /* 0x008fe200078ec0ff */
        /* <DEDUP_REMOVED lines=16> */
.L_x_4436:
[----:B------:R-:W-:Y:S05]  /*afd0*/  BSYNC B0 ;  /* 0x0000000000007941 */ /* 0x000fea0003800000 */
.L_x_4435:
[----:B------:R-:W-:Y:S01]  /*afe0*/  ISETP.GE.AND P0, PT, R9, R8, PT ;  /* 0x000000080900720c */ /* 0x000fe20003f06270 */
[----:B0--3--:R0:W2:Y:S04]  /*aff0*/  SHFL.IDX PT, R3, R7, 0x1, 0x1c1f ;  /* 0x003c1f0007037f89 */ /* 0x0090a800000e0000 */
[----:B------:R0:W3:Y:S08]  /*b000*/  SHFL.IDX PT, R2, R6, 0x1, 0x1c1f ;  /* 0x003c1f0006027f89 */ /* 0x0000f000000e0000 */
[----:B0-----:R-:W-:Y:S05]  /*b010*/  @P0 BRA `(.L_x_4400) ;  /* 0x0000005800f00947 */ /* 0x001fea0003800000 */
        /* <DEDUP_REMOVED lines=23> */
[----:B--23--:R-:W-:Y:S01]  /*b190*/  @!P0 IMAD.WIDE R4, R0, 0x4, R2 ;  /* 0x0000000400048825 */ /* 0x00cfe200078e0202 */
        /* <DEDUP_REMOVED lines=89> */
[----:B------:R-:W-:Y:S01]  /*b730*/  VIADD R17, R0, 0xb0 ;  /* 0x000000b000117836 */ /* 0x000fe20000000000 */
        /* <DEDUP_REMOVED lines=40> */
[C---:B------:R-:W-:Y:S01]  /*b9c0*/  VIADD R17, R0.reuse, 0xe8 ;  /* 0x000000e800117836 */ /* 0x040fe20000000000 */
        /* <DEDUP_REMOVED lines=35> */
[----:B0-----:R-:W-:-:S05]  /*bc00*/  LOP3.LUT R5, R0, 0xfffffffe, RZ, 0xc0, !PT ;  /* 0xfffffffe00057812 */ /* 0x001fca00078ec0ff */
[----:B------:R-:W-:-:S05]  /*bc10*/  IMAD.WIDE R2, R5, 0x4, R2 ;  /* 0x0000000405027825 */ /* 0x000fca00078e0202 */
[----:B------:R0:W-:Y:S01]  /*bc20*/  ST.E.64 desc[UR4][R2.64], R150 ;  /* 0x0000009602007985 */ /* 0x0001e2000c101b04 */
[----:B------:R-:W-:Y:S05]  /*bc30*/  BRA `(.L_x_4400) ;  /* 0x0000004c00e87947 */ /* 0x000fea0003800000 */
.L_x_4434:
        /* <DEDUP_REMOVED lines=12> */
[----:B------:R-:W3:Y:S01]  /*bd00*/  LDL R4, [R1] ;  /* 0x0000000001047983 */ /* 0x000ee20000100800 */
[----:B------:R-:W-:Y:S01]  /*bd10*/  ISETP.NE.AND P0, PT, R6, 0x1, PT ;  /* 0x000000010600780c */ /* 0x000fe20003f05270 */
[----:B------:R-:W-:Y:S01]  /*bd20*/  S2UR UR7, SR_CTAID.Z ;  /* 0x00000000000779c3 */ /* 0x000fe20000002700 */
[----:B------:R-:W-:Y:S01]  /*bd30*/  ULDC.64 UR8, c[0x0][0xcd0] ;  /* 0x0003340000087ab9 */ /* 0x000fe20000000a00 */
[----:B------:R-:W-:Y:S01]  /*bd40*/  IMAD.MOV.U32 R5, RZ, RZ, R0 ;  /* 0x000000ffff057224 */ /* 0x000fe200078e0000 */
[----:B------:R-:W-:-:S05]  /*bd50*/  ULDC.64 UR12, c[0x0][0x208] ;  /* 0x00008200000c7ab9 */ /* 0x000fca0000000a00 */
[----:B------:R-:W0:Y:S08]  /*bd60*/  LDC.64 R10, c[0x0][0xcd8] ;  /* 0x00033600ff0a7b82 */ /* 0x000e300000000a00 */
[----:B------:R-:W1:Y:S08]  /*bd70*/  @P0 LDC R7, c[0x0][0xcec] ;  /* 0x00033b00ff070b82 */ /* 0x000e700000000800 */
[----:B------:R-:W4:Y:S08]  /*bd80*/  @P0 LDC R9, c[0x0][0xcf0] ;  /* 0x00033c00ff090b82 */ /* 0x000f300000000800 */
[----:B------:R-:W5:Y:S08]  /*bd90*/  S2UR UR10, SR_CTAID.Y ;  /* 0x00000000000a79c3 */ /* 0x000f700000002600 */
[----:B------:R-:W5:Y:S01]  /*bda0*/  LDC R8, c[0x0][0xd50] ;  /* 0x00035400ff087b82 */ /* 0x000f620000000800 */
[----:B---3--:R-:W-:Y:S01]  /*bdb0*/  R2UR UR11, R4 ;  /* 0x00000000040b72ca */ /* 0x008fe200000e0000 */
[----:B-1----:R-:W-:-:S05]  /*bdc0*/  @P0 IMAD.HI.U32 R4, R0, R7, RZ ;  /* 0x0000000700040227 */ /* 0x002fca00078e00ff */
[----:B----4-:R-:W-:-:S07]  /*bdd0*/  @P0 SHF.R.U32.HI R5, RZ, R9, R4 ;  /* 0x00000009ff050219 */ /* 0x010fce0000011604 */
[----:B------:R-:W-:Y:S02]  /*bde0*/  USHF.R.S32.HI UR6, URZ, 0x1f, UR11 ;  /* 0x0000001f3f067899 */ /* 0x000fe4000801140b */
[----:B------:R-:W-:Y:S01]  /*bdf0*/  IMAD R7, RZ, RZ, -UR11 ;  /* 0x8000000bff077e24 */ /* 0x000fe2000f8e02ff */
[----:B------:R-:W-:Y:S02]  /*be00*/  UIMAD.WIDE.U32 UR4, UR11, UR8, URZ ;  /* 0x000000080b0472a5 */ /* 0x000fe4000f8e003f */
[----:B------:R-:W-:Y:S01]  /*be10*/  UIMAD UR6, UR6, UR8, URZ ;  /* 0x00000008060672a4 */ /* 0x000fe2000f8e023f */
[----:B-----5:R-:W-:Y:S01]  /*be20*/  IMAD R9, R8, R7, UR10 ;  /* 0x0000000a08097e24 */ /* 0x020fe2000f8e0207 */
[----:B------:R-:W-:Y:S01]  /*be30*/  USHF.R.S32.HI UR8, URZ, 0x1f, UR7 ;  /* 0x0000001f3f087899 */ /* 0x000fe20008011407 */
[----:B------:R-:W-:Y:S01]  /*be40*/  IMAD.MOV R7, RZ, RZ, -R5 ;  /* 0x000000ffff077224 */ /* 0x000fe200078e0a05 */
[----:B------:R-:W-:Y:S01]  /*be50*/  UIMAD UR6, UR11, UR9, UR6 ;  /* 0x000000090b0672a4 */ /* 0x000fe2000f8e0206 */
[----:B------:R-:W-:Y:S01]  /*be60*/  IMAD.U32 R3, RZ, RZ, UR5 ;  /* 0x00000005ff037e24 */ /* 0x000fe2000f8e00ff */
[----:B------:R-:W-:Y:S01]  /*be70*/  SHF.R.S32.HI R4, RZ, 0x1f, R9 ;  /* 0x0000001fff047819 */ /* 0x000fe20000011409 */
[----:B------:R-:W-:Y:S01]  /*be80*/  IMAD.U32 R2, RZ, RZ, UR4 ;  /* 0x00000004ff027e24 */ /* 0x000fe2000f8e00ff */
[----:B------:R-:W-:Y:S01]  /*be90*/  UIADD3 UR6, UR5, UR6, URZ ;  /* 0x0000000605067290 */ /* 0x000fe2000fffe03f */
[----:B0-----:R-:W-:-:S02]  /*bea0*/  IMAD R12, R10, UR8, RZ ;  /* 0x000000080a0c7c24 */ /* 0x001fc4000f8e02ff */
[----:B------:R-:W-:Y:S01]  /*beb0*/  ULDC.64 UR4, c[0x0][0xce0] ;  /* 0x0003380000047ab9 */ /* 0x000fe20000000a00 */
[----:B------:R-:W-:Y:S02]  /*bec0*/  IMAD R7, R6, R7, R0 ;  /* 0x0000000706077224 */ /* 0x000fe400078e0200 */
[----:B------:R-:W-:Y:S02]  /*bed0*/  IMAD.U32 R3, RZ, RZ, UR6 ;  /* 0x00000006ff037e24 */ /* 0x000fe4000f8e00ff */
[----:B------:R-:W-:Y:S01]  /*bee0*/  IMAD R11, R11, UR7, R12 ;  /* 0x000000070b0b7c24 */ /* 0x000fe2000f8e020c */
[----:B------:R-:W-:Y:S01]  /*bef0*/  SHF.R.S32.HI R0, RZ, 0x1f, R7 ;  /* 0x0000001fff007819 */ /* 0x000fe20000011407 */
[----:B------:R-:W-:-:S04]  /*bf00*/  IMAD.WIDE.U32 R2, R10, UR7, R2 ;  /* 0x000000070a027c25 */ /* 0x000fc8000f8e0002 */
[----:B------:R-:W-:Y:S02]  /*bf10*/  IMAD.IADD R3, R11, 0x1, R3 ;  /* 0x000000010b037824 */ /* 0x000fe400078e0203 */
[----:B------:R-:W-:Y:S02]  /*bf20*/  IMAD R4, R4, UR4, RZ ;  /* 0x0000000404047c24 */ /* 0x000fe4000f8e02ff */
[----:B------:R-:W-:-:S04]  /*bf30*/  IMAD.WIDE.U32 R2, R9, UR4, R2 ;  /* 0x0000000409027c25 */ /* 0x000fc8000f8e0002 */
[----:B------:R-:W-:Y:S01]  /*bf40*/  IMAD R4, R9, UR5, R4 ;  /* 0x0000000509047c24 */ /* 0x000fe2000f8e0204 */
[----:B------:R-:W-:Y:S01]  /*bf50*/  SHF.R.S32.HI R9, RZ, 0x1f, R5 ;  /* 0x0000001fff097819 */ /* 0x000fe20000011405 */
[----:B------:R-:W-:Y:S01]  /*bf60*/  ULDC.64 UR4, c[0x0][0xcc8] ;  /* 0x0003320000047ab9 */ /* 0x000fe20000000a00 */
[----:B------:R-:W-:Y:S01]  /*bf70*/  IADD3 R2, P0, R5, R2, RZ ;  /* 0x0000000205027210 */ /* 0x000fe20007f1e0ff */
[----:B------:R-:W-:-:S03]  /*bf80*/  IMAD R0, R0, UR4, RZ ;  /* 0x0000000400007c24 */ /* 0x000fc6000f8e02ff */
[----:B------:R-:W-:Y:S01]  /*bf90*/  IADD3.X R3, R9, R3, R4, P0, !PT ;  /* 0x0000000309037210 */ /* 0x000fe200007fe404 */
        /* <DEDUP_REMOVED lines=9> */
.L_x_4398:
[----:B------:R-:W-:-:S08]  /*c030*/  NOP ;  /* 0x0000000000007918 */ /* 0x000fd00000000000 */
[----:B--2---:R-:W0:-:S00]  /*c040*/  USETMAXREG.DEALLOC.CTAPOOL 0x18 ;  /* 0x00000018000079c8 */ /* 0x004e0000080e0500 */
        /* <DEDUP_REMOVED lines=16> */
.L_x_4437:
[----:B------:R-:W-:Y:S01]  /*c150*/  ULDC UR43, c[0x0][0xd50] ;  /* 0x00035400002b7ab9 */ /* 0x000fe20000000800 */
[----:B------:R-:W-:Y:S01]  /*c160*/  UMOV UR36, UR6 ;  /* 0x0000000600247c82 */ /* 0x000fe20008000000 */
[----:B------:R-:W-:-:S11]  /*c170*/  UISETP.NE.AND UP0, UPT, UR43, 0x1, UPT ;  /* 0x000000012b00788c */ /* 0x000fd6000bf05270 */
[----:B------:R-:W-:Y:S01]  /*c180*/  @UP0 ULDC UR4, c[0x0][0xd54] ;  /* 0x0003550000040ab9 */ /* 0x000fe20000000800 */
[----:B------:R-:W-:Y:S01]  /*c190*/  @UP0 ULDC UR7, c[0x0][0xd58] ;  /* 0x0003560000070ab9 */ /* 0x000fe20000000800 */
[----:B------:R-:W-:-:S04]  /*c1a0*/  UIMAD.WIDE.U32 UR4, UR6, UR4, URZ ;  /* 0x00000004060472a5 */ /* 0x000fc8000f8e003f */
[----:B------:R-:W-:-:S12]  /*c1b0*/  @UP0 USHF.R.U32.HI UR36, URZ, UR7, UR5 ;  /* 0x000000073f240299 */ /* 0x000fd80008011605 */
.L_x_4438:
[----:B------:R-:W-:Y:S01]  /*c1c0*/  ISETP.LE.AND P0, PT, RZ, UR44, PT ;  /* 0x0000002cff007c0c */ /* 0x000fe2000bf03270 */
        /* <DEDUP_REMOVED lines=74> */
.L_x_4440:
        /* <DEDUP_REMOVED lines=32> */
.L_x_4441:
        /* <DEDUP_REMOVED lines=20> */
.L_x_4443:
        /* <DEDUP_REMOVED lines=15> */
.L_x_4442:
        /* <DEDUP_REMOVED lines=25> */
.L_x_4528:
        /* <DEDUP_REMOVED lines=9> */
.L_x_4531:
        /* <DEDUP_REMOVED lines=24> */
.L_x_4447:
[----:B------:R-:W-:Y:S01]  /*ce40*/  IMAD.MOV.U32 R0, RZ, RZ, 0x1 ;  /* 0x00000001ff007424 */ /* 0x000fe200078e00ff */
[----:B01----:R-:W0:Y:S04]  /*ce50*/  S2R R6, SR_TID.X ;  /* 0x0000000000067919 */ /* 0x003e280000002100 */
[----:B------:R-:W-:-:S04]  /*ce60*/  SHF.L.U32 R0, R0, 0x1f, RZ ;  /* 0x0000001f00007819 */ /* 0x000fc800000006ff */
[----:B------:R-:W1:Y:S01]  /*ce70*/  SYNCS.PHASECHK.TRANS64.TRYWAIT P0, [UR38+0x32440], R0 ;  /* 0x03244000ff0075a7 */ /* 0x000e620008000166 */
[----:B0-----:R-:W-:-:S04]  /*ce80*/  LOP3.LUT R2, R6, 0x7f, RZ, 0xc0, !PT ;  /* 0x0000007f06027812 */ /* 0x001fc800078ec0ff */
[----:B------:R-:W-:Y:S01]  /*ce90*/  ISETP.NE.AND P1, PT, R2, RZ, PT ;  /* 0x000000ff0200720c */ /* 0x000fe20003f25270 */
[----:B-1----:R-:W-:-:S12]  /*cea0*/  @!P0 BRA `(.L_x_4448) ;  /* 0x0000004000648947 */ /* 0x002fd80003800000 */
.L_x_4532:
[----:B------:R-:W-:Y:S05]  /*ceb0*/  @P1 BRA `(.L_x_4449) ;  /* 0x0000000000181947 */ /* 0x000fea0003800000 */
[----:B------:R-:W1:Y:S01]  /*cec0*/  S2R R2, SR_TID.X ;  /* 0x0000000000027919 */ /* 0x000e620000002100 */
[----:B0-----:R-:W-:-:S04]  /*ced0*/  IMAD.MOV.U32 R0, RZ, RZ, 0x3000 ;  /* 0x00003000ff007424 */ /* 0x001fc800078e00ff */
[----:B------:R2:W-:Y:S01]  /*cee0*/  SYNCS.ARRIVE.TRANS64 RZ, [UR38+0x32430], R0 ;  /* 0x03243000ffff79a7 */ /* 0x0005e20008000026 */
[----:B-1----:R-:W-:-:S13]  /*cef0*/  LOP3.LUT P0, RZ, R2, 0x1f, RZ, 0xc0, !PT ;  /* 0x0000001f02ff7812 */ /* 0x002fda000780c0ff */
[----:B--2---:R-:W-:Y:S05]  /*cf00*/  @!P0 BRA `(.L_x_4449) ;  /* 0x0000000000048947 */ /* 0x004fea0003800000 */
[----:B------:R-:W-:Y:S01]  /*cf10*/  BPT.TRAP 0x1 ;  /* 0x000000040000795c */ /* 0x000fe20000300000 */
.L_x_4449:
        /* <DEDUP_REMOVED lines=18> */
.L_x_4445:
        /* <DEDUP_REMOVED lines=24> */
.L_x_4450:
        /* <DEDUP_REMOVED lines=24> */
[----:B------:R-:W-:Y:S01]  /*d340*/  IMAD.MOV.U32 R9, RZ, RZ, R10 ;  /* 0x000000ffff097224 */ /* 0x000fe200078e000a */
[----:B------:R2:W-:Y:S01]  /*d350*/  STL [R1+0x8], R10 ;  /* 0x0000080a01007387 */ /* 0x0005e20000100800 */
        /* <DEDUP_REMOVED lines=17> */
[----:B------:R-:W-:Y:S01]  /*d470*/  LEA R0, P0, R2, UR4, 0x1 ;  /* 0x0000000402007c11 */ /* 0x000fe2000f8008ff */
[----:B------:R-:W-:Y:S01]  /*d480*/  IMAD.IADD R3, R3, 0x1, R9 ;  /* 0x0000000103037824 */ /* 0x000fe200078e0209 */
[----:B------:R-:W-:-:S04]  /*d490*/  ULDC UR4, c[0x0][0x2b8] ;  /* 0x0000ae0000047ab9 */ /* 0x000fc80000000800 */
[----:B------:R-:W-:Y:S01]  /*d4a0*/  LEA.HI.X R3, R2, UR5, R3, 0x1, P0 ;  /* 0x0000000502037c11 */ /* 0x000fe200080f0c03 */
[----:B------:R-:W-:-:S05]  /*d4b0*/  IMAD.SHL.U32 R2, R13, 0x8, RZ ;  /* 0x000000080d027824 */ /* 0x000fca00078e00ff */
[C---:B--2---:R-:W-:Y:S02]  /*d4c0*/  LOP3.LUT R10, R2.reuse, 0x38, RZ, 0xc0, !PT ;  /* 0x00000038020a7812 */ /* 0x044fe400078ec0ff */
        /* <DEDUP_REMOVED lines=8> */
[----:B------:R-:W1:Y:S01]  /*d550*/  SHFL.IDX PT, R5, R0, RZ, 0x181f ;  /* 0x00181fff00057589 */ /* 0x000e6200000e0000 */
[----:B------:R-:W-:Y:S01]  /*d560*/  ULDC UR4, c[0x0][0x288] ;  /* 0x0000a20000047ab9 */ /* 0x000fe20000000800 */
[----:B------:R-:W-:Y:S01]  /*d570*/  IMAD R11, R8, 0x80, R6 ;  /* 0x00000080080b7824 */ /* 0x000fe200078e0206 */
[----:B------:R-:W-:Y:S01]  /*d580*/  ULDC.64 UR6, c[0x0][0x208] ;  /* 0x0000820000067ab9 */ /* 0x000fe20000000a00 */
[----:B------:R-:W2:Y:S01]  /*d590*/  SHFL.IDX PT, R4, R3, RZ, 0x181f ;  /* 0x00181fff03047589 */ /* 0x000ea200000e0000 */
[----:B------:R-:W-:Y:S02]  /*d5a0*/  IMAD R2, R7, UR4, RZ ;  /* 0x0000000407027c24 */ /* 0x000fe4000f8e02ff */
[C---:B------:R-:W-:Y:S01]  /*d5b0*/  VIADD R12, R11.reuse, 0x10 ;  /* 0x000000100b0c7836 */ /* 0x040fe20000000000 */
[----:B------:R-:W3:Y:S02]  /*d5c0*/  SHFL.IDX PT, R7, R0, 0x1, 0x181f ;  /* 0x00381f0000077f89 */ /* 0x000ee400000e0000 */
[----:B------:R-:W-:-:S02]  /*d5d0*/  ISETP.GE.AND P1, PT, R11, R2, PT ;  /* 0x000000020b00720c */ /* 0x000fc40003f26270 */
[----:B------:R-:W4:Y:S01]  /*d5e0*/  SHFL.IDX PT, R6, R3, 0x1, 0x181f ;  /* 0x00381f0003067f89 */ /* 0x000f2200000e0000 */
[----:B------:R-:W-:-:S03]  /*d5f0*/  ISETP.GE.AND P2, PT, R12, R2, PT ;  /* 0x000000020c00720c */ /* 0x000fc60003f46270 */
[----:B------:R-:W5:Y:S04]  /*d600*/  SHFL.IDX PT, R14, R0, 0x2, 0x181f ;  /* 0x00581f00000e7f89 */ /* 0x000f6800000e0000 */
[----:B------:R-:W-:Y:S03]  /*d610*/  STL [R1+0x4], R11 ;  /* 0x0000040b01007387 */ /* 0x000fe60000100800 */
[----:B------:R-:W-:Y:S01]  /*d620*/  @!P1 LEA R8, R9, UR38, 0x1 ;  /* 0x0000002609089c11 */ /* 0x000fe2000f8e08ff */
[----:B------:R0:W-:Y:S01]  /*d630*/  STL [R1+0x14], R12 ;  /* 0x0000140c01007387 */ /* 0x0001e20000100800 */
[----:B-1----:R-:W-:-:S05]  /*d640*/  @!P1 LEA R5, P3, R10, R5, 0x1 ;  /* 0x000000050a059211 */ /* 0x002fca00078608ff */
[----:B--2---:R-:W-:Y:S02]  /*d650*/  @!P1 IMAD.X R4, RZ, RZ, R4, P3 ;  /* 0x000000ffff049224 */ /* 0x004fe400018e0604 */
[----:B0-----:R-:W-:-:S03]  /*d660*/  VIADD R12, R11, 0x20 ;  /* 0x000000200b0c7836 */ /* 0x001fc60000000000 */
[----:B------:R-:W-:-:S04]  /*d670*/  @!P1 LOP3.LUT R5, R5, R4, RZ, 0x3c, !PT ;  /* 0x0000000405059212 */ /* 0x000fc800078e3cff */
[C---:B------:R-:W-:Y:S01]  /*d680*/  @!P1 LOP3.LUT R4, R5.reuse, R4, RZ, 0x3c, !PT ;  /* 0x0000000405049212 */ /* 0x040fe200078e3cff */
[----:B------:R-:W-:Y:S03]  /*d690*/  STL [R1+0x18], R12 ;  /* 0x0000180c01007387 */ /* 0x000fe60000100800 */
[----:B------:R-:W-:-:S05]  /*d6a0*/  @!P1 LOP3.LUT R5, R5, R4, RZ, 0x3c, !PT ;  /* 0x0000000405059212 */ /* 0x000fca00078e3cff */
[----:B------:R3:W-:Y:S02]  /*d6b0*/  @!P1 LDGSTS.E.BYPASS.LTC128B.128 [R8+0x18400], desc[UR6][R4.64], !P0 ;  /* 0x1840000004089fae */ /* 0x0007e4000c101d46 */
[----:B---3--:R-:W-:Y:S02]  /*d6c0*/  @!P2 LEA R4, P1, R10, R7, 0x1 ;  /* 0x000000070a04a211 */ /* 0x008fe400078208ff */
[----:B------:R-:W-:-:S03]  /*d6d0*/  @!P2 LEA R7, R9, UR38, 0x1 ;  /* 0x000000260907ac11 */ /* 0x000fc6000f8e08ff */
[----:B----4-:R-:W-:Y:S01]  /*d6e0*/  @!P2 IMAD.X R5, RZ, RZ, R6, P1 ;  /* 0x000000ffff05a224 */ /* 0x010fe200008e0606 */
[----:B------:R-:W-:-:S04]  /*d6f0*/  ISETP.GE.AND P1, PT, R12, R2, PT ;  /* 0x000000020c00720c */ /* 0x000fc80003f26270 */
[----:B------:R0:W-:Y:S09]  /*d700*/  @!P2 LDGSTS.E.BYPASS.LTC128B.128 [R7+0x18c00], desc[UR6][R4.64], !P0 ;  /* 0x18c000000407afae */ /* 0x0001f2000c101d46 */
[----:B------:R-:W-:Y:S01]  /*d710*/  @!P1 LEA R6, R9, UR38, 0x1 ;  /* 0x0000002609069c11 */ /* 0x000fe2000f8e08ff */
[----:B0-----:R-:W0:Y:S01]  /*d720*/  SHFL.IDX PT, R4, R3, 0x2, 0x181f ;  /* 0x00581f0003047f89 */ /* 0x001e2200000e0000 */
[----:B-----5:R-:W-:Y:S01]  /*d730*/  @!P1 LEA R5, P2, R10, R14, 0x1 ;  /* 0x0000000e0a059211 */ /* 0x020fe200078408ff */
[----:B------:R-:W-:-:S05]  /*d740*/  VIADD R7, R11, 0x30 ;  /* 0x000000300b077836 */ /* 0x000fca0000000000 */
[----:B------:R1:W-:Y:S01]  /*d750*/  STL [R1+0x1c], R7 ;  /* 0x00001c0701007387 */ /* 0x0003e20000100800 */
[----:B0-----:R-:W-:-:S05]  /*d760*/  @!P1 IMAD.X R4, RZ, RZ, R4, P2 ;  /* 0x000000ffff049224 */ /* 0x001fca00010e0604 */
[----:B------:R-:W-:-:S04]  /*d770*/  @!P1 LOP3.LUT R5, R5, R4, RZ, 0x3c, !PT ;  /* 0x0000000405059212 */ /* 0x000fc800078e3cff */
[----:B------:R-:W-:-:S04]  /*d780*/  @!P1 LOP3.LUT R4, R5, R4, RZ, 0x3c, !PT ;  /* 0x0000000405049212 */ /* 0x000fc800078e3cff */
[----:B------:R-:W-:-:S05]  /*d790*/  @!P1 LOP3.LUT R5, R5, R4, RZ, 0x3c, !PT ;  /* 0x0000000405059212 */ /* 0x000fca00078e3cff */
[----:B------:R0:W-:Y:S01]  /*d7a0*/  @!P1 LDGSTS.E.BYPASS.LTC128B.128 [R6+0x19400], desc[UR6][R4.64], !P0 ;  /* 0x1940000004069fae */ /* 0x0001e2000c101d46 */
[----:B------:R-:W-:Y:S01]  /*d7b0*/  ISETP.GE.AND P1, PT, R7, R2, PT ;  /* 0x000000020700720c */ /* 0x000fe20003f26270 */
[----:B-1----:R-:W-:-:S05]  /*d7c0*/  VIADD R7, R11, 0x40 ;  /* 0x000000400b077836 */ /* 0x002fca0000000000 */
        /* <DEDUP_REMOVED lines=34> */
[----:B------:R-:W-:-:S03]  /*d9f0*/  ISETP.GE.AND P1, PT, R7, R2, PT ;  /* 0x000000020700720c */ /* 0x000fc60003f26270 */
[----:B0-----:R-:W0:Y:S10]  /*da00*/  SHFL.IDX PT, R5, R0, 0x6, 0x181f ;  /* 0x00d81f0000057f89 */ /* 0x001e3400000e0000 */
[----:B------:R-:W-:Y:S01]  /*da10*/  @!P1 LEA R6, R9, UR38, 0x1 ;  /* 0x0000002609069c11 */ /* 0x000fe2000f8e08ff */
[----:B------:R-:W1:Y:S04]  /*da20*/  SHFL.IDX PT, R4, R3, 0x6, 0x181f ;  /* 0x00d81f0003047f89 */ /* 0x000e6800000e0000 */
[----:B------:R-:W2:Y:S04]  /*da30*/  SHFL.IDX PT, R3, R3, 0x7, 0x181f ;  /* 0x00f81f0003037f89 */ /* 0x000ea800000e0000 */
[----:B------:R-:W3:Y:S01]  /*da40*/  SHFL.IDX PT, R0, R0, 0x7, 0x181f ;  /* 0x00f81f0000007f89 */ /* 0x000ee200000e0000 */
[----:B0-----:R-:W-:-:S05]  /*da50*/  @!P1 LEA R5, P2, R10, R5, 0x1 ;  /* 0x000000050a059211 */ /* 0x001fca00078408ff */
[----:B-1----:R-:W-:-:S05]  /*da60*/  @!P1 IMAD.X R4, RZ, RZ, R4, P2 ;  /* 0x000000ffff049224 */ /* 0x002fca00010e0604 */
[----:B------:R-:W-:-:S04]  /*da70*/  @!P1 LOP3.LUT R5, R5, R4, RZ, 0x3c, !PT ;  /* 0x0000000405059212 */ /* 0x000fc800078e3cff */
[----:B------:R-:W-:-:S04]  /*da80*/  @!P1 LOP3.LUT R4, R5, R4, RZ, 0x3c, !PT ;  /* 0x0000000405049212 */ /* 0x000fc800078e3cff */
[----:B------:R-:W-:-:S05]  /*da90*/  @!P1 LOP3.LUT R5, R5, R4, RZ, 0x3c, !PT ;  /* 0x0000000405059212 */ /* 0x000fca00078e3cff */
[----:B--23--:R0:W-:Y:S02]  /*daa0*/  @!P1 LDGSTS.E.BYPASS.LTC128B.128 [R6+0x1b400], desc[UR6][R4.64], !P0 ;  /* 0x1b40000004069fae */ /* 0x00c1e4000c101d46 */
.L_x_4549:
[----:B0-----:R-:W2:Y:S01]  /*dab0*/  LDL R4, [R1+0x4] ;  /* 0x0000040001047983 */ /* 0x001ea20000100800 */
[----:B------:R-:W-:Y:S01]  /*dac0*/  ULDC.64 UR4, c[0x0][0x208] ;  /* 0x0000820000047ab9 */ /* 0x000fe20000000a00 */
        /* <DEDUP_REMOVED lines=42> */
.L_x_4452:
[----:B------:R-:W2:Y:S01]  /*dd70*/  LDL.LU.64 R6, [R1+0x30] ;  /* 0x0000300001067983 */ /* 0x000ea20000300a00 */
[----:B------:R-:W-:-:S03]  /*dd80*/  ULDC.64 UR8, c[0x0][0x3e0] ;  /* 0x0000f80000087ab9 */ /* 0x000fc60000000a00 */
[----:B------:R-:W3:Y:S04]  /*dd90*/  LDL.LU R2, [R1+0x40] ;  /* 0x0000400001027983 */ /* 0x000ee80000300800 */
[----:B0-----:R-:W4:Y:S01]  /*dda0*/  LDL.LU R4, [R1+0x8] ;  /* 0x0000080001047983 */ /* 0x001f220000300800 */
[----:B------:R-:W-:Y:S01]  /*ddb0*/  UIMAD UR6, UR45, UR8, URZ ;  /* 0x000000082d0672a4 */ /* 0x000fe2000f8e023f */
[----:B------:R-:W0:Y:S03]  /*ddc0*/  S2R R5, SR_TID.X ;  /* 0x0000000000057919 */ /* 0x000e260000002100 */
[----:B------:R-:W-:Y:S01]  /*ddd0*/  UIMAD UR6, UR44, UR9, UR6 ;  /* 0x000000092c0672a4 */ /* 0x000fe2000f8e0206 */
[----:B0-----:R-:W-:-:S05]  /*dde0*/  IMAD.SHL.U32 R8, R5, 0x8, RZ ;  /* 0x0000000805087824 */ /* 0x001fca00078e00ff */
[----:B------:R-:W-:Y:S02]  /*ddf0*/  LOP3.LUT R8, R8, 0x38, RZ, 0xc0, !PT ;  /* 0x0000003808087812 */ /* 0x000fe400078ec0ff */
[----:B--2---:R-:W-:Y:S02]  /*de00*/  R2UR UR4, R6 ;  /* 0x00000000060472ca */ /* 0x004fe400000e0000 */
[----:B------:R-:W0:Y:S01]  /*de10*/  LDC R6, c[0x0][0x448] ;  /* 0x00011200ff067b82 */ /* 0x000e220000000800 */
[----:B------:R-:W-:Y:S02]  /*de20*/  R2UR UR5, R7 ;  /* 0x00000000070572ca */ /* 0x000fe400000e0000 */
[----:B---3--:R-:W-:Y:S01]  /*de30*/  R2UR UR5, R2 ;  /* 0x00000000020572ca */ /* 0x008fe200000e0000 */
[----:B----4-:R-:W-:-:S12]  /*de40*/  IMAD.MOV.U32 R2, RZ, RZ, R4 ;  /* 0x000000ffff027224 */ /* 0x010fd800078e0004 */
[----:B------:R-:W-:-:S03]  /*de50*/  UIMAD.WIDE.U32 UR4, UR44, UR8, UR4 ;  /* 0x000000082c0472a5 */ /* 0x000fc6000f8e0004 */
[----:B------:R-:W-:Y:S01]  /*de60*/  ULDC.64 UR8, c[0x0][0x3d0] ;  /* 0x0000f40000087ab9 */ /* 0x000fe20000000a00 */
[----:B------:R-:W-:Y:S01]  /*de70*/  UIADD3 UR5, UR5, UR6, URZ ;  /* 0x0000000605057290 */ /* 0x000fe2000fffe03f */
[----:B0-----:R-:W-:-:S13]  /*de80*/  ISETP.NE.AND P0, PT, R6, 0x1, PT ;  /* 0x000000010600780c */ /* 0x001fda0003f05270 */
[----:B------:R-:W0:Y:S08]  /*de90*/  @P0 LDC R0, c[0x0][0x44c] ;  /* 0x00011300ff000b82 */ /* 0x000e300000000800 */
[----:B------:R-:W1:Y:S01]  /*dea0*/  @P0 LDC R3, c[0x0][0x450] ;  /* 0x00011400ff030b82 */ /* 0x000e620000000800 */
[----:B0-----:R-:W-:-:S05]  /*deb0*/  @P0 IMAD.HI.U32 R0, R4, R0, RZ ;  /* 0x0000000004000227 */ /* 0x001fca00078e00ff */
[----:B-1----:R-:W-:Y:S01]  /*dec0*/  @P0 SHF.R.U32.HI R2, RZ, R3, R0 ;  /* 0x00000003ff020219 */ /* 0x002fe20000011600 */
        /* <DEDUP_REMOVED lines=31> */
[----:B------:R-:W4:Y:S04]  /*e0c0*/  LDL.LU R15, [R1+0x18] ;  /* 0x00001800010f7983 */ /* 0x000f280000300800 */
[----:B------:R-:W5:Y:S01]  /*e0d0*/  LDL.LU R13, [R1+0x1c] ;  /* 0x00001c00010d7983 */ /* 0x000f620000300800 */
[----:B------:R-:W0:Y:S01]  /*e0e0*/  S2R R7, SR_TID.X ;  /* 0x0000000000077919 */ /* 0x000e220000002100 */
[----:B------:R-:W1:Y:S01]  /*e0f0*/  S2R R10, SR_TID.X ;  /* 0x00000000000a7919 */ /* 0x000e620000002100 */
[----:B------:R-:W-:Y:S01]  /*e100*/  ULDC.64 UR6, c[0x0][0x208] ;  /* 0x0000820000067ab9 */ /* 0x000fe20000000a00 */
[----:B------:R-:W-:Y:S04]  /*e110*/  SHFL.IDX PT, R6, R4, 0x1, 0x181f ;  /* 0x00381f0004067f89 */ /* 0x000fe800000e0000 */
[----:B------:R-:W5:Y:S01]  /*e120*/  LDL.LU R8, [R1+0x20] ;  /* 0x0000200001087983 */ /* 0x000f620000300800 */
[----:B0-----:R-:W-:Y:S01]  /*e130*/  IMAD.SHL.U32 R12, R7, 0x8, RZ ;  /* 0x00000008070c7824 */ /* 0x001fe200078e00ff */
[----:B-1----:R-:W-:-:S04]  /*e140*/  LOP3.LUT R10, R10, 0x7f, RZ, 0xc0, !PT ;  /* 0x0000007f0a0a7812 */ /* 0x002fc800078ec0ff */
[----:B------:R-:W-:Y:S01]  /*e150*/  LOP3.LUT R12, R12, 0x38, RZ, 0xc0, !PT ;  /* 0x000000380c0c7812 */ /* 0x000fe200078ec0ff */
[----:B------:R-:W-:Y:S02]  /*e160*/  IMAD.SHL.U32 R11, R10, 0x8, RZ ;  /* 0x000000080a0b7824 */ /* 0x000fe400078e00ff */
[----:B------:R-:W-:-:S05]  /*e170*/  IMAD.SHL.U32 R10, R7, 0x8, RZ ;  /* 0x00000008070a7824 */ /* 0x000fca00078e00ff */
[----:B------:R-:W-:-:S04]  /*e180*/  LOP3.LUT R10, R10, 0x1f8, RZ, 0xc0, !PT ;  /* 0x000001f80a0a7812 */ /* 0x000fc800078ec0ff */
[----:B------:R-:W-:-:S04]  /*e190*/  LOP3.LUT R10, R10, 0x38, R7, 0x78, !PT ;  /* 0x000000380a0a7812 */ /* 0x000fc800078e7807 */
[----:B------:R-:W-:Y:S02]  /*e1a0*/  LOP3.LUT R10, R10, 0x200, R11, 0xf8, !PT ;  /* 0x000002000a0a7812 */ /* 0x000fe400078ef80b */
[-C--:B--2---:R-:W-:Y:S02]  /*e1b0*/  ISETP.GE.AND P5, PT, R3, R0.reuse, PT ;  /* 0x000000000300720c */ /* 0x084fe40003fa6270 */
[----:B------:R-:W0:Y:S01]  /*e1c0*/  SHFL.IDX PT, R3, R5, RZ, 0x181f ;  /* 0x00181fff05037589 */ /* 0x000e2200000e0000 */
[----:B---3--:R-:W-:-:S03]  /*e1d0*/  ISETP.GE.AND P4, PT, R2, R0, PT ;  /* 0x000000000200720c */ /* 0x008fc60003f86270 */
[----:B------:R-:W1:Y:S07]  /*e1e0*/  SHFL.IDX PT, R2, R4, RZ, 0x181f ;  /* 0x00181fff04027589 */ /* 0x000e6e00000e0000 */
        /* <DEDUP_REMOVED lines=19> */
[----:B------:R-:W-:Y:S04]  /*e320*/  SHFL.IDX PT, R6, R4, 0x2, 0x181f ;  /* 0x00581f0004067f89 */ /* 0x000fe800000e0000 */
[----:B------:R-:W2:Y:S04]  /*e330*/  LDL.LU R15, [R1+0x24] ;  /* 0x00002400010f7983 */ /* 0x000ea80000300800 */
[----:B0-----:R-:W0:Y:S02]  /*e340*/  SHFL.IDX PT, R2, R5, 0x2, 0x181f ;  /* 0x00581f0005027f89 */ /* 0x001e2400000e0000 */
[----:B------:R-:W-:-:S02]  /*e350*/  @!P4 LEA R9, R10, UR38, 0x1 ;  /* 0x000000260a09cc11 */ /* 0x000fc4000f8e08ff */
[----:B0-----:R-:W-:-:S05]  /*e360*/  @!P4 LEA R2, P6, R12, R2, 0x1 ;  /* 0x000000020c02c211 */ /* 0x001fca00078c08ff */
[----:B------:R-:W-:-:S05]  /*e370*/  @!P4 IMAD.X R3, RZ, RZ, R6, P6 ;  /* 0x000000ffff03c224 */ /* 0x000fca00030e0606 */
[----:B------:R-:W-:Y:S04]  /*e380*/  @!P4 LDGSTS.E.BYPASS.LTC128B.128 [R9+0x23400], desc[UR6][R2.64], !P3 ;  /* 0x234000000209cfae */ /* 0x000fe8000d901d46 */
[----:B------:R-:W-:Y:S04]  /*e390*/  @!P4 LDGSTS.E.BYPASS.LTC128B.128 [R9+0x27400], desc[UR6][R2.64+0x80], !P0 ;  /* 0x274000800209cfae */ /* 0x000fe8000c101d46 */
[----:B------:R-:W-:Y:S04]  /*e3a0*/  @!P4 LDGSTS.E.BYPASS.LTC128B.128 [R9+0x2b400], desc[UR6][R2.64+0x100], !P1 ;  /* 0x2b4001000209cfae */ /* 0x000fe8000c901d46 */
[----:B------:R0:W-:Y:S01]  /*e3b0*/  @!P4 LDGSTS.E.BYPASS.LTC128B.128 [R9+0x2f400], desc[UR6][R2.64+0x180], !P2 ;  /* 0x2f4001800209cfae */ /* 0x0001e2000d101d46 */
[----:B-----5:R-:W-:-:S03]  /*e3c0*/  ISETP.GE.AND P4, PT, R13, R0, PT ;  /* 0x000000000d00720c */ /* 0x020fc60003f86270 */
[----:B------:R-:W3:Y:S04]  /*e3d0*/  LDL.LU R13, [R1+0x28] ;  /* 0x00002800010d7983 */ /* 0x000ee80000300800 */
[----:B------:R-:W0:Y:S04]  /*e3e0*/  SHFL.IDX PT, R14, R5, 0x3, 0x181f ;  /* 0x00781f00050e7f89 */ /* 0x000e2800000e0000 */
[----:B------:R-:W1:Y:S02]  /*e3f0*/  SHFL.IDX PT, R6, R4, 0x3, 0x181f ;  /* 0x00781f0004067f89 */ /* 0x000e6400000e0000 */
[----:B------:R-:W-:-:S02]  /*e400*/  @!P4 LEA R7, R10, UR38, 0x1 ;  /* 0x000000260a07cc11 */ /* 0x000fc4000f8e08ff */
[----:B0-----:R-:W-:Y:S02]  /*e410*/  @!P4 LEA R2, P6, R12, R14, 0x1 ;  /* 0x0000000e0c02c211 */ /* 0x001fe400078c08ff */
[----:B------:R-:W0:Y:S03]  /*e420*/  SHFL.IDX PT, R14, R5, 0x4, 0x181f ;  /* 0x00981f00050e7f89 */ /* 0x000e2600000e0000 */
[----:B-1----:R-:W-:Y:S02]  /*e430*/  @!P4 IMAD.X R3, RZ, RZ, R6, P6 ;  /* 0x000000ffff03c224 */ /* 0x002fe400030e0606 */
[----:B------:R-:W1:Y:S04]  /*e440*/  SHFL.IDX PT, R6, R4, 0x4, 0x181f ;  /* 0x00981f0004067f89 */ /* 0x000e6800000e0000 */
[----:B------:R-:W-:Y:S04]  /*e450*/  @!P4 LDGSTS.E.BYPASS.LTC128B.128 [R7+0x23c00], desc[UR6][R2.64], !P3 ;  /* 0x23c000000207cfae */ /* 0x000fe8000d901d46 */
[----:B------:R-:W-:Y:S04]  /*e460*/  @!P4 LDGSTS.E.BYPASS.LTC128B.128 [R7+0x27c00], desc[UR6][R2.64+0x80], !P0 ;  /* 0x27c000800207cfae */ /* 0x000fe8000c101d46 */
[----:B------:R-:W-:Y:S04]  /*e470*/  @!P4 LDGSTS.E.BYPASS.LTC128B.128 [R7+0x2bc00], desc[UR6][R2.64+0x100], !P1 ;  /* 0x2bc001000207cfae */ /* 0x000fe8000c901d46 */
[----:B------:R4:W-:Y:S01]  /*e480*/  @!P4 LDGSTS.E.BYPASS.LTC128B.128 [R7+0x2fc00], desc[UR6][R2.64+0x180], !P2 ;  /* 0x2fc001800207cfae */ /* 0x0009e2000d101d46 */
[----:B------:R-:W-:-:S13]  /*e490*/  ISETP.GE.AND P4, PT, R8, R0, PT ;  /* 0x000000000800720c */ /* 0x000fda0003f86270 */
[----:B0-----:R-:W-:Y:S02]  /*e4a0*/  @!P4 LEA R8, P6, R12, R14, 0x1 ;  /* 0x0000000e0c08c211 */ /* 0x001fe400078c08ff */
[----:B------:R-:W0:Y:S03]  /*e4b0*/  SHFL.IDX PT, R14, R5, 0x5, 0x181f ;  /* 0x00b81f00050e7f89 */ /* 0x000e2600000e0000 */
[----:B-1----:R-:W-:Y:S01]  /*e4c0*/  @!P4 IMAD.X R21, RZ, RZ, R6, P6 ;  /* 0x000000ffff15c224 */ /* 0x002fe200030e0606 */
[----:B------:R-:W-:Y:S01]  /*e4d0*/  @!P4 LEA R9, R10, UR38, 0x1 ;  /* 0x000000260a09cc11 */ /* 0x000fe2000f8e08ff */
[----:B----4-:R-:W-:Y:S02]  /*e4e0*/  @!P4 IMAD.MOV.U32 R2, RZ, RZ, R8 ;  /* 0x000000ffff02c224 */ /* 0x010fe400078e0008 */
[----:B------:R-:W-:Y:S01]  /*e4f0*/  @!P4 IMAD.MOV.U32 R3, RZ, RZ, R21 ;  /* 0x000000ffff03c224 */ /* 0x000fe200078e0015 */
[----:B------:R-:W1:Y:S04]  /*e500*/  SHFL.IDX PT, R6, R4, 0x5, 0x181f ;  /* 0x00b81f0004067f89 */ /* 0x000e6800000e0000 */
[----:B------:R-:W-:Y:S04]  /*e510*/  @!P4 LDGSTS.E.BYPASS.LTC128B.128 [R9+0x24400], desc[UR6][R2.64], !P3 ;  /* 0x244000000209cfae */ /* 0x000fe8000d901d46 */
[----:B------:R-:W-:Y:S04]  /*e520*/  @!P4 LDGSTS.E.BYPASS.LTC128B.128 [R9+0x28400], desc[UR6][R2.64+0x80], !P0 ;  /* 0x284000800209cfae */ /* 0x000fe8000c101d46 */
[----:B------:R-:W-:Y:S04]  /*e530*/  @!P4 LDGSTS.E.BYPASS.LTC128B.128 [R9+0x2c400], desc[UR6][R2.64+0x100], !P1 ;  /* 0x2c4001000209cfae */ /* 0x000fe8000c901d46 */
[----:B------:R4:W-:Y:S01]  /*e540*/  @!P4 LDGSTS.E.BYPASS.LTC128B.128 [R9+0x30400], desc[UR6][R2.64+0x180], !P2 ;  /* 0x304001800209cfae */ /* 0x0009e2000d101d46 */
[----:B--2---:R-:W-:-:S13]  /*e550*/  ISETP.GE.AND P4, PT, R15, R0, PT ;  /* 0x000000000f00720c */ /* 0x004fda0003f86270 */
[----:B0-----:R-:W-:-:S05]  /*e560*/  @!P4 LEA R14, P6, R12, R14, 0x1 ;  /* 0x0000000e0c0ec211 */ /* 0x001fca00078c08ff */
[----:B-1----:R-:W-:Y:S02]  /*e570*/  @!P4 IMAD.X R21, RZ, RZ, R6, P6 ;  /* 0x000000ffff15c224 */ /* 0x002fe400030e0606 */
[----:B----4-:R-:W-:Y:S02]  /*e580*/  @!P4 IMAD.MOV.U32 R2, RZ, RZ, R14 ;  /* 0x000000ffff02c224 */ /* 0x010fe400078e000e */
        /* <DEDUP_REMOVED lines=8> */
[----:B---3--:R-:W-:-:S13]  /*e610*/  ISETP.GE.AND P4, PT, R13, R0, PT ;  /* 0x000000000d00720c */ /* 0x008fda0003f86270 */
[----:B0-----:R-:W-:-:S05]  /*e620*/  @!P4 LEA R14, P6, R12, R14, 0x1 ;  /* 0x0000000e0c0ec211 */ /* 0x001fca00078c08ff */
[----:B-1----:R-:W-:Y:S01]  /*e630*/  @!P4 IMAD.X R9, RZ, RZ, R6, P6 ;  /* 0x000000ffff09c224 */ /* 0x002fe200030e0606 */
[----:B------:R-:W-:Y:S01]  /*e640*/  @!P4 LEA R21, R10, UR38, 0x1 ;  /* 0x000000260a15cc11 */ /* 0x000fe2000f8e08ff */
[----:B--2---:R-:W-:Y:S02]  /*e650*/  @!P4 IMAD.MOV.U32 R2, RZ, RZ, R14 ;  /* 0x000000ffff02c224 */ /* 0x004fe400078e000e */
[----:B------:R-:W-:Y:S01]  /*e660*/  @!P4 IMAD.MOV.U32 R3, RZ, RZ, R9 ;  /* 0x000000ffff03c224 */ /* 0x000fe200078e0009 */
[----:B------:R0:W1:Y:S04]  /*e670*/  SHFL.IDX PT, R6, R4, 0x7, 0x181f ;  /* 0x00f81f0004067f89 */ /* 0x00006800000e0000 */
[----:B------:R0:W-:Y:S04]  /*e680*/  @!P4 LDGSTS.E.BYPASS.LTC128B.128 [R21+0x25400], desc[UR6][R2.64], !P3 ;  /* 0x254000000215cfae */ /* 0x0001e8000d901d46 */
[----:B------:R0:W-:Y:S04]  /*e690*/  @!P4 LDGSTS.E.BYPASS.LTC128B.128 [R21+0x29400], desc[UR6][R2.64+0x80], !P0 ;  /* 0x294000800215cfae */ /* 0x0001e8000c101d46 */
[----:B------:R0:W-:Y:S04]  /*e6a0*/  @!P4 LDGSTS.E.BYPASS.LTC128B.128 [R21+0x2d400], desc[UR6][R2.64+0x100], !P1 ;  /* 0x2d4001000215cfae */ /* 0x0001e8000c901d46 */
[----:B------:R0:W-:Y:S04]  /*e6b0*/  @!P4 LDGSTS.E.BYPASS.LTC128B.128 [R21+0x31400], desc[UR6][R2.64+0x180], !P2 ;  /* 0x314001800215cfae */ /* 0x0001e8000d101d46 */
[----:B------:R0:W2:Y:S02]  /*e6c0*/  SHFL.IDX PT, R14, R5, 0x7, 0x181f ;  /* 0x00f81f00050e7f89 */ /* 0x0000a400000e0000 */
.L_x_4567:
        /* <DEDUP_REMOVED lines=25> */
.L_x_4455:
[----:B------:R-:W-:Y:S05]  /*e860*/  BSYNC B0 ;  /* 0x0000000000007941 */ /* 0x000fea0003800000 */
.L_x_4454:
        /* <DEDUP_REMOVED lines=9> */
.L_x_4568:
        /* <DEDUP_REMOVED lines=9> */
.L_x_4569:
        /* <DEDUP_REMOVED lines=8> */
.L_x_4461:
[----:B------:R-:W-:Y:S05]  /*ea10*/  BSYNC B1 ;  /* 0x0000000000017941 */ /* 0x000fea0003800000 */
.L_x_4460:
        /* <DEDUP_REMOVED lines=11> */
.L_x_4462:
        /* <DEDUP_REMOVED lines=13> */
.L_x_4463:
        /* <DEDUP_REMOVED lines=13> */
.L_x_4464:
        /* <DEDUP_REMOVED lines=13> */
.L_x_4465:
        /* <DEDUP_REMOVED lines=8> */
.L_x_4458:
[----:B------:R-:W-:Y:S05]  /*edc0*/  BSYNC B0 ;  /* 0x0000000000007941 */ /* 0x000fea0003800000 */
.L_x_4457:
[----:B0-----:R-:W3:Y:S01]  /*edd0*/  LDL.LU R3, [R1+0x2c] ;  /* 0x00002c0001037983 */ /* 0x001ee20000300800 */
[----:B------:R-:W-:Y:S02]  /*ede0*/  IMAD.MOV.U32 R8, RZ, RZ, RZ ;  /* 0x000000ffff087224 */ /* 0x000fe400078e00ff */
[----:B-1----:R-:W-:Y:S02]  /*edf0*/  IMAD.MOV.U32 R6, RZ, RZ, 0x1 ;  /* 0x00000001ff067424 */ /* 0x002fe400078e00ff */
[----:B---3--:R-:W-:-:S05]  /*ee00*/  VIADD R7, R3, 0xfffffffe ;  /* 0xfffffffe03077836 */ /* 0x008fca0000000000 */
        /* <DEDUP_REMOVED lines=26> */
.L_x_4499:
        /* <DEDUP_REMOVED lines=28> */
.L_x_4469:
[----:B------:R-:W1:Y:S01]  /*f170*/  S2R R2, SR_TID.X ;  /* 0x0000000000027919 */ /* 0x000e620000002100 */
[----:B------:R-:W-:Y:S01]  /*f180*/  BSSY B2, `(.L_x_4470) ;  /* 0x0000006000027945 */ /* 0x000fe20003800000 */
[----:B-1----:R-:W-:Y:S02]  /*f190*/  LOP3.LUT R3, R2, 0x7f, RZ, 0xc0, !PT ;  /* 0x0000007f02037812 */ /* 0x002fe400078ec0ff */
[----:B------:R-:W-:Y:S02]  /*f1a0*/  SHF.L.U32 R2, R0, 0x1f, RZ ;  /* 0x0000001f00027819 */ /* 0x000fe400000006ff */
[----:B------:R-:W-:Y:S02]  /*f1b0*/  ISETP.NE.AND P2, PT, R3, RZ, PT ;  /* 0x000000ff0300720c */ /* 0x000fe40003f45270 */
[----:B------:R-:W1:Y:S02]  /*f1c0*/  SYNCS.PHASECHK.TRANS64.TRYWAIT P0, [UR38+0x32448], R2 ;  /* 0x03244802ff0075a7 */ /* 0x000e640008000166 */
[----:B-1----:R-:W-:Y:S09]  /*f1d0*/  @!P0 BRA `(.L_x_4471) ;  /* 0x0000003800388947 */ /* 0x002ff20003800000 */
.L_x_4570:
[----:B------:R-:W-:Y:S05]  /*f1e0*/  BSYNC B2 ;  /* 0x0000000000027941 */ /* 0x000fea0003800000 */
.L_x_4470:
[----:B------:R-:W-:Y:S04]  /*f1f0*/  BSSY B2, `(.L_x_4472) ;  /* 0x0000007000027945 */ /* 0x000fe80003800000 */
[----:B------:R-:W-:Y:S05]  /*f200*/  @P2 BRA `(.L_x_4473) ;  /* 0x0000000000142947 */ /* 0x000fea0003800000 */
[----:B------:R-:W-:Y:S01]  /*f210*/  ISETP.NE.AND P0, PT, R10, RZ, PT ;  /* 0x000000ff0a00720c */ /* 0x000fe20003f05270 */
[----:B-1----:R-:W-:-:S04]  /*f220*/  IMAD.MOV.U32 R3, RZ, RZ, 0x3000 ;  /* 0x00003000ff037424 */ /* 0x002fc800078e00ff */
[----:B------:R3:W-:Y:S08]  /*f230*/  SYNCS.ARRIVE.TRANS64 RZ, [UR38+0x32438], R3 ;  /* 0x03243803ffff79a7 */ /* 0x0007f00008000026 */
[----:B---3--:R-:W-:Y:S05]  /*f240*/  @!P0 BRA `(.L_x_4473) ;  /* 0x0000000000048947 */ /* 0x008fea0003800000 */
[----:B------:R-:W-:Y:S01]  /*f250*/  BPT.TRAP 0x1 ;  /* 0x000000040000795c */ /* 0x000fe20000300000 */
.L_x_4473:
[----:B------:R-:W-:Y:S05]  /*f260*/  BSYNC B2 ;  /* 0x0000000000027941 */ /* 0x000fea0003800000 */
.L_x_4472:
        /* <DEDUP_REMOVED lines=11> */
.L_x_4474:
        /* <DEDUP_REMOVED lines=10> */
.L_x_4571:
[----:B------:R-:W-:Y:S05]  /*f3c0*/  BSYNC B2 ;  /* 0x0000000000027941 */ /* 0x000fea0003800000 */
.L_x_4475:
        /* <DEDUP_REMOVED lines=9> */
.L_x_4478:
[----:B------:R-:W-:Y:S05]  /*f460*/  BSYNC B2 ;  /* 0x0000000000027941 */ /* 0x000fea0003800000 */
.L_x_4477:
        /* <DEDUP_REMOVED lines=9> */
.L_x_4479:
        /* <DEDUP_REMOVED lines=13> */
.L_x_4480:
        /* <DEDUP_REMOVED lines=13> */
.L_x_4481:
        /* <DEDUP_REMOVED lines=13> */
.L_x_4482:
        /* <DEDUP_REMOVED lines=8> */
.L_x_4468:
[----:B------:R-:W-:Y:S05]  /*f7f0*/  BSYNC B1 ;  /* 0x0000000000017941 */ /* 0x000fea0003800000 */
.L_x_4467:
        /* <DEDUP_REMOVED lines=26> */
.L_x_4485:
[----:B------:R-:W1:Y:S01]  /*f9a0*/  S2R R2, SR_TID.X ;  /* 0x0000000000027919 */ /* 0x000e620000002100 */
[----:B------:R-:W-:Y:S01]  /*f9b0*/  BSSY B2, `(.L_x_4486) ;  /* 0x0000006000027945 */ /* 0x000fe20003800000 */
[----:B-1----:R-:W-:Y:S02]  /*f9c0*/  LOP3.LUT R3, R2, 0x7f, RZ, 0xc0, !PT ;  /* 0x0000007f02037812 */ /* 0x002fe400078ec0ff */
[----:B------:R-:W-:Y:S02]  /*f9d0*/  SHF.L.U32 R2, R0, 0x1f, RZ ;  /* 0x0000001f00027819 */ /* 0x000fe400000006ff */
[----:B------:R-:W-:Y:S02]  /*f9e0*/  ISETP.NE.AND P2, PT, R3, RZ, PT ;  /* 0x000000ff0300720c */ /* 0x000fe40003f45270 */
[----:B------:R-:W1:Y:S02]  /*f9f0*/  SYNCS.PHASECHK.TRANS64.TRYWAIT P0, [UR38+0x32440], R2 ;  /* 0x03244002ff0075a7 */ /* 0x000e640008000166 */
[----:B-1----:R-:W-:Y:S09]  /*fa00*/  @!P0 BRA `(.L_x_4487) ;  /* 0x00000030005c8947 */ /* 0x002ff20003800000 */
.L_x_4572:
[----:B------:R-:W-:Y:S05]  /*fa10*/  BSYNC B2 ;  /* 0x0000000000027941 */ /* 0x000fea0003800000 */
.L_x_4486:
[----:B------:R-:W-:Y:S04]  /*fa20*/  BSSY B2, `(.L_x_4488) ;  /* 0x0000007000027945 */ /* 0x000fe80003800000 */
[----:B------:R-:W-:Y:S05]  /*fa30*/  @P2 BRA `(.L_x_4489) ;  /* 0x0000000000142947 */ /* 0x000fea0003800000 */
[----:B------:R-:W-:Y:S01]  /*fa40*/  ISETP.NE.AND P0, PT, R10, RZ, PT ;  /* 0x000000ff0a00720c */ /* 0x000fe20003f05270 */
[----:B-1----:R-:W-:-:S04]  /*fa50*/  IMAD.MOV.U32 R3, RZ, RZ, 0x3000 ;  /* 0x00003000ff037424 */ /* 0x002fc800078e00ff */
[----:B------:R3:W-:Y:S08]  /*fa60*/  SYNCS.ARRIVE.TRANS64 RZ, [UR38+0x32430], R3 ;  /* 0x03243003ffff79a7 */ /* 0x0007f00008000026 */
[----:B---3--:R-:W-:Y:S05]  /*fa70*/  @!P0 BRA `(.L_x_4489) ;  /* 0x0000000000048947 */ /* 0x008fea0003800000 */
[----:B------:R-:W-:Y:S01]  /*fa80*/  BPT.TRAP 0x1 ;  /* 0x000000040000795c */ /* 0x000fe20000300000 */
.L_x_4489:
[----:B------:R-:W-:Y:S05]  /*fa90*/  BSYNC B2 ;  /* 0x0000000000027941 */ /* 0x000fea0003800000 */
.L_x_4488:
        /* <DEDUP_REMOVED lines=11> */
.L_x_4490:
        /* <DEDUP_REMOVED lines=11> */
.L_x_4573:
[----:B------:R-:W-:Y:S05]  /*fc00*/  BSYNC B2 ;  /* 0x0000000000027941 */ /* 0x000fea0003800000 */
.L_x_4491:
        /* <DEDUP_REMOVED lines=9> */
.L_x_4494:
[----:B------:R-:W-:Y:S05]  /*fca0*/  BSYNC B2 ;  /* 0x0000000000027941 */ /* 0x000fea0003800000 */
.L_x_4493:
        /* <DEDUP_REMOVED lines=9> */
.L_x_4495:
        /* <DEDUP_REMOVED lines=13> */
.L_x_4496:
        /* <DEDUP_REMOVED lines=13> */
.L_x_4497:
        /* <DEDUP_REMOVED lines=13> */
.L_x_4498:
        /* <DEDUP_REMOVED lines=8> */
.L_x_4484:
[----:B------:R-:W-:Y:S05]  /*10030*/  BSYNC B1 ;  /* 0x0000000000017941 */ /* 0x000fea0003800000 */
.L_x_4483:
[----:B------:R-:W-:Y:S01]  /*10040*/  VIADD R7, R7, 0xfffffffe ;  /* 0xfffffffe07077836 */ /* 0x000fe20000000000 */
[----:B------:R-:W-:Y:S06]  /*10050*/  @P1 BRA `(.L_x_4499) ;  /* 0xffffffec00d41947 */ /* 0x000fec000383ffff */
[----:B------:R-:W-:Y:S05]  /*10060*/  BSYNC B0 ;  /* 0x0000000000007941 */ /* 0x000fea0003800000 */
.L_x_4466:
        /* <DEDUP_REMOVED lines=26> */
.L_x_4502:
[----:B------:R-:W1:Y:S01]  /*10210*/  S2R R2, SR_TID.X ;  /* 0x0000000000027919 */ /* 0x000e620000002100 */
[----:B------:R-:W-:Y:S01]  /*10220*/  BSSY B1, `(.L_x_4503) ;  /* 0x0000006000017945 */ /* 0x000fe20003800000 */
[----:B-1----:R-:W-:Y:S02]  /*10230*/  LOP3.LUT R3, R2, 0x7f, RZ, 0xc0, !PT ;  /* 0x0000007f02037812 */ /* 0x002fe400078ec0ff */
[----:B------:R-:W-:Y:S02]  /*10240*/  SHF.L.U32 R2, R0, 0x1f, RZ ;  /* 0x0000001f00027819 */ /* 0x000fe400000006ff */
[----:B------:R-:W-:Y:S02]  /*10250*/  ISETP.NE.AND P1, PT, R3, RZ, PT ;  /* 0x000000ff0300720c */ /* 0x000fe40003f25270 */
[----:B------:R-:W1:Y:S02]  /*10260*/  SYNCS.PHASECHK.TRANS64.TRYWAIT P0, [UR38+0x32448], R2 ;  /* 0x03244802ff0075a7 */ /* 0x000e640008000166 */
[----:B-1----:R-:W-:Y:S09]  /*10270*/  @!P0 BRA `(.L_x_4504) ;  /* 0x0000002800708947 */ /* 0x002ff20003800000 */
.L_x_4574:
[----:B------:R-:W-:Y:S05]  /*10280*/  BSYNC B1 ;  /* 0x0000000000017941 */ /* 0x000fea0003800000 */
.L_x_4503:
[----:B------:R-:W-:Y:S04]  /*10290*/  BSSY B1, `(.L_x_4505) ;  /* 0x0000007000017945 */ /* 0x000fe80003800000 */
[----:B------:R-:W-:Y:S05]  /*102a0*/  @P1 BRA `(.L_x_4506) ;  /* 0x0000000000141947 */ /* 0x000fea0003800000 */
[----:B------:R-:W-:Y:S01]  /*102b0*/  ISETP.NE.AND P0, PT, R10, RZ, PT ;  /* 0x000000ff0a00720c */ /* 0x000fe20003f05270 */
[----:B-1----:R-:W-:-:S04]  /*102c0*/  IMAD.MOV.U32 R3, RZ, RZ, 0x3000 ;  /* 0x00003000ff037424 */ /* 0x002fc800078e00ff */
[----:B------:R3:W-:Y:S08]  /*102d0*/  SYNCS.ARRIVE.TRANS64 RZ, [UR38+0x32438], R3 ;  /* 0x03243803ffff79a7 */ /* 0x0007f00008000026 */
[----:B---3--:R-:W-:Y:S05]  /*102e0*/  @!P0 BRA `(.L_x_4506) ;  /* 0x0000000000048947 */ /* 0x008fea0003800000 */
[----:B------:R-:W-:Y:S01]  /*102f0*/  BPT.TRAP 0x1 ;  /* 0x000000040000795c */ /* 0x000fe20000300000 */
.L_x_4506:
[----:B------:R-:W-:Y:S05]  /*10300*/  BSYNC B1 ;  /* 0x0000000000017941 */ /* 0x000fea0003800000 */
.L_x_4505:
        /* <DEDUP_REMOVED lines=11> */
.L_x_4507:
        /* <DEDUP_REMOVED lines=11> */
.L_x_4575:
[----:B------:R-:W-:Y:S05]  /*10470*/  BSYNC B1 ;  /* 0x0000000000017941 */ /* 0x000fea0003800000 */
.L_x_4508:
        /* <DEDUP_REMOVED lines=9> */
.L_x_4511:
[----:B------:R-:W-:Y:S05]  /*10510*/  BSYNC B1 ;  /* 0x0000000000017941 */ /* 0x000fea0003800000 */
.L_x_4510:
        /* <DEDUP_REMOVED lines=9> */
.L_x_4512:
        /* <DEDUP_REMOVED lines=13> */
.L_x_4513:
        /* <DEDUP_REMOVED lines=13> */
.L_x_4514:
        /* <DEDUP_REMOVED lines=13> */
.L_x_4515:
        /* <DEDUP_REMOVED lines=8> */
.L_x_4501:
[----:B------:R-:W-:Y:S05]  /*108a0*/  BSYNC B0 ;  /* 0x0000000000007941 */ /* 0x000fea0003800000 */
.L_x_4500:
[----:B------:R-:W-:Y:S01]  /*108b0*/  LOP3.LUT R0, R0, 0x1, RZ, 0x3c, !PT ;  /* 0x0000000100007812 */ /* 0x000fe200078e3cff */
[----:B------:R-:W-:Y:S02]  /*108c0*/  IMAD.MOV.U32 R6, RZ, RZ, RZ ;  /* 0x000000ffff067224 */ /* 0x000fe400078e00ff */
[----:B------:R-:W-:-:S07]  /*108d0*/  IMAD.MOV.U32 R8, RZ, RZ, RZ ;  /* 0x000000ffff087224 */ /* 0x000fce00078e00ff */
.L_x_4439:
[----:B------:R-:W1:Y:S01]  /*108e0*/  S2R R3, SR_CgaCtaId ;  /* 0x0000000000037919 */ /* 0x000e620000008800 */
[----:B------:R-:W-:-:S04]  /*108f0*/  MOV R2, 0x400 ;  /* 0x0000040000027802 */ /* 0x000fc80000000f00 */
[----:B-1----:R-:W-:Y:S02]  /*10900*/  LEA R2, R3, R2, 0x18 ;  /* 0x0000000203027211 */ /* 0x002fe400078ec0ff */
[----:B------:R-:W-:-:S04]  /*10910*/  SHF.L.U32 R3, R8, 0x1f, RZ ;  /* 0x0000001f08037819 */ /* 0x000fc800000006ff */
[----:B------:R-:W1:Y:S02]  /*10920*/  SYNCS.PHASECHK.TRANS64.TRYWAIT P0, [R2+URZ+0x32420], R3 ;  /* 0x03242003020075a7 */ /* 0x000e64000800017f */
[----:B-1----:R-:W-:Y:S05]  /*10930*/  @!P0 BRA `(.L_x_4516) ;  /* 0x0000002000f08947 */ /* 0x002fea0003800000 */
.L_x_4576:
[----:B------:R-:W-:-:S03]  /*10940*/  UMOV UR4, 0xffffffff ;  /* 0xffffffff00047882 */ /* 0x000fc60000000000 */
[----:B------:R-:W-:Y:S05]  /*10950*/  BRA.DIV UR4, `(.L_x_4517) ;  /* 0x0000002204fc7947 */ /* 0x000fea000b800000 */
[----:B-1----:R-:W1:Y:S02]  /*10960*/  S2R R3, SR_TID.X ;  /* 0x0000000000037919 */ /* 0x002e640000002100 */
[----:B-1----:R-:W-:-:S04]  /*10970*/  SHF.R.U32.HI R3, RZ, 0x5, R3 ;  /* 0x00000005ff037819 */ /* 0x002fc80000011603 */
[----:B------:R-:W-:-:S05]  /*10980*/  LOP3.LUT R3, R3, 0x3, RZ, 0xc0, !PT ;  /* 0x0000000303037812 */ /* 0x000fca00078ec0ff */
[----:B--2---:R1:W2:Y:S02]  /*10990*/  SHFL.IDX PT, R14, R3, RZ, 0x1f ;  /* 0x00001fff030e7589 */ /* 0x0042a400000e0000 */
.L_x_4579:
[----:B--2---:R-:W-:-:S13]  /*109a0*/  ISETP.NE.AND P0, PT, R14, RZ, PT ;  /* 0x000000ff0e00720c */ /* 0x004fda0003f05270 */
[----:B------:R-:W-:Y:S05]  /*109b0*/  @P0 BRA `(.L_x_4400) ;  /* 0x0000000000880947 */ /* 0x000fea0003800000 */
[----:B------:R-:W-:-:S03]  /*109c0*/  UMOV UR4, 0xffffffff ;  /* 0xffffffff00047882 */ /* 0x000fc60000000000 */
[----:B------:R-:W-:Y:S05]  /*109d0*/  BRA.DIV UR4, `(.L_x_4518) ;  /* 0x0000002604107947 */ /* 0x000fea000b800000 */
[----:B------:R-:W-:-:S13]  /*109e0*/  ELECT P6, URZ, PT ;  /* 0x00000000003f782f */ /* 0x000fda00038c0000 */
.L_x_4582:
[----:B------:R-:W-:Y:S05]  /*109f0*/  @!P6 BRA `(.L_x_4400) ;  /* 0x000000000078e947 */ /* 0x000fea0003800000 */
[----:B-1----:R-:W2:Y:S02]  /*10a00*/  LDL.LU R3, [R1+0x3c] ;  /* 0x00003c0001037983 */ /* 0x002ea40000300800 */
[----:B--2---:R-:W-:-:S04]  /*10a10*/  LOP3.LUT R3, R3, 0x2, RZ, 0xfc, !PT ;  /* 0x0000000203037812 */ /* 0x004fc800078efcff */
[----:B------:R-:W-:-:S13]  /*10a20*/  ISETP.NE.AND P2, PT, R3, 0x3, PT ;  /* 0x000000030300780c */ /* 0x000fda0003f45270 */
[----:B------:R-:W-:Y:S05]  /*10a30*/  @!P2 BRA `(.L_x_4519) ;  /* 0x000000000004a947 */ /* 0x000fea0003800000 */
[----:B------:R-:W-:Y:S01]  /*10a40*/  BPT.TRAP 0x1 ;  /* 0x000000040000795c */ /* 0x000fe20000300000 */
.L_x_4519:
        /* <DEDUP_REMOVED lines=12> */
.L_x_4583:
[----:B------:R-:W2:Y:S02]  /*10b10*/  SYNCS.PHASECHK.TRANS64.TRYWAIT P0, [R5+URZ], R0 ;  /* 0x00000000050075a7 */ /* 0x000ea4000800017f */
[----:B--2---:R-:W-:Y:S05]  /*10b20*/  @!P0 BRA `(.L_x_4521) ;  /* 0x0000002000f08947 */ /* 0x004fea0003800000 */
.L_x_4584:
[----:B------:R-:W-:Y:S05]  /*10b30*/  @!P2 BRA `(.L_x_4522) ;  /* 0x000000000004a947 */ /* 0x000fea0003800000 */
[----:B------:R-:W-:Y:S01]  /*10b40*/  BPT.TRAP 0x1 ;  /* 0x000000040000795c */ /* 0x000fe20000300000 */
.L_x_4522:
[----:B------:R-:W-:-:S04]  /*10b50*/  VIADD R2, R2, 0x32460 ;  /* 0x0003246002027836 */ /* 0x000fc80000000000 */
[----:B--2---:R-:W-:-:S04]  /*10b60*/  IMAD R5, R6, 0x8, R2 ;  /* 0x0000000806057824 */ /* 0x004fc800078e0202 */
[----:B------:R-:W2:Y:S02]  /*10b70*/  SYNCS.PHASECHK.TRANS64.TRYWAIT P0, [R5+URZ], R4 ;  /* 0x00000004050075a7 */ /* 0x000ea4000800017f */
[----:B--2---:R-:W-:Y:S05]  /*10b80*/  @!P0 BRA `(.L_x_4523) ;  /* 0x0000002000ec8947 */ /* 0x004fea0003800000 */
.L_x_4585:
[----:B------:R-:W-:-:S07]  /*10b90*/  IMAD R3, R3, 0x8, R2 ;  /* 0x0000000803037824 */ /* 0x000fce00078e0202 */
.L_x_4524:
[----:B---3--:R3:W4:Y:S02]  /*10ba0*/  SYNCS.PHASECHK.TRANS64.TRYWAIT P0, [R3+URZ], R0 ;  /* 0x00000000030075a7 */ /* 0x008724000800017f */
[----:B----4-:R-:W-:Y:S05]  /*10bb0*/  @!P0 NANOSLEEP.SYNCS 0x989680 ;  /* 0x009896800000895d */ /* 0x010fea0003900000 */
[----:B------:R-:W4:Y:S02]  /*10bc0*/  @!P0 SYNCS.PHASECHK.TRANS64 P0, [R3+URZ], R0 ;  /* 0x00000000030085a7 */ /* 0x000f24000800007f */
[----:B----4-:R-:W-:Y:S05]  /*10bd0*/  @!P0 BRA `(.L_x_4524) ;  /* 0xfffffffc00f08947 */ /* 0x010fea000383ffff */
.L_x_4400:
[----:B------:R-:W-:Y:S05]  /*10be0*/  BSYNC B6 ;  /* 0x0000000000067941 */ /* 0x000fea0003800000 */
.L_x_4397:
[----:B------:R-:W-:Y:S05]  /*10bf0*/  EXIT ;  /* 0x000000000000794d */ /* 0x000fea0003800000 */
.L_x_4404:
[----:B------:R-:W-:-:S13]  /*10c00*/  R2UR UR4, R22 ;  /* 0x00000000160472ca */ /* 0x000fda00000e0000 */
[----:B0-----:R-:W-:-:S04]  /*10c10*/  IMAD.U32 R3, RZ, RZ, UR4 ;  /* 0x00000004ff037e24 */ /* 0x001fc8000f8e00ff */
[----:B------:R0:W1:Y:S03]  /*10c20*/  SYNCS.PHASECHK.TRANS64.TRYWAIT P0, [R3+URZ+0x32400], R2 ;  /* 0x03240002030075a7 */ /* 0x000066000800017f */
[----:B-1----:R-:W-:Y:S05]  /*10c30*/  @!P0 NANOSLEEP.SYNCS 0x989680 ;  /* 0x009896800000895d */ /* 0x002fea0003900000 */
[----:B------:R-:W1:Y:S02]  /*10c40*/  @!P0 SYNCS.PHASECHK.TRANS64 P0, [R3+URZ+0x32400], R2 ;  /* 0x03240002030085a7 */ /* 0x000e64000800007f */
[----:B-1----:R-:W-:Y:S05]  /*10c50*/  @!P0 BRA `(.L_x_4404) ;  /* 0xfffffffc00e88947 */ /* 0x002fea000383ffff */
[----:B------:R-:W-:Y:S05]  /*10c60*/  BRA `(.L_x_4525) ;  /* 0xffffff0800b07947 */ /* 0x000fea000383ffff */
.L_x_4408:
[----:B------:R-:W-:-:S13]  /*10c70*/  R2UR UR4, R22 ;  /* 0x00000000160472ca */ /* 0x000fda00000e0000 */
[----:B0-----:R-:W-:-:S04]  /*10c80*/  IMAD.U32 R3, RZ, RZ, UR4 ;  /* 0x00000004ff037e24 */ /* 0x001fc8000f8e00ff */
[----:B------:R0:W2:Y:S03]  /*10c90*/  SYNCS.PHASECHK.TRANS64.TRYWAIT P1, [R3+URZ+0x32430], R2 ;  /* 0x03243002030075a7 */ /* 0x0000a6000802017f */
[----:B--2---:R-:W-:Y:S05]  /*10ca0*/  @!P1 NANOSLEEP.SYNCS 0x989680 ;  /* 0x009896800000995d */ /* 0x004fea0003900000 */
[----:B------:R-:W2:Y:S02]  /*10cb0*/  @!P1 SYNCS.PHASECHK.TRANS64 P1, [R3+URZ+0x32430], R2 ;  /* 0x03243002030095a7 */ /* 0x000ea4000802007f */
[----:B--2---:R-:W-:Y:S05]  /*10cc0*/  @!P1 BRA `(.L_x_4408) ;  /* 0xfffffffc00e89947 */ /* 0x004fea000383ffff */
[----:B------:R-:W-:Y:S05]  /*10cd0*/  BRA `(.L_x_4407) ;  /* 0xffffff0800d07947 */ /* 0x000fea000383ffff */
.L_x_4409:
[----:B------:R-:W-:-:S13]  /*10ce0*/  R2UR UR4, R22 ;  /* 0x00000000160472ca */ /* 0x000fda00000e0000 */
[----:B0-----:R-:W-:-:S04]  /*10cf0*/  IMAD.U32 R3, RZ, RZ, UR4 ;  /* 0x00000004ff037e24 */ /* 0x001fc8000f8e00ff */
[----:B------:R0:W2:Y:S03]  /*10d00*/  SYNCS.PHASECHK.TRANS64.TRYWAIT P1, [R3+URZ+0x32410], R2 ;  /* 0x03241002030075a7 */ /* 0x0000a6000802017f */
[----:B--2---:R-:W-:Y:S05]  /*10d10*/  @!P1 NANOSLEEP.SYNCS 0x989680 ;  /* 0x009896800000995d */ /* 0x004fea0003900000 */
[----:B------:R-:W2:Y:S02]  /*10d20*/  @!P1 SYNCS.PHASECHK.TRANS64 P1, [R3+URZ+0x32410], R2 ;  /* 0x03241002030095a7 */ /* 0x000ea4000802007f */
[----:B--2---:R-:W-:Y:S05]  /*10d30*/  @!P1 BRA `(.L_x_4409) ;  /* 0xfffffffc00e89947 */ /* 0x004fea000383ffff */
[----:B------:R-:W-:Y:S05]  /*10d40*/  BRA `(.L_x_4526) ;  /* 0xffffff0c00787947 */ /* 0x000fea000383ffff */
.L_x_4413:
[----:B------:R-:W-:-:S13]  /*10d50*/  R2UR UR4, R22 ;  /* 0x00000000160472ca */ /* 0x000fda00000e0000 */
[----:B0-----:R-:W-:-:S04]  /*10d60*/  IMAD.U32 R3, RZ, RZ, UR4 ;  /* 0x00000004ff037e24 */ /* 0x001fc8000f8e00ff */
[----:B------:R0:W3:Y:S03]  /*10d70*/  SYNCS.PHASECHK.TRANS64.TRYWAIT P1, [R3+URZ+0x32450], R2 ;  /* 0x03245002030075a7 */ /* 0x0000e6000802017f */
[----:B---3--:R-:W-:Y:S05]  /*10d80*/  @!P1 NANOSLEEP.SYNCS 0x989680 ;  /* 0x009896800000995d */ /* 0x008fea0003900000 */
[----:B------:R-:W3:Y:S02]  /*10d90*/  @!P1 SYNCS.PHASECHK.TRANS64 P1, [R3+URZ+0x32450], R2 ;  /* 0x03245002030095a7 */ /* 0x000ee4000802007f */
[----:B---3--:R-:W-:Y:S05]  /*10da0*/  @!P1 BRA `(.L_x_4413) ;  /* 0xfffffffc00e89947 */ /* 0x008fea000383ffff */
[----:B------:R-:W-:Y:S05]  /*10db0*/  BRA `(.L_x_4412) ;  /* 0xffffff0c00847947 */ /* 0x000fea000383ffff */
.L_x_4418:
[----:B--2---:R-:W-:-:S04]  /*10dc0*/  IMAD.U32 R152, RZ, RZ, UR5 ;  /* 0x00000005ff987e24 */ /* 0x004fc8000f8e00ff */
[----:B------:R2:W3:Y:S03]  /*10dd0*/  SYNCS.PHASECHK.TRANS64.TRYWAIT P3, [R152+URZ+0x32430], R201 ;  /* 0x032430c9980075a7 */ /* 0x0004e6000806017f */
[----:B---3--:R-:W-:Y:S05]  /*10de0*/  @!P3 NANOSLEEP.SYNCS 0x989680 ;  /* 0x009896800000b95d */ /* 0x008fea0003900000 */
[----:B------:R-:W3:Y:S02]  /*10df0*/  @!P3 SYNCS.PHASECHK.TRANS64 P3, [R152+URZ+0x32430], R201 ;  /* 0x032430c99800b5a7 */ /* 0x000ee4000806007f */
[----:B---3--:R-:W-:Y:S05]  /*10e00*/  @!P3 BRA `(.L_x_4418) ;  /* 0xfffffffc00ecb947 */ /* 0x008fea000383ffff */
[----:B------:R-:W-:Y:S05]  /*10e10*/  BRA `(.L_x_4417) ;  /* 0xffffff3400107947 */ /* 0x000fea000383ffff */
.L_x_4422:
[----:B--2---:R-:W-:-:S04]  /*10e20*/  IMAD.U32 R202, RZ, RZ, UR5 ;  /* 0x00000005ffca7e24 */ /* 0x004fc8000f8e00ff */
[----:B------:R2:W3:Y:S03]  /*10e30*/  SYNCS.PHASECHK.TRANS64.TRYWAIT P3, [R202+URZ+0x32450], R201 ;  /* 0x032450c9ca0075a7 */ /* 0x0004e6000806017f */
[----:B---3--:R-:W-:Y:S05]  /*10e40*/  @!P3 NANOSLEEP.SYNCS 0x989680 ;  /* 0x009896800000b95d */ /* 0x008fea0003900000 */
[----:B------:R-:W3:Y:S02]  /*10e50*/  @!P3 SYNCS.PHASECHK.TRANS64 P3, [R202+URZ+0x32450], R201 ;  /* 0x032450c9ca00b5a7 */ /* 0x000ee4000806007f */
[----:B---3--:R-:W-:Y:S05]  /*10e60*/  @!P3 BRA `(.L_x_4422) ;  /* 0xfffffffc00ecb947 */ /* 0x008fea000383ffff */
[----:B------:R-:W-:Y:S05]  /*10e70*/  BRA `(.L_x_4421) ;  /* 0xffffff3400dc7947 */ /* 0x000fea000383ffff */
.L_x_4428:
[----:B---3--:R-:W-:-:S04]  /*10e80*/  IMAD.U32 R152, RZ, RZ, UR6 ;  /* 0x00000006ff987e24 */ /* 0x008fc8000f8e00ff */
[----:B------:R3:W4:Y:S03]  /*10e90*/  SYNCS.PHASECHK.TRANS64.TRYWAIT P1, [R152+URZ+0x32430], R23 ;  /* 0x03243017980075a7 */ /* 0x000726000802017f */
[----:B----4-:R-:W-:Y:S05]  /*10ea0*/  @!P1 NANOSLEEP.SYNCS 0x989680 ;  /* 0x009896800000995d */ /* 0x010fea0003900000 */
[----:B------:R-:W4:Y:S02]  /*10eb0*/  @!P1 SYNCS.PHASECHK.TRANS64 P1, [R152+URZ+0x32430], R23 ;  /* 0x03243017980095a7 */ /* 0x000f24000802007f */
[----:B----4-:R-:W-:Y:S05]  /*10ec0*/  @!P1 BRA `(.L_x_4428) ;  /* 0xfffffffc00ec9947 */ /* 0x010fea000383ffff */
[----:B------:R-:W-:Y:S05]  /*10ed0*/  BRA `(.L_x_4427) ;  /* 0xffffff60000c7947 */ /* 0x000fea000383ffff */
.L_x_4432:
[----:B-1----:R-:W-:-:S04]  /*10ee0*/  IMAD.U32 R204, RZ, RZ, UR6 ;  /* 0x00000006ffcc7e24 */ /* 0x002fc8000f8e00ff */
[----:B------:R1:W3:Y:S03]  /*10ef0*/  SYNCS.PHASECHK.TRANS64.TRYWAIT P1, [R204+URZ+0x32450], R23 ;  /* 0x03245017cc0075a7 */ /* 0x0002e6000802017f */
[----:B---3--:R-:W-:Y:S05]  /*10f00*/  @!P1 NANOSLEEP.SYNCS 0x989680 ;  /* 0x009896800000995d */ /* 0x008fea0003900000 */
[----:B------:R-:W3:Y:S02]  /*10f10*/  @!P1 SYNCS.PHASECHK.TRANS64 P1, [R204+URZ+0x32450], R23 ;  /* 0x03245017cc0095a7 */ /* 0x000ee4000802007f */
[----:B---3--:R-:W-:Y:S05]  /*10f20*/  @!P1 BRA `(.L_x_4432) ;  /* 0xfffffffc00ec9947 */ /* 0x008fea000383ffff */
[----:B------:R-:W-:Y:S05]  /*10f30*/  BRA `(.L_x_4431) ;  /* 0xffffff60008c7947 */ /* 0x000fea000383ffff */
.L_x_4444:
[----:B------:R-:W-:Y:S02]  /*10f40*/  IMAD.MOV.U32 R13, RZ, RZ, R6 ;  /* 0x000000ffff0d7224 */ /* 0x000fe400078e0006 */
[----:B------:R-:W-:Y:S02]  /*10f50*/  IMAD.MOV.U32 R12, RZ, RZ, RZ ;  /* 0x000000ffff0c7224 */ /* 0x000fe400078e00ff */
[----:B------:R-:W-:Y:S02]  /*10f60*/  IMAD.MOV.U32 R11, RZ, RZ, 0x1f ;  /* 0x0000001fff0b7424 */ /* 0x000fe400078e00ff */
[----:B------:R-:W-:-:S07]  /*10f70*/  IMAD.MOV.U32 R15, RZ, RZ, -0x1 ;  /* 0xffffffffff0f7424 */ /* 0x000fce00078e00ff */
[----:B------:R-:W-:Y:S05]  /*10f80*/  WARPSYNC.COLLECTIVE R15, `(.L_x_4527) ;  /* 0x000000000f087348 */ /* 0x000fea0003c00000 */
[----:B------:R0:W1:Y:S02]  /*10f90*/  SHFL.IDX P6, R14, R13, R12, R11 ;  /* 0x0000000c0d0e7389 */ /* 0x00006400000c000b */
[----:B01----:R-:W-:Y:S01]  /*10fa0*/  ENDCOLLECTIVE ;  /* 0x000000000000791b */ /* 0x003fe20003800000 */
.L_x_4527:
[----:B------:R-:W-:Y:S05]  /*10fb0*/  BRA `(.L_x_4528) ;  /* 0xffffffbc001c7947 */ /* 0x000fea000383ffff */
.L_x_4446:
[----:B------:R-:W-:Y:S01]  /*10fc0*/  BSSY B0, `(.L_x_4529) ;  /* 0x0000006000007945 */ /* 0x000fe20003800000 */
[----:B------:R-:W-:-:S07]  /*10fd0*/  IMAD.MOV.U32 R15, RZ, RZ, -0x1 ;  /* 0xffffffffff0f7424 */ /* 0x000fce00078e00ff */
[----:B0-----:R-:W-:Y:S05]  /*10fe0*/  WARPSYNC.COLLECTIVE R15, `(.L_x_4530) ;  /* 0x000000000f0c7348 */ /* 0x001fea0003c00000 */
[----:B------:R-:W-:Y:S02]  /*10ff0*/  ELECT P6, UR62, PT ;  /* 0x00000000003e782f */ /* 0x000fe400038c0000 */
[----:B------:R-:W-:Y:S01]  /*11000*/  MOV R14, UR62 ;  /* 0x0000003e000e7c02 */ /* 0x000fe20008000f00 */
[----:B0-----:R-:W-:Y:S10]  /*11010*/  ENDCOLLECTIVE ;  /* 0x000000000000791b */ /* 0x001ff40003800000 */
.L_x_4530:
[----:B------:R-:W-:Y:S05]  /*11020*/  BSYNC B0 ;  /* 0x0000000000007941 */ /* 0x000fea0003800000 */
.L_x_4529:
[----:B------:R-:W-:Y:S05]  /*11030*/  BRA `(.L_x_4531) ;  /* 0xffffffbc00207947 */ /* 0x000fea000383ffff */
.L_x_4448:
[----:B0-----:R-:W-:-:S04]  /*11040*/  IMAD.U32 R3, RZ, RZ, UR38 ;  /* 0x00000026ff037e24 */ /* 0x001fc8000f8e00ff */
[----:B------:R0:W1:Y:S03]  /*11050*/  SYNCS.PHASECHK.TRANS64.TRYWAIT P0, [R3+URZ+0x32440], R0 ;  /* 0x03244000030075a7 */ /* 0x000066000800017f */
[----:B-1----:R-:W-:Y:S05]  /*11060*/  @!P0 NANOSLEEP.SYNCS 0x989680 ;  /* 0x009896800000895d */ /* 0x002fea0003900000 */
[----:B------:R-:W1:Y:S02]  /*11070*/  @!P0 SYNCS.PHASECHK.TRANS64 P0, [R3+URZ+0x32440], R0 ;  /* 0x03244000030085a7 */ /* 0x000e64000800007f */
[----:B-1----:R-:W-:Y:S05]  /*11080*/  @!P0 BRA `(.L_x_4448) ;  /* 0xfffffffc00ec8947 */ /* 0x002fea000383ffff */
[----:B------:R-:W-:Y:S05]  /*11090*/  BRA `(.L_x_4532) ;  /* 0xffffffbc00847947 */ /* 0x000fea000383ffff */
.L_x_4451:
[----:B------:R-:W-:Y:S02]  /*110a0*/  IMAD.MOV.U32 R13, RZ, RZ, R3 ;  /* 0x000000ffff0d7224 */ /* 0x000fe400078e0003 */
[----:B------:R-:W-:Y:S02]  /*110b0*/  IMAD.MOV.U32 R12, RZ, RZ, RZ ;  /* 0x000000ffff0c7224 */ /* 0x000fe400078e00ff */
[----:B------:R-:W-:Y:S02]  /*110c0*/  IMAD.MOV.U32 R11, RZ, RZ, 0x181f ;  /* 0x0000181fff0b7424 */ /* 0x000fe400078e00ff */
[----:B------:R-:W-:Y:S02]  /*110d0*/  IMAD.MOV.U32 R15, RZ, RZ, -0x1 ;  /* 0xffffffffff0f7424 */ /* 0x000fe400078e00ff */
[----:B------:R-:W-:-:S07]  /*110e0*/  IMAD R6, R8, 0x80, R6 ;  /* 0x0000008008067824 */ /* 0x000fce00078e0206 */
[----:B0-----:R-:W-:Y:S05]  /*110f0*/  WARPSYNC.COLLECTIVE R15, `(.L_x_4533) ;  /* 0x000000000f087348 */ /* 0x001fea0003c00000 */
[----:B------:R1:W2:Y:S02]  /*11100*/  SHFL.IDX P6, R14, R13, R12, R11 ;  /* 0x0000000c0d0e7389 */ /* 0x0002a400000c000b */
[----:B012---:R-:W-:Y:S01]  /*11110*/  ENDCOLLECTIVE ;  /* 0x000000000000791b */ /* 0x007fe20003800000 */
.L_x_4533:
[----:B------:R0:W-:Y:S01]  /*11120*/  STL [R1+0x4], R6 ;  /* 0x0000040601007387 */ /* 0x0001e20000100800 */
[----:B------:R-:W-:Y:S02]  /*11130*/  IMAD.MOV.U32 R13, RZ, RZ, R0 ;  /* 0x000000ffff0d7224 */ /* 0x000fe400078e0000 */
[----:B------:R-:W-:-:S07]  /*11140*/  IMAD.MOV.U32 R4, RZ, RZ, R14 ;  /* 0x000000ffff047224 */ /* 0x000fce00078e000e */
[----:B0-----:R-:W-:Y:S05]  /*11150*/  WARPSYNC.COLLECTIVE R15, `(.L_x_4534) ;  /* 0x000000000f087348 */ /* 0x001fea0003c00000 */
[----:B------:R1:W2:Y:S02]  /*11160*/  SHFL.IDX P6, R14, R13, R12, R11 ;  /* 0x0000000c0d0e7389 */ /* 0x0002a400000c000b */
[----:B012---:R-:W-:Y:S01]  /*11170*/  ENDCOLLECTIVE ;  /* 0x000000000000791b */ /* 0x007fe20003800000 */
.L_x_4534:
[----:B------:R-:W-:Y:S01]  /*11180*/  ULDC UR4, c[0x0][0x288] ;  /* 0x0000a20000047ab9 */ /* 0x000fe20000000800 */
[----:B------:R-:W-:Y:S01]  /*11190*/  ULDC.64 UR6, c[0x0][0x208] ;  /* 0x0000820000067ab9 */ /* 0x000fe20000000a00 */
[----:B------:R-:W-:-:S05]  /*111a0*/  IMAD R2, R7, UR4, RZ ;  /* 0x0000000407027c24 */ /* 0x000fca000f8e02ff */
[----:B------:R-:W-:Y:S01]  /*111b0*/  ISETP.GE.AND P1, PT, R6, R2, PT ;  /* 0x000000020600720c */ /* 0x000fe20003f26270 */
[----:B------:R-:W-:Y:S02]  /*111c0*/  IMAD.MOV.U32 R13, RZ, RZ, R3 ;  /* 0x000000ffff0d7224 */ /* 0x000fe400078e0003 */
[----:B------:R-:W-:-:S10]  /*111d0*/  IMAD.MOV.U32 R12, RZ, RZ, 0x1 ;  /* 0x00000001ff0c7424 */ /* 0x000fd400078e00ff */
[----:B------:R-:W-:Y:S01]  /*111e0*/  @!P1 LEA R8, R9, UR38, 0x1 ;  /* 0x0000002609089c11 */ /* 0x000fe2000f8e08ff */
        /* <DEDUP_REMOVED lines=13> */
.L_x_4535:
[----:B------:R-:W-:-:S04]  /*112c0*/  IMAD.MOV.U32 R8, RZ, RZ, R6 ;  /* 0x000000ffff087224 */ /* 0x000fc800078e0006 */
[----:B------:R-:W-:Y:S02]  /*112d0*/  VIADD R4, R8, 0x10 ;  /* 0x0000001008047836 */ /* 0x000fe40000000000 */
[----:B------:R-:W-:-:S03]  /*112e0*/  IMAD.MOV.U32 R13, RZ, RZ, R0 ;  /* 0x000000ffff0d7224 */ /* 0x000fc600078e0000 */
[----:B------:R-:W-:Y:S01]  /*112f0*/  ISETP.GE.AND P2, PT, R4, R2, PT ;  /* 0x000000020400720c */ /* 0x000fe20003f46270 */
[----:B------:R0:W-:Y:S01]  /*11300*/  STL [R1+0x14], R4 ;  /* 0x0000140401007387 */ /* 0x0001e20000100800 */
[----:B------:R-:W-:-:S11]  /*11310*/  IMAD.MOV.U32 R6, RZ, RZ, R14 ;  /* 0x000000ffff067224 */ /* 0x000fd600078e000e */
[----:B0-----:R-:W-:Y:S05]  /*11320*/  WARPSYNC.COLLECTIVE R15, `(.L_x_4536) ;  /* 0x000000000f087348 */ /* 0x001fea0003c00000 */
[----:B------:R1:W2:Y:S02]  /*11330*/  SHFL.IDX P6, R14, R13, R12, R11 ;  /* 0x0000000c0d0e7389 */ /* 0x0002a400000c000b */
[----:B012---:R-:W-:Y:S01]  /*11340*/  ENDCOLLECTIVE ;  /* 0x000000000000791b */ /* 0x007fe20003800000 */
.L_x_4536:
[----:B------:R-:W-:Y:S01]  /*11350*/  ULDC.64 UR4, c[0x0][0x208] ;  /* 0x0000820000047ab9 */ /* 0x000fe20000000a00 */
[----:B------:R-:W-:Y:S02]  /*11360*/  IMAD.MOV.U32 R13, RZ, RZ, R3 ;  /* 0x000000ffff0d7224 */ /* 0x000fe400078e0003 */
[----:B------:R-:W-:Y:S02]  /*11370*/  IMAD.MOV.U32 R12, RZ, RZ, 0x2 ;  /* 0x00000002ff0c7424 */ /* 0x000fe400078e00ff */
[----:B------:R-:W-:-:S05]  /*11380*/  IMAD.MOV.U32 R7, RZ, RZ, R14 ;  /* 0x000000ffff077224 */ /* 0x000fca00078e000e */
[----:B------:R-:W-:Y:S02]  /*11390*/  @!P2 LEA R4, P1, R10, R7, 0x1 ;  /* 0x000000070a04a211 */ /* 0x000fe400078208ff */
[----:B------:R-:W-:-:S03]  /*113a0*/  @!P2 LEA R7, R9, UR38, 0x1 ;  /* 0x000000260907ac11 */ /* 0x000fc6000f8e08ff */
[----:B------:R-:W-:Y:S02]  /*113b0*/  @!P2 IMAD.X R5, RZ, RZ, R6, P1 ;  /* 0x000000ffff05a224 */ /* 0x000fe400008e0606 */
        /* <DEDUP_REMOVED lines=9> */
.L_x_4537:
        /* <DEDUP_REMOVED lines=9> */
.L_x_4538:
        /* <DEDUP_REMOVED lines=17> */
.L_x_4539:
[----:B------:R0:W-:Y:S01]  /*115f0*/  STL [R1+0x20], R7 ;  /* 0x0000200701007387 */ /* 0x0001e20000100800 */
[----:B------:R-:W-:Y:S01]  /*11600*/  @!P1 LEA R6, R9, UR38, 0x1 ;  /* 0x0000002609069c11 */ /* 0x000fe2000f8e08ff */
[----:B------:R-:W-:Y:S02]  /*11610*/  IMAD.MOV.U32 R13, RZ, RZ, R0 ;  /* 0x000000ffff0d7224 */ /* 0x000fe400078e0000 */
[----:B------:R-:W-:-:S07]  /*11620*/  IMAD.MOV.U32 R4, RZ, RZ, R14 ;  /* 0x000000ffff047224 */ /* 0x000fce00078e000e */
[----:B0-----:R-:W-:Y:S05]  /*11630*/  WARPSYNC.COLLECTIVE R15, `(.L_x_4540) ;  /* 0x000000000f087348 */ /* 0x001fea0003c00000 */
[----:B------:R1:W2:Y:S02]  /*11640*/  SHFL.IDX P6, R14, R13, R12, R11 ;  /* 0x0000000c0d0e7389 */ /* 0x0002a400000c000b */
[----:B012---:R-:W-:Y:S01]  /*11650*/  ENDCOLLECTIVE ;  /* 0x000000000000791b */ /* 0x007fe20003800000 */
.L_x_4540:
        /* <DEDUP_REMOVED lines=18> */
.L_x_4541:
[----:B------:R0:W-:Y:S01]  /*11780*/  STL [R1+0x24], R7 ;  /* 0x0000240701007387 */ /* 0x0001e20000100800 */
[----:B------:R-:W-:Y:S01]  /*11790*/  @!P1 LEA R6, R9, UR38, 0x1 ;  /* 0x0000002609069c11 */ /* 0x000fe2000f8e08ff */
[----:B------:R-:W-:Y:S02]  /*117a0*/  IMAD.MOV.U32 R13, RZ, RZ, R0 ;  /* 0x000000ffff0d7224 */ /* 0x000fe400078e0000 */
[----:B------:R-:W-:-:S07]  /*117b0*/  IMAD.MOV.U32 R4, RZ, RZ, R14 ;  /* 0x000000ffff047224 */ /* 0x000fce00078e000e */
[----:B0-----:R-:W-:Y:S05]  /*117c0*/  WARPSYNC.COLLECTIVE R15, `(.L_x_4542) ;  /* 0x000000000f087348 */ /* 0x001fea0003c00000 */
[----:B------:R1:W2:Y:S02]  /*117d0*/  SHFL.IDX P6, R14, R13, R12, R11 ;  /* 0x0000000c0d0e7389 */ /* 0x0002a400000c000b */
[----:B012---:R-:W-:Y:S01]  /*117e0*/  ENDCOLLECTIVE ;  /* 0x000000000000791b */ /* 0x007fe20003800000 */
.L_x_4542:
        /* <DEDUP_REMOVED lines=18> */
.L_x_4543:
[----:B------:R0:W-:Y:S01]  /*11910*/  STL [R1+0x28], R7 ;  /* 0x0000280701007387 */ /* 0x0001e20000100800 */
[----:B------:R-:W-:Y:S01]  /*11920*/  @!P1 LEA R6, R9, UR38, 0x1 ;  /* 0x0000002609069c11 */ /* 0x000fe2000f8e08ff */
[----:B------:R-:W-:Y:S02]  /*11930*/  IMAD.MOV.U32 R13, RZ, RZ, R0 ;  /* 0x000000ffff0d7224 */ /* 0x000fe400078e0000 */
[----:B------:R-:W-:-:S07]  /*11940*/  IMAD.MOV.U32 R4, RZ, RZ, R14 ;  /* 0x000000ffff047224 */ /* 0x000fce00078e000e */
[----:B0-----:R-:W-:Y:S05]  /*11950*/  WARPSYNC.COLLECTIVE R15, `(.L_x_4544) ;  /* 0x000000000f087348 */ /* 0x001fea0003c00000 */
[----:B------:R1:W2:Y:S02]  /*11960*/  SHFL.IDX P6, R14, R13, R12, R11 ;  /* 0x0000000c0d0e7389 */ /* 0x0002a400000c000b */
[----:B012---:R-:W-:Y:S01]  /*11970*/  ENDCOLLECTIVE ;  /* 0x000000000000791b */ /* 0x007fe20003800000 */
.L_x_4544:
        /* <DEDUP_REMOVED lines=17> */
.L_x_4545:
[----:B------:R-:W-:Y:S01]  /*11a90*/  @!P1 LEA R6, R9, UR38, 0x1 ;  /* 0x0000002609069c11 */ /* 0x000fe2000f8e08ff */
[----:B------:R-:W-:Y:S02]  /*11aa0*/  IMAD.MOV.U32 R13, RZ, RZ, R0 ;  /* 0x000000ffff0d7224 */ /* 0x000fe400078e0000 */
[----:B------:R-:W-:-:S07]  /*11ab0*/  IMAD.MOV.U32 R4, RZ, RZ, R14 ;  /* 0x000000ffff047224 */ /* 0x000fce00078e000e */
[----:B------:R-:W-:Y:S05]  /*11ac0*/  WARPSYNC.COLLECTIVE R15, `(.L_x_4546) ;  /* 0x000000000f087348 */ /* 0x000fea0003c00000 */
[----:B------:R0:W1:Y:S02]  /*11ad0*/  SHFL.IDX P6, R14, R13, R12, R11 ;  /* 0x0000000c0d0e7389 */ /* 0x00006400000c000b */
[----:B01----:R-:W-:Y:S01]  /*11ae0*/  ENDCOLLECTIVE ;  /* 0x000000000000791b */ /* 0x003fe20003800000 */
.L_x_4546:
        /* <DEDUP_REMOVED lines=16> */
.L_x_4547:
[----:B------:R-:W-:Y:S02]  /*11bf0*/  IMAD.MOV.U32 R13, RZ, RZ, R0 ;  /* 0x000000ffff0d7224 */ /* 0x000fe400078e0000 */
[----:B------:R-:W-:-:S07]  /*11c00*/  IMAD.MOV.U32 R3, RZ, RZ, R14 ;  /* 0x000000ffff037224 */ /* 0x000fce00078e000e */
[----:B------:R-:W-:Y:S05]  /*11c10*/  WARPSYNC.COLLECTIVE R15, `(.L_x_4548) ;  /* 0x000000000f087348 */ /* 0x000fea0003c00000 */
[----:B------:R0:W1:Y:S02]  /*11c20*/  SHFL.IDX P6, R14, R13, R12, R11 ;  /* 0x0000000c0d0e7389 */ /* 0x00006400000c000b */
[----:B01----:R-:W-:Y:S01]  /*11c30*/  ENDCOLLECTIVE ;  /* 0x000000000000791b */ /* 0x003fe20003800000 */
.L_x_4548:
[----:B------:R-:W-:Y:S01]  /*11c40*/  IMAD.MOV.U32 R0, RZ, RZ, R14 ;  /* 0x000000ffff007224 */ /* 0x000fe200078e000e */
[----:B------:R-:W-:Y:S06]  /*11c50*/  BRA `(.L_x_4549) ;  /* 0xffffffbc00947947 */ /* 0x000fec000383ffff */
.L_x_4453:
        /* <DEDUP_REMOVED lines=8> */
.L_x_4551:
[----:B------:R-:W-:Y:S05]  /*11ce0*/  BSYNC B0 ;  /* 0x0000000000007941 */ /* 0x000fea0003800000 */
.L_x_4550:
        /* <DEDUP_REMOVED lines=11> */
.L_x_4552:
        /* <DEDUP_REMOVED lines=29> */
[----:B------:R-:W-:-:S04]  /*11f70*/  LOP3.LUT R17, R17, 0xffffff7f, RZ, 0xc0, !PT ;  /* 0xffffff7f11117812 */ /* 0x000fc800078ec0ff */
[----:B------:R-:W-:-:S04]  /*11f80*/  LOP3.LUT R17, R17, 0xfffffffb, RZ, 0xc0, !PT ;  /* 0xfffffffb11117812 */ /* 0x000fc800078ec0ff */
[----:B------:R-:W-:Y:S02]  /*11f90*/  @P6 LOP3.LUT R17, R17, 0x4, RZ, 0xfc, !PT ;  /* 0x0000000411116812 */ /* 0x000fe400078efcff */
[----:B------:R-:W-:Y:S02]  /*11fa0*/  @!P4 LEA R3, P6, R8, R3, 0x1 ;  /* 0x000000030803c211 */ /* 0x000fe400078c08ff */
[----:B------:R-:W-:-:S03]  /*11fb0*/  @P5 LOP3.LUT R17, R17, 0x80, RZ, 0xfc, !PT ;  /* 0x0000008011115812 */ /* 0x000fc600078efcff */
[----:B------:R-:W-:Y:S01]  /*11fc0*/  @!P4 IMAD.X R2, RZ, RZ, R2, P6 ;  /* 0x000000ffff02c224 */ /* 0x000fe200030e0602 */
[----:B------:R-:W-:-:S04]  /*11fd0*/  LOP3.LUT P5, RZ, R17, 0x20, RZ, 0xc0, !PT ;  /* 0x0000002011ff7812 */ /* 0x000fc800078ac0ff */
        /* <DEDUP_REMOVED lines=14> */
.L_x_4553:
[C---:B------:R-:W-:Y:S02]  /*120c0*/  @!P5 LEA R9, R10.reuse, UR38, 0x1 ;  /* 0x000000260a09dc11 */ /* 0x040fe4000f8e08ff */
[----:B------:R-:W-:Y:S01]  /*120d0*/  @!P4 LEA R7, R10, UR38, 0x1 ;  /* 0x000000260a07cc11 */ /* 0x000fe2000f8e08ff */
[----:B------:R-:W-:Y:S02]  /*120e0*/  IMAD.MOV.U32 R13, RZ, RZ, R5 ;  /* 0x000000ffff0d7224 */ /* 0x000fe400078e0005 */
[----:B------:R-:W-:-:S07]  /*120f0*/  IMAD.MOV.U32 R6, RZ, RZ, R14 ;  /* 0x000000ffff067224 */ /* 0x000fce00078e000e */
[----:B------:R-:W-:Y:S05]  /*12100*/  WARPSYNC.COLLECTIVE R15, `(.L_x_4554) ;  /* 0x000000000f087348 */ /* 0x000fea0003c00000 */
[----:B------:R0:W1:Y:S02]  /*12110*/  SHFL.IDX P6, R14, R13, R12, R11 ;  /* 0x0000000c0d0e7389 */ /* 0x00006400000c000b */
[----:B01----:R-:W-:Y:S01]  /*12120*/  ENDCOLLECTIVE ;  /* 0x000000000000791b */ /* 0x003fe20003800000 */
.L_x_4554:
        /* <DEDUP_REMOVED lines=17> */
.L_x_4555:
[----:B------:R-:W-:Y:S01]  /*12240*/  @!P4 LEA R7, R10, UR38, 0x1 ;  /* 0x000000260a07cc11 */ /* 0x000fe2000f8e08ff */
[----:B------:R-:W-:Y:S02]  /*12250*/  IMAD.MOV.U32 R13, RZ, RZ, R5 ;  /* 0x000000ffff0d7224 */ /* 0x000fe400078e0005 */
[----:B------:R-:W-:-:S07]  /*12260*/  IMAD.MOV.U32 R6, RZ, RZ, R14 ;  /* 0x000000ffff067224 */ /* 0x000fce00078e000e */
[----:B------:R-:W-:Y:S05]  /*12270*/  WARPSYNC.COLLECTIVE R15, `(.L_x_4556) ;  /* 0x000000000f087348 */ /* 0x000fea0003c00000 */
[----:B------:R0:W1:Y:S02]  /*12280*/  SHFL.IDX P6, R14, R13, R12, R11 ;  /* 0x0000000c0d0e7389 */ /* 0x00006400000c000b */
[----:B01----:R-:W-:Y:S01]  /*12290*/  ENDCOLLECTIVE ;  /* 0x000000000000791b */ /* 0x003fe20003800000 */
.L_x_4556:
        /* <DEDUP_REMOVED lines=17> */
.L_x_4557:
[----:B------:R-:W-:Y:S02]  /*123b0*/  IMAD.MOV.U32 R13, RZ, RZ, R5 ;  /* 0x000000ffff0d7224 */ /* 0x000fe400078e0005 */
[----:B------:R-:W-:-:S07]  /*123c0*/  IMAD.MOV.U32 R6, RZ, RZ, R14 ;  /* 0x000000ffff067224 */ /* 0x000fce00078e000e */
[----:B------:R-:W-:Y:S05]  /*123d0*/  WARPSYNC.COLLECTIVE R15, `(.L_x_4558) ;  /* 0x000000000f087348 */ /* 0x000fea0003c00000 */
[----:B------:R0:W1:Y:S02]  /*123e0*/  SHFL.IDX P6, R14, R13, R12, R11 ;  /* 0x0000000c0d0e7389 */ /* 0x00006400000c000b */
[----:B01----:R-:W-:Y:S01]  /*123f0*/  ENDCOLLECTIVE ;  /* 0x000000000000791b */ /* 0x003fe20003800000 */
.L_x_4558:
        /* <DEDUP_REMOVED lines=16> */
.L_x_4559:
[----:B------:R-:W0:Y:S01]  /*12500*/  S2R R7, SR_TID.X ;  /* 0x0000000000077919 */ /* 0x000e220000002100 */
[----:B------:R-:W-:Y:S02]  /*12510*/  IMAD.MOV.U32 R13, RZ, RZ, R5 ;  /* 0x000000ffff0d7224 */ /* 0x000fe400078e0005 */
[----:B------:R-:W-:-:S07]  /*12520*/  IMAD.MOV.U32 R6, RZ, RZ, R14 ;  /* 0x000000ffff067224 */ /* 0x000fce00078e000e */
[----:B0-----:R-:W-:Y:S05]  /*12530*/  WARPSYNC.COLLECTIVE R15, `(.L_x_4560) ;  /* 0x000000000f087348 */ /* 0x001fea0003c00000 */
[----:B------:R1:W2:Y:S02]  /*12540*/  SHFL.IDX P6, R14, R13, R12, R11 ;  /* 0x0000000c0d0e7389 */ /* 0x0002a400000c000b */
[----:B012---:R-:W-:Y:S01]  /*12550*/  ENDCOLLECTIVE ;  /* 0x000000000000791b */ /* 0x007fe20003800000 */
.L_x_4560:
[----:B------:R-:W-:Y:S01]  /*12560*/  ULDC.64 UR4, c[0x0][0x208] ;  /* 0x0000820000047ab9 */ /* 0x000fe20000000a00 */
[----:B------:R-:W-:Y:S02]  /*12570*/  IMAD.MOV.U32 R13, RZ, RZ, R4 ;  /* 0x000000ffff0d7224 */ /* 0x000fe400078e0004 */
[----:B------:R-:W-:Y:S01]  /*12580*/  IMAD.MOV.U32 R12, RZ, RZ, 0x5 ;  /* 0x00000005ff0c7424 */ /* 0x000fe200078e00ff */
[----:B------:R-:W-:-:S05]  /*12590*/  @!P5 LEA R8, P6, R8, R14, 0x1 ;  /* 0x0000000e0808d211 */ /* 0x000fca00078c08ff */
[----:B------:R-:W-:Y:S01]  /*125a0*/  @!P5 IMAD.X R21, RZ, RZ, R6, P6 ;  /* 0x000000ffff15d224 */ /* 0x000fe200030e0606 */
[C---:B------:R-:W-:Y:S02]  /*125b0*/  LOP3.LUT P6, RZ, R17.reuse, 0x8, RZ, 0xc0, !PT ;  /* 0x0000000811ff7812 */ /* 0x040fe400078cc0ff */
[----:B------:R-:W-:-:S11]  /*125c0*/  LOP3.LUT P5, RZ, R17, 0x80, RZ, 0xc0, !PT ;  /* 0x0000008011ff7812 */ /* 0x000fd600078ac0ff */
[C---:B------:R-:W-:Y:S01]  /*125d0*/  @!P6 LEA R9, R10.reuse, UR38, 0x1 ;  /* 0x000000260a09ec11 */ /* 0x040fe2000f8e08ff */
[----:B------:R-:W-:Y:S02]  /*125e0*/  @!P6 IMAD.MOV.U32 R2, RZ, RZ, R8 ;  /* 0x000000ffff02e224 */ /* 0x000fe400078e0008 */
[----:B------:R-:W-:Y:S02]  /*125f0*/  @!P6 IMAD.MOV.U32 R3, RZ, RZ, R21 ;  /* 0x000000ffff03e224 */ /* 0x000fe400078e0015 */
[----:B------:R-:W-:Y:S01]  /*12600*/  IMAD.SHL.U32 R8, R7, 0x8, RZ ;  /* 0x0000000807087824 */ /* 0x000fe200078e00ff */
[----:B------:R-:W-:Y:S02]  /*12610*/  @!P4 LEA R7, R10, UR38, 0x1 ;  /* 0x000000260a07cc11 */ /* 0x000fe4000f8e08ff */
[----:B------:R-:W-:Y:S01]  /*12620*/  @!PT LDS RZ, [RZ] ;  /* 0x00000000fffff984 */ /* 0x000fe20000000800 */
[----:B------:R-:W-:Y:S01]  /*12630*/  @!PT LDS RZ, [RZ] ;  /* 0x00000000fffff984 */ /* 0x000fe20000000800 */
[----:B------:R-:W-:Y:S01]  /*12640*/  @!PT LDS RZ, [RZ] ;  /* 0x00000000fffff984 */ /* 0x000fe20000000800 */
[----:B------:R0:W-:Y:S02]  /*12650*/  @!P6 LDGSTS.E.BYPASS.LTC128B.128 [R9+0x24400], desc[UR4][R2.64], !P3 ;  /* 0x244000000209efae */ /* 0x0001e4000d901d44 */
[----:B------:R-:W-:-:S02]  /*12660*/  LOP3.LUT R8, R8, 0x38, RZ, 0xc0, !PT ;  /* 0x0000003808087812 */ /* 0x000fc400078ec0ff */
[----:B------:R0:W-:Y:S04]  /*12670*/  @!P6 LDGSTS.E.BYPASS.LTC128B.128 [R9+0x28400], desc[UR4][R2.64+0x80], !P0 ;  /* 0x284000800209efae */ /* 0x0001e8000c101d44 */
[----:B------:R0:W-:Y:S04]  /*12680*/  @!P6 LDGSTS.E.BYPASS.LTC128B.128 [R9+0x2c400], desc[UR4][R2.64+0x100], !P1 ;  /* 0x2c4001000209efae */ /* 0x0001e8000c901d44 */
[----:B------:R0:W-:Y:S02]  /*12690*/  @!P6 LDGSTS.E.BYPASS.LTC128B.128 [R9+0x30400], desc[UR4][R2.64+0x180], !P2 ;  /* 0x304001800209efae */ /* 0x0001e4000d101d44 */
[----:B0-----:R-:W-:Y:S05]  /*126a0*/  WARPSYNC.COLLECTIVE R15, `(.L_x_4561) ;  /* 0x000000000f087348 */ /* 0x001fea0003c00000 */
[----:B------:R1:W2:Y:S02]  /*126b0*/  SHFL.IDX P6, R14, R13, R12, R11 ;  /* 0x0000000c0d0e7389 */ /* 0x0002a400000c000b */
[----:B012---:R-:W-:Y:S01]  /*126c0*/  ENDCOLLECTIVE ;  /* 0x000000000000791b */ /* 0x007fe20003800000 */
.L_x_4561:
[----:B------:R-:W-:Y:S02]  /*126d0*/  IMAD.MOV.U32 R13, RZ, RZ, R5 ;  /* 0x000000ffff0d7224 */ /* 0x000fe400078e0005 */
[----:B------:R-:W-:-:S07]  /*126e0*/  IMAD.MOV.U32 R6, RZ, RZ, R14 ;  /* 0x000000ffff067224 */ /* 0x000fce00078e000e */
[----:B------:R-:W-:Y:S05]  /*126f0*/  WARPSYNC.COLLECTIVE R15, `(.L_x_4562) ;  /* 0x000000000f087348 */ /* 0x000fea0003c00000 */
[----:B------:R0:W1:Y:S02]  /*12700*/  SHFL.IDX P6, R14, R13, R12, R11 ;  /* 0x0000000c0d0e7389 */ /* 0x00006400000c000b */
[----:B01----:R-:W-:Y:S01]  /*12710*/  ENDCOLLECTIVE ;  /* 0x000000000000791b */ /* 0x003fe20003800000 */
.L_x_4562:
        /* <DEDUP_REMOVED lines=18> */
.L_x_4563:
[----:B------:R-:W-:Y:S02]  /*12840*/  IMAD.MOV.U32 R13, RZ, RZ, R5 ;  /* 0x000000ffff0d7224 */ /* 0x000fe400078e0005 */
[----:B------:R-:W-:-:S07]  /*12850*/  IMAD.MOV.U32 R6, RZ, RZ, R14 ;  /* 0x000000ffff067224 */ /* 0x000fce00078e000e */
[----:B------:R-:W-:Y:S05]  /*12860*/  WARPSYNC.COLLECTIVE R15, `(.L_x_4564) ;  /* 0x000000000f087348 */ /* 0x000fea0003c00000 */
[----:B------:R0:W1:Y:S02]  /*12870*/  SHFL.IDX P6, R14, R13, R12, R11 ;  /* 0x0000000c0d0e7389 */ /* 0x00006400000c000b */
[----:B01----:R-:W-:Y:S01]  /*12880*/  ENDCOLLECTIVE ;  /* 0x000000000000791b */ /* 0x003fe20003800000 */
.L_x_4564:
        /* <DEDUP_REMOVED lines=17> */
.L_x_4565:
[----:B------:R-:W-:Y:S02]  /*129a0*/  IMAD.MOV.U32 R13, RZ, RZ, R5 ;  /* 0x000000ffff0d7224 */ /* 0x000fe400078e0005 */
[----:B------:R-:W-:-:S07]  /*129b0*/  IMAD.MOV.U32 R6, RZ, RZ, R14 ;  /* 0x000000ffff067224 */ /* 0x000fce00078e000e */
[----:B------:R-:W-:Y:S05]  /*129c0*/  WARPSYNC.COLLECTIVE R15, `(.L_x_4566) ;  /* 0x000000000f087348 */ /* 0x000fea0003c00000 */
[----:B------:R0:W1:Y:S02]  /*129d0*/  SHFL.IDX P6, R14, R13, R12, R11 ;  /* 0x0000000c0d0e7389 */ /* 0x00006400000c000b */
[----:B01----:R-:W-:Y:S01]  /*129e0*/  ENDCOLLECTIVE ;  /* 0x000000000000791b */ /* 0x003fe20003800000 */
.L_x_4566:
[----:B------:R-:W-:Y:S05]  /*129f0*/  BRA `(.L_x_4567) ;  /* 0xffffffbc00347947 */ /* 0x000fea000383ffff */
.L_x_4456:
[----:B0-----:R-:W-:-:S04]  /*12a00*/  IMAD.U32 R3, RZ, RZ, UR38 ;  /* 0x00000026ff037e24 */ /* 0x001fc8000f8e00ff */
[----:B------:R0:W3:Y:S03]  /*12a10*/  SYNCS.PHASECHK.TRANS64.TRYWAIT P0, [R3+URZ+0x32420], R2 ;  /* 0x03242002030075a7 */ /* 0x0000e6000800017f */
[----:B---3--:R-:W-:Y:S05]  /*12a20*/  @!P0 NANOSLEEP.SYNCS 0x989680 ;  /* 0x009896800000895d */ /* 0x008fea0003900000 */
[----:B------:R-:W3:Y:S02]  /*12a30*/  @!P0 SYNCS.PHASECHK.TRANS64 P0, [R3+URZ+0x32420], R2 ;  /* 0x03242002030085a7 */ /* 0x000ee4000800007f */
[----:B---3--:R-:W-:Y:S05]  /*12a40*/  @!P0 BRA `(.L_x_4456) ;  /* 0xfffffffc00ec8947 */ /* 0x008fea000383ffff */
[----:B------:R-:W-:Y:S05]  /*12a50*/  BRA `(.L_x_4568) ;  /* 0xffffffbc00a87947 */ /* 0x000fea000383ffff */
.L_x_4459:
[----:B0-----:R-:W-:-:S04]  /*12a60*/  IMAD.U32 R3, RZ, RZ, UR38 ;  /* 0x00000026ff037e24 */ /* 0x001fc8000f8e00ff */
[----:B------:R0:W3:Y:S03]  /*12a70*/  SYNCS.PHASECHK.TRANS64.TRYWAIT P0, [R3+URZ+0x32460], R2 ;  /* 0x03246002030075a7 */ /* 0x0000e6000800017f */
[----:B---3--:R-:W-:Y:S05]  /*12a80*/  @!P0 NANOSLEEP.SYNCS 0x989680 ;  /* 0x009896800000895d */ /* 0x008fea0003900000 */
[----:B------:R-:W3:Y:S02]  /*12a90*/  @!P0 SYNCS.PHASECHK.TRANS64 P0, [R3+URZ+0x32460], R2 ;  /* 0x03246002030085a7 */ /* 0x000ee4000800007f */
[----:B---3--:R-:W-:Y:S05]  /*12aa0*/  @!P0 BRA `(.L_x_4459) ;  /* 0xfffffffc00ec8947 */ /* 0x008fea000383ffff */
[----:B------:R-:W-:Y:S05]  /*12ab0*/  BRA `(.L_x_4569) ;  /* 0xffffffbc00b47947 */ /* 0x000fea000383ffff */
.L_x_4471:
[----:B-1----:R-:W-:-:S04]  /*12ac0*/  IMAD.U32 R3, RZ, RZ, UR38 ;  /* 0x00000026ff037e24 */ /* 0x002fc8000f8e00ff */
[----:B------:R1:W3:Y:S03]  /*12ad0*/  SYNCS.PHASECHK.TRANS64.TRYWAIT P0, [R3+URZ+0x32448], R2 ;  /* 0x03244802030075a7 */ /* 0x0002e6000800017f */
[----:B---3--:R-:W-:Y:S05]  /*12ae0*/  @!P0 NANOSLEEP.SYNCS 0x989680 ;  /* 0x009896800000895d */ /* 0x008fea0003900000 */
[----:B------:R-:W3:Y:S02]  /*12af0*/  @!P0 SYNCS.PHASECHK.TRANS64 P0, [R3+URZ+0x32448], R2 ;  /* 0x03244802030085a7 */ /* 0x000ee4000800007f */
[----:B---3--:R-:W-:Y:S05]  /*12b00*/  @!P0 BRA `(.L_x_4471) ;  /* 0xfffffffc00ec8947 */ /* 0x008fea000383ffff */
[----:B------:R-:W-:Y:S05]  /*12b10*/  BRA `(.L_x_4570) ;  /* 0xffffffc400b07947 */ /* 0x000fea000383ffff */
.L_x_4476:
[----:B01----:R-:W-:-:S04]  /*12b20*/  IMAD.U32 R3, RZ, RZ, UR38 ;  /* 0x00000026ff037e24 */ /* 0x003fc8000f8e00ff */
[----:B------:R0:W1:Y:S03]  /*12b30*/  SYNCS.PHASECHK.TRANS64.TRYWAIT P0, [R3+URZ+0x32468], R2 ;  /* 0x03246802030075a7 */ /* 0x000066000800017f */
[----:B-1----:R-:W-:Y:S05]  /*12b40*/  @!P0 NANOSLEEP.SYNCS 0x989680 ;  /* 0x009896800000895d */ /* 0x002fea0003900000 */
[----:B------:R-:W1:Y:S02]  /*12b50*/  @!P0 SYNCS.PHASECHK.TRANS64 P0, [R3+URZ+0x32468], R2 ;  /* 0x03246802030085a7 */ /* 0x000e64000800007f */
[----:B-1----:R-:W-:Y:S05]  /*12b60*/  @!P0 BRA `(.L_x_4476) ;  /* 0xfffffffc00ec8947 */ /* 0x002fea000383ffff */
[----:B------:R-:W-:Y:S05]  /*12b70*/  BRA `(.L_x_4571) ;  /* 0xffffffc800107947 */ /* 0x000fea000383ffff */
.L_x_4487:
[----:B-1----:R-:W-:-:S04]  /*12b80*/  IMAD.U32 R3, RZ, RZ, UR38 ;  /* 0x00000026ff037e24 */ /* 0x002fc8000f8e00ff */
[----:B------:R1:W3:Y:S03]  /*12b90*/  SYNCS.PHASECHK.TRANS64.TRYWAIT P0, [R3+URZ+0x32440], R2 ;  /* 0x03244002030075a7 */ /* 0x0002e6000800017f */
[----:B---3--:R-:W-:Y:S05]  /*12ba0*/  @!P0 NANOSLEEP.SYNCS 0x989680 ;  /* 0x009896800000895d */ /* 0x008fea0003900000 */
[----:B------:R-:W3:Y:S02]  /*12bb0*/  @!P0 SYNCS.PHASECHK.TRANS64 P0, [R3+URZ+0x32440], R2 ;  /* 0x03244002030085a7 */ /* 0x000ee4000800007f */
[----:B---3--:R-:W-:Y:S05]  /*12bc0*/  @!P0 BRA `(.L_x_4487) ;  /* 0xfffffffc00ec8947 */ /* 0x008fea000383ffff */
[----:B------:R-:W-:Y:S05]  /*12bd0*/  BRA `(.L_x_4572) ;  /* 0xffffffcc008c7947 */ /* 0x000fea000383ffff */
.L_x_4492:
[----:B01----:R-:W-:-:S04]  /*12be0*/  IMAD.U32 R3, RZ, RZ, UR38 ;  /* 0x00000026ff037e24 */ /* 0x003fc8000f8e00ff */
[----:B------:R0:W1:Y:S03]  /*12bf0*/  SYNCS.PHASECHK.TRANS64.TRYWAIT P0, [R3+URZ+0x32460], R2 ;  /* 0x03246002030075a7 */ /* 0x000066000800017f */
[----:B-1----:R-:W-:Y:S05]  /*12c00*/  @!P0 NANOSLEEP.SYNCS 0x989680 ;  /* 0x009896800000895d */ /* 0x002fea0003900000 */
[----:B------:R-:W1:Y:S02]  /*12c10*/  @!P0 SYNCS.PHASECHK.TRANS64 P0, [R3+URZ+0x32460], R2 ;  /* 0x03246002030085a7 */ /* 0x000e64000800007f */
[----:B-1----:R-:W-:Y:S05]  /*12c20*/  @!P0 BRA `(.L_x_4492) ;  /* 0xfffffffc00ec8947 */ /* 0x002fea000383ffff */
[----:B------:R-:W-:Y:S05]  /*12c30*/  BRA `(.L_x_4573) ;  /* 0xffffffcc00f07947 */ /* 0x000fea000383ffff */
.L_x_4504:
[----:B-1----:R-:W-:-:S04]  /*12c40*/  IMAD.U32 R3, RZ, RZ, UR38 ;  /* 0x00000026ff037e24 */ /* 0x002fc8000f8e00ff */
[----:B------:R1:W3:Y:S03]  /*12c50*/  SYNCS.PHASECHK.TRANS64.TRYWAIT P0, [R3+URZ+0x32448], R2 ;  /* 0x03244802030075a7 */ /* 0x0002e6000800017f */
[----:B---3--:R-:W-:Y:S05]  /*12c60*/  @!P0 NANOSLEEP.SYNCS 0x989680 ;  /* 0x009896800000895d */ /* 0x008fea0003900000 */
[----:B------:R-:W3:Y:S02]  /*12c70*/  @!P0 SYNCS.PHASECHK.TRANS64 P0, [R3+URZ+0x32448], R2 ;  /* 0x03244802030085a7 */ /* 0x000ee4000800007f */
[----:B---3--:R-:W-:Y:S05]  /*12c80*/  @!P0 BRA `(.L_x_4504) ;  /* 0xfffffffc00ec8947 */ /* 0x008fea000383ffff */
[----:B------:R-:W-:Y:S05]  /*12c90*/  BRA `(.L_x_4574) ;  /* 0xffffffd400787947 */ /* 0x000fea000383ffff */
.L_x_4509:
[----:B-1----:R-:W-:-:S04]  /*12ca0*/  IMAD.U32 R3, RZ, RZ, UR38 ;  /* 0x00000026ff037e24 */ /* 0x002fc8000f8e00ff */
[----:B------:R1:W3:Y:S03]  /*12cb0*/  SYNCS.PHASECHK.TRANS64.TRYWAIT P0, [R3+URZ+0x32468], R2 ;  /* 0x03246802030075a7 */ /* 0x0002e6000800017f */
[----:B---3--:R-:W-:Y:S05]  /*12cc0*/  @!P0 NANOSLEEP.SYNCS 0x989680 ;  /* 0x009896800000895d */ /* 0x008fea0003900000 */
[----:B------:R-:W3:Y:S02]  /*12cd0*/  @!P0 SYNCS.PHASECHK.TRANS64 P0, [R3+URZ+0x32468], R2 ;  /* 0x03246802030085a7 */ /* 0x000ee4000800007f */
[----:B---3--:R-:W-:Y:S05]  /*12ce0*/  @!P0 BRA `(.L_x_4509) ;  /* 0xfffffffc00ec8947 */ /* 0x008fea000383ffff */
[----:B------:R-:W-:Y:S05]  /*12cf0*/  BRA `(.L_x_4575) ;  /* 0xffffffd400dc7947 */ /* 0x000fea000383ffff */
.L_x_4516:
[----:B-1----:R1:W3:Y:S02]  /*12d00*/  SYNCS.PHASECHK.TRANS64.TRYWAIT P0, [R2+URZ+0x32420], R3 ;  /* 0x03242003020075a7 */ /* 0x0022e4000800017f */
[----:B---3--:R-:W-:Y:S05]  /*12d10*/  @!P0 NANOSLEEP.SYNCS 0x989680 ;  /* 0x009896800000895d */ /* 0x008fea0003900000 */
[----:B------:R-:W3:Y:S02]  /*12d20*/  @!P0 SYNCS.PHASECHK.TRANS64 P0, [R2+URZ+0x32420], R3 ;  /* 0x03242003020085a7 */ /* 0x000ee4000800007f */
[----:B---3--:R-:W-:Y:S05]  /*12d30*/  @!P0 BRA `(.L_x_4516) ;  /* 0xfffffffc00f08947 */ /* 0x008fea000383ffff */
[----:B------:R-:W-:Y:S05]  /*12d40*/  BRA `(.L_x_4576) ;  /* 0xffffffd800fc7947 */ /* 0x000fea000383ffff */
.L_x_4517:
[----:B------:R-:W3:Y:S01]  /*12d50*/  S2R R4, SR_TID.X ;  /* 0x0000000000047919 */ /* 0x000ee20000002100 */
[----:B------:R-:W-:Y:S01]  /*12d60*/  BSSY B0, `(.L_x_4577) ;  /* 0x000000a000007945 */ /* 0x000fe20003800000 */
[----:B------:R-:W-:Y:S02]  /*12d70*/  IMAD.MOV.U32 R12, RZ, RZ, RZ ;  /* 0x000000ffff0c7224 */ /* 0x000fe400078e00ff */
[----:B------:R-:W-:Y:S02]  /*12d80*/  IMAD.MOV.U32 R11, RZ, RZ, 0x1f ;  /* 0x0000001fff0b7424 */ /* 0x000fe400078e00ff */
[----:B------:R-:W-:Y:S01]  /*12d90*/  IMAD.MOV.U32 R15, RZ, RZ, -0x1 ;  /* 0xffffffffff0f7424 */ /* 0x000fe200078e00ff */
[----:B---3--:R-:W-:-:S04]  /*12da0*/  SHF.R.U32.HI R4, RZ, 0x5, R4 ;  /* 0x00000005ff047819 */ /* 0x008fc80000011604 */
[----:B------:R-:W-:-:S05]  /*12db0*/  LOP3.LUT R4, R4, 0x3, RZ, 0xc0, !PT ;  /* 0x0000000304047812 */ /* 0x000fca00078ec0ff */
[----:B------:R-:W-:-:S07]  /*12dc0*/  IMAD.MOV.U32 R13, RZ, RZ, R4 ;  /* 0x000000ffff0d7224 */ /* 0x000fce00078e0004 */
[----:B012---:R-:W-:Y:S05]  /*12dd0*/  WARPSYNC.COLLECTIVE R15, `(.L_x_4578) ;  /* 0x000000000f087348 */ /* 0x007fea0003c00000 */
[----:B--2---:R2:W3:Y:S02]  /*12de0*/  SHFL.IDX P6, R14, R13, R12, R11 ;  /* 0x0000000c0d0e7389 */ /* 0x0044e400000c000b */
[----:B0123--:R-:W-:Y:S01]  /*12df0*/  ENDCOLLECTIVE ;  /* 0x000000000000791b */ /* 0x00ffe20003800000 */
.L_x_4578:
[----:B------:R-:W-:Y:S05]  /*12e00*/  BSYNC B0 ;  /* 0x0000000000007941 */ /* 0x000fea0003800000 */
.L_x_4577:
[----:B------:R-:W-:Y:S05]  /*12e10*/  BRA `(.L_x_4579) ;  /* 0xffffffd800e07947 */ /* 0x000fea000383ffff */
.L_x_4518:
[----:B------:R-:W-:Y:S01]  /*12e20*/  BSSY B0, `(.L_x_4580) ;  /* 0x0000006000007945 */ /* 0x000fe20003800000 */
[----:B------:R-:W-:-:S07]  /*12e30*/  IMAD.MOV.U32 R15, RZ, RZ, -0x1 ;  /* 0xffffffffff0f7424 */ /* 0x000fce00078e00ff */
[----:B01----:R-:W-:Y:S05]  /*12e40*/  WARPSYNC.COLLECTIVE R15, `(.L_x_4581) ;  /* 0x000000000f0c7348 */ /* 0x003fea0003c00000 */
[----:B------:R-:W-:Y:S02]  /*12e50*/  ELECT P6, UR62, PT ;  /* 0x00000000003e782f */ /* 0x000fe400038c0000 */
[----:B------:R-:W-:Y:S01]  /*12e60*/  MOV R14, UR62 ;  /* 0x0000003e000e7c02 */ /* 0x000fe20008000f00 */
[----:B01----:R-:W-:Y:S10]  /*12e70*/  ENDCOLLECTIVE ;  /* 0x000000000000791b */ /* 0x003ff40003800000 */
.L_x_4581:
[----:B------:R-:W-:Y:S05]  /*12e80*/  BSYNC B0 ;  /* 0x0000000000007941 */ /* 0x000fea0003800000 */
.L_x_4580:
[----:B------:R-:W-:Y:S05]  /*12e90*/  BRA `(.L_x_4582) ;  /* 0xffffffd800d47947 */ /* 0x000fea000383ffff */
.L_x_4520:
[----:B-1----:R1:W2:Y:S02]  /*12ea0*/  SYNCS.PHASECHK.TRANS64.TRYWAIT P0, [R7+URZ], R4 ;  /* 0x00000004070075a7 */ /* 0x0022a4000800017f */
[----:B--2---:R-:W-:Y:S05]  /*12eb0*/  @!P0 NANOSLEEP.SYNCS 0x989680 ;  /* 0x009896800000895d */ /* 0x004fea0003900000 */
[----:B------:R-:W2:Y:S02]  /*12ec0*/  @!P0 SYNCS.PHASECHK.TRANS64 P0, [R7+URZ], R4 ;  /* 0x00000004070085a7 */ /* 0x000ea4000800007f */
[----:B--2---:R-:W-:Y:S05]  /*12ed0*/  @!P0 BRA `(.L_x_4520) ;  /* 0xfffffffc00f08947 */ /* 0x004fea000383ffff */
[----:B------:R-:W-:Y:S05]  /*12ee0*/  BRA `(.L_x_4583) ;  /* 0xffffffdc00087947 */ /* 0x000fea000383ffff */
.L_x_4521:
[----:B--2---:R2:W3:Y:S02]  /*12ef0*/  SYNCS.PHASECHK.TRANS64.TRYWAIT P0, [R5+URZ], R0 ;  /* 0x00000000050075a7 */ /* 0x0044e4000800017f */
[----:B---3--:R-:W-:Y:S05]  /*12f00*/  @!P0 NANOSLEEP.SYNCS 0x989680 ;  /* 0x009896800000895d */ /* 0x008fea0003900000 */
[----:B------:R-:W3:Y:S02]  /*12f10*/  @!P0 SYNCS.PHASECHK.TRANS64 P0, [R5+URZ], R0 ;  /* 0x00000000050085a7 */ /* 0x000ee4000800007f */
[----:B---3--:R-:W-:Y:S05]  /*12f20*/  @!P0 BRA `(.L_x_4521) ;  /* 0xfffffffc00f08947 */ /* 0x008fea000383ffff */
[----:B------:R-:W-:Y:S05]  /*12f30*/  BRA `(.L_x_4584) ;  /* 0xffffffd800fc7947 */ /* 0x000fea000383ffff */
.L_x_4523:
[----:B--2---:R2:W3:Y:S02]  /*12f40*/  SYNCS.PHASECHK.TRANS64.TRYWAIT P0, [R5+URZ], R4 ;  /* 0x00000004050075a7 */ /* 0x0044e4000800017f */
[----:B---3--:R-:W-:Y:S05]  /*12f50*/  @!P0 NANOSLEEP.SYNCS 0x989680 ;  /* 0x009896800000895d */ /* 0x008fea0003900000 */
[----:B------:R-:W3:Y:S02]  /*12f60*/  @!P0 SYNCS.PHASECHK.TRANS64 P0, [R5+URZ], R4 ;  /* 0x00000004050085a7 */ /* 0x000ee4000800007f */
[----:B---3--:R-:W-:Y:S05]  /*12f70*/  @!P0 BRA `(.L_x_4523) ;  /* 0xfffffffc00f08947 */ /* 0x008fea000383ffff */
[----:B------:R-:W-:Y:S05]  /*12f80*/  BRA `(.L_x_4585) ;  /* 0xffffffdc00007947 */ /* 0x000fea000383ffff */
.L_x_4586:
        /* <DEDUP_REMOVED lines=15> */
.L_x_6144:


//--------------------- .text._ZN7cutlass13device_kernelIN5flash11enable_sm90INS1_16FlashAttnFwdSm90INS1_25CollectiveMainloopFwdSm90ILi2EN4cute5tupleIJNS5_1CILi1EEES8_S8_EEENS6_IJNS7_ILi128EEENS7_ILi96EEENS7_ILi64EEEEEELi256ENS_6half_tEfNS_4arch4Sm90ELb1ELb0ELb0ELb1ELb0ELb0ELb0ELb1ELb0ELb1ELb1ELb0EEENS1_21CollectiveEpilogueFwdINS6_IJSA_NS7_ILi256EEESB_EEES9_SE_SG_Li256ELb1ELb1ELb1ELb0EEENS1_36VarlenDynamicPersistentTileSchedulerILi128ELi96ELi256ELi128ELb1ELb1ELb1ELb1ELb1ELb1EEEEEEEEEvNT_6ParamsE --------------------------
	.section	.text._ZN7cutlass13device_kernelIN5flash11enable_sm90INS1_16FlashAttnFwdSm90INS1_25CollectiveMainloopFwdSm90ILi2EN4cute5tupleIJNS5_1CILi1EEES8_S8_EEENS6_IJNS7_ILi128EEENS7_ILi96EEENS7_ILi64EEEEEELi256ENS_6half_tEfNS_4arch4Sm90ELb1ELb0ELb0ELb1ELb0ELb0ELb0ELb1ELb0ELb1ELb1ELb0EEENS1_21CollectiveEpilogueFwdINS6_IJSA_NS7_ILi256EEESB_EEES9_SE_SG_Li256ELb1ELb1ELb1ELb0EEENS1_36VarlenDynamicPersistentTileSchedulerILi128ELi96ELi256ELi128ELb1ELb1ELb1ELb1ELb1ELb1EEEEEEEEEvNT_6ParamsE,"ax",@progbits
	.align	128
.text._ZN7cutlass13device_kernelIN5flash11enable_sm90INS1_16FlashAttnFwdSm90INS1_25CollectiveMainloopFwdSm90ILi2EN4cute5tupleIJNS5_1CILi1EEES8_S8_EEENS6_IJNS7_ILi128EEENS7_ILi96EEENS7_ILi64EEEEEELi256ENS_6half_tEfNS_4arch4Sm90ELb1ELb0ELb0ELb1ELb0ELb0ELb0ELb1ELb0ELb1ELb1ELb0EEENS1_21CollectiveEpilogueFwdINS6_IJSA_NS7_ILi256EEESB_EEES9_SE_SG_Li256ELb1ELb1ELb1ELb0EEENS1_36VarlenDynamicPersistentTileSchedulerILi128ELi96ELi256ELi128ELb1ELb1ELb1ELb1ELb1ELb1EEEEEEEEEvNT_6ParamsE:
        .type           _ZN7cutlass13device_kernelIN5flash11enable_sm90INS1_16FlashAttnFwdSm90INS1_25CollectiveMainloopFwdSm90ILi2EN4cute5tupleIJNS5_1CILi1EEES8_S8_EEENS6_IJNS7_ILi128EEENS7_ILi96EEENS7_ILi64EEEEEELi256ENS_6half_tEfNS_4arch4Sm90ELb1ELb0ELb0ELb1ELb0ELb0ELb0ELb1ELb0ELb1ELb1ELb0EEENS1_21CollectiveEpilogueFwdINS6_IJSA_NS7_ILi256EEESB_EEES9_SE_SG_Li256ELb1ELb1ELb1ELb0EEENS1_36VarlenDynamicPersistentTileSchedulerILi128ELi96ELi256ELi128ELb1ELb1ELb1ELb1ELb1ELb1EEEEEEEEEvNT_6ParamsE,@function
        .size           _ZN7cutlass13device_kernelIN5flash11enable_sm90INS1_16FlashAttnFwdSm90INS1_25CollectiveMainloopFwdSm90ILi2EN4cute5tupleIJNS5_1CILi1EEES8_S8_EEENS6_IJNS7_ILi128EEENS7_ILi96EEENS7_ILi64EEEEEELi256ENS_6half_tEfNS_4arch4Sm90ELb1ELb0ELb0ELb1ELb0ELb0ELb0ELb1ELb0ELb1ELb1ELb0EEENS1_21CollectiveEpilogueFwdINS6_IJSA_NS7_ILi256EEESB_EEES9_SE_SG_Li256ELb1ELb1ELb1ELb0EEENS1_36VarlenDynamicPersistentTileSchedulerILi128ELi96ELi256ELi128ELb1ELb1ELb1ELb1ELb1ELb1EEEEEEEEEvNT_6ParamsE,(.L_x_6145 - _ZN7cutlass13device_kernelIN5flash11enable_sm90INS1_16FlashAttnFwdSm90INS1_25CollectiveMainloopFwdSm90ILi2EN4cute5tupleIJNS5_1CILi1EEES8_S8_EEENS6_IJNS7_ILi128EEENS7_ILi96EEENS7_ILi64EEEEEELi256ENS_6half_tEfNS_4arch4Sm90ELb1ELb0ELb0ELb1ELb0ELb0ELb0ELb1ELb0ELb1ELb1ELb0EEENS1_21CollectiveEpilogueFwdINS6_IJSA_NS7_ILi256EEESB_EEES9_SE_SG_Li256ELb1ELb1ELb1ELb0EEENS1_36VarlenDynamicPersistentTileSchedulerILi128ELi96ELi256ELi128ELb1ELb1ELb1ELb1ELb1ELb1EEEEEEEEEvNT_6ParamsE)
        .other          _ZN7cutlass13device_kernelIN5flash11enable_sm90INS1_16FlashAttnFwdSm90INS1_25CollectiveMainloopFwdSm90ILi2EN4cute5tupleIJNS5_1CILi1EEES8_S8_EEENS6_IJNS7_ILi128EEENS7_ILi96EEENS7_ILi64EEEEEELi256ENS_6half_tEfNS_4arch4Sm90ELb1ELb0ELb0ELb1ELb0ELb0ELb0ELb1ELb0ELb1ELb1ELb0EEENS1_21CollectiveEpilogueFwdINS6_IJSA_NS7_ILi256EEESB_EEES9_SE_SG_Li256ELb1ELb1ELb1ELb0EEENS1_36VarlenDynamicPersistentTileSchedulerILi128ELi96ELi256ELi128ELb1ELb1ELb1ELb1ELb1ELb1EEEEEEEEEvNT_6ParamsE,@"STO_CUDA_ENTRY STV_DEFAULT"
_ZN7cutlass13device_kernelIN5flash11enable_sm90INS1_16FlashAttnFwdSm90INS1_25CollectiveMainloopFwdSm90ILi2EN4cute5tupleIJNS5_1CILi1EEES8_S8_EEENS6_IJNS7_ILi128EEENS7_ILi96EEENS7_ILi64EEEEEELi256ENS_6half_tEfNS_4arch4Sm90ELb1ELb0ELb0ELb1ELb0ELb0ELb0ELb1ELb0ELb1ELb1ELb0EEENS1_21CollectiveEpilogueFwdINS6_IJSA_NS7_ILi256EEESB_EEES9_SE_SG_Li256ELb1ELb1ELb1ELb0EEENS1_36VarlenDynamicPersistentTileSchedulerILi128ELi96ELi256ELi128ELb1ELb1ELb1ELb1ELb1ELb1EEEEEEEEEvNT_6ParamsE:
        /* <DEDUP_REMOVED lines=18> */
.L_x_4588:
[----:B------:R-:W-:Y:S05]  /*0120*/  BSYNC B0 ;  /* 0x0000000000007941 */ /* 0x000fea0003800000 */
.L_x_4587:
        /* <DEDUP_REMOVED lines=41> */
.L_x_4589:
        /* <DEDUP_REMOVED lines=22> */
.L_x_4590:
        /* <DEDUP_REMOVED lines=18> */
.L_x_4591:
        /* <DEDUP_REMOVED lines=22> */
.L_x_4592:
        /* <DEDUP_REMOVED lines=22> */
.L_x_4593:
[----:B------:R-:W-:Y:S01]  /*0900*/  PLOP3.LUT P0, PT, PT, PT, UP0, 0x80, 0x0 ;  /* 0x000000000000781c */ /* 0x000fe20003f0f008 */
[----:B------:R-:W-:Y:S01]  /*0910*/  UMOV UR36, 0x1 ;  /* 0x0000000100247882 */ /* 0x000fe20000000000 */
[----:B------:R-:W-:Y:S01]  /*0920*/  NOP ;  /* 0x0000000000007918 */ /* 0x000fe20000000000 */
[----:B------:R-:W-:Y:S01]  /*0930*/  USEL UR36, UR36, 0x2, !UP0 ;  /* 0x0000000224247887 */ /* 0x000fe2000c000000 */
[----:B------:R-:W-:Y:S01]  /*0940*/  ULDC.64 UR38, c[0x0][0x208] ;  /* 0x0000820000267ab9 */ /* 0x000fe20000000a00 */
[----:B012-4-:R-:W-:Y:S08]  /*0950*/  BAR.SYNC.DEFER_BLOCKING 0x0 ;  /* 0x0000000000007b1d */ /* 0x017ff00000010000 */
[----:B------:R-:W-:Y:S05]  /*0960*/  @!P0 BRA `(.L_x_4594) ;  /* 0x000000c800a48947 */ /* 0x000fea0003800000 */
.L_x_4595:
        /* <DEDUP_REMOVED lines=45> */
[----:B------:R-:W-:Y:S02]  /*0c40*/  LEA.HI R0, R0, R3, RZ, 0x1 ;  /* 0x0000000300007211 */ /* 0x000fe400078f08ff */
[----:B------:R-:W-:Y:S02]  /*0c50*/  LOP3.LUT R11, R11, 0xfffffff8, RZ, 0xc0, !PT ;  /* 0xfffffff80b0b7812 */ /* 0x000fe400078ec0ff */
[----:B------:R-:W-:Y:S02]  /*0c60*/  LEA.HI R8, R8, R227, RZ, 0x5 ;  /* 0x000000e308087211 */ /* 0x000fe400078f28ff */
[----:B------:R-:W-:Y:S01]  /*0c70*/  LOP3.LUT R6, R7, 0xfffffc00, RZ, 0xc0, !PT ;  /* 0xfffffc0007067812 */ /* 0x000fe200078ec0ff */
[----:B------:R-:W-:Y:S01]  /*0c80*/  IMAD.IADD R11, R10, 0x1, -R11 ;  /* 0x000000010a0b7824 */ /* 0x000fe200078e0a0b */
[----:B------:R-:W-:Y:S02]  /*0c90*/  LOP3.LUT R7, R4, 0x1ffffffe, RZ, 0xc0, !PT ;  /* 0x1ffffffe04077812 */ /* 0x000fe400078ec0ff */
[----:B------:R-:W-:Y:S01]  /*0ca0*/  LOP3.LUT R0, R0, 0x3fffffe, RZ, 0xc0, !PT ;  /* 0x03fffffe00007812 */ /* 0x000fe200078ec0ff */
[----:B------:R-:W-:Y:S01]  /*0cb0*/  IMAD R6, R5, 0x40, R6 ;  /* 0x0000004005067824 */ /* 0x000fe200078e0206 */
[----:B------:R-:W-:Y:S01]  /*0cc0*/  SHF.R.S32.HI R8, RZ, 0x5, R8 ;  /* 0x00000005ff087819 */ /* 0x000fe20000011408 */
[----:B------:R-:W-:Y:S01]  /*0cd0*/  IMAD.IADD R7, R2, 0x1, -R7 ;  /* 0x0000000102077824 */ /* 0x000fe200078e0a07 */
[----:B------:R-:W-:Y:S01]  /*0ce0*/  LEA.HI R2, R13, R13, RZ, 0x1 ;  /* 0x0000000d0d027211 */ /* 0x000fe200078f08ff */
[----:B------:R-:W-:Y:S01]  /*0cf0*/  IMAD.IADD R0, R3, 0x1, -R0 ;  /* 0x0000000103007824 */ /* 0x000fe200078e0a00 */
[----:B------:R-:W-:Y:S01]  /*0d00*/  LOP3.LUT R4, R9, 0x7ffffffc, RZ, 0xc0, !PT ;  /* 0x7ffffffc09047812 */ /* 0x000fe200078ec0ff */
[----:B------:R-:W-:Y:S01]  /*0d10*/  IMAD R11, R8, 0x10, R11 ;  /* 0x00000010080b7824 */ /* 0x000fe200078e020b */
[----:B------:R-:W-:Y:S01]  /*0d20*/  LOP3.LUT R2, R2, 0x1ffffffe, RZ, 0xc0, !PT ;  /* 0x1ffffffe02027812 */ /* 0x000fe200078ec0ff */
[----:B------:R-:W-:-:S02]  /*0d30*/  IMAD R3, R7, 0x8, R6 ;  /* 0x0000000807037824 */ /* 0x000fc400078e0206 */
[----:B------:R-:W-:Y:S02]  /*0d40*/  IMAD R0, R0, 0x40, R11 ;  /* 0x0000004000007824 */ /* 0x000fe400078e020b */
[----:B------:R-:W-:Y:S01]  /*0d50*/  IMAD.IADD R4, R227, 0x1, -R4 ;  /* 0x00000001e3047824 */ /* 0x000fe200078e0a04 */
[----:B------:R0:W-:Y:S01]  /*0d60*/  STL [R1+0x4c], R3 ;  /* 0x00004c0301007387 */ /* 0x0001e20000100800 */
[----:B------:R-:W-:Y:S02]  /*0d70*/  IMAD.IADD R16, R13, 0x1, -R2 ;  /* 0x000000010d107824 */ /* 0x000fe400078e0a02 */
[----:B------:R-:W-:Y:S01]  /*0d80*/  IMAD.SHL.U32 R2, R4, 0x2, RZ ;  /* 0x0000000204027824 */ /* 0x000fe200078e00ff */
[----:B------:R1:W-:Y:S01]  /*0d90*/  STL [R1+0x48], R0 ;  /* 0x0000480001007387 */ /* 0x0003e20000100800 */
[----:B------:R-:W-:Y:S02]  /*0da0*/  IMAD R16, R16, 0x8, R0 ;  /* 0x0000000810107824 */ /* 0x000fe400078e0200 */
[----:B------:R-:W-:-:S02]  /*0db0*/  VIADD R226, R2, 0x8 ;  /* 0x0000000802e27836 */ /* 0x000fc40000000000 */
[C---:B------:R-:W-:Y:S02]  /*0dc0*/  VIADD R225, R2.reuse, 0x10 ;  /* 0x0000001002e17836 */ /* 0x040fe40000000000 */
        /* <DEDUP_REMOVED lines=53> */
.L_x_4653:
[----:B------:R-:W-:Y:S01]  /*1120*/  ULDC.64 UR8, c[0x0][0xc88] ;  /* 0x0003220000087ab9 */ /* 0x000fe20000000a00 */
[----:B------:R-:W-:Y:S01]  /*1130*/  ULDC.64 UR10, c[0x0][0xa18] ;  /* 0x00028600000a7ab9 */ /* 0x000fe20000000a00 */
[----:B------:R-:W-:Y:S02]  /*1140*/  UIMAD.WIDE UR8, UR7, 0x4, UR8 ;  /* 0x00000004070878a5 */ /* 0x000fe4000f8e0208 */
[----:B------:R-:W-:Y:S02]  /*1150*/  UISETP.NE.U32.AND UP1, UPT, UR10, URZ, UPT ;  /* 0x0000003f0a00728c */ /* 0x000fe4000bf25070 */
[----:B------:R-:W-:Y:S02]  /*1160*/  ULOP3.LUT UR4, UR6, 0xff000000, URZ, 0xc0, !UPT ;  /* 0xff00000006047892 */ /* 0x000fe4000f8ec03f */
[----:B01-34-:R-:W-:Y:S01]  /*1170*/  IMAD.U32 R4, RZ, RZ, UR8 ;  /* 0x00000008ff047e24 */ /* 0x01bfe2000f8e00ff */
[----:B------:R-:W-:Y:S01]  /*1180*/  ULDC UR7, c[0x0][0x424] ;  /* 0x0001090000077ab9 */ /* 0x000fe20000000800 */
[----:B------:R-:W-:Y:S01]  /*1190*/  IMAD.U32 R5, RZ, RZ, UR9 ;  /* 0x00000009ff057e24 */ /* 0x000fe2000f8e00ff */
[----:B------:R-:W-:-:S04]  /*11a0*/  ULDC.64 UR8, c[0x0][0xa28] ;  /* 0x00028a0000087ab9 */ /* 0x000fc80000000a00 */
[----:B--2---:R-:W2:Y:S01]  /*11b0*/  LDG.E R4, desc[UR38][R4.64] ;  /* 0x0000002604047981 */ /* 0x004ea2000c1e1900 */
        /* <DEDUP_REMOVED lines=14> */
[----:B------:R-:W-:-:S03]  /*12a0*/  IMAD.U32 R6, RZ, RZ, UR10 ;  /* 0x0000000aff067e24 */ /* 0x000fc6000f8e00ff */
[----:B------:R-:W-:Y:S01]  /*12b0*/  IMAD.U32 R7, RZ, RZ, UR11 ;  /* 0x0000000bff077e24 */ /* 0x000fe2000f8e00ff */
[----:B------:R-:W2:Y:S01]  /*12c0*/  @P0 LDG.E R4, desc[UR38][R4.64] ;  /* 0x0000002604040981 */ /* 0x000ea2000c1e1900 */
[----:B------:R-:W-:Y:S01]  /*12d0*/  UISETP.NE.U32.AND UP0, UPT, UR8, URZ, UPT ;  /* 0x0000003f0800728c */ /* 0x000fe2000bf05070 */
[----:B------:R-:W-:Y:S02]  /*12e0*/  ULDC.64 UR10, c[0x0][0xa20] ;  /* 0x00028800000a7ab9 */ /* 0x000fe40000000a00 */
[----:B------:R-:W3:Y:S01]  /*12f0*/  @P2 LDG.E R6, desc[UR38][R6.64] ;  /* 0x0000002606062981 */ /* 0x000ee2000c1e1900 */
[----:B------:R-:W-:Y:S01]  /*1300*/  UISETP.NE.AND.EX UP0, UPT, UR9, URZ, UPT, UP0 ;  /* 0x0000003f0900728c */ /* 0x000fe2000bf05300 */
[----:B------:R-:W-:Y:S01]  /*1310*/  ISETP.NE.U32.AND P1, PT, RZ, UR10, PT ;  /* 0x0000000aff007c0c */ /* 0x000fe2000bf25070 */
[----:B------:R-:W-:Y:S02]  /*1320*/  ULOP3.LUT UR41, UR6, 0xff0000, URZ, 0xc0, !UPT ;  /* 0x00ff000006297892 */ /* 0x000fe4000f8ec03f */
[----:B------:R-:W-:Y:S01]  /*1330*/  USHF.R.U32.HI UR4, URZ, 0x8, UR4 ;  /* 0x000000083f047899 */ /* 0x000fe20008011604 */
[----:B------:R-:W-:Y:S01]  /*1340*/  ISETP.NE.AND.EX P1, PT, RZ, UR11, PT, P1 ;  /* 0x0000000bff007c0c */ /* 0x000fe2000bf25310 */
[----:B------:R-:W-:Y:S01]  /*1350*/  USEL UR7, UR7, 0x1, UP0 ;  /* 0x0000000107077887 */ /* 0x000fe20008000000 */
[----:B------:R-:W-:Y:S01]  /*1360*/  ULDC UR8, c[0x0][0x2f0] ;  /* 0x0000bc0000087ab9 */ /* 0x000fe20000000800 */
[----:B------:R-:W-:Y:S01]  /*1370*/  UMOV UR50, URZ ;  /* 0x0000003f00327c82 */ /* 0x000fe20008000000 */
[----:B------:R-:W-:Y:S01]  /*1380*/  ULEA.HI UR41, UR41, UR4, URZ, 0x10 ;  /* 0x0000000429297291 */ /* 0x000fe2000f8f803f */
[----:B------:R-:W-:Y:S01]  /*1390*/  ULDC UR51, c[0x0][0x288] ;  /* 0x0000a20000337ab9 */ /* 0x000fe20000000800 */
[----:B------:R-:W-:-:S02]  /*13a0*/  UIMAD UR4, UR7, UR8, URZ ;  /* 0x00000008070472a4 */ /* 0x000fc4000f8e023f */
        /* <DEDUP_REMOVED lines=17> */
.L_x_4596:
[----:B------:R-:W-:Y:S05]  /*14c0*/  @!P1 BRA `(.L_x_4597) ;  /* 0x00000000001c9947 */ /* 0x000fea0003800000 */
[----:B------:R-:W-:-:S04]  /*14d0*/  ULEA UR4, UP0, UR46, UR10, 0x2 ;  /* 0x0000000a2e047291 */ /* 0x000fc8000f80103f */
[----:B------:R-:W-:Y:S02]  /*14e0*/  ULEA.HI.X UR6, UR46, UR11, UR45, 0x2, UP0 ;  /* 0x0000000b2e067291 */ /* 0x000fe400080f142d */
[----:B------:R-:W-:-:S04]  /*14f0*/  IMAD.U32 R4, RZ, RZ, UR4 ;  /* 0x00000004ff047e24 */ /* 0x000fc8000f8e00ff */
[----:B------:R-:W-:-:S05]  /*1500*/  IMAD.U32 R5, RZ, RZ, UR6 ;  /* 0x00000006ff057e24 */ /* 0x000fca000f8e00ff */
[----:B------:R-:W2:Y:S02]  /*1510*/  LDG.E R4, desc[UR38][R4.64] ;  /* 0x0000002604047981 */ /* 0x000ea4000c1e1900 */
[----:B--2---:R-:W-:Y:S01]  /*1520*/  R2UR UR4, R4 ;  /* 0x00000000040472ca */ /* 0x004fe200000e0000 */
[----:B------:R-:W-:-:S14]  /*1530*/  BRA `(.L_x_4598) ;  /* 0x0000000000347947 */ /* 0x000fdc0003800000 */
.L_x_4597:
        /* <DEDUP_REMOVED lines=13> */
.L_x_4598:
[----:B------:R-:W-:Y:S01]  /*1610*/  ULDC UR6, c[0x0][0x448] ;  /* 0x0001120000067ab9 */ /* 0x000fe20000000800 */
[----:B------:R-:W-:Y:S02]  /*1620*/  USHF.L.U32 UR43, UR5, 0x7, URZ ;  /* 0x00000007052b7899 */ /* 0x000fe4000800063f */
[----:B------:R-:W-:Y:S02]  /*1630*/  UISETP.NE.AND UP0, UPT, UR6, 0x1, UPT ;  /* 0x000000010600788c */ /* 0x000fe4000bf05270 */
[----:B------:R-:W-:Y:S02]  /*1640*/  UIADD3 UR6, UR43, 0x7f, URZ ;  /* 0x0000007f2b067890 */ /* 0x000fe4000fffe03f */
[----:B------:R-:W-:Y:S02]  /*1650*/  UIADD3 UR50, -UR50, UR4, URZ ;  /* 0x0000000432327290 */ /* 0x000fe4000fffe13f */
[----:B------:R-:W-:Y:S02]  /*1660*/  ULOP3.LUT UR42, UR41, 0xff, URZ, 0xc0, !UPT ;  /* 0x000000ff292a7892 */ /* 0x000fe4000f8ec03f */
[----:B------:R-:W-:-:S02]  /*1670*/  UIADD3 UR7, UR50, 0x60, -UR51 ;  /* 0x0000006032077890 */ /* 0x000fc4000fffe833 */
[----:B------:R-:W-:Y:S01]  /*1680*/  USHF.R.U32.HI UR41, URZ, 0x10, UR41 ;  /* 0x000000103f297899 */ /* 0x000fe20008011629 */
[----:B------:R-:W-:Y:S01]  /*1690*/  @UP0 ULDC UR4, c[0x0][0x44c] ;  /* 0x0001130000040ab9 */ /* 0x000fe20000000800 */
[----:B------:R-:W-:Y:S01]  /*16a0*/  @UP0 ULDC UR8, c[0x0][0x450] ;  /* 0x0001140000080ab9 */ /* 0x000fe20000000800 */
[----:B------:R-:W-:Y:S02]  /*16b0*/  UIMAD.WIDE.U32 UR4, UR6, UR4, URZ ;  /* 0x00000004060472a5 */ /* 0x000fe4000f8e003f */
[----:B------:R-:W-:Y:S02]  /*16c0*/  UIADD3 UR4, UR50, 0x5f, URZ ;  /* 0x0000005f32047890 */ /* 0x000fe4000fffe03f */
[----:B------:R-:W-:Y:S02]  /*16d0*/  @UP0 USHF.R.U32.HI UR6, URZ, UR8, UR5 ;  /* 0x000000083f060299 */ /* 0x000fe40008011605 */
[----:B------:R-:W-:Y:S02]  /*16e0*/  UIMAD.WIDE UR4, UR4, 0x2aaaaaab, URZ ;  /* 0x2aaaaaab040478a5 */ /* 0x000fe4000f8e023f */
[----:B------:R-:W-:-:S02]  /*16f0*/  UIADD3 UR6, UR7, UR6, URZ ;  /* 0x0000000607067290 */ /* 0x000fc4000fffe03f */
[----:B------:R-:W-:Y:S02]  /*1700*/  USHF.R.U32.HI UR4, URZ, 0x1f, UR5 ;  /* 0x0000001f3f047899 */ /* 0x000fe40008011605 */
[----:B------:R-:W-:Y:S02]  /*1710*/  UIMAD.WIDE UR6, UR6, 0x2aaaaaab, URZ ;  /* 0x2aaaaaab060678a5 */ /* 0x000fe4000f8e023f */
[----:B------:R-:W-:Y:S02]  /*1720*/  ULEA.HI.SX32 UR4, UR5, UR4, 0x1c ;  /* 0x0000000405047291 */ /* 0x000fe4000f8fe23f */
[----:B------:R-:W-:-:S04]  /*1730*/  USHF.R.U32.HI UR6, URZ, 0x1f, UR7 ;  /* 0x0000001f3f067899 */ /* 0x000fc80008011607 */
[----:B------:R-:W-:-:S04]  /*1740*/  ULEA.HI.SX32 UR6, UR7, UR6, 0x1c ;  /* 0x0000000607067291 */ /* 0x000fc8000f8fe23f */
[----:B------:R-:W-:-:S04]  /*1750*/  UISETP.LT.AND UP0, UPT, UR4, UR6, UPT ;  /* 0x000000060400728c */ /* 0x000fc8000bf01270 */
[----:B------:R-:W-:-:S03]  /*1760*/  USEL UR9, UR4, UR6, UP0 ;  /* 0x0000000604097287 */ /* 0x000fc60008000000 */
[----:B------:R-:W-:Y:S01]  /*1770*/  UMOV UR4, URZ ;  /* 0x0000003f00047c82 */ /* 0x000fe20008000000 */
[----:B------:R-:W-:-:S06]  /*1780*/  UISETP.GE.AND UP0, UPT, UR9, 0x1, UPT ;  /* 0x000000010900788c */ /* 0x000fcc000bf06270 */
[----:B------:R-:W-:-:S13]  /*1790*/  PLOP3.LUT P0, PT, PT, PT, UP0, 0x80, 0x0 ;  /* 0x000000000000781c */ /* 0x000fda0003f0f008 */
[----:B------:R-:W-:Y:S05]  /*17a0*/  @!P0 BRA `(.L_x_4599) ;  /* 0x0000000000908947 */ /* 0x000fea0003800000 */
        /* <DEDUP_REMOVED lines=36> */
.L_x_4599:
[----:B------:R-:W-:Y:S01]  /*19f0*/  UIMAD UR40, UR42, UR4, URZ ;  /* 0x000000042a2872a4 */ /* 0x000fe2000f8e023f */
[----:B------:R-:W-:Y:S01]  /*1a00*/  IMAD.U32 R0, RZ, RZ, UR9 ;  /* 0x00000009ff007e24 */ /* 0x000fe2000f8e00ff */
[----:B------:R-:W-:Y:S01]  /*1a10*/  PLOP3.LUT P0, PT, PT, PT, PT, 0x80, 0x0 ;  /* 0x000000000000781c */ /* 0x000fe20003f0f070 */
[----:B------:R-:W-:Y:S01]  /*1a20*/  IMAD.U32 R3, RZ, RZ, UR4 ;  /* 0x00000004ff037e24 */ /* 0x000fe2000f8e00ff */
[----:B------:R-:W-:Y:S01]  /*1a30*/  CS2R R150, SRZ ;  /* 0x0000000000967805 */ /* 0x000fe2000001ff00 */
[----:B------:R-:W-:Y:S01]  /*1a40*/  IMAD.MOV.U32 R6, RZ, RZ, RZ ;  /* 0x000000ffff067224 */ /* 0x000fe200078e00ff */
[----:B------:R-:W-:Y:S02]  /*1a50*/  CS2R R148, SRZ ;  /* 0x0000000000947805 */ /* 0x000fe4000001ff00 */
[----:B------:R-:W-:Y:S02]  /*1a60*/  CS2R R146, SRZ ;  /* 0x0000000000927805 */ /* 0x000fe4000001ff00 */
[----:B------:R-:W-:Y:S01]  /*1a70*/  VIADDMNMX R0, R3, UR40, R0, PT ;  /* 0x0000002803007c46 */ /* 0x000fe2000b800100 */
[----:B------:R-:W-:Y:S01]  /*1a80*/  IMAD.MOV.U32 R3, RZ, RZ, RZ ;  /* 0x000000ffff037224 */ /* 0x000fe200078e00ff */
[----:B------:R-:W-:-:S02]  /*1a90*/  CS2R R144, SRZ ;  /* 0x0000000000907805 */ /* 0x000fc4000001ff00 */
[----:B------:R-:W-:Y:S02]  /*1aa0*/  CS2R R142, SRZ ;  /* 0x00000000008e7805 */ /* 0x000fe4000001ff00 */
[----:B------:R-:W-:Y:S02]  /*1ab0*/  R2UR UR52, R0 ;  /* 0x00000000003472ca */ /* 0x000fe400000e0000 */
        /* <DEDUP_REMOVED lines=12> */
[----:B------:R-:W-:Y:S01]  /*1b80*/  UISETP.GT.AND UP0, UPT, UR52, UR40, UPT ;  /* 0x000000283400728c */ /* 0x000fe2000bf04270 */
[----:B------:R-:W-:Y:S02]  /*1b90*/  CS2R R116, SRZ ;  /* 0x0000000000747805 */ /* 0x000fe4000001ff00 */
[----:B------:R-:W-:Y:S02]  /*1ba0*/  CS2R R114, SRZ ;  /* 0x0000000000727805 */ /* 0x000fe4000001ff00 */
[----:B------:R-:W-:Y:S02]  /*1bb0*/  CS2R R112, SRZ ;  /* 0x0000000000707805 */ /* 0x000fe4000001ff00 */
[----:B------:R-:W-:-:S02]  /*1bc0*/  CS2R R110, SRZ ;  /* 0x00000000006e7805 */ /* 0x000fc4000001ff00 */
[----:B------:R-:W-:Y:S02]  /*1bd0*/  CS2R R108, SRZ ;  /* 0x00000000006c7805 */ /* 0x000fe4000001ff00 */
[----:B------:R-:W-:Y:S02]  /*1be0*/  PLOP3.LUT P1, PT, PT, PT, UP0, 0x80, 0x0 ;  /* 0x000000000000781c */ /* 0x000fe40003f2f008 */
        /* <DEDUP_REMOVED lines=79> */
.L_x_4601:
        /* <DEDUP_REMOVED lines=13> */
.L_x_4780:
[----:B------:R-:W-:Y:S01]  /*21b0*/  IMAD.U32 R0, RZ, RZ, UR49 ;  /* 0x00000031ff007e24 */ /* 0x000fe2000f8e00ff */
[----:B------:R-:W-:Y:S05]  /*21c0*/  WARPSYNC.ALL ;  /* 0x0000000000007948 */ /* 0x000fea0003800000 */
[----:B------:R1:W-:Y:S01]  /*21d0*/  BAR.SYNC.DEFER_BLOCKING R7, 0x100 ;  /* 0x000400070000751d */ /* 0x0003e20000010000 */
[----:B------:R-:W-:-:S13]  /*21e0*/  ISETP.NE.AND P0, PT, R0, 0x3, PT ;  /* 0x000000030000780c */ /* 0x000fda0003f05270 */
[----:B-1----:R-:W-:Y:S05]  /*21f0*/  @!P0 BRA `(.L_x_4603) ;  /* 0x0000000000048947 */ /* 0x002fea0003800000 */
[----:B------:R-:W-:Y:S01]  /*2200*/  BPT.TRAP 0x1 ;  /* 0x000000040000795c */ /* 0x000fe20000300000 */
.L_x_4603:
[----:B------:R-:W-:Y:S01]  /*2210*/  R2UR UR22, R6 ;  /* 0x00000000061672ca */ /* 0x000fe200000e0000 */
[----:B------:R-:W-:-:S05]  /*2220*/  IMAD.U32 R9, RZ, RZ, UR47 ;  /* 0x0000002fff097e24 */ /* 0x000fca000f8e00ff */
[----:B------:R-:W-:-:S07]  /*2230*/  SHF.L.U32 R9, R9, 0x1f, RZ ;  /* 0x0000001f09097819 */ /* 0x000fce00000006ff */
[----:B------:R-:W-:-:S09]  /*2240*/  ULEA UR22, UR37, UR22, 0x3 ;  /* 0x0000001625167291 */ /* 0x000fd2000f8e183f */
[----:B------:R1:W2:Y:S01]  /*2250*/  SYNCS.PHASECHK.TRANS64.TRYWAIT P1, [UR22+0x22830], R9 ;  /* 0x02283009ff0075a7 */ /* 0x0002a20008020156 */
[----:B------:R-:W-:Y:S05]  /*2260*/  @!P0 BRA `(.L_x_4604) ;  /* 0x0000000000048947 */ /* 0x000fea0003800000 */
[----:B------:R-:W-:Y:S01]  /*2270*/  BPT.TRAP 0x1 ;  /* 0x000000040000795c */ /* 0x000fe20000300000 */
.L_x_4604:
[----:B--2---:R-:W-:Y:S05]  /*2280*/  @P1 BRA `(.L_x_4605) ;  /* 0x0000000000081947 */ /* 0x004fea0003800000 */
[----:B------:R-:W2:Y:S02]  /*2290*/  SYNCS.PHASECHK.TRANS64.TRYWAIT P1, [UR22+0x22830], R9 ;  /* 0x02283009ff0075a7 */ /* 0x000ea40008020156 */
[----:B--2---:R-:W-:Y:S05]  /*22a0*/  @!P1 BRA `(.L_x_4606) ;  /* 0x0000012000149947 */ /* 0x004fea0003800000 */
.L_x_4605:
        /* <DEDUP_REMOVED lines=8> */
[----:B--2---:R-:W-:Y:S01]  /*2330*/  VIADD R0, R16, UR43 ;  /* 0x0000002b10007c36 */ /* 0x004fe20008000000 */
[----:B------:R-:W-:Y:S01]  /*2340*/  UMOV UR9, 0x40000040 ;  /* 0x4000004000097882 */ /* 0x000fe20000000000 */
[----:B------:R-:W-:Y:S01]  /*2350*/  UMOV UR11, 0x40000040 ;  /* 0x40000040000b7882 */ /* 0x000fe20000000000 */
[----:B------:R-:W-:Y:S01]  /*2360*/  UIADD3 UR12, UR16, 0x6, URZ ;  /* 0x00000006100c7890 */ /* 0x000fe2000fffe03f */
[----:B------:R-:W2:Y:S01]  /*2370*/  S2R R13, SR_TID.X ;  /* 0x00000000000d7919 */ /* 0x000ea20000002100 */
[----:B------:R-:W-:Y:S01]  /*2380*/  UIADD3 UR4, UR4, 0x1c400, URZ ;  /* 0x0001c40004047890 */ /* 0x000fe2000fffe03f */
[----:B------:R-:W-:Y:S01]  /*2390*/  IMAD.U32 R15, RZ, RZ, UR22 ;  /* 0x00000016ff0f7e24 */ /* 0x000fe2000f8e00ff */
[----:B------:R-:W-:Y:S01]  /*23a0*/  UMOV UR13, 0x40000040 ;  /* 0x40000040000d7882 */ /* 0x000fe20000000000 */
[----:B------:R-:W-:Y:S01]  /*23b0*/  UMOV UR15, 0x40000040 ;  /* 0x40000040000f7882 */ /* 0x000fe20000000000 */
[----:B------:R-:W-:Y:S01]  /*23c0*/  USHF.R.U32.HI UR4, URZ, 0x4, UR4 ;  /* 0x000000043f047899 */ /* 0x000fe20008011604 */
[----:B------:R-:W3:Y:S03]  /*23d0*/  S2R R21, SR_TID.X ;  /* 0x0000000000157919 */ /* 0x000ee60000002100 */
[----:B------:R-:W-:-:S04]  /*23e0*/  ULOP3.LUT UR4, UR4, 0x3fff, URZ, 0xc0, !UPT ;  /* 0x00003fff04047892 */ /* 0x000fc8000f8ec03f */
[----:B------:R-:W-:Y:S02]  /*23f0*/  ULOP3.LUT UR20, UR4, 0x10000, URZ, 0xfc, !UPT ;  /* 0x0001000004147892 */ /* 0x000fe4000f8efc3f */
[----:B------:R-:W-:Y:S02]  /*2400*/  UIADD3 UR4, UR16, 0x2, URZ ;  /* 0x0000000210047890 */ /* 0x000fe4000fffe03f */
[----:B------:R-:W-:-:S04]  /*2410*/  UIMAD UR18, UR37, 0x300, UR20 ;  /* 0x00000300251278a4 */ /* 0x000fc8000f8e0214 */
[----:B------:R-:W-:Y:S02]  /*2420*/  UIADD3 UR6, UR18, 0x2, URZ ;  /* 0x0000000212067890 */ /* 0x000fe4000fffe03f */
[----:B------:R-:W-:Y:S02]  /*2430*/  UIADD3 UR10, UR18, 0x4, URZ ;  /* 0x00000004120a7890 */ /* 0x000fe4000fffe03f */
[----:B------:R-:W-:Y:S02]  /*2440*/  UIADD3 UR14, UR18, 0x6, URZ ;  /* 0x00000006120e7890 */ /* 0x000fe4000fffe03f */
[----:B------:R-:W-:Y:S01]  /*2450*/  HGMMA.64x96x16.F32 R24, gdesc[UR16], RZ, !UPT, gsb0 ;  /* 0x01600000101879f0 */ /* 0x000fe2000c0008ff */
[----:B--2---:R-:W-:Y:S02]  /*2460*/  LOP3.LUT R13, R13, 0x7f, RZ, 0xc0, !PT ;  /* 0x0000007f0d0d7812 */ /* 0x004fe400078ec0ff */
[----:B---3--:R-:W-:Y:S01]  /*2470*/  SHF.R.U32.HI R21, RZ, 0x7, R21 ;  /* 0x00000007ff157819 */ /* 0x008fe20000011615 */
[----:B------:R-:W-:-:S02]  /*2480*/  WARPGROUP.DEPBAR.LE gsb0, 0x0 ;  /* 0x00008000000079c5 */ /* 0x000fc40000010000 */
[----:B------:R-:W-:-:S06]  /*2490*/  WARPGROUP.ARRIVE ;  /* 0x00000000000079c5 */ /* 0x000fcc0000000000 */
[----:B------:R-:W-:Y:S01]  /*24a0*/  HGMMA.64x96x16.F32 R24, gdesc[UR4], R24, gsb0 ;  /* 0x01600000041879f0 */ /* 0x000fe20008000818 */
[----:B------:R-:W-:Y:S02]  /*24b0*/  ULDC UR6, c[0x0][0x448] ;  /* 0x0001120000067ab9 */ /* 0x000fe40000000800 */
[----:B------:R-:W-:-:S06]  /*24c0*/  UISETP.NE.AND UP0, UPT, UR6, 0x1, UPT ;  /* 0x000000010600788c */ /* 0x000fcc000bf05270 */
[----:B------:R-:W-:-:S05]  /*24d0*/  PLOP3.LUT P1, PT, PT, PT, UP0, 0x80, 0x0 ;  /* 0x000000000000781c */ /* 0x000fca0003f2f008 */
[----:B------:R-:W-:-:S08]  /*24e0*/  @UP0 ULDC UR6, c[0x0][0x44c] ;  /* 0x0001130000060ab9 */ /* 0x000fd00000000800 */
[----:B0-----:R-:W-:Y:S01]  /*24f0*/  @P1 IMAD.HI.U32 R3, R0, UR6, RZ ;  /* 0x0000000600031c27 */ /* 0x001fe2000f8e00ff */
[----:B------:R-:W-:-:S04]  /*2500*/  @UP0 ULDC UR6, c[0x0][0x450] ;  /* 0x0001140000060ab9 */ /* 0x000fc80000000800 */
[----:B------:R-:W-:Y:S01]  /*2510*/  @P1 SHF.R.U32.HI R0, RZ, UR6, R3 ;  /* 0x00000006ff001c19 */ /* 0x000fe20008011603 */
[----:B------:R-:W-:-:S04]  /*2520*/  UIMAD UR6, UR52, -0x60, UR50 ;  /* 0xffffffa0340678a4 */ /* 0x000fc8000f8e0232 */
[----:B------:R-:W0:Y:S02]  /*2530*/  SHFL.IDX PT, R5, R0, 0x1, 0x1c1f ;  /* 0x003c1f0000057f89 */ /* 0x000e2400000e0000 */
[----:B------:R-:W-:Y:S02]  /*2540*/  IMAD.U32 R3, RZ, RZ, UR6 ;  /* 0x00000006ff037e24 */ /* 0x000fe4000f8e00ff */
[----:B------:R-:W2:Y:S03]  /*2550*/  SHFL.IDX PT, R0, R0, RZ, 0x1c1f ;  /* 0x001c1fff00007589 */ /* 0x000ea600000e0000 */
[C-C-:B------:R-:W-:Y:S02]  /*2560*/  IADD3 R4, -R2.reuse, 0x61, R3.reuse ;  /* 0x0000006102047810 */ /* 0x140fe40007ffe103 */
[----:B------:R-:W-:-:S03]  /*2570*/  IADD3 R3, -R2, 0x60, R3 ;  /* 0x0000006002037810 */ /* 0x000fc60007ffe103 */
[----:B------:R-:W-:-:S05]  /*2580*/  VIADD R4, R4, -UR51 ;  /* 0x8000003304047c36 */ /* 0x000fca0008000000 */
[----:B0-----:R-:W-:-:S04]  /*2590*/  VIADDMNMX R5, R5, R4, R3, PT ;  /* 0x0000000405057246 */ /* 0x001fc80003800103 */
[C---:B------:R-:W-:Y:S02]  /*25a0*/  ISETP.GT.AND P2, PT, R5.reuse, RZ, PT ;  /* 0x000000ff0500720c */ /* 0x040fe40003f44270 */
[C---:B------:R-:W-:Y:S02]  /*25b0*/  ISETP.GT.AND P3, PT, R5.reuse, 0x1, PT ;  /* 0x000000010500780c */ /* 0x040fe40003f64270 */
[----:B------:R-:W-:Y:S02]  /*25c0*/  ISETP.GT.AND P4, PT, R5, 0x8, PT ;  /* 0x000000080500780c */ /* 0x000fe40003f84270 */
[----:B--2---:R-:W-:-:S04]  /*25d0*/  VIADDMNMX R3, R0, R4, R3, PT ;  /* 0x0000000400037246 */ /* 0x004fc80003800103 */
[----:B------:R-:W-:Y:S01]  /*25e0*/  ISETP.GT.AND P5, PT, R3, 0x8, PT ;  /* 0x000000080300780c */ /* 0x000fe20003fa4270 */
        /* <DEDUP_REMOVED lines=75> */
[----:B------:R-:W-:Y:S02]  /*2aa0*/  ISETP.GT.AND P3, PT, R3, RZ, PT ;  /* 0x000000ff0300720c */ /* 0x000fe40003f64270 */
[----:B------:R-:W-:Y:S02]  /*2ab0*/  FMNMX.FTZ R8, R71, R8, !PT ;  /* 0x0000000847087209 */ /* 0x000fe40007810000 */
[----:B------:R-:W-:-:S02]  /*2ac0*/  ISETP.GT.AND P4, PT, R3, 0x1, PT ;  /* 0x000000010300780c */ /* 0x000fc40003f84270 */
[----:B------:R-:W-:Y:S01]  /*2ad0*/  FSEL R24, R24, -INF , P3 ;  /* 0xff80000018187808 */ /* 0x000fe20001800000 */
[----:B------:R-:W0:Y:S01]  /*2ae0*/  SHFL.BFLY PT, R5, R8, 0x2, 0x1f ;  /* 0x0c401f0008057f89 */ /* 0x000e2200000e0000 */
[----:B------:R-:W-:Y:S02]  /*2af0*/  FSEL R25, R25, -INF , P4 ;  /* 0xff80000019197808 */ /* 0x000fe40002000000 */
[C---:B------:R-:W-:Y:S02]  /*2b00*/  ISETP.GT.AND P2, PT, R3.reuse, 0x9, PT ;  /* 0x000000090300780c */ /* 0x040fe40003f44270 */
[----:B------:R-:W-:Y:S02]  /*2b10*/  FSEL R28, R28, -INF , P5 ;  /* 0xff8000001c1c7808 */ /* 0x000fe40002800000 */
        /* <DEDUP_REMOVED lines=9> */
[----:B0-----:R-:W-:Y:S02]  /*2bb0*/  FMNMX.FTZ R5, R8, R5, !PT ;  /* 0x0000000508057209 */ /* 0x001fe40007810000 */
[----:B------:R-:W-:Y:S02]  /*2bc0*/  FSEL R37, R37, -INF , P2 ;  /* 0xff80000025257808 */ /* 0x000fe40001000000 */
[C---:B------:R-:W-:Y:S01]  /*2bd0*/  ISETP.GT.AND P2, PT, R3.reuse, 0x21, PT ;  /* 0x000000210300780c */ /* 0x040fe20003f44270 */
[----:B------:R-:W0:Y:S01]  /*2be0*/  SHFL.BFLY PT, R10, R5, 0x1, 0x1f ;  /* 0x0c201f00050a7f89 */ /* 0x000e2200000e0000 */
        /* <DEDUP_REMOVED lines=9> */
[----:B------:R-:W-:Y:S02]  /*2c80*/  ISETP.GT.AND P3, PT, R3, 0x38, PT ;  /* 0x000000380300780c */ /* 0x000fe40003f64270 */
[----:B------:R-:W-:Y:S02]  /*2c90*/  FSEL R49, R49, -INF , P2 ;  /* 0xff80000031317808 */ /* 0x000fe40001000000 */
[----:B------:R-:W-:Y:S02]  /*2ca0*/  ISETP.GT.AND P2, PT, R3, 0x39, PT ;  /* 0x000000390300780c */ /* 0x000fe40003f44270 */
[----:B0-----:R-:W-:Y:S02]  /*2cb0*/  FMNMX.FTZ R4, R5, R10, !PT ;  /* 0x0000000a05047209 */ /* 0x001fe40007810000 */
[----:B------:R-:W-:-:S02]  /*2cc0*/  FMNMX.FTZ R5, R24, R25, !PT ;  /* 0x0000001918057209 */ /* 0x000fc40007810000 */
        /* <DEDUP_REMOVED lines=57> */
[----:B------:R-:W-:Y:S01]  /*3060*/  FFMA.FTZ R71, R71, UR10, -R11 ;  /* 0x0000000a47477c23 */ /* 0x000fe2000801080b */
[----:B------:R-:W-:Y:S01]  /*3070*/  ISETP.GT.AND P2, PT, R3, 0x59, PT ;  /* 0x000000590300780c */ /* 0x000fe20003f44270 */
[----:B------:R-:W-:Y:S01]  /*3080*/  MUFU.EX2 R203, R203 ;  /* 0x000000cb00cb7308 */ /* 0x000fe20000000800 */
[----:B------:R-:W-:-:S02]  /*3090*/  FMNMX.FTZ R8, R56, R5, !PT ;  /* 0x0000000538087209 */ /* 0x000fc40007810000 */
[----:B------:R-:W-:Y:S02]  /*30a0*/  FSEL R68, R68, -INF , P3 ;  /* 0xff80000044447808 */ /* 0x000fe40001800000 */
[----:B------:R-:W-:Y:S02]  /*30b0*/  FMNMX.FTZ R5, R57, R8, !PT ;  /* 0x0000000839057209 */ /* 0x000fe40007810000 */
[----:B------:R-:W-:Y:S01]  /*30c0*/  FSEL R69, R69, -INF , P2 ;  /* 0xff80000045457808 */ /* 0x000fe20001000000 */
[----:B------:R-:W-:Y:S01]  /*30d0*/  MUFU.EX2 R10, R10 ;  /* 0x0000000a000a7308 */ /* 0x000fe20000000800 */
[----:B------:R-:W-:-:S04]  /*30e0*/  FMNMX.FTZ R8, R60, R5, !PT ;  /* 0x000000053c087209 */ /* 0x000fc80007810000 */
[----:B------:R-:W-:-:S03]  /*30f0*/  FMNMX.FTZ R5, R61, R8, !PT ;  /* 0x000000083d057209 */ /* 0x000fc60007810000 */
[----:B------:R-:W-:Y:S01]  /*3100*/  MUFU.EX2 R153, R153 ;  /* 0x0000009900997308 */ /* 0x000fe20000000800 */
[----:B------:R-:W-:-:S04]  /*3110*/  FMNMX.FTZ R8, R64, R5, !PT ;  /* 0x0000000540087209 */ /* 0x000fc80007810000 */
[----:B------:R-:W-:-:S03]  /*3120*/  FMNMX.FTZ R3, R65, R8, !PT ;  /* 0x0000000841037209 */ /* 0x000fc60007810000 */
[----:B------:R-:W-:Y:S01]  /*3130*/  MUFU.EX2 R12, R12 ;  /* 0x0000000c000c7308 */ /* 0x000fe20000000800 */
[----:B------:R-:W-:-:S04]  /*3140*/  FMNMX.FTZ R8, R68, R3, !PT ;  /* 0x0000000344087209 */ /* 0x000fc80007810000 */
[----:B------:R-:W-:-:S03]  /*3150*/  FMNMX.FTZ R8, R69, R8, !PT ;  /* 0x0000000845087209 */ /* 0x000fc60007810000 */
[----:B------:R-:W-:Y:S02]  /*3160*/  MUFU.EX2 R155, R155 ;  /* 0x0000009b009b7308 */ /* 0x000fe40000000800 */
[----:B------:R-:W2:Y:S06]  /*3170*/  SHFL.BFLY PT, R3, R8, 0x2, 0x1f ;  /* 0x0c401f0008037f89 */ /* 0x000eac00000e0000 */
[----:B------:R-:W-:Y:S08]  /*3180*/  MUFU.EX2 R14, R14 ;  /* 0x0000000e000e7308 */ /* 0x000ff00000000800 */
[----:B------:R-:W-:Y:S08]  /*3190*/  MUFU.EX2 R157, R157 ;  /* 0x0000009d009d7308 */ /* 0x000ff00000000800 */
[----:B------:R-:W-:Y:S01]  /*31a0*/  MUFU.EX2 R20, R43 ;  /* 0x0000002b00147308 */ /* 0x000fe20000000800 */
[----:B--2---:R-:W-:-:S05]  /*31b0*/  FMNMX.FTZ R3, R8, R3, !PT ;  /* 0x0000000308037209 */ /* 0x004fca0007810000 */
[----:B------:R-:W2:Y:S02]  /*31c0*/  SHFL.BFLY PT, R8, R3, 0x1, 0x1f ;  /* 0x0c201f0003087f89 */ /* 0x000ea400000e0000 */
[----:B------:R-:W-:Y:S08]  /*31d0*/  MUFU.EX2 R46, R46 ;  /* 0x0000002e002e7308 */ /* 0x000ff00000000800 */
[----:B------:R-:W3:Y:S08]  /*31e0*/  MUFU.EX2 R47, R47 ;  /* 0x0000002f002f7308 */ /* 0x000ef00000000800 */
[----:B------:R-:W-:Y:S01]  /*31f0*/  MUFU.EX2 R50, R50 ;  /* 0x0000003200327308 */ /* 0x000fe20000000800 */
[----:B--2---:R-:W-:Y:S01]  /*3200*/  FMNMX.FTZ R5, R3, R8, !PT ;  /* 0x0000000803057209 */ /* 0x004fe20007810000 */
[----:B0-----:R-:W-:-:S06]  /*3210*/  FADD.FTZ R8, R201, R0 ;  /* 0x00000000c9087221 */ /* 0x001fcc0000010000 */
[----:B------:R-:W-:Y:S01]  /*3220*/  MUFU.EX2 R51, R51 ;  /* 0x0000003300337308 */ /* 0x000fe20000000800 */
[----:B------:R-:W-:Y:S01]  /*3230*/  F2FP.F16.F32.PACK_AB R201, R0, R201 ;  /* 0x000000c900c9723e */ /* 0x000fe200000000ff */
[C---:B------:R-:W-:Y:S01]  /*3240*/  FMUL.FTZ R3, R5.reuse, UR10 ;  /* 0x0000000a05037c20 */ /* 0x040fe20008410000 */
[----:B------:R-:W-:Y:S02]  /*3250*/  FSETP.NEU.FTZ.AND P2, PT, R5, -INF , PT ;  /* 0xff8000000500780b */ /* 0x000fe40003f5d000 */
[----:B---3--:R-:W-:Y:S02]  /*3260*/  F2FP.F16.F32.PACK_AB R159, R47, R46 ;  /* 0x0000002e2f9f723e */ /* 0x008fe400000000ff */
[----:B------:R-:W-:Y:S01]  /*3270*/  FSEL R11, R3, RZ, P2 ;  /* 0x000000ff030b7208 */ /* 0x000fe20001000000 */
[----:B------:R-:W-:Y:S01]  /*3280*/  FADD.FTZ R3, R203, R8 ;  /* 0x00000008cb037221 */ /* 0x000fe20000010000 */
[----:B------:R-:W-:Y:S01]  /*3290*/  ISETP.NE.AND P2, PT, R13, RZ, PT ;  /* 0x000000ff0d00720c */ /* 0x000fe20003f45270 */
[----:B------:R-:W-:Y:S01]  /*32a0*/  MUFU.EX2 R54, R54 ;  /* 0x0000003600367308 */ /* 0x000fe20000000800 */
        /* <DEDUP_REMOVED lines=30> */
[----:B------:R-:W-:Y:S01]  /*3490*/  FFMA.FTZ R11, R69, UR10, -R11 ;  /* 0x0000000a450b7c23 */ /* 0x000fe2000801080b */
[----:B------:R-:W3:Y:S01]  /*34a0*/  MUFU.EX2 R29, R29 ;  /* 0x0000001d001d7308 */ /* 0x000ee20000000800 */
[----:B0-----:R-:W-:Y:S01]  /*34b0*/  FADD.FTZ R3, R24, R25 ;  /* 0x0000001918037221 */ /* 0x001fe20000010000 */
[----:B------:R-:W-:-:S02]  /*34c0*/  F2FP.F16.F32.PACK_AB R153, R12, R153 ;  /* 0x000000990c99723e */ /* 0x000fc400000000ff */
[----:B------:R-:W-:Y:S02]  /*34d0*/  F2FP.F16.F32.PACK_AB R161, R51, R50 ;  /* 0x0000003233a1723e */ /* 0x000fe400000000ff */
[----:B------:R-:W-:Y:S02]  /*34e0*/  F2FP.F16.F32.PACK_AB R200, R25, R24 ;  /* 0x0000001819c8723e */ /* 0x000fe400000000ff */
[----:B------:R-:W0:Y:S01]  /*34f0*/  MUFU.EX2 R32, R32 ;  /* 0x0000002000207308 */ /* 0x000e220000000800 */
[----:B--2---:R-:W-:Y:S01]  /*3500*/  FADD.FTZ R26, R28, R3 ;  /* 0x000000031c1a7221 */ /* 0x004fe20000010000 */
[----:B------:R-:W-:Y:S01]  /*3510*/  FADD.FTZ R3, R155, R8 ;  /* 0x000000089b037221 */ /* 0x000fe20000010000 */
[----:B------:R-:W-:Y:S02]  /*3520*/  IADD3 R8, -R21, 0xb, RZ ;  /* 0x0000000b15087810 */ /* 0x000fe40007ffe1ff */
[C---:B------:R-:W-:Y:S01]  /*3530*/  F2FP.F16.F32.PACK_AB R155, R14.reuse, R155 ;  /* 0x0000009b0e9b723e */ /* 0x040fe200000000ff */
[----:B------:R-:W-:Y:S01]  /*3540*/  FADD.FTZ R30, R14, R3 ;  /* 0x000000030e1e7221 */ /* 0x000fe20000010000 */
[----:B------:R-:W-:Y:S01]  /*3550*/  @!P2 VIADD R3, R15, 0x22840 ;  /* 0x000228400f03a836 */ /* 0x000fe20000000000 */
[----:B------:R-:W2:Y:S01]  /*3560*/  MUFU.EX2 R33, R33 ;  /* 0x0000002100217308 */ /* 0x000ea20000000800 */
[----:B---3--:R-:W-:Y:S01]  /*3570*/  FADD.FTZ R13, R29, R26 ;  /* 0x0000001a1d0d7221 */ /* 0x008fe20000010000 */
[----:B------:R-:W-:Y:S01]  /*3580*/  FADD.FTZ R15, R157, R30 ;  /* 0x0000001e9d0f7221 */ /* 0x000fe20000010000 */
[----:B------:R-:W-:-:S02]  /*3590*/  F2FP.F16.F32.PACK_AB R157, R20, R157 ;  /* 0x0000009d149d723e */ /* 0x000fc400000000ff */
[----:B------:R-:W-:Y:S01]  /*35a0*/  @!P2 PRMT R3, RZ, 0x654, R3 ;  /* 0x00000654ff03a816 */ /* 0x000fe20000000003 */
[----:B------:R-:W-:Y:S01]  /*35b0*/  FADD.FTZ R15, R20, R15 ;  /* 0x0000000f140f7221 */ /* 0x000fe20000010000 */
[----:B------:R3:W-:Y:S06]  /*35c0*/  BAR.ARV R8, 0x100 ;  /* 0x000400080000751d */ /* 0x0007ec0000002000 */
[----:B------:R-:W4:Y:S01]  /*35d0*/  MUFU.EX2 R36, R36 ;  /* 0x0000002400247308 */ /* 0x000f220000000800 */
[----:B0-----:R-:W-:Y:S01]  /*35e0*/  FADD.FTZ R26, R32, R13 ;  /* 0x0000000d201a7221 */ /* 0x001fe20000010000 */
[----:B------:R-:W-:Y:S01]  /*35f0*/  FADD.FTZ R30, R46, R15 ;  /* 0x0000000f2e1e7221 */ /* 0x000fe20000010000 */
[----:B------:R0:W-:Y:S01]  /*3600*/  @!P2 SYNCS.ARRIVE.TRANS64.RED.A1T0 RZ, [R3+URZ], RZ ;  /* 0x000000ff03ffa9a7 */ /* 0x0001e2000810043f */
[----:B------:R-:W-:Y:S01]  /*3610*/  F2FP.F16.F32.PACK_AB R202, R29, R28 ;  /* 0x0000001c1dca723e */ /* 0x000fe200000000ff */
[----:B--2---:R-:W-:Y:S01]  /*3620*/  FADD.FTZ R13, R33, R26 ;  /* 0x0000001a210d7221 */ /* 0x004fe20000010000 */
[----:B------:R-:W-:Y:S01]  /*3630*/  FADD.FTZ R15, R47, R30 ;  /* 0x0000001e2f0f7221 */ /* 0x000fe20000010000 */
[----:B------:R-:W-:Y:S01]  /*3640*/  F2FP.F16.F32.PACK_AB R152, R33, R32 ;  /* 0x000000202198723e */ /* 0x000fe200000000ff */
[----:B------:R-:W2:Y:S02]  /*3650*/  MUFU.EX2 R37, R37 ;  /* 0x0000002500257308 */ /* 0x000ea40000000800 */
[----:B------:R-:W-:-:S06]  /*3660*/  FADD.FTZ R30, R50, R15 ;  /* 0x0000000f321e7221 */ /* 0x000fcc0000010000 */
[----:B------:R-:W5:Y:S01]  /*3670*/  MUFU.EX2 R40, R40 ;  /* 0x0000002800287308 */ /* 0x000f620000000800 */
[----:B----4-:R-:W-:-:S07]  /*3680*/  FADD.FTZ R26, R36, R13 ;  /* 0x0000000d241a7221 */ /* 0x010fce0000010000 */
[----:B------:R-:W0:Y:S01]  /*3690*/  MUFU.EX2 R41, R41 ;  /* 0x0000002900297308 */ /* 0x000e220000000800 */
[C---:B--2---:R-:W-:Y:S01]  /*36a0*/  FADD.FTZ R13, R37.reuse, R26 ;  /* 0x0000001a250d7221 */ /* 0x044fe20000010000 */
[----:B------:R-:W-:-:S06]  /*36b0*/  F2FP.F16.F32.PACK_AB R154, R37, R36 ;  /* 0x00000024259a723e */ /* 0x000fcc00000000ff */
[----:B------:R-:W2:Y:S01]  /*36c0*/  MUFU.EX2 R44, R44 ;  /* 0x0000002c002c7308 */ /* 0x000ea20000000800 */
[----:B-----5:R-:W-:Y:S01]  /*36d0*/  FADD.FTZ R26, R40, R13 ;  /* 0x0000000d281a7221 */ /* 0x020fe20000010000 */
[----:B------:R-:W-:-:S04]  /*36e0*/  FADD.FTZ R13, R51, R30 ;  /* 0x0000001e330d7221 */ /* 0x000fc80000010000 */
[----:B------:R-:W-:Y:S02]  /*36f0*/  FADD.FTZ R30, R54, R13 ;  /* 0x0000000d361e7221 */ /* 0x000fe40000010000 */
[----:B------:R-:W4:Y:S01]  /*3700*/  MUFU.EX2 R45, R45 ;  /* 0x0000002d002d7308 */ /* 0x000f220000000800 */
[C---:B0-----:R-:W-:Y:S01]  /*3710*/  FADD.FTZ R3, R41.reuse, R26 ;  /* 0x0000001a29037221 */ /* 0x041fe20000010000 */
[----:B------:R-:W-:-:S06]  /*3720*/  F2FP.F16.F32.PACK_AB R156, R41, R40 ;  /* 0x00000028299c723e */ /* 0x000fcc00000000ff */
        /* <DEDUP_REMOVED lines=51> */
[C---:B0-----:R-:W-:Y:S01]  /*3a60*/  FADD.FTZ R3, R65.reuse, R10 ;  /* 0x0000000a41037221 */ /* 0x041fe20000010000 */
[----:B------:R-:W-:-:S03]  /*3a70*/  F2FP.F16.F32.PACK_AB R168, R65, R64 ;  /* 0x0000004041a8723e */ /* 0x000fc600000000ff */
[----:B--2---:R-:W-:-:S04]  /*3a80*/  FADD.FTZ R10, R68, R3 ;  /* 0x00000003440a7221 */ /* 0x004fc80000010000 */
[C---:B----4-:R-:W-:Y:S01]  /*3a90*/  FADD.FTZ R3, R11.reuse, R10 ;  /* 0x0000000a0b037221 */ /* 0x050fe20000010000 */
[----:B------:R-:W-:Y:S01]  /*3aa0*/  F2FP.F16.F32.PACK_AB R170, R11, R68 ;  /* 0x000000440baa723e */ /* 0x000fe200000000ff */
[----:B---3--:R-:W-:Y:S06]  /*3ab0*/  @!P0 BRA `(.L_x_4607) ;  /* 0x0000000000048947 */ /* 0x008fec0003800000 */
[----:B------:R-:W-:Y:S01]  /*3ac0*/  BPT.TRAP 0x1 ;  /* 0x000000040000795c */ /* 0x000fe20000300000 */
.L_x_4607:
[----:B------:R0:W2:Y:S01]  /*3ad0*/  SYNCS.PHASECHK.TRANS64.TRYWAIT P3, [UR22+0x22850], R9 ;  /* 0x02285009ff0075a7 */ /* 0x0000a20008060156 */
[----:B------:R-:W-:Y:S05]  /*3ae0*/  @!P0 BRA `(.L_x_4608) ;  /* 0x0000000000048947 */ /* 0x000fea0003800000 */
[----:B------:R-:W-:Y:S01]  /*3af0*/  BPT.TRAP 0x1 ;  /* 0x000000040000795c */ /* 0x000fe20000300000 */
.L_x_4608:
[----:B--2---:R-:W-:Y:S05]  /*3b00*/  @P3 BRA `(.L_x_4609) ;  /* 0x0000000000083947 */ /* 0x004fea0003800000 */
[----:B------:R-:W2:Y:S02]  /*3b10*/  SYNCS.PHASECHK.TRANS64.TRYWAIT P3, [UR22+0x22850], R9 ;  /* 0x02285009ff0075a7 */ /* 0x000ea40008060156 */
[----:B--2---:R-:W-:Y:S05]  /*3b20*/  @!P3 BRA `(.L_x_4610) ;  /* 0x00000108000cb947 */ /* 0x004fea0003800000 */
.L_x_4609:
[----:B------:R-:W-:Y:S01]  /*3b30*/  R2UR UR6, R6 ;  /* 0x00000000060672ca */ /* 0x000fe200000e0000 */
[----:B------:R3:W-:Y:S01]  /*3b40*/  BAR.SYNC.DEFER_BLOCKING R7, 0x100 ;  /* 0x000400070000751d */ /* 0x0007e20000010000 */
[----:B------:R-:W-:-:S05]  /*3b50*/  UIADD3 UR52, UR52, -0x2, URZ ;  /* 0xfffffffe34347890 */ /* 0x000fca000fffe03f */
[----:B------:R-:W-:Y:S01]  /*3b60*/  UMOV UR7, 0x40000040 ;  /* 0x4000004000077882 */ /* 0x000fe20000000000 */
[----:B------:R-:W-:Y:S01]  /*3b70*/  @UP0 ULDC UR14, c[0x0][0x450] ;  /* 0x00011400000e0ab9 */ /* 0x000fe20000000800 */
[----:B------:R-:W-:-:S04]  /*3b80*/  VOTEU.ALL UP1, P2 ;  /* 0x00000000003f7886 */ /* 0x000fc80001020000 */
        /* <DEDUP_REMOVED lines=35> */
[----:B------:R-:W-:Y:S02]  /*3dc0*/  UMOV UR7, 0x40000040 ;  /* 0x4000004000077882 */ /* 0x000fe40000000000 */
[----:B------:R-:W-:Y:S01]  /*3dd0*/  UMOV UR11, UR43 ;  /* 0x0000002b000b7c82 */ /* 0x000fe20008000000 */
[----:B------:R-:W-:Y:S02]  /*3de0*/  WARPGROUP.DEPBAR.LE gsb0, 0x0 ;  /* 0x00008000000079c5 */ /* 0x000fe40000010000 */
[----:B------:R-:W-:-:S15]  /*3df0*/  WARPGROUP.ARRIVE ;  /* 0x00000000000079c5 */ /* 0x000fde0000000000 */
[----:B------:R-:W-:-:S06]  /*3e00*/  NOP ;  /* 0x0000000000007918 */ /* 0x000fcc0000000000 */
[----:B------:R-:W-:Y:S01]  /*3e10*/  HGMMA.64x256x16.F32 R24, R168, gdesc[UR4].tnspB, R24, gsb0 ;  /* 0x43e00004a8187df0 */ /* 0x000fe20008000818 */
[----:B------:R-:W-:Y:S02]  /*3e20*/  @UP0 ULDC UR6, c[0x0][0x44c] ;  /* 0x0001130000060ab9 */ /* 0x000fe40000000800 */
[----:B------:R-:W-:-:S04]  /*3e30*/  UIMAD.WIDE.U32 UR6, UR43, UR6, URZ ;  /* 0x000000062b0672a5 */ /* 0x000fc8000f8e003f */
[----:B------:R-:W-:-:S04]  /*3e40*/  @UP0 USHF.R.U32.HI UR11, URZ, UR14, UR7 ;  /* 0x0000000e3f0b0299 */ /* 0x000fc80008011607 */
[----:B------:R-:W-:-:S04]  /*3e50*/  UIADD3 UR6, UR11, UR50, -UR51 ;  /* 0x000000320b067290 */ /* 0x000fc8000fffe833 */
[----:B------:R-:W-:-:S04]  /*3e60*/  UIMAD.WIDE UR6, UR6, 0x2aaaaaab, URZ ;  /* 0x2aaaaaab060678a5 */ /* 0x000fc8000f8e023f */
[----:B------:R-:W-:-:S04]  /*3e70*/  USHF.R.U32.HI UR6, URZ, 0x1f, UR7 ;  /* 0x0000001f3f067899 */ /* 0x000fc80008011607 */
[----:B------:R-:W-:-:S04]  /*3e80*/  ULEA.HI.SX32 UR6, UR7, UR6, 0x1c ;  /* 0x0000000607067291 */ /* 0x000fc8000f8fe23f */
[----:B------:R-:W-:Y:S01]  /*3e90*/  UISETP.LT.AND UP1, UPT, UR40, UR6, UPT ;  /* 0x000000062800728c */ /* 0x000fe2000bf21270 */
[----:B------:R-:W-:Y:S02]  /*3ea0*/  WARPGROUP.DEPBAR.LE gsb0, 0x0 ;  /* 0x00008000000079c5 */ /* 0x000fe40000010000 */
[----:B------:R-:W-:Y:S01]  /*3eb0*/  @!P2 SYNCS.ARRIVE.TRANS64.RED.A1T0 RZ, [UR22], RZ ;  /* 0x000000ffffffa9a7 */ /* 0x000fe20008100416 */
[----:B------:R-:W-:-:S04]  /*3ec0*/  USEL UR22, UR40, UR6, !UP1 ;  /* 0x0000000628167287 */ /* 0x000fc8000c800000 */
[----:B------:R-:W-:-:S06]  /*3ed0*/  UISETP.GE.AND UP1, UPT, UR52, UR22, UPT ;  /* 0x000000163400728c */ /* 0x000fcc000bf26270 */
[----:B------:R-:W-:-:S13]  /*3ee0*/  PLOP3.LUT P3, PT, PT, PT, UP1, 0x80, 0x0 ;  /* 0x000000000000781c */ /* 0x000fda0003f6f018 */
[----:B---3--:R-:W-:Y:S05]  /*3ef0*/  @!P3 BRA `(.L_x_4611) ;  /* 0x000000240074b947 */ /* 0x008fea0003800000 */
[----:B012---:R-:W-:Y:S01]  /*3f00*/  IMAD.MOV.U32 R9, RZ, RZ, R4 ;  /* 0x000000ffff097224 */ /* 0x007fe200078e0004 */
[----:B------:R-:W-:Y:S01]  /*3f10*/  ULDC UR23, c[0x0][0x988] ;  /* 0x0002620000177ab9 */ /* 0x000fe20000000800 */
[----:B------:R-:W-:-:S07]  /*3f20*/  IMAD.MOV.U32 R7, RZ, RZ, R5 ;  /* 0x000000ffff077224 */ /* 0x000fce00078e0005 */
.L_x_4620:
[----:B------:R-:W-:-:S04]  /*3f30*/  UIADD3 UR37, UR37, 0x1, URZ ;  /* 0x0000000125257890 */ /* 0x000fc8000fffe03f */
[----:B------:R-:W-:-:S04]  /*3f40*/  UISETP.NE.AND UP1, UPT, UR37, 0x2, UPT ;  /* 0x000000022500788c */ /* 0x000fc8000bf25270 */
[----:B------:R-:W-:Y:S02]  /*3f50*/  USEL UR6, URZ, 0x1, UP1 ;  /* 0x000000013f067887 */ /* 0x000fe40008800000 */
[----:B------:R-:W-:Y:S02]  /*3f60*/  USEL UR37, UR37, URZ, UP1 ;  /* 0x0000003f25257287 */ /* 0x000fe40008800000 */
[----:B------:R-:W-:Y:S01]  /*3f70*/  ULOP3.LUT UR47, UR47, UR6, URZ, 0x3c, !UPT ;  /* 0x000000062f2f7292 */ /* 0x000fe2000f8e3c3f */
[----:B------:R-:W-:Y:S11]  /*3f80*/  @!P0 BRA `(.L_x_4612) ;  /* 0x0000000000048947 */ /* 0x000ff60003800000 */
[----:B------:R-:W-:Y:S01]  /*3f90*/  BPT.TRAP 0x1 ;  /* 0x000000040000795c */ /* 0x000fe20000300000 */
.L_x_4612:
        /* <DEDUP_REMOVED lines=9> */
.L_x_4613:
[----:B------:R-:W-:Y:S01]  /*4030*/  VIADD R8, R16, UR43 ;  /* 0x0000002b10087c36 */ /* 0x000fe20008000000 */
[----:B-1----:R-:W-:Y:S06]  /*4040*/  @P3 BRA `(.L_x_4614) ;  /* 0x0000000000083947 */ /* 0x002fec0003800000 */
[----:B------:R-:W1:Y:S02]  /*4050*/  SYNCS.PHASECHK.TRANS64.TRYWAIT P3, [UR24+0x22830], R6 ;  /* 0x02283006ff0075a7 */ /* 0x000e640008060158 */
[----:B-1----:R-:W-:Y:S05]  /*4060*/  @!P3 BRA `(.L_x_4615) ;  /* 0x0000010000d4b947 */ /* 0x002fea0003800000 */
.L_x_4614:
[----:B------:R-:W-:Y:S01]  /*4070*/  UIMAD UR18, UR37, 0x300, UR20 ;  /* 0x00000300251278a4 */ /* 0x000fe2000f8e0214 */
[----:B------:R-:W-:Y:S01]  /*4080*/  WARPGROUP.ARRIVE ;  /* 0x00000000000079c5 */ /* 0x000fe20000000000 */
[----:B------:R-:W-:Y:S01]  /*4090*/  UMOV UR19, 0x40000040 ;  /* 0x4000004000137882 */ /* 0x000fe20000000000 */
[----:B------:R-:W-:Y:S01]  /*40a0*/  @UP0 ULDC UR6, c[0x0][0x44c] ;  /* 0x0001130000060ab9 */ /* 0x000fe20000000800 */
[----:B------:R-:W-:Y:S01]  /*40b0*/  UMOV UR7, 0x40000040 ;  /* 0x4000004000077882 */ /* 0x000fe20000000000 */
[----:B------:R-:W-:Y:S01]  /*40c0*/  @P1 IMAD.HI.U32 R4, R8, UR6, RZ ;  /* 0x0000000608041c27 */ /* 0x000fe2000f8e00ff */
[----:B------:R-:W-:Y:S01]  /*40d0*/  @UP0 ULDC UR6, c[0x0][0x450] ;  /* 0x0001140000060ab9 */ /* 0x000fe20000000800 */
[----:B------:R-:W-:Y:S01]  /*40e0*/  UIADD3 UR10, UR18, 0x4, URZ ;  /* 0x00000004120a7890 */ /* 0x000fe2000fffe03f */
[----:B------:R-:W-:Y:S01]  /*40f0*/  LOP3.LUT R11, R11, 0xffffdfff, RZ, 0xc0, !PT ;  /* 0xffffdfff0b0b7812 */ /* 0x000fe200078ec0ff */
[----:B------:R-:W-:Y:S01]  /*4100*/  HGMMA.64x96x16.F32 R152, gdesc[UR16], RZ, !UPT, gsb0 ;  /* 0x01600000109879f0 */ /* 0x000fe2000c0008ff */
[----:B------:R-:W-:Y:S01]  /*4110*/  @P1 SHF.R.U32.HI R8, RZ, UR6, R4 ;  /* 0x00000006ff081c19 */ /* 0x000fe20008011604 */
[----:B------:R-:W-:Y:S01]  /*4120*/  UIMAD UR6, UR52, -0x60, URZ ;  /* 0xffffffa0340678a4 */ /* 0x000fe2000f8e023f */
[----:B------:R-:W-:Y:S01]  /*4130*/  @P2 LOP3.LUT R11, R11, 0x2000, RZ, 0xfc, !PT ;  /* 0x000020000b0b2812 */ /* 0x000fe200078efcff */
[----:B------:R-:W-:Y:S01]  /*4140*/  UMOV UR11, 0x40000040 ;  /* 0x40000040000b7882 */ /* 0x000fe20000000000 */
[----:B------:R-:W-:Y:S01]  /*4150*/  UIADD3 UR14, UR18, 0x6, URZ ;  /* 0x00000006120e7890 */ /* 0x000fe2000fffe03f */
[----:B-1----:R-:W1:Y:S01]  /*4160*/  SHFL.IDX PT, R5, R8, RZ, 0x1c1f ;  /* 0x001c1fff08057589 */ /* 0x002e6200000e0000 */
[----:B------:R-:W-:Y:S01]  /*4170*/  UMOV UR15, 0x40000040 ;  /* 0x40000040000f7882 */ /* 0x000fe20000000000 */
[----:B------:R-:W-:Y:S01]  /*4180*/  IMAD.U32 R15, RZ, RZ, UR6 ;  /* 0x00000006ff0f7e24 */ /* 0x000fe2000f8e00ff */
[----:B------:R-:W-:Y:S01]  /*4190*/  UIADD3 UR6, UR18, 0x2, URZ ;  /* 0x0000000212067890 */ /* 0x000fe2000fffe03f */
[----:B------:R-:W2:Y:S01]  /*41a0*/  SHFL.IDX PT, R13, R8, 0x1, 0x1c1f ;  /* 0x003c1f00080d7f89 */ /* 0x000ea200000e0000 */
[----:B------:R-:W-:Y:S01]  /*41b0*/  IMAD.U32 R21, RZ, RZ, UR51 ;  /* 0x00000033ff157e24 */ /* 0x000fe2000f8e00ff */
[----:B------:R-:W-:-:S02]  /*41c0*/  LOP3.LUT R11, R11, 0xffffefff, RZ, 0xc0, !PT ;  /* 0xffffefff0b0b7812 */ /* 0x000fc400078ec0ff */
[----:B------:R-:W-:Y:S01]  /*41d0*/  IADD3 R4, -R2, 0x1, R15 ;  /* 0x0000000102047810 */ /* 0x000fe20007ffe10f */
[----:B------:R-:W3:Y:S01]  /*41e0*/  S2R R200, SR_TID.X ;  /* 0x0000000000c87919 */ /* 0x000ee20000002100 */
[----:B------:R-:W-:Y:S02]  /*41f0*/  @P0 LOP3.LUT R11, R11, 0x1000, RZ, 0xfc, !PT ;  /* 0x000010000b0b0812 */ /* 0x000fe400078efcff */
[----:B------:R-:W-:Y:S02]  /*4200*/  IADD3 R4, -R21, UR50, R4 ;  /* 0x0000003215047c10 */ /* 0x000fe4000fffe104 */
[----:B------:R-:W-:-:S04]  /*4210*/  LOP3.LUT R11, R11, 0xffffbfff, RZ, 0xc0, !PT ;  /* 0xffffbfff0b0b7812 */ /* 0x000fc800078ec0ff */
[----:B------:R-:W-:-:S04]  /*4220*/  @P1 LOP3.LUT R11, R11, 0x4000, RZ, 0xfc, !PT ;  /* 0x000040000b0b1812 */ /* 0x000fc800078efcff */
[----:B------:R-:W-:Y:S01]  /*4230*/  LOP3.LUT R11, R11, 0xffff7fff, RZ, 0xc0, !PT ;  /* 0xffff7fff0b0b7812 */ /* 0x000fe200078ec0ff */
[C---:B-1----:R-:W-:Y:S02]  /*4240*/  IMAD.IADD R5, R4.reuse, 0x1, R5 ;  /* 0x0000000104057824 */ /* 0x042fe400078e0205 */
[----:B--2---:R-:W-:-:S05]  /*4250*/  IMAD.IADD R4, R4, 0x1, R13 ;  /* 0x0000000104047824 */ /* 0x004fca00078e020d */
[C---:B------:R-:W-:Y:S02]  /*4260*/  ISETP.GT.AND P1, PT, R4.reuse, 0x41, PT ;  /* 0x000000410400780c */ /* 0x040fe40003f24270 */
[C---:B------:R-:W-:Y:S02]  /*4270*/  ISETP.GT.AND P2, PT, R4.reuse, 0x48, PT ;  /* 0x000000480400780c */ /* 0x040fe40003f44270 */
[C---:B------:R-:W-:Y:S02]  /*4280*/  ISETP.GT.AND P0, PT, R4.reuse, 0x49, PT ;  /* 0x000000490400780c */ /* 0x040fe40003f04270 */
[C---:B------:R-:W-:Y:S02]  /*4290*/  ISETP.GT.AND P3, PT, R4.reuse, 0x50, PT ;  /* 0x000000500400780c */ /* 0x040fe40003f64270 */
[C---:B------:R-:W-:Y:S02]  /*42a0*/  ISETP.GT.AND P4, PT, R4.reuse, 0x51, PT ;  /* 0x000000510400780c */ /* 0x040fe40003f84270 */
[----:B------:R-:W-:-:S02]  /*42b0*/  ISETP.GT.AND P5, PT, R4, 0x58, PT ;  /* 0x000000580400780c */ /* 0x000fc40003fa4270 */
[----:B------:R-:W-:Y:S02]  /*42c0*/  ISETP.GT.AND P6, PT, R4, 0x59, PT ;  /* 0x000000590400780c */ /* 0x000fe40003fc4270 */
[----:B------:R-:W-:Y:S02]  /*42d0*/  @P1 LOP3.LUT R11, R11, 0x8000, RZ, 0xfc, !PT ;  /* 0x000080000b0b1812 */ /* 0x000fe400078efcff */
[----:B------:R-:W-:Y:S02]  /*42e0*/  ISETP.GT.AND P1, PT, R5, RZ, PT ;  /* 0x000000ff0500720c */ /* 0x000fe40003f24270 */
[----:B------:R-:W-:Y:S02]  /*42f0*/  LOP3.LUT R11, R11, 0xfffeffff, RZ, 0xc0, !PT ;  /* 0xfffeffff0b0b7812 */ /* 0x000fe400078ec0ff */
[----:B---3--:R-:W-:Y:S02]  /*4300*/  SHF.R.U32.HI R200, RZ, 0x7, R200 ;  /* 0x00000007ffc87819 */ /* 0x008fe400000116c8 */
[----:B------:R-:W-:-:S02]  /*4310*/  @P2 LOP3.LUT R11, R11, 0x10000, RZ, 0xfc, !PT ;  /* 0x000100000b0b2812 */ /* 0x000fc400078efcff */
[----:B------:R-:W-:Y:S02]  /*4320*/  ISETP.GT.AND P2, PT, R5, 0x9, PT ;  /* 0x000000090500780c */ /* 0x000fe40003f44270 */
[----:B------:R-:W-:-:S04]  /*4330*/  LOP3.LUT R11, R11, 0xfffdffff, RZ, 0xc0, !PT ;  /* 0xfffdffff0b0b7812 */ /* 0x000fc800078ec0ff */
[----:B------:R-:W-:Y:S02]  /*4340*/  @P0 LOP3.LUT R11, R11, 0x20000, RZ, 0xfc, !PT ;  /* 0x000200000b0b0812 */ /* 0x000fe400078efcff */
[----:B------:R-:W-:Y:S02]  /*4350*/  ISETP.GT.AND P0, PT, R5, 0x8, PT ;  /* 0x000000080500780c */ /* 0x000fe40003f04270 */
[----:B------:R-:W-:-:S04]  /*4360*/  LOP3.LUT R11, R11, 0xfffbffff, RZ, 0xc0, !PT ;  /* 0xfffbffff0b0b7812 */ /* 0x000fc800078ec0ff */
[----:B------:R-:W-:Y:S02]  /*4370*/  @P3 LOP3.LUT R11, R11, 0x40000, RZ, 0xfc, !PT ;  /* 0x000400000b0b3812 */ /* 0x000fe400078efcff */
[----:B------:R-:W-:Y:S01]  /*4380*/  ISETP.GT.AND P3, PT, R5, 0x1, PT ;  /* 0x000000010500780c */ /* 0x000fe20003f64270 */
        /* <DEDUP_REMOVED lines=11> */
[----:B------:R-:W-:Y:S02]  /*4440*/  FSEL R152, R152, -INF , P1 ;  /* 0xff80000098987808 */ /* 0x000fe40000800000 */
[----:B------:R-:W-:Y:S02]  /*4450*/  ISETP.GT.AND P1, PT, R5, 0x10, PT ;  /* 0x000000100500780c */ /* 0x000fe40003f24270 */
[----:B------:R-:W-:Y:S02]  /*4460*/  FSEL R8, R153, -INF , P3 ;  /* 0xff80000099087808 */ /* 0x000fe40001800000 */
[----:B------:R-:W-:-:S02]  /*4470*/  FSEL R156, R156, -INF , P0 ;  /* 0xff8000009c9c7808 */ /* 0x000fc40000000000 */
[----:B------:R-:W-:Y:S02]  /*4480*/  FSEL R10, R157, -INF , P2 ;  /* 0xff8000009d0a7808 */ /* 0x000fe40001000000 */
[----:B------:R-:W-:Y:S02]  /*4490*/  FSEL R160, R160, -INF , P1 ;  /* 0xff800000a0a07808 */ /* 0x000fe40000800000 */
[C---:B------:R-:W-:Y:S02]  /*44a0*/  ISETP.GT.AND P3, PT, R5.reuse, 0x11, PT ;  /* 0x000000110500780c */ /* 0x040fe40003f64270 */
[C---:B------:R-:W-:Y:S02]  /*44b0*/  ISETP.GT.AND P0, PT, R5.reuse, 0x18, PT ;  /* 0x000000180500780c */ /* 0x040fe40003f04270 */
[C---:B------:R-:W-:Y:S02]  /*44c0*/  ISETP.GT.AND P2, PT, R5.reuse, 0x19, PT ;  /* 0x000000190500780c */ /* 0x040fe40003f44270 */
[----:B------:R-:W-:-:S02]  /*44d0*/  ISETP.GT.AND P1, PT, R5, 0x20, PT ;  /* 0x000000200500780c */ /* 0x000fc40003f24270 */
[----:B------:R-:W-:Y:S02]  /*44e0*/  FSEL R161, R161, -INF , P3 ;  /* 0xff800000a1a17808 */ /* 0x000fe40001800000 */
[----:B------:R-:W-:Y:S02]  /*44f0*/  FSEL R164, R164, -INF , P0 ;  /* 0xff800000a4a47808 */ /* 0x000fe40000000000 */
[----:B------:R-:W-:Y:S02]  /*4500*/  FSEL R165, R165, -INF , P2 ;  /* 0xff800000a5a57808 */ /* 0x000fe40001000000 */
[----:B------:R-:W-:Y:S02]  /*4510*/  FSEL R168, R168, -INF , P1 ;  /* 0xff800000a8a87808 */ /* 0x000fe40000800000 */
[C---:B------:R-:W-:Y:S02]  /*4520*/  ISETP.GT.AND P3, PT, R5.reuse, 0x21, PT ;  /* 0x000000210500780c */ /* 0x040fe40003f64270 */
[----:B------:R-:W-:-:S02]  /*4530*/  ISETP.GT.AND P0, PT, R5, 0x28, PT ;  /* 0x000000280500780c */ /* 0x000fc40003f04270 */
[C---:B------:R-:W-:Y:S02]  /*4540*/  ISETP.GT.AND P2, PT, R5.reuse, 0x29, PT ;  /* 0x000000290500780c */ /* 0x040fe40003f44270 */
[----:B------:R-:W-:Y:S02]  /*4550*/  ISETP.GT.AND P1, PT, R5, 0x30, PT ;  /* 0x000000300500780c */ /* 0x000fe40003f24270 */
[----:B------:R-:W-:Y:S02]  /*4560*/  FSEL R169, R169, -INF , P3 ;  /* 0xff800000a9a97808 */ /* 0x000fe40001800000 */
[----:B------:R-:W-:Y:S02]  /*4570*/  FSEL R172, R172, -INF , P0 ;  /* 0xff800000acac7808 */ /* 0x000fe40000000000 */
[----:B------:R-:W-:Y:S02]  /*4580*/  FSEL R173, R173, -INF , P2 ;  /* 0xff800000adad7808 */ /* 0x000fe40001000000 */
[----:B------:R-:W-:-:S02]  /*4590*/  FSEL R176, R176, -INF , P1 ;  /* 0xff800000b0b07808 */ /* 0x000fc40000800000 */
[C---:B------:R-:W-:Y:S02]  /*45a0*/  ISETP.GT.AND P3, PT, R5.reuse, 0x31, PT ;  /* 0x000000310500780c */ /* 0x040fe40003f64270 */
[C---:B------:R-:W-:Y:S02]  /*45b0*/  ISETP.GT.AND P0, PT, R5.reuse, 0x38, PT ;  /* 0x000000380500780c */ /* 0x040fe40003f04270 */
[----:B------:R-:W-:Y:S02]  /*45c0*/  ISETP.GT.AND P2, PT, R5, 0x39, PT ;  /* 0x000000390500780c */ /* 0x000fe40003f44270 */
[----:B------:R-:W-:Y:S02]  /*45d0*/  ISETP.GT.AND P1, PT, R4, RZ, PT ;  /* 0x000000ff0400720c */ /* 0x000fe40003f24270 */
        /* <DEDUP_REMOVED lines=22> */
[C---:B------:R-:W-:Y:S02]  /*4740*/  ISETP.GT.AND P2, PT, R4.reuse, 0x29, PT ;  /* 0x000000290400780c */ /* 0x040fe40003f44270 */
        /* <DEDUP_REMOVED lines=9> */
[----:B------:R-:W-:Y:S02]  /*47e0*/  FMNMX.FTZ R4, R154, R9, !PT ;  /* 0x000000099a047209 */ /* 0x000fe40007810000 */
[----:B------:R-:W-:Y:S02]  /*47f0*/  FSEL R179, R179, -INF , P3 ;  /* 0xff800000b3b37808 */ /* 0x000fe40001800000 */
[----:B------:R-:W-:Y:S02]  /*4800*/  FMNMX.FTZ R4, R155, R4, !PT ;  /* 0x000000049b047209 */ /* 0x000fe40007810000 */
[----:B------:R-:W-:Y:S02]  /*4810*/  FSEL R182, R182, -INF , P0 ;  /* 0xff800000b6b67808 */ /* 0x000fe40000000000 */
[----:B------:R-:W-:Y:S02]  /*4820*/  FMNMX.FTZ R4, R158, R4, !PT ;  /* 0x000000049e047209 */ /* 0x000fe40007810000 */
[----:B------:R-:W-:-:S02]  /*4830*/  FSEL R183, R183, -INF , P2 ;  /* 0xff800000b7b77808 */ /* 0x000fc40001000000 */
[----:B------:R-:W-:Y:S02]  /*4840*/  FMNMX.FTZ R4, R159, R4, !PT ;  /* 0x000000049f047209 */ /* 0x000fe40007810000 */
[----:B------:R-:W-:Y:S02]  /*4850*/  FSEL R186, R186, -INF , P1 ;  /* 0xff800000baba7808 */ /* 0x000fe40000800000 */
[----:B------:R-:W-:Y:S02]  /*4860*/  FMNMX.FTZ R4, R162, R4, !PT ;  /* 0x00000004a2047209 */ /* 0x000fe40007810000 */
[----:B------:R-:W-:Y:S02]  /*4870*/  LOP3.LUT P1, RZ, R11, 0x8000, RZ, 0xc0, !PT ;  /* 0x000080000bff7812 */ /* 0x000fe4000782c0ff */
[----:B------:R-:W-:Y:S02]  /*4880*/  FMNMX.FTZ R4, R163, R4, !PT ;  /* 0x00000004a3047209 */ /* 0x000fe40007810000 */
[----:B------:R-:W-:-:S02]  /*4890*/  LOP3.LUT P2, RZ, R11, 0x10000, RZ, 0xc0, !PT ;  /* 0x000100000bff7812 */ /* 0x000fc4000784c0ff */
[----:B------:R-:W-:Y:S02]  /*48a0*/  FMNMX.FTZ R4, R166, R4, !PT ;  /* 0x00000004a6047209 */ /* 0x000fe40007810000 */
[----:B------:R-:W-:Y:S02]  /*48b0*/  FSEL R187, R187, -INF , P1 ;  /* 0xff800000bbbb7808 */ /* 0x000fe40000800000 */
[----:B------:R-:W-:Y:S02]  /*48c0*/  FMNMX.FTZ R4, R167, R4, !PT ;  /* 0x00000004a7047209 */ /* 0x000fe40007810000 */
[----:B------:R-:W-:Y:S02]  /*48d0*/  LOP3.LUT P0, RZ, R11, 0x20000, RZ, 0xc0, !PT ;  /* 0x000200000bff7812 */ /* 0x000fe4000780c0ff */
[----:B------:R-:W-:Y:S02]  /*48e0*/  FMNMX.FTZ R4, R170, R4, !PT ;  /* 0x00000004aa047209 */ /* 0x000fe40007810000 */
[----:B------:R-:W-:-:S02]  /*48f0*/  FSEL R190, R190, -INF , P2 ;  /* 0xff800000bebe7808 */ /* 0x000fc40001000000 */
[----:B------:R-:W-:Y:S02]  /*4900*/  FMNMX.FTZ R4, R171, R4, !PT ;  /* 0x00000004ab047209 */ /* 0x000fe40007810000 */
[----:B------:R-:W-:Y:S02]  /*4910*/  LOP3.LUT P3, RZ, R11, 0x40000, RZ, 0xc0, !PT ;  /* 0x000400000bff7812 */ /* 0x000fe4000786c0ff */
[----:B------:R-:W-:Y:S02]  /*4920*/  FMNMX.FTZ R4, R174, R4, !PT ;  /* 0x00000004ae047209 */ /* 0x000fe40007810000 */
[----:B------:R-:W-:Y:S02]  /*4930*/  FSEL R191, R191, -INF , P0 ;  /* 0xff800000bfbf7808 */ /* 0x000fe40000000000 */
        /* <DEDUP_REMOVED lines=8> */
[----:B------:R-:W-:Y:S02]  /*49c0*/  FMNMX.FTZ R4, R183, R4, !PT ;  /* 0x00000004b7047209 */ /* 0x000fe40007810000 */
[C---:B------:R-:W-:Y:S02]  /*49d0*/  LOP3.LUT P1, RZ, R11.reuse, 0x4000, RZ, 0xc0, !PT ;  /* 0x000040000bff7812 */ /* 0x040fe4000782c0ff */
[----:B------:R-:W-:Y:S02]  /*49e0*/  FMNMX.FTZ R4, R186, R4, !PT ;  /* 0x00000004ba047209 */ /* 0x000fe40007810000 */
[----:B------:R-:W-:Y:S02]  /*49f0*/  LOP3.LUT P2, RZ, R11, 0x2000, RZ, 0xc0, !PT ;  /* 0x000020000bff7812 */ /* 0x000fe4000784c0ff */
[----:B------:R-:W-:Y:S02]  /*4a00*/  FMNMX.FTZ R4, R187, R4, !PT ;  /* 0x00000004bb047209 */ /* 0x000fe40007810000 */
[----:B------:R-:W-:-:S02]  /*4a10*/  LOP3.LUT P0, RZ, R11, 0x1000, RZ, 0xc0, !PT ;  /* 0x000010000bff7812 */ /* 0x000fc4000780c0ff */
[----:B------:R-:W-:Y:S02]  /*4a20*/  FMNMX.FTZ R4, R190, R4, !PT ;  /* 0x00000004be047209 */ /* 0x000fe40007810000 */
[----:B------:R-:W-:Y:S02]  /*4a30*/  ISETP.GT.AND P6, PT, R5, 0x41, PT ;  /* 0x000000410500780c */ /* 0x000fe40003fc4270 */
[----:B------:R-:W-:Y:S02]  /*4a40*/  FMNMX.FTZ R4, R191, R4, !PT ;  /* 0x00000004bf047209 */ /* 0x000fe40007810000 */
[----:B------:R-:W-:Y:S02]  /*4a50*/  ISETP.GT.AND P5, PT, R5, 0x48, PT ;  /* 0x000000480500780c */ /* 0x000fe40003fa4270 */
[----:B------:R-:W-:Y:S02]  /*4a60*/  FMNMX.FTZ R4, R194, R4, !PT ;  /* 0x00000004c2047209 */ /* 0x000fe40007810000 */
[----:B------:R-:W-:-:S02]  /*4a70*/  FSEL R185, R185, -INF , P6 ;  /* 0xff800000b9b97808 */ /* 0x000fc40003000000 */
[----:B------:R-:W-:Y:S02]  /*4a80*/  FMNMX.FTZ R4, R195, R4, !PT ;  /* 0x00000004c3047209 */ /* 0x000fe40007810000 */
[----:B------:R-:W-:Y:S02]  /*4a90*/  ISETP.GT.AND P4, PT, R5, 0x49, PT ;  /* 0x000000490500780c */ /* 0x000fe40003f84270 */
[----:B------:R-:W-:Y:S02]  /*4aa0*/  FMNMX.FTZ R4, R198, R4, !PT ;  /* 0x00000004c6047209 */ /* 0x000fe40007810000 */
[----:B------:R-:W-:Y:S02]  /*4ab0*/  FSEL R188, R188, -INF , P5 ;  /* 0xff800000bcbc7808 */ /* 0x000fe40002800000 */
[----:B------:R-:W-:Y:S02]  /*4ac0*/  FMNMX.FTZ R4, R199, R4, !PT ;  /* 0x00000004c7047209 */ /* 0x000fe40007810000 */
[----:B------:R-:W-:-:S02]  /*4ad0*/  FSEL R189, R189, -INF , P4 ;  /* 0xff800000bdbd7808 */ /* 0x000fc40002000000 */
[C---:B------:R-:W-:Y:S01]  /*4ae0*/  ISETP.GT.AND P5, PT, R5.reuse, 0x50, PT ;  /* 0x000000500500780c */ /* 0x040fe20003fa4270 */
[----:B------:R-:W1:Y:S01]  /*4af0*/  SHFL.BFLY PT, R11, R4, 0x2, 0x1f ;  /* 0x0c401f00040b7f89 */ /* 0x000e6200000e0000 */
[C---:B------:R-:W-:Y:S02]  /*4b00*/  ISETP.GT.AND P4, PT, R5.reuse, 0x51, PT ;  /* 0x000000510500780c */ /* 0x040fe40003f84270 */
[----:B------:R-:W-:Y:S02]  /*4b10*/  FSEL R192, R192, -INF , P5 ;  /* 0xff800000c0c07808 */ /* 0x000fe40002800000 */
[----:B------:R-:W-:Y:S02]  /*4b20*/  ISETP.GT.AND P5, PT, R5, 0x58, PT ;  /* 0x000000580500780c */ /* 0x000fe40003fa4270 */
[----:B------:R-:W-:Y:S02]  /*4b30*/  FSEL R193, R193, -INF , P4 ;  /* 0xff800000c1c17808 */ /* 0x000fe40002000000 */
[----:B------:R-:W-:-:S02]  /*4b40*/  ISETP.GT.AND P4, PT, R5, 0x59, PT ;  /* 0x000000590500780c */ /* 0x000fc40003f84270 */
[----:B------:R-:W-:Y:S02]  /*4b50*/  FSEL R196, R196, -INF , P5 ;  /* 0xff800000c4c47808 */ /* 0x000fe40002800000 */
[----:B------:R-:W-:Y:S02]  /*4b60*/  FSEL R197, R197, -INF , P4 ;  /* 0xff800000c5c57808 */ /* 0x000fe40002000000 */
[----:B-1----:R-:W-:-:S05]  /*4b70*/  FMNMX.FTZ R4, R4, R11, !PT ;  /* 0x0000000b04047209 */ /* 0x002fca0007810000 */
[----:B------:R-:W1:Y:S02]  /*4b80*/  SHFL.BFLY PT, R11, R4, 0x1, 0x1f ;  /* 0x0c201f00040b7f89 */ /* 0x000e6400000e0000 */
[----:B-1----:R-:W-:-:S04]  /*4b90*/  FMNMX.FTZ R4, R4, R11, !PT ;  /* 0x0000000b04047209 */ /* 0x002fc80007810000 */
[----:B------:R-:W-:-:S04]  /*4ba0*/  FSETP.NEU.FTZ.AND P3, PT, R4, -INF , PT ;  /* 0xff8000000400780b */ /* 0x000fc80003f7d000 */
[----:B------:R-:W-:-:S05]  /*4bb0*/  FSEL R11, R4, RZ, P3 ;  /* 0x000000ff040b7208 */ /* 0x000fca0001800000 */
[----:B------:R-:W-:Y:S01]  /*4bc0*/  FADD.FTZ R11, -R11, R9 ;  /* 0x000000090b0b7221 */ /* 0x000fe20000010100 */
[----:B------:R-:W-:-:S05]  /*4bd0*/  FMUL.FTZ R9, R4, UR10 ;  /* 0x0000000a04097c20 */ /* 0x000fca0008410000 */
[----:B------:R-:W-:Y:S02]  /*4be0*/  FSEL R9, R9, RZ, P3 ;  /* 0x000000ff09097208 */ /* 0x000fe40001800000 */
[----:B------:R-:W-:-:S03]  /*4bf0*/  ISETP.GT.AND P3, PT, R5, 0x40, PT ;  /* 0x000000400500780c */ /* 0x000fc60003f64270 */
        /* <DEDUP_REMOVED lines=27> */
[----:B------:R-:W-:-:S02]  /*4db0*/  FSEL R184, R184, -INF , P3 ;  /* 0xff800000b8b87808 */ /* 0x000fc40001800000 */
[----:B------:R-:W-:-:S04]  /*4dc0*/  FMNMX.FTZ R11, R8, R11, !PT ;  /* 0x0000000b080b7209 */ /* 0x000fc80007810000 */
[----:B------:R-:W-:Y:S01]  /*4dd0*/  FMNMX.FTZ R11, R156, R11, !PT ;  /* 0x0000000b9c0b7209 */ /* 0x000fe20007810000 */
[----:B------:R-:W1:Y:S03]  /*4de0*/  MUFU.EX2 R9, R9 ;  /* 0x0000000900097308 */ /* 0x000e660000000800 */
[----:B------:R-:W-:-:S04]  /*4df0*/  FMNMX.FTZ R11, R10, R11, !PT ;  /* 0x0000000b0a0b7209 */ /* 0x000fc80007810000 */
[----:B------:R-:W-:Y:S01]  /*4e00*/  FMNMX.FTZ R11, R160, R11, !PT ;  /* 0x0000000ba00b7209 */ /* 0x000fe20007810000 */
[----:B------:R-:W2:Y:S03]  /*4e10*/  MUFU.EX2 R155, R155 ;  /* 0x0000009b009b7308 */ /* 0x000ea60000000800 */
[----:B------:R-:W-:-:S04]  /*4e20*/  FMNMX.FTZ R11, R161, R11, !PT ;  /* 0x0000000ba10b7209 */ /* 0x000fc80007810000 */
[----:B------:R-:W-:Y:S01]  /*4e30*/  FMNMX.FTZ R11, R164, R11, !PT ;  /* 0x0000000ba40b7209 */ /* 0x000fe20007810000 */
[----:B------:R-:W3:Y:S01]  /*4e40*/  MUFU.EX2 R158, R158 ;  /* 0x0000009e009e7308 */ /* 0x000ee20000000800 */
[----:B-1----:R-:W-:Y:S01]  /*4e50*/  FFMA.FTZ R0, R9, R0, R154 ;  /* 0x0000000009007223 */ /* 0x002fe2000001009a */
[----:B------:R-:W-:Y:S01]  /*4e60*/  FMUL.FTZ R26, R26, R9 ;  /* 0x000000091a1a7220 */ /* 0x000fe20000410000 */
        /* <DEDUP_REMOVED lines=8> */
[----:B------:R-:W-:Y:S01]  /*4ef0*/  FMUL.FTZ R34, R34, R9 ;  /* 0x0000000922227220 */ /* 0x000fe20000410000 */
[----:B------:R-:W-:Y:S01]  /*4f00*/  FMNMX.FTZ R11, R169, R11, !PT ;  /* 0x0000000ba90b7209 */ /* 0x000fe20007810000 */
[-C--:B------:R-:W-:Y:S01]  /*4f10*/  FMUL.FTZ R35, R35, R9.reuse ;  /* 0x0000000923237220 */ /* 0x080fe20000410000 */
[-C--:B------:R-:W-:Y:S01]  /*4f20*/  FMUL.FTZ R38, R38, R9.reuse ;  /* 0x0000000926267220 */ /* 0x080fe20000410000 */
[----:B------:R-:W-:Y:S01]  /*4f30*/  FMUL.FTZ R39, R39, R9 ;  /* 0x0000000927277220 */ /* 0x000fe20000410000 */
[----:B------:R-:W-:Y:S01]  /*4f40*/  FMNMX.FTZ R11, R172, R11, !PT ;  /* 0x0000000bac0b7209 */ /* 0x000fe20007810000 */
[----:B---3--:R-:W-:Y:S01]  /*4f50*/  FADD.FTZ R0, R158, R0 ;  /* 0x000000009e007221 */ /* 0x008fe20000010000 */
[----:B------:R-:W2:Y:S01]  /*4f60*/  MUFU.EX2 R153, R162 ;  /* 0x000000a200997308 */ /* 0x000ea20000000800 */
[----:B------:R-:W-:Y:S01]  /*4f70*/  FMUL.FTZ R42, R42, R9 ;  /* 0x000000092a2a7220 */ /* 0x000fe20000410000 */
[----:B------:R-:W-:Y:S01]  /*4f80*/  FMNMX.FTZ R11, R173, R11, !PT ;  /* 0x0000000bad0b7209 */ /* 0x000fe20007810000 */
[-C--:B------:R-:W-:Y:S01]  /*4f90*/  FMUL.FTZ R43, R43, R9.reuse ;  /* 0x000000092b2b7220 */ /* 0x080fe20000410000 */
[-C--:B------:R-:W-:Y:S01]  /*4fa0*/  FMUL.FTZ R46, R46, R9.reuse ;  /* 0x000000092e2e7220 */ /* 0x080fe20000410000 */
[----:B------:R-:W-:Y:S01]  /*4fb0*/  FMUL.FTZ R47, R47, R9 ;  /* 0x000000092f2f7220 */ /* 0x000fe20000410000 */
[----:B------:R-:W-:Y:S01]  /*4fc0*/  FMNMX.FTZ R11, R176, R11, !PT ;  /* 0x0000000bb00b7209 */ /* 0x000fe20007810000 */
[C---:B-1----:R-:W-:Y:S01]  /*4fd0*/  FADD.FTZ R0, R159.reuse, R0 ;  /* 0x000000009f007221 */ /* 0x042fe20000010000 */
[----:B------:R-:W-:Y:S01]  /*4fe0*/  F2FP.F16.F32.PACK_AB R159, R159, R158 ;  /* 0x0000009e9f9f723e */ /* 0x000fe200000000ff */
[----:B------:R-:W1:Y:S01]  /*4ff0*/  MUFU.EX2 R163, R163 ;  /* 0x000000a300a37308 */ /* 0x000e620000000800 */
[----:B------:R-:W-:Y:S01]  /*5000*/  FMNMX.FTZ R11, R177, R11, !PT ;  /* 0x0000000bb10b7209 */ /* 0x000fe20007810000 */
[-C--:B------:R-:W-:Y:S01]  /*5010*/  FMUL.FTZ R50, R50, R9.reuse ;  /* 0x0000000932327220 */ /* 0x080fe20000410000 */
[-C--:B------:R-:W-:Y:S01]  /*5020*/  FMUL.FTZ R51, R51, R9.reuse ;  /* 0x0000000933337220 */ /* 0x080fe20000410000 */
[----:B------:R-:W-:Y:S01]  /*5030*/  FMUL.FTZ R54, R54, R9 ;  /* 0x0000000936367220 */ /* 0x000fe20000410000 */
[----:B------:R-:W-:Y:S01]  /*5040*/  FMNMX.FTZ R11, R180, R11, !PT ;  /* 0x0000000bb40b7209 */ /* 0x000fe20007810000 */
[-C--:B------:R-:W-:Y:S01]  /*5050*/  FMUL.FTZ R55, R55, R9.reuse ;  /* 0x0000000937377220 */ /* 0x080fe20000410000 */
[----:B------:R-:W-:Y:S01]  /*5060*/  FMUL.FTZ R58, R58, R9 ;  /* 0x000000093a3a7220 */ /* 0x000fe20000410000 */
[----:B------:R-:W3:Y:S01]  /*5070*/  MUFU.EX2 R155, R166 ;  /* 0x000000a6009b7308 */ /* 0x000ee20000000800 */
[----:B------:R-:W-:Y:S01]  /*5080*/  FMNMX.FTZ R11, R181, R11, !PT ;  /* 0x0000000bb50b7209 */ /* 0x000fe20007810000 */
[----:B--2---:R-:W-:Y:S01]  /*5090*/  FADD.FTZ R0, R153, R0 ;  /* 0x0000000099007221 */ /* 0x004fe20000010000 */
[-C--:B------:R-:W-:Y:S01]  /*50a0*/  FMUL.FTZ R59, R59, R9.reuse ;  /* 0x000000093b3b7220 */ /* 0x080fe20000410000 */
[----:B------:R-:W-:Y:S01]  /*50b0*/  FMUL.FTZ R62, R62, R9 ;  /* 0x000000093e3e7220 */ /* 0x000fe20000410000 */
[----:B------:R-:W-:Y:S01]  /*50c0*/  FMNMX.FTZ R11, R184, R11, !PT ;  /* 0x0000000bb80b7209 */ /* 0x000fe20007810000 */
[-C--:B------:R-:W-:Y:S01]  /*50d0*/  FMUL.FTZ R63, R63, R9.reuse ;  /* 0x000000093f3f7220 */ /* 0x080fe20000410000 */
[----:B------:R-:W-:Y:S01]  /*50e0*/  FMUL.FTZ R66, R66, R9 ;  /* 0x0000000942427220 */ /* 0x000fe20000410000 */
[----:B------:R-:W2:Y:S01]  /*50f0*/  MUFU.EX2 R167, R167 ;  /* 0x000000a700a77308 */ /* 0x000ea20000000800 */
[----:B------:R-:W-:Y:S01]  /*5100*/  FMNMX.FTZ R11, R185, R11, !PT ;  /* 0x0000000bb90b7209 */ /* 0x000fe20007810000 */
[C---:B-1----:R-:W-:Y:S01]  /*5110*/  FADD.FTZ R0, R163.reuse, R0 ;  /* 0x00000000a3007221 */ /* 0x042fe20000010000 */
[----:B------:R-:W-:Y:S01]  /*5120*/  F2FP.F16.F32.PACK_AB R153, R163, R153 ;  /* 0x00000099a399723e */ /* 0x000fe200000000ff */
[----:B------:R-:W-:Y:S01]  /*5130*/  FMUL.FTZ R67, R67, R9 ;  /* 0x0000000943437220 */ /* 0x000fe20000410000 */
[----:B------:R-:W-:Y:S01]  /*5140*/  FMNMX.FTZ R11, R188, R11, !PT ;  /* 0x0000000bbc0b7209 */ /* 0x000fe20007810000 */
[-C--:B------:R-:W-:Y:S01]  /*5150*/  FMUL.FTZ R70, R70, R9.reuse ;  /* 0x0000000946467220 */ /* 0x080fe20000410000 */
[----:B------:R-:W-:Y:S01]  /*5160*/  FMUL.FTZ R71, R71, R9 ;  /* 0x0000000947477220 */ /* 0x000fe20000410000 */
[----:B------:R-:W1:Y:S01]  /*5170*/  MUFU.EX2 R170, R170 ;  /* 0x000000aa00aa7308 */ /* 0x000e620000000800 */
[----:B------:R-:W-:Y:S01]  /*5180*/  FMNMX.FTZ R11, R189, R11, !PT ;  /* 0x0000000bbd0b7209 */ /* 0x000fe20007810000 */
[----:B---3--:R-:W-:Y:S01]  /*5190*/  FADD.FTZ R0, R155, R0 ;  /* 0x000000009b007221 */ /* 0x008fe20000010000 */
[-C--:B------:R-:W-:Y:S01]  /*51a0*/  FMUL.FTZ R74, R74, R9.reuse ;  /* 0x000000094a4a7220 */ /* 0x080fe20000410000 */
[----:B------:R-:W-:Y:S01]  /*51b0*/  FMUL.FTZ R75, R75, R9 ;  /* 0x000000094b4b7220 */ /* 0x000fe20000410000 */
[----:B------:R-:W-:Y:S01]  /*51c0*/  FMNMX.FTZ R11, R192, R11, !PT ;  /* 0x0000000bc00b7209 */ /* 0x000fe20007810000 */
[-C--:B------:R-:W-:Y:S01]  /*51d0*/  FMUL.FTZ R78, R78, R9.reuse ;  /* 0x000000094e4e7220 */ /* 0x080fe20000410000 */
[----:B------:R-:W-:Y:S01]  /*51e0*/  FMUL.FTZ R79, R79, R9 ;  /* 0x000000094f4f7220 */ /* 0x000fe20000410000 */
[----:B------:R-:W3:Y:S01]  /*51f0*/  MUFU.EX2 R171, R171 ;  /* 0x000000ab00ab7308 */ /* 0x000ee20000000800 */
[----:B------:R-:W-:Y:S01]  /*5200*/  FMNMX.FTZ R11, R193, R11, !PT ;  /* 0x0000000bc10b7209 */ /* 0x000fe20007810000 */
[C---:B--2---:R-:W-:Y:S01]  /*5210*/  FADD.FTZ R0, R167.reuse, R0 ;  /* 0x00000000a7007221 */ /* 0x044fe20000010000 */
[----:B------:R-:W-:Y:S01]  /*5220*/  F2FP.F16.F32.PACK_AB R155, R167, R155 ;  /* 0x0000009ba79b723e */ /* 0x000fe200000000ff */
[----:B------:R-:W-:Y:S01]  /*5230*/  FMUL.FTZ R82, R82, R9 ;  /* 0x0000000952527220 */ /* 0x000fe20000410000 */
[----:B------:R-:W-:Y:S01]  /*5240*/  FMNMX.FTZ R5, R196, R11, !PT ;  /* 0x0000000bc4057209 */ /* 0x000fe20007810000 */
[-C--:B------:R-:W-:Y:S01]  /*5250*/  FMUL.FTZ R83, R83, R9.reuse ;  /* 0x0000000953537220 */ /* 0x080fe20000410000 */
[----:B------:R-:W-:Y:S01]  /*5260*/  FMUL.FTZ R86, R86, R9 ;  /* 0x0000000956567220 */ /* 0x000fe20000410000 */
[----:B------:R-:W2:Y:S01]  /*5270*/  MUFU.EX2 R163, R174 ;  /* 0x000000ae00a37308 */ /* 0x000ea20000000800 */
[----:B------:R-:W-:Y:S01]  /*5280*/  FMNMX.FTZ R5, R197, R5, !PT ;  /* 0x00000005c5057209 */ /* 0x000fe20007810000 */
[----:B-1----:R-:W-:Y:S01]  /*5290*/  FADD.FTZ R0, R170, R0 ;  /* 0x00000000aa007221 */ /* 0x002fe20000010000 */
[-C--:B------:R-:W-:Y:S01]  /*52a0*/  FMUL.FTZ R87, R87, R9.reuse ;  /* 0x0000000957577220 */ /* 0x080fe20000410000 */
[-C--:B------:R-:W-:Y:S01]  /*52b0*/  FMUL.FTZ R90, R90, R9.reuse ;  /* 0x000000095a5a7220 */ /* 0x080fe20000410000 */
[-C--:B------:R-:W-:Y:S01]  /*52c0*/  FMUL.FTZ R91, R91, R9.reuse ;  /* 0x000000095b5b7220 */ /* 0x080fe20000410000 */
[----:B------:R-:W1:Y:S01]  /*52d0*/  SHFL.BFLY PT, R11, R5, 0x2, 0x1f ;  /* 0x0c401f00050b7f89 */ /* 0x000e6200000e0000 */
[-C--:B------:R-:W-:Y:S01]  /*52e0*/  FMUL.FTZ R94, R94, R9.reuse ;  /* 0x000000095e5e7220 */ /* 0x080fe20000410000 */
        /* <DEDUP_REMOVED lines=21> */
[----:B------:R-:W-:Y:S01]  /*5440*/  FMUL.FTZ R123, R123, R9 ;  /* 0x000000097b7b7220 */ /* 0x000fe20000410000 */
[----:B-1----:R-:W-:Y:S01]  /*5450*/  FMNMX.FTZ R5, R5, R11, !PT ;  /* 0x0000000b05057209 */ /* 0x002fe20007810000 */
[-C--:B------:R-:W-:Y:S01]  /*5460*/  FMUL.FTZ R126, R126, R9.reuse ;  /* 0x000000097e7e7220 */ /* 0x080fe20000410000 */
[----:B------:R-:W1:Y:S01]  /*5470*/  MUFU.EX2 R182, R182 ;  /* 0x000000b600b67308 */ /* 0x000e620000000800 */
[----:B---3--:R-:W-:Y:S01]  /*5480*/  FADD.FTZ R0, R178, R0 ;  /* 0x00000000b2007221 */ /* 0x008fe20000010000 */
[-C--:B------:R-:W-:Y:S01]  /*5490*/  FMUL.FTZ R127, R127, R9.reuse ;  /* 0x000000097f7f7220 */ /* 0x080fe20000410000 */
[----:B------:R-:W3:Y:S01]  /*54a0*/  SHFL.BFLY PT, R11, R5, 0x1, 0x1f ;  /* 0x0c201f00050b7f89 */ /* 0x000ee200000e0000 */
        /* <DEDUP_REMOVED lines=15> */
[----:B------:R-:W-:-:S05]  /*55a0*/  FMUL.FTZ R151, R151, R9 ;  /* 0x0000000997977220 */ /* 0x000fca0000410000 */
[----:B------:R-:W1:Y:S01]  /*55b0*/  MUFU.EX2 R187, R187 ;  /* 0x000000bb00bb7308 */ /* 0x000e620000000800 */
[C---:B----4-:R-:W-:Y:S01]  /*55c0*/  FADD.FTZ R0, R183.reuse, R0 ;  /* 0x00000000b7007221 */ /* 0x050fe20000010000 */
[----:B------:R-:W-:Y:S02]  /*55d0*/  F2FP.F16.F32.PACK_AB R167, R183, R182 ;  /* 0x000000b6b7a7723e */ /* 0x000fe400000000ff */
[----:B---3--:R-:W-:-:S04]  /*55e0*/  FMNMX.FTZ R5, R5, R11, !PT ;  /* 0x0000000b05057209 */ /* 0x008fc80007810000 */
[C---:B------:R-:W-:Y:S01]  /*55f0*/  FSETP.NEU.FTZ.AND P3, PT, R5.reuse, -INF , PT ;  /* 0xff8000000500780b */ /* 0x040fe20003f7d000 */
[C---:B------:R-:W-:Y:S01]  /*5600*/  FMUL.FTZ R11, R5.reuse, UR10 ;  /* 0x0000000a050b7c20 */ /* 0x040fe20008410000 */
[----:B------:R-:W-:Y:S01]  /*5610*/  MUFU.EX2 R190, R190 ;  /* 0x000000be00be7308 */ /* 0x000fe20000000800 */
[----:B--2---:R-:W-:Y:S01]  /*5620*/  FADD.FTZ R0, R186, R0 ;  /* 0x00000000ba007221 */ /* 0x004fe20000010000 */
[----:B------:R-:W-:Y:S02]  /*5630*/  FSEL R15, R5, RZ, P3 ;  /* 0x000000ff050f7208 */ /* 0x000fe40001800000 */
[----:B------:R-:W-:-:S03]  /*5640*/  FSEL R11, R11, RZ, P3 ;  /* 0x000000ff0b0b7208 */ /* 0x000fc60001800000 */
[----:B------:R-:W-:Y:S01]  /*5650*/  FADD.FTZ R15, -R15, R7 ;  /* 0x000000070f0f7221 */ /* 0x000fe20000010100 */
[----:B------:R-:W-:Y:S02]  /*5660*/  IMAD.U32 R7, RZ, RZ, UR24 ;  /* 0x00000018ff077e24 */ /* 0x000fe4000f8e00ff */
        /* <DEDUP_REMOVED lines=12> */
[----:B------:R-:W-:Y:S01]  /*5730*/  @!P2 VIADD R21, R7, 0x22840 ;  /* 0x000228400715a836 */ /* 0x000fe20000000000 */
[----:B------:R-:W-:Y:S01]  /*5740*/  MUFU.EX2 R152, R152 ;  /* 0x0000009800987308 */ /* 0x000fe20000000800 */
[--C-:B------:R-:W-:Y:S01]  /*5750*/  FFMA.FTZ R172, R172, UR10, -R11.reuse ;  /* 0x0000000aacac7c23 */ /* 0x100fe2000801080b */
[----:B--2---:R-:W-:Y:S01]  /*5760*/  IADD3 R8, -R200, 0xb, RZ ;  /* 0x0000000bc8087810 */ /* 0x004fe20007ffe1ff */
[----:B------:R-:W-:Y:S01]  /*5770*/  FFMA.FTZ R173, R173, UR10, -R11 ;  /* 0x0000000aadad7c23 */ /* 0x000fe2000801080b */
[----:B------:R-:W-:Y:S01]  /*5780*/  @!P2 PRMT R21, RZ, 0x654, R21 ;  /* 0x00000654ff15a816 */ /* 0x000fe20000000015 */
[--C-:B------:R-:W-:Y:S01]  /*5790*/  FFMA.FTZ R176, R176, UR10, -R11.reuse ;  /* 0x0000000ab0b07c23 */ /* 0x100fe2000801080b */
[--C-:B------:R-:W-:Y:S01]  /*57a0*/  FFMA.FTZ R177, R177, UR10, -R11.reuse ;  /* 0x0000000ab1b17c23 */ /* 0x100fe2000801080b */
[----:B------:R2:W-:Y:S06]  /*57b0*/  BAR.ARV R8, 0x100 ;  /* 0x000400080000751d */ /* 0x0005ec0000002000 */
[----:B------:R-:W3:Y:S01]  /*57c0*/  MUFU.EX2 R15, R15 ;  /* 0x0000000f000f7308 */ /* 0x000ee20000000800 */
[----:B------:R4:W-:Y:S01]  /*57d0*/  @!P2 SYNCS.ARRIVE.TRANS64.RED.A1T0 RZ, [R21+URZ], RZ ;  /* 0x000000ff15ffa9a7 */ /* 0x0009e2000810043f */
[--C-:B------:R-:W-:Y:S01]  /*57e0*/  FFMA.FTZ R180, R180, UR10, -R11.reuse ;  /* 0x0000000ab4b47c23 */ /* 0x100fe2000801080b */
[--C-:B------:R-:W-:Y:S01]  /*57f0*/  FFMA.FTZ R181, R181, UR10, -R11.reuse ;  /* 0x0000000ab5b57c23 */ /* 0x100fe2000801080b */
[--C-:B------:R-:W-:Y:S01]  /*5800*/  FFMA.FTZ R184, R184, UR10, -R11.reuse ;  /* 0x0000000ab8b87c23 */ /* 0x100fe2000801080b */
[--C-:B------:R-:W-:Y:S01]  /*5810*/  FFMA.FTZ R185, R185, UR10, -R11.reuse ;  /* 0x0000000ab9b97c23 */ /* 0x100fe2000801080b */
[--C-:B------:R-:W-:Y:S01]  /*5820*/  FFMA.FTZ R188, R188, UR10, -R11.reuse ;  /* 0x0000000abcbc7c23 */ /* 0x100fe2000801080b */
[--C-:B------:R-:W-:Y:S01]  /*5830*/  FFMA.FTZ R189, R189, UR10, -R11.reuse ;  /* 0x0000000abdbd7c23 */ /* 0x100fe2000801080b */
[----:B------:R5:W0:Y:S01]  /*5840*/  MUFU.EX2 R158, R156 ;  /* 0x0000009c009e7308 */ /* 0x000a220000000800 */
[--C-:B------:R-:W-:Y:S01]  /*5850*/  FFMA.FTZ R192, R192, UR10, -R11.reuse ;  /* 0x0000000ac0c07c23 */ /* 0x100fe2000801080b */
[--C-:B------:R-:W-:Y:S01]  /*5860*/  FFMA.FTZ R193, R193, UR10, -R11.reuse ;  /* 0x0000000ac1c17c23 */ /* 0x100fe2000801080b */
[--C-:B------:R-:W-:Y:S01]  /*5870*/  FFMA.FTZ R196, R196, UR10, -R11.reuse ;  /* 0x0000000ac4c47c23 */ /* 0x100fe2000801080b */
[----:B-1----:R-:W-:Y:S01]  /*5880*/  FADD.FTZ R0, R187, R0 ;  /* 0x00000000bb007221 */ /* 0x002fe20000010000 */
[----:B------:R-:W-:-:S03]  /*5890*/  FFMA.FTZ R11, R197, UR10, -R11 ;  /* 0x0000000ac50b7c23 */ /* 0x000fc6000801080b */
[----:B------:R-:W1:Y:S01]  /*58a0*/  MUFU.EX2 R10, R10 ;  /* 0x0000000a000a7308 */ /* 0x000e620000000800 */
[----:B---3--:R-:W-:Y:S01]  /*58b0*/  FFMA.FTZ R3, R15, R3, R152 ;  /* 0x000000030f037223 */ /* 0x008fe20000010098 */
[----:B------:R-:W-:Y:S01]  /*58c0*/  FADD.FTZ R0, R190, R0 ;  /* 0x00000000be007221 */ /* 0x000fe20000010000 */
[----:B-----5:R-:W-:Y:S01]  /*58d0*/  F2FP.F16.F32.PACK_AB R156, R12, R152 ;  /* 0x000000980c9c723e */ /* 0x020fe200000000ff */
[-C--:B------:R-:W-:Y:S01]  /*58e0*/  FMUL.FTZ R24, R24, R15.reuse ;  /* 0x0000000f18187220 */ /* 0x080fe20000410000 */
[----:B------:R-:W-:Y:S01]  /*58f0*/  FADD.FTZ R3, R12, R3 ;  /* 0x000000030c037221 */ /* 0x000fe20000010000 */
[-C--:B------:R-:W-:Y:S01]  /*5900*/  FMUL.FTZ R25, R25, R15.reuse ;  /* 0x0000000f19197220 */ /* 0x080fe20000410000 */
[-C--:B------:R-:W-:Y:S01]  /*5910*/  FMUL.FTZ R28, R28, R15.reuse ;  /* 0x0000000f1c1c7220 */ /* 0x080fe20000410000 */
[----:B------:R-:W3:Y:S01]  /*5920*/  MUFU.EX2 R160, R160 ;  /* 0x000000a000a07308 */ /* 0x000ee20000000800 */
[----:B0-----:R-:W-:Y:S01]  /*5930*/  FADD.FTZ R3, R158, R3 ;  /* 0x000000039e037221 */ /* 0x001fe20000010000 */
[-C--:B------:R-:W-:Y:S01]  /*5940*/  FMUL.FTZ R29, R29, R15.reuse ;  /* 0x0000000f1d1d7220 */ /* 0x080fe20000410000 */
[-C--:B------:R-:W-:Y:S01]  /*5950*/  FMUL.FTZ R32, R32, R15.reuse ;  /* 0x0000000f20207220 */ /* 0x080fe20000410000 */
[-C--:B------:R-:W-:Y:S01]  /*5960*/  FMUL.FTZ R33, R33, R15.reuse ;  /* 0x0000000f21217220 */ /* 0x080fe20000410000 */
[-C--:B------:R-:W-:Y:S01]  /*5970*/  FMUL.FTZ R36, R36, R15.reuse ;  /* 0x0000000f24247220 */ /* 0x080fe20000410000 */
[-C--:B------:R-:W-:Y:S01]  /*5980*/  FMUL.FTZ R37, R37, R15.reuse ;  /* 0x0000000f25257220 */ /* 0x080fe20000410000 */
[-C--:B------:R-:W-:Y:S01]  /*5990*/  FMUL.FTZ R40, R40, R15.reuse ;  /* 0x0000000f28287220 */ /* 0x080fe20000410000 */
[----:B------:R0:W5:Y:S01]  /*59a0*/  MUFU.EX2 R13, R161 ;  /* 0x000000a1000d7308 */ /* 0x0001620000000800 */
        /* <DEDUP_REMOVED lines=9> */
[----:B0-----:R-:W-:Y:S01]  /*5a40*/  F2FP.F16.F32.PACK_AB R161, R171, R170 ;  /* 0x000000aaaba1723e */ /* 0x001fe200000000ff */
[-C--:B------:R-:W-:Y:S01]  /*5a50*/  FMUL.FTZ R52, R52, R15.reuse ;  /* 0x0000000f34347220 */ /* 0x080fe20000410000 */
[-C--:B------:R-:W-:Y:S01]  /*5a60*/  FMUL.FTZ R53, R53, R15.reuse ;  /* 0x0000000f35357220 */ /* 0x080fe20000410000 */
[-C--:B------:R-:W-:Y:S01]  /*5a70*/  FMUL.FTZ R56, R56, R15.reuse ;  /* 0x0000000f38387220 */ /* 0x080fe20000410000 */
[-C--:B------:R-:W-:Y:S01]  /*5a80*/  FMUL.FTZ R57, R57, R15.reuse ;  /* 0x0000000f39397220 */ /* 0x080fe20000410000 */
[-C--:B------:R-:W-:Y:S01]  /*5a90*/  FMUL.FTZ R60, R60, R15.reuse ;  /* 0x0000000f3c3c7220 */ /* 0x080fe20000410000 */
[----:B------:R0:W3:Y:S01]  /*5aa0*/  MUFU.EX2 R14, R165 ;  /* 0x000000a5000e7308 */ /* 0x0000e20000000800 */
[C---:B-----5:R-:W-:Y:S01]  /*5ab0*/  FADD.FTZ R3, R13.reuse, R3 ;  /* 0x000000030d037221 */ /* 0x060fe20000010000 */
[----:B------:R-:W-:Y:S01]  /*5ac0*/  F2FP.F16.F32.PACK_AB R152, R13, R160 ;  /* 0x000000a00d98723e */ /* 0x000fe200000000ff */
[-C--:B------:R-:W-:Y:S01]  /*5ad0*/  FMUL.FTZ R61, R61, R15.reuse ;  /* 0x0000000f3d3d7220 */ /* 0x080fe20000410000 */
[-C--:B------:R-:W-:Y:S01]  /*5ae0*/  FMUL.FTZ R64, R64, R15.reuse ;  /* 0x0000000f40407220 */ /* 0x080fe20000410000 */
[-C--:B------:R-:W-:Y:S01]  /*5af0*/  FMUL.FTZ R65, R65, R15.reuse ;  /* 0x0000000f41417220 */ /* 0x080fe20000410000 */
[-C--:B------:R-:W-:Y:S01]  /*5b00*/  FMUL.FTZ R68, R68, R15.reuse ;  /* 0x0000000f44447220 */ /* 0x080fe20000410000 */
[-C--:B------:R-:W-:Y:S01]  /*5b10*/  FMUL.FTZ R69, R69, R15.reuse ;  /* 0x0000000f45457220 */ /* 0x080fe20000410000 */
[----:B------:R-:W5:Y:S01]  /*5b20*/  MUFU.EX2 R168, R168 ;  /* 0x000000a800a87308 */ /* 0x000f620000000800 */
[----:B-1----:R-:W-:Y:S01]  /*5b30*/  FADD.FTZ R3, R154, R3 ;  /* 0x000000039a037221 */ /* 0x002fe20000010000 */
[----:B0-----:R-:W-:Y:S01]  /*5b40*/  F2FP.F16.F32.PACK_AB R165, R179, R178 ;  /* 0x000000b2b3a5723e */ /* 0x001fe200000000ff */
[-C--:B------:R-:W-:Y:S01]  /*5b50*/  FMUL.FTZ R72, R72, R15.reuse ;  /* 0x0000000f48487220 */ /* 0x080fe20000410000 */
[-C--:B------:R-:W-:Y:S01]  /*5b60*/  FMUL.FTZ R73, R73, R15.reuse ;  /* 0x0000000f49497220 */ /* 0x080fe20000410000 */
[-C--:B------:R-:W-:Y:S01]  /*5b70*/  FMUL.FTZ R76, R76, R15.reuse ;  /* 0x0000000f4c4c7220 */ /* 0x080fe20000410000 */
[-C--:B------:R-:W-:Y:S01]  /*5b80*/  FMUL.FTZ R77, R77, R15.reuse ;  /* 0x0000000f4d4d7220 */ /* 0x080fe20000410000 */
[-C--:B------:R-:W-:Y:S01]  /*5b90*/  FMUL.FTZ R80, R80, R15.reuse ;  /* 0x0000000f50507220 */ /* 0x080fe20000410000 */
[----:B------:R0:W1:Y:S01]  /*5ba0*/  MUFU.EX2 R20, R169 ;  /* 0x000000a900147308 */ /* 0x0000620000000800 */
        /* <DEDUP_REMOVED lines=8> */
[----:B-----5:R-:W-:Y:S01]  /*5c30*/  FADD.FTZ R3, R168, R3 ;  /* 0x00000003a8037221 */ /* 0x020fe20000010000 */
[----:B0-----:R-:W-:Y:S01]  /*5c40*/  F2FP.F16.F32.PACK_AB R169, R187, R186 ;  /* 0x000000babba9723e */ /* 0x001fe200000000ff */
[-C--:B------:R-:W-:Y:S01]  /*5c50*/  FMUL.FTZ R92, R92, R15.reuse ;  /* 0x0000000f5c5c7220 */ /* 0x080fe20000410000 */
[-C--:B------:R-:W-:Y:S01]  /*5c60*/  FMUL.FTZ R93, R93, R15.reuse ;  /* 0x0000000f5d5d7220 */ /* 0x080fe20000410000 */
[-C--:B------:R-:W-:Y:S01]  /*5c70*/  FMUL.FTZ R96, R96, R15.reuse ;  /* 0x0000000f60607220 */ /* 0x080fe20000410000 */
[-C--:B------:R-:W-:Y:S01]  /*5c80*/  FMUL.FTZ R97, R97, R15.reuse ;  /* 0x0000000f61617220 */ /* 0x080fe20000410000 */
[-C--:B------:R-:W-:Y:S01]  /*5c90*/  FMUL.FTZ R100, R100, R15.reuse ;  /* 0x0000000f64647220 */ /* 0x080fe20000410000 */
[----:B----4-:R-:W0:Y:S01]  /*5ca0*/  MUFU.EX2 R21, R173 ;  /* 0x000000ad00157308 */ /* 0x010e220000000800 */
        /* <DEDUP_REMOVED lines=36> */
[----:B------:R-:W-:-:S03]  /*5ef0*/  FMUL.FTZ R149, R149, R15 ;  /* 0x0000000f95957220 */ /* 0x000fc60000410000 */
[----:B------:R-:W3:Y:S01]  /*5f00*/  MUFU.EX2 R184, R184 ;  /* 0x000000b800b87308 */ /* 0x000ee20000000800 */
[----:B0-----:R-:W-:-:S07]  /*5f10*/  FADD.FTZ R10, R166, R3 ;  /* 0x00000003a60a7221 */ /* 0x001fce0000010000 */
[----:B------:R-:W0:Y:S01]  /*5f20*/  MUFU.EX2 R185, R185 ;  /* 0x000000b900b97308 */ /* 0x000e220000000800 */
[C---:B-1----:R-:W-:Y:S01]  /*5f30*/  FADD.FTZ R3, R181.reuse, R10 ;  /* 0x0000000ab5037221 */ /* 0x042fe20000010000 */
[----:B------:R-:W-:-:S06]  /*5f40*/  F2FP.F16.F32.PACK_AB R166, R181, R166 ;  /* 0x000000a6b5a6723e */ /* 0x000fcc00000000ff */
[----:B------:R-:W1:Y:S01]  /*5f50*/  MUFU.EX2 R170, R188 ;  /* 0x000000bc00aa7308 */ /* 0x000e620000000800 */
[----:B---3--:R-:W-:-:S07]  /*5f60*/  FADD.FTZ R10, R184, R3 ;  /* 0x00000003b80a7221 */ /* 0x008fce0000010000 */
[----:B------:R-:W3:Y:S01]  /*5f70*/  MUFU.EX2 R191, R191 ;  /* 0x000000bf00bf7308 */ /* 0x000ee20000000800 */
[C---:B0-----:R-:W-:Y:S01]  /*5f80*/  FADD.FTZ R3, R185.reuse, R10 ;  /* 0x0000000ab9037221 */ /* 0x041fe20000010000 */
[----:B------:R-:W-:-:S06]  /*5f90*/  F2FP.F16.F32.PACK_AB R168, R185, R184 ;  /* 0x000000b8b9a8723e */ /* 0x000fcc00000000ff */
[----:B------:R-:W0:Y:S01]  /*5fa0*/  MUFU.EX2 R189, R189 ;  /* 0x000000bd00bd7308 */ /* 0x000e220000000800 */
[----:B-1----:R-:W-:-:S07]  /*5fb0*/  FADD.FTZ R10, R170, R3 ;  /* 0x00000003aa0a7221 */ /* 0x002fce0000010000 */
[----:B------:R-:W1:Y:S01]  /*5fc0*/  MUFU.EX2 R194, R194 ;  /* 0x000000c200c27308 */ /* 0x000e620000000800 */
[C---:B---3--:R-:W-:Y:S01]  /*5fd0*/  FADD.FTZ R0, R191.reuse, R0 ;  /* 0x00000000bf007221 */ /* 0x048fe20000010000 */
[----:B------:R-:W-:-:S06]  /*5fe0*/  F2FP.F16.F32.PACK_AB R171, R191, R190 ;  /* 0x000000bebfab723e */ /* 0x000fcc00000000ff */
[----:B------:R-:W3:Y:S01]  /*5ff0*/  MUFU.EX2 R172, R192 ;  /* 0x000000c000ac7308 */ /* 0x000ee20000000800 */
[C---:B0-----:R-:W-:Y:S01]  /*6000*/  FADD.FTZ R3, R189.reuse, R10 ;  /* 0x0000000abd037221 */ /* 0x041fe20000010000 */
[----:B------:R-:W-:-:S06]  /*6010*/  F2FP.F16.F32.PACK_AB R170, R189, R170 ;  /* 0x000000aabdaa723e */ /* 0x000fcc00000000ff */
[----:B------:R-:W0:Y:S01]  /*6020*/  MUFU.EX2 R195, R195 ;  /* 0x000000c300c37308 */ /* 0x000e220000000800 */
[----:B-1----:R-:W-:-:S07]  /*6030*/  FADD.FTZ R0, R194, R0 ;  /* 0x00000000c2007221 */ /* 0x002fce0000010000 */
[----:B------:R-:W1:Y:S01]  /*6040*/  MUFU.EX2 R193, R193 ;  /* 0x000000c100c17308 */ /* 0x000e620000000800 */
[----:B---3--:R-:W-:-:S07]  /*6050*/  FADD.FTZ R10, R172, R3 ;  /* 0x00000003ac0a7221 */ /* 0x008fce0000010000 */
[----:B------:R-:W3:Y:S01]  /*6060*/  MUFU.EX2 R198, R198 ;  /* 0x000000c600c67308 */ /* 0x000ee20000000800 */
[C---:B0-----:R-:W-:Y:S01]  /*6070*/  FADD.FTZ R0, R195.reuse, R0 ;  /* 0x00000000c3007221 */ /* 0x041fe20000010000 */
[----:B------:R-:W-:-:S06]  /*6080*/  F2FP.F16.F32.PACK_AB R173, R195, R194 ;  /* 0x000000c2c3ad723e */ /* 0x000fcc00000000ff */
[----:B------:R-:W0:Y:S01]  /*6090*/  MUFU.EX2 R174, R196 ;  /* 0x000000c400ae7308 */ /* 0x000e220000000800 */
[C---:B-1----:R-:W-:Y:S01]  /*60a0*/  FADD.FTZ R3, R193.reuse, R10 ;  /* 0x0000000ac1037221 */ /* 0x042fe20000010000 */
[----:B------:R-:W-:-:S06]  /*60b0*/  F2FP.F16.F32.PACK_AB R172, R193, R172 ;  /* 0x000000acc1ac723e */ /* 0x000fcc00000000ff */
[----:B------:R-:W1:Y:S01]  /*60c0*/  MUFU.EX2 R199, R199 ;  /* 0x000000c700c77308 */ /* 0x000e620000000800 */
[----:B---3--:R-:W-:-:S07]  /*60d0*/  FADD.FTZ R0, R198, R0 ;  /* 0x00000000c6007221 */ /* 0x008fce0000010000 */
[----:B------:R-:W3:Y:S01]  /*60e0*/  MUFU.EX2 R11, R11 ;  /* 0x0000000b000b7308 */ /* 0x000ee20000000800 */
[----:B0-----:R-:W-:Y:S01]  /*60f0*/  FADD.FTZ R10, R174, R3 ;  /* 0x00000003ae0a7221 */ /* 0x001fe20000010000 */
[C---:B-1----:R-:W-:Y:S01]  /*6100*/  FADD.FTZ R0, R199.reuse, R0 ;  /* 0x00000000c7007221 */ /* 0x042fe20000010000 */
[----:B------:R-:W-:Y:S02]  /*6110*/  F2FP.F16.F32.PACK_AB R175, R199, R198 ;  /* 0x000000c6c7af723e */ /* 0x000fe400000000ff */
[C---:B---3--:R-:W-:Y:S01]  /*6120*/  FADD.FTZ R3, R11.reuse, R10 ;  /* 0x0000000a0b037221 */ /* 0x048fe20000010000 */
[----:B------:R-:W-:Y:S01]  /*6130*/  F2FP.F16.F32.PACK_AB R174, R11, R174 ;  /* 0x000000ae0bae723e */ /* 0x000fe200000000ff */
[----:B--2---:R-:W-:Y:S06]  /*6140*/  @!P0 BRA `(.L_x_4616) ;  /* 0x0000000000048947 */ /* 0x004fec0003800000 */
[----:B------:R-:W-:Y:S01]  /*6150*/  BPT.TRAP 0x1 ;  /* 0x000000040000795c */ /* 0x000fe20000300000 */
.L_x_4616:
[----:B------:R0:W1:Y:S01]  /*6160*/  SYNCS.PHASECHK.TRANS64.TRYWAIT P3, [UR24+0x22850], R6 ;  /* 0x02285006ff0075a7 */ /* 0x0000620008060158 */
[----:B------:R-:W-:Y:S05]  /*6170*/  @!P0 BRA `(.L_x_4617) ;  /* 0x0000000000048947 */ /* 0x000fea0003800000 */
[----:B------:R-:W-:Y:S01]  /*6180*/  BPT.TRAP 0x1 ;  /* 0x000000040000795c */ /* 0x000fe20000300000 */
.L_x_4617:
[----:B-1----:R-:W-:Y:S05]  /*6190*/  @P3 BRA `(.L_x_4618) ;  /* 0x0000000000083947 */ /* 0x002fea0003800000 */
[----:B------:R-:W1:Y:S02]  /*61a0*/  SYNCS.PHASECHK.TRANS64.TRYWAIT P3, [UR24+0x22850], R6 ;  /* 0x02285006ff0075a7 */ /* 0x000e640008060158 */
[----:B-1----:R-:W-:Y:S05]  /*61b0*/  @!P3 BRA `(.L_x_4619) ;  /* 0x000000e00098b947 */ /* 0x002fea0003800000 */
.L_x_4618:
[----:B------:R-:W2:Y:S01]  /*61c0*/  S2R R9, SR_TID.X ;  /* 0x0000000000097919 */ /* 0x000ea20000002100 */
[----:B------:R-:W-:Y:S01]  /*61d0*/  UIMAD UR11, UR37, 0xc00, UR21 ;  /* 0x00000c00250b78a4 */ /* 0x000fe2000f8e0215 */
[----:B-1----:R-:W-:Y:S01]  /*61e0*/  @!P2 VIADD R7, R7, 0x22860 ;  /* 0x000228600707a836 */ /* 0x002fe20000000000 */
[----:B------:R-:W-:Y:S01]  /*61f0*/  UMOV UR7, 0x40000040 ;  /* 0x4000004000077882 */ /* 0x000fe20000000000 */
[----:B------:R-:W-:Y:S02]  /*6200*/  UISETP.GT.AND UP1, UPT, UR52, UR22, UPT ;  /* 0x000000163400728c */ /* 0x000fe4000bf24270 */
[----:B------:R-:W-:Y:S01]  /*6210*/  UIADD3 UR52, UR52, -0x1, URZ ;  /* 0xffffffff34347890 */ /* 0x000fe2000fffe03f */
[----:B------:R-:W-:Y:S01]  /*6220*/  @!P2 PRMT R7, RZ, 0x654, R7 ;  /* 0x00000654ff07a816 */ /* 0x000fe20000000007 */
[----:B------:R-:W-:Y:S02]  /*6230*/  UMOV UR6, UR11 ;  /* 0x0000000b00067c82 */ /* 0x000fe40008000000 */
[----:B------:R-:W-:-:S02]  /*6240*/  PLOP3.LUT P3, PT, PT, PT, UP1, 0x80, 0x0 ;  /* 0x000000000000781c */ /* 0x000fc40003f6f018 */
        /* <DEDUP_REMOVED lines=37> */
[----:B------:R0:W-:Y:S02]  /*64a0*/  @!P2 SYNCS.ARRIVE.TRANS64.RED.A1T0 RZ, [R7+URZ], RZ ;  /* 0x000000ff07ffa9a7 */ /* 0x0001e4000810043f */
[----:B0-----:R-:W-:Y:S01]  /*64b0*/  IMAD.MOV.U32 R7, RZ, RZ, R5 ;  /* 0x000000ffff077224 */ /* 0x001fe200078e0005 */
[----:B---3--:R-:W-:Y:S06]  /*64c0*/  @P3 BRA `(.L_x_4620) ;  /* 0xffffffd800983947 */ /* 0x008fec000383ffff */
.L_x_4611:
[----:B------:R-:W-:-:S06]  /*64d0*/  UISETP.GE.AND UP0, UPT, UR52, UR40, UPT ;  /* 0x000000283400728c */ /* 0x000fcc000bf06270 */
[----:B------:R-:W-:-:S13]  /*64e0*/  PLOP3.LUT P1, PT, PT, PT, UP0, 0x80, 0x0 ;  /* 0x000000000000781c */ /* 0x000fda0003f2f008 */
[----:B------:R-:W-:Y:S05]  /*64f0*/  @!P1 BRA `(.L_x_4621) ;  /* 0x0000001c00509947 */ /* 0x000fea0003800000 */
[----:B------:R-:W-:Y:S01]  /*6500*/  IMAD.MOV.U32 R7, RZ, RZ, R4 ;  /* 0x000000ffff077224 */ /* 0x000fe200078e0004 */
[----:B------:R-:W-:Y:S01]  /*6510*/  ULDC UR22, c[0x0][0x988] ;  /* 0x0002620000167ab9 */ /* 0x000fe20000000800 */
[----:B012---:R-:W-:-:S07]  /*6520*/  IMAD.MOV.U32 R9, RZ, RZ, R5 ;  /* 0x000000ffff097224 */ /* 0x007fce00078e0005 */
.L_x_4630:
[----:B------:R-:W-:-:S04]  /*6530*/  UIADD3 UR37, UR37, 0x1, URZ ;  /* 0x0000000125257890 */ /* 0x000fc8000fffe03f */
[----:B------:R-:W-:-:S04]  /*6540*/  UISETP.NE.AND UP0, UPT, UR37, 0x2, UPT ;  /* 0x000000022500788c */ /* 0x000fc8000bf05270 */
[----:B------:R-:W-:Y:S02]  /*6550*/  USEL UR6, URZ, 0x1, UP0 ;  /* 0x000000013f067887 */ /* 0x000fe40008000000 */
[----:B------:R-:W-:Y:S02]  /*6560*/  USEL UR37, UR37, URZ, UP0 ;  /* 0x0000003f25257287 */ /* 0x000fe40008000000 */
[----:B------:R-:W-:Y:S01]  /*6570*/  ULOP3.LUT UR47, UR47, UR6, URZ, 0x3c, !UPT ;  /* 0x000000062f2f7292 */ /* 0x000fe2000f8e3c3f */
[----:B------:R-:W-:Y:S11]  /*6580*/  @!P0 BRA `(.L_x_4622) ;  /* 0x0000000000048947 */ /* 0x000ff60003800000 */
[----:B------:R-:W-:Y:S01]  /*6590*/  BPT.TRAP 0x1 ;  /* 0x000000040000795c */ /* 0x000fe20000300000 */
.L_x_4622:
        /* <DEDUP_REMOVED lines=9> */
.L_x_4623:
[----:B-1----:R-:W-:Y:S05]  /*6630*/  @P1 BRA `(.L_x_4624) ;  /* 0x0000000000081947 */ /* 0x002fea0003800000 */
[----:B------:R-:W1:Y:S02]  /*6640*/  SYNCS.PHASECHK.TRANS64.TRYWAIT P1, [UR23+0x22830], R6 ;  /* 0x02283006ff0075a7 */ /* 0x000e640008020157 */
[----:B-1----:R-:W-:Y:S05]  /*6650*/  @!P1 BRA `(.L_x_4625) ;  /* 0x000000dc00849947 */ /* 0x002fea0003800000 */
.L_x_4624:
        /* <DEDUP_REMOVED lines=11> */
[----:B--2---:R-:W-:Y:S01]  /*6710*/  SHF.R.U32.HI R12, RZ, 0x7, R12 ;  /* 0x00000007ff0c7819 */ /* 0x004fe2000001160c */
        /* <DEDUP_REMOVED lines=77> */
[----:B-1----:R-:W-:Y:S01]  /*6bf0*/  FMUL.FTZ R24, R24, R8 ;  /* 0x0000000818187220 */ /* 0x002fe20000410000 */
        /* <DEDUP_REMOVED lines=99> */
[----:B------:R-:W-:Y:S01]  /*7230*/  MUFU.EX2 R169, R169 ;  /* 0x000000a900a97308 */ /* 0x000fe20000000800 */
[----:B----4-:R-:W-:Y:S01]  /*7240*/  FADD.FTZ R3, R165, R3 ;  /* 0x00000003a5037221 */ /* 0x010fe20000010000 */
[----:B--2---:R-:W-:-:S06]  /*7250*/  FMNMX.FTZ R4, R4, R8, !PT ;  /* 0x0000000804047209 */ /* 0x004fcc0007810000 */
[----:B------:R-:W-:Y:S01]  /*7260*/  MUFU.EX2 R172, R172 ;  /* 0x000000ac00ac7308 */ /* 0x000fe20000000800 */
        /* <DEDUP_REMOVED lines=30> */
[----:B------:R-:W-:Y:S01]  /*7450*/  FFMA.FTZ R199, R199, UR10, -R8 ;  /* 0x0000000ac7c77c23 */ /* 0x000fe20008010808 */
[----:B------:R-:W-:Y:S01]  /*7460*/  IADD3 R8, -R12, 0xb, RZ ;  /* 0x0000000b0c087810 */ /* 0x000fe20007ffe1ff */
[----:B------:R-:W3:Y:S01]  /*7470*/  MUFU.EX2 R203, R158 ;  /* 0x0000009e00cb7308 */ /* 0x000ee20000000800 */
[----:B-1----:R-:W-:Y:S01]  /*7480*/  FFMA.FTZ R0, R7, R0, R201 ;  /* 0x0000000007007223 */ /* 0x002fe200000100c9 */
[----:B------:R-:W-:Y:S01]  /*7490*/  FADD.FTZ R3, R169, R3 ;  /* 0x00000003a9037221 */ /* 0x000fe20000010000 */
[----:B------:R-:W-:Y:S01]  /*74a0*/  F2FP.F16.F32.PACK_AB R154, R165, R164 ;  /* 0x000000a4a59a723e */ /* 0x000fe200000000ff */
[-C--:B------:R-:W-:Y:S01]  /*74b0*/  FMUL.FTZ R26, R26, R7.reuse ;  /* 0x000000071a1a7220 */ /* 0x080fe20000410000 */
[-C--:B------:R-:W-:Y:S01]  /*74c0*/  FMUL.FTZ R27, R27, R7.reuse ;  /* 0x000000071b1b7220 */ /* 0x080fe20000410000 */
[----:B------:R-:W-:Y:S01]  /*74d0*/  FADD.FTZ R3, R172, R3 ;  /* 0x00000003ac037221 */ /* 0x000fe20000010000 */
        /* <DEDUP_REMOVED lines=34> */
[----:B-1----:R-:W-:-:S02]  /*7700*/  IMAD.U32 R9, RZ, RZ, UR23 ;  /* 0x00000017ff097e24 */ /* 0x002fc4000f8e00ff */
[-C--:B------:R-:W-:Y:S01]  /*7710*/  FMUL.FTZ R79, R79, R7.reuse ;  /* 0x000000074f4f7220 */ /* 0x080fe20000410000 */
[-C--:B------:R-:W-:Y:S01]  /*7720*/  FMUL.FTZ R82, R82, R7.reuse ;  /* 0x0000000752527220 */ /* 0x080fe20000410000 */
[-C--:B------:R-:W-:Y:S01]  /*7730*/  FMUL.FTZ R83, R83, R7.reuse ;  /* 0x0000000753537220 */ /* 0x080fe20000410000 */
[----:B------:R-:W-:Y:S02]  /*7740*/  @!P2 VIADD R11, R9, 0x22840 ;  /* 0x00022840090ba836 */ /* 0x000fe40000000000 */
[-C--:B------:R-:W-:Y:S01]  /*7750*/  FMUL.FTZ R86, R86, R7.reuse ;  /* 0x0000000756567220 */ /* 0x080fe20000410000 */
[-C--:B------:R-:W-:Y:S01]  /*7760*/  FMUL.FTZ R87, R87, R7.reuse ;  /* 0x0000000757577220 */ /* 0x080fe20000410000 */
[----:B------:R-:W1:Y:S01]  /*7770*/  MUFU.EX2 R167, R167 ;  /* 0x000000a700a77308 */ /* 0x000e620000000800 */
[-C--:B------:R-:W-:Y:S01]  /*7780*/  FMUL.FTZ R90, R90, R7.reuse ;  /* 0x000000075a5a7220 */ /* 0x080fe20000410000 */
[----:B------:R-:W-:Y:S01]  /*7790*/  @!P2 PRMT R11, RZ, 0x654, R11 ;  /* 0x00000654ff0ba816 */ /* 0x000fe2000000000b */
[----:B------:R4:W-:Y:S06]  /*77a0*/  BAR.ARV R8, 0x100 ;  /* 0x000400080000751d */ /* 0x0009ec0000002000 */
[----:B------:R-:W5:Y:S01]  /*77b0*/  MUFU.EX2 R171, R171 ;  /* 0x000000ab00ab7308 */ /* 0x000f620000000800 */
[----:B------:R3:W-:Y:S01]  /*77c0*/  @!P2 SYNCS.ARRIVE.TRANS64.RED.A1T0 RZ, [R11+URZ], RZ ;  /* 0x000000ff0bffa9a7 */ /* 0x0007e2000810043f */
[-C--:B------:R-:W-:Y:S01]  /*77d0*/  FMUL.FTZ R91, R91, R7.reuse ;  /* 0x000000075b5b7220 */ /* 0x080fe20000410000 */
        /* <DEDUP_REMOVED lines=18> */
[----:B------:R-:W-:Y:S01]  /*7900*/  FADD.FTZ R0, R157, R0 ;  /* 0x000000009d007221 */ /* 0x000fe20000010000 */
[-C--:B------:R-:W-:Y:S01]  /*7910*/  FMUL.FTZ R119, R119, R7.reuse ;  /* 0x0000000777777220 */ /* 0x080fe20000410000 */
[-C--:B------:R-:W-:Y:S01]  /*7920*/  FMUL.FTZ R122, R122, R7.reuse ;  /* 0x000000077a7a7220 */ /* 0x080fe20000410000 */
[----:B------:R-:W1:Y:S01]  /*7930*/  MUFU.EX2 R175, R175 ;  /* 0x000000af00af7308 */ /* 0x000e620000000800 */
[----:B-----5:R-:W-:Y:S01]  /*7940*/  FADD.FTZ R11, R171, R0 ;  /* 0x00000000ab0b7221 */ /* 0x020fe20000010000 */
[-C--:B------:R-:W-:Y:S01]  /*7950*/  FMUL.FTZ R123, R123, R7.reuse ;  /* 0x000000077b7b7220 */ /* 0x080fe20000410000 */
[-C--:B------:R-:W-:Y:S01]  /*7960*/  FMUL.FTZ R126, R126, R7.reuse ;  /* 0x000000077e7e7220 */ /* 0x080fe20000410000 */
[-C--:B------:R-:W-:Y:S01]  /*7970*/  FMUL.FTZ R127, R127, R7.reuse ;  /* 0x000000077f7f7220 */ /* 0x080fe20000410000 */
[----:B0-----:R-:W-:Y:S01]  /*7980*/  FADD.FTZ R0, R174, R11 ;  /* 0x0000000bae007221 */ /* 0x001fe20000010000 */
        /* <DEDUP_REMOVED lines=15> */
[----:B------:R-:W-:Y:S01]  /*7a80*/  FMUL.FTZ R151, R151, R7 ;  /* 0x0000000797977220 */ /* 0x000fe20000410000 */
[----:B------:R-:W-:-:S02]  /*7a90*/  F2FP.F16.F32.PACK_AB R156, R169, R156 ;  /* 0x0000009ca99c723e */ /* 0x000fc400000000ff */
[----:B------:R-:W1:Y:S01]  /*7aa0*/  MUFU.EX2 R177, R177 ;  /* 0x000000b100b17308 */ /* 0x000e620000000800 */
[----:B0-----:R-:W-:Y:S01]  /*7ab0*/  FADD.FTZ R3, R160, R3 ;  /* 0x00000003a0037221 */ /* 0x001fe20000010000 */
[----:B------:R-:W-:Y:S02]  /*7ac0*/  F2FP.F16.F32.PACK_AB R201, R155, R201 ;  /* 0x000000c99bc9723e */ /* 0x000fe400000000ff */
[----:B------:R-:W-:Y:S02]  /*7ad0*/  F2FP.F16.F32.PACK_AB R203, R159, R203 ;  /* 0x000000cb9fcb723e */ /* 0x000fe400000000ff */
[----:B------:R-:W-:Y:S02]  /*7ae0*/  F2FP.F16.F32.PACK_AB R153, R163, R153 ;  /* 0x00000099a399723e */ /* 0x000fe400000000ff */
[----:B------:R-:W0:Y:S01]  /*7af0*/  MUFU.EX2 R179, R179 ;  /* 0x000000b300b37308 */ /* 0x000e220000000800 */
[----:B--2---:R-:W-:Y:S01]  /*7b00*/  FADD.FTZ R0, R161, R0 ;  /* 0x00000000a1007221 */ /* 0x004fe20000010000 */
[----:B------:R-:W-:-:S02]  /*7b10*/  F2FP.F16.F32.PACK_AB R155, R167, R10 ;  /* 0x0000000aa79b723e */ /* 0x000fc400000000ff */
[----:B------:R-:W-:Y:S02]  /*7b20*/  F2FP.F16.F32.PACK_AB R157, R171, R157 ;  /* 0x0000009dab9d723e */ /* 0x000fe400000000ff */
[----:B------:R-:W-:Y:S02]  /*7b30*/  F2FP.F16.F32.PACK_AB R158, R173, R172 ;  /* 0x000000acad9e723e */ /* 0x000fe400000000ff */
[----:B------:R-:W2:Y:S01]  /*7b40*/  MUFU.EX2 R180, R180 ;  /* 0x000000b400b47308 */ /* 0x000ea20000000800 */
[C---:B-1----:R-:W-:Y:S01]  /*7b50*/  FADD.FTZ R3, R177.reuse, R3 ;  /* 0x00000003b1037221 */ /* 0x042fe20000010000 */
[----:B------:R-:W-:Y:S02]  /*7b60*/  F2FP.F16.F32.PACK_AB R160, R177, R160 ;  /* 0x000000a0b1a0723e */ /* 0x000fe400000000ff */
[----:B------:R-:W-:-:S04]  /*7b70*/  F2FP.F16.F32.PACK_AB R159, R175, R174 ;  /* 0x000000aeaf9f723e */ /* 0x000fc800000000ff */
        /* <DEDUP_REMOVED lines=46> */
[----:B0-----:R-:W-:Y:S01]  /*7e60*/  FADD.FTZ R0, R198, R7 ;  /* 0x00000007c6007221 */ /* 0x001fe20000010000 */
[C---:B--2---:R-:W-:Y:S01]  /*7e70*/  FADD.FTZ R3, R170.reuse, R3 ;  /* 0x00000003aa037221 */ /* 0x044fe20000010000 */
[----:B------:R-:W-:Y:S02]  /*7e80*/  F2FP.F16.F32.PACK_AB R170, R170, R196 ;  /* 0x000000c4aaaa723e */ /* 0x000fe400000000ff */
[C---:B-1----:R-:W-:Y:S01]  /*7e90*/  FADD.FTZ R0, R199.reuse, R0 ;  /* 0x00000000c7007221 */ /* 0x042fe20000010000 */
[----:B------:R-:W-:Y:S01]  /*7ea0*/  F2FP.F16.F32.PACK_AB R171, R199, R198 ;  /* 0x000000c6c7ab723e */ /* 0x000fe200000000ff */
[----:B----4-:R-:W-:Y:S06]  /*7eb0*/  @!P0 BRA `(.L_x_4626) ;  /* 0x0000000000048947 */ /* 0x010fec0003800000 */
[----:B------:R-:W-:Y:S01]  /*7ec0*/  BPT.TRAP 0x1 ;  /* 0x000000040000795c */ /* 0x000fe20000300000 */
.L_x_4626:
[----:B------:R0:W1:Y:S01]  /*7ed0*/  SYNCS.PHASECHK.TRANS64.TRYWAIT P1, [UR23+0x22850], R6 ;  /* 0x02285006ff0075a7 */ /* 0x0000620008020157 */
[----:B------:R-:W-:Y:S05]  /*7ee0*/  @!P0 BRA `(.L_x_4627) ;  /* 0x0000000000048947 */ /* 0x000fea0003800000 */
[----:B------:R-:W-:Y:S01]  /*7ef0*/  BPT.TRAP 0x1 ;  /* 0x000000040000795c */ /* 0x000fe20000300000 */
.L_x_4627:
[----:B-1----:R-:W-:Y:S05]  /*7f00*/  @P1 BRA `(.L_x_4628) ;  /* 0x0000000000081947 */ /* 0x002fea0003800000 */
[----:B------:R-:W1:Y:S02]  /*7f10*/  SYNCS.PHASECHK.TRANS64.TRYWAIT P1, [UR23+0x22850], R6 ;  /* 0x02285006ff0075a7 */ /* 0x000e640008020157 */
[----:B-1----:R-:W-:Y:S05]  /*7f20*/  @!P1 BRA `(.L_x_4629) ;  /* 0x000000c400689947 */ /* 0x002fea0003800000 */
.L_x_4628:
        /* <DEDUP_REMOVED lines=49> */
.L_x_4621:
[----:B------:R-:W3:Y:S01]  /*8240*/  SHFL.BFLY PT, R6, R3, 0x2, 0x1f ;  /* 0x0c401f0003067f89 */ /* 0x000ee200000e0000 */
[----:B------:R-:W-:Y:S01]  /*8250*/  UIADD3 UR37, UR37, 0x1, URZ ;  /* 0x0000000125257890 */ /* 0x000fe2000fffe03f */
[----:B------:R4:W-:Y:S06]  /*8260*/  BAR.ARV R8, 0x100 ;  /* 0x000400080000751d */ /* 0x0009ec0000002000 */
[----:B------:R-:W-:Y:S02]  /*8270*/  UISETP.NE.AND UP0, UPT, UR37, 0x2, UPT ;  /* 0x000000022500788c */ /* 0x000fe4000bf05270 */
[----:B------:R-:W-:Y:S06]  /*8280*/  BAR.ARV 0x8, 0x180 ;  /* 0x0206000000007b1d */ /* 0x000fec0000002000 */
[----:B----4-:R-:W-:Y:S01]  /*8290*/  IMAD.U32 R8, RZ, RZ, UR10 ;  /* 0x0000000aff087e24 */ /* 0x010fe2000f8e00ff */
[----:B------:R-:W-:Y:S01]  /*82a0*/  USEL UR4, URZ, 0x1, UP0 ;  /* 0x000000013f047887 */ /* 0x000fe20008000000 */
[----:B012---:R-:W0:Y:S01]  /*82b0*/  SHFL.BFLY PT, R9, R0, 0x2, 0x1f ;  /* 0x0c401f0000097f89 */ /* 0x007e2200000e0000 */
[----:B------:R-:W-:Y:S01]  /*82c0*/  PLOP3.LUT P0, PT, PT, PT, PT, 0x8, 0x0 ;  /* 0x000000000000781c */ /* 0x000fe20003f0e170 */
[----:B------:R-:W-:Y:S01]  /*82d0*/  UIADD3 UR48, UR48, 0x1, URZ ;  /* 0x0000000130307890 */ /* 0x000fe2000fffe03f */
[----:B---3--:R-:W-:Y:S01]  /*82e0*/  FADD.FTZ R7, R6, R3 ;  /* 0x0000000306077221 */ /* 0x008fe20000010000 */
[----:B------:R-:W-:-:S02]  /*82f0*/  USEL UR37, UR37, URZ, UP0 ;  /* 0x0000003f25257287 */ /* 0x000fc40008000000 */
[----:B------:R-:W-:Y:S02]  /*8300*/  ULOP3.LUT UR47, UR47, UR4, URZ, 0x3c, !UPT ;  /* 0x000000042f2f7292 */ /* 0x000fe4000f8e3c3f */
[----:B------:R-:W1:Y:S01]  /*8310*/  SHFL.BFLY PT, R6, R7, 0x1, 0x1f ;  /* 0x0c201f0007067f89 */ /* 0x000e6200000e0000 */
[----:B0-----:R-:W-:Y:S01]  /*8320*/  FADD.FTZ R10, R9, R0 ;  /* 0x00000000090a7221 */ /* 0x001fe20000010000 */
[----:B------:R-:W-:-:S04]  /*8330*/  IMAD.MOV.U32 R0, RZ, RZ, RZ ;  /* 0x000000ffff007224 */ /* 0x000fc800078e00ff */
[----:B------:R-:W0:Y:S01]  /*8340*/  SHFL.BFLY PT, R9, R10, 0x1, 0x1f ;  /* 0x0c201f000a097f89 */ /* 0x000e2200000e0000 */
[----:B-1----:R-:W-:Y:S01]  /*8350*/  FADD.FTZ R11, R7, R6 ;  /* 0x00000006070b7221 */ /* 0x002fe20000010000 */
[----:B------:R-:W-:Y:S02]  /*8360*/  IMAD.MOV.U32 R6, RZ, RZ, RZ ;  /* 0x000000ffff067224 */ /* 0x000fe400078e00ff */
[----:B------:R-:W-:Y:S02]  /*8370*/  IMAD.U32 R7, RZ, RZ, UR10 ;  /* 0x0000000aff077e24 */ /* 0x000fe4000f8e00ff */
[----:B------:R-:W-:-:S13]  /*8380*/  FSETP.NE.FTZ.AND P1, PT, R11, RZ, PT ;  /* 0x000000ff0b00720b */ /* 0x000fda0003f35000 */
[----:B------:R-:W1:Y:S01]  /*8390*/  @P1 MUFU.RCP R6, R11 ;  /* 0x0000000b00061308 */ /* 0x000e620000001000 */
[----:B------:R-:W-:Y:S01]  /*83a0*/  @P1 FMUL.FTZ R7, R7, 0.69314718246459960938 ;  /* 0x3f31721807071820 */ /* 0x000fe20000410000 */
[----:B0-----:R-:W-:-:S05]  /*83b0*/  FADD.FTZ R3, R10, R9 ;  /* 0x000000090a037221 */ /* 0x001fca0000010000 */
[----:B------:R-:W-:Y:S01]  /*83c0*/  FSETP.NE.FTZ.AND P2, PT, R3, RZ, PT ;  /* 0x000000ff0300720b */ /* 0x000fe20003f55000 */
[----:B------:R-:W0:Y:S01]  /*83d0*/  @P1 MUFU.LG2 R9, R11 ;  /* 0x0000000b00091308 */ /* 0x000e220000000c00 */
[-C--:B-1----:R-:W-:Y:S01]  /*83e0*/  FMUL.FTZ R24, R24, R6.reuse ;  /* 0x0000000618187220 */ /* 0x082fe20000410000 */
[-C--:B------:R-:W-:Y:S01]  /*83f0*/  FMUL.FTZ R25, R25, R6.reuse ;  /* 0x0000000619197220 */ /* 0x080fe20000410000 */
[----:B------:R-:W-:-:S09]  /*8400*/  FMUL.FTZ R28, R28, R6 ;  /* 0x000000061c1c7220 */ /* 0x000fd20000410000 */
[----:B------:R-:W1:Y:S01]  /*8410*/  @P2 MUFU.LG2 R10, R3 ;  /* 0x00000003000a2308 */ /* 0x000e620000000c00 */
        /* <DEDUP_REMOVED lines=133> */
.L_x_4600:
        /* <DEDUP_REMOVED lines=32> */
[----:B------:R-:W-:Y:S02]  /*8e70*/  IADD3 R157, P6, R4, 0x4020, RZ ;  /* 0x00004020049d7810 */ /* 0x000fe40007fde0ff */
[----:B------:R-:W-:Y:S02]  /*8e80*/  SHF.R.U64 R12, R12, 0x3, RZ ;  /* 0x000000030c0c7819 */ /* 0x000fe400000012ff */
[----:B------:R-:W-:Y:S02]  /*8e90*/  SHF.R.U64 R14, R14, 0x3, RZ ;  /* 0x000000030e0e7819 */ /* 0x000fe400000012ff */
[----:B------:R-:W-:Y:S02]  /*8ea0*/  SHF.R.U64 R152, R152, 0x3, RZ ;  /* 0x0000000398987819 */ /* 0x000fe400000012ff */
[----:B------:R-:W-:Y:S02]  /*8eb0*/  LOP3.LUT R156, R157, 0x380, RZ, 0xc0, !PT ;  /* 0x000003809d9c7812 */ /* 0x000fe400078ec0ff */
[----:B------:R-:W-:-:S02]  /*8ec0*/  LOP3.LUT R9, R4, 0x380, RZ, 0xc0, !PT ;  /* 0x0000038004097812 */ /* 0x000fc400078ec0ff */
[----:B------:R-:W-:Y:S02]  /*8ed0*/  IADD3 R159, P5, R4, 0x4040, RZ ;  /* 0x00004040049f7810 */ /* 0x000fe40007fbe0ff */
[----:B------:R-:W-:Y:S01]  /*8ee0*/  LOP3.LUT R12, R12, R13, RZ, 0x3c, !PT ;  /* 0x0000000d0c0c7212 */ /* 0x000fe200078e3cff */
[--C-:B------:R-:W-:Y:S01]  /*8ef0*/  IMAD.X R13, RZ, RZ, R5.reuse, P1 ;  /* 0x000000ffff0d7224 */ /* 0x100fe200008e0605 */
[----:B------:R-:W-:Y:S01]  /*8f00*/  LOP3.LUT R14, R14, R15, RZ, 0x3c, !PT ;  /* 0x0000000f0e0e7212 */ /* 0x000fe200078e3cff */
[--C-:B------:R-:W-:Y:S01]  /*8f10*/  IMAD.X R15, RZ, RZ, R5.reuse, P0 ;  /* 0x000000ffff0f7224 */ /* 0x100fe200000e0605 */
[----:B------:R-:W-:Y:S01]  /*8f20*/  LOP3.LUT R152, R152, R153, RZ, 0x3c, !PT ;  /* 0x0000009998987212 */ /* 0x000fe200078e3cff */
[----:B------:R-:W-:Y:S01]  /*8f30*/  IMAD.X R153, RZ, RZ, R5, P4 ;  /* 0x000000ffff997224 */ /* 0x000fe200020e0605 */
[----:B------:R-:W-:Y:S02]  /*8f40*/  SHF.R.U64 R156, R156, 0x3, RZ ;  /* 0x000000039c9c7819 */ /* 0x000fe400000012ff */
[----:B------:R-:W-:-:S02]  /*8f50*/  IADD3 R155, P3, R4, 0x4000, RZ ;  /* 0x00004000049b7810 */ /* 0x000fc40007f7e0ff */
[C---:B------:R-:W-:Y:S02]  /*8f60*/  IADD3 R161, P2, R4.reuse, 0x4060, RZ ;  /* 0x0000406004a17810 */ /* 0x040fe40007f5e0ff */
[C---:B------:R-:W-:Y:S02]  /*8f70*/  IADD3 R163, P1, R4.reuse, 0x8000, RZ ;  /* 0x0000800004a37810 */ /* 0x040fe40007f3e0ff */
[----:B------:R-:W-:Y:S02]  /*8f80*/  SHF.R.U64 R9, R9, 0x3, RZ ;  /* 0x0000000309097819 */ /* 0x000fe400000012ff */
[----:B------:R-:W-:Y:S02]  /*8f90*/  LOP3.LUT R158, R159, 0x380, RZ, 0xc0, !PT ;  /* 0x000003809f9e7812 */ /* 0x000fe400078ec0ff */
[C---:B------:R-:W-:Y:S02]  /*8fa0*/  IADD3 R165, P0, R4.reuse, 0x8020, RZ ;  /* 0x0000802004a57810 */ /* 0x040fe40007f1e0ff */
[----:B------:R-:W-:-:S02]  /*8fb0*/  IADD3 R167, P4, R4, 0x8040, RZ ;  /* 0x0000804004a77810 */ /* 0x000fc40007f9e0ff */
[----:B------:R-:W-:Y:S01]  /*8fc0*/  LOP3.LUT R156, R156, R157, RZ, 0x3c, !PT ;  /* 0x0000009d9c9c7212 */ /* 0x000fe200078e3cff */
[--C-:B------:R-:W-:Y:S01]  /*8fd0*/  IMAD.X R157, RZ, RZ, R5.reuse, P6 ;  /* 0x000000ffff9d7224 */ /* 0x100fe200030e0605 */
[----:B------:R-:W-:Y:S02]  /*8fe0*/  LOP3.LUT R154, R155, 0x380, RZ, 0xc0, !PT ;  /* 0x000003809b9a7812 */ /* 0x000fe400078ec0ff */
[----:B------:R-:W-:Y:S02]  /*8ff0*/  LOP3.LUT R160, R161, 0x380, RZ, 0xc0, !PT ;  /* 0x00000380a1a07812 */ /* 0x000fe400078ec0ff */
[----:B------:R-:W-:Y:S02]  /*9000*/  LOP3.LUT R162, R163, 0x380, RZ, 0xc0, !PT ;  /* 0x00000380a3a27812 */ /* 0x000fe400078ec0ff */
[----:B------:R-:W-:Y:S01]  /*9010*/  LOP3.LUT R8, R9, R4, RZ, 0x3c, !PT ;  /* 0x0000000409087212 */ /* 0x000fe200078e3cff */
[----:B------:R-:W-:Y:S01]  /*9020*/  IMAD.MOV.U32 R9, RZ, RZ, R5 ;  /* 0x000000ffff097224 */ /* 0x000fe200078e0005 */
[----:B------:R-:W-:-:S02]  /*9030*/  SHF.R.U64 R158, R158, 0x3, RZ ;  /* 0x000000039e9e7819 */ /* 0x000fc400000012ff */
[----:B------:R-:W-:Y:S02]  /*9040*/  LOP3.LUT R164, R165, 0x380, RZ, 0xc0, !PT ;  /* 0x00000380a5a47812 */ /* 0x000fe400078ec0ff */
[----:B------:R-:W-:Y:S02]  /*9050*/  LOP3.LUT R166, R167, 0x380, RZ, 0xc0, !PT ;  /* 0x00000380a7a67812 */ /* 0x000fe400078ec0ff */
[----:B------:R-:W-:Y:S02]  /*9060*/  IADD3 R20, P6, R4, 0xc000, RZ ;  /* 0x0000c00004147810 */ /* 0x000fe40007fde0ff */
[----:B------:R-:W-:Y:S02]  /*9070*/  SHF.R.U64 R154, R154, 0x3, RZ ;  /* 0x000000039a9a7819 */ /* 0x000fe400000012ff */
[----:B------:R-:W-:Y:S02]  /*9080*/  SHF.R.U64 R160, R160, 0x3, RZ ;  /* 0x00000003a0a07819 */ /* 0x000fe400000012ff */
[----:B------:R-:W-:-:S02]  /*9090*/  SHF.R.U64 R162, R162, 0x3, RZ ;  /* 0x00000003a2a27819 */ /* 0x000fc400000012ff */
[----:B------:R-:W-:Y:S01]  /*90a0*/  LOP3.LUT R158, R158, R159, RZ, 0x3c, !PT ;  /* 0x0000009f9e9e7212 */ /* 0x000fe200078e3cff */
[----:B------:R-:W-:Y:S01]  /*90b0*/  IMAD.X R159, RZ, RZ, R5, P5 ;  /* 0x000000ffff9f7224 */ /* 0x000fe200028e0605 */
[----:B------:R-:W-:Y:S02]  /*90c0*/  SHF.R.U64 R164, R164, 0x3, RZ ;  /* 0x00000003a4a47819 */ /* 0x000fe400000012ff */
[----:B------:R-:W-:Y:S02]  /*90d0*/  SHF.R.U64 R166, R166, 0x3, RZ ;  /* 0x00000003a6a67819 */ /* 0x000fe400000012ff */
[----:B------:R-:W-:Y:S02]  /*90e0*/  LOP3.LUT R7, R20, 0x380, RZ, 0xc0, !PT ;  /* 0x0000038014077812 */ /* 0x000fe400078ec0ff */
[----:B------:R-:W-:Y:S02]  /*90f0*/  MOV R0, R8 ;  /* 0x0000000800007202 */ /* 0x000fe40000000f00 */
[----:B------:R-:W-:-:S02]  /*9100*/  F2FP.F16.F32.PACK_AB R8, R25, R24 ;  /* 0x000000181908723e */ /* 0x000fc400000000ff */
[----:B------:R-:W-:Y:S02]  /*9110*/  F2FP.F16.F32.PACK_AB R9, R27, R26 ;  /* 0x0000001a1b09723e */ /* 0x000fe400000000ff */
[----:B------:R-:W-:Y:S02]  /*9120*/  IADD3 R21, P5, R4, 0xc020, RZ ;  /* 0x0000c02004157810 */ /* 0x000fe40007fbe0ff */
[----:B------:R-:W-:Y:S01]  /*9130*/  LOP3.LUT R154, R154, R155, RZ, 0x3c, !PT ;  /* 0x0000009b9a9a7212 */ /* 0x000fe200078e3cff */
[--C-:B------:R-:W-:Y:S01]  /*9140*/  IMAD.X R155, RZ, RZ, R5.reuse, P3 ;  /* 0x000000ffff9b7224 */ /* 0x100fe200018e0605 */
[----:B------:R-:W-:Y:S01]  /*9150*/  LOP3.LUT R160, R160, R161, RZ, 0x3c, !PT ;  /* 0x000000a1a0a07212 */ /* 0x000fe200078e3cff */
[--C-:B------:R-:W-:Y:S01]  /*9160*/  IMAD.X R161, RZ, RZ, R5.reuse, P2 ;  /* 0x000000ffffa17224 */ /* 0x100fe200010e0605 */
[----:B------:R-:W-:Y:S01]  /*9170*/  LOP3.LUT R162, R162, R163, RZ, 0x3c, !PT ;  /* 0x000000a3a2a27212 */ /* 0x000fe200078e3cff */
[----:B------:R-:W-:Y:S01]  /*9180*/  IMAD.X R163, RZ, RZ, R5, P1 ;  /* 0x000000ffffa37224 */ /* 0x000fe200008e0605 */
[----:B------:R-:W-:Y:S01]  /*9190*/  LOP3.LUT R164, R164, R165, RZ, 0x3c, !PT ;  /* 0x000000a5a4a47212 */ /* 0x000fe200078e3cff */
[----:B------:R0:W-:Y:S01]  /*91a0*/  STSM.16.M88.4 [R0], R8 ;  /* 0x0000000800007844 */ /* 0x0001e20000000200 */
[----:B------:R-:W-:-:S02]  /*91b0*/  LOP3.LUT R166, R166, R167, RZ, 0x3c, !PT ;  /* 0x000000a7a6a67212 */ /* 0x000fc400078e3cff */
[----:B------:R-:W-:Y:S02]  /*91c0*/  SHF.R.U64 R7, R7, 0x3, RZ ;  /* 0x0000000307077819 */ /* 0x000fe400000012ff */
[C---:B------:R-:W-:Y:S02]  /*91d0*/  IADD3 R169, P3, R4.reuse, 0x8060, RZ ;  /* 0x0000806004a97810 */ /* 0x040fe40007f7e0ff */
[C---:B------:R-:W-:Y:S02]  /*91e0*/  IADD3 R165, P2, R4.reuse, 0xc040, RZ ;  /* 0x0000c04004a57810 */ /* 0x040fe40007f5e0ff */
[----:B------:R-:W-:Y:S02]  /*91f0*/  IADD3 R167, P1, R4, 0xc060, RZ ;  /* 0x0000c06004a77810 */ /* 0x000fe40007f3e0ff */
[----:B------:R-:W-:Y:S02]  /*9200*/  LOP3.LUT R4, R21, 0x380, RZ, 0xc0, !PT ;  /* 0x0000038015047812 */ /* 0x000fe400078ec0ff */
[----:B------:R-:W-:-:S02]  /*9210*/  MOV R173, R156 ;  /* 0x0000009c00ad7202 */ /* 0x000fc40000000f00 */
[----:B------:R-:W-:Y:S01]  /*9220*/  MOV R174, R158 ;  /* 0x0000009e00ae7202 */ /* 0x000fe20000000f00 */
[--C-:B0-----:R-:W-:Y:S01]  /*9230*/  IMAD.X R9, RZ, RZ, R5.reuse, P6 ;  /* 0x000000ffff097224 */ /* 0x101fe200030e0605 */
[----:B------:R-:W-:Y:S01]  /*9240*/  LOP3.LUT R8, R7, R20, RZ, 0x3c, !PT ;  /* 0x0000001407087212 */ /* 0x000fe200078e3cff */
[----:B------:R-:W-:Y:S01]  /*9250*/  IMAD.X R11, RZ, RZ, R5, P5 ;  /* 0x000000ffff0b7224 */ /* 0x000fe200028e0605 */
[----:B------:R-:W-:Y:S02]  /*9260*/  LOP3.LUT R20, R165, 0x380, RZ, 0xc0, !PT ;  /* 0x00000380a5147812 */ /* 0x000fe400078ec0ff */
[----:B------:R-:W-:Y:S02]  /*9270*/  LOP3.LUT R0, R167, 0x380, RZ, 0xc0, !PT ;  /* 0x00000380a7007812 */ /* 0x000fe400078ec0ff */
[----:B------:R-:W-:Y:S02]  /*9280*/  SHF.R.U64 R10, R4, 0x3, RZ ;  /* 0x00000003040a7819 */ /* 0x000fe400000012ff */
[----:B------:R-:W-:-:S02]  /*9290*/  SHF.R.U64 R20, R20, 0x3, RZ ;  /* 0x0000000314147819 */ /* 0x000fc400000012ff */
[----:B------:R-:W-:Y:S02]  /*92a0*/  SHF.R.U64 R4, R0, 0x3, RZ ;  /* 0x0000000300047819 */ /* 0x000fe400000012ff */
[----:B------:R-:W-:Y:S01]  /*92b0*/  LOP3.LUT R10, R10, R21, RZ, 0x3c, !PT ;  /* 0x000000150a0a7212 */ /* 0x000fe200078e3cff */
[----:B------:R-:W-:Y:S01]  /*92c0*/  IMAD.X R21, RZ, RZ, R5, P2 ;  /* 0x000000ffff157224 */ /* 0x000fe200010e0605 */
[----:B------:R-:W-:Y:S02]  /*92d0*/  MOV R12, R12 ;  /* 0x0000000c000c7202 */ /* 0x000fe40000000f00 */
[----:B------:R-:W-:Y:S02]  /*92e0*/  F2FP.F16.F32.PACK_AB R156, R33, R32 ;  /* 0x00000020219c723e */ /* 0x000fe400000000ff */
[----:B------:R-:W-:Y:S02]  /*92f0*/  F2FP.F16.F32.PACK_AB R157, R35, R34 ;  /* 0x00000022239d723e */ /* 0x000fe400000000ff */
[----:B------:R-:W-:-:S02]  /*9300*/  F2FP.F16.F32.PACK_AB R158, R37, R36 ;  /* 0x00000024259e723e */ /* 0x000fc400000000ff */
[----:B------:R-:W-:Y:S02]  /*9310*/  F2FP.F16.F32.PACK_AB R159, R39, R38 ;  /* 0x00000026279f723e */ /* 0x000fe400000000ff */
[----:B------:R-:W-:Y:S02]  /*9320*/  LOP3.LUT R168, R169, 0x380, RZ, 0xc0, !PT ;  /* 0x00000380a9a87812 */ /* 0x000fe400078ec0ff */
[----:B------:R-:W-:Y:S01]  /*9330*/  LOP3.LUT R20, R20, R165, RZ, 0x3c, !PT ;  /* 0x000000a514147212 */ /* 0x000fe200078e3cff */
[--C-:B------:R-:W-:Y:S01]  /*9340*/  IMAD.X R165, RZ, RZ, R5.reuse, P0 ;  /* 0x000000ffffa57224 */ /* 0x100fe200000e0605 */
[----:B------:R-:W-:Y:S01]  /*9350*/  LOP3.LUT R4, R4, R167, RZ, 0x3c, !PT ;  /* 0x000000a704047212 */ /* 0x000fe200078e3cff */
[----:B------:R-:W-:Y:S01]  /*9360*/  IMAD.X R167, RZ, RZ, R5, P4 ;  /* 0x000000ffffa77224 */ /* 0x000fe200020e0605 */
[----:B------:R-:W-:Y:S01]  /*9370*/  MOV R0, R8 ;  /* 0x0000000800007202 */ /* 0x000fe20000000f00 */
[----:B------:R0:W-:Y:S01]  /*9380*/  STSM.16.M88.4 [R12], R156 ;  /* 0x0000009c0c007844 */ /* 0x0001e20000000200 */
[----:B------:R-:W-:-:S02]  /*9390*/  MOV R7, R10 ;  /* 0x0000000a00077202 */ /* 0x000fc40000000f00 */
[----:B------:R-:W-:Y:S02]  /*93a0*/  SHF.R.U64 R168, R168, 0x3, RZ ;  /* 0x00000003a8a87819 */ /* 0x000fe400000012ff */
[----:B------:R-:W-:Y:S02]  /*93b0*/  MOV R176, R14 ;  /* 0x0000000e00b07202 */ /* 0x000fe40000000f00 */
[----:B------:R-:W-:Y:S02]  /*93c0*/  F2FP.F16.F32.PACK_AB R8, R41, R40 ;  /* 0x000000282908723e */ /* 0x000fe400000000ff */
[----:B------:R-:W-:Y:S02]  /*93d0*/  F2FP.F16.F32.PACK_AB R9, R43, R42 ;  /* 0x0000002a2b09723e */ /* 0x000fe400000000ff */
[----:B------:R-:W-:Y:S02]  /*93e0*/  F2FP.F16.F32.PACK_AB R10, R45, R44 ;  /* 0x0000002c2d0a723e */ /* 0x000fe400000000ff */
[----:B------:R-:W-:-:S02]  /*93f0*/  F2FP.F16.F32.PACK_AB R11, R47, R46 ;  /* 0x0000002e2f0b723e */ /* 0x000fc400000000ff */
[----:B------:R-:W-:Y:S02]  /*9400*/  MOV R177, R152 ;  /* 0x0000009800b17202 */ /* 0x000fe40000000f00 */
[----:B------:R-:W-:Y:S01]  /*9410*/  MOV R178, R154 ;  /* 0x0000009a00b27202 */ /* 0x000fe20000000f00 */
[----:B------:R1:W-:Y:S01]  /*9420*/  STSM.16.M88.4 [R176], R8 ;  /* 0x00000008b0007844 */ /* 0x0003e20000000200 */
[----:B0-----:R-:W-:Y:S02]  /*9430*/  F2FP.F16.F32.PACK_AB R12, R49, R48 ;  /* 0x00000030310c723e */ /* 0x001fe400000000ff */
[----:B------:R-:W-:Y:S02]  /*9440*/  F2FP.F16.F32.PACK_AB R13, R51, R50 ;  /* 0x00000032330d723e */ /* 0x000fe400000000ff */
[----:B------:R-:W-:Y:S02]  /*9450*/  F2FP.F16.F32.PACK_AB R14, R53, R52 ;  /* 0x00000034350e723e */ /* 0x000fe400000000ff */
[----:B------:R-:W-:-:S02]  /*9460*/  F2FP.F16.F32.PACK_AB R15, R55, R54 ;  /* 0x00000036370f723e */ /* 0x000fc400000000ff */
[----:B------:R-:W-:Y:S02]  /*9470*/  F2FP.F16.F32.PACK_AB R152, R57, R56 ;  /* 0x000000383998723e */ /* 0x000fe400000000ff */
[----:B------:R-:W-:Y:S01]  /*9480*/  F2FP.F16.F32.PACK_AB R153, R59, R58 ;  /* 0x0000003a3b99723e */ /* 0x000fe200000000ff */
[----:B------:R0:W-:Y:S01]  /*9490*/  STSM.16.M88.4 [R177], R12 ;  /* 0x0000000cb1007844 */ /* 0x0001e20000000200 */
[----:B------:R-:W-:Y:S02]  /*94a0*/  F2FP.F16.F32.PACK_AB R154, R61, R60 ;  /* 0x0000003c3d9a723e */ /* 0x000fe400000000ff */
[----:B------:R-:W-:Y:S02]  /*94b0*/  F2FP.F16.F32.PACK_AB R155, R63, R62 ;  /* 0x0000003e3f9b723e */ /* 0x000fe400000000ff */
[----:B------:R-:W-:Y:S02]  /*94c0*/  MOV R175, R160 ;  /* 0x000000a000af7202 */ /* 0x000fe40000000f00 */
[----:B------:R-:W-:Y:S01]  /*94d0*/  MOV R170, R162 ;  /* 0x000000a200aa7202 */ /* 0x000fe20000000f00 */
[----:B------:R2:W-:Y:S01]  /*94e0*/  STSM.16.M88.4 [R178], R152 ;  /* 0x00000098b2007844 */ /* 0x0005e20000000200 */
[----:B------:R-:W-:-:S02]  /*94f0*/  F2FP.F16.F32.PACK_AB R156, R65, R64 ;  /* 0x00000040419c723e */ /* 0x000fc400000000ff */
[----:B------:R-:W-:Y:S02]  /*9500*/  F2FP.F16.F32.PACK_AB R157, R67, R66 ;  /* 0x00000042439d723e */ /* 0x000fe400000000ff */
[----:B------:R-:W-:Y:S02]  /*9510*/  F2FP.F16.F32.PACK_AB R158, R69, R68 ;  /* 0x00000044459e723e */ /* 0x000fe400000000ff */
[----:B------:R-:W-:Y:S02]  /*9520*/  F2FP.F16.F32.PACK_AB R159, R71, R70 ;  /* 0x00000046479f723e */ /* 0x000fe400000000ff */
[----:B------:R-:W-:Y:S01]  /*9530*/  LOP3.LUT R168, R168, R169, RZ, 0x3c, !PT ;  /* 0x000000a9a8a87212 */ /* 0x000fe200078e3cff */
[--C-:B------:R-:W-:Y:S01]  /*9540*/  IMAD.X R169, RZ, RZ, R5.reuse, P3 ;  /* 0x000000ffffa97224 */ /* 0x100fe200018e0605 */
[----:B------:R-:W-:Y:S01]  /*9550*/  MOV R171, R164 ;  /* 0x000000a400ab7202 */ /* 0x000fe20000000f00 */
[----:B------:R3:W-:Y:S01]  /*9560*/  STSM.16.M88.4 [R173], R156 ;  /* 0x0000009cad007844 */ /* 0x0007e20000000200 */
[----:B------:R-:W-:Y:S01]  /*9570*/  MOV R172, R166 ;  /* 0x000000a600ac7202 */ /* 0x000fe20000000f00 */
[----:B------:R-:W-:Y:S01]  /*9580*/  IMAD.X R5, RZ, RZ, R5, P1 ;  /* 0x000000ffff057224 */ /* 0x000fe200008e0605 */
[----:B------:R-:W-:-:S02]  /*9590*/  F2FP.F16.F32.PACK_AB R160, R73, R72 ;  /* 0x0000004849a0723e */ /* 0x000fc400000000ff */
[----:B------:R-:W-:Y:S02]  /*95a0*/  F2FP.F16.F32.PACK_AB R161, R75, R74 ;  /* 0x0000004a4ba1723e */ /* 0x000fe400000000ff */
[----:B------:R-:W-:Y:S02]  /*95b0*/  F2FP.F16.F32.PACK_AB R162, R77, R76 ;  /* 0x0000004c4da2723e */ /* 0x000fe400000000ff */
[----:B------:R-:W-:Y:S02]  /*95c0*/  F2FP.F16.F32.PACK_AB R163, R79, R78 ;  /* 0x0000004e4fa3723e */ /* 0x000fe400000000ff */
[----:B------:R-:W-:Y:S02]  /*95d0*/  F2FP.F16.F32.PACK_AB R164, R81, R80 ;  /* 0x0000005051a4723e */ /* 0x000fe400000000ff */
[----:B------:R-:W-:Y:S01]  /*95e0*/  F2FP.F16.F32.PACK_AB R165, R83, R82 ;  /* 0x0000005253a5723e */ /* 0x000fe200000000ff */
[----:B------:R4:W-:Y:S01]  /*95f0*/  STSM.16.M88.4 [R174], R160 ;  /* 0x000000a0ae007844 */ /* 0x0009e20000000200 */
[----:B------:R-:W-:-:S02]  /*9600*/  F2FP.F16.F32.PACK_AB R166, R85, R84 ;  /* 0x0000005455a6723e */ /* 0x000fc400000000ff */
[----:B------:R-:W-:Y:S02]  /*9610*/  F2FP.F16.F32.PACK_AB R167, R87, R86 ;  /* 0x0000005657a7723e */ /* 0x000fe400000000ff */
[----:B-1----:R-:W-:Y:S02]  /*9620*/  F2FP.F16.F32.PACK_AB R8, R89, R88 ;  /* 0x000000585908723e */ /* 0x002fe400000000ff */
[----:B------:R-:W-:Y:S01]  /*9630*/  F2FP.F16.F32.PACK_AB R9, R91, R90 ;  /* 0x0000005a5b09723e */ /* 0x000fe200000000ff */
[----:B------:R-:W-:Y:S01]  /*9640*/  STSM.16.M88.4 [R175], R164 ;  /* 0x000000a4af007844 */ /* 0x000fe20000000200 */
[----:B------:R-:W-:Y:S02]  /*9650*/  F2FP.F16.F32.PACK_AB R10, R93, R92 ;  /* 0x0000005c5d0a723e */ /* 0x000fe400000000ff */
[----:B------:R-:W-:Y:S02]  /*9660*/  F2FP.F16.F32.PACK_AB R11, R95, R94 ;  /* 0x0000005e5f0b723e */ /* 0x000fe400000000ff */
[----:B0-----:R-:W-:-:S02]  /*9670*/  F2FP.F16.F32.PACK_AB R12, R97, R96 ;  /* 0x00000060610c723e */ /* 0x001fc400000000ff */
[----:B------:R-:W-:Y:S01]  /*9680*/  F2FP.F16.F32.PACK_AB R13, R99, R98 ;  /* 0x00000062630d723e */ /* 0x000fe200000000ff */
[----:B------:R0:W-:Y:S01]  /*9690*/  STSM.16.M88.4 [R170], R8 ;  /* 0x00000008aa007844 */ /* 0x0001e20000000200 */
[----:B------:R-:W-:Y:S02]  /*96a0*/  F2FP.F16.F32.PACK_AB R14, R101, R100 ;  /* 0x00000064650e723e */ /* 0x000fe400000000ff */
[----:B------:R-:W-:Y:S02]  /*96b0*/  F2FP.F16.F32.PACK_AB R15, R103, R102 ;  /* 0x00000066670f723e */ /* 0x000fe400000000ff */
[----:B--2---:R-:W-:Y:S02]  /*96c0*/  F2FP.F16.F32.PACK_AB R152, R105, R104 ;  /* 0x000000686998723e */ /* 0x004fe400000000ff */
[----:B------:R-:W-:Y:S01]  /*96d0*/  F2FP.F16.F32.PACK_AB R153, R107, R106 ;  /* 0x0000006a6b99723e */ /* 0x000fe200000000ff */
[----:B------:R1:W-:Y:S01]  /*96e0*/  STSM.16.M88.4 [R171], R12 ;  /* 0x0000000cab007844 */ /* 0x0003e20000000200 */
[----:B------:R-:W-:-:S02]  /*96f0*/  F2FP.F16.F32.PACK_AB R154, R109, R108 ;  /* 0x0000006c6d9a723e */ /* 0x000fc400000000ff */
[----:B------:R-:W-:Y:S02]  /*9700*/  F2FP.F16.F32.PACK_AB R155, R111, R110 ;  /* 0x0000006e6f9b723e */ /* 0x000fe400000000ff */
[----:B------:R-:W-:Y:S02]  /*9710*/  MOV R168, R168 ;  /* 0x000000a800a87202 */ /* 0x000fe40000000f00 */
[----:B---3--:R-:W-:Y:S01]  /*9720*/  F2FP.F16.F32.PACK_AB R156, R113, R112 ;  /* 0x00000070719c723e */ /* 0x008fe200000000ff */
[----:B------:R2:W-:Y:S01]  /*9730*/  STSM.16.M88.4 [R172], R152 ;  /* 0x00000098ac007844 */ /* 0x0005e20000000200 */
[----:B------:R-:W-:Y:S02]  /*9740*/  F2FP.F16.F32.PACK_AB R157, R115, R114 ;  /* 0x00000072739d723e */ /* 0x000fe400000000ff */
[----:B------:R-:W-:Y:S02]  /*9750*/  F2FP.F16.F32.PACK_AB R158, R117, R116 ;  /* 0x00000074759e723e */ /* 0x000fe400000000ff */
[----:B------:R-:W-:-:S02]  /*9760*/  F2FP.F16.F32.PACK_AB R159, R119, R118 ;  /* 0x00000076779f723e */ /* 0x000fc400000000ff */
[----:B----4-:R-:W-:Y:S02]  /*9770*/  F2FP.F16.F32.PACK_AB R160, R121, R120 ;  /* 0x0000007879a0723e */ /* 0x010fe400000000ff */
[----:B------:R-:W-:Y:S01]  /*9780*/  F2FP.F16.F32.PACK_AB R161, R123, R122 ;  /* 0x0000007a7ba1723e */ /* 0x000fe200000000ff */
[----:B------:R3:W-:Y:S01]  /*9790*/  STSM.16.M88.4 [R168], R156 ;  /* 0x0000009ca8007844 */ /* 0x0007e20000000200 */
[----:B------:R-:W-:Y:S02]  /*97a0*/  F2FP.F16.F32.PACK_AB R162, R125, R124 ;  /* 0x0000007c7da2723e */ /* 0x000fe400000000ff */
[----:B------:R-:W-:Y:S02]  /*97b0*/  F2FP.F16.F32.PACK_AB R163, R127, R126 ;  /* 0x0000007e7fa3723e */ /* 0x000fe400000000ff */
[----:B0-----:R-:W-:Y:S02]  /*97c0*/  F2FP.F16.F32.PACK_AB R8, R129, R128 ;  /* 0x000000808108723e */ /* 0x001fe400000000ff */
[----:B------:R-:W-:Y:S01]  /*97d0*/  F2FP.F16.F32.PACK_AB R9, R131, R130 ;  /* 0x000000828309723e */ /* 0x000fe200000000ff */
[----:B------:R-:W-:Y:S01]  /*97e0*/  STSM.16.M88.4 [R0], R160 ;  /* 0x000000a000007844 */ /* 0x000fe20000000200 */
[----:B------:R-:W-:-:S02]  /*97f0*/  F2FP.F16.F32.PACK_AB R10, R133, R132 ;  /* 0x00000084850a723e */ /* 0x000fc400000000ff */
[----:B------:R-:W-:Y:S02]  /*9800*/  F2FP.F16.F32.PACK_AB R11, R135, R134 ;  /* 0x00000086870b723e */ /* 0x000fe400000000ff */
[----:B------:R-:W-:Y:S02]  /*9810*/  MOV R20, R20 ;  /* 0x0000001400147202 */ /* 0x000fe40000000f00 */
[----:B-1----:R-:W-:Y:S01]  /*9820*/  F2FP.F16.F32.PACK_AB R12, R137, R136 ;  /* 0x00000088890c723e */ /* 0x002fe200000000ff */
[----:B------:R0:W-:Y:S01]  /*9830*/  STSM.16.M88.4 [R7], R8 ;  /* 0x0000000807007844 */ /* 0x0001e20000000200 */
[----:B------:R-:W-:Y:S02]  /*9840*/  F2FP.F16.F32.PACK_AB R13, R139, R138 ;  /* 0x0000008a8b0d723e */ /* 0x000fe400000000ff */
[----:B------:R-:W-:Y:S02]  /*9850*/  F2FP.F16.F32.PACK_AB R14, R141, R140 ;  /* 0x0000008c8d0e723e */ /* 0x000fe400000000ff */
[----:B------:R-:W-:-:S02]  /*9860*/  F2FP.F16.F32.PACK_AB R15, R143, R142 ;  /* 0x0000008e8f0f723e */ /* 0x000fc400000000ff */
[----:B------:R-:W-:Y:S01]  /*9870*/  MOV R21, R4 ;  /* 0x0000000400157202 */ /* 0x000fe20000000f00 */
[----:B------:R-:W-:Y:S01]  /*9880*/  IMAD.U32 R4, RZ, RZ, UR9 ;  /* 0x00000009ff047e24 */ /* 0x000fe2000f8e00ff */
[----:B--2---:R-:W-:Y:S01]  /*9890*/  F2FP.F16.F32.PACK_AB R152, R145, R144 ;  /* 0x000000909198723e */ /* 0x004fe200000000ff */
[----:B------:R1:W-:Y:S01]  /*98a0*/  STSM.16.M88.4 [R20], R12 ;  /* 0x0000000c14007844 */ /* 0x0003e20000000200 */
[----:B------:R-:W-:Y:S01]  /*98b0*/  F2FP.F16.F32.PACK_AB R153, R147, R146 ;  /* 0x000000929399723e */ /* 0x000fe200000000ff */
[----:B------:R-:W-:Y:S01]  /*98c0*/  IMAD.U32 R5, RZ, RZ, UR12 ;  /* 0x0000000cff057e24 */ /* 0x000fe2000f8e00ff */
[----:B------:R-:W-:Y:S01]  /*98d0*/  F2FP.F16.F32.PACK_AB R154, R149, R148 ;  /* 0x00000094959a723e */ /* 0x000fe200000000ff */
[----:B------:R-:W-:Y:S01]  /*98e0*/  ULDC.64 UR12, c[0x0][0xc08] ;  /* 0x00030200000c7ab9 */ /* 0x000fe20000000a00 */
[----:B------:R-:W-:Y:S02]  /*98f0*/  F2FP.F16.F32.PACK_AB R155, R151, R150 ;  /* 0x00000096979b723e */ /* 0x000fe400000000ff */
[----:B------:R-:W-:-:S03]  /*9900*/  ISETP.NE.U32.AND P0, PT, RZ, UR14, PT ;  /* 0x0000000eff007c0c */ /* 0x000fc6000bf05070 */
[----:B------:R2:W-:Y:S01]  /*9910*/  STSM.16.M88.4 [R21], R152 ;  /* 0x0000009815007844 */ /* 0x0005e20000000200 */
[----:B------:R-:W-:Y:S01]  /*9920*/  BAR.SYNC.DEFER_BLOCKING 0x1, 0x100 ;  /* 0x0044000000007b1d */ /* 0x000fe20000010000 */
[----:B------:R-:W-:Y:S01]  /*9930*/  ISETP.NE.AND.EX P0, PT, RZ, UR15, PT, P0 ;  /* 0x0000000fff007c0c */ /* 0x000fe2000bf05300 */
[----:B------:R-:W-:-:S04]  /*9940*/  UISETP.NE.U32.AND UP0, UPT, UR12, URZ, UPT ;  /* 0x0000003f0c00728c */ /* 0x000fc8000bf05070 */
[----:B------:R-:W-:-:S08]  /*9950*/  UISETP.NE.AND.EX UP0, UPT, UR13, URZ, UPT, UP0 ;  /* 0x0000003f0d00728c */ /* 0x000fd0000bf05300 */
[----:B---3--:R-:W3:Y:S03]  /*9960*/  @P0 LDG.E R156, desc[UR38][R4.64] ;  /* 0x00000026049c0981 */ /* 0x008ee6000c1e1900 */
[----:B------:R-:W-:Y:S01]  /*9970*/  @UP0 UIADD3 UR12, UP1, UR4, UR12, URZ ;  /* 0x0000000c040c0290 */ /* 0x000fe2000ff3e03f */
[----:B------:R-:W-:Y:S02]  /*9980*/  PLOP3.LUT P4, PT, PT, PT, UP0, 0x80, 0x0 ;  /* 0x000000000000781c */ /* 0x000fe40003f8f008 */
[----:B------:R-:W-:Y:S01]  /*9990*/  ULDC UR4, c[0x0][0xad4] ;  /* 0x0002b50000047ab9 */ /* 0x000fe20000000800 */
[----:B------:R-:W-:Y:S02]  /*99a0*/  @UP0 UIADD3.X UR13, UR16, UR13, URZ, UP1, !UPT ;  /* 0x0000000d100d0290 */ /* 0x000fe40008ffe43f */
[----:B0-----:R-:W-:-:S04]  /*99b0*/  IMAD.U32 R8, RZ, RZ, UR12 ;  /* 0x0000000cff087e24 */ /* 0x001fc8000f8e00ff */
[----:B------:R-:W-:-:S05]  /*99c0*/  IMAD.U32 R9, RZ, RZ, UR13 ;  /* 0x0000000dff097e24 */ /* 0x000fca000f8e00ff */
[----:B------:R0:W4:Y:S01]  /*99d0*/  @P4 LDG.E R0, desc[UR38][R8.64] ;  /* 0x0000002608004981 */ /* 0x000122000c1e1900 */
[----:B------:R-:W-:Y:S01]  /*99e0*/  UISETP.NE.AND UP0, UPT, UR41, URZ, UPT ;  /* 0x0000003f2900728c */ /* 0x000fe2000bf05270 */
[----:B-1----:R-:W-:Y:S01]  /*99f0*/  VIADD R12, R16, UR43 ;  /* 0x0000002b100c7c36 */ /* 0x002fe20008000000 */
[----:B------:R-:W-:Y:S02]  /*9a00*/  UISETP.NE.AND UP1, UPT, UR20, 0x1, UPT ;  /* 0x000000011400788c */ /* 0x000fe4000bf25270 */
[----:B------:R-:W-:Y:S01]  /*9a10*/  USEL UR4, UR41, UR4, UP0 ;  /* 0x0000000429047287 */ /* 0x000fe20008000000 */
[----:B------:R-:W-:Y:S01]  /*9a20*/  IMAD.MOV.U32 R7, RZ, RZ, R12 ;  /* 0x000000ffff077224 */ /* 0x000fe200078e000c */
[----:B------:R-:W-:Y:S01]  /*9a30*/  UMOV UR21, 0x9b8 ;  /* 0x000009b800157882 */ /* 0x000fe20000000000 */
[----:B------:R-:W-:Y:S01]  /*9a40*/  UISETP.NE.U32.AND UP0, UPT, UR14, URZ, UPT ;  /* 0x0000003f0e00728c */ /* 0x000fe2000bf05070 */
[----:B------:R-:W-:Y:S01]  /*9a50*/  PLOP3.LUT P1, PT, PT, PT, UP1, 0x80, 0x0 ;  /* 0x000000000000781c */ /* 0x000fe20003f2f018 */
[----:B------:R-:W-:-:S02]  /*9a60*/  UISETP.GT.AND UP2, UPT, UR4, 0x1, UPT ;  /* 0x000000010400788c */ /* 0x000fc4000bf44270 */
[----:B------:R-:W-:Y:S02]  /*9a70*/  UISETP.NE.AND.EX UP0, UPT, UR15, URZ, UPT, UP0 ;  /* 0x0000003f0f00728c */ /* 0x000fe4000bf05300 */
[----:B------:R-:W-:Y:S01]  /*9a80*/  USEL UR21, UR21, 0x978, UP2 ;  /* 0x0000097815157887 */ /* 0x000fe20009000000 */
[----:B------:R-:W-:Y:S01]  /*9a90*/  UMOV UR4, URZ ;  /* 0x0000003f00047c82 */ /* 0x000fe20008000000 */
[----:B------:R-:W-:Y:S01]  /*9aa0*/  USEL UR46, UR46, URZ, !UP0 ;  /* 0x0000003f2e2e7287 */ /* 0x000fe2000c000000 */
[----:B------:R-:W-:Y:S01]  /*9ab0*/  @UP1 ULDC UR23, c[0x0][0xbec] ;  /* 0x0002fb0000171ab9 */ /* 0x000fe20000000800 */
[----:B------:R-:W-:-:S04]  /*9ac0*/  USEL UR9, UR42, URZ, UP2 ;  /* 0x0000003f2a097287 */ /* 0x000fc80009000000 */
[----:B0-----:R-:W-:Y:S01]  /*9ad0*/  @P1 IMAD.HI.U32 R8, R12, UR23, RZ ;  /* 0x000000170c081c27 */ /* 0x001fe2000f8e00ff */
[----:B------:R-:W-:Y:S01]  /*9ae0*/  USEL UR45, UR45, URZ, !UP0 ;  /* 0x0000003f2d2d7287 */ /* 0x000fe2000c000000 */
[----:B------:R-:W-:Y:S02]  /*9af0*/  @UP1 ULDC UR26, c[0x0][0xbf0] ;  /* 0x0002fc00001a1ab9 */ /* 0x000fe40000000800 */
[----:B------:R-:W-:Y:S01]  /*9b00*/  ULDC.64 UR16, c[0x0][UR21+0x220] ;  /* 0x0000880015107abb */ /* 0x000fe20008000a00 */
[----:B------:R-:W-:Y:S01]  /*9b10*/  ULDC.64 UR14, c[0x0][UR21+0x218] ;  /* 0x00008600150e7abb */ /* 0x000fe20008000a00 */
[----:B------:R-:W-:Y:S01]  /*9b20*/  ULDC.64 UR18, c[0x0][UR21+0x228] ;  /* 0x00008a0015127abb */ /* 0x000fe20008000a00 */
[----:B------:R-:W-:Y:S01]  /*9b30*/  UIMAD UR17, UR17, UR46, URZ ;  /* 0x0000002e111172a4 */ /* 0x000fe2000f8e023f */
[----:B------:R-:W-:Y:S01]  /*9b40*/  @P1 SHF.R.U32.HI R7, RZ, UR26, R8 ;  /* 0x0000001aff071c19 */ /* 0x000fe20008011608 */
[----:B------:R-:W-:Y:S02]  /*9b50*/  UIMAD.WIDE.U32 UR12, UR14, UR44, URZ ;  /* 0x0000002c0e0c72a5 */ /* 0x000fe4000f8e003f */
[----:B------:R-:W-:Y:S01]  /*9b60*/  UIMAD UR22, UR15, UR44, URZ ;  /* 0x0000002c0f1672a4 */ /* 0x000fe2000f8e023f */
[--C-:B------:R-:W-:Y:S01]  /*9b70*/  SHF.R.S32.HI R9, RZ, 0x1f, R7.reuse ;  /* 0x0000001fff097819 */ /* 0x100fe20000011407 */
[----:B------:R-:W-:Y:S01]  /*9b80*/  UIMAD.WIDE.U32 UR24, UR18, UR9, URZ ;  /* 0x00000009121872a5 */ /* 0x000fe2000f8e003f */
[----:B------:R-:W-:Y:S01]  /*9b90*/  IMAD.MOV R11, RZ, RZ, -R7 ;  /* 0x000000ffff0b7224 */ /* 0x000fe200078e0a07 */
[----:B------:R-:W-:-:S02]  /*9ba0*/  UIMAD UR9, UR19, UR9, URZ ;  /* 0x00000009130972a4 */ /* 0x000fc4000f8e023f */
[----:B------:R-:W-:Y:S01]  /*9bb0*/  UIMAD.WIDE.U32 UR14, UR16, UR46, URZ ;  /* 0x0000002e100e72a5 */ /* 0x000fe2000f8e003f */
[----:B------:R-:W-:Y:S01]  /*9bc0*/  IMAD R11, R11, UR20, R12 ;  /* 0x000000140b0b7c24 */ /* 0x000fe2000f8e020c */
[----:B------:R-:W-:Y:S01]  /*9bd0*/  UIMAD UR17, UR16, UR45, UR17 ;  /* 0x0000002d101172a4 */ /* 0x000fe2000f8e0211 */
[----:B------:R-:W-:Y:S01]  /*9be0*/  IMAD.U32 R8, RZ, RZ, UR24 ;  /* 0x00000018ff087e24 */ /* 0x000fe2000f8e00ff */
[----:B------:R-:W-:Y:S02]  /*9bf0*/  UIADD3 UR22, UR13, UR22, URZ ;  /* 0x000000160d167290 */ /* 0x000fe4000fffe03f */
[----:B------:R-:W-:Y:S02]  /*9c00*/  UIADD3 UR13, UR25, UR9, URZ ;  /* 0x00000009190d7290 */ /* 0x000fe4000fffe03f */
[----:B------:R-:W-:-:S04]  /*9c10*/  UIADD3 UR9, UR15, UR17, URZ ;  /* 0x000000110f097290 */ /* 0x000fc8000fffe03f */
[----:B------:R-:W-:Y:S01]  /*9c20*/  IMAD.U32 R14, RZ, RZ, UR13 ;  /* 0x0000000dff0e7e24 */ /* 0x000fe2000f8e00ff */
[----:B---3--:R-:W-:-:S13]  /*9c30*/  @P0 R2UR UR4, R156 ;  /* 0x000000009c0402ca */ /* 0x008fda00000e0000 */
        /* <DEDUP_REMOVED lines=10> */
[----:B------:R-:W-:Y:S01]  /*9ce0*/  IADD3.X R9, R9, UR9, R14, P2, P3 ;  /* 0x0000000909097c10 */ /* 0x000fe200097e640e */
[----:B------:R-:W-:Y:S01]  /*9cf0*/  ULDC UR9, c[0x0][0xa88] ;  /* 0x0002a20000097ab9 */ /* 0x000fe20000000800 */
[----:B------:R-:W-:Y:S01]  /*9d00*/  IMAD R7, R7, UR12, R10 ;  /* 0x0000000c07077c24 */ /* 0x000fe2000f8e020a */
[----:B----4-:R-:W-:Y:S01]  /*9d10*/  @P4 R2UR UR9, R0 ;  /* 0x00000000000942ca */ /* 0x010fe200000e0000 */
[----:B------:R-:W-:-:S04]  /*9d20*/  IMAD.WIDE.U32 R8, R11, UR12, R8 ;  /* 0x0000000c0b087c25 */ /* 0x000fc8000f8e0008 */
[----:B------:R-:W-:Y:S01]  /*9d30*/  IMAD.IADD R7, R9, 0x1, R7 ;  /* 0x0000000109077824 */ /* 0x000fe200078e0207 */
[----:B------:R-:W-:-:S04]  /*9d40*/  LEA R10, P2, R8, UR14, 0x2 ;  /* 0x0000000e080a7c11 */ /* 0x000fc8000f8410ff */
[----:B------:R-:W-:Y:S01]  /*9d50*/  LEA.HI.X R7, R8, UR15, R7, 0x2, P2 ;  /* 0x0000000f08077c11 */ /* 0x000fe200090f1407 */
[----:B--2---:R-:W-:Y:S08]  /*9d60*/  @P4 BRA `(.L_x_4633) ;  /* 0x0000000000184947 */ /* 0x004ff00003800000 */
[----:B------:R-:W-:Y:S05]  /*9d70*/  @!P0 BRA `(.L_x_4633) ;  /* 0x0000000000148947 */ /* 0x000fea0003800000 */
[----:B------:R-:W2:Y:S04]  /*9d80*/  LDG.E R8, desc[UR38][R4.64] ;  /* 0x0000002604087981 */ /* 0x000ea8000c1e1900 */
[----:B------:R-:W3:Y:S01]  /*9d90*/  LDG.E R0, desc[UR38][R4.64+0x4] ;  /* 0x0000042604007981 */ /* 0x000ee2000c1e1900 */
[----:B--2---:R-:W-:Y:S02]  /*9da0*/  R2UR UR12, R8 ;  /* 0x00000000080c72ca */ /* 0x004fe400000e0000 */
[----:B---3--:R-:W-:-:S13]  /*9db0*/  R2UR UR9, R0 ;  /* 0x00000000000972ca */ /* 0x008fda00000e0000 */
[----:B------:R-:W-:-:S12]  /*9dc0*/  UIADD3 UR9, -UR12, UR9, URZ ;  /* 0x000000090c097290 */ /* 0x000fd8000fffe13f */
.L_x_4633:
        /* <DEDUP_REMOVED lines=35> */
[----:B------:R-:W-:Y:S01]  /*a000*/  IMAD.X R25, RZ, RZ, R5, P2 ;  /* 0x000000ffff197224 */ /* 0x000fe200010e0605 */
[----:B------:R-:W-:Y:S02]  /*a010*/  IADD3 R49, P2, R4, 0x9000, RZ ;  /* 0x0000900004317810 */ /* 0x000fe40007f5e0ff */
[----:B------:R-:W-:Y:S02]  /*a020*/  LOP3.LUT R12, R13, 0x380, RZ, 0xc0, !PT ;  /* 0x000003800d0c7812 */ /* 0x000fe400078ec0ff */
[----:B------:R-:W-:Y:S01]  /*a030*/  LOP3.LUT R48, R49, 0x380, RZ, 0xc0, !PT ;  /* 0x0000038031307812 */ /* 0x000fe200078ec0ff */
[----:B------:R-:W-:Y:S01]  /*a040*/  UIMAD UR12, UR4, UR15, UR12 ;  /* 0x0000000f040c72a4 */ /* 0x000fe2000f8e020c */
[----:B------:R-:W-:Y:S01]  /*a050*/  SHF.R.U64 R8, R8, 0x3, RZ ;  /* 0x0000000308087819 */ /* 0x000fe200000012ff */
[----:B------:R-:W-:Y:S01]  /*a060*/  UIMAD.WIDE.U32 UR10, UR4, UR14, URZ ;  /* 0x0000000e040a72a5 */ /* 0x000fe2000f8e003f */
[----:B------:R-:W-:Y:S01]  /*a070*/  SHF.R.U64 R48, R48, 0x3, RZ ;  /* 0x0000000330307819 */ /* 0x000fe200000012ff */
[----:B------:R-:W5:Y:S01]  /*a080*/  LD.E.128 R24, desc[UR38][R24.64] ;  /* 0x0000002618187980 */ /* 0x000f62000c101d00 */
[----:B------:R-:W-:-:S02]  /*a090*/  SHF.R.U64 R12, R12, 0x3, RZ ;  /* 0x000000030c0c7819 */ /* 0x000fc400000012ff */
[----:B------:R-:W-:Y:S01]  /*a0a0*/  LOP3.LUT R8, R8, R9, RZ, 0x3c, !PT ;  /* 0x0000000908087212 */ /* 0x000fe200078e3cff */
[----:B------:R-:W-:Y:S01]  /*a0b0*/  UIADD3 UR11, UR11, UR12, URZ ;  /* 0x0000000c0b0b7290 */ /* 0x000fe2000fffe03f */
[----:B------:R-:W-:Y:S01]  /*a0c0*/  LOP3.LUT R48, R48, R49, RZ, 0x3c, !PT ;  /* 0x0000003130307212 */ /* 0x000fe200078e3cff */
[--C-:B------:R-:W-:Y:S01]  /*a0d0*/  IMAD.X R49, RZ, RZ, R5.reuse, P2 ;  /* 0x000000ffff317224 */ /* 0x100fe200010e0605 */
[----:B------:R-:W-:Y:S01]  /*a0e0*/  IADD3 R6, P2, R4, 0xf000, RZ ;  /* 0x0000f00004067810 */ /* 0x000fe20007f5e0ff */
[--C-:B------:R-:W-:Y:S01]  /*a0f0*/  IMAD.X R9, RZ, RZ, R5.reuse, P4 ;  /* 0x000000ffff097224 */ /* 0x100fe200020e0605 */
[----:B------:R-:W-:Y:S01]  /*a100*/  LOP3.LUT R12, R12, R13, RZ, 0x3c, !PT ;  /* 0x0000000d0c0c7212 */ /* 0x000fe200078e3cff */
[----:B------:R-:W-:Y:S01]  /*a110*/  IMAD.X R13, RZ, RZ, R5, P3 ;  /* 0x000000ffff0d7224 */ /* 0x000fe200018e0605 */
[----:B------:R-:W-:Y:S01]  /*a120*/  LOP3.LUT R3, R6, 0x380, RZ, 0xc0, !PT ;  /* 0x0000038006037812 */ /* 0x000fe200078ec0ff */
[----:B------:R-:W-:Y:S01]  /*a130*/  ULDC.64 UR12, c[0x0][0xae8] ;  /* 0x0002ba00000c7ab9 */ /* 0x000fe20000000a00 */
[----:B------:R-:W-:-:S02]  /*a140*/  IADD3 R29, P0, R4, 0x4000, RZ ;  /* 0x00004000041d7810 */ /* 0x000fc40007f1e0ff */
[C---:B------:R-:W-:Y:S02]  /*a150*/  IADD3 R33, P6, R4.reuse, 0x5000, RZ ;  /* 0x0000500004217810 */ /* 0x040fe40007fde0ff */
[C---:B------:R-:W-:Y:S01]  /*a160*/  IADD3 R37, P5, R4.reuse, 0x6000, RZ ;  /* 0x0000600004257810 */ /* 0x040fe20007fbe0ff */
[----:B------:R-:W-:Y:S01]  /*a170*/  USHF.R.S32.HI UR4, URZ, 0x1f, UR46 ;  /* 0x0000001f3f047899 */ /* 0x000fe2000801142e */
[----:B------:R-:W-:Y:S01]  /*a180*/  SHF.R.U64 R3, R3, 0x3, RZ ;  /* 0x0000000303037819 */ /* 0x000fe200000012ff */
[----:B------:R-:W-:Y:S01]  /*a190*/  UIMAD.WIDE.U32 UR10, UR44, UR12, UR10 ;  /* 0x0000000c2c0a72a5 */ /* 0x000fe2000f8e000a */
[----:B------:R-:W-:Y:S01]  /*a1a0*/  IADD3 R41, P4, R4, 0x7000, RZ ;  /* 0x0000700004297810 */ /* 0x000fe20007f9e0ff */
[----:B------:R-:W-:Y:S01]  /*a1b0*/  @UP1 ULDC UR14, c[0x0][0xbec] ;  /* 0x0002fb00000e1ab9 */ /* 0x000fe20000000800 */
[----:B------:R-:W-:Y:S01]  /*a1c0*/  LOP3.LUT R72, R3, R6, RZ, 0x3c, !PT ;  /* 0x0000000603487212 */ /* 0x000fe200078e3cff */
[----:B------:R-:W-:Y:S01]  /*a1d0*/  IMAD R3, R20, 0x20, R81 ;  /* 0x0000002014037824 */ /* 0x000fe200078e0251 */
[----:B------:R-:W-:Y:S01]  /*a1e0*/  IADD3 R45, P3, R4, 0x8000, RZ ;  /* 0x00008000042d7810 */ /* 0x000fe20007f7e0ff */
[----:B------:R-:W-:Y:S01]  /*a1f0*/  UIMAD UR11, UR44, UR13, UR11 ;  /* 0x0000000d2c0b72a4 */ /* 0x000fe2000f8e020b */
[----:B------:R-:W-:Y:S01]  /*a200*/  LOP3.LUT R28, R29, 0x380, RZ, 0xc0, !PT ;  /* 0x000003801d1c7812 */ /* 0x000fe200078ec0ff */
[----:B------:R-:W-:Y:S01]  /*a210*/  VIADD R78, R3, UR43 ;  /* 0x0000002b034e7c36 */ /* 0x000fe20008000000 */
[----:B------:R-:W-:Y:S01]  /*a220*/  LOP3.LUT R32, R33, 0x380, RZ, 0xc0, !PT ;  /* 0x0000038021207812 */ /* 0x000fe200078ec0ff */
[----:B------:R-:W-:Y:S01]  /*a230*/  ULDC.64 UR12, c[0x0][0xaf0] ;  /* 0x0002bc00000c7ab9 */ /* 0x000fe20000000a00 */
[----:B------:R-:W-:Y:S01]  /*a240*/  LOP3.LUT R36, R37, 0x380, RZ, 0xc0, !PT ;  /* 0x0000038025247812 */ /* 0x000fe200078ec0ff */
[--C-:B------:R-:W-:Y:S01]  /*a250*/  IMAD.X R73, RZ, RZ, R5.reuse, P2 ;  /* 0x000000ffff497224 */ /* 0x100fe200010e0605 */
[----:B------:R-:W-:Y:S01]  /*a260*/  LOP3.LUT R40, R41, 0x380, RZ, 0xc0, !PT ;  /* 0x0000038029287812 */ /* 0x000fe200078ec0ff */
[----:B------:R-:W5:Y:S01]  /*a270*/  LD.E.128 R8, desc[UR38][R8.64] ;  /* 0x0000002608087980 */ /* 0x000f62000c101d00 */
[----:B------:R-:W-:Y:S01]  /*a280*/  LOP3.LUT R44, R45, 0x380, RZ, 0xc0, !PT ;  /* 0x000003802d2c7812 */ /* 0x000fe200078ec0ff */
[----:B------:R-:W-:Y:S01]  /*a290*/  UIMAD UR4, UR4, UR12, URZ ;  /* 0x0000000c040472a4 */ /* 0x000fe2000f8e023f */
[----:B------:R-:W-:Y:S01]  /*a2a0*/  SHF.R.U64 R28, R28, 0x3, RZ ;  /* 0x000000031c1c7819 */ /* 0x000fe200000012ff */
[----:B------:R-:W-:Y:S01]  /*a2b0*/  @P1 IMAD.HI.U32 R20, R78, UR14, RZ ;  /* 0x0000000e4e141c27 */ /* 0x000fe2000f8e00ff */
[----:B------:R-:W-:Y:S01]  /*a2c0*/  SHF.R.U64 R32, R32, 0x3, RZ ;  /* 0x0000000320207819 */ /* 0x000fe200000012ff */
[----:B------:R-:W-:Y:S01]  /*a2d0*/  UIMAD.WIDE.U32 UR10, UR46, UR12, UR10 ;  /* 0x0000000c2e0a72a5 */ /* 0x000fe2000f8e000a */
[----:B------:R-:W-:Y:S01]  /*a2e0*/  SHF.R.U64 R36, R36, 0x3, RZ ;  /* 0x0000000324247819 */ /* 0x000fe200000012ff */
[----:B------:R-:W-:Y:S01]  /*a2f0*/  IMAD.MOV.U32 R3, RZ, RZ, R78 ;  /* 0x000000ffff037224 */ /* 0x000fe200078e004e */
[----:B------:R-:W-:Y:S01]  /*a300*/  SHF.R.U64 R40, R40, 0x3, RZ ;  /* 0x0000000328287819 */ /* 0x000fe200000012ff */
[----:B------:R-:W-:Y:S01]  /*a310*/  @UP1 ULDC UR12, c[0x0][0xbf0] ;  /* 0x0002fc00000c1ab9 */ /* 0x000fe20000000800 */
[----:B------:R-:W-:Y:S01]  /*a320*/  SHF.R.U64 R44, R44, 0x3, RZ ;  /* 0x000000032c2c7819 */ /* 0x000fe200000012ff */
[----:B------:R-:W-:Y:S01]  /*a330*/  UIMAD UR4, UR46, UR13, UR4 ;  /* 0x0000000d2e0472a4 */ /* 0x000fe2000f8e0204 */
        /* <DEDUP_REMOVED lines=10> */
[----:B------:R-:W-:Y:S01]  /*a3e0*/  @P1 SHF.R.U32.HI R3, RZ, UR12, R20 ;  /* 0x0000000cff031c19 */ /* 0x000fe20008011614 */
[----:B------:R-:W-:Y:S01]  /*a3f0*/  UIADD3 UR4, UR11, UR4, URZ ;  /* 0x000000040b047290 */ /* 0x000fe2000fffe03f */
[C---:B------:R-:W-:Y:S01]  /*a400*/  IADD3 R53, P0, R4.reuse, 0xa000, RZ ;  /* 0x0000a00004357810 */ /* 0x040fe20007f1e0ff */
[----:B------:R-:W-:Y:S01]  /*a410*/  IMAD.U32 R21, RZ, RZ, UR11 ;  /* 0x0000000bff157e24 */ /* 0x000fe2000f8e00ff */
[C---:B------:R-:W-:Y:S01]  /*a420*/  IADD3 R57, P6, R4.reuse, 0xb000, RZ ;  /* 0x0000b00004397810 */ /* 0x040fe20007fde0ff */
[----:B------:R-:W5:Y:S01]  /*a430*/  LD.E.128 R12, desc[UR38][R12.64] ;  /* 0x000000260c0c7980 */ /* 0x000f62000c101d00 */
[----:B------:R-:W-:-:S02]  /*a440*/  IADD3 R61, P5, R4, 0xc000, RZ ;  /* 0x0000c000043d7810 */ /* 0x000fc40007fbe0ff */
[C---:B------:R-:W-:Y:S01]  /*a450*/  IADD3 R65, P4, R4.reuse, 0xd000, RZ ;  /* 0x0000d00004417810 */ /* 0x040fe20007f9e0ff */
[----:B------:R-:W5:Y:S01]  /*a460*/  LD.E.128 R28, desc[UR38][R28.64] ;  /* 0x000000261c1c7980 */ /* 0x000f62000c101d00 */
[----:B------:R-:W-:Y:S01]  /*a470*/  IADD3 R69, P3, R4, 0xe000, RZ ;  /* 0x0000e00004457810 */ /* 0x000fe20007f7e0ff */
[--C-:B------:R-:W-:Y:S01]  /*a480*/  IMAD.MOV R77, RZ, RZ, -R3.reuse ;  /* 0x000000ffff4d7224 */ /* 0x100fe200078e0a03 */
[----:B------:R-:W-:Y:S01]  /*a490*/  SHF.R.S32.HI R76, RZ, 0x1f, R3 ;  /* 0x0000001fff4c7819 */ /* 0x000fe20000011403 */
[----:B------:R-:W-:Y:S01]  /*a4a0*/  IMAD.U32 R20, RZ, RZ, UR10 ;  /* 0x0000000aff147e24 */ /* 0x000fe2000f8e00ff */
[----:B------:R-:W-:Y:S01]  /*a4b0*/  LOP3.LUT R52, R53, 0x380, RZ, 0xc0, !PT ;  /* 0x0000038035347812 */ /* 0x000fe200078ec0ff */
[----:B------:R-:W-:Y:S01]  /*a4c0*/  ULDC.64 UR10, c[0x0][0xae0] ;  /* 0x0002b800000a7ab9 */ /* 0x000fe20000000a00 */
[----:B------:R-:W-:Y:S01]  /*a4d0*/  LOP3.LUT R56, R57, 0x380, RZ, 0xc0, !PT ;  /* 0x0000038039387812 */ /* 0x000fe200078ec0ff */
[----:B------:R-:W5:Y:S01]  /*a4e0*/  LD.E.128 R32, desc[UR38][R32.64] ;  /* 0x0000002620207980 */ /* 0x000f62000c101d00 */
[----:B------:R-:W-:-:S02]  /*a4f0*/  LOP3.LUT R60, R61, 0x380, RZ, 0xc0, !PT ;  /* 0x000003803d3c7812 */ /* 0x000fc400078ec0ff */
[----:B------:R-:W-:Y:S01]  /*a500*/  LOP3.LUT R64, R65, 0x380, RZ, 0xc0, !PT ;  /* 0x0000038041407812 */ /* 0x000fe200078ec0ff */
[----:B------:R-:W5:Y:S01]  /*a510*/  LD.E.128 R36, desc[UR38][R36.64] ;  /* 0x0000002624247980 */ /* 0x000f62000c101d00 */
        /* <DEDUP_REMOVED lines=49> */
[----:B------:R-:W-:Y:S01]  /*a830*/  VIADD R84, R81, UR43 ;  /* 0x0000002b51547c36 */ /* 0x000fe20008000000 */
        /* <DEDUP_REMOVED lines=37> */
.L_x_4636:
[----:B------:R-:W-:Y:S05]  /*aa90*/  BSYNC B1 ;  /* 0x0000000000017941 */ /* 0x000fea0003800000 */
.L_x_4635:
        /* <DEDUP_REMOVED lines=21> */
.L_x_4638:
[----:B------:R-:W-:Y:S05]  /*abf0*/  BSYNC B1 ;  /* 0x0000000000017941 */ /* 0x000fea0003800000 */
.L_x_4637:
        /* <DEDUP_REMOVED lines=21> */
.L_x_4640:
[----:B------:R-:W-:Y:S05]  /*ad50*/  BSYNC B1 ;  /* 0x0000000000017941 */ /* 0x000fea0003800000 */
.L_x_4639:
[----:B0-----:R-:W-:Y:S01]  /*ad60*/  VIADD R3, R84, 0x60 ;  /* 0x0000006054037836 */ /* 0x001fe20000000000 */
[----:B--23--:R-:W0:Y:S04]  /*ad70*/  SHFL.IDX PT, R83, R83, 0x3, 0x181f ;  /* 0x00781f0053537f89 */ /* 0x00ce2800000e0000 */
[----:B------:R-:W-:Y:S01]  /*ad80*/  ISETP.GE.AND P0, PT, R3, UR9, PT ;  /* 0x0000000903007c0c */ /* 0x000fe2000bf06270 */
[----:B----4-:R4:W2:-:S12]  /*ad90*/  SHFL.IDX PT, R11, R82, 0x3, 0x181f ;  /* 0x00781f00520b7f89 */ /* 0x01089800000e0000 */
[----:B----4-:R-:W-:Y:S05]  /*ada0*/  @P0 BRA `(.L_x_4641) ;  /* 0x00000024007c0947 */ /* 0x010fea0003800000 */
[----:B------:R-:W-:Y:S02]  /*adb0*/  ULDC UR4, c[0x0][0xac8] ;  /* 0x0002b20000047ab9 */ /* 0x000fe40000000800 */
[----:B------:R-:W-:Y:S02]  /*adc0*/  ISETP.GE.AND P3, PT, R0, UR4, PT ;  /* 0x0000000400007c0c */ /* 0x000fe4000bf66270 */
[----:B------:R-:W-:Y:S02]  /*add0*/  ISETP.GE.AND P4, PT, R86, UR4, PT ;  /* 0x0000000456007c0c */ /* 0x000fe4000bf86270 */
[----:B------:R-:W-:-:S09]  /*ade0*/  ISETP.GE.AND P5, PT, R88, UR4, PT ;  /* 0x0000000458007c0c */ /* 0x000fd2000bfa6270 */
[-C--:B--2---:R-:W-:Y:S02]  /*adf0*/  @!P3 LEA R4, P0, R0, R11.reuse, 0x1 ;  /* 0x0000000b0004b211 */ /* 0x084fe400078008ff */
        /* <DEDUP_REMOVED lines=10> */
[----:B----4-:R-:W-:-:S04]  /*aea0*/  LEA R4, P0, R90, R11, 0x1 ;  /* 0x0000000b5a047211 */ /* 0x010fc800078008ff */
[----:B------:R-:W-:-:S05]  /*aeb0*/  LEA.HI.X R5, R90, R83, R87, 0x1, P0 ;  /* 0x000000535a057211 */ /* 0x000fca00000f0c57 */
[----:B------:R0:W-:Y:S01]  /*aec0*/  ST.E.128 desc[UR38][R4.64], R72 ;  /* 0x0000004804007985 */ /* 0x0001e2000c101d26 */
[----:B------:R-:W-:Y:S05]  /*aed0*/  BRA `(.L_x_4641) ;  /* 0x0000002400307947 */ /* 0x000fea0003800000 */
.L_x_4634:
        /* <DEDUP_REMOVED lines=55> */
[----:B------:R-:W-:Y:S01]  /*b250*/  IMAD R6, R6, UR10, RZ ;  /* 0x0000000a06067c24 */ /* 0x000fe2000f8e02ff */
[----:B------:R-:W-:Y:S01]  /*b260*/  SHF.R.S32.HI R168, RZ, 0x1f, R226 ;  /* 0x0000001fffa87819 */ /* 0x000fe200000114e2 */
        /* <DEDUP_REMOVED lines=11> */
[----:B------:R-:W-:Y:S02]  /*b320*/  SHF.R.S32.HI R13, RZ, 0x1f, R17 ;  /* 0x0000001fff0d7819 */ /* 0x000fe40000011411 */
        /* <DEDUP_REMOVED lines=16> */
[-C--:B-1----:R-:W-:Y:S01]  /*b430*/  @!P0 LEA R6, P6, R224, R4.reuse, 0x2 ;  /* 0x00000004e0068211 */ /* 0x082fe200078c10ff */
[C---:B------:R-:W-:Y:S01]  /*b440*/  VIADD R29, R2.reuse, 0xe8 ;  /* 0x000000e8021d7836 */ /* 0x040fe20000000000 */
[CC--:B--2---:R-:W-:Y:S01]  /*b450*/  @!P1 LEA R8, P5, R223.reuse, R4.reuse, 0x2 ;  /* 0x00000004df089211 */ /* 0x0c4fe200078a10ff */
        /* <DEDUP_REMOVED lines=90> */
[CC--:B---3--:R-:W-:Y:S01]  /*ba00*/  @!P2 LEA R10, P5, R19.reuse, R4.reuse, 0x2 ;  /* 0x00000004130aa211 */ /* 0x0c8fe200078a10ff */
[----:B-1----:R-:W-:Y:S02]  /*ba10*/  VIADD R25, R2, 0xf0 ;  /* 0x000000f002197836 */ /* 0x002fe40000000000 */
[----:B------:R-:W-:Y:S02]  /*ba20*/  @!P1 LEA R14, P6, R18, R4, 0x2 ;  /* 0x00000004120e9211 */ /* 0x000fe400078c10ff */
[----:B------:R-:W-:Y:S02]  /*ba30*/  @!P2 LEA.HI.X R11, R19, R5, R229, 0x2, P5 ;  /* 0x00000005130ba211 */ /* 0x000fe400028f14e5 */
[----:B------:R-:W-:-:S02]  /*ba40*/  ISETP.GE.AND P3, PT, R25, UR4, PT ;  /* 0x0000000419007c0c */ /* 0x000fc4000bf66270 */
[-C--:B------:R-:W-:Y:S01]  /*ba50*/  @!P0 LEA R20, P5, R17, R4.reuse, 0x2 ;  /* 0x0000000411148211 */ /* 0x080fe200078a10ff */
[----:B------:R3:W-:Y:S01]  /*ba60*/  @!P2 ST.E.64 desc[UR38][R10.64], R128 ;  /* 0x000000800a00a985 */ /* 0x0007e2000c101b26 */
[-C--:B------:R-:W-:Y:S02]  /*ba70*/  @!P1 LEA.HI.X R15, R18, R5.reuse, R228, 0x2, P6 ;  /* 0x00000005120f9211 */ /* 0x080fe400030f14e4 */
        /* <DEDUP_REMOVED lines=16> */
.L_x_4643:
[----:B------:R-:W-:Y:S05]  /*bb80*/  BSYNC B1 ;  /* 0x0000000000017941 */ /* 0x000fea0003800000 */
.L_x_4642:
[----:B------:R-:W-:Y:S01]  /*bb90*/  ISETP.GE.AND P0, PT, R0, UR9, PT ;  /* 0x0000000900007c0c */ /* 0x000fe2000bf06270 */
[----:B--23--:R2:W3:Y:S04]  /*bba0*/  SHFL.IDX PT, R5, R12, 0x1, 0x1c1f ;  /* 0x003c1f000c057f89 */ /* 0x00c4e800000e0000 */
[----:B-1----:R2:W1:Y:S08]  /*bbb0*/  SHFL.IDX PT, R4, R3, 0x1, 0x1c1f ;  /* 0x003c1f0003047f89 */ /* 0x00247000000e0000 */
[----:B--2---:R-:W-:Y:S05]  /*bbc0*/  @P0 BRA `(.L_x_4641) ;  /* 0x0000001400f40947 */ /* 0x004fea0003800000 */
[----:B------:R-:W-:Y:S01]  /*bbd0*/  ULDC UR4, c[0x0][0xac8] ;  /* 0x0002b20000047ab9 */ /* 0x000fe20000000800 */
[----:B------:R-:W-:Y:S01]  /*bbe0*/  VIADD R25, R2, 0xe8 ;  /* 0x000000e802197836 */ /* 0x000fe20000000000 */
[----:B------:R-:W-:Y:S01]  /*bbf0*/  ISETP.GE.AND P5, PT, R226, UR4, PT ;  /* 0x00000004e2007c0c */ /* 0x000fe2000bfa6270 */
[C---:B0-----:R-:W-:Y:S01]  /*bc00*/  VIADD R3, R2.reuse, 0xf0 ;  /* 0x000000f002037836 */ /* 0x041fe20000000000 */
[----:B------:R-:W-:Y:S02]  /*bc10*/  ISETP.GE.AND P4, PT, R2, UR4, PT ;  /* 0x0000000402007c0c */ /* 0x000fe4000bf86270 */
[----:B------:R-:W-:Y:S02]  /*bc20*/  ISETP.GE.AND P2, PT, R225, UR4, PT ;  /* 0x00000004e1007c0c */ /* 0x000fe4000bf46270 */
[----:B------:R-:W-:Y:S02]  /*bc30*/  ISETP.GE.AND P1, PT, R224, UR4, PT ;  /* 0x00000004e0007c0c */ /* 0x000fe4000bf26270 */
[----:B------:R-:W-:-:S02]  /*bc40*/  ISETP.GE.AND P0, PT, R223, UR4, PT ;  /* 0x00000004df007c0c */ /* 0x000fc4000bf06270 */
[----:B------:R-:W-:Y:S02]  /*bc50*/  SHF.R.S32.HI R0, RZ, 0x1f, R25 ;  /* 0x0000001fff007819 */ /* 0x000fe40000011419 */
[----:B------:R-:W-:Y:S02]  /*bc60*/  SHF.R.S32.HI R24, RZ, 0x1f, R17 ;  /* 0x0000001fff187819 */ /* 0x000fe40000011411 */
[-C--:B-1----:R-:W-:Y:S01]  /*bc70*/  @!P5 LEA R8, P3, R226, R4.reuse, 0x2 ;  /* 0x00000004e208d211 */ /* 0x082fe200078610ff */
[----:B---3--:R-:W-:Y:S02]  /*bc80*/  @!P4 IMAD.WIDE R6, R2, 0x4, R4 ;  /* 0x000000040206c825 */ /* 0x008fe400078e0204 */
[----:B------:R-:W-:Y:S02]  /*bc90*/  @!P2 LEA R10, P6, R225, R4, 0x2 ;  /* 0x00000004e10aa211 */ /* 0x000fe400078c10ff */
[----:B------:R-:W-:Y:S01]  /*bca0*/  @!P5 LEA.HI.X R9, R226, R5, R168, 0x2, P3 ;  /* 0x00000005e209d211 */ /* 0x000fe200018f14a8 */
[----:B------:R0:W-:Y:S01]  /*bcb0*/  @!P4 ST.E.64 desc[UR38][R6.64], R26 ;  /* 0x0000001a0600c985 */ /* 0x0001e2000c101b26 */
[----:B------:R-:W-:-:S02]  /*bcc0*/  ISETP.GE.AND P3, PT, R222, UR4, PT ;  /* 0x00000004de007c0c */ /* 0x000fc4000bf66270 */
[-C--:B------:R-:W-:Y:S01]  /*bcd0*/  @!P2 LEA.HI.X R11, R225, R5.reuse, R167, 0x2, P6 ;  /* 0x00000005e10ba211 */ /* 0x080fe200030f14a7 */
[----:B------:R1:W-:Y:S01]  /*bce0*/  @!P5 ST.E.64 desc[UR38][R8.64], R30 ;  /* 0x0000001e0800d985 */ /* 0x0003e2000c101b26 */
[CC--:B------:R-:W-:Y:S02]  /*bcf0*/  @!P1 LEA R12, P5, R224.reuse, R4.reuse, 0x2 ;  /* 0x00000004e00c9211 */ /* 0x0c0fe400078a10ff */
[----:B------:R-:W-:Y:S01]  /*bd00*/  ISETP.GE.AND P4, PT, R221, UR4, PT ;  /* 0x00000004dd007c0c */ /* 0x000fe2000bf86270 */
[----:B------:R2:W-:Y:S01]  /*bd10*/  @!P2 ST.E.64 desc[UR38][R10.64], R34 ;  /* 0x000000220a00a985 */ /* 0x0005e2000c101b26 */
[----:B------:R-:W-:Y:S02]  /*bd20*/  @!P0 LEA R14, P6, R223, R4, 0x2 ;  /* 0x00000004df0e8211 */ /* 0x000fe400078c10ff */
[----:B------:R-:W-:Y:S02]  /*bd30*/  @!P1 LEA.HI.X R13, R224, R5, R166, 0x2, P5 ;  /* 0x00000005e00d9211 */ /* 0x000fe400028f14a6 */
[----:B------:R-:W-:-:S02]  /*bd40*/  ISETP.GE.AND P5, PT, R220, UR4, PT ;  /* 0x00000004dc007c0c */ /* 0x000fc4000bfa6270 */
[-C--:B------:R-:W-:Y:S01]  /*bd50*/  @!P0 LEA.HI.X R15, R223, R5.reuse, R165, 0x2, P6 ;  /* 0x00000005df0f8211 */ /* 0x080fe200030f14a5 */
[----:B------:R3:W-:Y:S01]  /*bd60*/  @!P1 ST.E.64 desc[UR38][R12.64], R38 ;  /* 0x000000260c009985 */ /* 0x0007e2000c101b26 */
[-C--:B0-----:R-:W-:Y:S02]  /*bd70*/  @!P3 LEA R6, P6, R222, R4.reuse, 0x2 ;  /* 0x00000004de06b211 */ /* 0x081fe400078c10ff */
[----:B------:R-:W-:Y:S01]  /*bd80*/  ISETP.GE.AND P1, PT, R218, UR4, PT ;  /* 0x00000004da007c0c */ /* 0x000fe2000bf26270 */
[----:B------:R0:W-:Y:S01]  /*bd90*/  @!P0 ST.E.64 desc[UR38][R14.64], R42 ;  /* 0x0000002a0e008985 */ /* 0x0001e2000c101b26 */
[----:B------:R-:W-:Y:S02]  /*bda0*/  ISETP.GE.AND P0, PT, R219, UR4, PT ;  /* 0x00000004db007c0c */ /* 0x000fe4000bf06270 */
[----:B-1----:R-:W-:Y:S02]  /*bdb0*/  @!P4 LEA R8, P2, R221, R4, 0x2 ;  /* 0x00000004dd08c211 */ /* 0x002fe400078410ff */
[----:B------:R-:W-:-:S02]  /*bdc0*/  @!P3 LEA.HI.X R7, R222, R5, R164, 0x2, P6 ;  /* 0x00000005de07b211 */ /* 0x000fc400030f14a4 */
[CC--:B------:R-:W-:Y:S02]  /*bdd0*/  @!P5 LEA R20, P6, R220.reuse, R4.reuse, 0x2 ;  /* 0x00000004dc14d211 */ /* 0x0c0fe400078c10ff */
[-C--:B------:R-:W-:Y:S01]  /*bde0*/  @!P4 LEA.HI.X R9, R221, R5.reuse, R163, 0x2, P2 ;  /* 0x00000005dd09c211 */ /* 0x080fe200010f14a3 */
[----:B------:R1:W-:Y:S01]  /*bdf0*/  @!P3 ST.E.64 desc[UR38][R6.64], R46 ;  /* 0x0000002e0600b985 */ /* 0x0003e2000c101b26 */
[----:B------:R-:W-:Y:S02]  /*be00*/  ISETP.GE.AND P2, PT, R217, UR4, PT ;  /* 0x00000004d9007c0c */ /* 0x000fe4000bf46270 */
[----:B------:R-:W-:Y:S01]  /*be10*/  @!P5 LEA.HI.X R21, R220, R5, R162, 0x2, P6 ;  /* 0x00000005dc15d211 */ /* 0x000fe200030f14a2 */
[----:B------:R4:W-:Y:S01]  /*be20*/  @!P4 ST.E.64 desc[UR38][R8.64], R50 ;  /* 0x000000320800c985 */ /* 0x0009e2000c101b26 */
[-C--:B--2---:R-:W-:Y:S02]  /*be30*/  @!P0 LEA R10, P4, R219, R4.reuse, 0x2 ;  /* 0x00000004db0a8211 */ /* 0x084fe400078810ff */
[----:B------:R-:W-:Y:S01]  /*be40*/  ISETP.GE.AND P3, PT, R216, UR4, PT ;  /* 0x00000004d8007c0c */ /* 0x000fe2000bf66270 */
[----:B------:R2:W-:Y:S01]  /*be50*/  @!P5 ST.E.64 desc[UR38][R20.64], R54 ;  /* 0x000000361400d985 */ /* 0x0005e2000c101b26 */
[----:B---3--:R-:W-:-:S02]  /*be60*/  @!P1 LEA R12, P5, R218, R4, 0x2 ;  /* 0x00000004da0c9211 */ /* 0x008fc400078a10ff */
[-C--:B------:R-:W-:Y:S02]  /*be70*/  @!P0 LEA.HI.X R11, R219, R5.reuse, R161, 0x2, P4 ;  /* 0x00000005db0b8211 */ /* 0x080fe400020f14a1 */
[----:B------:R-:W-:Y:S02]  /*be80*/  ISETP.GE.AND P4, PT, R215, UR4, PT ;  /* 0x00000004d7007c0c */ /* 0x000fe4000bf86270 */
[----:B------:R-:W-:Y:S01]  /*be90*/  @!P1 LEA.HI.X R13, R218, R5, R160, 0x2, P5 ;  /* 0x00000005da0d9211 */ /* 0x000fe200028f14a0 */
[----:B------:R-:W-:Y:S01]  /*bea0*/  @!P0 ST.E.64 desc[UR38][R10.64], R58 ;  /* 0x0000003a0a008985 */ /* 0x000fe2000c101b26 */
[----:B------:R-:W-:Y:S02]  /*beb0*/  ISETP.GE.AND P5, PT, R214, UR4, PT ;  /* 0x00000004d6007c0c */ /* 0x000fe4000bfa6270 */
[----:B0-----:R-:W-:Y:S01]  /*bec0*/  @!P2 LEA R14, P6, R217, R4, 0x2 ;  /* 0x00000004d90ea211 */ /* 0x001fe200078c10ff */
[----:B------:R0:W-:Y:S01]  /*bed0*/  @!P1 ST.E.64 desc[UR38][R12.64], R62 ;  /* 0x0000003e0c009985 */ /* 0x0001e2000c101b26 */
[----:B------:R-:W-:-:S02]  /*bee0*/  ISETP.GE.AND P1, PT, R212, UR4, PT ;  /* 0x00000004d4007c0c */ /* 0x000fc4000bf26270 */
[-C--:B------:R-:W-:Y:S02]  /*bef0*/  @!P2 LEA.HI.X R15, R217, R5.reuse, R159, 0x2, P6 ;  /* 0x00000005d90fa211 */ /* 0x080fe400030f149f */
[CC--:B-1----:R-:W-:Y:S02]  /*bf00*/  @!P3 LEA R6, P6, R216.reuse, R4.reuse, 0x2 ;  /* 0x00000004d806b211 */ /* 0x0c2fe400078c10ff */
[-C--:B----4-:R-:W-:Y:S01]  /*bf10*/  @!P4 LEA R8, P0, R215, R4.reuse, 0x2 ;  /* 0x00000004d708c211 */ /* 0x090fe200078010ff */
[----:B------:R1:W-:Y:S01]  /*bf20*/  @!P2 ST.E.64 desc[UR38][R14.64], R66 ;  /* 0x000000420e00a985 */ /* 0x0003e2000c101b26 */
[----:B------:R-:W-:Y:S02]  /*bf30*/  ISETP.GE.AND P2, PT, R213, UR4, PT ;  /* 0x00000004d5007c0c */ /* 0x000fe4000bf46270 */
[----:B------:R-:W-:Y:S02]  /*bf40*/  @!P3 LEA.HI.X R7, R216, R5, R158, 0x2, P6 ;  /* 0x00000005d807b211 */ /* 0x000fe400030f149e */
[----:B--2---:R-:W-:-:S02]  /*bf50*/  @!P5 LEA R20, P6, R214, R4, 0x2 ;  /* 0x00000004d614d211 */ /* 0x004fc400078c10ff */
[-C--:B------:R-:W-:Y:S01]  /*bf60*/  @!P4 LEA.HI.X R9, R215, R5.reuse, R157, 0x2, P0 ;  /* 0x00000005d709c211 */ /* 0x080fe200000f149d */
[----:B------:R2:W-:Y:S01]  /*bf70*/  @!P3 ST.E.64 desc[UR38][R6.64], R70 ;  /* 0x000000460600b985 */ /* 0x0005e2000c101b26 */
[----:B------:R-:W-:Y:S02]  /*bf80*/  ISETP.GE.AND P0, PT, R211, UR4, PT ;  /* 0x00000004d3007c0c */ /* 0x000fe4000bf06270 */
[----:B------:R-:W-:Y:S01]  /*bf90*/  @!P5 LEA.HI.X R21, R214, R5, R156, 0x2, P6 ;  /* 0x00000005d615d211 */ /* 0x000fe200030f149c */
[----:B------:R3:W-:Y:S01]  /*bfa0*/  @!P4 ST.E.64 desc[UR38][R8.64], R74 ;  /* 0x0000004a0800c985 */ /* 0x0007e2000c101b26 */
[-C--:B0-----:R-:W-:Y:S02]  /*bfb0*/  @!P1 LEA R12, P3, R212, R4.reuse, 0x2 ;  /* 0x00000004d40c9211 */ /* 0x081fe400078610ff */
[----:B------:R-:W-:Y:S01]  /*bfc0*/  @!P2 LEA R10, P6, R213, R4, 0x2 ;  /* 0x00000004d50aa211 */ /* 0x000fe200078c10ff */
[----:B------:R0:W-:Y:S01]  /*bfd0*/  @!P5 ST.E.64 desc[UR38][R20.64], R78 ;  /* 0x0000004e1400d985 */ /* 0x0001e2000c101b26 */
[----:B------:R-:W-:-:S02]  /*bfe0*/  ISETP.GE.AND P5, PT, R210, UR4, PT ;  /* 0x00000004d2007c0c */ /* 0x000fc4000bfa6270 */
[----:B------:R-:W-:Y:S02]  /*bff0*/  ISETP.GE.AND P4, PT, R209, UR4, PT ;  /* 0x00000004d1007c0c */ /* 0x000fe4000bf86270 */
[-C--:B------:R-:W-:Y:S02]  /*c000*/  @!P2 LEA.HI.X R11, R213, R5.reuse, R155, 0x2, P6 ;  /* 0x00000005d50ba211 */ /* 0x080fe400030f149b */
[CC--:B-1----:R-:W-:Y:S02]  /*c010*/  @!P0 LEA R14, P6, R211.reuse, R4.reuse, 0x2 ;  /* 0x00000004d30e8211 */ /* 0x0c2fe400078c10ff */
[-C--:B------:R-:W-:Y:S01]  /*c020*/  @!P1 LEA.HI.X R13, R212, R5.reuse, R154, 0x2, P3 ;  /* 0x00000005d40d9211 */ /* 0x080fe200018f149a */
[----:B------:R1:W-:Y:S01]  /*c030*/  @!P2 ST.E.64 desc[UR38][R10.64], R82 ;  /* 0x000000520a00a985 */ /* 0x0003e2000c101b26 */
[----:B------:R-:W-:Y:S02]  /*c040*/  ISETP.GE.AND P3, PT, R208, UR4, PT ;  /* 0x00000004d0007c0c */ /* 0x000fe4000bf66270 */
[----:B------:R-:W-:Y:S01]  /*c050*/  @!P0 LEA.HI.X R15, R211, R5, R153, 0x2, P6 ;  /* 0x00000005d30f8211 */ /* 0x000fe200030f1499 */
[----:B------:R4:W-:Y:S01]  /*c060*/  @!P1 ST.E.64 desc[UR38][R12.64], R86 ;  /* 0x000000560c009985 */ /* 0x0009e2000c101b26 */
[----:B--2---:R-:W-:-:S02]  /*c070*/  @!P5 LEA R6, P2, R210, R4, 0x2 ;  /* 0x00000004d206d211 */ /* 0x004fc400078410ff */
[-C--:B---3--:R-:W-:Y:S01]  /*c080*/  @!P4 LEA R8, P1, R209, R4.reuse, 0x2 ;  /* 0x00000004d108c211 */ /* 0x088fe200078210ff */
[----:B------:R2:W-:Y:S01]  /*c090*/  @!P0 ST.E.64 desc[UR38][R14.64], R90 ;  /* 0x0000005a0e008985 */ /* 0x0005e2000c101b26 */
[----:B------:R-:W-:Y:S02]  /*c0a0*/  ISETP.GE.AND P0, PT, R207, UR4, PT ;  /* 0x00000004cf007c0c */ /* 0x000fe4000bf06270 */
[-C--:B------:R-:W-:Y:S02]  /*c0b0*/  @!P5 LEA.HI.X R7, R210, R5.reuse, R152, 0x2, P2 ;  /* 0x00000005d207d211 */ /* 0x080fe400010f1498 */
[----:B------:R-:W-:Y:S02]  /*c0c0*/  ISETP.GE.AND P2, PT, R206, UR4, PT ;  /* 0x00000004ce007c0c */ /* 0x000fe4000bf46270 */
[----:B------:R-:W-:Y:S01]  /*c0d0*/  @!P4 LEA.HI.X R9, R209, R5, R237, 0x2, P1 ;  /* 0x00000005d109c211 */ /* 0x000fe200008f14ed */
[----:B------:R3:W-:Y:S01]  /*c0e0*/  @!P5 ST.E.64 desc[UR38][R6.64], R94 ;  /* 0x0000005e0600d985 */ /* 0x0007e2000c101b26 */
[----:B0-----:R-:W-:-:S02]  /*c0f0*/  @!P3 LEA R20, P6, R208, R4, 0x2 ;  /* 0x00000004d014b211 */ /* 0x001fc400078c10ff */
[----:B------:R-:W-:Y:S01]  /*c100*/  ISETP.GE.AND P1, PT, R205, UR4, PT ;  /* 0x00000004cd007c0c */ /* 0x000fe2000bf26270 */
[----:B------:R0:W-:Y:S01]  /*c110*/  @!P4 ST.E.64 desc[UR38][R8.64], R98 ;  /* 0x000000620800c985 */ /* 0x0001e2000c101b26 */
[----:B------:R-:W-:Y:S02]  /*c120*/  @!P3 LEA.HI.X R21, R208, R5, R236, 0x2, P6 ;  /* 0x00000005d015b211 */ /* 0x000fe400030f14ec */
[----:B------:R-:W-:Y:S02]  /*c130*/  ISETP.GE.AND P4, PT, R204, UR4, PT ;  /* 0x00000004cc007c0c */ /* 0x000fe4000bf86270 */
[-C--:B-1----:R-:W-:Y:S01]  /*c140*/  @!P0 LEA R10, P6, R207, R4.reuse, 0x2 ;  /* 0x00000004cf0a8211 */ /* 0x082fe200078c10ff */
[----:B------:R1:W-:Y:S01]  /*c150*/  @!P3 ST.E.64 desc[UR38][R20.64], R102 ;  /* 0x000000661400b985 */ /* 0x0003e2000c101b26 */
[----:B------:R-:W-:Y:S02]  /*c160*/  ISETP.GE.AND P5, PT, R23, UR4, PT ;  /* 0x0000000417007c0c */ /* 0x000fe4000bfa6270 */
[----:B----4-:R-:W-:-:S02]  /*c170*/  @!P2 LEA R12, P3, R206, R4, 0x2 ;  /* 0x00000004ce0ca211 */ /* 0x010fc400078610ff */
[-C--:B------:R-:W-:Y:S02]  /*c180*/  @!P0 LEA.HI.X R11, R207, R5.reuse, R235, 0x2, P6 ;  /* 0x00000005cf0b8211 */ /* 0x080fe400030f14eb */
[-C--:B------:R-:W-:Y:S02]  /*c190*/  @!P2 LEA.HI.X R13, R206, R5.reuse, R234, 0x2, P3 ;  /* 0x00000005ce0da211 */ /* 0x080fe400018f14ea */
[----:B------:R-:W-:Y:S01]  /*c1a0*/  ISETP.GE.AND P3, PT, R22, UR4, PT ;  /* 0x0000000416007c0c */ /* 0x000fe2000bf66270 */
[----:B------:R4:W-:Y:S01]  /*c1b0*/  @!P0 ST.E.64 desc[UR38][R10.64], R106 ;  /* 0x0000006a0a008985 */ /* 0x0009e2000c101b26 */
[CC--:B--2---:R-:W-:Y:S02]  /*c1c0*/  @!P1 LEA R14, P6, R205.reuse, R4.reuse, 0x2 ;  /* 0x00000004cd0e9211 */ /* 0x0c4fe400078c10ff */
[----:B---3--:R-:W-:Y:S01]  /*c1d0*/  @!P4 LEA R6, P0, R204, R4, 0x2 ;  /* 0x00000004cc06c211 */ /* 0x008fe200078010ff */
[----:B------:R2:W-:Y:S01]  /*c1e0*/  @!P2 ST.E.64 desc[UR38][R12.64], R110 ;  /* 0x0000006e0c00a985 */ /* 0x0005e2000c101b26 */
[----:B------:R-:W-:-:S02]  /*c1f0*/  @!P1 LEA.HI.X R15, R205, R5, R233, 0x2, P6 ;  /* 0x00000005cd0f9211 */ /* 0x000fc400030f14e9 */
[-C--:B0-----:R-:W-:Y:S02]  /*c200*/  @!P5 LEA R8, P6, R23, R4.reuse, 0x2 ;  /* 0x000000041708d211 */ /* 0x081fe400078c10ff */
[-C--:B------:R-:W-:Y:S01]  /*c210*/  @!P4 LEA.HI.X R7, R204, R5.reuse, R232, 0x2, P0 ;  /* 0x00000005cc07c211 */ /* 0x080fe200000f14e8 */
[----:B------:R-:W-:Y:S01]  /*c220*/  @!P1 ST.E.64 desc[UR38][R14.64], R114 ;  /* 0x000000720e009985 */ /* 0x000fe2000c101b26 */
[----:B------:R-:W-:Y:S02]  /*c230*/  ISETP.GE.AND P0, PT, R19, UR4, PT ;  /* 0x0000000413007c0c */ /* 0x000fe4000bf06270 */
[----:B------:R-:W-:Y:S01]  /*c240*/  @!P5 LEA.HI.X R9, R23, R5, R231, 0x2, P6 ;  /* 0x000000051709d211 */ /* 0x000fe200030f14e7 */
[----:B------:R0:W-:Y:S01]  /*c250*/  @!P4 ST.E.64 desc[UR38][R6.64], R118 ;  /* 0x000000760600c985 */ /* 0x0001e2000c101b26 */
[----:B------:R-:W-:Y:S02]  /*c260*/  ISETP.GE.AND P1, PT, R25, UR4, PT ;  /* 0x0000000419007c0c */ /* 0x000fe4000bf26270 */
[----:B-1----:R-:W-:Y:S01]  /*c270*/  @!P3 LEA R20, P2, R22, R4, 0x2 ;  /* 0x000000041614b211 */ /* 0x002fe200078410ff */
[----:B------:R1:W-:Y:S01]  /*c280*/  @!P5 ST.E.64 desc[UR38][R8.64], R122 ;  /* 0x0000007a0800d985 */ /* 0x0003e2000c101b26 */
[----:B------:R-:W-:-:S02]  /*c290*/  ISETP.GE.AND P4, PT, R18, UR4, PT ;  /* 0x0000000412007c0c */ /* 0x000fc4000bf86270 */
[----:B------:R-:W-:Y:S02]  /*c2a0*/  ISETP.GE.AND P5, PT, R17, UR4, PT ;  /* 0x0000000411007c0c */ /* 0x000fe4000bfa6270 */
[-C--:B------:R-:W-:Y:S02]  /*c2b0*/  @!P3 LEA.HI.X R21, R22, R5.reuse, R230, 0x2, P2 ;  /* 0x000000051615b211 */ /* 0x080fe400010f14e6 */
[----:B------:R-:W-:Y:S02]  /*c2c0*/  ISETP.GE.AND P2, PT, R3, UR4, PT ;  /* 0x0000000403007c0c */ /* 0x000fe4000bf46270 */
[-C--:B----4-:R-:W-:Y:S01]  /*c2d0*/  @!P0 LEA R10, P6, R19, R4.reuse, 0x2 ;  /* 0x00000004130a8211 */ /* 0x090fe200078c10ff */
[----:B------:R3:W-:Y:S01]  /*c2e0*/  @!P3 ST.E.64 desc[UR38][R20.64], R126 ;  /* 0x0000007e1400b985 */ /* 0x0007e2000c101b26 */
[----:B--2---:R-:W-:Y:S02]  /*c2f0*/  @!P1 LEA R12, P3, R25, R4, 0x2 ;  /* 0x00000004190c9211 */ /* 0x004fe400078610ff */
[----:B------:R-:W-:-:S02]  /*c300*/  @!P0 LEA.HI.X R11, R19, R5, R229, 0x2, P6 ;  /* 0x00000005130b8211 */ /* 0x000fc400030f14e5 */
[CC--:B0-----:R-:W-:Y:S02]  /*c310*/  @!P4 LEA R6, P6, R18.reuse, R4.reuse, 0x2 ;  /* 0x000000041206c211 */ /* 0x0c1fe400078c10ff */
[-C--:B------:R-:W-:Y:S01]  /*c320*/  @!P1 LEA.HI.X R13, R25, R5.reuse, R0, 0x2, P3 ;  /* 0x00000005190d9211 */ /* 0x080fe200018f1400 */
[----:B------:R3:W-:Y:S01]  /*c330*/  @!P0 ST.E.64 desc[UR38][R10.64], R130 ;  /* 0x000000820a008985 */ /* 0x0007e2000c101b26 */
[-C--:B-1----:R-:W-:Y:S02]  /*c340*/  @!P5 LEA R8, P3, R17, R4.reuse, 0x2 ;  /* 0x000000041108d211 */ /* 0x082fe400078610ff */
[-C--:B------:R-:W-:Y:S02]  /*c350*/  @!P4 LEA.HI.X R7, R18, R5.reuse, R228, 0x2, P6 ;  /* 0x000000051207c211 */ /* 0x080fe400030f14e4 */
[----:B------:R-:W-:Y:S02]  /*c360*/  SHF.R.S32.HI R0, RZ, 0x1f, R3 ;  /* 0x0000001fff007819 */ /* 0x000fe40000011403 */
[----:B------:R-:W-:Y:S01]  /*c370*/  @!P2 LEA R14, P6, R3, R4, 0x2 ;  /* 0x00000004030ea211 */ /* 0x000fe200078c10ff */
[----:B------:R3:W-:Y:S01]  /*c380*/  @!P4 ST.E.64 desc[UR38][R6.64], R134 ;  /* 0x000000860600c985 */ /* 0x0007e2000c101b26 */
[----:B------:R-:W-:-:S02]  /*c390*/  @!P5 LEA.HI.X R9, R17, R5, R24, 0x2, P3 ;  /* 0x000000051109d211 */ /* 0x000fc400018f1418 */
[----:B------:R-:W-:Y:S01]  /*c3a0*/  @!P2 LEA.HI.X R15, R3, R5, R0, 0x2, P6 ;  /* 0x00000005030fa211 */ /* 0x000fe200030f1400 */
[----:B------:R-:W-:Y:S02]  /*c3b0*/  VIADD R3, R2, 0xf8 ;  /* 0x000000f802037836 */ /* 0x000fe40000000000 */
        /* <DEDUP_REMOVED lines=10> */
.L_x_4632:
        /* <DEDUP_REMOVED lines=33> */
.L_x_4644:
[----:B------:R-:W-:Y:S01]  /*c670*/  USEL UR46, UR46, URZ, !UP0 ;  /* 0x0000003f2e2e7287 */ /* 0x000fe2000c000000 */
[----:B------:R-:W-:Y:S01]  /*c680*/  BSSY B1, `(.L_x_4645) ;  /* 0x0000038000017945 */ /* 0x000fe20003800000 */
[----:B------:R-:W-:-:S03]  /*c690*/  USEL UR45, UR45, URZ, !UP0 ;  /* 0x0000003f2d2d7287 */ /* 0x000fc6000c000000 */
[----:B------:R-:W-:Y:S09]  /*c6a0*/  @P0 BRA `(.L_x_4646) ;  /* 0x0000000000d40947 */ /* 0x000ff20003800000 */
        /* <DEDUP_REMOVED lines=53> */
.L_x_4646:
[----:B------:R-:W-:Y:S05]  /*ca00*/  BSYNC B1 ;  /* 0x0000000000017941 */ /* 0x000fea0003800000 */
.L_x_4645:
        /* <DEDUP_REMOVED lines=14> */
[----:B------:R-:W-:-:S03]  /*caf0*/  UIADD3 UR9, UR9, UR10, URZ ;  /* 0x0000000a09097290 */ /* 0x000fc6000fffe03f */
[----:B------:R-:W-:Y:S01]  /*cb00*/  IMAD R3, R10, 0x20, R13 ;  /* 0x000000200a037824 */ /* 0x000fe200078e020d */
[----:B------:R-:W-:Y:S02]  /*cb10*/  ULDC.64 UR10, c[0x0][0xae8] ;  /* 0x0002ba00000a7ab9 */ /* 0x000fe40000000a00 */
[----:B------:R-:W-:Y:S01]  /*cb20*/  UIMAD.WIDE.U32 UR8, UR44, UR10, UR8 ;  /* 0x0000000a2c0872a5 */ /* 0x000fe2000f8e0008 */
[----:B------:R-:W-:Y:S01]  /*cb30*/  VIADD R8, R3, UR43 ;  /* 0x0000002b03087c36 */ /* 0x000fe20008000000 */
[----:B-1----:R-:W-:Y:S02]  /*cb40*/  ISETP.NE.AND P0, PT, R11, 0x1, PT ;  /* 0x000000010b00780c */ /* 0x002fe40003f05270 */
[----:B------:R-:W-:Y:S01]  /*cb50*/  UIMAD UR9, UR44, UR11, UR9 ;  /* 0x0000000b2c0972a4 */ /* 0x000fe2000f8e0209 */
[----:B------:R-:W-:Y:S02]  /*cb60*/  IMAD.MOV.U32 R3, RZ, RZ, R8 ;  /* 0x000000ffff037224 */ /* 0x000fe400078e0008 */
[----:B------:R-:W-:-:S02]  /*cb70*/  ULDC.64 UR10, c[0x0][0xaf0] ;  /* 0x0002bc00000a7ab9 */ /* 0x000fc40000000a00 */
        /* <DEDUP_REMOVED lines=18> */
[----:B------:R-:W-:Y:S02]  /*cca0*/  VIADD R8, R13, UR43 ;  /* 0x0000002b0d087c36 */ /* 0x000fe40008000000 */
[----:B------:R-:W-:Y:S01]  /*ccb0*/  IMAD R9, R3, UR11, R6 ;  /* 0x0000000b03097c24 */ /* 0x000fe2000f8e0206 */
[----:B------:R-:W-:Y:S01]  /*ccc0*/  SHF.R.S32.HI R6, RZ, 0x1f, R7 ;  /* 0x0000001fff067819 */ /* 0x000fe20000011407 */
[----:B-----5:R-:W-:Y:S02]  /*ccd0*/  IMAD R11, R0, R11, RZ ;  /* 0x0000000b000b7224 */ /* 0x020fe400078e02ff */
[----:B------:R-:W-:-:S02]  /*cce0*/  IMAD.IADD R5, R5, 0x1, R9 ;  /* 0x0000000105057824 */ /* 0x000fc400078e0209 */
[----:B------:R-:W-:Y:S02]  /*ccf0*/  IMAD R6, R6, UR8, RZ ;  /* 0x0000000806067c24 */ /* 0x000fe4000f8e02ff */
[----:B------:R-:W-:-:S04]  /*cd00*/  IMAD.WIDE.U32 R4, R7, UR8, R4 ;  /* 0x0000000807047c25 */ /* 0x000fc8000f8e0004 */
[----:B------:R-:W-:Y:S01]  /*cd10*/  IMAD R9, R7, UR9, R6 ;  /* 0x0000000907097c24 */ /* 0x000fe2000f8e0206 */
[----:B------:R-:W-:Y:S01]  /*cd20*/  ULDC.64 UR8, c[0x0][0xa80] ;  /* 0x0002a00000087ab9 */ /* 0x000fe20000000a00 */
[----:B------:R-:W-:Y:S01]  /*cd30*/  VIADD R3, R8, 0x40 ;  /* 0x0000004008037836 */ /* 0x000fe20000000000 */
[----:B------:R-:W-:Y:S01]  /*cd40*/  LEA R6, P2, R4, UR8, 0x1 ;  /* 0x0000000804067c11 */ /* 0x000fe2000f8408ff */
[----:B------:R-:W-:Y:S02]  /*cd50*/  IMAD.IADD R5, R5, 0x1, R9 ;  /* 0x0000000105057824 */ /* 0x000fe400078e0209 */
[----:B------:R-:W-:Y:S01]  /*cd60*/  VIADD R0, R8, 0x20 ;  /* 0x0000002008007836 */ /* 0x000fe20000000000 */
[-C--:B------:R-:W-:Y:S01]  /*cd70*/  ISETP.GE.AND P0, PT, R3, R11.reuse, PT ;  /* 0x0000000b0300720c */ /* 0x080fe20003f06270 */
[----:B------:R-:W-:Y:S01]  /*cd80*/  IMAD.SHL.U32 R7, R10, 0x8, RZ ;  /* 0x000000080a077824 */ /* 0x000fe200078e00ff */
[----:B------:R-:W-:Y:S02]  /*cd90*/  LEA.HI.X R3, R4, UR9, R5, 0x1, P2 ;  /* 0x0000000904037c11 */ /* 0x000fe400090f0c05 */
[-C--:B------:R-:W-:Y:S01]  /*cda0*/  ISETP.GE.AND P2, PT, R8, R11.reuse, PT ;  /* 0x0000000b0800720c */ /* 0x080fe20003f46270 */
[C---:B------:R-:W-:Y:S01]  /*cdb0*/  VIADD R9, R7.reuse, 0x80 ;  /* 0x0000008007097836 */ /* 0x040fe20000000000 */
[----:B------:R-:W-:Y:S01]  /*cdc0*/  ISETP.GE.AND P1, PT, R0, R11, PT ;  /* 0x0000000b0000720c */ /* 0x000fe20003f26270 */
[C---:B------:R-:W-:Y:S01]  /*cdd0*/  VIADD R13, R7.reuse, 0xc0 ;  /* 0x000000c0070d7836 */ /* 0x040fe20000000000 */
[----:B------:R0:W1:Y:S01]  /*cde0*/  SHFL.IDX PT, R4, R6, RZ, 0x181f ;  /* 0x00181fff06047589 */ /* 0x00006200000e0000 */
[----:B------:R-:W-:Y:S01]  /*cdf0*/  VIADD R15, R7, 0x40 ;  /* 0x00000040070f7836 */ /* 0x000fe20000000000 */
[----:B------:R-:W-:-:S02]  /*ce00*/  SHF.R.S32.HI R12, RZ, 0x1f, R7 ;  /* 0x0000001fff0c7819 */ /* 0x000fc40000011407 */
[----:B------:R0:W2:Y:S01]  /*ce10*/  SHFL.IDX PT, R0, R3, RZ, 0x181f ;  /* 0x00181fff03007589 */ /* 0x0000a200000e0000 */
[----:B------:R-:W-:Y:S02]  /*ce20*/  SHF.R.S32.HI R10, RZ, 0x1f, R9 ;  /* 0x0000001fff0a7819 */ /* 0x000fe40000011409 */
[----:B------:R-:W-:Y:S02]  /*ce30*/  SHF.R.S32.HI R14, RZ, 0x1f, R13 ;  /* 0x0000001fff0e7819 */ /* 0x000fe4000001140d */
        /* <DEDUP_REMOVED lines=19> */
.L_x_4648:
[----:B------:R-:W-:Y:S05]  /*cf70*/  BSYNC B1 ;  /* 0x0000000000017941 */ /* 0x000fea0003800000 */
.L_x_4647:
        /* <DEDUP_REMOVED lines=21> */
.L_x_4650:
[----:B------:R-:W-:Y:S05]  /*d0d0*/  BSYNC B1 ;  /* 0x0000000000017941 */ /* 0x000fea0003800000 */
.L_x_4649:
        /* <DEDUP_REMOVED lines=21> */
.L_x_4652:
[----:B------:R-:W-:Y:S05]  /*d230*/  BSYNC B1 ;  /* 0x0000000000017941 */ /* 0x000fea0003800000 */
.L_x_4651:
        /* <DEDUP_REMOVED lines=11> */
[-C--:B--2---:R-:W-:Y:S02]  /*d2f0*/  @!P3 LEA.HI.X R7, R7, R3.reuse, R12, 0x1, P4 ;  /* 0x000000030707b211 */ /* 0x084fe400020f0c0c */
        /* <DEDUP_REMOVED lines=10> */
.L_x_4641:
[----:B------:R-:W-:Y:S05]  /*d3a0*/  BSYNC B0 ;  /* 0x0000000000007941 */ /* 0x000fea0003800000 */
.L_x_4631:
[----:B------:R-:W-:Y:S02]  /*d3b0*/  ULDC UR4, c[0x0][0xc3c] ;  /* 0x00030f0000047ab9 */ /* 0x000fe40000000800 */
[----:B------:R-:W-:-:S06]  /*d3c0*/  UISETP.GE.AND UP0, UPT, UR7, UR4, UPT ;  /* 0x000000040700728c */ /* 0x000fcc000bf06270 */
[----:B------:R-:W-:-:S13]  /*d3d0*/  PLOP3.LUT P0, PT, PT, PT, UP0, 0x80, 0x0 ;  /* 0x000000000000781c */ /* 0x000fda0003f0f008 */
[----:B------:R-:W-:Y:S05]  /*d3e0*/  @!P0 BRA `(.L_x_4653) ;  /* 0xffffff3c004c8947 */ /* 0x000fea000383ffff */
[----:B------:R-:W-:Y:S05]  /*d3f0*/  EXIT ;  /* 0x000000000000794d */ /* 0x000fea0003800000 */
.L_x_4594:
        /* <DEDUP_REMOVED lines=20> */
.L_x_4654:
        /* <DEDUP_REMOVED lines=43> */
.L_x_4658:
        /* <DEDUP_REMOVED lines=39> */
.L_x_4656:
        /* <DEDUP_REMOVED lines=12> */
.L_x_4659:
        /* <DEDUP_REMOVED lines=63> */
.L_x_4660:
        /* <DEDUP_REMOVED lines=61> */
.L_x_4661:
[----:B01----:R-:W-:-:S05]  /*e2e0*/  LOP3.LUT R3, RZ, R2, RZ, 0x33, !PT ;  /* 0x00000002ff037212 */ /* 0x003fca00078e33ff */
[----:B------:R-:W-:-:S05]  /*e2f0*/  IMAD.IADD R2, R4, 0x1, R3 ;  /* 0x0000000104027824 */ /* 0x000fca00078e0203 */
[----:B------:R1:W-:Y:S01]  /*e300*/  STL [R1+0x4], R2 ;  /* 0x0000040201007387 */ /* 0x0003e20000100800 */
[----:B------:R-:W-:Y:S05]  /*e310*/  BRA `(.L_x_4662) ;  /* 0x0000000000107947 */ /* 0x000fea0003800000 */
.L_x_4657:
[----:B------:R-:W-:Y:S01]  /*e320*/  IMAD.U32 R2, RZ, RZ, UR6 ;  /* 0x00000006ff027e24 */ /* 0x000fe2000f8e00ff */
[----:B------:R0:W-:Y:S04]  /*e330*/  STL [R1+0x4], RZ ;  /* 0x000004ff01007387 */ /* 0x0001e80000100800 */
[----:B------:R0:W-:Y:S04]  /*e340*/  STL [R1+0x8], RZ ;  /* 0x000008ff01007387 */ /* 0x0001e80000100800 */
[----:B------:R0:W-:Y:S02]  /*e350*/  STL [R1], R2 ;  /* 0x0000000201007387 */ /* 0x0001e40000100800 */
.L_x_4662:
        /* <DEDUP_REMOVED lines=10> */
.L_x_4655:
        /* <DEDUP_REMOVED lines=9> */
[C---:B----4-:R-:W-:Y:S01]  /*e490*/  IMAD.SHL.U32 R0, R6.reuse, 0x8, RZ ;  /* 0x0000000806007824 */ /* 0x050fe200078e00ff */
[----:B------:R-:W-:Y:S01]  /*e4a0*/  LOP3.LUT R4, R6, 0x7f, RZ, 0xc0, !PT ;  /* 0x0000007f06047812 */ /* 0x000fe200078ec0ff */
[----:B------:R-:W-:Y:S01]  /*e4b0*/  UMOV UR4, 0x400 ;  /* 0x0000040000047882 */ /* 0x000fe20000000000 */
[----:B------:R-:W-:Y:S01]  /*e4c0*/  BSSY B8, `(.L_x_4663) ;  /* 0x00005a3000087945 */ /* 0x000fe20003800000 */
[----:B------:R-:W-:Y:S01]  /*e4d0*/  IMAD.MOV.U32 R19, RZ, RZ, RZ ;  /* 0x000000ffff137224 */ /* 0x000fe200078e00ff */
[----:B------:R-:W-:Y:S01]  /*e4e0*/  LOP3.LUT R3, R0, 0x1f8, RZ, 0xc0, !PT ;  /* 0x000001f800037812 */ /* 0x000fe200078ec0ff */
[----:B01----:R-:W-:Y:S01]  /*e4f0*/  IMAD.SHL.U32 R2, R4, 0x8, RZ ;  /* 0x0000000804027824 */ /* 0x003fe200078e00ff */
        /* <DEDUP_REMOVED lines=14> */
.L_x_4767:
[----:B0-2---:R-:W2:Y:S01]  /*e5e0*/  LDL R0, [R1+0xc] ;  /* 0x00000c0001007983 */ /* 0x005ea20000100800 */
[----:B------:R-:W2:Y:S01]  /*e5f0*/  LDC.64 R2, c[0x0][0xc88] ;  /* 0x00032200ff027b82 */ /* 0x000ea20000000a00 */
[----:B------:R-:W-:Y:S05]  /*e600*/  YIELD ;  /* 0x0000000000007946 */ /* 0x000fea0003800000 */
[----:B------:R-:W-:Y:S01]  /*e610*/  ULDC.64 UR4, c[0x0][0xa28] ;  /* 0x00028a0000047ab9 */ /* 0x000fe20000000a00 */
[----:B-1----:R-:W-:Y:S01]  /*e620*/  IMAD.MOV.U32 R6, RZ, RZ, RZ ;  /* 0x000000ffff067224 */ /* 0x002fe200078e00ff */
[----:B------:R-:W-:Y:S01]  /*e630*/  ISETP.NE.U32.AND P0, PT, RZ, UR4, PT ;  /* 0x00000004ff007c0c */ /* 0x000fe2000bf05070 */
[----:B------:R-:W-:Y:S01]  /*e640*/  ULDC.64 UR8, c[0x0][0xa18] ;  /* 0x0002860000087ab9 */ /* 0x000fe20000000a00 */
[----:B------:R-:W-:Y:S01]  /*e650*/  ULDC.64 UR6, c[0x0][0xa08] ;  /* 0x0002820000067ab9 */ /* 0x000fe20000000a00 */
[----:B--2---:R-:W-:-:S05]  /*e660*/  IMAD.WIDE R2, R0, 0x4, R2 ;  /* 0x0000000400027825 */ /* 0x004fca00078e0202 */
[----:B---3--:R-:W2:Y:S01]  /*e670*/  LDG.E R11, desc[UR38][R2.64] ;  /* 0x00000026020b7981 */ /* 0x008ea2000c1e1900 */
        /* <DEDUP_REMOVED lines=46> */
.L_x_4664:
[----:B------:R-:W2:Y:S01]  /*e960*/  LDL.LU R7, [R1+0x8] ;  /* 0x0000080001077983 */ /* 0x000ea20000300800 */
[----:B------:R-:W-:Y:S02]  /*e970*/  ULDC.64 UR4, c[0x0][0xa20] ;  /* 0x0002880000047ab9 */ /* 0x000fe40000000a00 */
[----:B------:R-:W-:-:S04]  /*e980*/  ISETP.NE.U32.AND P1, PT, RZ, UR4, PT ;  /* 0x00000004ff007c0c */ /* 0x000fc8000bf25070 */
[----:B------:R-:W-:Y:S02]  /*e990*/  ISETP.NE.AND.EX P1, PT, RZ, UR5, PT, P1 ;  /* 0x00000005ff007c0c */ /* 0x000fe4000bf25310 */
[C---:B--2---:R-:W-:Y:S02]  /*e9a0*/  LOP3.LUT R2, R7.reuse, 0xff000000, RZ, 0xc0, !PT ;  /* 0xff00000007027812 */ /* 0x044fe400078ec0ff */
        /* <DEDUP_REMOVED lines=10> */
[----:B--2---:R-:W-:-:S05]  /*ea50*/  IADD3.X R7, R10, UR5, RZ, P0, !PT ;  /* 0x000000050a077c10 */ /* 0x004fca00087fe4ff */
[----:B------:R3:W5:Y:S01]  /*ea60*/  LDG.E R6, desc[UR38][R6.64] ;  /* 0x0000002606067981 */ /* 0x000762000c1e1900 */
[----:B------:R-:W-:Y:S05]  /*ea70*/  BRA `(.L_x_4666) ;  /* 0x0000000000107947 */ /* 0x000fea0003800000 */
.L_x_4665:
[----:B------:R-:W-:Y:S05]  /*ea80*/  @!P0 BRA `(.L_x_4666) ;  /* 0x00000000000c8947 */ /* 0x000fea0003800000 */
[----:B------:R-:W3:Y:S04]  /*ea90*/  LDG.E R6, desc[UR38][R4.64] ;  /* 0x0000002604067981 */ /* 0x000ee8000c1e1900 */
[----:B------:R-:W3:Y:S02]  /*eaa0*/  LDG.E R4, desc[UR38][R4.64+0x4] ;  /* 0x0000042604047981 */ /* 0x000ee4000c1e1900 */
[----:B---3--:R-:W-:-:S07]  /*eab0*/  IMAD.IADD R6, R4, 0x1, -R6 ;  /* 0x0000000104067824 */ /* 0x008fce00078e0a06 */
.L_x_4666:
[----:B------:R-:W4:Y:S01]  /*eac0*/  LDL R5, [R1+0x4] ;  /* 0x0000040001057983 */ /* 0x000f220000100800 */
[----:B-----5:R-:W-:Y:S01]  /*ead0*/  IMAD.IADD R6, R6, 0x1, -R0 ;  /* 0x0000000106067824 */ /* 0x020fe200078e0a00 */
[----:B------:R-:W-:Y:S01]  /*eae0*/  BSSY B0, `(.L_x_4667) ;  /* 0x000003a000007945 */ /* 0x000fe20003800000 */
[----:B------:R-:W0:Y:S02]  /*eaf0*/  LDC R0, c[0x0][0x448] ;  /* 0x00011200ff007b82 */ /* 0x000e240000000800 */
[----:B0-----:R-:W-:-:S13]  /*eb00*/  ISETP.NE.AND P0, PT, R0, 0x1, PT ;  /* 0x000000010000780c */ /* 0x001fda0003f05270 */
[----:B--2---:R-:W0:Y:S08]  /*eb10*/  @P0 LDC R3, c[0x0][0x44c] ;  /* 0x00011300ff030b82 */ /* 0x004e300000000800 */
[----:B------:R-:W2:Y:S01]  /*eb20*/  @P0 LDC R4, c[0x0][0x450] ;  /* 0x00011400ff040b82 */ /* 0x000ea20000000800 */
[----:B----4-:R-:W-:Y:S02]  /*eb30*/  IMAD.SHL.U32 R0, R5, 0x80, RZ ;  /* 0x0000008005007824 */ /* 0x010fe400078e00ff */
[----:B------:R-:W-:-:S02]  /*eb40*/  IMAD.MOV.U32 R5, RZ, RZ, RZ ;  /* 0x000000ffff057224 */ /* 0x000fc400078e00ff */
[----:B------:R-:W-:Y:S02]  /*eb50*/  VIADD R0, R0, 0x7f ;  /* 0x0000007f00007836 */ /* 0x000fe40000000000 */
[----:B------:R-:W-:Y:S02]  /*eb60*/  IMAD.MOV.U32 R10, RZ, RZ, R5 ;  /* 0x000000ffff0a7224 */ /* 0x000fe400078e0005 */
[----:B0-----:R-:W-:-:S05]  /*eb70*/  @P0 IMAD.HI.U32 R3, R0, R3, RZ ;  /* 0x0000000300030227 */ /* 0x001fca00078e00ff */
[----:B--2---:R-:W-:Y:S01]  /*eb80*/  @P0 SHF.R.U32.HI R0, RZ, R4, R3 ;  /* 0x00000004ff000219 */ /* 0x004fe20000011603 */
[C---:B------:R-:W-:Y:S01]  /*eb90*/  VIADD R4, R6.reuse, 0x5f ;  /* 0x0000005f06047836 */ /* 0x040fe20000000000 */
[----:B------:R-:W-:Y:S02]  /*eba0*/  IADD3 R6, R6, 0x60, -R9 ;  /* 0x0000006006067810 */ /* 0x000fe40007ffe809 */
[----:B-1----:R-:W-:Y:S01]  /*ebb0*/  LOP3.LUT R9, R2, 0xff, RZ, 0xc0, !PT ;  /* 0x000000ff02097812 */ /* 0x002fe200078ec0ff */
[----:B------:R-:W-:-:S04]  /*ebc0*/  IMAD.HI R4, R4, 0x2aaaaaab, RZ ;  /* 0x2aaaaaab04047827 */ /* 0x000fc800078e02ff */
[----:B------:R-:W-:Y:S01]  /*ebd0*/  IMAD.IADD R0, R6, 0x1, R0 ;  /* 0x0000000106007824 */ /* 0x000fe200078e0200 */
[----:B------:R-:W-:-:S03]  /*ebe0*/  SHF.R.U32.HI R3, RZ, 0x1f, R4 ;  /* 0x0000001fff037819 */ /* 0x000fc60000011604 */
[----:B------:R-:W-:Y:S01]  /*ebf0*/  IMAD.HI R0, R0, 0x2aaaaaab, RZ ;  /* 0x2aaaaaab00007827 */ /* 0x000fe200078e02ff */
[----:B------:R-:W-:-:S04]  /*ec00*/  LEA.HI.SX32 R4, R4, R3, 0x1c ;  /* 0x0000000304047211 */ /* 0x000fc800078fe2ff */
[----:B------:R-:W-:-:S04]  /*ec10*/  SHF.R.U32.HI R3, RZ, 0x1f, R0 ;  /* 0x0000001fff037819 */ /* 0x000fc80000011600 */
[----:B------:R-:W-:Y:S02]  /*ec20*/  LEA.HI.SX32 R3, R0, R3, 0x1c ;  /* 0x0000000300037211 */ /* 0x000fe400078fe2ff */
[----:B------:R-:W-:Y:S02]  /*ec30*/  SHF.R.U32.HI R0, RZ, 0x10, R2 ;  /* 0x00000010ff007819 */ /* 0x000fe40000011602 */
[----:B------:R-:W-:Y:S02]  /*ec40*/  VIMNMX R8, R4, R3, PT ;  /* 0x0000000304087248 */ /* 0x000fe40003fe0100 */
[----:B------:R-:W-:Y:S02]  /*ec50*/  ISETP.NE.AND P0, PT, R0, RZ, PT ;  /* 0x000000ff0000720c */ /* 0x000fe40003f05270 */
[----:B------:R-:W-:Y:S01]  /*ec60*/  ISETP.GE.AND P1, PT, R8, 0x1, PT ;  /* 0x000000010800780c */ /* 0x000fe20003f26270 */
[----:B------:R0:W-:Y:S04]  /*ec70*/  STL [R1+0x34], R8 ;  /* 0x0000340801007387 */ /* 0x0001e80000100800 */
[----:B------:R0:W-:Y:S04]  /*ec80*/  STL [R1+0x40], R5 ;  /* 0x0000400501007387 */ /* 0x0001e80000100800 */
[----:B------:R0:W-:Y:S02]  /*ec90*/  STL [R1+0x58], R9 ;  /* 0x0000580901007387 */ /* 0x0001e40000100800 */
[----:B------:R-:W1:Y:S02]  /*eca0*/  @!P0 LDC R0, c[0x0][0x9f0] ;  /* 0x00027c00ff008b82 */ /* 0x000e640000000800 */
[----:B------:R-:W-:Y:S05]  /*ecb0*/  @!P1 BRA `(.L_x_4668) ;  /* 0x0000000000709947 */ /* 0x000fea0003800000 */
[----:B-1----:R-:W-:-:S04]  /*ecc0*/  IABS R4, R0 ;  /* 0x0000000000047213 */ /* 0x002fc80000000000 */
[----:B------:R-:W1:Y:S08]  /*ecd0*/  I2F.RP R2, R4 ;  /* 0x0000000400027306 */ /* 0x000e700000209400 */
[----:B-1----:R-:W1:Y:S02]  /*ece0*/  MUFU.RCP R2, R2 ;  /* 0x0000000200027308 */ /* 0x002e640000001000 */
[----:B-1----:R-:W-:-:S06]  /*ecf0*/  VIADD R2, R2, 0xffffffe ;  /* 0x0ffffffe02027836 */ /* 0x002fcc0000000000 */
[----:B------:R-:W1:Y:S02]  /*ed00*/  F2I.FTZ.U32.TRUNC.NTZ R3, R2 ;  /* 0x0000000200037305 */ /* 0x000e64000021f000 */
[----:B-1----:R-:W-:-:S04]  /*ed10*/  IMAD.MOV R2, RZ, RZ, -R3 ;  /* 0x000000ffff027224 */ /* 0x002fc800078e0a03 */
[----:B0-----:R-:W-:Y:S02]  /*ed20*/  IMAD R5, R2, R4, RZ ;  /* 0x0000000402057224 */ /* 0x001fe400078e02ff */
[----:B------:R-:W-:-:S04]  /*ed30*/  IMAD.MOV.U32 R2, RZ, RZ, RZ ;  /* 0x000000ffff027224 */ /* 0x000fc800078e00ff */
[----:B---3--:R-:W-:Y:S01]  /*ed40*/  IMAD.HI.U32 R7, R3, R5, R2 ;  /* 0x0000000503077227 */ /* 0x008fe200078e0002 */
        /* <DEDUP_REMOVED lines=19> */
.L_x_4668:
[----:B------:R-:W-:Y:S05]  /*ee80*/  BSYNC B0 ;  /* 0x0000000000007941 */ /* 0x000fea0003800000 */
.L_x_4667:
[----:B-1----:R-:W-:Y:S01]  /*ee90*/  IMAD.MOV.U32 R0, RZ, RZ, R10 ;  /* 0x000000ffff007224 */ /* 0x002fe200078e000a */
[----:B------:R-:W-:Y:S03]  /*eea0*/  BSSY B7, `(.L_x_4669) ;  /* 0x00003e6000077945 */ /* 0x000fe60003800000 */
[----:B------:R-:W-:-:S05]  /*eeb0*/  IMAD R2, R9, R0, RZ ;  /* 0x0000000009027224 */ /* 0x000fca00078e02ff */
[----:B------:R-:W-:Y:S01]  /*eec0*/  VIADDMNMX R0, R2, R0, R8, PT ;  /* 0x0000000002007246 */ /* 0x000fe20003800108 */
[----:B------:R1:W-:Y:S03]  /*eed0*/  STL [R1+0x20], R2 ;  /* 0x0000200201007387 */ /* 0x0003e60000100800 */
[----:B------:R-:W-:Y:S01]  /*eee0*/  ISETP.GT.AND P0, PT, R0, R2, PT ;  /* 0x000000020000720c */ /* 0x000fe20003f04270 */
[----:B------:R1:W-:-:S12]  /*eef0*/  STL [R1+0x38], R0 ;  /* 0x0000380001007387 */ /* 0x0003d80000100800 */
[----:B------:R-:W-:Y:S05]  /*ef00*/  @P0 BRA `(.L_x_4670) ;  /* 0x0000000000480947 */ /* 0x000fea0003800000 */
[----:B-1----:R-:W1:Y:S02]  /*ef10*/  S2R R0, SR_TID.X ;  /* 0x0000000000007919 */ /* 0x002e640000002100 */
[----:B-1----:R-:W-:-:S04]  /*ef20*/  LOP3.LUT R0, R0, 0x7f, RZ, 0xc0, !PT ;  /* 0x0000007f00007812 */ /* 0x002fc800078ec0ff */
[----:B------:R-:W-:-:S13]  /*ef30*/  ISETP.NE.AND P0, PT, R0, RZ, PT ;  /* 0x000000ff0000720c */ /* 0x000fda0003f05270 */
[----:B------:R-:W-:Y:S05]  /*ef40*/  @P0 BRA `(.L_x_4671) ;  /* 0x0000003c006c0947 */ /* 0x000fea0003800000 */
[----:B0-----:R-:W0:Y:S01]  /*ef50*/  S2R R5, SR_LANEID ;  /* 0x0000000000057919 */ /* 0x001e220000000000 */
[----:B------:R-:W-:Y:S01]  /*ef60*/  VOTEU.ANY UR4, UPT, PT ;  /* 0x0000000000047886 */ /* 0x000fe200038e0100 */
[----:B------:R-:W1:Y:S01]  /*ef70*/  LDC.64 R2, c[0x0][0xc60] ;  /* 0x00031800ff027b82 */ /* 0x000e620000000a00 */
[----:B------:R-:W0:Y:S02]  /*ef80*/  FLO.U32 R0, UR4 ;  /* 0x0000000400007d00 */ /* 0x000e2400080e0000 */
[----:B0-----:R-:W-:-:S06]  /*ef90*/  ISETP.EQ.U32.AND P0, PT, R0, R5, PT ;  /* 0x000000050000720c */ /* 0x001fcc0003f02070 */
[----:B------:R-:W1:Y:S07]  /*efa0*/  POPC R5, UR4 ;  /* 0x0000000400057d09 */ /* 0x000e6e0008000000 */
[----:B-1----:R-:W4:Y:S01]  /*efb0*/  @P0 ATOMG.E.ADD.STRONG.GPU PT, R3, desc[UR38][R2.64], R5 ;  /* 0x00000005020309a8 */ /* 0x002f2200081ee1e6 */
[----:B------:R-:W0:Y:S02]  /*efc0*/  S2R R4, SR_LTMASK ;  /* 0x0000000000047919 */ /* 0x000e240000003900 */
[----:B0-----:R-:W-:-:S04]  /*efd0*/  LOP3.LUT R4, R4, UR4, RZ, 0xc0, !PT ;  /* 0x0000000404047c12 */ /* 0x001fc8000f8ec0ff */
[----:B---3--:R-:W0:Y:S01]  /*efe0*/  POPC R7, R4 ;  /* 0x0000000400077309 */ /* 0x008e220000000000 */
[----:B----4-:R-:W0:Y:S02]  /*eff0*/  SHFL.IDX PT, R0, R3, R0, 0x1f ;  /* 0x00001f0003007589 */ /* 0x010e2400000e0000 */
[----:B0-----:R-:W-:-:S05]  /*f000*/  IADD3 R0, R0, UR37, R7 ;  /* 0x0000002500007c10 */ /* 0x001fca000fffe007 */
[----:B------:R4:W-:Y:S01]  /*f010*/  STL [R1], R0 ;  /* 0x0000000001007387 */ /* 0x0009e20000100800 */
[----:B------:R-:W-:Y:S05]  /*f020*/  BRA `(.L_x_4671) ;  /* 0x0000003c00347947 */ /* 0x000fea0003800000 */
.L_x_4670:
[----:B-1----:R-:W-:Y:S01]  /*f030*/  VIADD R0, R18, 0x1c400 ;  /* 0x0001c40012007836 */ /* 0x002fe20000000000 */
        /* <DEDUP_REMOVED lines=11> */
[----:B---3--:R-:W-:-:S02]  /*f0f0*/  IMAD.U32 R7, RZ, RZ, UR9 ;  /* 0x00000009ff077e24 */ /* 0x008fc4000f8e00ff */
[----:B--2---:R-:W-:Y:S02]  /*f100*/  IMAD.U32 R10, RZ, RZ, UR4 ;  /* 0x00000004ff0a7e24 */ /* 0x004fe4000f8e00ff */
[----:B------:R-:W-:Y:S02]  /*f110*/  IMAD.U32 R11, RZ, RZ, UR5 ;  /* 0x00000005ff0b7e24 */ /* 0x000fe4000f8e00ff */
[----:B------:R-:W-:Y:S02]  /*f120*/  IMAD.MOV.U32 R8, RZ, RZ, 0x70 ;  /* 0x00000070ff087424 */ /* 0x000fe400078e00ff */
[----:B------:R-:W-:Y:S02]  /*f130*/  IMAD.MOV.U32 R12, RZ, RZ, 0x1 ;  /* 0x00000001ff0c7424 */ /* 0x000fe400078e00ff */
[----:B------:R-:W-:-:S07]  /*f140*/  IMAD.MOV.U32 R13, RZ, RZ, RZ ;  /* 0x000000ffff0d7224 */ /* 0x000fce00078e00ff */
[----:B------:R-:W-:-:S07]  /*f150*/  LEPC R20, `(.L_x_4673) ;  /* 0x000000001014794e */ /* 0x000fce0000000000 */
[----:B-1----:R-:W-:Y:S05]  /*f160*/  CALL.ABS.NOINC R2 ;  /* 0x0000000002007343 */ /* 0x002fea0003c00000 */
.L_x_4673:
[----:B------:R-:W-:Y:S05]  /*f170*/  BSYNC B6 ;  /* 0x0000000000067941 */ /* 0x000fea0003800000 */
.L_x_4672:
        /* <DEDUP_REMOVED lines=9> */
[----:B------:R-:W-:Y:S02]  /*f210*/  IMAD.U32 R4, RZ, RZ, UR6 ;  /* 0x00000006ff047e24 */ /* 0x000fe4000f8e00ff */
[----:B0-----:R-:W-:Y:S02]  /*f220*/  IMAD.U32 R5, RZ, RZ, UR7 ;  /* 0x00000007ff057e24 */ /* 0x001fe4000f8e00ff */
[----:B------:R-:W-:Y:S02]  /*f230*/  IMAD.U32 R6, RZ, RZ, UR8 ;  /* 0x00000008ff067e24 */ /* 0x000fe4000f8e00ff */
[----:B---3--:R-:W-:-:S02]  /*f240*/  IMAD.U32 R7, RZ, RZ, UR9 ;  /* 0x00000009ff077e24 */ /* 0x008fc4000f8e00ff */
[----:B--2---:R-:W-:Y:S02]  /*f250*/  IMAD.U32 R10, RZ, RZ, UR4 ;  /* 0x00000004ff0a7e24 */ /* 0x004fe4000f8e00ff */
[----:B------:R-:W-:Y:S02]  /*f260*/  IMAD.U32 R11, RZ, RZ, UR5 ;  /* 0x00000005ff0b7e24 */ /* 0x000fe4000f8e00ff */
[----:B------:R-:W-:Y:S02]  /*f270*/  IMAD.MOV.U32 R8, RZ, RZ, 0x70 ;  /* 0x00000070ff087424 */ /* 0x000fe400078e00ff */
[----:B------:R-:W-:Y:S02]  /*f280*/  IMAD.MOV.U32 R12, RZ, RZ, 0x1 ;  /* 0x00000001ff0c7424 */ /* 0x000fe400078e00ff */
[----:B-1----:R-:W-:-:S07]  /*f290*/  IMAD.MOV.U32 R13, RZ, RZ, RZ ;  /* 0x000000ffff0d7224 */ /* 0x002fce00078e00ff */
[----:B------:R-:W-:-:S07]  /*f2a0*/  LEPC R20, `(.L_x_4676) ;  /* 0x000000001014794e */ /* 0x000fce0000000000 */
[----:B----4-:R-:W-:Y:S05]  /*f2b0*/  CALL.ABS.NOINC R2 ;  /* 0x0000000002007343 */ /* 0x010fea0003c00000 */
.L_x_4676:
        /* <DEDUP_REMOVED lines=16> */
.L_x_4675:
[----:B------:R-:W-:Y:S05]  /*f3c0*/  BSYNC B6 ;  /* 0x0000000000067941 */ /* 0x000fea0003800000 */
.L_x_4674:
[----:B------:R-:W4:Y:S01]  /*f3d0*/  LDL.LU R4, [R1+0x18] ;  /* 0x0000180001047983 */ /* 0x000f220000300800 */
[----:B------:R-:W-:-:S03]  /*f3e0*/  ULDC.64 UR4, c[0x0][0x9f8] ;  /* 0x00027e0000047ab9 */ /* 0x000fc60000000a00 */
[----:B---3--:R-:W3:Y:S01]  /*f3f0*/  LDL R7, [R1+0x8] ;  /* 0x0000080001077983 */ /* 0x008ee20000100800 */
[----:B------:R-:W-:-:S03]  /*f400*/  ISETP.NE.U32.AND P0, PT, RZ, UR4, PT ;  /* 0x00000004ff007c0c */ /* 0x000fc6000bf05070 */
[----:B------:R-:W5:Y:S01]  /*f410*/  LDL R0, [R1+0x38] ;  /* 0x0000380001007983 */ /* 0x000f620000100800 */
[----:B------:R-:W-:-:S13]  /*f420*/  ISETP.NE.AND.EX P0, PT, RZ, UR5, PT, P0 ;  /* 0x00000005ff007c0c */ /* 0x000fda000bf05300 */
[----:B------:R-:W-:-:S04]  /*f430*/  @P0 IADD3 R2, P1, R16, UR4, RZ ;  /* 0x0000000410020c10 */ /* 0x000fc8000ff3e0ff */
[----:B----4-:R-:W-:Y:S01]  /*f440*/  @P0 IADD3.X R3, R4, UR5, RZ, P1, !PT ;  /* 0x0000000504030c10 */ /* 0x010fe20008ffe4ff */
[----:B------:R-:W-:-:S04]  /*f450*/  ULDC.64 UR4, c[0x0][0xa08] ;  /* 0x0002820000047ab9 */ /* 0x000fc80000000a00 */
[----:B---3--:R1:W0:Y:S02]  /*f460*/  @P0 LDG.E R7, desc[UR38][R2.64] ;  /* 0x0000002602070981 */ /* 0x008224000c1e1900 */
[----:B-1----:R-:W1:Y:S01]  /*f470*/  LDC.64 R2, c[0x0][0x418] ;  /* 0x00010600ff027b82 */ /* 0x002e620000000a00 */
[----:B-----5:R-:W-:Y:S01]  /*f480*/  VIADD R0, R0, 0xffffffff ;  /* 0xffffffff00007836 */ /* 0x020fe20000000000 */
[----:B0-----:R-:W-:Y:S01]  /*f490*/  SHF.R.S32.HI R8, RZ, 0x1f, R7 ;  /* 0x0000001fff087819 */ /* 0x001fe20000011407 */
[----:B------:R0:W-:Y:S04]  /*f4a0*/  @P0 STL [R1+0x8], R7 ;  /* 0x0000080701000387 */ /* 0x0001e80000100800 */
[----:B------:R0:W-:Y:S01]  /*f4b0*/  STL [R1+0x18], R8 ;  /* 0x0000180801007387 */ /* 0x0001e20000100800 */
[----:B-1----:R-:W-:Y:S01]  /*f4c0*/  LOP3.LUT P0, RZ, R2, UR4, RZ, 0xfc, !PT ;  /* 0x0000000402ff7c12 */ /* 0x002fe2000f80fcff */
[----:B------:R-:W-:-:S03]  /*f4d0*/  UMOV UR4, 0xffffffff ;  /* 0xffffffff00047882 */ /* 0x000fc60000000000 */
[----:B------:R-:W-:-:S04]  /*f4e0*/  LOP3.LUT P0, RZ, R3, UR5, RZ, 0xfc, P0 ;  /* 0x0000000503ff7c12 */ /* 0x000fc8000800fcff */
[----:B------:R-:W-:Y:S01]  /*f4f0*/  SEL R16, R7, RZ, !P0 ;  /* 0x000000ff07107207 */ /* 0x000fe20004000000 */
[----:B0-----:R-:W-:Y:S08]  /*f500*/  BRA.DIV UR4, `(.L_x_4677) ;  /* 0x0000005204047947 */ /* 0x001ff0000b800000 */
[----:B------:R-:W0:Y:S02]  /*f510*/  S2R R4, SR_TID.X ;  /* 0x0000000000047919 */ /* 0x000e240000002100 */
[----:B0-----:R-:W-:-:S04]  /*f520*/  SHF.R.U32.HI R4, RZ, 0x5, R4 ;  /* 0x00000005ff047819 */ /* 0x001fc80000011604 */
[----:B------:R-:W-:-:S05]  /*f530*/  LOP3.LUT R4, R4, 0x3, RZ, 0xc0, !PT ;  /* 0x0000000304047812 */ /* 0x000fca00078ec0ff */
[----:B------:R0:W1:Y:S02]  /*f540*/  SHFL.IDX PT, R14, R4, RZ, 0x1f ;  /* 0x00001fff040e7589 */ /* 0x00006400000e0000 */
.L_x_4783:
[----:B0-----:R-:W3:Y:S01]  /*f550*/  LDL.LU R4, [R1+0x14] ;  /* 0x0000140001047983 */ /* 0x001ee20000300800 */
[----:B------:R-:W-:Y:S02]  /*f560*/  PLOP3.LUT P1, PT, PT, PT, PT, 0x8, 0x0 ;  /* 0x000000000000781c */ /* 0x000fe40003f2e170 */
[----:B-1----:R-:W-:Y:S01]  /*f570*/  ISETP.NE.AND P0, PT, R14, RZ, PT ;  /* 0x000000ff0e00720c */ /* 0x002fe20003f05270 */
        /* <DEDUP_REMOVED lines=8> */
.L_x_4786:
        /* <DEDUP_REMOVED lines=24> */
.L_x_4680:
[----:B-1----:R-:W3:Y:S01]  /*f780*/  LDL R2, [R1+0x10] ;  /* 0x0000100001027983 */ /* 0x002ee20000100800 */
[----:B0-----:R-:W-:Y:S01]  /*f790*/  IMAD R0, R19, 0x8, R18 ;  /* 0x0000000813007824 */ /* 0x001fe200078e0212 */
[----:B---3--:R-:W-:-:S04]  /*f7a0*/  SHF.L.U32 R2, R2, 0x1f, RZ ;  /* 0x0000001f02027819 */ /* 0x008fc800000006ff */
[----:B------:R-:W0:Y:S02]  /*f7b0*/  SYNCS.PHASECHK.TRANS64.TRYWAIT P0, [R0+URZ+0x22840], R2 ;  /* 0x02284002000075a7 */ /* 0x000e24000800017f */
[----:B0-----:R-:W-:Y:S05]  /*f7c0*/  @!P0 BRA `(.L_x_4681) ;  /* 0x0000004c00a88947 */ /* 0x001fea0003800000 */
.L_x_4787:
        /* <DEDUP_REMOVED lines=11> */
.L_x_4682:
[----:B------:R-:W3:Y:S04]  /*f880*/  LDL R4, [R1+0x2c] ;  /* 0x00002c0001047983 */ /* 0x000ee80000100800 */
[----:B------:R-:W4:Y:S04]  /*f890*/  LDL R3, [R1+0x1c] ;  /* 0x00001c0001037983 */ /* 0x000f280000100800 */
[----:B0-----:R-:W2:Y:S01]  /*f8a0*/  LDL.LU R2, [R1+0x14] ;  /* 0x0000140001027983 */ /* 0x001ea20000300800 */
        /* <DEDUP_REMOVED lines=21> */
.L_x_4678:
[----:B------:R-:W3:Y:S04]  /*fa00*/  LDL.LU R3, [R1+0x3c] ;  /* 0x00003c0001037983 */ /* 0x000ee80000300800 */
[----:B------:R-:W4:Y:S04]  /*fa10*/  LDL.LU R5, [R1+0x24] ;  /* 0x0000240001057983 */ /* 0x000f280000300800 */
[----:B0-----:R-:W5:Y:S01]  /*fa20*/  LDL.LU R4, [R1+0x48] ;  /* 0x0000480001047983 */ /* 0x001f620000300800 */
        /* <DEDUP_REMOVED lines=9> */
[----:B---3--:R-:W-:Y:S02]  /*fac0*/  SHF.R.S32.HI R0, RZ, 0x1f, R3 ;  /* 0x0000001fff007819 */ /* 0x008fe40000011403 */
[----:B----4-:R-:W-:-:S03]  /*fad0*/  SEL R5, R5, RZ, !P0 ;  /* 0x000000ff05057207 */ /* 0x010fc60004000000 */
[----:B------:R-:W-:Y:S01]  /*fae0*/  IMAD R0, R0, UR4, RZ ;  /* 0x0000000400007c24 */ /* 0x000fe2000f8e02ff */
[----:B-----5:R-:W-:-:S03]  /*faf0*/  SEL R4, R4, RZ, !P0 ;  /* 0x000000ff04047207 */ /* 0x020fc60004000000 */
        /* <DEDUP_REMOVED lines=23> */
[----:B0-----:R-:W-:Y:S05]  /*fc70*/  CALL.ABS.NOINC R2 ;  /* 0x0000000002007343 */ /* 0x001fea0003c00000 */
.L_x_4684:
[----:B------:R-:W-:Y:S05]  /*fc80*/  BSYNC B6 ;  /* 0x0000000000067941 */ /* 0x000fea0003800000 */
.L_x_4683:
[----:B0-----:R-:W3:Y:S01]  /*fc90*/  LDL.LU R0, [R1+0x48] ;  /* 0x0000480001007983 */ /* 0x001ee20000300800 */
[----:B------:R-:W-:Y:S01]  /*fca0*/  ULDC.64 UR4, c[0x0][0x2d8] ;  /* 0x0000b60000047ab9 */ /* 0x000fe20000000a00 */
[----:B------:R-:W0:Y:S01]  /*fcb0*/  LDC R7, c[0x0][0x448] ;  /* 0x00011200ff077b82 */ /* 0x000e220000000800 */
[----:B------:R-:W-:Y:S01]  /*fcc0*/  ULDC UR6, c[0x0][0x2b8] ;  /* 0x0000ae0000067ab9 */ /* 0x000fe20000000800 */
[----:B------:R-:W4:Y:S04]  /*fcd0*/  LDL.LU R4, [R1+0x3c] ;  /* 0x00003c0001047983 */ /* 0x000f280000300800 */
[----:B------:R-:W4:Y:S04]  /*fce0*/  LDL.LU.64 R2, [R1+0x50] ;  /* 0x0000500001027983 */ /* 0x000f280000300a00 */
[----:B------:R-:W3:Y:S04]  /*fcf0*/  LDL.LU R5, [R1+0x24] ;  /* 0x0000240001057983 */ /* 0x000ee80000300800 */
[----:B------:R-:W3:Y:S04]  /*fd00*/  LDL R8, [R1+0x4] ;  /* 0x0000040001087983 */ /* 0x000ee80000100800 */
[----:B------:R1:W5:Y:S01]  /*fd10*/  LDL R9, [R1+0x28] ;  /* 0x0000280001097983 */ /* 0x0003620000100800 */
[----:B0-----:R-:W-:-:S13]  /*fd20*/  ISETP.NE.AND P0, PT, R7, 0x1, PT ;  /* 0x000000010700780c */ /* 0x001fda0003f05270 */
[----:B------:R-:W0:Y:S01]  /*fd30*/  @P0 LDC R6, c[0x0][0x450] ;  /* 0x00011400ff060b82 */ /* 0x000e220000000800 */
[----:B--2---:R-:W2:Y:S02]  /*fd40*/  S2R R10, SR_TID.X ;  /* 0x00000000000a7919 */ /* 0x004ea40000002100 */
[----:B--2---:R-:W-:-:S05]  /*fd50*/  IMAD.SHL.U32 R10, R10, 0x8, RZ ;  /* 0x000000080a0a7824 */ /* 0x004fca00078e00ff */
[----:B------:R-:W-:Y:S01]  /*fd60*/  LOP3.LUT R10, R10, 0x38, RZ, 0xc0, !PT ;  /* 0x000000380a0a7812 */ /* 0x000fe200078ec0ff */
[----:B----4-:R-:W-:Y:S02]  /*fd70*/  IMAD.MOV.U32 R3, RZ, RZ, R4 ;  /* 0x000000ffff037224 */ /* 0x010fe400078e0004 */
[----:B------:R-:W2:Y:S01]  /*fd80*/  S2R R4, SR_TID.X ;  /* 0x0000000000047919 */ /* 0x000ea20000002100 */
[----:B------:R-:W-:-:S04]  /*fd90*/  IMAD.WIDE.U32 R2, R17, UR4, R2 ;  /* 0x0000000411027c25 */ /* 0x000fc8000f8e0002 */
[----:B------:R-:W-:Y:S01]  /*fda0*/  IMAD R3, R17, UR5, R3 ;  /* 0x0000000511037c24 */ /* 0x000fe2000f8e0203 */
[----:B------:R-:W-:Y:S02]  /*fdb0*/  ULDC.64 UR4, c[0x0][0x2e0] ;  /* 0x0000b80000047ab9 */ /* 0x000fe40000000a00 */
[----:B---3--:R-:W-:Y:S02]  /*fdc0*/  IMAD R0, R0, UR4, RZ ;  /* 0x0000000400007c24 */ /* 0x008fe4000f8e02ff */
[----:B------:R-:W-:-:S04]  /*fdd0*/  IMAD.WIDE.U32 R2, R5, UR4, R2 ;  /* 0x0000000405027c25 */ /* 0x000fc8000f8e0002 */
[----:B------:R-:W-:Y:S01]  /*fde0*/  IMAD R0, R5, UR5, R0 ;  /* 0x0000000505007c24 */ /* 0x000fe2000f8e0200 */
[----:B------:R-:W-:-:S03]  /*fdf0*/  ULDC.64 UR4, c[0x0][0x2d0] ;  /* 0x0000b40000047ab9 */ /* 0x000fc60000000a00 */
[----:B------:R-:W-:Y:S01]  /*fe00*/  IMAD.IADD R3, R3, 0x1, R0 ;  /* 0x0000000103037824 */ /* 0x000fe200078e0200 */
[----:B--2---:R-:W-:-:S04]  /*fe10*/  LOP3.LUT R4, R4, 0x7f, RZ, 0xc0, !PT ;  /* 0x0000007f04047812 */ /* 0x004fc800078ec0ff */
[----:B------:R-:W-:Y:S02]  /*fe20*/  SHF.R.U32.HI R5, RZ, 0x3, R4 ;  /* 0x00000003ff057819 */ /* 0x000fe40000011604 */
[----:B------:R-:W2:Y:S02]  /*fe30*/  S2R R4, SR_TID.X ;  /* 0x0000000000047919 */ /* 0x000ea40000002100 */
[----:B--2---:R-:W-:-:S05]  /*fe40*/  IMAD.SHL.U32 R4, R4, 0x10, RZ ;  /* 0x0000001004047824 */ /* 0x004fca00078e00ff */
[----:B------:R-:W-:Y:S02]  /*fe50*/  LOP3.LUT R4, R5, 0x70, R4, 0xf8, !PT ;  /* 0x0000007005047812 */ /* 0x000fe400078ef804 */
[----:B------:R-:W2:Y:S03]  /*fe60*/  @P0 LDC R5, c[0x0][0x44c] ;  /* 0x00011300ff050b82 */ /* 0x000ea60000000800 */
[----:B------:R-:W-:-:S04]  /*fe70*/  IMAD R4, R8, 0x80, R4 ;  /* 0x0000008008047824 */ /* 0x000fc800078e0204 */
[----:B------:R-:W-:Y:S02]  /*fe80*/  IMAD.MOV.U32 R0, RZ, RZ, R4 ;  /* 0x000000ffff007224 */ /* 0x000fe400078e0004 */
[----:B--2---:R-:W-:-:S05]  /*fe90*/  @P0 IMAD.HI.U32 R5, R4, R5, RZ ;  /* 0x0000000504050227 */ /* 0x004fca00078e00ff */
        /* <DEDUP_REMOVED lines=20> */
[----:B------:R-:W2:Y:S04]  /*ffe0*/  LDL.LU R6, [R1+0x44] ;  /* 0x0000440001067983 */ /* 0x000ea80000300800 */
[----:B------:R-:W3:Y:S01]  /*fff0*/  LDL.LU R5, [R1+0x4] ;  /* 0x0000040001057983 */ /* 0x000ee20000300800 */
[----:B------:R-:W0:Y:S02]  /*10000*/  S2R R8, SR_TID.X ;  /* 0x0000000000087919 */ /* 0x000e240000002100 */
[----:B0-----:R-:W-:-:S04]  /*10010*/  LOP3.LUT R8, R8, 0x7f, RZ, 0xc0, !PT ;  /* 0x0000007f08087812 */ /* 0x001fc800078ec0ff */
[----:B------:R-:W-:Y:S01]  /*10020*/  SHF.R.U32.HI R8, RZ, 0x3, R8 ;  /* 0x00000003ff087819 */ /* 0x000fe20000011608 */
[----:B--2---:R-:W-:Y:S02]  /*10030*/  IMAD R3, R6, R7, RZ ;  /* 0x0000000706037224 */ /* 0x004fe400078e02ff */
[----:B------:R-:W0:Y:S02]  /*10040*/  SHFL.IDX PT, R7, R2, RZ, 0x181f ;  /* 0x00181fff02077589 */ /* 0x000e2400000e0000 */
[----:B---3--:R-:W-:Y:S02]  /*10050*/  IMAD R4, R5, 0x80, R8 ;  /* 0x0000008005047824 */ /* 0x008fe400078e0208 */
[----:B------:R-:W1:Y:S03]  /*10060*/  SHFL.IDX PT, R6, R0, RZ, 0x181f ;  /* 0x00181fff00067589 */ /* 0x000e6600000e0000 */
[----:B------:R-:W-:-:S13]  /*10070*/  ISETP.GE.AND P1, PT, R4, R3, PT ;  /* 0x000000030400720c */ /* 0x000fda0003f26270 */
[----:B0-----:R-:W-:-:S05]  /*10080*/  @!P1 LEA R7, P2, R10, R7, 0x1 ;  /* 0x000000070a079211 */ /* 0x001fca00078408ff */
[----:B-1----:R-:W-:-:S05]  /*10090*/  @!P1 IMAD.X R6, RZ, RZ, R6, P2 ;  /* 0x000000ffff069224 */ /* 0x002fca00010e0606 */
[----:B------:R-:W-:-:S04]  /*100a0*/  @!P1 LOP3.LUT R7, R7, R6, RZ, 0x3c, !PT ;  /* 0x0000000607079212 */ /* 0x000fc800078e3cff */
[----:B------:R-:W-:Y:S01]  /*100b0*/  @!P1 LOP3.LUT R6, R7, R6, RZ, 0x3c, !PT ;  /* 0x0000000607069212 */ /* 0x000fe200078e3cff */
[----:B------:R-:W-:-:S03]  /*100c0*/  VIADD R5, R4, 0x10 ;  /* 0x0000001004057836 */ /* 0x000fc60000000000 */
        /* <DEDUP_REMOVED lines=57> */
[----:B------:R-:W2:Y:S02]  /*10460*/  SHFL.IDX PT, R2, R2, 0x7, 0x181f ;  /* 0x00f81f0002027f89 */ /* 0x000ea400000e0000 */
.L_x_4804:
[----:B------:R-:W-:-:S05]  /*10470*/  VIADD R4, R4, 0x70 ;  /* 0x0000007004047836 */ /* 0x000fca0000000000 */
[----:B------:R-:W-:-:S13]  /*10480*/  ISETP.GE.AND P1, PT, R4, R3, PT ;  /* 0x000000030400720c */ /* 0x000fda0003f26270 */
[----:B--2---:R-:W-:-:S05]  /*10490*/  @!P1 LEA R2, P2, R10, R2, 0x1 ;  /* 0x000000020a029211 */ /* 0x004fca00078408ff */
[----:B0-----:R-:W-:-:S05]  /*104a0*/  @!P1 IMAD.X R3, RZ, RZ, R0, P2 ;  /* 0x000000ffff039224 */ /* 0x001fca00010e0600 */
[----:B------:R-:W-:Y:S01]  /*104b0*/  @!PT LDS RZ, [RZ] ;  /* 0x00000000fffff984 */ /* 0x000fe20000000800 */
[----:B------:R-:W-:Y:S01]  /*104c0*/  @!PT LDS RZ, [RZ] ;  /* 0x00000000fffff984 */ /* 0x000fe20000000800 */
[----:B------:R-:W-:Y:S01]  /*104d0*/  @!PT LDS RZ, [RZ] ;  /* 0x00000000fffff984 */ /* 0x000fe20000000800 */
[----:B------:R0:W-:Y:S01]  /*104e0*/  @!P1 LDGSTS.E.BYPASS.LTC128B.128 [R9+0x1bc00], desc[UR38][R2.64], !P0 ;  /* 0x1bc0000002099fae */ /* 0x0001e2000c101d66 */
[----:B------:R-:W-:Y:S01]  /*104f0*/  PLOP3.LUT P0, PT, PT, PT, PT, 0x80, 0x0 ;  /* 0x000000000000781c */ /* 0x000fe20003f0f070 */
[----:B------:R-:W-:-:S12]  /*10500*/  NOP ;  /* 0x0000000000007918 */ /* 0x000fd80000000000 */
.L_x_4686:
        /* <DEDUP_REMOVED lines=17> */
[----:B0-2---:R-:W-:Y:S05]  /*10620*/  @!P0 BRA `(.L_x_4688) ;  /* 0x0000004800c08947 */ /* 0x005fea0003800000 */
.L_x_4805:
[----:B------:R-:W-:Y:S05]  /*10630*/  BSYNC B0 ;  /* 0x0000000000007941 */ /* 0x000fea0003800000 */
.L_x_4687:
[----:B------:R-:W2:Y:S01]  /*10640*/  LDL R2, [R1+0x14] ;  /* 0x0000140001027983 */ /* 0x000ea20000100800 */
[----:B------:R-:W-:Y:S01]  /*10650*/  BSSY B0, `(.L_x_4689) ;  /* 0x000005a000007945 */ /* 0x000fe20003800000 */
[----:B--2---:R-:W-:-:S13]  /*10660*/  LOP3.LUT P0, RZ, R2, 0x1, RZ, 0xc0, !PT ;  /* 0x0000000102ff7812 */ /* 0x004fda000780c0ff */
[----:B------:R-:W-:Y:S05]  /*10670*/  @!P0 BRA `(.L_x_4690) ;  /* 0x00000004005c8947 */ /* 0x000fea0003800000 */
[----:B------:R-:W0:Y:S01]  /*10680*/  LDL R4, [R1+0x10] ;  /* 0x0000100001047983 */ /* 0x000e220000100800 */
[----:B------:R-:W-:Y:S01]  /*10690*/  IMAD R2, R19, 0x8, R18 ;  /* 0x0000000813027824 */ /* 0x000fe200078e0212 */
[----:B------:R-:W-:Y:S01]  /*106a0*/  BSSY B1, `(.L_x_4691) ;  /* 0x0000007000017945 */ /* 0x000fe20003800000 */
[----:B------:R-:W2:Y:S02]  /*106b0*/  S2R R3, SR_TID.X ;  /* 0x0000000000037919 */ /* 0x000ea40000002100 */
[----:B--2---:R-:W-:-:S04]  /*106c0*/  LOP3.LUT R3, R3, 0x7f, RZ, 0xc0, !PT ;  /* 0x0000007f03037812 */ /* 0x004fc800078ec0ff */
[----:B------:R-:W-:Y:S02]  /*106d0*/  ISETP.NE.AND P1, PT, R3, RZ, PT ;  /* 0x000000ff0300720c */ /* 0x000fe40003f25270 */
[----:B0-----:R-:W-:-:S04]  /*106e0*/  SHF.L.U32 R0, R4, 0x1f, RZ ;  /* 0x0000001f04007819 */ /* 0x001fc800000006ff */
[----:B------:R-:W0:Y:S02]  /*106f0*/  SYNCS.PHASECHK.TRANS64.TRYWAIT P0, [R2+URZ+0x22860], R0 ;  /* 0x02286000020075a7 */ /* 0x000e24000800017f */
[----:B0-----:R-:W-:Y:S05]  /*10700*/  @!P0 BRA `(.L_x_4692) ;  /* 0x00000048009c8947 */ /* 0x001fea0003800000 */
.L_x_4806:
[----:B------:R-:W-:Y:S05]  /*10710*/  BSYNC B1 ;  /* 0x0000000000017941 */ /* 0x000fea0003800000 */
.L_x_4691:
[----:B------:R-:W-:Y:S04]  /*10720*/  BSSY B1, `(.L_x_4693) ;  /* 0x0000009000017945 */ /* 0x000fe80003800000 */
        /* <DEDUP_REMOVED lines=8> */
.L_x_4694:
[----:B------:R-:W-:Y:S05]  /*107b0*/  BSYNC B1 ;  /* 0x0000000000017941 */ /* 0x000fea0003800000 */
.L_x_4693:
        /* <DEDUP_REMOVED lines=12> */
.L_x_4695:
        /* <DEDUP_REMOVED lines=15> */
.L_x_4696:
        /* <DEDUP_REMOVED lines=15> */
.L_x_4697:
        /* <DEDUP_REMOVED lines=15> */
.L_x_4698:
        /* <DEDUP_REMOVED lines=10> */
.L_x_4690:
[----:B------:R-:W-:Y:S05]  /*10bf0*/  BSYNC B0 ;  /* 0x0000000000007941 */ /* 0x000fea0003800000 */
.L_x_4689:
[----:B------:R-:W0:Y:S04]  /*10c00*/  LDL R4, [R1+0x38] ;  /* 0x0000380001047983 */ /* 0x000e280000100800 */
[----:B------:R-:W2:Y:S01]  /*10c10*/  LDL R5, [R1+0x20] ;  /* 0x0000200001057983 */ /* 0x000ea20000100800 */
[----:B------:R-:W-:Y:S01]  /*10c20*/  BSSY B0, `(.L_x_4699) ;  /* 0x00001f3000007945 */ /* 0x000fe20003800000 */
[----:B0-----:R-:W-:-:S05]  /*10c30*/  VIADD R0, R4, 0xfffffffe ;  /* 0xfffffffe04007836 */ /* 0x001fca0000000000 */
[----:B--2---:R-:W-:-:S13]  /*10c40*/  ISETP.GE.AND P0, PT, R0, R5, PT ;  /* 0x000000050000720c */ /* 0x004fda0003f06270 */
[----:B------:R-:W-:Y:S05]  /*10c50*/  @!P0 BRA `(.L_x_4700) ;  /* 0x0000001c00bc8947 */ /* 0x000fea0003800000 */
[----:B-1----:R-:W2:Y:S04]  /*10c60*/  LDL.LU R7, [R1+0x58] ;  /* 0x0000580001077983 */ /* 0x002ea80000300800 */
        /* <DEDUP_REMOVED lines=47> */
.L_x_4705:
        /* <DEDUP_REMOVED lines=8> */
.L_x_4807:
[----:B------:R-:W-:Y:S05]  /*10fe0*/  BSYNC B3 ;  /* 0x0000000000037941 */ /* 0x000fea0003800000 */
.L_x_4706:
        /* <DEDUP_REMOVED lines=9> */
.L_x_4709:
[----:B------:R-:W-:Y:S05]  /*11080*/  BSYNC B3 ;  /* 0x0000000000037941 */ /* 0x000fea0003800000 */
.L_x_4708:
        /* <DEDUP_REMOVED lines=12> */
.L_x_4710:
        /* <DEDUP_REMOVED lines=13> */
.L_x_4808:
[----:B------:R-:W-:Y:S05]  /*11220*/  BSYNC B3 ;  /* 0x0000000000037941 */ /* 0x000fea0003800000 */
.L_x_4711:
        /* <DEDUP_REMOVED lines=11> */
.L_x_4714:
[----:B------:R-:W-:Y:S05]  /*112e0*/  BSYNC B3 ;  /* 0x0000000000037941 */ /* 0x000fea0003800000 */
.L_x_4713:
        /* <DEDUP_REMOVED lines=9> */
.L_x_4715:
        /* <DEDUP_REMOVED lines=15> */
.L_x_4716:
        /* <DEDUP_REMOVED lines=15> */
.L_x_4717:
        /* <DEDUP_REMOVED lines=15> */
.L_x_4718:
        /* <DEDUP_REMOVED lines=10> */
.L_x_4704:
[----:B------:R-:W-:Y:S05]  /*116f0*/  BSYNC B1 ;  /* 0x0000000000017941 */ /* 0x000fea0003800000 */
.L_x_4703:
[----:B------:R-:W2:Y:S02]  /*11700*/  LDL.LU R5, [R1+0x38] ;  /* 0x0000380001057983 */ /* 0x000ea40000300800 */
[----:B--2---:R-:W-:-:S07]  /*11710*/  VIADD R0, R5, 0xfffffffd ;  /* 0xfffffffd05007836 */ /* 0x004fce0000000000 */
.L_x_4702:
[----:B------:R-:W-:Y:S05]  /*11720*/  BSYNC B2 ;  /* 0x0000000000027941 */ /* 0x000fea0003800000 */
.L_x_4701:
[----:B------:R-:W-:Y:S01]  /*11730*/  VIADD R8, R8, 0xfffffffe ;  /* 0xfffffffe08087836 */ /* 0x000fe20000000000 */
[----:B------:R-:W-:-:S04]  /*11740*/  LOP3.LUT R4, RZ, R4, RZ, 0x33, !PT ;  /* 0x00000004ff047212 */ /* 0x000fc800078e33ff */
[----:B------:R-:W-:-:S13]  /*11750*/  ISETP.NE.AND P0, PT, R8, R4, PT ;  /* 0x000000040800720c */ /* 0x000fda0003f05270 */
[----:B------:R-:W-:Y:S05]  /*11760*/  @!P0 BRA `(.L_x_4700) ;  /* 0x0000001000f88947 */ /* 0x000fea0003800000 */
.L_x_4751:
        /* <DEDUP_REMOVED lines=35> */
.L_x_4721:
        /* <DEDUP_REMOVED lines=8> */
.L_x_4809:
[----:B------:R-:W-:Y:S05]  /*11a20*/  BSYNC B2 ;  /* 0x0000000000027941 */ /* 0x000fea0003800000 */
.L_x_4722:
        /* <DEDUP_REMOVED lines=9> */
.L_x_4725:
[----:B------:R-:W-:Y:S05]  /*11ac0*/  BSYNC B2 ;  /* 0x0000000000027941 */ /* 0x000fea0003800000 */
.L_x_4724:
        /* <DEDUP_REMOVED lines=12> */
.L_x_4726:
        /* <DEDUP_REMOVED lines=13> */
.L_x_4810:
[----:B------:R-:W-:Y:S05]  /*11c60*/  BSYNC B2 ;  /* 0x0000000000027941 */ /* 0x000fea0003800000 */
.L_x_4727:
        /* <DEDUP_REMOVED lines=11> */
.L_x_4730:
[----:B------:R-:W-:Y:S05]  /*11d20*/  BSYNC B2 ;  /* 0x0000000000027941 */ /* 0x000fea0003800000 */
.L_x_4729:
        /* <DEDUP_REMOVED lines=9> */
.L_x_4731:
        /* <DEDUP_REMOVED lines=15> */
.L_x_4732:
        /* <DEDUP_REMOVED lines=15> */
.L_x_4733:
        /* <DEDUP_REMOVED lines=15> */
.L_x_4734:
        /* <DEDUP_REMOVED lines=10> */
.L_x_4720:
[----:B------:R-:W-:Y:S05]  /*12130*/  BSYNC B1 ;  /* 0x0000000000017941 */ /* 0x000fea0003800000 */
.L_x_4719:
[----:B------:R-:W2:Y:S01]  /*12140*/  LDL R2, [R1+0x14] ;  /* 0x0000140001027983 */ /* 0x000ea20000100800 */
[----:B------:R-:W-:Y:S01]  /*12150*/  VIADD R7, R7, 0x1 ;  /* 0x0000000107077836 */ /* 0x000fe20000000000 */
[----:B------:R-:W-:Y:S04]  /*12160*/  BSSY B1, `(.L_x_4735) ;  /* 0x000009a000017945 */ /* 0x000fe80003800000 */
[----:B------:R-:W-:-:S04]  /*12170*/  ISETP.NE.AND P0, PT, R7, 0x2, PT ;  /* 0x000000020700780c */ /* 0x000fc80003f05270 */
[----:B------:R-:W-:Y:S02]  /*12180*/  SEL R19, R7, RZ, P0 ;  /* 0x000000ff07137207 */ /* 0x000fe40000000000 */
[----:B--2---:R-:W-:Y:S02]  /*12190*/  LOP3.LUT P2, RZ, R2, 0x1, RZ, 0xc0, !PT ;  /* 0x0000000102ff7812 */ /* 0x004fe4000784c0ff */
        /* <DEDUP_REMOVED lines=29> */
.L_x_4737:
        /* <DEDUP_REMOVED lines=8> */
.L_x_4811:
[----:B------:R-:W-:Y:S05]  /*123f0*/  BSYNC B2 ;  /* 0x0000000000027941 */ /* 0x000fea0003800000 */
.L_x_4738:
        /* <DEDUP_REMOVED lines=9> */
.L_x_4741:
[----:B------:R-:W-:Y:S05]  /*12490*/  BSYNC B2 ;  /* 0x0000000000027941 */ /* 0x000fea0003800000 */
.L_x_4740:
        /* <DEDUP_REMOVED lines=12> */
.L_x_4742:
        /* <DEDUP_REMOVED lines=13> */
.L_x_4812:
[----:B------:R-:W-:Y:S05]  /*12630*/  BSYNC B2 ;  /* 0x0000000000027941 */ /* 0x000fea0003800000 */
.L_x_4743:
        /* <DEDUP_REMOVED lines=11> */
.L_x_4746:
[----:B------:R-:W-:Y:S05]  /*126f0*/  BSYNC B2 ;  /* 0x0000000000027941 */ /* 0x000fea0003800000 */
.L_x_4745:
        /* <DEDUP_REMOVED lines=9> */
.L_x_4747:
        /* <DEDUP_REMOVED lines=15> */
.L_x_4748:
        /* <DEDUP_REMOVED lines=15> */
.L_x_4749:
        /* <DEDUP_REMOVED lines=15> */
.L_x_4750:
        /* <DEDUP_REMOVED lines=10> */
.L_x_4736:
[----:B------:R-:W-:Y:S05]  /*12b00*/  BSYNC B1 ;  /* 0x0000000000017941 */ /* 0x000fea0003800000 */
.L_x_4735:
[----:B------:R-:W2:Y:S01]  /*12b10*/  LDL R5, [R1+0x20] ;  /* 0x0000200001057983 */ /* 0x000ea20000100800 */
[----:B------:R-:W-:Y:S01]  /*12b20*/  VIADD R0, R0, 0xfffffffe ;  /* 0xfffffffe00007836 */ /* 0x000fe20000000000 */
[----:B--2---:R-:W-:-:S13]  /*12b30*/  ISETP.GT.AND P0, PT, R6, R5, PT ;  /* 0x000000050600720c */ /* 0x004fda0003f04270 */
[----:B------:R-:W-:Y:S05]  /*12b40*/  @P0 BRA `(.L_x_4751) ;  /* 0xffffffec00080947 */ /* 0x000fea000383ffff */
.L_x_4700:
[----:B------:R-:W-:Y:S05]  /*12b50*/  BSYNC B0 ;  /* 0x0000000000007941 */ /* 0x000fea0003800000 */
.L_x_4699:
        /* <DEDUP_REMOVED lines=20> */
[----:B-1----:R-:W1:Y:S01]  /*12ca0*/  POPC R7, R4 ;  /* 0x0000000400077309 */ /* 0x002e620000000000 */
[----:B--2---:R-:W1:Y:S02]  /*12cb0*/  SHFL.IDX PT, R0, R3, R0, 0x1f ;  /* 0x00001f0003007589 */ /* 0x004e6400000e0000 */
[----:B-1----:R-:W-:-:S05]  /*12cc0*/  IADD3 R0, R0, UR37, R7 ;  /* 0x0000002500007c10 */ /* 0x002fca000fffe007 */
[----:B------:R3:W-:Y:S02]  /*12cd0*/  STL [R1], R0 ;  /* 0x0000000001007387 */ /* 0x0007e40000100800 */
.L_x_4753:
[----:B------:R-:W-:Y:S05]  /*12ce0*/  BSYNC B0 ;  /* 0x0000000000007941 */ /* 0x000fea0003800000 */
.L_x_4752:
[----:B------:R-:W-:-:S07]  /*12cf0*/  SEL R19, R19, RZ, P0 ;  /* 0x000000ff13137207 */ /* 0x000fce0000000000 */
.L_x_4671:
[----:B------:R-:W-:Y:S05]  /*12d00*/  BSYNC B7 ;  /* 0x0000000000077941 */ /* 0x000fea0003800000 */
.L_x_4669:
        /* <DEDUP_REMOVED lines=9> */
[----:B01----:R-:W0:Y:S04]  /*12da0*/  LDS.128 R4, [R18+0x228d0] ;  /* 0x0228d00012047984 */ /* 0x003e280000000c00 */
[----:B0-----:R1:W-:Y:S04]  /*12db0*/  STL.64 [R1], R4 ;  /* 0x0000000401007387 */ /* 0x0013e80000100a00 */
[----:B------:R1:W-:Y:S01]  /*12dc0*/  STL.64 [R1+0x8], R6 ;  /* 0x0000080601007387 */ /* 0x0003e20000100a00 */
[----:B------:R-:W-:Y:S06]  /*12dd0*/  BAR.ARV 0x4, 0x180 ;  /* 0x0106000000007b1d */ /* 0x000fec0000002000 */
[----:B------:R-:W-:Y:S05]  /*12de0*/  BRA `(.L_x_4755) ;  /* 0x0000001000307947 */ /* 0x000fea0003800000 */
.L_x_4754:
[----:B------:R-:W3:Y:S01]  /*12df0*/  S2R R16, SR_TID.X ;  /* 0x0000000000107919 */ /* 0x000ee20000002100 */
[----:B------:R-:W-:Y:S01]  /*12e00*/  UMOV UR4, 0xffffffff ;  /* 0xffffffff00047882 */ /* 0x000fe20000000000 */
[----:B---3--:R-:W-:-:S04]  /*12e10*/  LOP3.LUT R16, R16, 0x1f, RZ, 0xc0, !PT ;  /* 0x0000001f10107812 */ /* 0x008fc800078ec0ff */
[----:B------:R-:W-:Y:S01]  /*12e20*/  ISETP.NE.AND P0, PT, R16, 0x1f, PT ;  /* 0x0000001f1000780c */ /* 0x000fe20003f05270 */
[----:B------:R-:W-:-:S12]  /*12e30*/  BRA.DIV UR4, `(.L_x_4756) ;  /* 0x00000026045c7947 */ /* 0x000fd8000b800000 */
[----:B------:R-:W2:Y:S01]  /*12e40*/  LDL.LU R3, [R1] ;  /* 0x0000000001037983 */ /* 0x000ea20000300800 */
[----:B------:R-:W-:-:S03]  /*12e50*/  ULDC UR4, c[0x0][0xc3c] ;  /* 0x00030f0000047ab9 */ /* 0x000fc60000000800 */
[----:B------:R-:W3:Y:S01]  /*12e60*/  LDL R4, [R1+0xc] ;  /* 0x00000c0001047983 */ /* 0x000ee20000100800 */
[----:B--2---:R-:W-:Y:S02]  /*12e70*/  IMAD.MOV.U32 R10, RZ, RZ, R3 ;  /* 0x000000ffff0a7224 */ /* 0x004fe400078e0003 */
[----:B---3--:R-:W-:-:S05]  /*12e80*/  IMAD.IADD R0, R4, 0x1, R16 ;  /* 0x0000000104007824 */ /* 0x008fca00078e0210 */
[----:B------:R-:W-:-:S13]  /*12e90*/  ISETP.GE.OR P1, PT, R0, UR4, !P0 ;  /* 0x0000000400007c0c */ /* 0x000fda000c726670 */
[----:B------:R-:W2:Y:S08]  /*12ea0*/  @!P1 LDC.64 R2, c[0x0][0xc80] ;  /* 0x00032000ff029b82 */ /* 0x000eb00000000a00 */
[----:B0-----:R-:W0:Y:S01]  /*12eb0*/  @!P1 LDC.64 R4, c[0x0][0xc78] ;  /* 0x00031e00ff049b82 */ /* 0x001e220000000a00 */
[----:B--2---:R-:W-:-:S05]  /*12ec0*/  @!P1 IMAD.WIDE R2, R0, 0x4, R2 ;  /* 0x0000000400029825 */ /* 0x004fca00078e0202 */
[----:B-1----:R0:W2:Y:S02]  /*12ed0*/  @!P1 LDG.E R6, desc[UR38][R2.64] ;  /* 0x0000002602069981 */ /* 0x0020a4000c1e1900 */
[----:B0-----:R-:W-:-:S05]  /*12ee0*/  @!P1 IMAD.WIDE R2, R0, 0x4, R4 ;  /* 0x0000000400029825 */ /* 0x001fca00078e0204 */
        /* <DEDUP_REMOVED lines=30> */
.L_x_4822:
[----:B------:R-:W-:Y:S02]  /*130d0*/  ULDC UR4, c[0x0][0xc38] ;  /* 0x00030e0000047ab9 */ /* 0x000fe40000000800 */
[----:B------:R-:W-:-:S04]  /*130e0*/  IMAD.U32 R7, RZ, RZ, UR4 ;  /* 0x00000004ff077e24 */ /* 0x000fc8000f8e00ff */
[----:B-1----:R-:W-:-:S04]  /*130f0*/  IMAD R10, R14, R7, RZ ;  /* 0x000000070e0a7224 */ /* 0x002fc800078e02ff */
[----:B------:R-:W-:-:S05]  /*13100*/  IMAD.IADD R4, R9, 0x1, R10 ;  /* 0x0000000109047824 */ /* 0x000fca00078e020a */
[----:B------:R-:W-:-:S13]  /*13110*/  ISETP.GT.AND P6, PT, R4, R0, PT ;  /* 0x000000000400720c */ /* 0x000fda0003fc4270 */
[----:B------:R-:W-:Y:S05]  /*13120*/  @P6 BRA `(.L_x_4757) ;  /* 0x0000000000ac6947 */ /* 0x000fea0003800000 */
.L_x_4760:
        /* <DEDUP_REMOVED lines=37> */
.L_x_4830:
[----:B------:R-:W-:Y:S02]  /*13380*/  ULDC UR4, c[0x0][0xc38] ;  /* 0x00030e0000047ab9 */ /* 0x000fe40000000800 */
[----:B------:R-:W-:-:S04]  /*13390*/  IMAD.U32 R7, RZ, RZ, UR4 ;  /* 0x00000004ff077e24 */ /* 0x000fc8000f8e00ff */
[----:B-1----:R-:W-:-:S04]  /*133a0*/  IMAD R10, R14, R7, RZ ;  /* 0x000000070e0a7224 */ /* 0x002fc800078e02ff */
[----:B------:R-:W-:-:S05]  /*133b0*/  IMAD.IADD R4, R10, 0x1, R4 ;  /* 0x000000010a047824 */ /* 0x000fca00078e0204 */
[----:B------:R-:W-:-:S13]  /*133c0*/  ISETP.GT.AND P6, PT, R4, R0, PT ;  /* 0x000000000400720c */ /* 0x000fda0003fc4270 */
[----:B------:R-:W-:Y:S05]  /*133d0*/  @!P6 BRA `(.L_x_4760) ;  /* 0xfffffffc0054e947 */ /* 0x000fea000383ffff */
.L_x_4757:
        /* <DEDUP_REMOVED lines=12> */
.L_x_4835:
[----:B------:R-:W-:-:S13]  /*134a0*/  ISETP.NE.AND P0, PT, R3, RZ, PT ;  /* 0x000000ff0300720c */ /* 0x000fda0003f05270 */
[----:B------:R-:W-:Y:S05]  /*134b0*/  @!P0 BRA `(.L_x_4762) ;  /* 0x0000000000108947 */ /* 0x000fea0003800000 */
[----:B------:R-:W-:Y:S01]  /*134c0*/  UMOV UR4, 0xffffffff ;  /* 0xffffffff00047882 */ /* 0x000fe20000000000 */
[----:B------:R-:W-:Y:S02]  /*134d0*/  VIADD R12, R9, 0xffffffff ;  /* 0xffffffff090c7836 */ /* 0x000fe40000000000 */
[----:B------:R-:W-:Y:S05]  /*134e0*/  BRA.DIV UR4, `(.L_x_4763) ;  /* 0x0000002a04207947 */ /* 0x000fea000b800000 */
[----:B------:R2:W4:Y:S02]  /*134f0*/  SHFL.IDX PT, R8, R2, R12, 0x1f ;  /* 0x00001f0c02087589 */ /* 0x00052400000e0000 */
.L_x_4762:
[----:B----4-:R-:W-:Y:S01]  /*13500*/  IMAD R3, R8, R7, R10 ;  /* 0x0000000708037224 */ /* 0x010fe200078e020a */
[----:B------:R-:W-:-:S03]  /*13510*/  ISETP.NE.AND P0, PT, R6, 0x1, PT ;  /* 0x000000010600780c */ /* 0x000fc60003f05270 */
[----:B------:R-:W-:Y:S01]  /*13520*/  IMAD.IADD R0, R0, 0x1, -R3 ;  /* 0x0000000100007824 */ /* 0x000fe200078e0a03 */
[----:B------:R4:W-:Y:S09]  /*13530*/  STL [R1], R3 ;  /* 0x0000000301007387 */ /* 0x0009f20000100800 */
[----:B------:R-:W-:Y:S05]  /*13540*/  @!P0 BRA `(.L_x_4764) ;  /* 0x0000000000e48947 */ /* 0x000fea0003800000 */
[----:B-1-3--:R-:W-:-:S04]  /*13550*/  IABS R5, R4 ;  /* 0x0000000400057213 */ /* 0x00afc80000000000 */
[----:B------:R-:W1:Y:S08]  /*13560*/  I2F.RP R7, R5 ;  /* 0x0000000500077306 */ /* 0x000e700000209400 */
[----:B-1----:R-:W1:Y:S02]  /*13570*/  MUFU.RCP R7, R7 ;  /* 0x0000000700077308 */ /* 0x002e640000001000 */
[----:B-1----:R-:W-:-:S06]  /*13580*/  VIADD R9, R7, 0xffffffe ;  /* 0x0ffffffe07097836 */ /* 0x002fcc0000000000 */
[----:B----4-:R-:W0:Y:S02]  /*13590*/  F2I.FTZ.U32.TRUNC.NTZ R3, R9 ;  /* 0x0000000900037305 */ /* 0x010e24000021f000 */
[----:B0-2---:R-:W-:-:S04]  /*135a0*/  IMAD.MOV R2, RZ, RZ, -R3 ;  /* 0x000000ffff027224 */ /* 0x005fc800078e0a03 */
        /* <DEDUP_REMOVED lines=51> */
.L_x_4764:
[----:B-1-3--:R-:W3:Y:S01]  /*138e0*/  LDL R5, [R1+0xc] ;  /* 0x00000c0001057983 */ /* 0x00aee20000100800 */
[----:B0-2-4-:R-:W3:Y:S02]  /*138f0*/  LDC.64 R2, c[0x0][0xc90] ;  /* 0x00032400ff027b82 */ /* 0x015ee40000000a00 */
        /* <DEDUP_REMOVED lines=61> */
.L_x_4765:
[----:B-1----:R-:W-:-:S05]  /*13cd0*/  LOP3.LUT R3, RZ, R0, RZ, 0x33, !PT ;  /* 0x00000000ff037212 */ /* 0x002fca00078e33ff */
[----:B------:R-:W-:-:S05]  /*13ce0*/  IMAD.IADD R0, R4, 0x1, R3 ;  /* 0x0000000104007824 */ /* 0x000fca00078e0203 */
[----:B------:R2:W-:Y:S01]  /*13cf0*/  STL [R1+0x4], R0 ;  /* 0x0000040001007387 */ /* 0x0005e20000100800 */
[----:B------:R-:W-:Y:S05]  /*13d00*/  BRA `(.L_x_4766) ;  /* 0x0000000000287947 */ /* 0x000fea0003800000 */
.L_x_4758:
        /* <DEDUP_REMOVED lines=10> */
.L_x_4766:
[----:B-1----:R-:W3:Y:S04]  /*13db0*/  LDL R3, [R1+0x8] ;  /* 0x0000080001037983 */ /* 0x002ee80000100800 */
[----:B0-----:R-:W4:Y:S04]  /*13dc0*/  LDL R2, [R1+0xc] ;  /* 0x00000c0001027983 */ /* 0x001f280000100800 */
[----:B------:R-:W5:Y:S04]  /*13dd0*/  LDL R5, [R1+0x4] ;  /* 0x0000040001057983 */ /* 0x000f680000100800 */
[----:B------:R-:W5:Y:S01]  /*13de0*/  LDL R4, [R1] ;  /* 0x0000000001047983 */ /* 0x000f620000100800 */
[----:B--2---:R-:W0:Y:S01]  /*13df0*/  S2R R0, SR_TID.X ;  /* 0x0000000000007919 */ /* 0x004e220000002100 */
[----:B------:R-:W-:Y:S05]  /*13e00*/  WARPSYNC.ALL ;  /* 0x0000000000007948 */ /* 0x000fea0003800000 */
        /* <DEDUP_REMOVED lines=10> */
.L_x_4755:
[----:B------:R-:W3:Y:S01]  /*13eb0*/  LDL R0, [R1+0xc] ;  /* 0x00000c0001007983 */ /* 0x000ee20000100800 */
[----:B------:R-:W-:Y:S02]  /*13ec0*/  ULDC UR4, c[0x0][0xc3c] ;  /* 0x00030f0000047ab9 */ /* 0x000fe40000000800 */
[----:B---3--:R-:W-:-:S13]  /*13ed0*/  ISETP.GE.AND P0, PT, R0, UR4, PT ;  /* 0x0000000400007c0c */ /* 0x008fda000bf06270 */
[----:B------:R-:W-:Y:S05]  /*13ee0*/  @!P0 BRA `(.L_x_4767) ;  /* 0xffffffa400bc8947 */ /* 0x000fea000383ffff */
[----:B------:R-:W-:Y:S05]  /*13ef0*/  BSYNC B8 ;  /* 0x0000000000087941 */ /* 0x000fea0003800000 */
.L_x_4663:
        /* <DEDUP_REMOVED lines=12> */
.L_x_4838:
[----:B------:R-:W-:Y:S05]  /*13fc0*/  BSYNC B0 ;  /* 0x0000000000007941 */ /* 0x000fea0003800000 */
.L_x_4768:
[----:B------:R-:W-:-:S03]  /*13fd0*/  UMOV UR4, 0xffffffff ;  /* 0xffffffff00047882 */ /* 0x000fc60000000000 */
[----:B------:R-:W-:Y:S05]  /*13fe0*/  BRA.DIV UR4, `(.L_x_4770) ;  /* 0x0000001e049c7947 */ /* 0x000fea000b800000 */
[----:B------:R-:W1:Y:S02]  /*13ff0*/  S2R R2, SR_TID.X ;  /* 0x0000000000027919 */ /* 0x000e640000002100 */
[----:B-1----:R-:W-:-:S04]  /*14000*/  SHF.R.U32.HI R2, RZ, 0x5, R2 ;  /* 0x00000005ff027819 */ /* 0x002fc80000011602 */
[----:B------:R-:W-:-:S05]  /*14010*/  LOP3.LUT R2, R2, 0x3, RZ, 0xc0, !PT ;  /* 0x0000000302027812 */ /* 0x000fca00078ec0ff */
[----:B------:R1:W2:Y:S02]  /*14020*/  SHFL.IDX PT, R14, R2, RZ, 0x1f ;  /* 0x00001fff020e7589 */ /* 0x0002a400000e0000 */
.L_x_4841:
[----:B--2---:R-:W-:Y:S01]  /*14030*/  ISETP.NE.AND P0, PT, R14, RZ, PT ;  /* 0x000000ff0e00720c */ /* 0x004fe20003f05270 */
[----:B------:R-:W-:-:S12]  /*14040*/  BSSY B0, `(.L_x_4771) ;  /* 0x0000025000007945 */ /* 0x000fd80003800000 */
[----:B------:R-:W-:Y:S05]  /*14050*/  @P0 BRA `(.L_x_4772) ;  /* 0x00000000008c0947 */ /* 0x000fea0003800000 */
[----:B------:R-:W-:-:S03]  /*14060*/  UMOV UR4, 0xffffffff ;  /* 0xffffffff00047882 */ /* 0x000fc60000000000 */
[----:B------:R-:W-:Y:S05]  /*14070*/  BRA.DIV UR4, `(.L_x_4773) ;  /* 0x0000001e04ac7947 */ /* 0x000fea000b800000 */
[----:B------:R-:W-:-:S13]  /*14080*/  ELECT P6, URZ, PT ;  /* 0x00000000003f782f */ /* 0x000fda00038c0000 */
.L_x_4844:
[----:B------:R-:W-:Y:S05]  /*14090*/  @!P6 BRA `(.L_x_4772) ;  /* 0x00000000007ce947 */ /* 0x000fea0003800000 */
[----:B------:R-:W-:-:S06]  /*140a0*/  ULOP3.LUT UR4, UR36, 0x2, URZ, 0xfc, !UPT ;  /* 0x0000000224047892 */ /* 0x000fcc000f8efc3f */
[----:B-1----:R-:W-:-:S05]  /*140b0*/  IMAD.U32 R2, RZ, RZ, UR4 ;  /* 0x00000004ff027e24 */ /* 0x002fca000f8e00ff */
[----:B------:R-:W-:-:S13]  /*140c0*/  ISETP.NE.AND P2, PT, R2, 0x3, PT ;  /* 0x000000030200780c */ /* 0x000fda0003f45270 */
[----:B------:R-:W-:Y:S05]  /*140d0*/  @!P2 BRA `(.L_x_4774) ;  /* 0x000000000004a947 */ /* 0x000fea0003800000 */
[----:B------:R-:W-:Y:S01]  /*140e0*/  BPT.TRAP 0x1 ;  /* 0x000000040000795c */ /* 0x000fe20000300000 */
.L_x_4774:
        /* <DEDUP_REMOVED lines=13> */
.L_x_4845:
[----:B------:R-:W1:Y:S02]  /*141c0*/  SYNCS.PHASECHK.TRANS64.TRYWAIT P0, [R7+URZ], R2 ;  /* 0x00000002070075a7 */ /* 0x000e64000800017f */
[----:B-1----:R-:W-:Y:S05]  /*141d0*/  @!P0 BRA `(.L_x_4776) ;  /* 0x0000001c00888947 */ /* 0x002fea0003800000 */
.L_x_4846:
[----:B------:R-:W-:Y:S05]  /*141e0*/  @!P2 BRA `(.L_x_4777) ;  /* 0x000000000004a947 */ /* 0x000fea0003800000 */
[----:B------:R-:W-:Y:S01]  /*141f0*/  BPT.TRAP 0x1 ;  /* 0x000000040000795c */ /* 0x000fe20000300000 */
.L_x_4777:
[----:B------:R-:W-:-:S04]  /*14200*/  VIADD R0, R0, 0x22860 ;  /* 0x0002286000007836 */ /* 0x000fc80000000000 */
[----:B------:R-:W-:-:S04]  /*14210*/  IMAD R4, R19, 0x8, R0 ;  /* 0x0000000813047824 */ /* 0x000fc800078e0200 */
[----:B------:R-:W2:Y:S02]  /*14220*/  SYNCS.PHASECHK.TRANS64.TRYWAIT P0, [R4+URZ], R5 ;  /* 0x00000005040075a7 */ /* 0x000ea4000800017f */
[----:B--2---:R-:W-:Y:S05]  /*14230*/  @!P0 BRA `(.L_x_4778) ;  /* 0x0000001c00848947 */ /* 0x004fea0003800000 */
.L_x_4847:
[----:B------:R-:W-:-:S07]  /*14240*/  IMAD R3, R3, 0x8, R0 ;  /* 0x0000000803037824 */ /* 0x000fce00078e0200 */
.L_x_4779:
[----:B----4-:R4:W0:Y:S02]  /*14250*/  SYNCS.PHASECHK.TRANS64.TRYWAIT P0, [R3+URZ], R2 ;  /* 0x00000002030075a7 */ /* 0x010824000800017f */
[----:B0-----:R-:W-:Y:S05]  /*14260*/  @!P0 NANOSLEEP.SYNCS 0x989680 ;  /* 0x009896800000895d */ /* 0x001fea0003900000 */
[----:B------:R-:W0:Y:S02]  /*14270*/  @!P0 SYNCS.PHASECHK.TRANS64 P0, [R3+URZ], R2 ;  /* 0x00000002030085a7 */ /* 0x000e24000800007f */
[----:B0-----:R-:W-:Y:S05]  /*14280*/  @!P0 BRA `(.L_x_4779) ;  /* 0xfffffffc00f08947 */ /* 0x001fea000383ffff */
.L_x_4772:
[----:B------:R-:W-:Y:S05]  /*14290*/  BSYNC B0 ;  /* 0x0000000000007941 */ /* 0x000fea0003800000 */
.L_x_4771:
[----:B------:R-:W-:Y:S05]  /*142a0*/  EXIT ;  /* 0x000000000000794d */ /* 0x000fea0003800000 */
.L_x_4602:
[----:B0-----:R0:W1:Y:S02]  /*142b0*/  SYNCS.PHASECHK.TRANS64.TRYWAIT P0, [R6+URZ+0x22800], R3 ;  /* 0x02280003060075a7 */ /* 0x001064000800017f */
[----:B-1----:R-:W-:Y:S05]  /*142c0*/  @!P0 NANOSLEEP.SYNCS 0x989680 ;  /* 0x009896800000895d */ /* 0x002fea0003900000 */
[----:B------:R-:W1:Y:S02]  /*142d0*/  @!P0 SYNCS.PHASECHK.TRANS64 P0, [R6+URZ+0x22800], R3 ;  /* 0x02280003060085a7 */ /* 0x000e64000800007f */
[----:B-1----:R-:W-:Y:S05]  /*142e0*/  @!P0 BRA `(.L_x_4602) ;  /* 0xfffffffc00f08947 */ /* 0x002fea000383ffff */
[----:B------:R-:W-:Y:S05]  /*142f0*/  BRA `(.L_x_4780) ;  /* 0xfffffedc00ac7947 */ /* 0x000fea000383ffff */
.L_x_4606:
[----:B--2---:R-:W-:-:S04]  /*14300*/  IMAD.U32 R0, RZ, RZ, UR22 ;  /* 0x00000016ff007e24 */ /* 0x004fc8000f8e00ff */
[----:B------:R2:W3:Y:S03]  /*14310*/  SYNCS.PHASECHK.TRANS64.TRYWAIT P1, [R0+URZ+0x22830], R9 ;  /* 0x02283009000075a7 */ /* 0x0004e6000802017f */
[----:B---3--:R-:W-:Y:S05]  /*14320*/  @!P1 NANOSLEEP.SYNCS 0x989680 ;  /* 0x009896800000995d */ /* 0x008fea0003900000 */
[----:B------:R-:W3:Y:S02]  /*14330*/  @!P1 SYNCS.PHASECHK.TRANS64 P1, [R0+URZ+0x22830], R9 ;  /* 0x02283009000095a7 */ /* 0x000ee4000802007f */
[----:B---3--:R-:W-:Y:S05]  /*14340*/  @!P1 BRA `(.L_x_4606) ;  /* 0xfffffffc00ec9947 */ /* 0x008fea000383ffff */
[----:B------:R-:W-:Y:S05]  /*14350*/  BRA `(.L_x_4605) ;  /* 0xfffffedc00d47947 */ /* 0x000fea000383ffff */
.L_x_4610:
[----:B--2---:R-:W-:-:S04]  /*14360*/  IMAD.U32 R10, RZ, RZ, UR22 ;  /* 0x00000016ff0a7e24 */ /* 0x004fc8000f8e00ff */
[----:B------:R2:W3:Y:S03]  /*14370*/  SYNCS.PHASECHK.TRANS64.TRYWAIT P3, [R10+URZ+0x22850], R9 ;  /* 0x022850090a0075a7 */ /* 0x0004e6000806017f */
[----:B---3--:R-:W-:Y:S05]  /*14380*/  @!P3 NANOSLEEP.SYNCS 0x989680 ;  /* 0x009896800000b95d */ /* 0x008fea0003900000 */
[----:B------:R-:W3:Y:S02]  /*14390*/  @!P3 SYNCS.PHASECHK.TRANS64 P3, [R10+URZ+0x22850], R9 ;  /* 0x022850090a00b5a7 */ /* 0x000ee4000806007f */
[----:B---3--:R-:W-:Y:S05]  /*143a0*/  @!P3 BRA `(.L_x_4610) ;  /* 0xfffffffc00ecb947 */ /* 0x008fea000383ffff */
[----:B------:R-:W-:Y:S05]  /*143b0*/  BRA `(.L_x_4609) ;  /* 0xfffffef400dc7947 */ /* 0x000fea000383ffff */
.L_x_4615:
[----:B-1----:R-:W-:-:S04]  /*143c0*/  IMAD.U32 R5, RZ, RZ, UR24 ;  /* 0x00000018ff057e24 */ /* 0x002fc8000f8e00ff */
[----:B------:R1:W2:Y:S03]  /*143d0*/  SYNCS.PHASECHK.TRANS64.TRYWAIT P3, [R5+URZ+0x22830], R6 ;  /* 0x02283006050075a7 */ /* 0x0002a6000806017f */
[----:B--2---:R-:W-:Y:S05]  /*143e0*/  @!P3 NANOSLEEP.SYNCS 0x989680 ;  /* 0x009896800000b95d */ /* 0x004fea0003900000 */
[----:B------:R-:W2:Y:S02]  /*143f0*/  @!P3 SYNCS.PHASECHK.TRANS64 P3, [R5+URZ+0x22830], R6 ;  /* 0x022830060500b5a7 */ /* 0x000ea4000806007f */
[----:B--2---:R-:W-:Y:S05]  /*14400*/  @!P3 BRA `(.L_x_4615) ;  /* 0xfffffffc00ecb947 */ /* 0x004fea000383ffff */
[----:B------:R-:W-:Y:S05]  /*14410*/  BRA `(.L_x_4614) ;  /* 0xfffffefc00147947 */ /* 0x000fea000383ffff */
.L_x_4619:
[----:B-1----:R1:W2:Y:S02]  /*14420*/  SYNCS.PHASECHK.TRANS64.TRYWAIT P3, [R7+URZ+0x22850], R6 ;  /* 0x02285006070075a7 */ /* 0x0022a4000806017f */
[----:B--2---:R-:W-:Y:S05]  /*14430*/  @!P3 NANOSLEEP.SYNCS 0x989680 ;  /* 0x009896800000b95d */ /* 0x004fea0003900000 */
[----:B------:R-:W2:Y:S02]  /*14440*/  @!P3 SYNCS.PHASECHK.TRANS64 P3, [R7+URZ+0x22850], R6 ;  /* 0x022850060700b5a7 */ /* 0x000ea4000806007f */
[----:B--2---:R-:W-:Y:S05]  /*14450*/  @!P3 BRA `(.L_x_4619) ;  /* 0xfffffffc00f0b947 */ /* 0x004fea000383ffff */
[----:B------:R-:W-:Y:S05]  /*14460*/  BRA `(.L_x_4618) ;  /* 0xffffff1c00547947 */ /* 0x000fea000383ffff */
.L_x_4625:
[----:B-1----:R-:W-:-:S04]  /*14470*/  IMAD.U32 R5, RZ, RZ, UR23 ;  /* 0x00000017ff057e24 */ /* 0x002fc8000f8e00ff */
[----:B------:R1:W2:Y:S03]  /*14480*/  SYNCS.PHASECHK.TRANS64.TRYWAIT P1, [R5+URZ+0x22830], R6 ;  /* 0x02283006050075a7 */ /* 0x0002a6000802017f */
[----:B--2---:R-:W-:Y:S05]  /*14490*/  @!P1 NANOSLEEP.SYNCS 0x989680 ;  /* 0x009896800000995d */ /* 0x004fea0003900000 */
[----:B------:R-:W2:Y:S02]  /*144a0*/  @!P1 SYNCS.PHASECHK.TRANS64 P1, [R5+URZ+0x22830], R6 ;  /* 0x02283006050095a7 */ /* 0x000ea4000802007f */
[----:B--2---:R-:W-:Y:S05]  /*144b0*/  @!P1 BRA `(.L_x_4625) ;  /* 0xfffffffc00ec9947 */ /* 0x004fea000383ffff */
[----:B------:R-:W-:Y:S05]  /*144c0*/  BRA `(.L_x_4624) ;  /* 0xffffff2000647947 */ /* 0x000fea000383ffff */
.L_x_4629:
[----:B-1----:R1:W2:Y:S02]  /*144d0*/  SYNCS.PHASECHK.TRANS64.TRYWAIT P1, [R9+URZ+0x22850], R6 ;  /* 0x02285006090075a7 */ /* 0x0022a4000802017f */
[----:B--2---:R-:W-:Y:S05]  /*144e0*/  @!P1 NANOSLEEP.SYNCS 0x989680 ;  /* 0x009896800000995d */ /* 0x004fea0003900000 */
[----:B------:R-:W2:Y:S02]  /*144f0*/  @!P1 SYNCS.PHASECHK.TRANS64 P1, [R9+URZ+0x22850], R6 ;  /* 0x02285006090095a7 */ /* 0x000ea4000802007f */
[----:B--2---:R-:W-:Y:S05]  /*14500*/  @!P1 BRA `(.L_x_4629) ;  /* 0xfffffffc00f09947 */ /* 0x004fea000383ffff */
[----:B------:R-:W-:Y:S05]  /*14510*/  BRA `(.L_x_4628) ;  /* 0xffffff3800847947 */ /* 0x000fea000383ffff */
.L_x_4677:
[----:B------:R-:W0:Y:S01]  /*14520*/  S2R R4, SR_TID.X ;  /* 0x0000000000047919 */ /* 0x000e220000002100 */
[----:B------:R-:W-:Y:S01]  /*14530*/  BSSY B0, `(.L_x_4781) ;  /* 0x000000a000007945 */ /* 0x000fe20003800000 */
[----:B------:R-:W-:Y:S02]  /*14540*/  IMAD.MOV.U32 R12, RZ, RZ, RZ ;  /* 0x000000ffff0c7224 */ /* 0x000fe400078e00ff */
[----:B------:R-:W-:Y:S02]  /*14550*/  IMAD.MOV.U32 R11, RZ, RZ, 0x1f ;  /* 0x0000001fff0b7424 */ /* 0x000fe400078e00ff */
[----:B------:R-:W-:Y:S01]  /*14560*/  IMAD.MOV.U32 R15, RZ, RZ, -0x1 ;  /* 0xffffffffff0f7424 */ /* 0x000fe200078e00ff */
[----:B0-----:R-:W-:-:S04]  /*14570*/  SHF.R.U32.HI R4, RZ, 0x5, R4 ;  /* 0x00000005ff047819 */ /* 0x001fc80000011604 */
[----:B------:R-:W-:-:S05]  /*14580*/  LOP3.LUT R4, R4, 0x3, RZ, 0xc0, !PT ;  /* 0x0000000304047812 */ /* 0x000fca00078ec0ff */
[----:B------:R-:W-:-:S07]  /*14590*/  IMAD.MOV.U32 R13, RZ, RZ, R4 ;  /* 0x000000ffff0d7224 */ /* 0x000fce00078e0004 */
[----:B--2---:R-:W-:Y:S05]  /*145a0*/  WARPSYNC.COLLECTIVE R15, `(.L_x_4782) ;  /* 0x000000000f087348 */ /* 0x004fea0003c00000 */
[----:B------:R0:W1:Y:S02]  /*145b0*/  SHFL.IDX P6, R14, R13, R12, R11 ;  /* 0x0000000c0d0e7389 */ /* 0x00006400000c000b */
[----:B012---:R-:W-:Y:S01]  /*145c0*/  ENDCOLLECTIVE ;  /* 0x000000000000791b */ /* 0x007fe20003800000 */
.L_x_4782:
[----:B------:R-:W-:Y:S05]  /*145d0*/  BSYNC B0 ;  /* 0x0000000000007941 */ /* 0x000fea0003800000 */
.L_x_4781:
[----:B------:R-:W-:Y:S05]  /*145e0*/  BRA `(.L_x_4783) ;  /* 0xffffffac00d87947 */ /* 0x000fea000383ffff */
.L_x_4679:
[----:B------:R-:W-:Y:S01]  /*145f0*/  BSSY B0, `(.L_x_4784) ;  /* 0x0000006000007945 */ /* 0x000fe20003800000 */
[----:B------:R-:W-:-:S07]  /*14600*/  IMAD.MOV.U32 R15, RZ, RZ, -0x1 ;  /* 0xffffffffff0f7424 */ /* 0x000fce00078e00ff */
[----:B0-2---:R-:W-:Y:S05]  /*14610*/  WARPSYNC.COLLECTIVE R15, `(.L_x_4785) ;  /* 0x000000000f0c7348 */ /* 0x005fea0003c00000 */
[----:B------:R-:W-:Y:S02]  /*14620*/  ELECT P6, UR62, PT ;  /* 0x00000000003e782f */ /* 0x000fe400038c0000 */
[----:B------:R-:W-:Y:S01]  /*14630*/  MOV R14, UR62 ;  /* 0x0000003e000e7c02 */ /* 0x000fe20008000f00 */
[----:B0-2---:R-:W-:Y:S10]  /*14640*/  ENDCOLLECTIVE ;  /* 0x000000000000791b */ /* 0x005ff40003800000 */
.L_x_4785:
[----:B------:R-:W-:Y:S05]  /*14650*/  BSYNC B0 ;  /* 0x0000000000007941 */ /* 0x000fea0003800000 */
.L_x_4784:
[----:B------:R-:W-:Y:S05]  /*14660*/  BRA `(.L_x_4786) ;  /* 0xffffffac00e47947 */ /* 0x000fea000383ffff */
.L_x_4681:
[----:B0-----:R0:W1:Y:S02]  /*14670*/  SYNCS.PHASECHK.TRANS64.TRYWAIT P0, [R0+URZ+0x22840], R2 ;  /* 0x02284002000075a7 */ /* 0x001064000800017f */
[----:B-1----:R-:W-:Y:S05]  /*14680*/  @!P0 NANOSLEEP.SYNCS 0x989680 ;  /* 0x009896800000895d */ /* 0x002fea0003900000 */
[----:B------:R-:W1:Y:S02]  /*14690*/  @!P0 SYNCS.PHASECHK.TRANS64 P0, [R0+URZ+0x22840], R2 ;  /* 0x02284002000085a7 */ /* 0x000e64000800007f */
[----:B-1----:R-:W-:Y:S05]  /*146a0*/  @!P0 BRA `(.L_x_4681) ;  /* 0xfffffffc00f08947 */ /* 0x002fea000383ffff */
[----:B------:R-:W-:Y:S05]  /*146b0*/  BRA `(.L_x_4787) ;  /* 0xffffffb000447947 */ /* 0x000fea000383ffff */
.L_x_4685:
[----:B------:R-:W2:Y:S01]  /*146c0*/  LDL.LU R11, [R1+0x44] ;  /* 0x00004400010b7983 */ /* 0x000ea20000300800 */
[----:B------:R-:W-:Y:S02]  /*146d0*/  IMAD.MOV.U32 R13, RZ, RZ, R0 ;  /* 0x000000ffff0d7224 */ /* 0x000fe400078e0000 */
[----:B------:R-:W-:Y:S01]  /*146e0*/  IMAD.MOV.U32 R12, RZ, RZ, RZ ;  /* 0x000000ffff0c7224 */ /* 0x000fe200078e00ff */
[----:B------:R-:W0:Y:S01]  /*146f0*/  S2R R5, SR_TID.X ;  /* 0x0000000000057919 */ /* 0x000e220000002100 */
[----:B------:R-:W-:Y:S01]  /*14700*/  IMAD.MOV.U32 R15, RZ, RZ, -0x1 ;  /* 0xffffffffff0f7424 */ /* 0x000fe200078e00ff */
[----:B0-----:R-:W-:-:S04]  /*14710*/  LOP3.LUT R5, R5, 0x7f, RZ, 0xc0, !PT ;  /* 0x0000007f05057812 */ /* 0x001fc800078ec0ff */
[----:B------:R-:W-:-:S05]  /*14720*/  SHF.R.U32.HI R5, RZ, 0x3, R5 ;  /* 0x00000003ff057819 */ /* 0x000fca0000011605 */
[----:B------:R-:W-:-:S04]  /*14730*/  IMAD R4, R8, 0x80, R5 ;  /* 0x0000008008047824 */ /* 0x000fc800078e0205 */
[C---:B------:R-:W-:Y:S02]  /*14740*/  VIADD R5, R4.reuse, 0x10 ;  /* 0x0000001004057836 */ /* 0x040fe40000000000 */
[----:B------:R-:W-:Y:S02]  /*14750*/  VIADD R8, R4, 0x60 ;  /* 0x0000006004087836 */ /* 0x000fe40000000000 */
[----:B--2---:R-:W-:Y:S02]  /*14760*/  IMAD R3, R11, R7, RZ ;  /* 0x000000070b037224 */ /* 0x004fe400078e02ff */
[----:B------:R-:W-:-:S03]  /*14770*/  IMAD.MOV.U32 R11, RZ, RZ, 0x181f ;  /* 0x0000181fff0b7424 */ /* 0x000fc600078e00ff */
[----:B------:R-:W-:-:S13]  /*14780*/  ISETP.GE.AND P1, PT, R4, R3, PT ;  /* 0x000000030400720c */ /* 0x000fda0003f26270 */
[----:B-----5:R-:W-:Y:S05]  /*14790*/  WARPSYNC.COLLECTIVE R15, `(.L_x_4788) ;  /* 0x000000000f087348 */ /* 0x020fea0003c00000 */
[----:B------:R0:W1:Y:S02]  /*147a0*/  SHFL.IDX P6, R14, R13, R12, R11 ;  /* 0x0000000c0d0e7389 */ /* 0x00006400000c000b */
[----:B01---5:R-:W-:Y:S01]  /*147b0*/  ENDCOLLECTIVE ;  /* 0x000000000000791b */ /* 0x023fe20003800000 */
.L_x_4788:
[----:B------:R-:W-:Y:S02]  /*147c0*/  IMAD.MOV.U32 R13, RZ, RZ, R2 ;  /* 0x000000ffff0d7224 */ /* 0x000fe400078e0002 */
[----:B------:R-:W-:-:S07]  /*147d0*/  IMAD.MOV.U32 R6, RZ, RZ, R14 ;  /* 0x000000ffff067224 */ /* 0x000fce00078e000e */
[----:B------:R-:W-:Y:S05]  /*147e0*/  WARPSYNC.COLLECTIVE R15, `(.L_x_4789) ;  /* 0x000000000f087348 */ /* 0x000fea0003c00000 */
[----:B------:R0:W1:Y:S02]  /*147f0*/  SHFL.IDX P6, R14, R13, R12, R11 ;  /* 0x0000000c0d0e7389 */ /* 0x00006400000c000b */
[----:B01----:R-:W-:Y:S01]  /*14800*/  ENDCOLLECTIVE ;  /* 0x000000000000791b */ /* 0x003fe20003800000 */
.L_x_4789:
[----:B------:R-:W-:Y:S02]  /*14810*/  IMAD.MOV.U32 R13, RZ, RZ, R0 ;  /* 0x000000ffff0d7224 */ /* 0x000fe400078e0000 */
[----:B------:R-:W-:Y:S02]  /*14820*/  IMAD.MOV.U32 R12, RZ, RZ, 0x1 ;  /* 0x00000001ff0c7424 */ /* 0x000fe400078e00ff */
[----:B------:R-:W-:-:S07]  /*14830*/  IMAD.MOV.U32 R7, RZ, RZ, R14 ;  /* 0x000000ffff077224 */ /* 0x000fce00078e000e */
[----:B------:R-:W-:Y:S05]  /*14840*/  WARPSYNC.COLLECTIVE R15, `(.L_x_4790) ;  /* 0x000000000f087348 */ /* 0x000fea0003c00000 */
[----:B------:R0:W1:Y:S02]  /*14850*/  SHFL.IDX P6, R14, R13, R12, R11 ;  /* 0x0000000c0d0e7389 */ /* 0x00006400000c000b */
[----:B01----:R-:W-:Y:S01]  /*14860*/  ENDCOLLECTIVE ;  /* 0x000000000000791b */ /* 0x003fe20003800000 */
.L_x_4790:
        /* <DEDUP_REMOVED lines=15> */
.L_x_4791:
[----:B------:R-:W-:Y:S02]  /*14960*/  IMAD.MOV.U32 R13, RZ, RZ, R0 ;  /* 0x000000ffff0d7224 */ /* 0x000fe400078e0000 */
[----:B------:R-:W-:Y:S02]  /*14970*/  IMAD.MOV.U32 R12, RZ, RZ, 0x2 ;  /* 0x00000002ff0c7424 */ /* 0x000fe400078e00ff */
[----:B------:R-:W-:-:S07]  /*14980*/  IMAD.MOV.U32 R5, RZ, RZ, R14 ;  /* 0x000000ffff057224 */ /* 0x000fce00078e000e */
[----:B------:R-:W-:Y:S05]  /*14990*/  WARPSYNC.COLLECTIVE R15, `(.L_x_4792) ;  /* 0x000000000f087348 */ /* 0x000fea0003c00000 */
[----:B------:R0:W1:Y:S02]  /*149a0*/  SHFL.IDX P6, R14, R13, R12, R11 ;  /* 0x0000000c0d0e7389 */ /* 0x00006400000c000b */
[----:B01----:R-:W-:Y:S01]  /*149b0*/  ENDCOLLECTIVE ;  /* 0x000000000000791b */ /* 0x003fe20003800000 */
.L_x_4792:
        /* <DEDUP_REMOVED lines=15> */
.L_x_4793:
[----:B------:R-:W-:Y:S02]  /*14ab0*/  IMAD.MOV.U32 R13, RZ, RZ, R0 ;  /* 0x000000ffff0d7224 */ /* 0x000fe400078e0000 */
[----:B------:R-:W-:Y:S02]  /*14ac0*/  IMAD.MOV.U32 R12, RZ, RZ, 0x3 ;  /* 0x00000003ff0c7424 */ /* 0x000fe400078e00ff */
[----:B------:R-:W-:-:S07]  /*14ad0*/  IMAD.MOV.U32 R5, RZ, RZ, R14 ;  /* 0x000000ffff057224 */ /* 0x000fce00078e000e */
[----:B------:R-:W-:Y:S05]  /*14ae0*/  WARPSYNC.COLLECTIVE R15, `(.L_x_4794) ;  /* 0x000000000f087348 */ /* 0x000fea0003c00000 */
[----:B------:R0:W1:Y:S02]  /*14af0*/  SHFL.IDX P6, R14, R13, R12, R11 ;  /* 0x0000000c0d0e7389 */ /* 0x00006400000c000b */
[----:B01----:R-:W-:Y:S01]  /*14b00*/  ENDCOLLECTIVE ;  /* 0x000000000000791b */ /* 0x003fe20003800000 */
.L_x_4794:
        /* <DEDUP_REMOVED lines=15> */
.L_x_4795:
[----:B------:R-:W-:Y:S02]  /*14c00*/  IMAD.MOV.U32 R13, RZ, RZ, R0 ;  /* 0x000000ffff0d7224 */ /* 0x000fe400078e0000 */
[----:B------:R-:W-:Y:S02]  /*14c10*/  IMAD.MOV.U32 R12, RZ, RZ, 0x4 ;  /* 0x00000004ff0c7424 */ /* 0x000fe400078e00ff */
[----:B------:R-:W-:-:S07]  /*14c20*/  IMAD.MOV.U32 R5, RZ, RZ, R14 ;  /* 0x000000ffff057224 */ /* 0x000fce00078e000e */
[----:B------:R-:W-:Y:S05]  /*14c30*/  WARPSYNC.COLLECTIVE R15, `(.L_x_4796) ;  /* 0x000000000f087348 */ /* 0x000fea0003c00000 */
[----:B------:R0:W1:Y:S02]  /*14c40*/  SHFL.IDX P6, R14, R13, R12, R11 ;  /* 0x0000000c0d0e7389 */ /* 0x00006400000c000b */
[----:B01----:R-:W-:Y:S01]  /*14c50*/  ENDCOLLECTIVE ;  /* 0x000000000000791b */ /* 0x003fe20003800000 */
.L_x_4796:
        /* <DEDUP_REMOVED lines=15> */
.L_x_4797:
[----:B------:R-:W-:Y:S02]  /*14d50*/  IMAD.MOV.U32 R13, RZ, RZ, R0 ;  /* 0x000000ffff0d7224 */ /* 0x000fe400078e0000 */
[----:B------:R-:W-:Y:S02]  /*14d60*/  IMAD.MOV.U32 R12, RZ, RZ, 0x5 ;  /* 0x00000005ff0c7424 */ /* 0x000fe400078e00ff */
[----:B------:R-:W-:-:S07]  /*14d70*/  IMAD.MOV.U32 R5, RZ, RZ, R14 ;  /* 0x000000ffff057224 */ /* 0x000fce00078e000e */
[----:B------:R-:W-:Y:S05]  /*14d80*/  WARPSYNC.COLLECTIVE R15, `(.L_x_4798) ;  /* 0x000000000f087348 */ /* 0x000fea0003c00000 */
[----:B------:R0:W1:Y:S02]  /*14d90*/  SHFL.IDX P6, R14, R13, R12, R11 ;  /* 0x0000000c0d0e7389 */ /* 0x00006400000c000b */
[----:B01----:R-:W-:Y:S01]  /*14da0*/  ENDCOLLECTIVE ;  /* 0x000000000000791b */ /* 0x003fe20003800000 */
.L_x_4798:
        /* <DEDUP_REMOVED lines=15> */
.L_x_4799:
[----:B------:R-:W-:Y:S02]  /*14ea0*/  IMAD.MOV.U32 R13, RZ, RZ, R0 ;  /* 0x000000ffff0d7224 */ /* 0x000fe400078e0000 */
[----:B------:R-:W-:Y:S02]  /*14eb0*/  IMAD.MOV.U32 R12, RZ, RZ, 0x6 ;  /* 0x00000006ff0c7424 */ /* 0x000fe400078e00ff */
[----:B------:R-:W-:-:S07]  /*14ec0*/  IMAD.MOV.U32 R5, RZ, RZ, R14 ;  /* 0x000000ffff057224 */ /* 0x000fce00078e000e */
[----:B------:R-:W-:Y:S05]  /*14ed0*/  WARPSYNC.COLLECTIVE R15, `(.L_x_4800) ;  /* 0x000000000f087348 */ /* 0x000fea0003c00000 */
[----:B------:R0:W1:Y:S02]  /*14ee0*/  SHFL.IDX P6, R14, R13, R12, R11 ;  /* 0x0000000c0d0e7389 */ /* 0x00006400000c000b */
[----:B01----:R-:W-:Y:S01]  /*14ef0*/  ENDCOLLECTIVE ;  /* 0x000000000000791b */ /* 0x003fe20003800000 */
.L_x_4800:
        /* <DEDUP_REMOVED lines=14> */
.L_x_4801:
[----:B------:R-:W-:Y:S02]  /*14fe0*/  IMAD.MOV.U32 R13, RZ, RZ, R0 ;  /* 0x000000ffff0d7224 */ /* 0x000fe400078e0000 */
[----:B------:R-:W-:Y:S02]  /*14ff0*/  IMAD.MOV.U32 R12, RZ, RZ, 0x7 ;  /* 0x00000007ff0c7424 */ /* 0x000fe400078e00ff */
[----:B------:R-:W-:-:S07]  /*15000*/  IMAD.MOV.U32 R5, RZ, RZ, R14 ;  /* 0x000000ffff057224 */ /* 0x000fce00078e000e */
[----:B------:R-:W-:Y:S05]  /*15010*/  WARPSYNC.COLLECTIVE R15, `(.L_x_4802) ;  /* 0x000000000f087348 */ /* 0x000fea0003c00000 */
[----:B------:R0:W1:Y:S02]  /*15020*/  SHFL.IDX P6, R14, R13, R12, R11 ;  /* 0x0000000c0d0e7389 */ /* 0x00006400000c000b */
[----:B01----:R-:W-:Y:S01]  /*15030*/  ENDCOLLECTIVE ;  /* 0x000000000000791b */ /* 0x003fe20003800000 */
.L_x_4802:
        /* <DEDUP_REMOVED lines=13> */
.L_x_4803:
[----:B------:R-:W-:Y:S01]  /*15110*/  IMAD.MOV.U32 R2, RZ, RZ, R14 ;  /* 0x000000ffff027224 */ /* 0x000fe200078e000e */
[----:B------:R-:W-:Y:S06]  /*15120*/  BRA `(.L_x_4804) ;  /* 0xffffffb000d07947 */ /* 0x000fec000383ffff */
.L_x_4688:
[----:B0-----:R0:W2:Y:S02]  /*15130*/  SYNCS.PHASECHK.TRANS64.TRYWAIT P0, [R18+URZ+0x22820], R0 ;  /* 0x02282000120075a7 */ /* 0x0010a4000800017f */
[----:B--2---:R-:W-:Y:S05]  /*15140*/  @!P0 NANOSLEEP.SYNCS 0x989680 ;  /* 0x009896800000895d */ /* 0x004fea0003900000 */
[----:B------:R-:W2:Y:S02]  /*15150*/  @!P0 SYNCS.PHASECHK.TRANS64 P0, [R18+URZ+0x22820], R0 ;  /* 0x02282000120085a7 */ /* 0x000ea4000800007f */
[----:B--2---:R-:W-:Y:S05]  /*15160*/  @!P0 BRA `(.L_x_4688) ;  /* 0xfffffffc00f08947 */ /* 0x004fea000383ffff */
[----:B------:R-:W-:Y:S05]  /*15170*/  BRA `(.L_x_4805) ;  /* 0xffffffb4002c7947 */ /* 0x000fea000383ffff */
.L_x_4692:
[----:B0-----:R0:W2:Y:S02]  /*15180*/  SYNCS.PHASECHK.TRANS64.TRYWAIT P0, [R2+URZ+0x22860], R0 ;  /* 0x02286000020075a7 */ /* 0x0010a4000800017f */
[----:B--2---:R-:W-:Y:S05]  /*15190*/  @!P0 NANOSLEEP.SYNCS 0x989680 ;  /* 0x009896800000895d */ /* 0x004fea0003900000 */
[----:B------:R-:W2:Y:S02]  /*151a0*/  @!P0 SYNCS.PHASECHK.TRANS64 P0, [R2+URZ+0x22860], R0 ;  /* 0x02286000020085a7 */ /* 0x000ea4000800007f */
[----:B--2---:R-:W-:Y:S05]  /*151b0*/  @!P0 BRA `(.L_x_4692) ;  /* 0xfffffffc00f08947 */ /* 0x004fea000383ffff */
[----:B------:R-:W-:Y:S05]  /*151c0*/  BRA `(.L_x_4806) ;  /* 0xffffffb400507947 */ /* 0x000fea000383ffff */
.L_x_4707:
[----:B--2---:R2:W3:Y:S02]  /*151d0*/  SYNCS.PHASECHK.TRANS64.TRYWAIT P0, [R3+URZ+0x22840], R2 ;  /* 0x02284002030075a7 */ /* 0x0044e4000800017f */
[----:B---3--:R-:W-:Y:S05]  /*151e0*/  @!P0 NANOSLEEP.SYNCS 0x989680 ;  /* 0x009896800000895d */ /* 0x008fea0003900000 */
[----:B------:R-:W3:Y:S02]  /*151f0*/  @!P0 SYNCS.PHASECHK.TRANS64 P0, [R3+URZ+0x22840], R2 ;  /* 0x02284002030085a7 */ /* 0x000ee4000800007f */
[----:B---3--:R-:W-:Y:S05]  /*15200*/  @!P0 BRA `(.L_x_4707) ;  /* 0xfffffffc00f08947 */ /* 0x008fea000383ffff */
[----:B------:R-:W-:Y:S05]  /*15210*/  BRA `(.L_x_4807) ;  /* 0xffffffbc00707947 */ /* 0x000fea000383ffff */
.L_x_4712:
[----:B0-----:R0:W1:Y:S02]  /*15220*/  SYNCS.PHASECHK.TRANS64.TRYWAIT P0, [R3+URZ+0x22860], R2 ;  /* 0x02286002030075a7 */ /* 0x001064000800017f */
[----:B-1----:R-:W-:Y:S05]  /*15230*/  @!P0 NANOSLEEP.SYNCS 0x989680 ;  /* 0x009896800000895d */ /* 0x002fea0003900000 */
[----:B------:R-:W1:Y:S02]  /*15240*/  @!P0 SYNCS.PHASECHK.TRANS64 P0, [R3+URZ+0x22860], R2 ;  /* 0x02286002030085a7 */ /* 0x000e64000800007f */
[----:B-1----:R-:W-:Y:S05]  /*15250*/  @!P0 BRA `(.L_x_4712) ;  /* 0xfffffffc00f08947 */ /* 0x002fea000383ffff */
[----:B------:R-:W-:Y:S05]  /*15260*/  BRA `(.L_x_4808) ;  /* 0xffffffbc00ec7947 */ /* 0x000fea000383ffff */
.L_x_4723:
[----:B-1----:R1:W2:Y:S02]  /*15270*/  SYNCS.PHASECHK.TRANS64.TRYWAIT P0, [R4+URZ+0x22840], R2 ;  /* 0x02284002040075a7 */ /* 0x0022a4000800017f */
[----:B--2---:R-:W-:Y:S05]  /*15280*/  @!P0 NANOSLEEP.SYNCS 0x989680 ;  /* 0x009896800000895d */ /* 0x004fea0003900000 */
[----:B------:R-:W2:Y:S02]  /*15290*/  @!P0 SYNCS.PHASECHK.TRANS64 P0, [R4+URZ+0x22840], R2 ;  /* 0x02284002040085a7 */ /* 0x000ea4000800007f */
[----:B--2---:R-:W-:Y:S05]  /*152a0*/  @!P0 BRA `(.L_x_4723) ;  /* 0xfffffffc00f08947 */ /* 0x004fea000383ffff */
[----:B------:R-:W-:Y:S05]  /*152b0*/  BRA `(.L_x_4809) ;  /* 0xffffffc400d87947 */ /* 0x000fea000383ffff */
.L_x_4728:
[----:B0-----:R0:W2:Y:S02]  /*152c0*/  SYNCS.PHASECHK.TRANS64.TRYWAIT P0, [R4+URZ+0x22860], R2 ;  /* 0x02286002040075a7 */ /* 0x0010a4000800017f */
[----:B--2---:R-:W-:Y:S05]  /*152d0*/  @!P0 NANOSLEEP.SYNCS 0x989680 ;  /* 0x009896800000895d */ /* 0x004fea0003900000 */
[----:B------:R-:W2:Y:S02]  /*152e0*/  @!P0 SYNCS.PHASECHK.TRANS64 P0, [R4+URZ+0x22860], R2 ;  /* 0x02286002040085a7 */ /* 0x000ea4000800007f */
[----:B--2---:R-:W-:Y:S05]  /*152f0*/  @!P0 BRA `(.L_x_4728) ;  /* 0xfffffffc00f08947 */ /* 0x004fea000383ffff */
[----:B------:R-:W-:Y:S05]  /*15300*/  BRA `(.L_x_4810) ;  /* 0xffffffc800547947 */ /* 0x000fea000383ffff */
.L_x_4739:
[----:B--2---:R2:W3:Y:S02]  /*15310*/  SYNCS.PHASECHK.TRANS64.TRYWAIT P0, [R2+URZ+0x22840], R3 ;  /* 0x02284003020075a7 */ /* 0x0044e4000800017f */
[----:B---3--:R-:W-:Y:S05]  /*15320*/  @!P0 NANOSLEEP.SYNCS 0x989680 ;  /* 0x009896800000895d */ /* 0x008fea0003900000 */
[----:B------:R-:W3:Y:S02]  /*15330*/  @!P0 SYNCS.PHASECHK.TRANS64 P0, [R2+URZ+0x22840], R3 ;  /* 0x02284003020085a7 */ /* 0x000ee4000800007f */
[----:B---3--:R-:W-:Y:S05]  /*15340*/  @!P0 BRA `(.L_x_4739) ;  /* 0xfffffffc00f08947 */ /* 0x008fea000383ffff */
[----:B------:R-:W-:Y:S05]  /*15350*/  BRA `(.L_x_4811) ;  /* 0xffffffd000247947 */ /* 0x000fea000383ffff */
.L_x_4744:
[----:B---3--:R3:W4:Y:S02]  /*15360*/  SYNCS.PHASECHK.TRANS64.TRYWAIT P0, [R2+URZ+0x22860], R3 ;  /* 0x02286003020075a7 */ /* 0x008724000800017f */
[----:B----4-:R-:W-:Y:S05]  /*15370*/  @!P0 NANOSLEEP.SYNCS 0x989680 ;  /* 0x009896800000895d */ /* 0x010fea0003900000 */
[----:B------:R-:W4:Y:S02]  /*15380*/  @!P0 SYNCS.PHASECHK.TRANS64 P0, [R2+URZ+0x22860], R3 ;  /* 0x02286003020085a7 */ /* 0x000f24000800007f */
[----:B----4-:R-:W-:Y:S05]  /*15390*/  @!P0 BRA `(.L_x_4744) ;  /* 0xfffffffc00f08947 */ /* 0x010fea000383ffff */
[----:B------:R-:W-:Y:S05]  /*153a0*/  BRA `(.L_x_4812) ;  /* 0xffffffd000a07947 */ /* 0x000fea000383ffff */
.L_x_4756:
[----:B------:R-:W3:Y:S01]  /*153b0*/  LDL R3, [R1] ;  /* 0x0000000001037983 */ /* 0x000ee20000100800 */
[----:B------:R-:W-:Y:S01]  /*153c0*/  BSSY B0, `(.L_x_4813) ;  /* 0x0000008000007945 */ /* 0x000fe20003800000 */
[----:B------:R-:W-:Y:S02]  /*153d0*/  IMAD.MOV.U32 R12, RZ, RZ, RZ ;  /* 0x000000ffff0c7224 */ /* 0x000fe400078e00ff */
[----:B------:R-:W-:Y:S02]  /*153e0*/  IMAD.MOV.U32 R11, RZ, RZ, 0x1f ;  /* 0x0000001fff0b7424 */ /* 0x000fe400078e00ff */
[----:B------:R-:W-:Y:S02]  /*153f0*/  IMAD.MOV.U32 R15, RZ, RZ, -0x1 ;  /* 0xffffffffff0f7424 */ /* 0x000fe400078e00ff */
[----:B---3--:R-:W-:-:S07]  /*15400*/  IMAD.MOV.U32 R13, RZ, RZ, R3 ;  /* 0x000000ffff0d7224 */ /* 0x008fce00078e0003 */
[----:B012---:R-:W-:Y:S05]  /*15410*/  WARPSYNC.COLLECTIVE R15, `(.L_x_4814) ;  /* 0x000000000f087348 */ /* 0x007fea0003c00000 */
[----:B------:R3:W4:Y:S02]  /*15420*/  SHFL.IDX P6, R14, R13, R12, R11 ;  /* 0x0000000c0d0e7389 */ /* 0x00072400000c000b */
[----:B01234-:R-:W-:Y:S01]  /*15430*/  ENDCOLLECTIVE ;  /* 0x000000000000791b */ /* 0x01ffe20003800000 */
.L_x_4814:
[----:B------:R-:W-:Y:S05]  /*15440*/  BSYNC B0 ;  /* 0x0000000000007941 */ /* 0x000fea0003800000 */
.L_x_4813:
        /* <DEDUP_REMOVED lines=9> */
.L_x_4815:
        /* <DEDUP_REMOVED lines=26> */
.L_x_4816:
[----:B------:R-:W-:Y:S01]  /*15680*/  IMAD.MOV.U32 R12, RZ, RZ, 0x2 ;  /* 0x00000002ff0c7424 */ /* 0x000fe200078e00ff */
[----:B------:R-:W-:-:S05]  /*15690*/  SEL R3, R14, RZ, P1 ;  /* 0x000000ff0e037207 */ /* 0x000fca0000800000 */
[----:B------:R-:W-:-:S04]  /*156a0*/  IMAD.IADD R2, R2, 0x1, R3 ;  /* 0x0000000102027824 */ /* 0x000fc800078e0203 */
[----:B------:R-:W-:-:S07]  /*156b0*/  IMAD.MOV.U32 R13, RZ, RZ, R2 ;  /* 0x000000ffff0d7224 */ /* 0x000fce00078e0002 */
[----:B------:R-:W-:Y:S05]  /*156c0*/  WARPSYNC.COLLECTIVE R15, `(.L_x_4817) ;  /* 0x000000000f087348 */ /* 0x000fea0003c00000 */
[----:B------:R0:W1:Y:S02]  /*156d0*/  SHFL.UP P6, R14, R13, R12, R11 ;  /* 0x0400000c0d0e7389 */ /* 0x00006400000c000b */
[----:B01----:R-:W-:Y:S01]  /*156e0*/  ENDCOLLECTIVE ;  /* 0x000000000000791b */ /* 0x003fe20003800000 */
.L_x_4817:
[----:B------:R-:W-:Y:S01]  /*156f0*/  IMAD.MOV.U32 R12, RZ, RZ, 0x4 ;  /* 0x00000004ff0c7424 */ /* 0x000fe200078e00ff */
[----:B------:R-:W-:-:S05]  /*15700*/  SEL R3, R14, RZ, P2 ;  /* 0x000000ff0e037207 */ /* 0x000fca0001000000 */
[----:B------:R-:W-:-:S04]  /*15710*/  IMAD.IADD R2, R2, 0x1, R3 ;  /* 0x0000000102027824 */ /* 0x000fc800078e0203 */
[----:B------:R-:W-:-:S07]  /*15720*/  IMAD.MOV.U32 R13, RZ, RZ, R2 ;  /* 0x000000ffff0d7224 */ /* 0x000fce00078e0002 */
[----:B------:R-:W-:Y:S05]  /*15730*/  WARPSYNC.COLLECTIVE R15, `(.L_x_4818) ;  /* 0x000000000f087348 */ /* 0x000fea0003c00000 */
[----:B------:R0:W1:Y:S02]  /*15740*/  SHFL.UP P6, R14, R13, R12, R11 ;  /* 0x0400000c0d0e7389 */ /* 0x00006400000c000b */
[----:B01----:R-:W-:Y:S01]  /*15750*/  ENDCOLLECTIVE ;  /* 0x000000000000791b */ /* 0x003fe20003800000 */
.L_x_4818:
[----:B------:R-:W-:Y:S01]  /*15760*/  IMAD.MOV.U32 R12, RZ, RZ, 0x8 ;  /* 0x00000008ff0c7424 */ /* 0x000fe200078e00ff */
[----:B------:R-:W-:-:S05]  /*15770*/  SEL R3, R14, RZ, P3 ;  /* 0x000000ff0e037207 */ /* 0x000fca0001800000 */
[----:B------:R-:W-:-:S04]  /*15780*/  IMAD.IADD R2, R2, 0x1, R3 ;  /* 0x0000000102027824 */ /* 0x000fc800078e0203 */
[----:B------:R-:W-:-:S07]  /*15790*/  IMAD.MOV.U32 R13, RZ, RZ, R2 ;  /* 0x000000ffff0d7224 */ /* 0x000fce00078e0002 */
[----:B------:R-:W-:Y:S05]  /*157a0*/  WARPSYNC.COLLECTIVE R15, `(.L_x_4819) ;  /* 0x000000000f087348 */ /* 0x000fea0003c00000 */
[----:B------:R0:W1:Y:S02]  /*157b0*/  SHFL.UP P6, R14, R13, R12, R11 ;  /* 0x0400000c0d0e7389 */ /* 0x00006400000c000b */
[----:B01----:R-:W-:Y:S01]  /*157c0*/  ENDCOLLECTIVE ;  /* 0x000000000000791b */ /* 0x003fe20003800000 */
.L_x_4819:
[----:B------:R-:W-:Y:S01]  /*157d0*/  IMAD.MOV.U32 R12, RZ, RZ, 0x10 ;  /* 0x00000010ff0c7424 */ /* 0x000fe200078e00ff */
[----:B------:R-:W-:-:S05]  /*157e0*/  SEL R3, R14, RZ, P4 ;  /* 0x000000ff0e037207 */ /* 0x000fca0002000000 */
[----:B------:R-:W-:-:S04]  /*157f0*/  IMAD.IADD R2, R2, 0x1, R3 ;  /* 0x0000000102027824 */ /* 0x000fc800078e0203 */
[----:B------:R-:W-:-:S07]  /*15800*/  IMAD.MOV.U32 R13, RZ, RZ, R2 ;  /* 0x000000ffff0d7224 */ /* 0x000fce00078e0002 */
[----:B------:R-:W-:Y:S05]  /*15810*/  WARPSYNC.COLLECTIVE R15, `(.L_x_4820) ;  /* 0x000000000f087348 */ /* 0x000fea0003c00000 */
[----:B------:R0:W1:Y:S02]  /*15820*/  SHFL.UP P6, R14, R13, R12, R11 ;  /* 0x0400000c0d0e7389 */ /* 0x00006400000c000b */
[----:B01----:R-:W-:Y:S01]  /*15830*/  ENDCOLLECTIVE ;  /* 0x000000000000791b */ /* 0x003fe20003800000 */
.L_x_4820:
        /* <DEDUP_REMOVED lines=8> */
.L_x_4821:
[----:B------:R-:W-:Y:S05]  /*158c0*/  BRA `(.L_x_4822) ;  /* 0xffffffd800007947 */ /* 0x000fea000383ffff */
.L_x_4759:
        /* <DEDUP_REMOVED lines=8> */
.L_x_4824:
[----:B------:R-:W-:Y:S05]  /*15950*/  BSYNC B0 ;  /* 0x0000000000007941 */ /* 0x000fea0003800000 */
.L_x_4823:
        /* <DEDUP_REMOVED lines=9> */
.L_x_4825:
[----:B------:R-:W-:Y:S01]  /*159f0*/  IMAD.MOV.U32 R12, RZ, RZ, 0x4 ;  /* 0x00000004ff0c7424 */ /* 0x000fe200078e00ff */
[----:B------:R-:W-:-:S05]  /*15a00*/  SEL R3, R14, RZ, P2 ;  /* 0x000000ff0e037207 */ /* 0x000fca0001000000 */
[----:B------:R-:W-:-:S04]  /*15a10*/  IMAD.IADD R2, R2, 0x1, R3 ;  /* 0x0000000102027824 */ /* 0x000fc800078e0203 */
[----:B------:R-:W-:-:S07]  /*15a20*/  IMAD.MOV.U32 R13, RZ, RZ, R2 ;  /* 0x000000ffff0d7224 */ /* 0x000fce00078e0002 */
[----:B------:R-:W-:Y:S05]  /*15a30*/  WARPSYNC.COLLECTIVE R15, `(.L_x_4826) ;  /* 0x000000000f087348 */ /* 0x000fea0003c00000 */
[----:B------:R0:W1:Y:S02]  /*15a40*/  SHFL.UP P6, R14, R13, R12, R11 ;  /* 0x0400000c0d0e7389 */ /* 0x00006400000c000b */
[----:B01----:R-:W-:Y:S01]  /*15a50*/  ENDCOLLECTIVE ;  /* 0x000000000000791b */ /* 0x003fe20003800000 */
.L_x_4826:
[----:B------:R-:W-:Y:S01]  /*15a60*/  IMAD.MOV.U32 R12, RZ, RZ, 0x8 ;  /* 0x00000008ff0c7424 */ /* 0x000fe200078e00ff */
[----:B------:R-:W-:-:S05]  /*15a70*/  SEL R3, R14, RZ, P3 ;  /* 0x000000ff0e037207 */ /* 0x000fca0001800000 */
[----:B------:R-:W-:-:S04]  /*15a80*/  IMAD.IADD R2, R2, 0x1, R3 ;  /* 0x0000000102027824 */ /* 0x000fc800078e0203 */
[----:B------:R-:W-:-:S07]  /*15a90*/  IMAD.MOV.U32 R13, RZ, RZ, R2 ;  /* 0x000000ffff0d7224 */ /* 0x000fce00078e0002 */
[----:B------:R-:W-:Y:S05]  /*15aa0*/  WARPSYNC.COLLECTIVE R15, `(.L_x_4827) ;  /* 0x000000000f087348 */ /* 0x000fea0003c00000 */
[----:B------:R0:W1:Y:S02]  /*15ab0*/  SHFL.UP P6, R14, R13, R12, R11 ;  /* 0x0400000c0d0e7389 */ /* 0x00006400000c000b */
[----:B01----:R-:W-:Y:S01]  /*15ac0*/  ENDCOLLECTIVE ;  /* 0x000000000000791b */ /* 0x003fe20003800000 */
.L_x_4827:
[----:B------:R-:W-:Y:S01]  /*15ad0*/  IMAD.MOV.U32 R12, RZ, RZ, 0x10 ;  /* 0x00000010ff0c7424 */ /* 0x000fe200078e00ff */
[----:B------:R-:W-:-:S05]  /*15ae0*/  SEL R3, R14, RZ, P4 ;  /* 0x000000ff0e037207 */ /* 0x000fca0002000000 */
[----:B------:R-:W-:-:S04]  /*15af0*/  IMAD.IADD R2, R2, 0x1, R3 ;  /* 0x0000000102027824 */ /* 0x000fc800078e0203 */
[----:B------:R-:W-:-:S07]  /*15b00*/  IMAD.MOV.U32 R13, RZ, RZ, R2 ;  /* 0x000000ffff0d7224 */ /* 0x000fce00078e0002 */
[----:B------:R-:W-:Y:S05]  /*15b10*/  WARPSYNC.COLLECTIVE R15, `(.L_x_4828) ;  /* 0x000000000f087348 */ /* 0x000fea0003c00000 */
[----:B------:R0:W1:Y:S02]  /*15b20*/  SHFL.UP P6, R14, R13, R12, R11 ;  /* 0x0400000c0d0e7389 */ /* 0x00006400000c000b */
[----:B01----:R-:W-:Y:S01]  /*15b30*/  ENDCOLLECTIVE ;  /* 0x000000000000791b */ /* 0x003fe20003800000 */
.L_x_4828:
        /* <DEDUP_REMOVED lines=8> */
.L_x_4829:
[----:B------:R-:W-:Y:S05]  /*15bc0*/  BRA `(.L_x_4830) ;  /* 0xffffffd400ec7947 */ /* 0x000fea000383ffff */
.L_x_4761:
[----:B------:R-:W-:Y:S01]  /*15bd0*/  BSSY B0, `(.L_x_4831) ;  /* 0x0000006000007945 */ /* 0x000fe20003800000 */
[----:B------:R-:W-:Y:S01]  /*15be0*/  PLOP3.LUT P6, PT, P6, PT, PT, 0x8, 0x0 ;  /* 0x000000000000781c */ /* 0x000fe200037ce170 */
[----:B------:R-:W-:-:S12]  /*15bf0*/  IMAD.MOV.U32 R15, RZ, RZ, -0x1 ;  /* 0xffffffffff0f7424 */ /* 0x000fd800078e00ff */
[----:B0-----:R-:W-:Y:S05]  /*15c00*/  WARPSYNC.COLLECTIVE R15, `(.L_x_4832) ;  /* 0x000000000f087348 */ /* 0x001fea0003c00000 */
[----:B------:R-:W-:Y:S01]  /*15c10*/  VOTE.ANY R14, PT, P6 ;  /* 0x00000000000e7806 */ /* 0x000fe200030e0100 */
[----:B0-----:R-:W-:Y:S06]  /*15c20*/  ENDCOLLECTIVE ;  /* 0x000000000000791b */ /* 0x001fec0003800000 */
.L_x_4832:
[----:B------:R-:W-:Y:S05]  /*15c30*/  BSYNC B0 ;  /* 0x0000000000007941 */ /* 0x000fea0003800000 */
.L_x_4831:
        /* <DEDUP_REMOVED lines=10> */
.L_x_4833:
[----:B------:R-:W-:Y:S02]  /*15ce0*/  IMAD.MOV.U32 R13, RZ, RZ, R6 ;  /* 0x000000ffff0d7224 */ /* 0x000fe400078e0006 */
[----:B------:R-:W-:-:S07]  /*15cf0*/  IMAD.MOV.U32 R4, RZ, RZ, R14 ;  /* 0x000000ffff047224 */ /* 0x000fce00078e000e */
[----:B------:R-:W-:Y:S05]  /*15d00*/  WARPSYNC.COLLECTIVE R15, `(.L_x_4834) ;  /* 0x000000000f087348 */ /* 0x000fea0003c00000 */
[----:B------:R0:W1:Y:S02]  /*15d10*/  SHFL.IDX P6, R14, R13, R12, R11 ;  /* 0x0000000c0d0e7389 */ /* 0x00006400000c000b */
[----:B01----:R-:W-:Y:S01]  /*15d20*/  ENDCOLLECTIVE ;  /* 0x000000000000791b */ /* 0x003fe20003800000 */
.L_x_4834:
[----:B------:R-:W-:Y:S02]  /*15d30*/  IMAD.MOV.U32 R6, RZ, RZ, R14 ;  /* 0x000000ffff067224 */ /* 0x000fe400078e000e */
[----:B------:R-:W-:-:S05]  /*15d40*/  IMAD.IADD R5, R9, 0x1, R16 ;  /* 0x0000000109057824 */ /* 0x000fca00078e0210 */
[----:B------:R1:W-:Y:S01]  /*15d50*/  STL [R1+0xc], R5 ;  /* 0x00000c0501007387 */ /* 0x0003e20000100800 */
[----:B------:R-:W-:Y:S05]  /*15d60*/  BRA `(.L_x_4835) ;  /* 0xffffffd400cc7947 */ /* 0x000fea000383ffff */
.L_x_4763:
[----:B------:R-:W-:Y:S01]  /*15d70*/  BSSY B0, `(.L_x_4836) ;  /* 0x0000007000007945 */ /* 0x000fe20003800000 */
[----:B------:R-:W-:Y:S02]  /*15d80*/  IMAD.MOV.U32 R13, RZ, RZ, R2 ;  /* 0x000000ffff0d7224 */ /* 0x000fe400078e0002 */
[----:B------:R-:W-:Y:S02]  /*15d90*/  IMAD.MOV.U32 R11, RZ, RZ, 0x1f ;  /* 0x0000001fff0b7424 */ /* 0x000fe400078e00ff */
[----:B------:R-:W-:-:S07]  /*15da0*/  IMAD.MOV.U32 R15, RZ, RZ, -0x1 ;  /* 0xffffffffff0f7424 */ /* 0x000fce00078e00ff */
[----:B01-3--:R-:W-:Y:S05]  /*15db0*/  WARPSYNC.COLLECTIVE R15, `(.L_x_4837) ;  /* 0x000000000f087348 */ /* 0x00bfea0003c00000 */
[----:B------:R2:W4:Y:S02]  /*15dc0*/  SHFL.IDX P6, R14, R13, R12, R11 ;  /* 0x0000000c0d0e7389 */ /* 0x00052400000c000b */
[----:B01234-:R-:W-:Y:S01]  /*15dd0*/  ENDCOLLECTIVE ;  /* 0x000000000000791b */ /* 0x01ffe20003800000 */
.L_x_4837:
[----:B------:R-:W-:Y:S05]  /*15de0*/  BSYNC B0 ;  /* 0x0000000000007941 */ /* 0x000fea0003800000 */
.L_x_4836:
[----:B------:R-:W-:Y:S01]  /*15df0*/  IMAD.MOV.U32 R8, RZ, RZ, R14 ;  /* 0x000000ffff087224 */ /* 0x000fe200078e000e */
[----:B------:R-:W-:Y:S06]  /*15e00*/  BRA `(.L_x_4762) ;  /* 0xffffffd400bc7947 */ /* 0x000fec000383ffff */
.L_x_4769:
[----:B0-----:R0:W1:Y:S02]  /*15e10*/  SYNCS.PHASECHK.TRANS64.TRYWAIT P0, [R0+URZ+0x22820], R3 ;  /* 0x02282003000075a7 */ /* 0x001064000800017f */
[----:B-1----:R-:W-:Y:S05]  /*15e20*/  @!P0 NANOSLEEP.SYNCS 0x989680 ;  /* 0x009896800000895d */ /* 0x002fea0003900000 */
[----:B------:R-:W1:Y:S02]  /*15e30*/  @!P0 SYNCS.PHASECHK.TRANS64 P0, [R0+URZ+0x22820], R3 ;  /* 0x02282003000085a7 */ /* 0x000e64000800007f */
[----:B-1----:R-:W-:Y:S05]  /*15e40*/  @!P0 BRA `(.L_x_4769) ;  /* 0xfffffffc00f08947 */ /* 0x002fea000383ffff */
[----:B------:R-:W-:Y:S05]  /*15e50*/  BRA `(.L_x_4838) ;  /* 0xffffffe000587947 */ /* 0x000fea000383ffff */
.L_x_4770:
        /* <DEDUP_REMOVED lines=11> */
.L_x_4840:
[----:B------:R-:W-:Y:S05]  /*15f10*/  BSYNC B0 ;  /* 0x0000000000007941 */ /* 0x000fea0003800000 */
.L_x_4839:
[----:B------:R-:W-:Y:S05]  /*15f20*/  BRA `(.L_x_4841) ;  /* 0xffffffe000407947 */ /* 0x000fea000383ffff */
.L_x_4773:
[----:B------:R-:W-:Y:S01]  /*15f30*/  BSSY B1, `(.L_x_4842) ;  /* 0x0000006000017945 */ /* 0x000fe20003800000 */
[----:B------:R-:W-:-:S07]  /*15f40*/  IMAD.MOV.U32 R15, RZ, RZ, -0x1 ;  /* 0xffffffffff0f7424 */ /* 0x000fce00078e00ff */
[----:B01-3--:R-:W-:Y:S05]  /*15f50*/  WARPSYNC.COLLECTIVE R15, `(.L_x_4843) ;  /* 0x000000000f0c7348 */ /* 0x00bfea0003c00000 */
[----:B------:R-:W-:Y:S02]  /*15f60*/  ELECT P6, UR62, PT ;  /* 0x00000000003e782f */ /* 0x000fe400038c0000 */
[----:B------:R-:W-:Y:S01]  /*15f70*/  MOV R14, UR62 ;  /* 0x0000003e000e7c02 */ /* 0x000fe20008000f00 */
[----:B01-3--:R-:W-:Y:S10]  /*15f80*/  ENDCOLLECTIVE ;  /* 0x000000000000791b */ /* 0x00bff40003800000 */
.L_x_4843:
[----:B------:R-:W-:Y:S05]  /*15f90*/  BSYNC B1 ;  /* 0x0000000000017941 */ /* 0x000fea0003800000 */
.L_x_4842:
[----:B------:R-:W-:Y:S05]  /*15fa0*/  BRA `(.L_x_4844) ;  /* 0xffffffe000387947 */ /* 0x000fea000383ffff */
.L_x_4775:
[----:B0-----:R0:W1:Y:S02]  /*15fb0*/  SYNCS.PHASECHK.TRANS64.TRYWAIT P0, [R6+URZ], R5 ;  /* 0x00000005060075a7 */ /* 0x001064000800017f */
[----:B-1----:R-:W-:Y:S05]  /*15fc0*/  @!P0 NANOSLEEP.SYNCS 0x989680 ;  /* 0x009896800000895d */ /* 0x002fea0003900000 */
[----:B------:R-:W1:Y:S02]  /*15fd0*/  @!P0 SYNCS.PHASECHK.TRANS64 P0, [R6+URZ], R5 ;  /* 0x00000005060085a7 */ /* 0x000e64000800007f */
[----:B-1----:R-:W-:Y:S05]  /*15fe0*/  @!P0 BRA `(.L_x_4775) ;  /* 0xfffffffc00f08947 */ /* 0x002fea000383ffff */
[----:B------:R-:W-:Y:S05]  /*15ff0*/  BRA `(.L_x_4845) ;  /* 0xffffffe000707947 */ /* 0x000fea000383ffff */
.L_x_4776:
[----:B-1----:R1:W2:Y:S02]  /*16000*/  SYNCS.PHASECHK.TRANS64.TRYWAIT P0, [R7+URZ], R2 ;  /* 0x00000002070075a7 */ /* 0x0022a4000800017f */
[----:B--2---:R-:W-:Y:S05]  /*16010*/  @!P0 NANOSLEEP.SYNCS 0x989680 ;  /* 0x009896800000895d */ /* 0x004fea0003900000 */
[----:B------:R-:W2:Y:S02]  /*16020*/  @!P0 SYNCS.PHASECHK.TRANS64 P0, [R7+URZ], R2 ;  /* 0x00000002070085a7 */ /* 0x000ea4000800007f */
[----:B--2---:R-:W-:Y:S05]  /*16030*/  @!P0 BRA `(.L_x_4776) ;  /* 0xfffffffc00f08947 */ /* 0x004fea000383ffff */
[----:B------:R-:W-:Y:S05]  /*16040*/  BRA `(.L_x_4846) ;  /* 0xffffffe000647947 */ /* 0x000fea000383ffff */
.L_x_4778:
[----:B--2---:R2:W4:Y:S02]  /*16050*/  SYNCS.PHASECHK.TRANS64.TRYWAIT P0, [R4+URZ], R5 ;  /* 0x00000005040075a7 */ /* 0x004524000800017f */
[----:B----4-:R-:W-:Y:S05]  /*16060*/  @!P0 NANOSLEEP.SYNCS 0x989680 ;  /* 0x009896800000895d */ /* 0x010fea0003900000 */
[----:B------:R-:W4:Y:S02]  /*16070*/  @!P0 SYNCS.PHASECHK.TRANS64 P0, [R4+URZ], R5 ;  /* 0x00000005040085a7 */ /* 0x000f24000800007f */
[----:B----4-:R-:W-:Y:S05]  /*16080*/  @!P0 BRA `(.L_x_4778) ;  /* 0xfffffffc00f08947 */ /* 0x010fea000383ffff */
[----:B------:R-:W-:Y:S05]  /*16090*/  BRA `(.L_x_4847) ;  /* 0xffffffe000687947 */ /* 0x000fea000383ffff */
.L_x_4848:
        /* <DEDUP_REMOVED lines=14> */
.L_x_6145:


//--------------------- .text._ZN7cutlass13device_kernelIN5flash11enable_sm90INS1_16FlashAttnFwdSm90INS1_25CollectiveMainloopFwdSm90ILi2EN4cute5tupleIJNS5_1CILi1EEES8_S8_EEENS6_IJNS7_ILi128EEENS7_ILi96EEENS7_ILi64EEEEEELi256ENS_6half_tEfNS_4arch4Sm90ELb1ELb0ELb0ELb1ELb0ELb1ELb0ELb1ELb0ELb1ELb1ELb0EEENS1_21CollectiveEpilogueFwdINS6_IJSA_NS7_ILi256EEESB_EEES9_SE_SG_Li256ELb1ELb1ELb1ELb0EEENS1_36VarlenDynamicPersistentTileSchedulerILi128ELi96ELi256ELi128ELb1ELb1ELb1ELb1ELb1ELb1EEEEEEEEEvNT_6ParamsE --------------------------
	.section	.text._ZN7cutlass13device_kernelIN5flash11enable_sm90INS1_16FlashAttnFwdSm90INS1_25CollectiveMainloopFwdSm90ILi2EN4cute5tupleIJNS5_1CILi1EEES8_S8_EEENS6_IJNS7_ILi128EEENS7_ILi96EEENS7_ILi64EEEEEELi256ENS_6half_tEfNS_4arch4Sm90ELb1ELb0ELb0ELb1ELb0ELb1ELb0ELb1ELb0ELb1ELb1ELb0EEENS1_21CollectiveEpilogueFwdINS6_IJSA_NS7_ILi256EEESB_EEES9_SE_SG_Li256ELb1ELb1ELb1ELb0EEENS1_36VarlenDynamicPersistentTileSchedulerILi128ELi96ELi256ELi128ELb1ELb1ELb1ELb1ELb1ELb1EEEEEEEEEvNT_6ParamsE,"ax",@progbits
	.align	128
.text._ZN7cutlass13device_kernelIN5flash11enable_sm90INS1_16FlashAttnFwdSm90INS1_25CollectiveMainloopFwdSm90ILi2EN4cute5tupleIJNS5_1CILi1EEES8_S8_EEENS6_IJNS7_ILi128EEENS7_ILi96EEENS7_ILi64EEEEEELi256ENS_6half_tEfNS_4arch4Sm90ELb1ELb0ELb0ELb1ELb0ELb1ELb0ELb1ELb0ELb1ELb1ELb0EEENS1_21CollectiveEpilogueFwdINS6_IJSA_NS7_ILi256EEESB_EEES9_SE_SG_Li256ELb1ELb1ELb1ELb0EEENS1_36VarlenDynamicPersistentTileSchedulerILi128ELi96ELi256ELi128ELb1ELb1ELb1ELb1ELb1ELb1EEEEEEEEEvNT_6ParamsE:
        .type           _ZN7cutlass13device_kernelIN5flash11enable_sm90INS1_16FlashAttnFwdSm90INS1_25CollectiveMainloopFwdSm90ILi2EN4cute5tupleIJNS5_1CILi1EEES8_S8_EEENS6_IJNS7_ILi128EEENS7_ILi96EEENS7_ILi64EEEEEELi256ENS_6half_tEfNS_4arch4Sm90ELb1ELb0ELb0ELb1ELb0ELb1ELb0ELb1ELb0ELb1ELb1ELb0EEENS1_21CollectiveEpilogueFwdINS6_IJSA_NS7_ILi256EEESB_EEES9_SE_SG_Li256ELb1ELb1ELb1ELb0EEENS1_36VarlenDynamicPersistentTileSchedulerILi128ELi96ELi256ELi128ELb1ELb1ELb1ELb1ELb1ELb1EEEEEEEEEvNT_6ParamsE,@function
        .size           _ZN7cutlass13device_kernelIN5flash11enable_sm90INS1_16FlashAttnFwdSm90INS1_25CollectiveMainloopFwdSm90ILi2EN4cute5tupleIJNS5_1CILi1EEES8_S8_EEENS6_IJNS7_ILi128EEENS7_ILi96EEENS7_ILi64EEEEEELi256ENS_6half_tEfNS_4arch4Sm90ELb1ELb0ELb0ELb1ELb0ELb1ELb0ELb1ELb0ELb1ELb1ELb0EEENS1_21CollectiveEpilogueFwdINS6_IJSA_NS7_ILi256EEESB_EEES9_SE_SG_Li256ELb1ELb1ELb1ELb0EEENS1_36VarlenDynamicPersistentTileSchedulerILi128ELi96ELi256ELi128ELb1ELb1ELb1ELb1ELb1ELb1EEEEEEEEEvNT_6ParamsE,(.L_x_6146 - _ZN7cutlass13device_kernelIN5flash11enable_sm90INS1_16FlashAttnFwdSm90INS1_25CollectiveMainloopFwdSm90ILi2EN4cute5tupleIJNS5_1CILi1EEES8_S8_EEENS6_IJNS7_ILi128EEENS7_ILi96EEENS7_ILi64EEEEEELi256ENS_6half_tEfNS_4arch4Sm90ELb1ELb0ELb0ELb1ELb0ELb1ELb0ELb1ELb0ELb1ELb1ELb0EEENS1_21CollectiveEpilogueFwdINS6_IJSA_NS7_ILi256EEESB_EEES9_SE_SG_Li256ELb1ELb1ELb1ELb0EEENS1_36VarlenDynamicPersistentTileSchedulerILi128ELi96ELi256ELi128ELb1ELb1ELb1ELb1ELb1ELb1EEEEEEEEEvNT_6ParamsE)
        .other          _ZN7cutlass13device_kernelIN5flash11enable_sm90INS1_16FlashAttnFwdSm90INS1_25CollectiveMainloopFwdSm90ILi2EN4cute5tupleIJNS5_1CILi1EEES8_S8_EEENS6_IJNS7_ILi128EEENS7_ILi96EEENS7_ILi64EEEEEELi256ENS_6half_tEfNS_4arch4Sm90ELb1ELb0ELb0ELb1ELb0ELb1ELb0ELb1ELb0ELb1ELb1ELb0EEENS1_21CollectiveEpilogueFwdINS6_IJSA_NS7_ILi256EEESB_EEES9_SE_SG_Li256ELb1ELb1ELb1ELb0EEENS1_36VarlenDynamicPersistentTileSchedulerILi128ELi96ELi256ELi128ELb1ELb1ELb1ELb1ELb1ELb1EEEEEEEEEvNT_6ParamsE,@"STO_CUDA_ENTRY STV_DEFAULT"
_ZN7cutlass13device_kernelIN5flash11enable_sm90INS1_16FlashAttnFwdSm90INS1_25CollectiveMainloopFwdSm90ILi2EN4cute5tupleIJNS5_1CILi1EEES8_S8_EEENS6_IJNS7_ILi128EEENS7_ILi96EEENS7_ILi64EEEEEELi256ENS_6half_tEfNS_4arch4Sm90ELb1ELb0ELb0ELb1ELb0ELb1ELb0ELb1ELb0ELb1ELb1ELb0EEENS1_21CollectiveEpilogueFwdINS6_IJSA_NS7_ILi256EEESB_EEES9_SE_SG_Li256ELb1ELb1ELb1ELb0EEENS1_36VarlenDynamicPersistentTileSchedulerILi128ELi96ELi256ELi128ELb1ELb1ELb1ELb1ELb1ELb1EEEEEEEEEvNT_6ParamsE:
        /* <DEDUP_REMOVED lines=24> */
.L_x_4850:
[----:B------:R-:W-:Y:S05]  /*0180*/  BSYNC B0 ;  /* 0x0000000000007941 */ /* 0x000fea0003800000 */
.L_x_4849:
        /* <DEDUP_REMOVED lines=41> */
.L_x_4851:
        /* <DEDUP_REMOVED lines=22> */
.L_x_4852:
        /* <DEDUP_REMOVED lines=18> */
.L_x_4853:
        /* <DEDUP_REMOVED lines=22> */
.L_x_4854:
        /* <DEDUP_REMOVED lines=22> */
.L_x_4855:
        /* <DEDUP_REMOVED lines=8> */
.L_x_4858:
        /* <DEDUP_REMOVED lines=74> */
[C---:B------:R-:W-:Y:S01]  /*0e80*/  IMAD.SHL.U32 R204, R3.reuse, 0x4, RZ ;  /* 0x0000000403cc7824 */ /* 0x040fe200078e00ff */
[----:B------:R-:W-:Y:S01]  /*0e90*/  LOP3.LUT R212, R212, 0x1c0, RZ, 0xc0, !PT ;  /* 0x000001c0d4d47812 */ /* 0x000fe200078ec0ff */
[----:B------:R-:W-:Y:S01]  /*0ea0*/  IMAD.SHL.U32 R4, R4, 0x40, RZ ;  /* 0x0000004004047824 */ /* 0x000fe200078e00ff */
[----:B------:R-:W-:Y:S01]  /*0eb0*/  STL [R1+0x70], R12 ;  /* 0x0000700c01007387 */ /* 0x000fe20000100800 */
[----:B------:R-:W-:Y:S01]  /*0ec0*/  IMAD.IADD R0, R3, 0x1, -R0 ;  /* 0x0000000103007824 */ /* 0x000fe200078e0a00 */
[----:B------:R-:W-:Y:S01]  /*0ed0*/  SHF.R.S32.HI R3, RZ, 0x1f, R209 ;  /* 0x0000001fff037819 */ /* 0x000fe200000114d1 */
[----:B------:R-:W-:Y:S01]  /*0ee0*/  IMAD.IADD R9, R20, 0x1, -R9 ;  /* 0x0000000114097824 */ /* 0x000fe200078e0a09 */
[----:B------:R-:W-:Y:S01]  /*0ef0*/  SHF.R.U32.HI R3, RZ, 0x3, R212 ;  /* 0x00000003ff037819 */ /* 0x000fe200000116d4 */
[----:B------:R-:W-:Y:S01]  /*0f00*/  VIADD R220, R209, 0x40 ;  /* 0x00000040d1dc7836 */ /* 0x000fe20000000000 */
[----:B------:R-:W-:Y:S01]  /*0f10*/  LOP3.LUT R8, R212, 0x38, R16, 0xf8, !PT ;  /* 0x00000038d4087812 */ /* 0x000fe200078ef810 */
[----:B------:R-:W-:Y:S01]  /*0f20*/  IMAD.SHL.U32 R214, R9, 0x2, RZ ;  /* 0x0000000209d67824 */ /* 0x000fe200078e00ff */
[----:B------:R-:W-:Y:S01]  /*0f30*/  LOP3.LUT R217, R4, 0xfffffe00, RZ, 0xc0, !PT ;  /* 0xfffffe0004d97812 */ /* 0x000fe200078ec0ff */
[----:B------:R-:W-:Y:S01]  /*0f40*/  VIADD R219, R209, 0x80 ;  /* 0x00000080d1db7836 */ /* 0x000fe20000000000 */
[----:B------:R-:W-:Y:S01]  /*0f50*/  SHF.R.S32.HI R4, RZ, 0x1f, R220 ;  /* 0x0000001fff047819 */ /* 0x000fe200000114dc */
[----:B------:R-:W-:Y:S01]  /*0f60*/  VIADD R35, R214, 0x28 ;  /* 0x00000028d6237836 */ /* 0x000fe20000000000 */
[----:B------:R-:W-:Y:S01]  /*0f70*/  LOP3.LUT R8, R217, R8, R3, 0xf6, !PT ;  /* 0x00000008d9087212 */ /* 0x000fe200078ef603 */
[----:B------:R-:W-:Y:S01]  /*0f80*/  IMAD.SHL.U32 R4, R10, 0x8, RZ ;  /* 0x000000080a047824 */ /* 0x000fe200078e00ff */
[C---:B------:R-:W-:Y:S01]  /*0f90*/  IADD3 R38, R214.reuse, 0x10, RZ ;  /* 0x00000010d6267810 */ /* 0x040fe20007ffe0ff */
[----:B------:R-:W-:Y:S01]  /*0fa0*/  VIADD R32, R214, 0x40 ;  /* 0x00000040d6207836 */ /* 0x000fe20000000000 */
[----:B------:R-:W-:Y:S01]  /*0fb0*/  SHF.R.S32.HI R9, RZ, 0x1f, R219 ;  /* 0x0000001fff097819 */ /* 0x000fe200000114db */
[----:B------:R-:W-:Y:S01]  /*0fc0*/  IMAD R3, R8, 0x2, R19 ;  /* 0x0000000208037824 */ /* 0x000fe200078e0213 */
[----:B------:R-:W-:Y:S01]  /*0fd0*/  SHF.R.S32.HI R8, RZ, 0x1f, R38 ;  /* 0x0000001fff087819 */ /* 0x000fe20000011426 */
[C---:B------:R-:W-:Y:S01]  /*0fe0*/  VIADD R29, R214.reuse, 0x58 ;  /* 0x00000058d61d7836 */ /* 0x040fe20000000000 */
[----:B------:R-:W-:Y:S01]  /*0ff0*/  SHF.R.S32.HI R8, RZ, 0x1f, R35 ;  /* 0x0000001fff087819 */ /* 0x000fe20000011423 */
[C---:B------:R-:W-:Y:S01]  /*1000*/  VIADD R26, R214.reuse, 0x70 ;  /* 0x00000070d61a7836 */ /* 0x040fe20000000000 */
[----:B------:R0:W-:Y:S01]  /*1010*/  STL [R1+0x74], R4 ;  /* 0x0000740401007387 */ /* 0x0001e20000100800 */
[----:B------:R-:W-:Y:S01]  /*1020*/  IMAD.MOV.U32 R6, RZ, RZ, R14 ;  /* 0x000000ffff067224 */ /* 0x000fe200078e000e */
        /* <DEDUP_REMOVED lines=9> */
[C---:B0-----:R-:W-:Y:S01]  /*10c0*/  VIADD R4, R214.reuse, 0xc8 ;  /* 0x000000c8d6047836 */ /* 0x041fe20000000000 */
[----:B------:R-:W-:Y:S01]  /*10d0*/  SHF.R.S32.HI R8, RZ, 0x1f, R14 ;  /* 0x0000001fff087819 */ /* 0x000fe2000001140e */
[----:B------:R-:W-:Y:S01]  /*10e0*/  IMAD.MOV.U32 R5, RZ, RZ, R13 ;  /* 0x000000ffff057224 */ /* 0x000fe200078e000d */
[----:B------:R-:W-:Y:S01]  /*10f0*/  SHF.R.S32.HI R8, RZ, 0x1f, R10 ;  /* 0x0000001fff087819 */ /* 0x000fe2000001140a */
[C---:B-1----:R-:W-:Y:S01]  /*1100*/  VIADD R3, R214.reuse, 0xd0 ;  /* 0x000000d0d6037836 */ /* 0x042fe20000000000 */
[----:B------:R-:W-:Y:S01]  /*1110*/  SHF.R.S32.HI R10, RZ, 0x1f, R9 ;  /* 0x0000001fff0a7819 */ /* 0x000fe20000011409 */
[----:B------:R-:W-:Y:S01]  /*1120*/  IMAD.MOV.U32 R7, RZ, RZ, R15 ;  /* 0x000000ffff077224 */ /* 0x000fe200078e000f */
[----:B------:R-:W-:Y:S01]  /*1130*/  SHF.R.S32.HI R9, RZ, 0x1f, R4 ;  /* 0x0000001fff097819 */ /* 0x000fe20000011404 */
[C---:B------:R-:W-:Y:S01]  /*1140*/  VIADD R237, R214.reuse, 0xd8 ;  /* 0x000000d8d6ed7836 */ /* 0x040fe20000000000 */
[----:B------:R-:W-:Y:S01]  /*1150*/  SHF.R.S32.HI R8, RZ, 0x1f, R3 ;  /* 0x0000001fff087819 */ /* 0x000fe20000011403 */
[----:B------:R-:W-:-:S02]  /*1160*/  VIADD R236, R214, 0xe0 ;  /* 0x000000e0d6ec7836 */ /* 0x000fc40000000000 */
        /* <DEDUP_REMOVED lines=39> */
[----:B------:R-:W-:-:S07]  /*13e0*/  SHF.R.S32.HI R3, RZ, 0x1f, R233 ;  /* 0x0000001fff037819 */ /* 0x000fce00000114e9 */
.L_x_5019:
[----:B01----:R-:W0:Y:S02]  /*13f0*/  LDC.64 R8, c[0x0][0xc88] ;  /* 0x00032200ff087b82 */ /* 0x003e240000000a00 */
[----:B0-----:R-:W-:-:S05]  /*1400*/  IMAD.WIDE R8, R7, 0x4, R8 ;  /* 0x0000000407087825 */ /* 0x001fca00078e0208 */
[----:B--2---:R-:W2:Y:S01]  /*1410*/  LDG.E R224, desc[UR40][R8.64] ;  /* 0x0000002808e07981 */ /* 0x004ea2000c1e1900 */
[----:B------:R-:W-:Y:S05]  /*1420*/  YIELD ;  /* 0x0000000000007946 */ /* 0x000fea0003800000 */
[----:B------:R-:W-:Y:S01]  /*1430*/  ULDC.64 UR4, c[0x0][0xa28] ;  /* 0x00028a0000047ab9 */ /* 0x000fe20000000a00 */
[----:B------:R-:W-:Y:S01]  /*1440*/  ULDC.64 UR8, c[0x0][0xa18] ;  /* 0x0002860000087ab9 */ /* 0x000fe20000000a00 */
[----:B------:R-:W-:Y:S01]  /*1450*/  ISETP.NE.U32.AND P1, PT, RZ, UR4, PT ;  /* 0x00000004ff007c0c */ /* 0x000fe2000bf25070 */
[----:B------:R-:W-:Y:S01]  /*1460*/  ULDC.64 UR6, c[0x0][0xa08] ;  /* 0x0002820000067ab9 */ /* 0x000fe20000000a00 */
[----:B------:R-:W-:Y:S01]  /*1470*/  IMAD.MOV.U32 R15, RZ, RZ, RZ ;  /* 0x000000ffff0f7224 */ /* 0x000fe200078e00ff */
[----:B------:R-:W-:Y:S01]  /*1480*/  ISETP.NE.U32.AND P0, PT, RZ, UR6, PT ;  /* 0x00000006ff007c0c */ /* 0x000fe2000bf05070 */
[----:B-----5:R-:W-:Y:S01]  /*1490*/  IMAD.MOV.U32 R31, RZ, RZ, RZ ;  /* 0x000000ffff1f7224 */ /* 0x020fe200078e00ff */
[----:B------:R-:W-:-:S02]  /*14a0*/  ISETP.NE.AND.EX P1, PT, RZ, UR5, PT, P1 ;  /* 0x00000005ff007c0c */ /* 0x000fc4000bf25310 */
[----:B------:R-:W-:Y:S02]  /*14b0*/  ISETP.NE.AND.EX P0, PT, RZ, UR7, PT, P0 ;  /* 0x00000007ff007c0c */ /* 0x000fe4000bf05300 */
[----:B--2-4-:R-:W-:Y:S01]  /*14c0*/  SHF.R.S32.HI R0, RZ, 0x1f, R224 ;  /* 0x0000001fff007819 */ /* 0x014fe200000114e0 */
        /* <DEDUP_REMOVED lines=24> */
[----:B------:R-:W-:Y:S01]  /*1650*/  MOV R24, UR5 ;  /* 0x0000000500187c02 */ /* 0x000fe20008000f00 */
        /* <DEDUP_REMOVED lines=11> */
.L_x_4860:
[----:B------:R-:W-:Y:S01]  /*1710*/  ULDC.64 UR4, c[0x0][0xa20] ;  /* 0x0002880000047ab9 */ /* 0x000fe20000000a00 */
[C---:B------:R-:W-:Y:S02]  /*1720*/  LOP3.LUT R3, R6.reuse, 0xff000000, RZ, 0xc0, !PT ;  /* 0xff00000006037812 */ /* 0x040fe400078ec0ff */
        /* <DEDUP_REMOVED lines=11> */
.L_x_4861:
[----:B------:R-:W-:Y:S05]  /*17e0*/  @!P0 BRA `(.L_x_4862) ;  /* 0x00000000000c8947 */ /* 0x000fea0003800000 */
[----:B------:R-:W2:Y:S04]  /*17f0*/  LDG.E R3, desc[UR40][R12.64] ;  /* 0x000000280c037981 */ /* 0x000ea8000c1e1900 */
[----:B------:R-:W2:Y:S02]  /*1800*/  LDG.E R30, desc[UR40][R12.64+0x4] ;  /* 0x000004280c1e7981 */ /* 0x000ea4000c1e1900 */
[----:B--2---:R-:W-:-:S07]  /*1810*/  IMAD.IADD R30, R30, 0x1, -R3 ;  /* 0x000000011e1e7824 */ /* 0x004fce00078e0a03 */
.L_x_4862:
[----:B------:R-:W-:Y:S01]  /*1820*/  ULDC.64 UR4, c[0x0][0xa10] ;  /* 0x0002840000047ab9 */ /* 0x000fe20000000a00 */
[----:B------:R-:W1:Y:S01]  /*1830*/  LDC R4, c[0x0][0x448] ;  /* 0x00011200ff047b82 */ /* 0x000e620000000800 */
[----:B------:R-:W-:-:S04]  /*1840*/  ISETP.NE.U32.AND P0, PT, RZ, UR4, PT ;  /* 0x00000004ff007c0c */ /* 0x000fc8000bf05070 */
[----:B------:R-:W-:Y:S01]  /*1850*/  ISETP.NE.AND.EX P0, PT, RZ, UR5, PT, P0 ;  /* 0x00000005ff007c0c */ /* 0x000fe2000bf05300 */
[----:B------:R-:W-:-:S12]  /*1860*/  ULDC.64 UR4, c[0x0][0xa30] ;  /* 0x00028c0000047ab9 */ /* 0x000fd80000000a00 */
[----:B0-----:R-:W0:Y:S02]  /*1870*/  @P0 LDC.64 R6, c[0x0][0xa10] ;  /* 0x00028400ff060b82 */ /* 0x001e240000000a00 */
[----:B0-----:R-:W-:-:S05]  /*1880*/  @P0 IMAD.WIDE R6, R224, 0x4, R6 ;  /* 0x00000004e0060825 */ /* 0x001fca00078e0206 */
[----:B------:R-:W2:Y:S04]  /*1890*/  @P0 LDG.E R0, desc[UR40][R6.64] ;  /* 0x0000002806000981 */ /* 0x000ea8000c1e1900 */
[----:B------:R0:W2:Y:S01]  /*18a0*/  @P0 LDG.E R3, desc[UR40][R6.64+0x4] ;  /* 0x0000042806030981 */ /* 0x0000a2000c1e1900 */
[----:B------:R-:W-:Y:S01]  /*18b0*/  ISETP.NE.U32.AND P1, PT, RZ, UR4, PT ;  /* 0x00000004ff007c0c */ /* 0x000fe2000bf25070 */
[----:B-----5:R-:W-:-:S03]  /*18c0*/  IMAD.MOV.U32 R152, RZ, RZ, R30 ;  /* 0x000000ffff987224 */ /* 0x020fc600078e001e */
[----:B------:R-:W-:-:S13]  /*18d0*/  ISETP.NE.AND.EX P1, PT, RZ, UR5, PT, P1 ;  /* 0x00000005ff007c0c */ /* 0x000fda000bf25310 */
[----:B------:R-:W-:-:S04]  /*18e0*/  @P1 IADD3 R8, P2, R225, UR4, RZ ;  /* 0x00000004e1081c10 */ /* 0x000fc8000ff5e0ff */
[----:B------:R-:W-:-:S05]  /*18f0*/  @P1 IADD3.X R9, R227, UR5, RZ, P2, !PT ;  /* 0x00000005e3091c10 */ /* 0x000fca00097fe4ff */
[----:B------:R3:W5:Y:S01]  /*1900*/  @P1 LDG.E R152, desc[UR40][R8.64] ;  /* 0x0000002808981981 */ /* 0x000762000c1e1900 */
[----:B-1----:R-:W-:Y:S01]  /*1910*/  ISETP.NE.AND P1, PT, R4, 0x1, PT ;  /* 0x000000010400780c */ /* 0x002fe20003f25270 */
[----:B------:R-:W-:Y:S01]  /*1920*/  IMAD.SHL.U32 R210, R5, 0x80, RZ ;  /* 0x0000008005d27824 */ /* 0x000fe200078e00ff */
[----:B------:R-:W-:Y:S01]  /*1930*/  BSSY B0, `(.L_x_4863) ;  /* 0x0000035000007945 */ /* 0x000fe20003800000 */
[----:B------:R-:W-:Y:S01]  /*1940*/  IMAD.IADD R15, R30, 0x1, -R15 ;  /* 0x000000011e0f7824 */ /* 0x000fe200078e0a0f */
[----:B------:R-:W-:Y:S01]  /*1950*/  LOP3.LUT R231, R223, 0xff, RZ, 0xc0, !PT ;  /* 0x000000ffdfe77812 */ /* 0x000fe200078ec0ff */
[----:B------:R-:W-:Y:S01]  /*1960*/  VIADD R4, R210, 0x7f ;  /* 0x0000007fd2047836 */ /* 0x000fe20000000000 */
[----:B------:R-:W-:-:S07]  /*1970*/  SHF.R.U32.HI R223, RZ, 0x10, R223 ;  /* 0x00000010ffdf7819 */ /* 0x000fce00000116df */
[----:B------:R-:W1:Y:S08]  /*1980*/  @P1 LDC R11, c[0x0][0x44c] ;  /* 0x00011300ff0b1b82 */ /* 0x000e700000000800 */
[----:B0-----:R-:W0:Y:S01]  /*1990*/  @P1 LDC R7, c[0x0][0x450] ;  /* 0x00011400ff071b82 */ /* 0x001e220000000800 */
[----:B--2---:R-:W-:Y:S02]  /*19a0*/  @P0 IMAD.IADD R24, R3, 0x1, -R0 ;  /* 0x0000000103180824 */ /* 0x004fe400078e0a00 */
[----:B-1----:R-:W-:-:S04]  /*19b0*/  @P1 IMAD.HI.U32 R0, R4, R11, RZ ;  /* 0x0000000b04001227 */ /* 0x002fc800078e00ff */
[----:B------:R-:W-:Y:S01]  /*19c0*/  IMAD.IADD R213, R15, 0x1, R24 ;  /* 0x000000010fd57824 */ /* 0x000fe200078e0218 */
[----:B0-----:R-:W-:-:S03]  /*19d0*/  @P1 SHF.R.U32.HI R4, RZ, R7, R0 ;  /* 0x00000007ff041219 */ /* 0x001fc60000011600 */
[C---:B------:R-:W-:Y:S01]  /*19e0*/  VIADD R0, R213.reuse, 0x5f ;  /* 0x0000005fd5007836 */ /* 0x040fe20000000000 */
[----:B------:R-:W-:-:S03]  /*19f0*/  IADD3 R60, R213, 0x60, -R211 ;  /* 0x00000060d53c7810 */ /* 0x000fc60007ffe8d3 */
[----:B------:R-:W-:-:S04]  /*1a00*/  IMAD.HI R0, R0, 0x2aaaaaab, RZ ;  /* 0x2aaaaaab00007827 */ /* 0x000fc800078e02ff */
[----:B------:R-:W-:Y:S01]  /*1a10*/  IMAD.IADD R4, R60, 0x1, R4 ;  /* 0x000000013c047824 */ /* 0x000fe200078e0204 */
[----:B------:R-:W-:-:S03]  /*1a20*/  SHF.R.U32.HI R29, RZ, 0x1f, R0 ;  /* 0x0000001fff1d7819 */ /* 0x000fc60000011600 */
[----:B------:R-:W-:Y:S01]  /*1a30*/  IMAD.HI R4, R4, 0x2aaaaaab, RZ ;  /* 0x2aaaaaab04047827 */ /* 0x000fe200078e02ff */
[----:B------:R-:W-:-:S03]  /*1a40*/  LEA.HI.SX32 R29, R0, R29, 0x1c ;  /* 0x0000001d001d7211 */ /* 0x000fc600078fe2ff */
[----:B------:R-:W-:Y:S01]  /*1a50*/  IMAD.MOV.U32 R0, RZ, RZ, RZ ;  /* 0x000000ffff007224 */ /* 0x000fe200078e00ff */
[----:B------:R-:W-:-:S04]  /*1a60*/  SHF.R.U32.HI R3, RZ, 0x1f, R4 ;  /* 0x0000001fff037819 */ /* 0x000fc80000011604 */
[----:B------:R-:W-:-:S04]  /*1a70*/  LEA.HI.SX32 R4, R4, R3, 0x1c ;  /* 0x0000000304047211 */ /* 0x000fc800078fe2ff */
[----:B---3--:R-:W-:-:S04]  /*1a80*/  VIMNMX R9, R29, R4, PT ;  /* 0x000000041d097248 */ /* 0x008fc80003fe0100 */
[----:B------:R-:W-:-:S13]  /*1a90*/  ISETP.GE.AND P0, PT, R9, 0x1, PT ;  /* 0x000000010900780c */ /* 0x000fda0003f06270 */
        /* <DEDUP_REMOVED lines=30> */
.L_x_4864:
[----:B------:R-:W-:Y:S05]  /*1c80*/  BSYNC B0 ;  /* 0x0000000000007941 */ /* 0x000fea0003800000 */
.L_x_4863:
        /* <DEDUP_REMOVED lines=37> */
.L_x_4867:
[----:B------:R-:W-:Y:S05]  /*1ee0*/  BSYNC B6 ;  /* 0x0000000000067941 */ /* 0x000fea0003800000 */
.L_x_4866:
[----:B------:R-:W-:Y:S01]  /*1ef0*/  VIADD R25, R19, 0x400 ;  /* 0x0000040013197836 */ /* 0x000fe20000000000 */
[----:B------:R-:W-:Y:S04]  /*1f00*/  BSSY B6, `(.L_x_4868) ;  /* 0x0000013000067945 */ /* 0x000fe80003800000 */
[----:B------:R-:W-:-:S13]  /*1f10*/  LOP3.LUT P0, RZ, R25, 0x3ff, RZ, 0xc0, !PT ;  /* 0x000003ff19ff7812 */ /* 0x000fda000780c0ff */
[----:B------:R-:W-:Y:S05]  /*1f20*/  @!P0 BRA `(.L_x_4869) ;  /* 0x0000000000408947 */ /* 0x000fea0003800000 */
[----:B------:R-:W-:Y:S01]  /*1f30*/  MOV R14, 0x0 ;  /* 0x00000000000e7802 */ /* 0x000fe20000000f00 */
[----:B------:R-:W-:Y:S01]  /*1f40*/  ULDC.64 UR4, c[0x4][0x98] ;  /* 0x0100260000047ab9 */ /* 0x000fe20000000a00 */
[----:B------:R-:W-:Y:S01]  /*1f50*/  ULDC.64 UR6, c[0x4][0xa0] ;  /* 0x0100280000067ab9 */ /* 0x000fe20000000a00 */
[----:B------:R-:W-:Y:S01]  /*1f60*/  MOV R4, UR4 ;  /* 0x0000000400047c02 */ /* 0x000fe20008000f00 */
[----:B------:R-:W-:Y:S01]  /*1f70*/  IMAD.U32 R5, RZ, RZ, UR5 ;  /* 0x00000005ff057e24 */ /* 0x000fe2000f8e00ff */
[----:B------:R-:W-:Y:S01]  /*1f80*/  ULDC.64 UR4, c[0x4][0x18] ;  /* 0x0100060000047ab9 */ /* 0x000fe20000000a00 */
        /* <DEDUP_REMOVED lines=9> */
[----:B0----5:R-:W-:Y:S05]  /*2020*/  CALL.ABS.NOINC R14 ;  /* 0x000000000e007343 */ /* 0x021fea0003c00000 */
.L_x_4869:
[----:B------:R-:W-:Y:S05]  /*2030*/  BSYNC B6 ;  /* 0x0000000000067941 */ /* 0x000fea0003800000 */
.L_x_4868:
        /* <DEDUP_REMOVED lines=9> */
[----:B------:R-:W3:Y:S08]  /*20d0*/  LDC R75, c[0x0][0x3f4] ;  /* 0x0000fd00ff4b7b82 */ /* 0x000ef00000000800 */
[----:B------:R-:W-:Y:S01]  /*20e0*/  @P0 IADD3 R6, P1, R225, UR4, RZ ;  /* 0x00000004e1060c10 */ /* 0x000fe2000ff3e0ff */
[----:B------:R-:W-:-:S02]  /*20f0*/  VIADD R64, R16, 0x60 ;  /* 0x0000006010407836 */ /* 0x000fc40000000000 */
[----:B------:R-:W-:Y:S01]  /*2100*/  VIADD R12, R16, 0xe0 ;  /* 0x000000e0100c7836 */ /* 0x000fe20000000000 */
[----:B------:R-:W-:Y:S01]  /*2110*/  @P0 IADD3.X R7, R227, UR5, RZ, P1, !PT ;  /* 0x00000005e3070c10 */ /* 0x000fe20008ffe4ff */
[----:B------:R-:W-:Y:S01]  /*2120*/  ULDC.64 UR4, c[0x0][0xa08] ;  /* 0x0002820000047ab9 */ /* 0x000fe20000000a00 */
[----:B------:R-:W4:Y:S03]  /*2130*/  LDC.64 R14, c[0x0][0x3f8] ;  /* 0x0000fe00ff0e7b82 */ /* 0x000f260000000a00 */
[----:B------:R2:W3:Y:S01]  /*2140*/  @P0 LDG.E R0, desc[UR40][R6.64] ;  /* 0x0000002806000981 */ /* 0x0004e2000c1e1900 */
        /* <DEDUP_REMOVED lines=15> */
[----:B------:R-:W-:Y:S01]  /*2240*/  SHF.R.S32.HI R73, RZ, 0x1f, R229 ;  /* 0x0000001fff497819 */ /* 0x000fe200000114e5 */
[----:B------:R-:W-:Y:S01]  /*2250*/  VIADD R65, R16, 0x80 ;  /* 0x0000008010417836 */ /* 0x000fe20000000000 */
[----:B------:R-:W-:Y:S01]  /*2260*/  SHF.R.S32.HI R6, RZ, 0x1f, R11 ;  /* 0x0000001fff067819 */ /* 0x000fe2000001140b */
[----:B------:R-:W-:Y:S01]  /*2270*/  IMAD.WIDE.U32 R4, R222, UR4, R4 ;  /* 0x00000004de047c25 */ /* 0x000fe2000f8e0004 */
[----:B----4-:R-:W-:-:S02]  /*2280*/  SHF.L.U64.HI R69, R14, 0x6, R15 ;  /* 0x000000060e457819 */ /* 0x010fc4000001020f */
[----:B------:R-:W-:Y:S01]  /*2290*/  LEA.HI R36, R6, R11, RZ, 0x2 ;  /* 0x0000000b06247211 */ /* 0x000fe200078f10ff */
[----:B------:R-:W-:Y:S01]  /*22a0*/  IMAD R5, R222, UR5, R5 ;  /* 0x00000005de057c24 */ /* 0x000fe2000f8e0205 */
[----:B------:R-:W-:Y:S01]  /*22b0*/  ULDC.64 UR4, c[0x0][0x310] ;  /* 0x0000c40000047ab9 */ /* 0x000fe20000000a00 */
[----:B------:R-:W-:Y:S01]  /*22c0*/  IMAD R6, R232, R8, RZ ;  /* 0x00000008e8067224 */ /* 0x000fe200078e02ff */
[----:B------:R-:W-:Y:S01]  /*22d0*/  SHF.R.S32.HI R36, RZ, 0x1f, R36 ;  /* 0x0000001fff247819 */ /* 0x000fe20000011424 */
[----:B------:R-:W-:Y:S01]  /*22e0*/  VIADD R11, R16, 0xc0 ;  /* 0x000000c0100b7836 */ /* 0x000fe20000000000 */
[----:B0-----:R-:W-:Y:S01]  /*22f0*/  SHF.L.U64.HI R71, R56, 0x6, R57 ;  /* 0x0000000638477819 */ /* 0x001fe20000010239 */
[----:B------:R-:W-:Y:S01]  /*2300*/  IMAD R10, R23, R9, R6 ;  /* 0x00000009170a7224 */ /* 0x000fe200078e0206 */
[----:B------:R-:W-:Y:S01]  /*2310*/  LEA.HI R36, R36, R23, RZ, 0x3 ;  /* 0x0000001724247211 */ /* 0x000fe200078f18ff */
[----:B------:R-:W-:Y:S02]  /*2320*/  VIADD R66, R16, 0xa0 ;  /* 0x000000a010427836 */ /* 0x000fe40000000000 */
[----:B------:R-:W-:Y:S01]  /*2330*/  IMAD.SHL.U32 R68, R8, 0x40, RZ ;  /* 0x0000004008447824 */ /* 0x000fe200078e00ff */
[----:B------:R-:W-:Y:S01]  /*2340*/  LOP3.LUT R36, R36, 0xfffffff8, RZ, 0xc0, !PT ;  /* 0xfffffff824247812 */ /* 0x000fe200078ec0ff */
[----:B------:R-:W-:-:S02]  /*2350*/  IMAD R30, R232, R56, RZ ;  /* 0x00000038e81e7224 */ /* 0x000fc400078e02ff */
[----:B------:R-:W-:Y:S01]  /*2360*/  VIADD R74, R38, 0x8 ;  /* 0x00000008264a7836 */ /* 0x000fe20000000000 */
[----:B------:R-:W-:Y:S01]  /*2370*/  SHF.R.U32.HI R38, RZ, 0x3, R212 ;  /* 0x00000003ff267819 */ /* 0x000fe200000116d4 */
        /* <DEDUP_REMOVED lines=8> */
[----:B------:R-:W-:Y:S02]  /*2400*/  IMAD R77, R15, 0x60, RZ ;  /* 0x000000600f4d7824 */ /* 0x000fe400078e02ff */
[----:B------:R-:W-:Y:S02]  /*2410*/  IMAD.SHL.U32 R70, R14, 0x40, RZ ;  /* 0x000000400e467824 */ /* 0x000fe400078e00ff */
[----:B------:R-:W-:Y:S02]  /*2420*/  IMAD R41, R57, 0x60, RZ ;  /* 0x0000006039297824 */ /* 0x000fe400078e02ff */
[----:B------:R-:W-:-:S02]  /*2430*/  IMAD.SHL.U32 R72, R56, 0x40, RZ ;  /* 0x0000004038487824 */ /* 0x000fc400078e00ff */
[----:B-----5:R-:W-:Y:S01]  /*2440*/  IMAD.WIDE.U32 R30, R152, R56, R30 ;  /* 0x00000038981e7225 */ /* 0x020fe200078e001e */
[----:B---3--:R-:W-:Y:S02]  /*2450*/  SHF.R.S32.HI R3, RZ, 0x1f, R0 ;  /* 0x0000001fff037819 */ /* 0x008fe40000011400 */
[----:B------:R-:W-:Y:S02]  /*2460*/  SEL R21, R0, RZ, !P0 ;  /* 0x000000ff00157207 */ /* 0x000fe40004000000 */
[----:B------:R-:W-:-:S03]  /*2470*/  SEL R13, R3, RZ, !P0 ;  /* 0x000000ff030d7207 */ /* 0x000fc60004000000 */
[----:B------:R-:W-:-:S04]  /*2480*/  IMAD.WIDE.U32 R4, R21, UR4, R4 ;  /* 0x0000000415047c25 */ /* 0x000fc8000f8e0004 */
[----:B------:R-:W-:Y:S01]  /*2490*/  IMAD R0, R13, UR4, RZ ;  /* 0x000000040d007c24 */ /* 0x000fe2000f8e02ff */
[----:B------:R-:W-:-:S03]  /*24a0*/  IADD3 R3, P2, R4, R62, RZ ;  /* 0x0000003e04037210 */ /* 0x000fc60007f5e0ff */
[----:B------:R-:W-:Y:S01]  /*24b0*/  IMAD R61, R21, UR5, R0 ;  /* 0x00000005153d7c24 */ /* 0x000fe2000f8e0200 */
[----:B------:R-:W-:Y:S05]  /*24c0*/  @!P6 WARPSYNC.ALL ;  /* 0x000000000000e948 */ /* 0x000fea0003800000 */
[C---:B------:R-:W-:Y:S01]  /*24d0*/  VIADD R0, R16.reuse, 0x20 ;  /* 0x0000002010007836 */ /* 0x040fe20000000000 */
[----:B------:R-:W-:Y:S01]  /*24e0*/  ULDC UR4, c[0x0][0x320] ;  /* 0x0000c80000047ab9 */ /* 0x000fe20000000800 */
[----:B------:R-:W-:Y:S01]  /*24f0*/  IMAD.IADD R61, R5, 0x1, R61 ;  /* 0x00000001053d7824 */ /* 0x000fe200078e023d */
[----:B------:R-:W-:Y:S01]  /*2500*/  @!P6 BAR.SYNC.DEFER_BLOCKING 0x9, 0x100 ;  /* 0x024400000000eb1d */ /* 0x000fe20000010000 */
[----:B------:R-:W-:-:S02]  /*2510*/  ISETP.GE.AND P0, PT, R16, UR4, PT ;  /* 0x0000000410007c0c */ /* 0x000fc4000bf06270 */
[----:B------:R-:W-:Y:S02]  /*2520*/  ISETP.GE.AND P1, PT, R0, UR4, PT ;  /* 0x0000000400007c0c */ /* 0x000fe4000bf26270 */
[----:B------:R-:W-:Y:S01]  /*2530*/  IADD3.X R62, R61, R63, R10, P2, !PT ;  /* 0x0000003f3d3e7210 */ /* 0x000fe200017fe40a */
[----:B------:R-:W-:Y:S01]  /*2540*/  VIADD R63, R16, 0x40 ;  /* 0x00000040103f7836 */ /* 0x000fe20000000000 */
[----:B------:R-:W-:Y:S01]  /*2550*/  SEL R7, RZ, 0xffffffff, P1 ;  /* 0xffffffffff077807 */ /* 0x000fe20000800000 */
[----:B------:R-:W-:Y:S01]  /*2560*/  ULDC.64 UR6, c[0x0][0x330] ;  /* 0x0000cc0000067ab9 */ /* 0x000fe20000000a00 */
[----:B------:R-:W-:Y:S02]  /*2570*/  SEL R6, RZ, 0x1, P0 ;  /* 0x00000001ff067807 */ /* 0x000fe40000000000 */
[----:B------:R-:W-:Y:S01]  /*2580*/  ISETP.GE.AND P0, PT, R63, UR4, PT ;  /* 0x000000043f007c0c */ /* 0x000fe2000bf06270 */
[----:B------:R-:W-:Y:S01]  /*2590*/  IMAD.SHL.U32 R7, R7, 0x2, RZ ;  /* 0x0000000207077824 */ /* 0x000fe200078e00ff */
[----:B------:R-:W-:-:S02]  /*25a0*/  ISETP.GE.AND P1, PT, R64, UR4, PT ;  /* 0x0000000440007c0c */ /* 0x000fc4000bf26270 */
        /* <DEDUP_REMOVED lines=8> */
[----:B------:R-:W-:Y:S02]  /*2630*/  LOP3.LUT R10, R12, R10, R11, 0xfe, !PT ;  /* 0x0000000a0c0a7212 */ /* 0x000fe400078efe0b */
[----:B------:R-:W-:Y:S01]  /*2640*/  ISETP.GE.AND P1, PT, R66, UR4, PT ;  /* 0x0000000442007c0c */ /* 0x000fe2000bf26270 */
[----:B------:R-:W-:Y:S01]  /*2650*/  ULDC.64 UR4, c[0x0][0x338] ;  /* 0x0000ce0000047ab9 */ /* 0x000fe20000000a00 */
[----:B------:R-:W-:Y:S01]  /*2660*/  SEL R11, RZ, 0x10, P0 ;  /* 0x00000010ff0b7807 */ /* 0x000fe20000000000 */
[----:B------:R-:W-:Y:S01]  /*2670*/  IMAD R13, R13, UR4, RZ ;  /* 0x000000040d0d7c24 */ /* 0x000fe2000f8e02ff */
[----:B------:R-:W-:Y:S01]  /*2680*/  ISETP.GE.AND P0, PT, R16, R75, PT ;  /* 0x0000004b1000720c */ /* 0x000fe20003f06270 */
[----:B------:R-:W-:Y:S01]  /*2690*/  IMAD.WIDE.U32 R6, R21, UR4, R6 ;  /* 0x0000000415067c25 */ /* 0x000fe2000f8e0006 */
[----:B------:R-:W-:Y:S01]  /*26a0*/  SEL R12, RZ, 0x20, P1 ;  /* 0x00000020ff0c7807 */ /* 0x000fe20000800000 */
[----:B------:R-:W-:Y:S01]  /*26b0*/  ULDC UR4, c[0x0][0x2f4] ;  /* 0x0000bd0000047ab9 */ /* 0x000fe20000000800 */
[----:B------:R-:W-:Y:S01]  /*26c0*/  SEL R35, R75, RZ, P0 ;  /* 0x000000ff4b237207 */ /* 0x000fe20000000000 */
[----:B------:R-:W-:Y:S01]  /*26d0*/  IMAD R93, R21, UR5, R13 ;  /* 0x00000005155d7c24 */ /* 0x000fe2000f8e020d */
[----:B------:R-:W-:Y:S01]  /*26e0*/  LOP3.LUT R11, R12, R10, R11, 0xfe, !PT ;  /* 0x0000000a0c0b7212 */ /* 0x000fe200078efe0b */
[----:B------:R-:W-:Y:S01]  /*26f0*/  IMAD.WIDE.U32 R12, R23, R14, R16 ;  /* 0x0000000e170c7225 */ /* 0x000fe200078e0010 */
[----:B------:R-:W-:-:S02]  /*2700*/  SEL R10, RZ, 0x40, P2 ;  /* 0x00000040ff0a7807 */ /* 0x000fc40001000000 */
[----:B------:R-:W-:Y:S01]  /*2710*/  IADD3 R58, P1, R23, R58, RZ ;  /* 0x0000003a173a7210 */ /* 0x000fe20007f3e0ff */
[----:B------:R-:W-:Y:S01]  /*2720*/  IMAD.IADD R35, R16, 0x1, R35 ;  /* 0x0000000110237824 */ /* 0x000fe200078e0223 */
[----:B------:R-:W-:Y:S01]  /*2730*/  LOP3.LUT R95, R11, R10, RZ, 0xfc, !PT ;  /* 0x0000000a0b5f7212 */ /* 0x000fe200078efcff */
[CC--:B------:R-:W-:Y:S01]  /*2740*/  IMAD R10, R232.reuse, R14.reuse, RZ ;  /* 0x0000000ee80a7224 */ /* 0x0c0fe200078e02ff */
[----:B------:R-:W-:Y:S01]  /*2750*/  SEL R94, RZ, 0xffffff80, P3 ;  /* 0xffffff80ff5e7807 */ /* 0x000fe20001800000 */
[----:B------:R-:W-:Y:S01]  /*2760*/  IMAD.X R59, R232, 0x1, R33, P1 ;  /* 0x00000001e83b7824 */ /* 0x000fe200008e0621 */
[----:B------:R-:W-:Y:S01]  /*2770*/  SHF.R.S32.HI R32, RZ, 0x1f, R35 ;  /* 0x0000001fff207819 */ /* 0x000fe20000011423 */
[C---:B------:R-:W-:Y:S01]  /*2780*/  IMAD R37, R23.reuse, R15, R10 ;  /* 0x0000000f17257224 */ /* 0x040fe200078e020a */
[----:B------:R-:W-:Y:S01]  /*2790*/  LOP3.LUT P1, RZ, R36, 0x4, RZ, 0xc0, !PT ;  /* 0x0000000424ff7812 */ /* 0x000fe2000782c0ff */
[----:B------:R-:W-:Y:S01]  /*27a0*/  IMAD.WIDE.U32 R10, R23, R14, R204 ;  /* 0x0000000e170a7225 */ /* 0x000fe200078e00cc */
[----:B------:R-:W-:-:S02]  /*27b0*/  LEA.HI R32, R32, R35, RZ, 0x3 ;  /* 0x0000002320207211 */ /* 0x000fc400078f18ff */
[----:B------:R-:W-:Y:S01]  /*27c0*/  SEL R89, R89, 0xffffffe0, !P1 ;  /* 0xffffffe059597807 */ /* 0x000fe20004800000 */
[----:B------:R-:W-:Y:S01]  /*27d0*/  IMAD R35, R9, 0x60, RZ ;  /* 0x0000006009237824 */ /* 0x000fe200078e02ff */
[--C-:B------:R-:W-:Y:S01]  /*27e0*/  LOP3.LUT R33, R212, 0x38, R32.reuse, 0xf8, !PT ;  /* 0x00000038d4217812 */ /* 0x100fe200078ef820 */
[----:B------:R-:W-:Y:S01]  /*27f0*/  IMAD.WIDE.U32 R8, R8, 0x60, RZ ;  /* 0x0000006008087825 */ /* 0x000fe200078e00ff */
[----:B------:R-:W-:Y:S02]  /*2800*/  LOP3.LUT R85, R32, 0xfffffff8, RZ, 0xc0, !PT ;  /* 0xfffffff820557812 */ /* 0x000fe400078ec0ff */
[----:B------:R-:W-:Y:S01]  /*2810*/  LOP3.LUT R88, R33, R38, RZ, 0x3c, !PT ;  /* 0x0000002621587212 */ /* 0x000fe200078e3cff */
[----:B------:R-:W-:Y:S01]  /*2820*/  IMAD.IADD R11, R11, 0x1, R37 ;  /* 0x000000010b0b7824 */ /* 0x000fe200078e0225 */
[----:B------:R-:W-:Y:S01]  /*2830*/  LOP3.LUT R33, R83, 0x38, R32, 0xf8, !PT ;  /* 0x0000003853217812 */ /* 0x000fe200078ef820 */
[----:B------:R-:W-:Y:S01]  /*2840*/  IMAD.IADD R13, R37, 0x1, R13 ;  /* 0x00000001250d7824 */ /* 0x000fe200078e020d */
[----:B------:R-:W-:Y:S01]  /*2850*/  SHF.R.S32.HI R37, RZ, 0x1f, R152 ;  /* 0x0000001fff257819 */ /* 0x000fe20000011498 */
[----:B------:R-:W-:Y:S01]  /*2860*/  IMAD.IADD R76, R9, 0x1, R35 ;  /* 0x00000001094c7824 */ /* 0x000fe200078e0223 */
[----:B------:R-:W-:Y:S01]  /*2870*/  LOP3.LUT R35, R83, 0x18, R16, 0xf8, !PT ;  /* 0x0000001853237812 */ /* 0x000fe200078ef810 */
[----:B------:R-:W-:Y:S01]  /*2880*/  IMAD.WIDE.U32 R20, R23, R56, R204 ;  /* 0x0000003817147225 */ /* 0x000fe200078e00cc */
[----:B------:R-:W-:-:S02]  /*2890*/  LOP3.LUT R33, R33, R86, RZ, 0x3c, !PT ;  /* 0x0000005621217212 */ /* 0x000fc400078e3cff */
[----:B------:R-:W-:Y:S01]  /*28a0*/  LOP3.LUT R35, R35, R86, RZ, 0x3c, !PT ;  /* 0x0000005623237212 */ /* 0x000fe200078e3cff */
[----:B------:R-:W-:Y:S01]  /*28b0*/  IMAD R34, R37, R14, RZ ;  /* 0x0000000e25227224 */ /* 0x000fe200078e02ff */
[----:B------:R-:W-:Y:S01]  /*28c0*/  LOP3.LUT R94, R95, 0x80, R94, 0xc8, !PT ;  /* 0x000000805f5e7812 */ /* 0x000fe200078ec85e */
[----:B------:R-:W-:Y:S01]  /*28d0*/  IMAD.IADD R21, R21, 0x1, R39 ;  /* 0x0000000115157824 */ /* 0x000fe200078e0227 */
[----:B------:R-:W-:Y:S01]  /*28e0*/  SHF.R.S32.HI R84, RZ, 0x3, R32 ;  /* 0x00000003ff547819 */ /* 0x000fe20000011420 */
[----:B------:R-:W-:Y:S01]  /*28f0*/  IMAD R37, R37, R56, RZ ;  /* 0x0000003825257224 */ /* 0x000fe200078e02ff */
[----:B------:R-:W-:Y:S01]  /*2900*/  SHF.R.S32.HI R87, RZ, 0x1f, R85 ;  /* 0x0000001fff577819 */ /* 0x000fe20000011455 */
[----:B------:R-:W-:Y:S01]  /*2910*/  IMAD R39, R152, R15, R34 ;  /* 0x0000000f98277224 */ /* 0x000fe200078e0222 */
[----:B------:R-:W-:Y:S01]  /*2920*/  ISETP.GE.AND P1, PT, R16, UR4, PT ;  /* 0x0000000410007c0c */ /* 0x000fe2000bf26270 */
[----:B------:R-:W-:Y:S01]  /*2930*/  IMAD.WIDE.U32 R10, R152, R14, R10 ;  /* 0x0000000e980a7225 */ /* 0x000fe200078e000a */
[----:B------:R-:W-:-:S02]  /*2940*/  ISETP.GE.AND P2, PT, R0, UR4, PT ;  /* 0x0000000400007c0c */ /* 0x000fc4000bf46270 */
[----:B------:R-:W-:Y:S01]  /*2950*/  LOP3.LUT R95, R95, 0x40, RZ, 0xc0, !PT ;  /* 0x000000405f5f7812 */ /* 0x000fe200078ec0ff */
[----:B------:R-:W-:-:S04]  /*2960*/  IMAD.WIDE.U32 R12, R152, R14, R12 ;  /* 0x0000000e980c7225 */ /* 0x000fc800078e000c */
[----:B------:R-:W-:-:S04]  /*2970*/  IMAD.WIDE.U32 R14, R14, 0x60, RZ ;  /* 0x000000600e0e7825 */ /* 0x000fc800078e00ff */
[C---:B------:R-:W-:Y:S01]  /*2980*/  IMAD R37, R152.reuse, R57, R37 ;  /* 0x0000003998257224 */ /* 0x040fe200078e0225 */
[----:B------:R-:W-:Y:S01]  /*2990*/  IADD3 R77, R15, R77, RZ ;  /* 0x0000004d0f4d7210 */ /* 0x000fe20007ffe0ff */
[----:B------:R-:W-:-:S04]  /*29a0*/  IMAD.WIDE.U32 R20, R152, R56, R20 ;  /* 0x0000003898147225 */ /* 0x000fc800078e0014 */
[----:B------:R-:W-:-:S04]  /*29b0*/  IMAD.WIDE.U32 R56, R56, 0x60, RZ ;  /* 0x0000006038387825 */ /* 0x000fc800078e00ff */
[----:B------:R-:W-:Y:S02]  /*29c0*/  IMAD R90, R216, 0x200, R35 ;  /* 0x00000200d85a7824 */ /* 0x000fe400078e0223 */
[----:B------:R-:W-:Y:S02]  /*29d0*/  IMAD.SHL.U32 R75, R75, 0x2, RZ ;  /* 0x000000024b4b7824 */ /* 0x000fe400078e00ff */
[----:B------:R-:W-:Y:S02]  /*29e0*/  IMAD.IADD R78, R57, 0x1, R41 ;  /* 0x00000001394e7824 */ /* 0x000fe400078e0229 */
[----:B------:R-:W-:Y:S02]  /*29f0*/  IMAD.IADD R79, R11, 0x1, R39 ;  /* 0x000000010b4f7824 */ /* 0x000fe400078e0227 */
[----:B------:R-:W-:Y:S02]  /*2a00*/  IMAD.IADD R80, R39, 0x1, R13 ;  /* 0x0000000127507824 */ /* 0x000fe400078e020d */
[----:B------:R-:W-:-:S02]  /*2a10*/  IMAD.IADD R81, R21, 0x1, R37 ;  /* 0x0000000115517824 */ /* 0x000fc400078e0225 */
[----:B------:R-:W-:Y:S02]  /*2a20*/  IMAD.IADD R82, R37, 0x1, R31 ;  /* 0x0000000125527824 */ /* 0x000fe400078e021f */
[----:B------:R-:W-:Y:S02]  /*2a30*/  IMAD.IADD R88, R217, 0x1, R88 ;  /* 0x00000001d9587824 */ /* 0x000fe400078e0258 */
[----:B------:R-:W-:Y:S02]  /*2a40*/  IMAD R91, R216, 0x200, R33 ;  /* 0x00000200d85b7824 */ /* 0x000fe400078e0221 */
[----:B------:R-:W-:Y:S02]  /*2a50*/  IMAD.IADD R92, R89, 0x1, R90 ;  /* 0x00000001595c7824 */ /* 0x000fe400078e025a */
[----:B------:R-:W-:-:S07]  /*2a60*/  IMAD.IADD R93, R7, 0x1, R93 ;  /* 0x00000001075d7824 */ /* 0x000fce00078e025d */
.L_x_4917:
[----:B------:R-:W0:Y:S01]  /*2a70*/  LDC.64 R98, c[0x0][0x2e8] ;  /* 0x0000ba00ff627b82 */ /* 0x000e220000000a00 */
[----:B------:R-:W-:Y:S01]  /*2a80*/  VIADD R45, R27, 0xffffffff ;  /* 0xffffffff1b2d7836 */ /* 0x000fe20000000000 */
[----:B------:R-:W-:Y:S05]  /*2a90*/  YIELD ;  /* 0x0000000000007946 */ /* 0x000fea0003800000 */
[----:B------:R-:W-:Y:S01]  /*2aa0*/  SHF.R.S32.HI R39, RZ, 0x1f, R45 ;  /* 0x0000001fff277819 */ /* 0x000fe2000001142d */
[----:B------:R-:W1:Y:S01]  /*2ab0*/  LDC R102, c[0x0][0x3f4] ;  /* 0x0000fd00ff667b82 */ /* 0x000e620000000800 */
        /* <DEDUP_REMOVED lines=21> */
[----:B----4-:R-:W-:Y:S05]  /*2c10*/  @!P3 BRA `(.L_x_4871) ;  /* 0x0000002400d4b947 */ /* 0x010fea0003800000 */
        /* <DEDUP_REMOVED lines=41> */
.L_x_4874:
[----:B------:R-:W-:Y:S05]  /*2eb0*/  BSYNC B1 ;  /* 0x0000000000017941 */ /* 0x000fea0003800000 */
.L_x_4873:
        /* <DEDUP_REMOVED lines=28> */
.L_x_4876:
[----:B------:R-:W-:Y:S05]  /*3080*/  BSYNC B1 ;  /* 0x0000000000017941 */ /* 0x000fea0003800000 */
.L_x_4875:
        /* <DEDUP_REMOVED lines=20> */
[----:B------:R-:W-:Y:S01]  /*31d0*/  IMAD.MOV.U32 R33, RZ, RZ, R37 ;  /* 0x000000ffff217224 */ /* 0x000fe200078e0025 */
[----:B------:R-:W-:-:S02]  /*31e0*/  MOV R32, R36 ;  /* 0x0000002400207202 */ /* 0x000fc40000000f00 */
[----:B------:R-:W-:Y:S02]  /*31f0*/  PRMT R101, R35, 0x5410, R34 ;  /* 0x0000541023657816 */ /* 0x000fe40000000022 */
[----:B------:R-:W-:Y:S01]  /*3200*/  PRMT R99, R32, 0x5410, R33 ;  /* 0x0000541020637816 */ /* 0x000fe20000000021 */
[----:B------:R-:W-:Y:S06]  /*3210*/  @!P3 BRA `(.L_x_4877) ;  /* 0x000000000004b947 */ /* 0x000fec0003800000 */
[----:B------:R-:W-:Y:S01]  /*3220*/  BPT.TRAP 0x1 ;  /* 0x000000040000795c */ /* 0x000fe20000300000 */
.L_x_4877:
[----:B------:R-:W-:Y:S01]  /*3230*/  IMAD R96, R2, 0x8, R19 ;  /* 0x0000000802607824 */ /* 0x000fe200078e0213 */
[----:B------:R-:W-:Y:S01]  /*3240*/  SHF.L.U32 R107, R207, 0x1f, RZ ;  /* 0x0000001fcf6b7819 */ /* 0x000fe200000006ff */
[----:B------:R-:W-:Y:S03]  /*3250*/  BSSY B1, `(.L_x_4878) ;  /* 0x0000003000017945 */ /* 0x000fe60003800000 */
[----:B------:R-:W0:Y:S02]  /*3260*/  SYNCS.PHASECHK.TRANS64.TRYWAIT P6, [R96+URZ+0x22890], R107 ;  /* 0x0228906b600075a7 */ /* 0x000e2400080c017f */
[----:B0-----:R-:W-:Y:S05]  /*3270*/  @!P6 BRA `(.L_x_4879) ;  /* 0x000001a400f0e947 */ /* 0x001fea0003800000 */
.L_x_5184:
[----:B------:R-:W-:Y:S05]  /*3280*/  BSYNC B1 ;  /* 0x0000000000017941 */ /* 0x000fea0003800000 */
.L_x_4878:
        /* <DEDUP_REMOVED lines=49> */
.L_x_4885:
[----:B------:R-:W-:Y:S05]  /*35a0*/  BSYNC B3 ;  /* 0x0000000000037941 */ /* 0x000fea0003800000 */
.L_x_4884:
[----:B--2---:R1:W-:Y:S02]  /*35b0*/  STG.E.128 desc[UR40][R42.64], R32 ;  /* 0x000000202a007986 */ /* 0x0043e4000c101d28 */
.L_x_4883:
[----:B------:R-:W-:Y:S05]  /*35c0*/  BSYNC B2 ;  /* 0x0000000000027941 */ /* 0x000fea0003800000 */
.L_x_4882:
        /* <DEDUP_REMOVED lines=23> */
[----:B------:R-:W-:Y:S02]  /*3740*/  HADD2.F32 R33, -RZ, R32.H1_H1 ;  /* 0x30000020ff217230 */ /* 0x000fe40000004100 */
[----:B------:R-:W-:Y:S01]  /*3750*/  FFMA.FTZ R109, R49, R52, R54 ;  /* 0x00000034316d7223 */ /* 0x000fe20000010036 */
[----:B------:R-:W-:Y:S01]  /*3760*/  FFMA.FTZ R55, R34, R50, R51 ;  /* 0x0000003222377223 */ /* 0x000fe20000010033 */
[----:B------:R-:W-:Y:S02]  /*3770*/  HADD2.F32 R49, -RZ, R114.H0_H0 ;  /* 0x20000072ff317230 */ /* 0x000fe40000004100 */
        /* <DEDUP_REMOVED lines=19> */
.L_x_4887:
[----:B------:R-:W-:Y:S05]  /*38b0*/  BSYNC B2 ;  /* 0x0000000000027941 */ /* 0x000fea0003800000 */
.L_x_4886:
[----:B--2---:R2:W-:Y:S02]  /*38c0*/  STG.E.128 desc[UR40][R42.64+0x40], R32 ;  /* 0x000040202a007986 */ /* 0x0045e4000c101d28 */
.L_x_4881:
[----:B------:R-:W-:Y:S05]  /*38d0*/  BSYNC B1 ;  /* 0x0000000000017941 */ /* 0x000fea0003800000 */
.L_x_4880:
        /* <DEDUP_REMOVED lines=25> */
[----:B------:R-:W-:-:S02]  /*3a70*/  HADD2.F32 R44, -RZ, R101.H1_H1 ;  /* 0x30000065ff2c7230 */ /* 0x000fc40000004100 */
[C---:B------:R-:W-:Y:S01]  /*3a80*/  FMUL.FTZ R48, R35.reuse, R48 ;  /* 0x0000003023307220 */ /* 0x040fe20000410000 */
[----:B------:R-:W-:Y:S02]  /*3a90*/  HADD2.F32 R101, -RZ, R101.H0_H0 ;  /* 0x20000065ff657230 */ /* 0x000fe40000004100 */
        /* <DEDUP_REMOVED lines=8> */
[--C-:B------:R-:W-:Y:S02]  /*3b20*/  HADD2.F32 R35, -RZ, R100.reuse.H1_H1 ;  /* 0x30000064ff237230 */ /* 0x100fe40000004100 */
[----:B------:R-:W-:Y:S01]  /*3b30*/  FMUL.FTZ R44, R32, R44 ;  /* 0x0000002c202c7220 */ /* 0x000fe20000410000 */
        /* <DEDUP_REMOVED lines=10> */
.L_x_4892:
[----:B------:R-:W-:Y:S05]  /*3be0*/  BSYNC B2 ;  /* 0x0000000000027941 */ /* 0x000fea0003800000 */
.L_x_4891:
[----:B--2---:R3:W-:Y:S02]  /*3bf0*/  STG.E.128 desc[UR40][R40.64], R32 ;  /* 0x0000002028007986 */ /* 0x0047e4000c101d28 */
.L_x_4890:
[----:B------:R-:W-:Y:S05]  /*3c00*/  BSYNC B1 ;  /* 0x0000000000017941 */ /* 0x000fea0003800000 */
.L_x_4889:
        /* <DEDUP_REMOVED lines=46> */
.L_x_4894:
[----:B------:R-:W-:Y:S05]  /*3ef0*/  BSYNC B1 ;  /* 0x0000000000017941 */ /* 0x000fea0003800000 */
.L_x_4893:
[----:B--2---:R4:W-:Y:S01]  /*3f00*/  STG.E.128 desc[UR40][R40.64+0x40], R32 ;  /* 0x0000402028007986 */ /* 0x0049e2000c101d28 */
[----:B------:R-:W-:Y:S05]  /*3f10*/  BRA `(.L_x_4888) ;  /* 0x00000014007c7947 */ /* 0x000fea0003800000 */
.L_x_4872:
        /* <DEDUP_REMOVED lines=69> */
.L_x_4895:
        /* <DEDUP_REMOVED lines=9> */
.L_x_5185:
[----:B------:R-:W-:Y:S05]  /*4400*/  BSYNC B1 ;  /* 0x0000000000017941 */ /* 0x000fea0003800000 */
.L_x_4896:
        /* <DEDUP_REMOVED lines=11> */
[----:B------:R-:W-:Y:S01]  /*44c0*/  LEA.HI R49, R49, R48, RZ, 0x4 ;  /* 0x0000003031317211 */ /* 0x000fe200078f20ff */
[----:B------:R-:W-:Y:S01]  /*44d0*/  IMAD R48, R2, 0x1800, R91 ;  /* 0x0000180002307824 */ /* 0x000fe200078e025b */
[----:B------:R-:W-:Y:S02]  /*44e0*/  IADD3.X R112, R61, R114, R87, P5, P6 ;  /* 0x000000723d707210 */ /* 0x000fe40002fec457 */
[----:B------:R-:W-:Y:S01]  /*44f0*/  LEA.HI.SX32 R49, R49, R84, 0x1c ;  /* 0x0000005431317211 */ /* 0x000fe200078fe2ff */
[----:B------:R-:W-:-:S04]  /*4500*/  IMAD R48, R48, 0x2, R19 ;  /* 0x0000000230307824 */ /* 0x000fc800078e0213 */
        /* <DEDUP_REMOVED lines=14> */
[--C-:B------:R-:W-:Y:S01]  /*45f0*/  SHF.R.U64 R34, R34, 0x10, R35.reuse ;  /* 0x0000001022227819 */ /* 0x100fe20000001223 */
[----:B------:R-:W-:Y:S01]  /*4600*/  HADD2.F32 R113, -RZ, R113.H0_H0 ;  /* 0x20000071ff717230 */ /* 0x000fe20000004100 */
[----:B------:R-:W-:Y:S02]  /*4610*/  SHF.R.U32.HI R36, RZ, 0x10, R35 ;  /* 0x00000010ff247819 */ /* 0x000fe40000011623 */
[----:B------:R-:W-:Y:S01]  /*4620*/  SHF.R.U64 R35, R38, 0x10, R39 ;  /* 0x0000001026237819 */ /* 0x000fe20000001227 */
[----:B------:R-:W-:Y:S01]  /*4630*/  HADD2.F32 R34, -RZ, R34.H0_H0 ;  /* 0x20000022ff227230 */ /* 0x000fe20000004100 */
[----:B------:R-:W-:Y:S01]  /*4640*/  SHF.R.U32.HI R118, RZ, 0x10, R37 ;  /* 0x00000010ff767819 */ /* 0x000fe20000011625 */
[----:B-1----:R-:W-:Y:S01]  /*4650*/  HADD2.F32 R37, -RZ, R49.H0_H0 ;  /* 0x20000031ff257230 */ /* 0x002fe20000004100 */
[----:B------:R-:W-:Y:S01]  /*4660*/  SHF.R.U32.HI R38, RZ, 0x10, R39 ;  /* 0x00000010ff267819 */ /* 0x000fe20000011627 */
[----:B--2---:R-:W-:-:S02]  /*4670*/  HADD2.F32 R39, -RZ, R53.H0_H0 ;  /* 0x20000035ff277230 */ /* 0x004fc40000004100 */
[----:B------:R-:W-:Y:S02]  /*4680*/  HADD2.F32 R118, -RZ, R118.H0_H0 ;  /* 0x20000076ff767230 */ /* 0x000fe40000004100 */
[-C--:B------:R-:W-:Y:S01]  /*4690*/  FMUL.FTZ R126, R37, R120.reuse ;  /* 0x00000078257e7220 */ /* 0x080fe20000410000 */
[C---:B------:R-:W-:Y:S01]  /*46a0*/  FMUL.FTZ R124, R39.reuse, R120 ;  /* 0x00000078277c7220 */ /* 0x040fe20000410000 */
[----:B------:R-:W-:Y:S02]  /*46b0*/  HADD2.F32 R120, -RZ, R53.H1_H1 ;  /* 0x30000035ff787230 */ /* 0x000fe40000004100 */
[-C--:B------:R-:W-:Y:S01]  /*46c0*/  FFMA.FTZ R39, R39, R122.reuse, R126 ;  /* 0x0000007a27277223 */ /* 0x080fe2000001007e */
[----:B------:R-:W-:Y:S02]  /*46d0*/  HADD2.F32 R53, -RZ, R49.H1_H1 ;  /* 0x30000031ff357230 */ /* 0x000fe40000004100 */
[----:B------:R-:W-:Y:S01]  /*46e0*/  FFMA.FTZ R37, R37, R122, -R124 ;  /* 0x0000007a25257223 */ /* 0x000fe2000001087c */
[----:B------:R-:W-:Y:S01]  /*46f0*/  MOV R49, R54 ;  /* 0x0000003600317202 */ /* 0x000fe20000000f00 */
[----:B------:R-:W-:Y:S01]  /*4700*/  FMUL.FTZ R122, R120, R118 ;  /* 0x00000076787a7220 */ /* 0x000fe20000410000 */
[----:B------:R-:W-:-:S02]  /*4710*/  HADD2.F32 R124, -RZ, R38.H0_H0 ;  /* 0x20000026ff7c7230 */ /* 0x000fc40000004100 */
[C---:B------:R-:W-:Y:S01]  /*4720*/  FMUL.FTZ R123, R53.reuse, R118 ;  /* 0x00000076357b7220 */ /* 0x040fe20000410000 */
[-C--:B------:R-:W-:Y:S01]  /*4730*/  FFMA.FTZ R54, R53, R113.reuse, -R122 ;  /* 0x0000007135367223 */ /* 0x080fe2000001087a */
[----:B------:R-:W-:Y:S02]  /*4740*/  HADD2.F32 R122, -RZ, R127.H0_H0 ;  /* 0x2000007fff7a7230 */ /* 0x000fe40000004100 */
[----:B------:R-:W-:Y:S01]  /*4750*/  FFMA.FTZ R118, R120, R113, R123 ;  /* 0x0000007178767223 */ /* 0x000fe2000001007b */
[----:B------:R-:W-:Y:S02]  /*4760*/  HADD2.F32 R53, -RZ, R55.H0_H0 ;  /* 0x20000037ff357230 */ /* 0x000fe40000004100 */
[----:B------:R-:W-:Y:S02]  /*4770*/  HADD2.F32 R120, -RZ, R125.H0_H0 ;  /* 0x2000007dff787230 */ /* 0x000fe40000004100 */
[----:B------:R-:W-:Y:S02]  /*4780*/  HADD2.F32 R113, -RZ, R51.H0_H0 ;  /* 0x20000033ff717230 */ /* 0x000fe40000004100 */
[----:B------:R-:W-:Y:S01]  /*4790*/  FMUL.FTZ R126, R53, R122 ;  /* 0x0000007a357e7220 */ /* 0x000fe20000410000 */
[----:B------:R-:W-:Y:S01]  /*47a0*/  HADD2.F32 R55, -RZ, R55.H1_H1 ;  /* 0x30000037ff377230 */ /* 0x000fe20000004100 */
[----:B------:R-:W-:Y:S01]  /*47b0*/  F2FP.F16.F32.PACK_AB R39, R118, R39 ;  /* 0x000000277627723e */ /* 0x000fe200000000ff */
[----:B------:R-:W-:-:S02]  /*47c0*/  HADD2.F32 R51, -RZ, R51.H1_H1 ;  /* 0x30000033ff337230 */ /* 0x000fc40000004100 */
[C---:B------:R-:W-:Y:S01]  /*47d0*/  FMUL.FTZ R128, R113.reuse, R122 ;  /* 0x0000007a71807220 */ /* 0x040fe20000410000 */
[----:B------:R-:W-:Y:S01]  /*47e0*/  FFMA.FTZ R38, R113, R120, -R126 ;  /* 0x0000007871267223 */ /* 0x000fe2000001087e */
[----:B------:R-:W-:Y:S02]  /*47f0*/  HADD2.F32 R122, -RZ, R36.H0_H0 ;  /* 0x20000024ff7a7230 */ /* 0x000fe40000004100 */
[-C--:B------:R-:W-:Y:S01]  /*4800*/  FMUL.FTZ R126, R55, R124.reuse ;  /* 0x0000007c377e7220 */ /* 0x080fe20000410000 */
[----:B------:R-:W-:Y:S01]  /*4810*/  FMUL.FTZ R124, R51, R124 ;  /* 0x0000007c337c7220 */ /* 0x000fe20000410000 */
[----:B------:R-:W-:Y:S01]  /*4820*/  FFMA.FTZ R36, R53, R120, R128 ;  /* 0x0000007835247223 */ /* 0x000fe20000010080 */
[----:B------:R-:W-:Y:S02]  /*4830*/  HADD2.F32 R123, -RZ, R33.H0_H0 ;  /* 0x20000021ff7b7230 */ /* 0x000fe40000004100 */
[-C--:B------:R-:W-:Y:S01]  /*4840*/  FFMA.FTZ R51, R51, R122.reuse, -R126 ;  /* 0x0000007a33337223 */ /* 0x080fe2000001087e */
[----:B------:R-:W-:Y:S01]  /*4850*/  FFMA.FTZ R53, R55, R122, R124 ;  /* 0x0000007a37357223 */ /* 0x000fe2000001007c */
[----:B------:R-:W-:-:S02]  /*4860*/  HADD2.F32 R122, -RZ, R127.H1_H1 ;  /* 0x3000007fff7a7230 */ /* 0x000fc40000004100 */
[----:B------:R-:W-:Y:S01]  /*4870*/  HADD2.F32 R55, -RZ, R52.H0_H0 ;  /* 0x20000034ff377230 */ /* 0x000fe20000004100 */
[----:B------:R-:W-:Y:S01]  /*4880*/  F2FP.F16.F32.PACK_AB R51, R51, R38 ;  /* 0x000000263333723e */ /* 0x000fe200000000ff */
[----:B------:R-:W-:Y:S01]  /*4890*/  HADD2.F32 R33, -RZ, R48.H0_H0 ;  /* 0x20000030ff217230 */ /* 0x000fe20000004100 */
[----:B------:R-:W-:Y:S01]  /*48a0*/  F2FP.F16.F32.PACK_AB R36, R53, R36 ;  /* 0x000000243524723e */ /* 0x000fe200000000ff */
[----:B------:R-:W-:Y:S02]  /*48b0*/  HADD2.F32 R52, -RZ, R52.H1_H1 ;  /* 0x30000034ff347230 */ /* 0x000fe40000004100 */
[----:B------:R-:W-:Y:S02]  /*48c0*/  HADD2.F32 R48, -RZ, R48.H1_H1 ;  /* 0x30000030ff307230 */ /* 0x000fe40000004100 */
[----:B------:R-:W-:Y:S02]  /*48d0*/  HADD2.F32 R120, -RZ, R125.H1_H1 ;  /* 0x3000007dff787230 */ /* 0x000fe40000004100 */
[----:B------:R-:W-:Y:S01]  /*48e0*/  FMUL.FTZ R125, R52, R123 ;  /* 0x0000007b347d7220 */ /* 0x000fe20000410000 */
[----:B------:R-:W-:-:S02]  /*48f0*/  HADD2.F32 R113, -RZ, R32.H0_H0 ;  /* 0x20000020ff717230 */ /* 0x000fc40000004100 */
        /* <DEDUP_REMOVED lines=8> */
[----:B------:R-:W-:Y:S02]  /*4980*/  HADD2.F32 R113, -RZ, R121.H1_H1 ;  /* 0x30000079ff717230 */ /* 0x000fe40000004100 */
[----:B------:R-:W-:Y:S01]  /*4990*/  HADD2.F32 R120, -RZ, R35.H0_H0 ;  /* 0x20000023ff787230 */ /* 0x000fe20000004100 */
[----:B------:R-:W-:Y:S01]  /*49a0*/  F2FP.F16.F32.PACK_AB R32, R55, R32 ;  /* 0x000000203720723e */ /* 0x000fe200000000ff */
[----:B------:R-:W-:-:S02]  /*49b0*/  HADD2.F32 R52, -RZ, R49.H0_H0 ;  /* 0x20000031ff347230 */ /* 0x000fc40000004100 */
[----:B------:R-:W-:Y:S02]  /*49c0*/  HADD2.F32 R121, -RZ, R121.H0_H0 ;  /* 0x20000079ff797230 */ /* 0x000fe40000004100 */
[--C-:B------:R-:W-:Y:S02]  /*49d0*/  HADD2.F32 R35, -RZ, R50.reuse.H0_H0 ;  /* 0x20000032ff237230 */ /* 0x100fe40000004100 */
[----:B------:R-:W-:Y:S02]  /*49e0*/  HADD2.F32 R49, -RZ, R49.H1_H1 ;  /* 0x30000031ff317230 */ /* 0x000fe40000004100 */
[-C--:B------:R-:W-:Y:S01]  /*49f0*/  FMUL.FTZ R122, R52, R121.reuse ;  /* 0x00000079347a7220 */ /* 0x080fe20000410000 */
[----:B------:R-:W-:Y:S02]  /*4a00*/  HADD2.F32 R50, -RZ, R50.H1_H1 ;  /* 0x30000032ff327230 */ /* 0x000fe40000004100 */
[----:B------:R-:W-:Y:S01]  /*4a10*/  FMUL.FTZ R121, R35, R121 ;  /* 0x0000007923797220 */ /* 0x000fe20000410000 */
[----:B------:R-:W-:-:S02]  /*4a20*/  IMAD.MOV.U32 R55, RZ, RZ, R36 ;  /* 0x000000ffff377224 */ /* 0x000fc400078e0024 */
[-C--:B------:R-:W-:Y:S01]  /*4a30*/  FMUL.FTZ R123, R49, R120.reuse ;  /* 0x00000078317b7220 */ /* 0x080fe20000410000 */
[-C--:B------:R-:W-:Y:S01]  /*4a40*/  FFMA.FTZ R122, R35, R113.reuse, -R122 ;  /* 0x00000071237a7223 */ /* 0x080fe2000001087a */
[----:B------:R-:W-:Y:S01]  /*4a50*/  FMUL.FTZ R120, R50, R120 ;  /* 0x0000007832787220 */ /* 0x000fe20000410000 */
[----:B------:R-:W-:Y:S01]  /*4a60*/  FFMA.FTZ R121, R52, R113, R121 ;  /* 0x0000007134797223 */ /* 0x000fe20000010079 */
[-C--:B------:R-:W-:Y:S01]  /*4a70*/  FFMA.FTZ R123, R50, R34.reuse, -R123 ;  /* 0x00000022327b7223 */ /* 0x080fe2000001087b */
[----:B------:R-:W-:Y:S01]  /*4a80*/  F2FP.F16.F32.PACK_AB R52, R48, R33 ;  /* 0x000000213034723e */ /* 0x000fe200000000ff */
[----:B------:R-:W-:Y:S01]  /*4a90*/  FFMA.FTZ R120, R49, R34, R120 ;  /* 0x0000002231787223 */ /* 0x000fe20000010078 */
[----:B------:R-:W-:Y:S01]  /*4aa0*/  F2FP.F16.F32.PACK_AB R49, R54, R37 ;  /* 0x000000253631723e */ /* 0x000fe200000000ff */
[----:B------:R-:W-:Y:S01]  /*4ab0*/  IMAD.MOV.U32 R48, RZ, RZ, R32 ;  /* 0x000000ffff307224 */ /* 0x000fe200078e0020 */
[----:B------:R-:W-:Y:S02]  /*4ac0*/  F2FP.F16.F32.PACK_AB R50, R123, R122 ;  /* 0x0000007a7b32723e */ /* 0x000fe400000000ff */
[----:B------:R-:W-:-:S07]  /*4ad0*/  F2FP.F16.F32.PACK_AB R54, R120, R121 ;  /* 0x000000797836723e */ /* 0x000fce00000000ff */
.L_x_4901:
[----:B------:R-:W-:Y:S05]  /*4ae0*/  BSYNC B2 ;  /* 0x0000000000027941 */ /* 0x000fea0003800000 */
.L_x_4900:
        /* <DEDUP_REMOVED lines=12> */
.L_x_4899:
[----:B------:R-:W-:Y:S05]  /*4bb0*/  BSYNC B1 ;  /* 0x0000000000017941 */ /* 0x000fea0003800000 */
.L_x_4898:
        /* <DEDUP_REMOVED lines=28> */
[--C-:B------:R-:W-:Y:S01]  /*4d80*/  HADD2.F32 R54, -RZ, R119.reuse.H1_H1 ;  /* 0x30000077ff367230 */ /* 0x100fe20000004100 */
[----:B------:R-:W-:Y:S01]  /*4d90*/  SHF.R.U32.HI R53, RZ, 0x10, R41 ;  /* 0x00000010ff357819 */ /* 0x000fe20000011629 */
[----:B------:R-:W-:Y:S01]  /*4da0*/  HADD2.F32 R52, -RZ, R119.H0_H0 ;  /* 0x20000077ff347230 */ /* 0x000fe20000004100 */
        /* <DEDUP_REMOVED lines=25> */
[----:B------:R-:W-:Y:S01]  /*4f40*/  FFMA.FTZ R35, R39, R52, R54 ;  /* 0x0000003427237223 */ /* 0x000fe20000010036 */
[----:B------:R-:W-:Y:S02]  /*4f50*/  HADD2.F32 R102, -RZ, R117.H1_H1 ;  /* 0x30000075ff667230 */ /* 0x000fe40000004100 */
[----:B------:R-:W-:Y:S01]  /*4f60*/  HADD2.F32 R53, -RZ, R47.H0_H0 ;  /* 0x2000002fff357230 */ /* 0x000fe20000004100 */
[----:B------:R-:W-:Y:S01]  /*4f70*/  F2FP.F16.F32.PACK_AB R33, R36, R33 ;  /* 0x000000212421723e */ /* 0x000fe200000000ff */
[----:B------:R-:W-:-:S02]  /*4f80*/  HADD2.F32 R39, -RZ, R37.H0_H0 ;  /* 0x20000025ff277230 */ /* 0x000fc40000004100 */
[----:B------:R-:W-:Y:S02]  /*4f90*/  HADD2.F32 R47, -RZ, R47.H1_H1 ;  /* 0x3000002fff2f7230 */ /* 0x000fe40000004100 */
[----:B------:R-:W-:Y:S02]  /*4fa0*/  HADD2.F32 R55, -RZ, R104.H0_H0 ;  /* 0x20000068ff377230 */ /* 0x000fe40000004100 */
[-C--:B------:R-:W-:Y:S01]  /*4fb0*/  FMUL.FTZ R104, R53, R102.reuse ;  /* 0x0000006635687220 */ /* 0x080fe20000410000 */
[----:B------:R-:W-:Y:S02]  /*4fc0*/  HADD2.F32 R52, -RZ, R37.H1_H1 ;  /* 0x30000025ff347230 */ /* 0x000fe40000004100 */
[----:B------:R-:W-:Y:S01]  /*4fd0*/  FMUL.FTZ R102, R39, R102 ;  /* 0x0000006627667220 */ /* 0x000fe20000410000 */
[----:B------:R-:W-:Y:S02]  /*4fe0*/  HADD2.F32 R54, -RZ, R117.H0_H0 ;  /* 0x20000075ff367230 */ /* 0x000fe40000004100 */
[----:B------:R-:W-:Y:S01]  /*4ff0*/  FMUL.FTZ R103, R47, R55 ;  /* 0x000000372f677220 */ /* 0x000fe20000410000 */
[----:B------:R-:W-:-:S02]  /*5000*/  HADD2.F32 R41, -RZ, R41.H0_H0 ;  /* 0x20000029ff297230 */ /* 0x000fc40000004100 */
[C---:B------:R-:W-:Y:S01]  /*5010*/  FMUL.FTZ R110, R52.reuse, R55 ;  /* 0x00000037346e7220 */ /* 0x040fe20000410000 */
[----:B------:R-:W-:Y:S02]  /*5020*/  HADD2.F32 R55, -RZ, R44.H0_H0 ;  /* 0x2000002cff377230 */ /* 0x000fe40000004100 */
[-C--:B------:R-:W-:Y:S01]  /*5030*/  FFMA.FTZ R37, R39, R54.reuse, -R104 ;  /* 0x0000003627257223 */ /* 0x080fe20000010868 */
[----:B------:R-:W-:Y:S01]  /*5040*/  FFMA.FTZ R39, R53, R54, R102 ;  /* 0x0000003635277223 */ /* 0x000fe20000010066 */
[-C--:B------:R-:W-:Y:S01]  /*5050*/  FFMA.FTZ R52, R52, R45.reuse, -R103 ;  /* 0x0000002d34347223 */ /* 0x080fe20000010867 */
        /* <DEDUP_REMOVED lines=10> */
[--C-:B------:R-:W-:Y:S02]  /*5100*/  HADD2.F32 R47, -RZ, R115.reuse.H1_H1 ;  /* 0x30000073ff2f7230 */ /* 0x100fe40000004100 */
        /* <DEDUP_REMOVED lines=10> */
[----:B------:R-:W-:Y:S01]  /*51b0*/  HADD2.F32 R45, -RZ, R42.H0_H0 ;  /* 0x2000002aff2d7230 */ /* 0x000fe20000004100 */
[----:B------:R-:W-:Y:S01]  /*51c0*/  F2FP.F16.F32.PACK_AB R36, R47, R102 ;  /* 0x000000662f24723e */ /* 0x000fe200000000ff */
[----:B------:R-:W-:Y:S02]  /*51d0*/  HADD2.F32 R32, -RZ, R34.H0_H0 ;  /* 0x20000022ff207230 */ /* 0x000fe40000004100 */
[-C--:B------:R-:W-:Y:S01]  /*51e0*/  FMUL.FTZ R53, R40, R43.reuse ;  /* 0x0000002b28357220 */ /* 0x080fe20000410000 */
[----:B------:R-:W-:Y:S02]  /*51f0*/  HADD2.F32 R38, -RZ, R38.H1_H1 ;  /* 0x30000026ff267230 */ /* 0x000fe40000004100 */
[----:B------:R-:W-:Y:S02]  /*5200*/  HADD2.F32 R34, -RZ, R34.H1_H1 ;  /* 0x30000022ff227230 */ /* 0x000fe40000004100 */
[C---:B------:R-:W-:Y:S01]  /*5210*/  FMUL.FTZ R43, R32.reuse, R43 ;  /* 0x0000002b202b7220 */ /* 0x040fe20000410000 */
[----:B------:R-:W-:Y:S01]  /*5220*/  FFMA.FTZ R53, R32, R115, -R53 ;  /* 0x0000007320357223 */ /* 0x000fe20000010835 */
[----:B------:R-:W-:Y:S01]  /*5230*/  FMUL.FTZ R55, R38, R45 ;  /* 0x0000002d26377220 */ /* 0x000fe20000410000 */
[----:B------:R-:W-:Y:S01]  /*5240*/  F2FP.F16.F32.PACK_AB R32, R44, R103 ;  /* 0x000000672c20723e */ /* 0x000fe200000000ff */
[----:B------:R-:W-:Y:S01]  /*5250*/  FMUL.FTZ R45, R34, R45 ;  /* 0x0000002d222d7220 */ /* 0x000fe20000410000 */
[----:B------:R-:W-:Y:S01]  /*5260*/  FFMA.FTZ R43, R40, R115, R43 ;  /* 0x00000073282b7223 */ /* 0x000fe2000001002b */
[----:B------:R-:W-:Y:S01]  /*5270*/  FFMA.FTZ R34, R34, R41, -R55 ;  /* 0x0000002922227223 */ /* 0x000fe20000010837 */
[----:B------:R-:W-:-:S02]  /*5280*/  IMAD.MOV.U32 R35, RZ, RZ, R52 ;  /* 0x000000ffff237224 */ /* 0x000fc400078e0034 */
[----:B------:R-:W-:Y:S02]  /*5290*/  FFMA.FTZ R38, R38, R41, R45 ;  /* 0x0000002926267223 */ /* 0x000fe4000001002d */
[----:B------:R-:W-:-:S03]  /*52a0*/  F2FP.F16.F32.PACK_AB R34, R34, R53 ;  /* 0x000000352222723e */ /* 0x000fc600000000ff */
[----:B------:R-:W-:-:S07]  /*52b0*/  F2FP.F16.F32.PACK_AB R38, R38, R43 ;  /* 0x0000002b2626723e */ /* 0x000fce00000000ff */
.L_x_4903:
[----:B------:R-:W-:Y:S05]  /*52c0*/  BSYNC B1 ;  /* 0x0000000000017941 */ /* 0x000fea0003800000 */
.L_x_4902:
        /* <DEDUP_REMOVED lines=10> */
.L_x_4871:
[----:B------:R-:W-:-:S06]  /*5370*/  UISETP.NE.AND UP0, UPT, UR44, 0x3, UPT ;  /* 0x000000032c00788c */ /* 0x000fcc000bf05270 */
[----:B------:R-:W-:-:S13]  /*5380*/  PLOP3.LUT P3, PT, PT, PT, UP0, 0x80, 0x0 ;  /* 0x000000000000781c */ /* 0x000fda0003f6f008 */
[----:B------:R-:W-:Y:S05]  /*5390*/  @!P3 BRA `(.L_x_4904) ;  /* 0x000000000004b947 */ /* 0x000fea0003800000 */
[----:B------:R-:W-:Y:S01]  /*53a0*/  BPT.TRAP 0x1 ;  /* 0x000000040000795c */ /* 0x000fe20000300000 */
.L_x_4904:
[----:B------:R-:W-:Y:S01]  /*53b0*/  IMAD R96, R2, 0x8, R19 ;  /* 0x0000000802607824 */ /* 0x000fe200078e0213 */
[----:B------:R-:W-:Y:S01]  /*53c0*/  SHF.L.U32 R107, R207, 0x1f, RZ ;  /* 0x0000001fcf6b7819 */ /* 0x000fe200000006ff */
[----:B------:R-:W-:Y:S01]  /*53d0*/  IMAD R106, R27, -0x60, R24 ;  /* 0xffffffa01b6a7824 */ /* 0x000fe200078e0218 */
[----:B------:R-:W-:Y:S02]  /*53e0*/  BSSY B1, `(.L_x_4905) ;  /* 0x0000004000017945 */ /* 0x000fe40003800000 */
[----:B------:R-:W0:Y:S02]  /*53f0*/  SYNCS.PHASECHK.TRANS64.TRYWAIT P4, [R96+URZ+0x22890], R107 ;  /* 0x0228906b600075a7 */ /* 0x000e24000808017f */
[----:B------:R-:W-:Y:S01]  /*5400*/  VIMNMX R106, R106, 0x60, PT ;  /* 0x000000606a6a7848 */ /* 0x000fe20003fe0100 */
[----:B0-----:R-:W-:Y:S06]  /*5410*/  @!P4 BRA `(.L_x_4906) ;  /* 0x0000018400b0c947 */ /* 0x001fec0003800000 */
.L_x_5186:
[----:B------:R-:W-:Y:S05]  /*5420*/  BSYNC B1 ;  /* 0x0000000000017941 */ /* 0x000fea0003800000 */
.L_x_4905:
        /* <DEDUP_REMOVED lines=8> */
.L_x_4908:
[----:B------:R-:W-:Y:S05]  /*54b0*/  BSYNC B1 ;  /* 0x0000000000017941 */ /* 0x000fea0003800000 */
.L_x_4907:
[----:B------:R-:W-:Y:S05]  /*54c0*/  @P4 BRA `(.L_x_4888) ;  /* 0x0000000000104947 */ /* 0x000fea0003800000 */
[----:B-1----:R-:W1:Y:S04]  /*54d0*/  @!P1 LDS.128 R32, [R104+0x2000] ;  /* 0x0020000068209984 */ /* 0x002e680000000c00 */
[----:B------:R-:W2:Y:S04]  /*54e0*/  @!P2 LDS.128 R36, [R103+0x2000] ;  /* 0x002000006724a984 */ /* 0x000ea80000000c00 */
[----:B-1----:R1:W-:Y:S04]  /*54f0*/  @!P1 STG.E.128 desc[UR40][R40.64], R32 ;  /* 0x0000002028009986 */ /* 0x0023e8000c101d28 */
[----:B--2---:R1:W-:Y:S02]  /*5500*/  @!P2 STG.E.128 desc[UR40][R40.64+0x40], R36 ;  /* 0x000040242800a986 */ /* 0x0043e4000c101d28 */
.L_x_4888:
[----:B------:R-:W-:Y:S05]  /*5510*/  BSYNC B0 ;  /* 0x0000000000007941 */ /* 0x000fea0003800000 */
.L_x_4870:
        /* <DEDUP_REMOVED lines=17> */
.L_x_4910:
[----:B------:R-:W-:Y:S05]  /*5630*/  BSYNC B0 ;  /* 0x0000000000007941 */ /* 0x000fea0003800000 */
.L_x_4909:
[----:B------:R-:W2:Y:S01]  /*5640*/  SYNCS.PHASECHK.TRANS64.TRYWAIT P3, [R96+URZ+0x228b0], R107 ;  /* 0x0228b06b600075a7 */ /* 0x000ea2000806017f */
[----:B------:R-:W-:Y:S01]  /*5650*/  ULDC UR45, c[0x0][0x320] ;  /* 0x0000c800002d7ab9 */ /* 0x000fe20000000800 */
[----:B------:R-:W-:Y:S01]  /*5660*/  ULDC.64 UR42, c[0x0][0x328] ;  /* 0x0000ca00002a7ab9 */ /* 0x000fe20000000a00 */
[----:B------:R-:W-:Y:S01]  /*5670*/  ULDC.64 UR38, c[0x0][0x318] ;  /* 0x0000c60000267ab9 */ /* 0x000fe20000000a00 */
[----:B------:R-:W-:Y:S01]  /*5680*/  BSSY B0, `(.L_x_4911) ;  /* 0x0000003000007945 */ /* 0x000fe20003800000 */
[----:B-1----:R-:W-:-:S03]  /*5690*/  IMAD R32, R2, 0x6000, R90 ;  /* 0x0000600002207824 */ /* 0x002fc600078e025a */
[----:B--2---:R-:W-:Y:S05]  /*56a0*/  @!P3 BRA `(.L_x_4912) ;  /* 0x000001840020b947 */ /* 0x004fea0003800000 */
.L_x_5187:
[----:B------:R-:W-:Y:S05]  /*56b0*/  BSYNC B0 ;  /* 0x0000000000007941 */ /* 0x000fea0003800000 */
.L_x_4911:
        /* <DEDUP_REMOVED lines=39> */
.L_x_4914:
[----:B------:R-:W-:Y:S05]  /*5930*/  BSYNC B0 ;  /* 0x0000000000007941 */ /* 0x000fea0003800000 */
.L_x_4913:
        /* <DEDUP_REMOVED lines=37> */
.L_x_4916:
[----:B------:R-:W-:Y:S05]  /*5b90*/  BSYNC B0 ;  /* 0x0000000000007941 */ /* 0x000fea0003800000 */
.L_x_4915:
        /* <DEDUP_REMOVED lines=22> */
.L_x_4865:
[----:B------:R-:W0:Y:S01]  /*5d00*/  LDC R0, c[0x0][0x448] ;  /* 0x00011200ff007b82 */ /* 0x000e220000000800 */
[----:B------:R-:W-:Y:S02]  /*5d10*/  VIADD R3, R210, 0x7f ;  /* 0x0000007fd2037836 */ /* 0x000fe40000000000 */
[----:B------:R-:W-:Y:S01]  /*5d20*/  IMAD.MOV.U32 R172, RZ, RZ, RZ ;  /* 0x000000ffffac7224 */ /* 0x000fe200078e00ff */
[----:B0-----:R-:W-:-:S13]  /*5d30*/  ISETP.NE.AND P1, PT, R0, 0x1, PT ;  /* 0x000000010000780c */ /* 0x001fda0003f25270 */
[----:B------:R-:W0:Y:S08]  /*5d40*/  @P1 LDC R0, c[0x0][0x44c] ;  /* 0x00011300ff001b82 */ /* 0x000e300000000800 */
[----:B------:R-:W1:Y:S01]  /*5d50*/  @P1 LDC R5, c[0x0][0x450] ;  /* 0x00011400ff051b82 */ /* 0x000e620000000800 */
[----:B0-----:R-:W-:-:S05]  /*5d60*/  @P1 IMAD.HI.U32 R0, R3, R0, RZ ;  /* 0x0000000003001227 */ /* 0x001fca00078e00ff */
[----:B-1----:R-:W-:-:S05]  /*5d70*/  @P1 SHF.R.U32.HI R3, RZ, R5, R0 ;  /* 0x00000005ff031219 */ /* 0x002fca0000011600 */
[----:B------:R-:W-:-:S04]  /*5d80*/  IMAD.IADD R3, R60, 0x1, R3 ;  /* 0x000000013c037824 */ /* 0x000fc800078e0203 */
[----:B------:R-:W-:-:S05]  /*5d90*/  IMAD.HI R3, R3, 0x2aaaaaab, RZ ;  /* 0x2aaaaaab03037827 */ /* 0x000fca00078e02ff */
[----:B------:R-:W-:-:S04]  /*5da0*/  SHF.R.U32.HI R0, RZ, 0x1f, R3 ;  /* 0x0000001fff007819 */ /* 0x000fc80000011603 */
[----:B------:R-:W-:-:S04]  /*5db0*/  LEA.HI.SX32 R0, R3, R0, 0x1c ;  /* 0x0000000003007211 */ /* 0x000fc800078fe2ff */
[----:B------:R-:W-:-:S04]  /*5dc0*/  VIMNMX R29, R29, R0, PT ;  /* 0x000000001d1d7248 */ /* 0x000fc80003fe0100 */
[----:B------:R-:W-:Y:S01]  /*5dd0*/  ISETP.GE.AND P1, PT, R29, 0x1, PT ;  /* 0x000000011d00780c */ /* 0x000fe20003f26270 */
[----:B------:R-:W-:-:S12]  /*5de0*/  @P0 BRA `(.L_x_4918) ;  /* 0x00000000000c0947 */ /* 0x000fd80003800000 */
[----:B------:R-:W0:Y:S01]  /*5df0*/  FENCE.VIEW.ASYNC.G ;  /* 0x00000000000073c6 */ /* 0x000e220000000100 */
[----:B------:R-:W-:Y:S05]  /*5e00*/  WARPSYNC.ALL ;  /* 0x0000000000007948 */ /* 0x000fea0003800000 */
[----:B0-----:R-:W-:Y:S06]  /*5e10*/  BAR.ARV 0xc, 0x180 ;  /* 0x0306000000007b1d */ /* 0x001fec0000002000 */
.L_x_4918:
[----:B------:R-:W-:Y:S04]  /*5e20*/  BSSY B0, `(.L_x_4919) ;  /* 0x000001f000007945 */ /* 0x000fe80003800000 */
[----:B------:R-:W-:Y:S05]  /*5e30*/  @!P1 BRA `(.L_x_4920) ;  /* 0x0000000000749947 */ /* 0x000fea0003800000 */
        /* <DEDUP_REMOVED lines=21> */
[-C--:B------:R-:W-:Y:S01]  /*5f90*/  @!P1 IADD3 R3, R3, -R6.reuse, RZ ;  /* 0x8000000603039210 */ /* 0x080fe20007ffe0ff */
[----:B------:R-:W-:Y:S01]  /*5fa0*/  @!P1 VIADD R5, R5, 0x1 ;  /* 0x0000000105059836 */ /* 0x000fe20000000000 */
[----:B------:R-:W-:Y:S02]  /*5fb0*/  ISETP.NE.AND P1, PT, R9, RZ, PT ;  /* 0x000000ff0900720c */ /* 0x000fe40003f25270 */
[----:B------:R-:W-:-:S13]  /*5fc0*/  ISETP.GE.U32.AND P0, PT, R3, R6, PT ;  /* 0x000000060300720c */ /* 0x000fda0003f06070 */
[----:B------:R-:W-:-:S04]  /*5fd0*/  @P0 VIADD R5, R5, 0x1 ;  /* 0x0000000105050836 */ /* 0x000fc80000000000 */
[----:B------:R-:W-:Y:S01]  /*5fe0*/  @!P2 IMAD.MOV R5, RZ, RZ, -R5 ;  /* 0x000000ffff05a224 */ /* 0x000fe200078e0a05 */
[----:B------:R-:W-:-:S05]  /*5ff0*/  @!P1 LOP3.LUT R5, RZ, R9, RZ, 0x33, !PT ;  /* 0x00000009ff059212 */ /* 0x000fca00078e33ff */
[----:B------:R-:W-:-:S07]  /*6000*/  IMAD.MOV.U32 R172, RZ, RZ, R5 ;  /* 0x000000ffffac7224 */ /* 0x000fce00078e0005 */
.L_x_4920:
[----:B------:R-:W-:Y:S05]  /*6010*/  BSYNC B0 ;  /* 0x0000000000007941 */ /* 0x000fea0003800000 */
.L_x_4919:
        /* <DEDUP_REMOVED lines=33> */
[----:B----4-:R-:W-:Y:S02]  /*6230*/  CS2R R96, SRZ ;  /* 0x0000000000607805 */ /* 0x010fe4000001ff00 */
        /* <DEDUP_REMOVED lines=45> */
.L_x_5190:
        /* <DEDUP_REMOVED lines=26> */
.L_x_4924:
[----:B------:R-:W-:Y:S05]  /*66b0*/  BSYNC B6 ;  /* 0x0000000000067941 */ /* 0x000fea0003800000 */
.L_x_4923:
        /* <DEDUP_REMOVED lines=12> */
.L_x_4928:
[----:B--2---:R2:W3:Y:S02]  /*6780*/  SYNCS.PHASECHK.TRANS64.TRYWAIT P0, [R19+URZ+0x22800], R0 ;  /* 0x02280000130075a7 */ /* 0x0044e4000800017f */
[----:B---3--:R-:W-:Y:S05]  /*6790*/  @!P0 NANOSLEEP.SYNCS 0x989680 ;  /* 0x009896800000895d */ /* 0x008fea0003900000 */
[----:B------:R-:W3:Y:S02]  /*67a0*/  @!P0 SYNCS.PHASECHK.TRANS64 P0, [R19+URZ+0x22800], R0 ;  /* 0x02280000130085a7 */ /* 0x000ee4000800007f */
[----:B---3--:R-:W-:Y:S05]  /*67b0*/  @!P0 BRA `(.L_x_4928) ;  /* 0xfffffffc00f08947 */ /* 0x008fea000383ffff */
.L_x_4927:
[----:B------:R-:W-:Y:S05]  /*67c0*/  BSYNC B0 ;  /* 0x0000000000007941 */ /* 0x000fea0003800000 */
.L_x_4926:
[----:B------:R-:W-:Y:S05]  /*67d0*/  BRA `(.L_x_4929) ;  /* 0x0000002800f87947 */ /* 0x000fea0003800000 */
.L_x_4925:
        /* <DEDUP_REMOVED lines=30> */
.L_x_4931:
[----:B------:R-:W-:Y:S05]  /*69c0*/  BSYNC B6 ;  /* 0x0000000000067941 */ /* 0x000fea0003800000 */
.L_x_4930:
        /* <DEDUP_REMOVED lines=13> */
[----:B------:R-:W-:Y:S01]  /*6aa0*/  LEA R3, R3, R38, 0x6 ;  /* 0x0000002603037211 */ /* 0x000fe200078e30ff */
        /* <DEDUP_REMOVED lines=33> */
.L_x_5196:
        /* <DEDUP_REMOVED lines=15> */
[----:B------:R-:W-:Y:S02]  /*6db0*/  @!P2 IMAD.WIDE R34, R204, 0x2, R8 ;  /* 0x00000002cc22a825 */ /* 0x000fe400078e0208 */
[C---:B------:R-:W-:Y:S02]  /*6dc0*/  @!P3 SHF.L.U64.HI R24, R208.reuse, 0x1, R31 ;  /* 0x00000001d018b819 */ /* 0x040fe4000001021f */
[----:B------:R-:W-:Y:S01]  /*6dd0*/  @!P3 IMAD.SHL.U32 R9, R208, 0x2, RZ ;  /* 0x00000002d009b824 */ /* 0x000fe200078e00ff */
[----:B------:R-:W-:Y:S02]  /*6de0*/  CS2R R26, SRZ ;  /* 0x00000000001a7805 */ /* 0x000fe4000001ff00 */
[----:B------:R-:W-:Y:S01]  /*6df0*/  CS2R R20, SRZ ;  /* 0x0000000000147805 */ /* 0x000fe2000001ff00 */
[----:B0-----:R-:W-:Y:S01]  /*6e00*/  @!P2 IMAD.WIDE R12, R204, 0x2, R14 ;  /* 0x00000002cc0ca825 */ /* 0x001fe200078e020e */
[----:B------:R0:W5:Y:S01]  /*6e10*/  @!P2 LD.E.64 R28, desc[UR40][R34.64] ;  /* 0x00000028221ca980 */ /* 0x000162000c101b00 */
[----:B------:R-:W-:-:S02]  /*6e20*/  @!P3 IADD3 R10, P0, R0, R9, RZ ;  /* 0x00000009000ab210 */ /* 0x000fc40007f1e0ff */
[----:B------:R-:W-:Y:S01]  /*6e30*/  @!P3 IADD3 R8, P1, R14, R9, RZ ;  /* 0x000000090e08b210 */ /* 0x000fe20007f3e0ff */
[----:B------:R0:W5:Y:S02]  /*6e40*/  @!P2 LD.E.64 R26, desc[UR40][R12.64] ;  /* 0x000000280c1aa980 */ /* 0x000164000c101b00 */
[--C-:B------:R-:W-:Y:S02]  /*6e50*/  @!P3 IMAD.X R11, R3, 0x1, R24.reuse, P0 ;  /* 0x00000001030bb824 */ /* 0x100fe400000e0618 */
[----:B------:R-:W-:Y:S01]  /*6e60*/  @!P3 IMAD.X R9, R5, 0x1, R24, P1 ;  /* 0x000000010509b824 */ /* 0x000fe200008e0618 */
[----:B------:R-:W-:Y:S02]  /*6e70*/  CS2R R24, SRZ ;  /* 0x0000000000187805 */ /* 0x000fe4000001ff00 */
[----:B------:R0:W5:Y:S04]  /*6e80*/  @!P3 LD.E.64 R20, desc[UR40][R10.64] ;  /* 0x000000280a14b980 */ /* 0x000168000c101b00 */
[----:B------:R0:W5:Y:S02]  /*6e90*/  @!P3 LD.E.64 R24, desc[UR40][R8.64] ;  /* 0x000000280818b980 */ /* 0x000164000c101b00 */
.L_x_4936:
[----:B------:R-:W-:Y:S05]  /*6ea0*/  BSYNC B1 ;  /* 0x0000000000017941 */ /* 0x000fea0003800000 */
.L_x_4935:
        /* <DEDUP_REMOVED lines=19> */
[----:B-1----:R-:W1:Y:S04]  /*6fe0*/  SHFL.IDX PT, R7, R7, 0x1, 0x1c1f ;  /* 0x003c1f0007077f89 */ /* 0x002e6800000e0000 */
[----:B0-----:R-:W4:Y:S02]  /*6ff0*/  SHFL.IDX PT, R32, R32, 0x1, 0x1c1f ;  /* 0x003c1f0020207f89 */ /* 0x001f2400000e0000 */
.L_x_5202:
[----:B------:R-:W-:Y:S01]  /*7000*/  VIADD R38, R38, 0x40 ;  /* 0x0000004026267836 */ /* 0x000fe20000000000 */
[----:B------:R-:W-:Y:S01]  /*7010*/  LEA.HI R4, R230, R230, RZ, 0x1 ;  /* 0x000000e6e6047211 */ /* 0x000fe200078f08ff */
        /* <DEDUP_REMOVED lines=13> */
[----:B------:R-:W-:Y:S01]  /*70f0*/  ISETP.GE.AND P3, PT, R208, UR4, PT ;  /* 0x00000004d0007c0c */ /* 0x000fe2000bf66270 */
[----:B-1----:R-:W-:Y:S01]  /*7100*/  IMAD.MOV.U32 R33, RZ, RZ, R7 ;  /* 0x000000ffff217224 */ /* 0x002fe200078e0007 */
[----:B------:R-:W-:-:S09]  /*7110*/  CS2R R14, SRZ ;  /* 0x00000000000e7805 */ /* 0x000fd2000001ff00 */
[----:B------:R-:W-:Y:S02]  /*7120*/  @!P2 IMAD.WIDE R34, R204, 0x2, R4 ;  /* 0x00000002cc22a825 */ /* 0x000fe400078e0204 */
[C---:B------:R-:W-:Y:S02]  /*7130*/  @!P3 SHF.L.U64.HI R10, R208.reuse, 0x1, R31 ;  /* 0x00000001d00ab819 */ /* 0x040fe4000001021f */
[----:B------:R-:W-:Y:S01]  /*7140*/  @!P3 IMAD.SHL.U32 R5, R208, 0x2, RZ ;  /* 0x00000002d005b824 */ /* 0x000fe200078e00ff */
[----:B------:R-:W-:Y:S02]  /*7150*/  CS2R R8, SRZ ;  /* 0x0000000000087805 */ /* 0x000fe4000001ff00 */
[----:B------:R-:W-:Y:S01]  /*7160*/  CS2R R12, SRZ ;  /* 0x00000000000c7805 */ /* 0x000fe2000001ff00 */
[----:B------:R0:W5:Y:S01]  /*7170*/  @!P2 LD.E.64 R14, desc[UR40][R34.64] ;  /* 0x00000028220ea980 */ /* 0x000162000c101b00 */
[-C--:B------:R-:W-:Y:S02]  /*7180*/  @!P3 IADD3 R4, P0, R0, R5.reuse, RZ ;  /* 0x000000050004b210 */ /* 0x080fe40007f1e0ff */
[----:B----4-:R-:W-:Y:S01]  /*7190*/  @!P3 IADD3 R6, P1, R32, R5, RZ ;  /* 0x000000052006b210 */ /* 0x010fe20007f3e0ff */
[----:B------:R-:W-:-:S04]  /*71a0*/  @!P2 IMAD.WIDE R32, R204, 0x2, R32 ;  /* 0x00000002cc20a825 */ /* 0x000fc800078e0220 */
[--C-:B------:R-:W-:Y:S01]  /*71b0*/  @!P3 IMAD.X R5, R3, 0x1, R10.reuse, P0 ;  /* 0x000000010305b824 */ /* 0x100fe200000e060a */
[----:B------:R0:W5:Y:S01]  /*71c0*/  @!P2 LD.E.64 R8, desc[UR40][R32.64] ;  /* 0x000000282008a980 */ /* 0x000162000c101b00 */
[----:B------:R-:W-:Y:S01]  /*71d0*/  @!P3 IMAD.X R7, R7, 0x1, R10, P1 ;  /* 0x000000010707b824 */ /* 0x000fe200008e060a */
[----:B------:R-:W-:Y:S02]  /*71e0*/  CS2R R10, SRZ ;  /* 0x00000000000a7805 */ /* 0x000fe4000001ff00 */
[----:B------:R0:W5:Y:S04]  /*71f0*/  @!P3 LD.E.64 R12, desc[UR40][R4.64] ;  /* 0x00000028040cb980 */ /* 0x000168000c101b00 */
[----:B------:R0:W5:Y:S02]  /*7200*/  @!P3 LD.E.64 R10, desc[UR40][R6.64] ;  /* 0x00000028060ab980 */ /* 0x000164000c101b00 */
.L_x_4939:
[----:B------:R-:W-:Y:S05]  /*7210*/  BSYNC B1 ;  /* 0x0000000000017941 */ /* 0x000fea0003800000 */
.L_x_4938:
[----:B------:R-:W1:Y:S01]  /*7220*/  SYNCS.PHASECHK.TRANS64.TRYWAIT P0, [R19+URZ+0x22800], R36 ;  /* 0x02280024130075a7 */ /* 0x000e62000800017f */
[----:B---3--:R-:W-:Y:S01]  /*7230*/  IMAD.SHL.U32 R0, R37, 0x40, RZ ;  /* 0x0000004025007824 */ /* 0x008fe200078e00ff */
[----:B0---4-:R-:W-:Y:S01]  /*7240*/  VIADDMNMX R32, R39, -R210, 0x80, PT ;  /* 0x0000008027207446 */ /* 0x011fe200038009d2 */
[----:B-----5:R-:W-:Y:S01]  /*7250*/  IMAD.MOV.U32 R4, RZ, RZ, R8 ;  /* 0x000000ffff047224 */ /* 0x020fe200078e0008 */
[----:B------:R-:W-:Y:S01]  /*7260*/  BSSY B1, `(.L_x_4940) ;  /* 0x0000018000017945 */ /* 0x000fe20003800000 */
[----:B------:R-:W-:Y:S01]  /*7270*/  IMAD.MOV.U32 R5, RZ, RZ, R11 ;  /* 0x000000ffff057224 */ /* 0x000fe200078e000b */
[----:B--2---:R-:W-:Y:S01]  /*7280*/  LOP3.LUT R3, R0, 0x1c0, RZ, 0xc0, !PT ;  /* 0x000001c000037812 */ /* 0x004fe200078ec0ff */
[----:B------:R-:W-:Y:S01]  /*7290*/  IMAD.MOV.U32 R6, RZ, RZ, R14 ;  /* 0x000000ffff067224 */ /* 0x000fe200078e000e */
        /* <DEDUP_REMOVED lines=11> */
[----:B------:R-:W-:-:S02]  /*7350*/  PRMT R46, R46, 0x5410, R0 ;  /* 0x000054102e2e7816 */ /* 0x000fc40000000000 */
[----:B------:R-:W-:Y:S02]  /*7360*/  LEA R0, R216, R3, 0x9 ;  /* 0x00000003d8007211 */ /* 0x000fe400078e48ff */
[----:B------:R-:W-:Y:S01]  /*7370*/  PRMT R48, R4, 0x5410, R5 ;  /* 0x0000541004307816 */ /* 0x000fe20000000005 */
[----:B------:R-:W-:Y:S01]  /*7380*/  IMAD.MOV.U32 R5, RZ, RZ, R13 ;  /* 0x000000ffff057224 */ /* 0x000fe200078e000d */
[----:B------:R-:W-:Y:S01]  /*7390*/  ISETP.GE.AND P1, PT, R23, R32, PT ;  /* 0x000000201700720c */ /* 0x000fe20003f26270 */
[----:B------:R-:W-:-:S04]  /*73a0*/  IMAD R3, R0, 0x2, R19 ;  /* 0x0000000200037824 */ /* 0x000fc800078e0213 */
[C---:B------:R-:W-:Y:S02]  /*73b0*/  VIADD R4, R3.reuse, 0x18400 ;  /* 0x0001840003047836 */ /* 0x040fe40000000000 */
[----:B------:R-:W-:Y:S01]  /*73c0*/  VIADD R0, R3, 0x18440 ;  /* 0x0001844003007836 */ /* 0x000fe20000000000 */
[----:B-1----:R-:W-:Y:S06]  /*73d0*/  @!P0 BRA `(.L_x_4941) ;  /* 0x0000016800f08947 */ /* 0x002fec0003800000 */
.L_x_5203:
[----:B------:R-:W-:Y:S05]  /*73e0*/  BSYNC B1 ;  /* 0x0000000000017941 */ /* 0x000fea0003800000 */
.L_x_4940:
        /* <DEDUP_REMOVED lines=10> */
[----:B0-----:R-:W-:Y:S01]  /*7490*/  SHF.R.U32.HI R36, RZ, 0x10, R27 ;  /* 0x00000010ff247819 */ /* 0x001fe2000001161b */
[--C-:B------:R-:W-:Y:S01]  /*74a0*/  HADD2.F32 R35, -RZ, R40.reuse.H0_H0 ;  /* 0x20000028ff237230 */ /* 0x100fe20000004100 */
[--C-:B------:R-:W-:Y:S01]  /*74b0*/  SHF.R.U32.HI R34, RZ, 0x10, R29.reuse ;  /* 0x00000010ff227819 */ /* 0x100fe2000001161d */
        /* <DEDUP_REMOVED lines=10> */
[----:B------:R-:W-:Y:S01]  /*7560*/  FMUL.FTZ R29, R29, R34 ;  /* 0x000000221d1d7220 */ /* 0x000fe20000410000 */
[--C-:B------:R-:W-:Y:S02]  /*7570*/  HADD2.F32 R26, -RZ, R6.reuse.H0_H0 ;  /* 0x20000006ff1a7230 */ /* 0x100fe40000004100 */
[----:B------:R-:W-:Y:S01]  /*7580*/  FMUL.FTZ R38, R4, R35 ;  /* 0x0000002304267220 */ /* 0x000fe20000410000 */
[----:B------:R-:W-:-:S02]  /*7590*/  HADD2.F32 R27, -RZ, R6.H1_H1 ;  /* 0x30000006ff1b7230 */ /* 0x000fc40000004100 */
[C---:B------:R-:W-:Y:S01]  /*75a0*/  FFMA.FTZ R39, R28.reuse, R34, -R37 ;  /* 0x000000221c277223 */ /* 0x040fe20000010825 */
[--C-:B------:R-:W-:Y:S02]  /*75b0*/  HADD2.F32 R6, -RZ, R5.reuse.H0_H0 ;  /* 0x20000005ff067230 */ /* 0x100fe40000004100 */
[----:B------:R-:W-:Y:S01]  /*75c0*/  FFMA.FTZ R40, R28, R36, R29 ;  /* 0x000000241c287223 */ /* 0x000fe2000001001d */
[-C--:B------:R-:W-:Y:S01]  /*75d0*/  FMUL.FTZ R34, R4, R33.reuse ;  /* 0x0000002104227220 */ /* 0x080fe20000410000 */
[C---:B------:R-:W-:Y:S01]  /*75e0*/  FFMA.FTZ R38, R7.reuse, R33, -R38 ;  /* 0x0000002107267223 */ /* 0x040fe20000010826 */
[----:B------:R-:W-:Y:S02]  /*75f0*/  HADD2.F32 R5, -RZ, R5.H1_H1 ;  /* 0x30000005ff057230 */ /* 0x000fe40000004100 */
[----:B------:R-:W-:Y:S02]  /*7600*/  HADD2.F32 R33, -RZ, R43.H0_H0 ;  /* 0x2000002bff217230 */ /* 0x000fe40000004100 */
[----:B------:R-:W-:Y:S01]  /*7610*/  FFMA.FTZ R35, R7, R35, R34 ;  /* 0x0000002307237223 */ /* 0x000fe20000010022 */
[----:B------:R-:W-:-:S02]  /*7620*/  HADD2.F32 R28, -RZ, R44.H1_H1 ;  /* 0x3000002cff1c7230 */ /* 0x000fc40000004100 */
        /* <DEDUP_REMOVED lines=14> */
[----:B------:R1:W-:Y:S02]  /*7710*/  STS.128 [R3+0x18400], R4 ;  /* 0x0184000403007388 */ /* 0x0003e40000000c00 */
.L_x_4945:
[----:B------:R-:W-:Y:S05]  /*7720*/  BSYNC B2 ;  /* 0x0000000000027941 */ /* 0x000fea0003800000 */
.L_x_4944:
        /* <DEDUP_REMOVED lines=14> */
[C---:B0-----:R-:W-:Y:S01]  /*7810*/  FMUL.FTZ R36, R25.reuse, R27 ;  /* 0x0000001b19247220 */ /* 0x041fe20000410000 */
        /* <DEDUP_REMOVED lines=28> */
.L_x_4943:
[----:B------:R-:W-:Y:S05]  /*79e0*/  BSYNC B1 ;  /* 0x0000000000017941 */ /* 0x000fea0003800000 */
.L_x_4942:
        /* <DEDUP_REMOVED lines=30> */
[----:B------:R-:W-:Y:S02]  /*7bd0*/  HADD2.F32 R20, -RZ, R46.H1_H1 ;  /* 0x3000002eff147230 */ /* 0x000fe40000004100 */
[----:B------:R-:W-:Y:S01]  /*7be0*/  FFMA.FTZ R21, R7, R24, R28 ;  /* 0x0000001807157223 */ /* 0x000fe2000001001c */
[----:B------:R-:W-:Y:S02]  /*7bf0*/  HADD2.F32 R5, -RZ, R5.H1_H1 ;  /* 0x30000005ff057230 */ /* 0x000fe40000004100 */
[----:B------:R-:W-:-:S02]  /*7c00*/  HADD2.F32 R14, -RZ, R48.H0_H0 ;  /* 0x20000030ff0e7230 */ /* 0x000fc40000004100 */
        /* <DEDUP_REMOVED lines=15> */
.L_x_4948:
[----:B------:R-:W-:Y:S05]  /*7d00*/  BSYNC B1 ;  /* 0x0000000000017941 */ /* 0x000fea0003800000 */
.L_x_4947:
[----:B------:R-:W-:Y:S05]  /*7d10*/  @P1 BRA `(.L_x_4946) ;  /* 0x0000001400841947 */ /* 0x000fea0003800000 */
[----:B-1----:R-:W1:Y:S01]  /*7d20*/  LDS.128 R4, [R0+0x2000] ;  /* 0x0020000000047984 */ /* 0x002e620000000c00 */
[----:B------:R-:W-:Y:S02]  /*7d30*/  SHF.R.U64 R24, R12, 0x10, R13 ;  /* 0x000000100c187819 */ /* 0x000fe4000000120d */
[----:B------:R-:W-:Y:S02]  /*7d40*/  SHF.R.U32.HI R14, RZ, 0x10, R11 ;  /* 0x00000010ff0e7819 */ /* 0x000fe4000001160b */
[----:B------:R-:W-:Y:S01]  /*7d50*/  SHF.R.U32.HI R12, RZ, 0x10, R13 ;  /* 0x00000010ff0c7819 */ /* 0x000fe2000001160d */
[----:B------:R-:W-:Y:S01]  /*7d60*/  HADD2.F32 R13, -RZ, R47.H0_H0 ;  /* 0x2000002fff0d7230 */ /* 0x000fe20000004100 */
[----:B------:R-:W-:Y:S01]  /*7d70*/  SHF.R.U64 R21, R10, 0x10, R11 ;  /* 0x000000100a157819 */ /* 0x000fe2000000120b */
[----:B------:R-:W-:Y:S02]  /*7d80*/  HADD2.F32 R14, -RZ, R14.H0_H0 ;  /* 0x2000000eff0e7230 */ /* 0x000fe40000004100 */
[----:B------:R-:W-:-:S02]  /*7d90*/  HADD2.F32 R12, -RZ, R12.H0_H0 ;  /* 0x2000000cff0c7230 */ /* 0x000fc40000004100 */
[----:B------:R-:W-:Y:S02]  /*7da0*/  HADD2.F32 R11, -RZ, R48.H1_H1 ;  /* 0x30000030ff0b7230 */ /* 0x000fe40000004100 */
        /* <DEDUP_REMOVED lines=9> */
[----:B------:R-:W-:Y:S01]  /*7e40*/  FFMA.FTZ R20, R9, R12, -R20 ;  /* 0x0000000c09147223 */ /* 0x000fe20000010814 */
[-C--:B------:R-:W-:Y:S01]  /*7e50*/  FMUL.FTZ R12, R4, R11.reuse ;  /* 0x0000000b040c7220 */ /* 0x080fe20000410000 */
[----:B------:R-:W-:Y:S01]  /*7e60*/  FFMA.FTZ R11, R3, R11, -R10 ;  /* 0x0000000b030b7223 */ /* 0x000fe2000001080a */
[----:B------:R-:W-:Y:S02]  /*7e70*/  HADD2.F32 R10, -RZ, R31.H0_H0 ;  /* 0x2000001fff0a7230 */ /* 0x000fe40000004100 */
[----:B------:R-:W-:Y:S01]  /*7e80*/  FFMA.FTZ R15, R9, R14, R15 ;  /* 0x0000000e090f7223 */ /* 0x000fe2000001000f */
[----:B------:R-:W-:Y:S02]  /*7e90*/  HADD2.F32 R6, -RZ, R5.H0_H0 ;  /* 0x20000005ff067230 */ /* 0x000fe40000004100 */
[----:B------:R-:W-:Y:S01]  /*7ea0*/  FFMA.FTZ R12, R3, R13, R12 ;  /* 0x0000000d030c7223 */ /* 0x000fe2000001000c */
[----:B------:R-:W-:-:S02]  /*7eb0*/  HADD2.F32 R31, -RZ, R31.H1_H1 ;  /* 0x3000001fff1f7230 */ /* 0x000fc40000004100 */
[CC--:B------:R-:W-:Y:S01]  /*7ec0*/  FMUL.FTZ R14, R8.reuse, R10.reuse ;  /* 0x0000000a080e7220 */ /* 0x0c0fe20000410000 */
[----:B------:R-:W-:Y:S02]  /*7ed0*/  HADD2.F32 R5, -RZ, R5.H1_H1 ;  /* 0x30000005ff057230 */ /* 0x000fe40000004100 */
[----:B------:R-:W-:Y:S02]  /*7ee0*/  HADD2.F32 R9, -RZ, R21.H0_H0 ;  /* 0x20000015ff097230 */ /* 0x000fe40000004100 */
[-C--:B------:R-:W-:Y:S01]  /*7ef0*/  FMUL.FTZ R13, R8, R31.reuse ;  /* 0x0000001f080d7220 */ /* 0x080fe20000410000 */
[----:B------:R-:W-:Y:S02]  /*7f00*/  HADD2.F32 R4, -RZ, R24.H0_H0 ;  /* 0x20000018ff047230 */ /* 0x000fe40000004100 */
[----:B------:R-:W-:Y:S01]  /*7f10*/  FFMA.FTZ R14, R7, R31, -R14 ;  /* 0x0000001f070e7223 */ /* 0x000fe2000001080e */
[----:B------:R-:W-:Y:S01]  /*7f20*/  FMUL.FTZ R3, R5, R9 ;  /* 0x0000000905037220 */ /* 0x000fe20000410000 */
[----:B------:R-:W-:Y:S01]  /*7f30*/  FFMA.FTZ R13, R7, R10, R13 ;  /* 0x0000000a070d7223 */ /* 0x000fe2000001000d */
[----:B------:R-:W-:Y:S01]  /*7f40*/  FMUL.FTZ R8, R5, R4 ;  /* 0x0000000405087220 */ /* 0x000fe20000410000 */
[----:B------:R-:W-:Y:S01]  /*7f50*/  F2FP.F16.F32.PACK_AB R7, R15, R20 ;  /* 0x000000140f07723e */ /* 0x000fe200000000ff */
[----:B------:R-:W-:Y:S01]  /*7f60*/  FFMA.FTZ R3, R6, R4, -R3 ;  /* 0x0000000406037223 */ /* 0x000fe20000010803 */
[----:B------:R-:W-:Y:S01]  /*7f70*/  F2FP.F16.F32.PACK_AB R4, R12, R11 ;  /* 0x0000000b0c04723e */ /* 0x000fe200000000ff */
[----:B------:R-:W-:Y:S01]  /*7f80*/  FFMA.FTZ R8, R6, R9, R8 ;  /* 0x0000000906087223 */ /* 0x000fe20000010008 */
[----:B------:R-:W-:-:S04]  /*7f90*/  F2FP.F16.F32.PACK_AB R6, R13, R14 ;  /* 0x0000000e0d06723e */ /* 0x000fc800000000ff */
[----:B------:R-:W-:-:S05]  /*7fa0*/  F2FP.F16.F32.PACK_AB R5, R8, R3 ;  /* 0x000000030805723e */ /* 0x000fca00000000ff */
[----:B------:R3:W-:Y:S01]  /*7fb0*/  STS.128 [R0+0x2000], R4 ;  /* 0x0020000400007388 */ /* 0x0007e20000000c00 */
[----:B------:R-:W-:Y:S05]  /*7fc0*/  BRA `(.L_x_4946) ;  /* 0x0000001000d87947 */ /* 0x000fea0003800000 */
.L_x_4933:
        /* <DEDUP_REMOVED lines=78> */
.L_x_5213:
[----:B------:R-:W-:Y:S01]  /*84b0*/  VIADD R38, R38, 0x40 ;  /* 0x0000004026267836 */ /* 0x000fe20000000000 */
[----:B------:R-:W-:Y:S01]  /*84c0*/  LEA.HI R6, R230, R230, RZ, 0x1 ;  /* 0x000000e6e6067211 */ /* 0x000fe200078f08ff */
[----:B------:R-:W-:Y:S01]  /*84d0*/  BSSY B1, `(.L_x_4950) ;  /* 0x0000015000017945 */ /* 0x000fe20003800000 */
[----:B------:R-:W-:Y:S02]  /*84e0*/  CS2R R8, SRZ ;  /* 0x0000000000087805 */ /* 0x000fe4000001ff00 */
[----:B------:R-:W-:Y:S02]  /*84f0*/  CS2R R10, SRZ ;  /* 0x00000000000a7805 */ /* 0x000fe4000001ff00 */
[----:B------:R-:W-:Y:S02]  /*8500*/  ISETP.GE.AND P1, PT, R38, R31, PT ;  /* 0x0000001f2600720c */ /* 0x000fe40003f26270 */
[----:B------:R-:W-:-:S04]  /*8510*/  LOP3.LUT R7, R6, 0xfffffffe, RZ, 0xc0, !PT ;  /* 0xfffffffe06077812 */ /* 0x000fc800078ec0ff */
[----:B------:R-:W-:Y:S02]  /*8520*/  IADD3 R12, R230, -R7, RZ ;  /* 0x80000007e60c7210 */ /* 0x000fe40007ffe0ff */
[----:B------:R-:W-:Y:S02]  /*8530*/  CS2R R6, SRZ ;  /* 0x0000000000067805 */ /* 0x000fe4000001ff00 */
[----:B------:R-:W-:-:S03]  /*8540*/  SHF.L.U32 R12, R12, 0x1f, RZ ;  /* 0x0000001f0c0c7819 */ /* 0x000fc600000006ff */
[----:B------:R-:W-:Y:S05]  /*8550*/  @P1 BRA `(.L_x_4951) ;  /* 0x0000000000301947 */ /* 0x000fea0003800000 */
        /* <DEDUP_REMOVED lines=12> */
.L_x_4951:
[----:B------:R-:W-:Y:S05]  /*8620*/  BSYNC B1 ;  /* 0x0000000000017941 */ /* 0x000fea0003800000 */
.L_x_4950:
[----:B------:R-:W0:Y:S01]  /*8630*/  SYNCS.PHASECHK.TRANS64.TRYWAIT P1, [R19+URZ+0x22800], R12 ;  /* 0x0228000c130075a7 */ /* 0x000e22000802017f */
[----:B------:R-:W-:Y:S01]  /*8640*/  VIADDMNMX R0, R31, -R210, 0x80, PT ;  /* 0x000000801f007446 */ /* 0x000fe200038009d2 */
[----:B---3-5:R-:W-:Y:S01]  /*8650*/  IMAD.MOV.U32 R3, RZ, RZ, R4 ;  /* 0x000000ffff037224 */ /* 0x028fe200078e0004 */
[----:B------:R-:W-:Y:S01]  /*8660*/  BSSY B1, `(.L_x_4952) ;  /* 0x000000d000017945 */ /* 0x000fe20003800000 */
[----:B------:R-:W-:Y:S01]  /*8670*/  IMAD.MOV.U32 R13, RZ, RZ, R5 ;  /* 0x000000ffff0d7224 */ /* 0x000fe200078e0005 */
[-C--:B------:R-:W-:Y:S01]  /*8680*/  ISETP.GE.OR P2, PT, R23, R0.reuse, P0 ;  /* 0x000000001700720c */ /* 0x080fe20000746670 */
[----:B------:R-:W-:Y:S01]  /*8690*/  IMAD.MOV.U32 R14, RZ, RZ, R9 ;  /* 0x000000ffff0e7224 */ /* 0x000fe200078e0009 */
[----:B------:R-:W-:Y:S01]  /*86a0*/  ISETP.GE.OR P0, PT, R229, R0, P0 ;  /* 0x00000000e500720c */ /* 0x000fe20000706670 */
[----:B------:R-:W-:Y:S01]  /*86b0*/  IMAD.MOV.U32 R0, RZ, RZ, R6 ;  /* 0x000000ffff007224 */ /* 0x000fe200078e0006 */
[----:B------:R-:W-:Y:S01]  /*86c0*/  PRMT R54, R3, 0x5410, R13 ;  /* 0x0000541003367816 */ /* 0x000fe2000000000d */
[----:B------:R-:W-:-:S02]  /*86d0*/  IMAD.MOV.U32 R3, RZ, RZ, R7 ;  /* 0x000000ffff037224 */ /* 0x000fc400078e0007 */
[----:B------:R-:W-:Y:S02]  /*86e0*/  IMAD.MOV.U32 R13, RZ, RZ, R8 ;  /* 0x000000ffff0d7224 */ /* 0x000fe400078e0008 */
[----:B------:R-:W-:Y:S01]  /*86f0*/  IMAD.IADD R31, R16, 0x1, R39 ;  /* 0x00000001101f7824 */ /* 0x000fe200078e0227 */
[----:B------:R-:W-:Y:S02]  /*8700*/  PRMT R55, R0, 0x5410, R3 ;  /* 0x0000541000377816 */ /* 0x000fe40000000003 */
[----:B------:R-:W-:Y:S01]  /*8710*/  PRMT R56, R13, 0x5410, R14 ;  /* 0x000054100d387816 */ /* 0x000fe2000000000e */
[----:B0-----:R-:W-:Y:S06]  /*8720*/  @!P1 BRA `(.L_x_4953) ;  /* 0x0000015c00989947 */ /* 0x001fec0003800000 */
.L_x_5214:
[----:B------:R-:W-:Y:S05]  /*8730*/  BSYNC B1 ;  /* 0x0000000000017941 */ /* 0x000fea0003800000 */
.L_x_4952:
        /* <DEDUP_REMOVED lines=46> */
[----:B------:R-:W-:Y:S02]  /*8a20*/  HADD2.F32 R35, -RZ, R27.H1_H1 ;  /* 0x3000001bff237230 */ /* 0x000fe40000004100 */
        /* <DEDUP_REMOVED lines=16> */
[----:B------:R-:W-:Y:S02]  /*8b30*/  HADD2.F32 R32, -RZ, R52.H1_H1 ;  /* 0x30000034ff207230 */ /* 0x000fe40000004100 */
        /* <DEDUP_REMOVED lines=35> */
.L_x_4955:
[----:B------:R-:W-:Y:S05]  /*8d70*/  BSYNC B1 ;  /* 0x0000000000017941 */ /* 0x000fea0003800000 */
.L_x_4954:
        /* <DEDUP_REMOVED lines=91> */
.L_x_4946:
[----:B------:R-:W-:Y:S05]  /*9330*/  BSYNC B0 ;  /* 0x0000000000007941 */ /* 0x000fea0003800000 */
.L_x_4932:
        /* <DEDUP_REMOVED lines=8> */
.L_x_4929:
        /* <DEDUP_REMOVED lines=9> */
.L_x_4956:
[----:B------:R-:W-:Y:S01]  /*9450*/  IMAD R20, R22, 0x8, R19 ;  /* 0x0000000816147824 */ /* 0x000fe200078e0213 */
[----:B------:R-:W-:-:S04]  /*9460*/  SHF.L.U32 R21, R206, 0x1f, RZ ;  /* 0x0000001fce157819 */ /* 0x000fc800000006ff */
[----:B------:R1:W2:Y:S01]  /*9470*/  SYNCS.PHASECHK.TRANS64.TRYWAIT P2, [R20+URZ+0x22830], R21 ;  /* 0x02283015140075a7 */ /* 0x0002a2000804017f */
[----:B------:R-:W-:Y:S05]  /*9480*/  @!P0 BRA `(.L_x_4957) ;  /* 0x0000000000048947 */ /* 0x000fea0003800000 */
[----:B------:R-:W-:Y:S01]  /*9490*/  BPT.TRAP 0x1 ;  /* 0x000000040000795c */ /* 0x000fe20000300000 */
.L_x_4957:
[----:B------:R-:W3:Y:S01]  /*94a0*/  S2R R3, SR_TID.X ;  /* 0x0000000000037919 */ /* 0x000ee20000002100 */
[----:B------:R-:W-:-:S05]  /*94b0*/  VIADD R0, R19, 0x1c400 ;  /* 0x0001c40013007836 */ /* 0x000fca0000000000 */
[----:B------:R-:W-:-:S04]  /*94c0*/  SHF.R.U32.HI R0, RZ, 0x4, R0 ;  /* 0x00000004ff007819 */ /* 0x000fc80000011600 */
[----:B------:R-:W-:Y:S02]  /*94d0*/  LOP3.LUT R0, R0, 0x3fff, RZ, 0xc0, !PT ;  /* 0x00003fff00007812 */ /* 0x000fe400078ec0ff */
[----:B---3--:R-:W-:-:S04]  /*94e0*/  LOP3.LUT R3, R3, 0x7f, RZ, 0xc0, !PT ;  /* 0x0000007f03037812 */ /* 0x008fc800078ec0ff */
[----:B------:R-:W-:Y:S01]  /*94f0*/  ISETP.NE.AND P1, PT, R3, RZ, PT ;  /* 0x000000ff0300720c */ /* 0x000fe20003f25270 */
[----:B--2---:R-:W-:-:S12]  /*9500*/  @P2 BRA `(.L_x_4958) ;  /* 0x0000000000082947 */ /* 0x004fd80003800000 */
[----:B------:R-:W2:Y:S02]  /*9510*/  SYNCS.PHASECHK.TRANS64.TRYWAIT P2, [R20+URZ+0x22830], R21 ;  /* 0x02283015140075a7 */ /* 0x000ea4000804017f */
[----:B--2---:R-:W-:Y:S05]  /*9520*/  @!P2 BRA `(.L_x_4959) ;  /* 0x00000150002ca947 */ /* 0x004fea0003800000 */
.L_x_4958:
        /* <DEDUP_REMOVED lines=16> */
[----:B------:R-:W-:Y:S01]  /*9630*/  VIADD R12, R6, 0x4 ;  /* 0x00000004060c7836 */ /* 0x000fe20000000000 */
[----:B------:R-:W-:Y:S01]  /*9640*/  LOP3.LUT R18, R18, 0xfff7ffff, RZ, 0xc0, !PT ;  /* 0xfff7ffff12127812 */ /* 0x000fe200078ec0ff */
[----:B------:R-:W-:Y:S01]  /*9650*/  IMAD.MOV.U32 R13, RZ, RZ, 0x40000040 ;  /* 0x40000040ff0d7424 */ /* 0x000fe200078e00ff */
[----:B------:R-:W3:Y:S01]  /*9660*/  S2R R74, SR_TID.X ;  /* 0x00000000004a7919 */ /* 0x000ee20000002100 */
[----:B------:R-:W-:-:S06]  /*9670*/  IMAD.MOV.U32 R5, RZ, RZ, 0x40000040 ;  /* 0x40000040ff057424 */ /* 0x000fcc00078e00ff */
        /* <DEDUP_REMOVED lines=8> */
[----:B0-----:R-:W-:Y:S01]  /*9700*/  ISETP.NE.AND P2, PT, R0, 0x1, PT ;  /* 0x000000010000780c */ /* 0x001fe20003f45270 */
[----:B------:R-:W-:Y:S01]  /*9710*/  IMAD.IADD R0, R218, 0x1, R210 ;  /* 0x00000001da007824 */ /* 0x000fe200078e02d2 */
[----:B---3--:R-:W-:-:S11]  /*9720*/  SHF.R.U32.HI R74, RZ, 0x7, R74 ;  /* 0x00000007ff4a7819 */ /* 0x008fd6000001164a */
[----:B------:R-:W0:Y:S01]  /*9730*/  @P2 LDC R3, c[0x0][0x44c] ;  /* 0x00011300ff032b82 */ /* 0x000e220000000800 */
[----:B------:R-:W-:Y:S02]  /*9740*/  @P2 LOP3.LUT R18, R18, 0x80000, RZ, 0xfc, !PT ;  /* 0x0008000012122812 */ /* 0x000fe400078efcff */
[----:B------:R-:W-:Y:S01]  /*9750*/  IADD3 R176, -R74, 0xb, RZ ;  /* 0x0000000b4ab07810 */ /* 0x000fe20007ffe1ff */
[----:B0-----:R-:W-:Y:S01]  /*9760*/  @P2 IMAD.HI.U32 R3, R0, R3, RZ ;  /* 0x0000000300032227 */ /* 0x001fe200078e00ff */
[----:B------:R-:W-:Y:S02]  /*9770*/  WARPGROUP.DEPBAR.LE gsb0, 0x0 ;  /* 0x00008000000079c5 */ /* 0x000fe40000010000 */
[----:B------:R-:W-:-:S06]  /*9780*/  WARPGROUP.ARRIVE ;  /* 0x00000000000079c5 */ /* 0x000fcc0000000000 */
[----:B------:R-:W-:Y:S01]  /*9790*/  HGMMA.64x96x16.F32 R24, gdesc[UR4], R24, gsb0 ;  /* 0x01600000041879f0 */ /* 0x000fe20008000818 */
[----:B------:R-:W-:Y:S02]  /*97a0*/  R2UR UR6, R10 ;  /* 0x000000000a0672ca */ /* 0x000fe400000e0000 */
[----:B------:R-:W-:Y:S01]  /*97b0*/  R2UR UR7, R11 ;  /* 0x000000000b0772ca */ /* 0x000fe200000e0000 */
[----:B------:R-:W-:Y:S01]  /*97c0*/  IMAD.MOV.U32 R11, RZ, RZ, 0x40000040 ;  /* 0x40000040ff0b7424 */ /* 0x000fe200078e00ff */
[----:B------:R-:W-:Y:S02]  /*97d0*/  R2UR UR4, R12 ;  /* 0x000000000c0472ca */ /* 0x000fe400000e0000 */
[----:B------:R-:W-:Y:S02]  /*97e0*/  R2UR UR5, R13 ;  /* 0x000000000d0572ca */ /* 0x000fe400000e0000 */
[----:B------:R-:W-:Y:S01]  /*97f0*/  IADD3 R10, R6, 0x6, RZ ;  /* 0x00000006060a7810 */ /* 0x000fe20007ffe0ff */
[----:B------:R-:W-:-:S02]  /*9800*/  WARPGROUP.DEPBAR.LE gsb0, 0x0 ;  /* 0x00008000000079c5 */ /* 0x000fc40000010000 */
[----:B------:R-:W-:-:S08]  /*9810*/  WARPGROUP.ARRIVE ;  /* 0x00000000000079c5 */ /* 0x000fd00000000000 */
[----:B------:R-:W-:Y:S01]  /*9820*/  HGMMA.64x96x16.F32 R24, gdesc[UR4], R24, gsb0 ;  /* 0x01600000041879f0 */ /* 0x000fe20008000818 */
[----:B------:R-:W-:Y:S02]  /*9830*/  R2UR UR6, R4 ;  /* 0x00000000040672ca */ /* 0x000fe400000e0000 */
[----:B------:R-:W-:Y:S01]  /*9840*/  R2UR UR7, R5 ;  /* 0x00000000050772ca */ /* 0x000fe200000e0000 */
[----:B------:R-:W0:Y:S01]  /*9850*/  @P2 LDC R4, c[0x0][0x450] ;  /* 0x00011400ff042b82 */ /* 0x000e220000000800 */
[----:B------:R-:W-:Y:S02]  /*9860*/  R2UR UR4, R10 ;  /* 0x000000000a0472ca */ /* 0x000fe400000e0000 */
[----:B------:R-:W-:Y:S02]  /*9870*/  R2UR UR5, R11 ;  /* 0x000000000b0572ca */ /* 0x000fe400000e0000 */
[----:B0-----:R-:W-:Y:S01]  /*9880*/  @P2 SHF.R.U32.HI R0, RZ, R4, R3 ;  /* 0x00000004ff002219 */ /* 0x001fe20000011603 */
[----:B------:R-:W-:-:S04]  /*9890*/  IMAD R3, R172, -0x60, R213 ;  /* 0xffffffa0ac037824 */ /* 0x000fc800078e02d5 */
[----:B------:R-:W0:Y:S01]  /*98a0*/  SHFL.IDX PT, R5, R0, 0x1, 0x1c1f ;  /* 0x003c1f0000057f89 */ /* 0x000e2200000e0000 */
[C-C-:B------:R-:W-:Y:S02]  /*98b0*/  IADD3 R8, -R214.reuse, 0x61, R3.reuse ;  /* 0x00000061d6087810 */ /* 0x140fe40007ffe103 */
[----:B------:R-:W-:Y:S01]  /*98c0*/  IADD3 R4, -R214, 0x60, R3 ;  /* 0x00000060d6047810 */ /* 0x000fe20007ffe103 */
[----:B------:R-:W3:Y:S02]  /*98d0*/  SHFL.IDX PT, R0, R0, RZ, 0x1c1f ;  /* 0x001c1fff00007589 */ /* 0x000ee400000e0000 */
[----:B------:R-:W-:-:S05]  /*98e0*/  IMAD.IADD R85, R8, 0x1, -R211 ;  /* 0x0000000108557824 */ /* 0x000fca00078e0ad3 */
[----:B0-----:R-:W-:-:S04]  /*98f0*/  VIADDMNMX R8, R5, R85, R4, PT ;  /* 0x0000005505087246 */ /* 0x001fc80003800104 */
[C---:B------:R-:W-:Y:S02]  /*9900*/  ISETP.GT.AND P3, PT, R8.reuse, RZ, PT ;  /* 0x000000ff0800720c */ /* 0x040fe40003f64270 */
[C---:B------:R-:W-:Y:S02]  /*9910*/  ISETP.GT.AND P4, PT, R8.reuse, 0x1, PT ;  /* 0x000000010800780c */ /* 0x040fe40003f84270 */
[----:B------:R-:W-:Y:S01]  /*9920*/  ISETP.GT.AND P2, PT, R8, 0x8, PT ;  /* 0x000000080800780c */ /* 0x000fe20003f44270 */
[----:B------:R-:W-:Y:S02]  /*9930*/  WARPGROUP.DEPBAR.LE gsb0, 0x0 ;  /* 0x00008000000079c5 */ /* 0x000fe40000010000 */
[----:B------:R-:W-:-:S06]  /*9940*/  WARPGROUP.ARRIVE ;  /* 0x00000000000079c5 */ /* 0x000fcc0000000000 */
[----:B------:R-:W-:Y:S01]  /*9950*/  HGMMA.64x96x16.F32 R24, gdesc[UR4], R24, gsb0 ;  /* 0x01600000041879f0 */ /* 0x000fe20008000818 */
[----:B------:R-:W-:Y:S02]  /*9960*/  ULDC UR4, c[0x0][0x988] ;  /* 0x0002620000047ab9 */ /* 0x000fe40000000800 */
[----:B------:R-:W-:Y:S02]  /*9970*/  WARPGROUP.DEPBAR.LE gsb0, 0x0 ;  /* 0x00008000000079c5 */ /* 0x000fe40000010000 */
[----:B------:R-:W-:Y:S02]  /*9980*/  FSEL R91, R26, -INF , P3 ;  /* 0xff8000001a5b7808 */ /* 0x000fe40001800000 */
[----:B------:R-:W-:Y:S01]  /*9990*/  FSEL R95, R27, -INF , P4 ;  /* 0xff8000001b5f7808 */ /* 0x000fe20002000000 */
[----:B------:R0:W-:Y:S06]  /*99a0*/  BAR.ARV R176, 0x100 ;  /* 0x000400b00000751d */ /* 0x0001ec0000002000 */
[----:B------:R-:W-:-:S02]  /*99b0*/  ISETP.GT.AND P3, PT, R8, 0x9, PT ;  /* 0x000000090800780c */ /* 0x000fc40003f64270 */
[----:B------:R-:W-:Y:S02]  /*99c0*/  FSEL R93, R30, -INF , P2 ;  /* 0xff8000001e5d7808 */ /* 0x000fe40001000000 */
[----:B------:R-:W-:Y:S02]  /*99d0*/  FMNMX.FTZ R26, R91, R95, !PT ;  /* 0x0000005f5b1a7209 */ /* 0x000fe40007810000 */
[C---:B------:R-:W-:Y:S02]  /*99e0*/  ISETP.GT.AND P2, PT, R8.reuse, 0x10, PT ;  /* 0x000000100800780c */ /* 0x040fe40003f44270 */
[----:B------:R-:W-:Y:S02]  /*99f0*/  FSEL R89, R31, -INF , P3 ;  /* 0xff8000001f597808 */ /* 0x000fe40001800000 */
[----:B------:R-:W-:Y:S02]  /*9a00*/  FMNMX.FTZ R26, R93, R26, !PT ;  /* 0x0000001a5d1a7209 */ /* 0x000fe40007810000 */
        /* <DEDUP_REMOVED lines=57> */
[----:B------:R-:W-:Y:S02]  /*9da0*/  FSEL R71, R71, -INF , P3 ;  /* 0xff80000047477808 */ /* 0x000fe40001800000 */
[----:B------:R-:W-:Y:S02]  /*9db0*/  FMNMX.FTZ R26, R67, R26, !PT ;  /* 0x0000001a431a7209 */ /* 0x000fe40007810000 */
[----:B---3--:R-:W-:Y:S01]  /*9dc0*/  VIADDMNMX R34, R0, R85, R4, PT ;  /* 0x0000005500227246 */ /* 0x008fe20003800104 */
[----:B------:R-:W-:Y:S01]  /*9dd0*/  IMAD.U32 R0, RZ, RZ, UR4 ;  /* 0x00000004ff007e24 */ /* 0x000fe2000f8e00ff */
[----:B------:R-:W-:-:S02]  /*9de0*/  FMNMX.FTZ R26, R71, R26, !PT ;  /* 0x0000001a471a7209 */ /* 0x000fc40007810000 */
[C---:B------:R-:W-:Y:S02]  /*9df0*/  ISETP.GT.AND P3, PT, R34.reuse, RZ, PT ;  /* 0x000000ff2200720c */ /* 0x040fe40003f64270 */
[----:B------:R-:W-:Y:S01]  /*9e00*/  ISETP.GT.AND P4, PT, R34, 0x1, PT ;  /* 0x000000012200780c */ /* 0x000fe20003f84270 */
[----:B------:R-:W3:Y:S01]  /*9e10*/  SHFL.BFLY PT, R87, R26, 0x2, 0x1f ;  /* 0x0c401f001a577f89 */ /* 0x000ee200000e0000 */
[----:B------:R-:W-:Y:S02]  /*9e20*/  FSEL R85, R24, -INF , P3 ;  /* 0xff80000018557808 */ /* 0x000fe40001800000 */
[C---:B------:R-:W-:Y:S02]  /*9e30*/  ISETP.GT.AND P2, PT, R34.reuse, 0x8, PT ;  /* 0x000000082200780c */ /* 0x040fe40003f44270 */
[----:B------:R-:W-:Y:S02]  /*9e40*/  FSEL R24, R25, -INF , P4 ;  /* 0xff80000019187808 */ /* 0x000fe40002000000 */
[----:B------:R-:W-:-:S02]  /*9e50*/  ISETP.GT.AND P3, PT, R34, 0x9, PT ;  /* 0x000000092200780c */ /* 0x000fc40003f64270 */
[----:B------:R-:W-:Y:S02]  /*9e60*/  FSEL R25, R28, -INF , P2 ;  /* 0xff8000001c197808 */ /* 0x000fe40001000000 */
[----:B------:R-:W-:Y:S02]  /*9e70*/  FMNMX.FTZ R4, R85, R24, !PT ;  /* 0x0000001855047209 */ /* 0x000fe40007810000 */
[C---:B------:R-:W-:Y:S02]  /*9e80*/  ISETP.GT.AND P2, PT, R34.reuse, 0x10, PT ;  /* 0x000000102200780c */ /* 0x040fe40003f44270 */
[----:B------:R-:W-:Y:S02]  /*9e90*/  FSEL R29, R29, -INF , P3 ;  /* 0xff8000001d1d7808 */ /* 0x000fe40001800000 */
[----:B------:R-:W-:Y:S02]  /*9ea0*/  FMNMX.FTZ R4, R25, R4, !PT ;  /* 0x0000000419047209 */ /* 0x000fe40007810000 */
[----:B------:R-:W-:-:S02]  /*9eb0*/  ISETP.GT.AND P3, PT, R34, 0x11, PT ;  /* 0x000000112200780c */ /* 0x000fc40003f64270 */
[----:B------:R-:W-:Y:S02]  /*9ec0*/  FMNMX.FTZ R4, R29, R4, !PT ;  /* 0x000000041d047209 */ /* 0x000fe40007810000 */
[----:B------:R-:W-:Y:S02]  /*9ed0*/  FSEL R33, R33, -INF , P3 ;  /* 0xff80000021217808 */ /* 0x000fe40001800000 */
[----:B---3--:R-:W-:Y:S02]  /*9ee0*/  FMNMX.FTZ R87, R26, R87, !PT ;  /* 0x000000571a577209 */ /* 0x008fe40007810000 */
[----:B------:R-:W-:-:S03]  /*9ef0*/  ISETP.GT.AND P3, PT, R34, 0x19, PT ;  /* 0x000000192200780c */ /* 0x000fc60003f64270 */
[----:B------:R-:W3:Y:S01]  /*9f00*/  SHFL.BFLY PT, R8, R87, 0x1, 0x1f ;  /* 0x0c201f0057087f89 */ /* 0x000ee200000e0000 */
[----:B------:R-:W-:Y:S02]  /*9f10*/  FSEL R37, R37, -INF , P3 ;  /* 0xff80000025257808 */ /* 0x000fe40001800000 */
[----:B------:R-:W-:-:S04]  /*9f20*/  ISETP.GT.AND P3, PT, R34, 0x21, PT ;  /* 0x000000212200780c */ /* 0x000fc80003f64270 */
[----:B------:R-:W-:Y:S02]  /*9f30*/  FSEL R41, R41, -INF , P3 ;  /* 0xff80000029297808 */ /* 0x000fe40001800000 */
[----:B------:R-:W-:-:S04]  /*9f40*/  ISETP.GT.AND P3, PT, R34, 0x29, PT ;  /* 0x000000292200780c */ /* 0x000fc80003f64270 */
[----:B------:R-:W-:Y:S02]  /*9f50*/  FSEL R45, R45, -INF , P3 ;  /* 0xff8000002d2d7808 */ /* 0x000fe40001800000 */
[----:B------:R-:W-:-:S04]  /*9f60*/  ISETP.GT.AND P3, PT, R34, 0x31, PT ;  /* 0x000000312200780c */ /* 0x000fc80003f64270 */
[----:B------:R-:W-:Y:S02]  /*9f70*/  FSEL R49, R49, -INF , P3 ;  /* 0xff80000031317808 */ /* 0x000fe40001800000 */
[----:B------:R-:W-:Y:S02]  /*9f80*/  ISETP.GT.AND P3, PT, R34, 0x39, PT ;  /* 0x000000392200780c */ /* 0x000fe40003f64270 */
[----:B---3--:R-:W-:Y:S02]  /*9f90*/  FMNMX.FTZ R8, R87, R8, !PT ;  /* 0x0000000857087209 */ /* 0x008fe40007810000 */
[----:B------:R-:W-:Y:S02]  /*9fa0*/  FSEL R87, R32, -INF , P2 ;  /* 0xff80000020577808 */ /* 0x000fe40001000000 */
[C---:B------:R-:W-:Y:S01]  /*9fb0*/  FSETP.NEU.FTZ.AND P4, PT, R8.reuse, -INF , PT ;  /* 0xff8000000800780b */ /* 0x040fe20003f9d000 */
[----:B------:R-:W-:Y:S01]  /*9fc0*/  FMUL.FTZ R26, R8, R0 ;  /* 0x00000000081a7220 */ /* 0x000fe20000410000 */
[----:B------:R-:W-:-:S02]  /*9fd0*/  ISETP.GT.AND P2, PT, R34, 0x18, PT ;  /* 0x000000182200780c */ /* 0x000fc40003f44270 */
[----:B------:R-:W-:Y:S02]  /*9fe0*/  FMNMX.FTZ R4, R87, R4, !PT ;  /* 0x0000000457047209 */ /* 0x000fe40007810000 */
[----:B------:R-:W-:Y:S02]  /*9ff0*/  FSEL R28, R26, RZ, P4 ;  /* 0x000000ff1a1c7208 */ /* 0x000fe40002000000 */
[----:B------:R-:W-:-:S03]  /*a000*/  FMNMX.FTZ R26, R33, R4, !PT ;  /* 0x00000004211a7209 */ /* 0x000fc60007810000 */
[-CC-:B------:R-:W-:Y:S01]  /*a010*/  FFMA.FTZ R201, R91, R0.reuse, -R28.reuse ;  /* 0x000000005bc97223 */ /* 0x180fe2000001081c */
[----:B------:R-:W-:Y:S01]  /*a020*/  FSEL R91, R36, -INF , P2 ;  /* 0xff800000245b7808 */ /* 0x000fe20001000000 */
[-CC-:B------:R-:W-:Y:S01]  /*a030*/  FFMA.FTZ R30, R95, R0.reuse, -R28.reuse ;  /* 0x000000005f1e7223 */ /* 0x180fe2000001081c */
[----:B------:R-:W-:Y:S01]  /*a040*/  ISETP.GT.AND P2, PT, R34, 0x20, PT ;  /* 0x000000202200780c */ /* 0x000fe20003f44270 */
[--C-:B------:R-:W-:Y:S01]  /*a050*/  FFMA.FTZ R203, R93, R0, -R28.reuse ;  /* 0x000000005dcb7223 */ /* 0x100fe2000001081c */
[----:B------:R-:W-:Y:S01]  /*a060*/  FMNMX.FTZ R26, R91, R26, !PT ;  /* 0x0000001a5b1a7209 */ /* 0x000fe20007810000 */
[----:B------:R3:W-:Y:S01]  /*a070*/  MUFU.EX2 R4, R30 ;  /* 0x0000001e00047308 */ /* 0x0007e20000000800 */
[----:B------:R-:W-:Y:S01]  /*a080*/  FSEL R95, R40, -INF , P2 ;  /* 0xff800000285f7808 */ /* 0x000fe20001000000 */
[--C-:B------:R-:W-:Y:S01]  /*a090*/  FFMA.FTZ R32, R89, R0, -R28.reuse ;  /* 0x0000000059207223 */ /* 0x100fe2000001081c */
[----:B------:R-:W-:Y:S01]  /*a0a0*/  FMNMX.FTZ R26, R37, R26, !PT ;  /* 0x0000001a251a7209 */ /* 0x000fe20007810000 */
[-CC-:B------:R-:W-:Y:S01]  /*a0b0*/  FFMA.FTZ R153, R83, R0.reuse, -R28.reuse ;  /* 0x0000000053997223 */ /* 0x180fe2000001081c */
[----:B------:R-:W-:Y:S01]  /*a0c0*/  ISETP.GT.AND P2, PT, R34, 0x28, PT ;  /* 0x000000282200780c */ /* 0x000fe20003f44270 */
[--C-:B------:R-:W-:Y:S01]  /*a0d0*/  FFMA.FTZ R36, R73, R0, -R28.reuse ;  /* 0x0000000049247223 */ /* 0x100fe2000001081c */
[----:B------:R-:W-:Y:S01]  /*a0e0*/  FMNMX.FTZ R26, R95, R26, !PT ;  /* 0x0000001a5f1a7209 */ /* 0x000fe20007810000 */
[-CC-:B------:R-:W-:Y:S01]  /*a0f0*/  FFMA.FTZ R155, R31, R0.reuse, -R28.reuse ;  /* 0x000000001f9b7223 */ /* 0x180fe2000001081c */
[----:B------:R-:W-:Y:S01]  /*a100*/  FSEL R93, R44, -INF , P2 ;  /* 0xff8000002c5d7808 */ /* 0x000fe20001000000 */
[--C-:B------:R-:W-:Y:S01]  /*a110*/  FFMA.FTZ R38, R39, R0, -R28.reuse ;  /* 0x0000000027267223 */ /* 0x100fe2000001081c */
[----:B---3--:R-:W-:Y:S01]  /*a120*/  FMNMX.FTZ R30, R41, R26, !PT ;  /* 0x0000001a291e7209 */ /* 0x008fe20007810000 */
[--C-:B------:R-:W-:Y:S01]  /*a130*/  FFMA.FTZ R159, R3, R0, -R28.reuse ;  /* 0x00000000039f7223 */ /* 0x100fe2000001081c */
[----:B------:R-:W-:Y:S01]  /*a140*/  ISETP.GT.AND P2, PT, R34, 0x30, PT ;  /* 0x000000302200780c */ /* 0x000fe20003f44270 */
[----:B------:R3:W-:Y:S01]  /*a150*/  MUFU.EX2 R26, R32 ;  /* 0x00000020001a7308 */ /* 0x0007e20000000800 */
[----:B------:R-:W-:Y:S01]  /*a160*/  FMNMX.FTZ R30, R93, R30, !PT ;  /* 0x0000001e5d1e7209 */ /* 0x000fe20007810000 */
[-CC-:B------:R-:W-:Y:S01]  /*a170*/  FFMA.FTZ R161, R27, R0.reuse, -R28.reuse ;  /* 0x000000001ba17223 */ /* 0x180fe2000001081c */
[----:B------:R-:W-:Y:S01]  /*a180*/  FSEL R89, R48, -INF , P2 ;  /* 0xff80000030597808 */ /* 0x000fe20001000000 */
[--C-:B------:R-:W-:Y:S01]  /*a190*/  FFMA.FTZ R157, R5, R0, -R28.reuse ;  /* 0x00000000059d7223 */ /* 0x100fe2000001081c */
[----:B------:R-:W-:Y:S01]  /*a1a0*/  FMNMX.FTZ R30, R45, R30, !PT ;  /* 0x0000001e2d1e7209 */ /* 0x000fe20007810000 */
[--C-:B------:R-:W-:Y:S01]  /*a1b0*/  FFMA.FTZ R163, R35, R0, -R28.reuse ;  /* 0x0000000023a37223 */ /* 0x100fe2000001081c */
[----:B------:R-:W-:Y:S01]  /*a1c0*/  ISETP.GT.AND P2, PT, R34, 0x38, PT ;  /* 0x000000382200780c */ /* 0x000fe20003f44270 */
[----:B------:R-:W4:Y:S01]  /*a1d0*/  MUFU.EX2 R201, R201 ;  /* 0x000000c900c97308 */ /* 0x000f220000000800 */
[----:B------:R-:W-:Y:S01]  /*a1e0*/  FMNMX.FTZ R30, R89, R30, !PT ;  /* 0x0000001e591e7209 */ /* 0x000fe20007810000 */
[-CC-:B------:R-:W-:Y:S01]  /*a1f0*/  FFMA.FTZ R40, R55, R0.reuse, -R28.reuse ;  /* 0x0000000037287223 */ /* 0x180fe2000001081c */
[----:B------:R-:W-:Y:S01]  /*a200*/  FSEL R83, R52, -INF , P2 ;  /* 0xff80000034537808 */ /* 0x000fe20001000000 */
[--C-:B------:R-:W-:Y:S01]  /*a210*/  FFMA.FTZ R165, R81, R0, -R28.reuse ;  /* 0x0000000051a57223 */ /* 0x100fe2000001081c */
[----:B---3--:R-:W-:Y:S01]  /*a220*/  FMNMX.FTZ R32, R49, R30, !PT ;  /* 0x0000001e31207209 */ /* 0x008fe20007810000 */
[-CC-:B------:R-:W-:Y:S01]  /*a230*/  FFMA.FTZ R167, R75, R0.reuse, -R28.reuse ;  /* 0x000000004ba77223 */ /* 0x180fe2000001081c */
[C---:B------:R-:W-:Y:S01]  /*a240*/  ISETP.GT.AND P2, PT, R34.reuse, 0x40, PT ;  /* 0x000000402200780c */ /* 0x040fe20003f44270 */
[----:B------:R3:W-:Y:S01]  /*a250*/  MUFU.EX2 R30, R36 ;  /* 0x00000024001e7308 */ /* 0x0007e20000000800 */
[----:B------:R-:W-:Y:S01]  /*a260*/  FSEL R73, R53, -INF , P3 ;  /* 0xff80000035497808 */ /* 0x000fe20001800000 */
[--C-:B------:R-:W-:Y:S01]  /*a270*/  FFMA.FTZ R44, R79, R0, -R28.reuse ;  /* 0x000000004f2c7223 */ /* 0x100fe2000001081c */
[----:B------:R-:W-:Y:S01]  /*a280*/  FMNMX.FTZ R32, R83, R32, !PT ;  /* 0x0000002053207209 */ /* 0x000fe20007810000 */
[-CC-:B------:R-:W-:Y:S01]  /*a290*/  FFMA.FTZ R169, R63, R0.reuse, -R28.reuse ;  /* 0x000000003fa97223 */ /* 0x180fe2000001081c */
[----:B------:R-:W-:Y:S01]  /*a2a0*/  ISETP.GT.AND P3, PT, R34, 0x41, PT ;  /* 0x000000412200780c */ /* 0x000fe20003f64270 */
[--C-:B------:R-:W-:Y:S01]  /*a2b0*/  FFMA.FTZ R77, R77, R0, -R28.reuse ;  /* 0x000000004d4d7223 */ /* 0x100fe2000001081c */
[----:B------:R-:W-:Y:S01]  /*a2c0*/  FSEL R53, R56, -INF , P2 ;  /* 0xff80000038357808 */ /* 0x000fe20001000000 */
[----:B------:R-:W1:Y:S01]  /*a2d0*/  MUFU.EX2 R203, R203 ;  /* 0x000000cb00cb7308 */ /* 0x000e620000000800 */
[----:B------:R-:W-:Y:S01]  /*a2e0*/  FMNMX.FTZ R32, R73, R32, !PT ;  /* 0x0000002049207209 */ /* 0x000fe20007810000 */
[----:B------:R-:W-:Y:S01]  /*a2f0*/  FFMA.FTZ R171, R67, R0, -R28 ;  /* 0x0000000043ab7223 */ /* 0x000fe2000001081c */
[----:B------:R-:W-:-:S02]  /*a300*/  ISETP.GT.AND P2, PT, R34, 0x48, PT ;  /* 0x000000482200780c */ /* 0x000fc40003f44270 */
[----:B------:R-:W-:Y:S02]  /*a310*/  FSEL R57, R57, -INF , P3 ;  /* 0xff80000039397808 */ /* 0x000fe40001800000 */
[----:B------:R-:W-:Y:S01]  /*a320*/  FMNMX.FTZ R32, R53, R32, !PT ;  /* 0x0000002035207209 */ /* 0x000fe20007810000 */
[----:B------:R-:W2:Y:S01]  /*a330*/  MUFU.EX2 R153, R153 ;  /* 0x0000009900997308 */ /* 0x000ea20000000800 */
[----:B------:R-:W-:Y:S02]  /*a340*/  ISETP.GT.AND P3, PT, R34, 0x49, PT ;  /* 0x000000492200780c */ /* 0x000fe40003f64270 */
[----:B------:R-:W-:Y:S02]  /*a350*/  FSEL R31, R60, -INF , P2 ;  /* 0xff8000003c1f7808 */ /* 0x000fe40001000000 */
[----:B---3--:R-:W-:Y:S02]  /*a360*/  FMNMX.FTZ R36, R57, R32, !PT ;  /* 0x0000002039247209 */ /* 0x008fe40007810000 */
[----:B------:R-:W-:Y:S01]  /*a370*/  ISETP.GT.AND P2, PT, R34, 0x50, PT ;  /* 0x000000502200780c */ /* 0x000fe20003f44270 */
[----:B------:R-:W-:Y:S01]  /*a380*/  MUFU.EX2 R155, R155 ;  /* 0x0000009b009b7308 */ /* 0x000fe20000000800 */
[----:B------:R-:W-:-:S02]  /*a390*/  FSEL R61, R61, -INF , P3 ;  /* 0xff8000003d3d7808 */ /* 0x000fc40001800000 */
[----:B------:R-:W-:Y:S02]  /*a3a0*/  FMNMX.FTZ R36, R31, R36, !PT ;  /* 0x000000241f247209 */ /* 0x000fe40007810000 */
[----:B------:R-:W-:Y:S02]  /*a3b0*/  ISETP.GT.AND P3, PT, R34, 0x51, PT ;  /* 0x000000512200780c */ /* 0x000fe40003f64270 */
[----:B------:R-:W-:Y:S01]  /*a3c0*/  FSEL R39, R64, -INF , P2 ;  /* 0xff80000040277808 */ /* 0x000fe20001000000 */
[----:B------:R3:W-:Y:S01]  /*a3d0*/  MUFU.EX2 R32, R38 ;  /* 0x0000002600207308 */ /* 0x0007e20000000800 */
[----:B------:R-:W-:Y:S02]  /*a3e0*/  FMNMX.FTZ R36, R61, R36, !PT ;  /* 0x000000243d247209 */ /* 0x000fe40007810000 */
[----:B------:R-:W-:Y:S02]  /*a3f0*/  ISETP.GT.AND P2, PT, R34, 0x58, PT ;  /* 0x000000582200780c */ /* 0x000fe40003f44270 */
[----:B------:R-:W-:-:S02]  /*a400*/  FSEL R65, R65, -INF , P3 ;  /* 0xff80000041417808 */ /* 0x000fc40001800000 */
[----:B------:R-:W-:Y:S01]  /*a410*/  FMNMX.FTZ R36, R39, R36, !PT ;  /* 0x0000002427247209 */ /* 0x000fe20007810000 */
[----:B------:R-:W-:Y:S01]  /*a420*/  MUFU.EX2 R157, R157 ;  /* 0x0000009d009d7308 */ /* 0x000fe20000000800 */
[----:B------:R-:W-:Y:S01]  /*a430*/  ISETP.GT.AND P3, PT, R34, 0x59, PT ;  /* 0x000000592200780c */ /* 0x000fe20003f64270 */
[-CC-:B------:R-:W-:Y:S01]  /*a440*/  FFMA.FTZ R34, R43, R0.reuse, -R28.reuse ;  /* 0x000000002b227223 */ /* 0x180fe2000001081c */
[----:B------:R-:W-:Y:S01]  /*a450*/  FSEL R97, R68, -INF , P2 ;  /* 0xff80000044617808 */ /* 0x000fe20001000000 */
[----:B---3--:R-:W-:Y:S01]  /*a460*/  FFMA.FTZ R38, R51, R0, -R28 ;  /* 0x0000000033267223 */ /* 0x008fe2000001081c */
[----:B------:R-:W-:Y:S02]  /*a470*/  FMNMX.FTZ R36, R65, R36, !PT ;  /* 0x0000002441247209 */ /* 0x000fe40007810000 */
[----:B------:R-:W-:Y:S01]  /*a480*/  FSEL R69, R69, -INF , P3 ;  /* 0xff80000045457808 */ /* 0x000fe20001800000 */
[----:B------:R-:W-:Y:S01]  /*a490*/  MUFU.EX2 R34, R34 ;  /* 0x0000002200227308 */ /* 0x000fe20000000800 */
[----:B------:R-:W-:-:S04]  /*a4a0*/  FMNMX.FTZ R36, R97, R36, !PT ;  /* 0x0000002461247209 */ /* 0x000fc80007810000 */
[----:B------:R-:W-:Y:S01]  /*a4b0*/  FMNMX.FTZ R3, R69, R36, !PT ;  /* 0x0000002445037209 */ /* 0x000fe20007810000 */
[--C-:B------:R-:W-:Y:S02]  /*a4c0*/  FFMA.FTZ R36, R47, R0, -R28.reuse ;  /* 0x000000002f247223 */ /* 0x100fe4000001081c */
[----:B------:R-:W-:Y:S02]  /*a4d0*/  MUFU.EX2 R159, R159 ;  /* 0x0000009f009f7308 */ /* 0x000fe40000000800 */
[----:B------:R-:W3:Y:S06]  /*a4e0*/  SHFL.BFLY PT, R42, R3, 0x2, 0x1f ;  /* 0x0c401f00032a7f89 */ /* 0x000eec00000e0000 */
[----:B------:R-:W-:Y:S08]  /*a4f0*/  MUFU.EX2 R36, R36 ;  /* 0x0000002400247308 */ /* 0x000ff00000000800 */
[----:B------:R-:W-:Y:S08]  /*a500*/  MUFU.EX2 R161, R161 ;  /* 0x000000a100a17308 */ /* 0x000ff00000000800 */
[----:B------:R-:W-:Y:S01]  /*a510*/  MUFU.EX2 R38, R38 ;  /* 0x0000002600267308 */ /* 0x000fe20000000800 */
[----:B---3--:R-:W-:Y:S01]  /*a520*/  FMNMX.FTZ R27, R3, R42, !PT ;  /* 0x0000002a031b7209 */ /* 0x008fe20007810000 */
[-CC-:B------:R-:W-:Y:S01]  /*a530*/  FFMA.FTZ R42, R59, R0.reuse, -R28.reuse ;  /* 0x000000003b2a7223 */ /* 0x180fe2000001081c */
[----:B------:R-:W-:-:S03]  /*a540*/  FFMA.FTZ R28, R71, R0, -R28 ;  /* 0x00000000471c7223 */ /* 0x000fc6000001081c */
[----:B------:R-:W3:Y:S02]  /*a550*/  SHFL.BFLY PT, R46, R27, 0x1, 0x1f ;  /* 0x0c201f001b2e7f89 */ /* 0x000ee400000e0000 */
[----:B------:R-:W-:Y:S08]  /*a560*/  MUFU.EX2 R163, R163 ;  /* 0x000000a300a37308 */ /* 0x000ff00000000800 */
[----:B------:R-:W-:Y:S08]  /*a570*/  MUFU.EX2 R40, R40 ;  /* 0x0000002800287308 */ /* 0x000ff00000000800 */
[----:B------:R-:W-:Y:S01]  /*a580*/  MUFU.EX2 R165, R165 ;  /* 0x000000a500a57308 */ /* 0x000fe20000000800 */
[----:B---3--:R-:W-:-:S07]  /*a590*/  FMNMX.FTZ R5, R27, R46, !PT ;  /* 0x0000002e1b057209 */ /* 0x008fce0007810000 */
        /* <DEDUP_REMOVED lines=8> */
[-C--:B------:R-:W-:Y:S01]  /*a620*/  FFMA.FTZ R25, R29, R0.reuse, -R48 ;  /* 0x000000001d197223 */ /* 0x080fe20000010830 */
[----:B----4-:R-:W-:Y:S01]  /*a630*/  FADD.FTZ R24, R201, R4 ;  /* 0x00000004c9187221 */ /* 0x010fe20000010000 */
[-CC-:B-----5:R-:W-:Y:S01]  /*a640*/  FFMA.FTZ R152, R87, R0.reuse, -R48.reuse ;  /* 0x0000000057987223 */ /* 0x1a0fe20000010830 */
[----:B------:R-:W-:Y:S01]  /*a650*/  MUFU.EX2 R200, R200 ;  /* 0x000000c800c87308 */ /* 0x000fe20000000800 */
[-C--:B------:R-:W-:Y:S01]  /*a660*/  FFMA.FTZ R29, R33, R0.reuse, -R48 ;  /* 0x00000000211d7223 */ /* 0x080fe20000010830 */
[----:B-1----:R-:W-:Y:S01]  /*a670*/  FADD.FTZ R3, R203, R24 ;  /* 0x00000018cb037221 */ /* 0x002fe20000010000 */
[-CC-:B------:R-:W-:Y:S01]  /*a680*/  FFMA.FTZ R154, R91, R0.reuse, -R48.reuse ;  /* 0x000000005b9a7223 */ /* 0x180fe20000010830 */
[-CC-:B------:R-:W-:Y:S01]  /*a690*/  FFMA.FTZ R33, R37, R0.reuse, -R48.reuse ;  /* 0x0000000025217223 */ /* 0x180fe20000010830 */
[-CC-:B------:R-:W-:Y:S01]  /*a6a0*/  FFMA.FTZ R156, R95, R0.reuse, -R48.reuse ;  /* 0x000000005f9c7223 */ /* 0x180fe20000010830 */
[----:B------:R-:W-:Y:S01]  /*a6b0*/  FADD.FTZ R24, R26, R3 ;  /* 0x000000031a187221 */ /* 0x000fe20000010000 */
[-CC-:B------:R-:W-:Y:S01]  /*a6c0*/  FFMA.FTZ R37, R45, R0.reuse, -R48.reuse ;  /* 0x000000002d257223 */ /* 0x180fe20000010830 */
[----:B------:R-:W1:Y:S01]  /*a6d0*/  MUFU.EX2 R27, R27 ;  /* 0x0000001b001b7308 */ /* 0x000e620000000800 */
[-C--:B------:R-:W-:Y:S01]  /*a6e0*/  FFMA.FTZ R35, R41, R0.reuse, -R48 ;  /* 0x0000000029237223 */ /* 0x080fe20000010830 */
[----:B--2---:R-:W-:Y:S01]  /*a6f0*/  FADD.FTZ R43, R153, R24 ;  /* 0x00000018992b7221 */ /* 0x004fe20000010000 */
[-CC-:B------:R-:W-:Y:S01]  /*a700*/  FFMA.FTZ R158, R93, R0.reuse, -R48.reuse ;  /* 0x000000005d9e7223 */ /* 0x180fe20000010830 */
[-CC-:B------:R-:W-:Y:S01]  /*a710*/  FFMA.FTZ R160, R89, R0.reuse, -R48.reuse ;  /* 0x0000000059a07223 */ /* 0x180fe20000010830 */
[-CC-:B------:R-:W-:Y:S01]  /*a720*/  FFMA.FTZ R41, R49, R0.reuse, -R48.reuse ;  /* 0x0000000031297223 */ /* 0x180fe20000010830 */
[----:B------:R-:W-:Y:S01]  /*a730*/  FADD.FTZ R50, R30, R43 ;  /* 0x0000002b1e327221 */ /* 0x000fe20000010000 */
[-CC-:B------:R-:W-:Y:S01]  /*a740*/  FFMA.FTZ R162, R83, R0.reuse, -R48.reuse ;  /* 0x0000000053a27223 */ /* 0x180fe20000010830 */
[----:B------:R-:W2:Y:S01]  /*a750*/  MUFU.EX2 R202, R202 ;  /* 0x000000ca00ca7308 */ /* 0x000ea20000000800 */
[-CC-:B------:R-:W-:Y:S01]  /*a760*/  FFMA.FTZ R43, R73, R0.reuse, -R48.reuse ;  /* 0x00000000492b7223 */ /* 0x180fe20000010830 */
[-CC-:B------:R-:W-:Y:S01]  /*a770*/  FFMA.FTZ R164, R53, R0.reuse, -R48.reuse ;  /* 0x0000000035a47223 */ /* 0x180fe20000010830 */
[-CC-:B------:R-:W-:Y:S01]  /*a780*/  FFMA.FTZ R57, R57, R0.reuse, -R48.reuse ;  /* 0x0000000039397223 */ /* 0x180fe20000010830 */
[----:B------:R-:W-:Y:S01]  /*a790*/  F2FP.F16.F32.PACK_AB R201, R4, R201 ;  /* 0x000000c904c9723e */ /* 0x000fe200000000ff */
[-CC-:B------:R-:W-:Y:S01]  /*a7a0*/  FFMA.FTZ R31, R31, R0.reuse, -R48.reuse ;  /* 0x000000001f1f7223 */ /* 0x180fe20000010830 */
[-CC-:B------:R-:W-:Y:S01]  /*a7b0*/  FFMA.FTZ R61, R61, R0.reuse, -R48.reuse ;  /* 0x000000003d3d7223 */ /* 0x180fe20000010830 */
[-CC-:B------:R-:W-:Y:S01]  /*a7c0*/  FFMA.FTZ R39, R39, R0.reuse, -R48.reuse ;  /* 0x0000000027277223 */ /* 0x180fe20000010830 */
[----:B------:R-:W3:Y:S01]  /*a7d0*/  MUFU.EX2 R25, R25 ;  /* 0x0000001900197308 */ /* 0x000ee20000000800 */
[----:B-1----:R-:W-:Y:S01]  /*a7e0*/  FADD.FTZ R3, R200, R27 ;  /* 0x0000001bc8037221 */ /* 0x002fe20000010000 */
[-CC-:B------:R-:W-:Y:S01]  /*a7f0*/  FFMA.FTZ R65, R65, R0.reuse, -R48.reuse ;  /* 0x0000000041417223 */ /* 0x180fe20000010830 */
[-CC-:B------:R-:W-:Y:S01]  /*a800*/  FFMA.FTZ R97, R97, R0.reuse, -R48.reuse ;  /* 0x0000000061617223 */ /* 0x180fe20000010830 */
[----:B------:R-:W-:Y:S01]  /*a810*/  FFMA.FTZ R48, R69, R0, -R48 ;  /* 0x0000000045307223 */ /* 0x000fe20000010830 */
[----:B------:R-:W-:-:S02]  /*a820*/  F2FP.F16.F32.PACK_AB R203, R26, R203 ;  /* 0x000000cb1acb723e */ /* 0x000fc400000000ff */
[----:B------:R-:W-:Y:S01]  /*a830*/  F2FP.F16.F32.PACK_AB R153, R30, R153 ;  /* 0x000000991e99723e */ /* 0x000fe200000000ff */
[----:B------:R-:W1:Y:S01]  /*a840*/  MUFU.EX2 R152, R152 ;  /* 0x0000009800987308 */ /* 0x000e620000000800 */
[----:B--2---:R-:W-:Y:S01]  /*a850*/  FADD.FTZ R24, R202, R3 ;  /* 0x00000003ca187221 */ /* 0x004fe20000010000 */
[----:B------:R-:W-:Y:S01]  /*a860*/  FADD.FTZ R3, R155, R50 ;  /* 0x000000329b037221 */ /* 0x000fe20000010000 */
[C---:B------:R-:W-:Y:S02]  /*a870*/  F2FP.F16.F32.PACK_AB R155, R32.reuse, R155 ;  /* 0x0000009b209b723e */ /* 0x040fe400000000ff */
[----:B------:R-:W-:Y:S01]  /*a880*/  F2FP.F16.F32.PACK_AB R200, R27, R200 ;  /* 0x000000c81bc8723e */ /* 0x000fe200000000ff */
[----:B------:R-:W-:Y:S01]  /*a890*/  FADD.FTZ R50, R32, R3 ;  /* 0x0000000320327221 */ /* 0x000fe20000010000 */
[----:B------:R-:W-:Y:S01]  /*a8a0*/  @!P1 VIADD R3, R20, 0x22840 ;  /* 0x0002284014039836 */ /* 0x000fe20000000000 */
[----:B------:R-:W2:Y:S01]  /*a8b0*/  MUFU.EX2 R29, R29 ;  /* 0x0000001d001d7308 */ /* 0x000ea20000000800 */
[----:B---3--:R-:W-:Y:S01]  /*a8c0*/  FADD.FTZ R45, R25, R24 ;  /* 0x00000018192d7221 */ /* 0x008fe20000010000 */
[----:B------:R-:W-:Y:S01]  /*a8d0*/  FADD.FTZ R47, R157, R50 ;  /* 0x000000329d2f7221 */ /* 0x000fe20000010000 */
[----:B------:R-:W-:-:S02]  /*a8e0*/  F2FP.F16.F32.PACK_AB R202, R25, R202 ;  /* 0x000000ca19ca723e */ /* 0x000fc400000000ff */
[----:B------:R-:W-:Y:S01]  /*a8f0*/  @!P1 PRMT R3, RZ, 0x654, R3 ;  /* 0x00000654ff039816 */ /* 0x000fe20000000003 */
[C---:B------:R-:W-:Y:S01]  /*a900*/  FADD.FTZ R50, R34.reuse, R47 ;  /* 0x0000002f22327221 */ /* 0x040fe20000010000 */
[----:B------:R-:W-:Y:S01]  /*a910*/  F2FP.F16.F32.PACK_AB R157, R34, R157 ;  /* 0x0000009d229d723e */ /* 0x000fe200000000ff */
[----:B------:R-:W3:Y:S01]  /*a920*/  MUFU.EX2 R154, R154 ;  /* 0x0000009a009a7308 */ /* 0x000ee20000000800 */
[----:B-1----:R-:W-:Y:S01]  /*a930*/  FADD.FTZ R24, R152, R45 ;  /* 0x0000002d98187221 */ /* 0x002fe20000010000 */
[----:B------:R-:W-:Y:S01]  /*a940*/  FADD.FTZ R47, R159, R50 ;  /* 0x000000329f2f7221 */ /* 0x000fe20000010000 */
[----:B------:R1:W-:Y:S01]  /*a950*/  @!P1 SYNCS.ARRIVE.TRANS64.RED.A1T0 RZ, [R3+URZ], RZ ;  /* 0x000000ff03ff99a7 */ /* 0x0003e2000810043f */
[C---:B------:R-:W-:Y:S02]  /*a960*/  F2FP.F16.F32.PACK_AB R159, R36.reuse, R159 ;  /* 0x0000009f249f723e */ /* 0x040fe400000000ff */
[----:B------:R-:W-:Y:S02]  /*a970*/  FADD.FTZ R50, R36, R47 ;  /* 0x0000002f24327221 */ /* 0x000fe40000010000 */
[----:B------:R-:W4:Y:S01]  /*a980*/  MUFU.EX2 R33, R33 ;  /* 0x0000002100217308 */ /* 0x000f220000000800 */
[C---:B--2---:R-:W-:Y:S01]  /*a990*/  FADD.FTZ R45, R29.reuse, R24 ;  /* 0x000000181d2d7221 */ /* 0x044fe20000010000 */
[----:B------:R-:W-:-:S06]  /*a9a0*/  F2FP.F16.F32.PACK_AB R152, R29, R152 ;  /* 0x000000981d98723e */ /* 0x000fcc00000000ff */
[----:B------:R-:W2:Y:S01]  /*a9b0*/  MUFU.EX2 R156, R156 ;  /* 0x0000009c009c7308 */ /* 0x000ea20000000800 */
[----:B---3--:R-:W-:-:S07]  /*a9c0*/  FADD.FTZ R24, R154, R45 ;  /* 0x0000002d9a187221 */ /* 0x008fce0000010000 */
[----:B------:R-:W1:Y:S01]  /*a9d0*/  MUFU.EX2 R35, R35 ;  /* 0x0000002300237308 */ /* 0x000e620000000800 */
[C---:B----4-:R-:W-:Y:S01]  /*a9e0*/  FADD.FTZ R45, R33.reuse, R24 ;  /* 0x00000018212d7221 */ /* 0x050fe20000010000 */
[----:B------:R-:W-:-:S06]  /*a9f0*/  F2FP.F16.F32.PACK_AB R154, R33, R154 ;  /* 0x0000009a219a723e */ /* 0x000fcc00000000ff */
[----:B------:R-:W3:Y:S01]  /*aa00*/  MUFU.EX2 R158, R158 ;  /* 0x0000009e009e7308 */ /* 0x000ee20000000800 */
[----:B--2---:R-:W-:Y:S01]  /*aa10*/  FADD.FTZ R24, R156, R45 ;  /* 0x0000002d9c187221 */ /* 0x004fe20000010000 */
[----:B------:R-:W-:Y:S01]  /*aa20*/  FADD.FTZ R45, R161, R50 ;  /* 0x00000032a12d7221 */ /* 0x000fe20000010000 */
[----:B------:R-:W-:-:S03]  /*aa30*/  F2FP.F16.F32.PACK_AB R161, R38, R161 ;  /* 0x000000a126a1723e */ /* 0x000fc600000000ff */
[----:B------:R-:W-:Y:S02]  /*aa40*/  FADD.FTZ R50, R38, R45 ;  /* 0x0000002d26327221 */ /* 0x000fe40000010000 */
[----:B------:R-:W2:Y:S01]  /*aa50*/  MUFU.EX2 R37, R37 ;  /* 0x0000002500257308 */ /* 0x000ea20000000800 */
[----:B-1----:R-:W-:Y:S01]  /*aa60*/  FADD.FTZ R3, R35, R24 ;  /* 0x0000001823037221 */ /* 0x002fe20000010000 */
[----:B------:R-:W-:Y:S01]  /*aa70*/  FADD.FTZ R45, R163, R50 ;  /* 0x00000032a32d7221 */ /* 0x000fe20000010000 */
[----:B------:R-:W-:Y:S02]  /*aa80*/  F2FP.F16.F32.PACK_AB R163, R40, R163 ;  /* 0x000000a328a3723e */ /* 0x000fe400000000ff */
[----:B------:R-:W-:-:S03]  /*aa90*/  F2FP.F16.F32.PACK_AB R156, R35, R156 ;  /* 0x0000009c239c723e */ /* 0x000fc600000000ff */
[----:B------:R-:W1:Y:S01]  /*aaa0*/  MUFU.EX2 R160, R160 ;  /* 0x000000a000a07308 */ /* 0x000e620000000800 */
[----:B---3--:R-:W-:-:S07]  /*aab0*/  FADD.FTZ R24, R158, R3 ;  /* 0x000000039e187221 */ /* 0x008fce0000010000 */
[----:B------:R-:W3:Y:S01]  /*aac0*/  MUFU.EX2 R41, R41 ;  /* 0x0000002900297308 */ /* 0x000ee20000000800 */
[C---:B--2---:R-:W-:Y:S01]  /*aad0*/  FADD.FTZ R3, R37.reuse, R24 ;  /* 0x0000001825037221 */ /* 0x044fe20000010000 */
[----:B------:R-:W-:Y:S01]  /*aae0*/  FADD.FTZ R24, R40, R45 ;  /* 0x0000002d28187221 */ /* 0x000fe20000010000 */
[----:B------:R-:W-:-:S03]  /*aaf0*/  F2FP.F16.F32.PACK_AB R158, R37, R158 ;  /* 0x0000009e259e723e */ /* 0x000fc600000000ff */
[----:B------:R-:W-:Y:S01]  /*ab00*/  FADD.FTZ R45, R165, R24 ;  /* 0x00000018a52d7221 */ /* 0x000fe20000010000 */
[----:B------:R-:W-:Y:S01]  /*ab10*/  F2FP.F16.F32.PACK_AB R165, R42, R165 ;  /* 0x000000a52aa5723e */ /* 0x000fe200000000ff */
[----:B------:R-:W2:Y:S01]  /*ab20*/  MUFU.EX2 R162, R162 ;  /* 0x000000a200a27308 */ /* 0x000ea20000000800 */
[----:B-1----:R-:W-:Y:S01]  /*ab30*/  FADD.FTZ R4, R160, R3 ;  /* 0x00000003a0047221 */ /* 0x002fe20000010000 */
[----:B------:R-:W-:-:S04]  /*ab40*/  FADD.FTZ R24, R42, R45 ;  /* 0x0000002d2a187221 */ /* 0x000fc80000010000 */
[----:B------:R-:W-:Y:S02]  /*ab50*/  FADD.FTZ R45, R167, R24 ;  /* 0x00000018a72d7221 */ /* 0x000fe40000010000 */
        /* <DEDUP_REMOVED lines=41> */
.L_x_4960:
[----:B------:R0:W1:Y:S01]  /*adf0*/  SYNCS.PHASECHK.TRANS64.TRYWAIT P2, [R20+URZ+0x22850], R21 ;  /* 0x02285015140075a7 */ /* 0x000062000804017f */
[----:B------:R-:W-:Y:S05]  /*ae00*/  @!P0 BRA `(.L_x_4961) ;  /* 0x0000000000048947 */ /* 0x000fea0003800000 */
[----:B------:R-:W-:Y:S01]  /*ae10*/  BPT.TRAP 0x1 ;  /* 0x000000040000795c */ /* 0x000fe20000300000 */
.L_x_4961:
[----:B------:R-:W-:Y:S04]  /*ae20*/  BSSY B0, `(.L_x_4962) ;  /* 0x0000004000007945 */ /* 0x000fe80003800000 */
[----:B-1----:R-:W-:Y:S05]  /*ae30*/  @P2 BRA `(.L_x_4963) ;  /* 0x0000000000082947 */ /* 0x002fea0003800000 */
[----:B------:R-:W1:Y:S02]  /*ae40*/  SYNCS.PHASECHK.TRANS64.TRYWAIT P2, [R20+URZ+0x22850], R21 ;  /* 0x02285015140075a7 */ /* 0x000e64000804017f */
[----:B-1----:R-:W-:Y:S05]  /*ae50*/  @!P2 BRA `(.L_x_4964) ;  /* 0x0000013400f4a947 */ /* 0x002fea0003800000 */
.L_x_4963:
[----:B------:R-:W-:Y:S05]  /*ae60*/  BSYNC B0 ;  /* 0x0000000000007941 */ /* 0x000fea0003800000 */
.L_x_4962:
[----:B------:R-:W-:Y:S05]  /*ae70*/  WARPSYNC.ALL ;  /* 0x0000000000007948 */ /* 0x000fea0003800000 */
[----:B------:R-:W2:Y:S01]  /*ae80*/  LDC R24, c[0x0][0x448] ;  /* 0x00011200ff187b82 */ /* 0x000ea20000000800 */
[----:B------:R-:W-:Y:S01]  /*ae90*/  R2UR UR4, R19 ;  /* 0x00000000130472ca */ /* 0x000fe200000e0000 */
[----:B01----:R-:W-:Y:S01]  /*aea0*/  IMAD.MOV.U32 R21, RZ, RZ, 0xc00 ;  /* 0x00000c00ff157424 */ /* 0x003fe200078e00ff */
[----:B------:R-:W-:Y:S01]  /*aeb0*/  ULDC UR46, c[0x0][0x988] ;  /* 0x00026200002e7ab9 */ /* 0x000fe20000000800 */
[----:B------:R-:W-:Y:S01]  /*aec0*/  IMAD.MOV.U32 R29, RZ, RZ, 0x40000040 ;  /* 0x40000040ff1d7424 */ /* 0x000fe200078e00ff */
[----:B------:R-:W-:Y:S01]  /*aed0*/  ULDC UR47, c[0x0][0x988] ;  /* 0x00026200002f7ab9 */ /* 0x000fe20000000800 */
[----:B------:R-:W-:-:S02]  /*aee0*/  IMAD.MOV.U32 R27, RZ, RZ, 0x40000040 ;  /* 0x40000040ff1b7424 */ /* 0x000fc400078e00ff */
[----:B------:R-:W-:Y:S01]  /*aef0*/  IMAD.MOV.U32 R31, RZ, RZ, 0x40000040 ;  /* 0x40000040ff1f7424 */ /* 0x000fe200078e00ff */
[----:B------:R-:W-:Y:S01]  /*af00*/  R2UR UR11, R29 ;  /* 0x000000001d0b72ca */ /* 0x000fe200000e0000 */
[----:B------:R-:W-:Y:S01]  /*af10*/  @!P1 VIADD R20, R20, 0x22860 ;  /* 0x0002286014149836 */ /* 0x000fe20000000000 */
[----:B------:R-:W-:Y:S02]  /*af20*/  R2UR UR15, R27 ;  /* 0x000000001b0f72ca */ /* 0x000fe400000e0000 */
        /* <DEDUP_REMOVED lines=10> */
[----:B------:R-:W-:Y:S02]  /*afd0*/  IMAD.MOV.U32 R21, RZ, RZ, R210 ;  /* 0x000000ffff157224 */ /* 0x000fe400078e00d2 */
[C---:B------:R-:W-:Y:S01]  /*afe0*/  VIADD R28, R24.reuse, 0x80 ;  /* 0x00000080181c7836 */ /* 0x040fe20000000000 */
[----:B------:R-:W1:Y:S01]  /*aff0*/  @P2 LDC R25, c[0x0][0x44c] ;  /* 0x00011300ff192b82 */ /* 0x000e620000000800 */
[C---:B------:R-:W-:Y:S01]  /*b000*/  R2UR UR6, R24.reuse ;  /* 0x00000000180672ca */ /* 0x040fe200000e0000 */
[----:B------:R-:W-:Y:S02]  /*b010*/  VIADD R30, R24, 0x200 ;  /* 0x00000200181e7836 */ /* 0x000fe40000000000 */
[----:B------:R-:W-:Y:S01]  /*b020*/  R2UR UR10, R28 ;  /* 0x000000001c0a72ca */ /* 0x000fe200000e0000 */
[----:B------:R-:W-:-:S02]  /*b030*/  VIADD R28, R24, 0x180 ;  /* 0x00000180181c7836 */ /* 0x000fc40000000000 */
[----:B------:R-:W-:Y:S01]  /*b040*/  R2UR UR22, R30 ;  /* 0x000000001e1672ca */ /* 0x000fe200000e0000 */
[----:B------:R-:W2:Y:S02]  /*b050*/  @P2 LDC R26, c[0x0][0x450] ;  /* 0x00011400ff1a2b82 */ /* 0x000ea40000000800 */
[----:B------:R-:W-:Y:S01]  /*b060*/  R2UR UR18, R28 ;  /* 0x000000001c1272ca */ /* 0x000fe200000e0000 */
[----:B-1----:R-:W-:-:S05]  /*b070*/  @P2 IMAD.HI.U32 R25, R210, R25, RZ ;  /* 0x00000019d2192227 */ /* 0x002fca00078e00ff */
[----:B--2---:R-:W-:Y:S01]  /*b080*/  @P2 SHF.R.U32.HI R21, RZ, R26, R25 ;  /* 0x0000001aff152219 */ /* 0x004fe20000011619 */
[----:B------:R-:W-:Y:S02]  /*b090*/  IMAD.MOV.U32 R25, RZ, RZ, 0x40000040 ;  /* 0x40000040ff197424 */ /* 0x000fe400078e00ff */
[C---:B------:R-:W-:Y:S01]  /*b0a0*/  VIADD R26, R24.reuse, 0x100 ;  /* 0x00000100181a7836 */ /* 0x040fe20000000000 */
[----:B------:R-:W-:Y:S01]  /*b0b0*/  IADD3 R21, R21, R213, -R211 ;  /* 0x000000d515157210 */ /* 0x000fe20007ffe8d3 */
[----:B------:R-:W-:Y:S01]  /*b0c0*/  VIADD R24, R24, 0x280 ;  /* 0x0000028018187836 */ /* 0x000fe20000000000 */
[----:B------:R-:W-:Y:S02]  /*b0d0*/  R2UR UR7, R25 ;  /* 0x00000000190772ca */ /* 0x000fe400000e0000 */
[----:B------:R-:W-:Y:S01]  /*b0e0*/  R2UR UR14, R26 ;  /* 0x000000001a0e72ca */ /* 0x000fe200000e0000 */
[----:B------:R-:W-:Y:S01]  /*b0f0*/  IMAD.HI R21, R21, 0x2aaaaaab, RZ ;  /* 0x2aaaaaab15157827 */ /* 0x000fe200078e02ff */
[----:B------:R-:W-:-:S02]  /*b100*/  R2UR UR26, R24 ;  /* 0x00000000181a72ca */ /* 0x000fc400000e0000 */
[----:B------:R-:W-:Y:S02]  /*b110*/  R2UR UR27, R25 ;  /* 0x00000000191b72ca */ /* 0x000fe400000e0000 */
[----:B0-----:R-:W-:-:S06]  /*b120*/  WARPGROUP.ARRIVE ;  /* 0x00000000000079c5 */ /* 0x001fcc0000000000 */
        /* <DEDUP_REMOVED lines=23> */
[----:B0-----:R-:W-:-:S04]  /*b2a0*/  SHF.R.U32.HI R20, RZ, 0x1f, R21 ;  /* 0x0000001fff147819 */ /* 0x001fc80000011615 */
[----:B------:R-:W-:Y:S01]  /*b2b0*/  LEA.HI.SX32 R20, R21, R20, 0x1c ;  /* 0x0000001415147211 */ /* 0x000fe200078fe2ff */
[----:B------:R-:W-:-:S03]  /*b2c0*/  VIADD R21, R172, 0xfffffffe ;  /* 0xfffffffeac157836 */ /* 0x000fc60000000000 */
[----:B------:R-:W-:-:S04]  /*b2d0*/  VIMNMX R20, R215, R20, !PT ;  /* 0x00000014d7147248 */ /* 0x000fc80007fe0100 */
[----:B------:R-:W-:-:S13]  /*b2e0*/  ISETP.GE.AND P2, PT, R21, R20, PT ;  /* 0x000000141500720c */ /* 0x000fda0003f46270 */
[----:B------:R-:W-:Y:S05]  /*b2f0*/  @!P2 BRA `(.L_x_4965) ;  /* 0x0000002400c8a947 */ /* 0x000fea0003800000 */
[----:B------:R-:W-:Y:S02]  /*b300*/  IMAD.MOV.U32 R202, RZ, RZ, R8 ;  /* 0x000000ffffca7224 */ /* 0x000fe400078e0008 */
[----:B------:R-:W-:-:S07]  /*b310*/  IMAD.MOV.U32 R203, RZ, RZ, R5 ;  /* 0x000000ffffcb7224 */ /* 0x000fce00078e0005 */
.L_x_4975:
[----:B------:R-:W-:Y:S01]  /*b320*/  VIADD R22, R22, 0x1 ;  /* 0x0000000116167836 */ /* 0x000fe20000000000 */
[----:B------:R-:W-:Y:S05]  /*b330*/  YIELD ;  /* 0x0000000000007946 */ /* 0x000fea0003800000 */
[----:B------:R-:W-:-:S04]  /*b340*/  ISETP.NE.AND P2, PT, R22, 0x2, PT ;  /* 0x000000021600780c */ /* 0x000fc80003f45270 */
[----:B------:R-:W-:Y:S02]  /*b350*/  SEL R0, RZ, 0x1, P2 ;  /* 0x00000001ff007807 */ /* 0x000fe40001000000 */
[----:B------:R-:W-:Y:S02]  /*b360*/  SEL R22, R22, RZ, P2 ;  /* 0x000000ff16167207 */ /* 0x000fe40001000000 */
[----:B------:R-:W-:Y:S01]  /*b370*/  LOP3.LUT R206, R206, R0, RZ, 0x3c, !PT ;  /* 0x00000000cece7212 */ /* 0x000fe200078e3cff */
[----:B0-----:R-:W-:Y:S06]  /*b380*/  @!P0 BRA `(.L_x_4966) ;  /* 0x0000000000048947 */ /* 0x001fec0003800000 */
[----:B------:R-:W-:Y:S01]  /*b390*/  BPT.TRAP 0x1 ;  /* 0x000000040000795c */ /* 0x000fe20000300000 */
.L_x_4966:
[----:B------:R-:W-:Y:S01]  /*b3a0*/  IMAD R200, R22, 0x8, R19 ;  /* 0x0000000816c87824 */ /* 0x000fe200078e0213 */
[----:B------:R-:W-:-:S04]  /*b3b0*/  SHF.L.U32 R201, R206, 0x1f, RZ ;  /* 0x0000001fcec97819 */ /* 0x000fc800000006ff */
[----:B------:R0:W1:Y:S01]  /*b3c0*/  SYNCS.PHASECHK.TRANS64.TRYWAIT P2, [R200+URZ+0x22830], R201 ;  /* 0x022830c9c80075a7 */ /* 0x000062000804017f */
[----:B------:R-:W-:Y:S05]  /*b3d0*/  @!P0 BRA `(.L_x_4967) ;  /* 0x0000000000048947 */ /* 0x000fea0003800000 */
[----:B------:R-:W-:Y:S01]  /*b3e0*/  BPT.TRAP 0x1 ;  /* 0x000000040000795c */ /* 0x000fe20000300000 */
.L_x_4967:
[----:B------:R-:W2:Y:S01]  /*b3f0*/  LDC R0, c[0x0][0x448] ;  /* 0x00011200ff007b82 */ /* 0x000ea20000000800 */
[----:B------:R-:W-:Y:S01]  /*b400*/  IMAD.IADD R8, R218, 0x1, R210 ;  /* 0x00000001da087824 */ /* 0x000fe200078e02d2 */
[----:B--2---:R-:W-:-:S13]  /*b410*/  ISETP.NE.AND P3, PT, R0, 0x1, PT ;  /* 0x000000010000780c */ /* 0x004fda0003f65270 */
[----:B------:R-:W2:Y:S08]  /*b420*/  @P3 LDC R5, c[0x0][0x44c] ;  /* 0x00011300ff053b82 */ /* 0x000eb00000000800 */
[----:B------:R-:W3:Y:S01]  /*b430*/  @P3 LDC R0, c[0x0][0x450] ;  /* 0x00011400ff003b82 */ /* 0x000ee20000000800 */
[----:B--2---:R-:W-:-:S05]  /*b440*/  @P3 IMAD.HI.U32 R5, R8, R5, RZ ;  /* 0x0000000508053227 */ /* 0x004fca00078e00ff */
[----:B---3--:R-:W-:Y:S01]  /*b450*/  @P3 SHF.R.U32.HI R8, RZ, R0, R5 ;  /* 0x00000000ff083219 */ /* 0x008fe20000011605 */
[----:B-1----:R-:W-:Y:S06]  /*b460*/  @P2 BRA `(.L_x_4968) ;  /* 0x0000000000082947 */ /* 0x002fec0003800000 */
[----:B------:R-:W1:Y:S02]  /*b470*/  SYNCS.PHASECHK.TRANS64.TRYWAIT P2, [R200+URZ+0x22830], R201 ;  /* 0x022830c9c80075a7 */ /* 0x000e64000804017f */
[----:B-1----:R-:W-:Y:S05]  /*b480*/  @!P2 BRA `(.L_x_4969) ;  /* 0x00000130007ca947 */ /* 0x002fea0003800000 */
.L_x_4968:
[----:B------:R-:W-:Y:S01]  /*b490*/  IMAD R156, R22, 0x300, R9 ;  /* 0x00000300169c7824 */ /* 0x000fe200078e0209 */
[----:B------:R-:W-:Y:S05]  /*b4a0*/  WARPSYNC.ALL ;  /* 0x0000000000007948 */ /* 0x000fea0003800000 */
[----:B------:R-:W-:Y:S01]  /*b4b0*/  IMAD.MOV.U32 R157, RZ, RZ, 0x40000040 ;  /* 0x40000040ff9d7424 */ /* 0x000fe200078e00ff */
[C---:B------:R-:W-:Y:S01]  /*b4c0*/  R2UR UR6, R156.reuse ;  /* 0x000000009c0672ca */ /* 0x040fe200000e0000 */
[----:B------:R-:W-:Y:S01]  /*b4d0*/  VIADD R154, R156, 0x2 ;  /* 0x000000029c9a7836 */ /* 0x000fe20000000000 */
[----:B------:R-:W-:Y:S01]  /*b4e0*/  R2UR UR4, R6 ;  /* 0x00000000060472ca */ /* 0x000fe200000e0000 */
[C---:B------:R-:W-:Y:S01]  /*b4f0*/  VIADD R152, R156.reuse, 0x4 ;  /* 0x000000049c987836 */ /* 0x040fe20000000000 */
[----:B------:R-:W-:Y:S01]  /*b500*/  R2UR UR7, R157 ;  /* 0x000000009d0772ca */ /* 0x000fe200000e0000 */
[----:B------:R-:W-:Y:S01]  /*b510*/  VIADD R156, R156, 0x6 ;  /* 0x000000069c9c7836 */ /* 0x000fe20000000000 */
[----:B------:R-:W-:Y:S01]  /*b520*/  R2UR UR5, R7 ;  /* 0x00000000070572ca */ /* 0x000fe200000e0000 */
[----:B------:R-:W-:Y:S01]  /*b530*/  IMAD.MOV.U32 R155, RZ, RZ, 0x40000040 ;  /* 0x40000040ff9b7424 */ /* 0x000fe200078e00ff */
[----:B------:R-:W-:Y:S01]  /*b540*/  R2UR UR10, R154 ;  /* 0x000000009a0a72ca */ /* 0x000fe200000e0000 */
[----:B------:R-:W-:Y:S01]  /*b550*/  IMAD.MOV.U32 R153, RZ, RZ, 0x40000040 ;  /* 0x40000040ff997424 */ /* 0x000fe200078e00ff */
[----:B------:R-:W-:Y:S01]  /*b560*/  R2UR UR14, R152 ;  /* 0x00000000980e72ca */ /* 0x000fe200000e0000 */
[----:B------:R-:W2:Y:S01]  /*b570*/  SHFL.IDX PT, R0, R8, RZ, 0x1c1f ;  /* 0x001c1fff08007589 */ /* 0x000ea200000e0000 */
[----:B------:R-:W-:Y:S01]  /*b580*/  R2UR UR11, R155 ;  /* 0x000000009b0b72ca */ /* 0x000fe200000e0000 */
[----:B------:R-:W-:Y:S01]  /*b590*/  IMAD R5, R21, -0x60, RZ ;  /* 0xffffffa015057824 */ /* 0x000fe200078e02ff */
[----:B------:R-:W-:Y:S01]  /*b5a0*/  R2UR UR15, R153 ;  /* 0x00000000990f72ca */ /* 0x000fe200000e0000 */
[----:B------:R-:W3:Y:S01]  /*b5b0*/  SHFL.IDX PT, R8, R8, 0x1, 0x1c1f ;  /* 0x003c1f0008087f89 */ /* 0x000ee200000e0000 */
[----:B------:R-:W-:-:S02]  /*b5c0*/  R2UR UR18, R156 ;  /* 0x000000009c1272ca */ /* 0x000fc400000e0000 */
[----:B------:R-:W-:Y:S02]  /*b5d0*/  R2UR UR19, R157 ;  /* 0x000000009d1372ca */ /* 0x000fe400000e0000 */
[----:B------:R-:W-:Y:S01]  /*b5e0*/  WARPGROUP.ARRIVE ;  /* 0x00000000000079c5 */ /* 0x000fe20000000000 */
[----:B------:R-:W-:Y:S02]  /*b5f0*/  R2UR UR8, R14 ;  /* 0x000000000e0872ca */ /* 0x000fe400000e0000 */
[----:B------:R-:W-:Y:S02]  /*b600*/  R2UR UR9, R15 ;  /* 0x000000000f0972ca */ /* 0x000fe400000e0000 */
[----:B------:R-:W-:Y:S01]  /*b610*/  R2UR UR12, R12 ;  /* 0x000000000c0c72ca */ /* 0x000fe200000e0000 */
[----:B------:R-:W-:Y:S01]  /*b620*/  HGMMA.64x96x16.F32 R152, gdesc[UR4], RZ, !UPT, gsb0 ;  /* 0x01600000049879f0 */ /* 0x000fe2000c0008ff */
[----:B------:R-:W-:Y:S02]  /*b630*/  R2UR UR13, R13 ;  /* 0x000000000d0d72ca */ /* 0x000fe400000e0000 */
[----:B------:R-:W-:-:S02]  /*b640*/  R2UR UR16, R10 ;  /* 0x000000000a1072ca */ /* 0x000fc400000e0000 */
[----:B------:R-:W-:Y:S02]  /*b650*/  R2UR UR17, R11 ;  /* 0x000000000b1172ca */ /* 0x000fe400000e0000 */
[----:B------:R-:W-:Y:S02]  /*b660*/  IADD3 R5, -R214, 0x1, R5 ;  /* 0x00000001d6057810 */ /* 0x000fe40007ffe105 */
[----:B------:R-:W-:Y:S02]  /*b670*/  LOP3.LUT R18, R18, 0xffbfffff, RZ, 0xc0, !PT ;  /* 0xffbfffff12127812 */ /* 0x000fe400078ec0ff */
[----:B------:R-:W-:Y:S02]  /*b680*/  IADD3 R5, -R211, R5, R213 ;  /* 0x00000005d3057210 */ /* 0x000fe40007ffe1d5 */
[----:B------:R-:W-:-:S03]  /*b690*/  @P1 LOP3.LUT R18, R18, 0x400000, RZ, 0xfc, !PT ;  /* 0x0040000012121812 */ /* 0x000fc600078efcff */
[C---:B--2---:R-:W-:Y:S01]  /*b6a0*/  IMAD.IADD R0, R5.reuse, 0x1, R0 ;  /* 0x0000000105007824 */ /* 0x044fe200078e0200 */
[----:B------:R-:W-:Y:S01]  /*b6b0*/  LOP3.LUT R18, R18, 0xffdfffff, RZ, 0xc0, !PT ;  /* 0xffdfffff12127812 */ /* 0x000fe200078ec0ff */
[----:B---3--:R-:W-:-:S03]  /*b6c0*/  IMAD.IADD R8, R5, 0x1, R8 ;  /* 0x0000000105087824 */ /* 0x008fc600078e0208 */
[----:B------:R-:W-:Y:S02]  /*b6d0*/  ISETP.GT.AND P1, PT, R0, 0x41, PT ;  /* 0x000000410000780c */ /* 0x000fe40003f24270 */
[----:B------:R-:W-:Y:S02]  /*b6e0*/  @P0 LOP3.LUT R18, R18, 0x200000, RZ, 0xfc, !PT ;  /* 0x0020000012120812 */ /* 0x000fe400078efcff */
[----:B------:R-:W-:Y:S02]  /*b6f0*/  ISETP.GT.AND P0, PT, R0, 0x48, PT ;  /* 0x000000480000780c */ /* 0x000fe40003f04270 */
[----:B------:R-:W-:Y:S02]  /*b700*/  LOP3.LUT R18, R18, 0xff7fffff, RZ, 0xc0, !PT ;  /* 0xff7fffff12127812 */ /* 0x000fe400078ec0ff */
[C---:B------:R-:W-:Y:S02]  /*b710*/  ISETP.GT.AND P2, PT, R0.reuse, 0x49, PT ;  /* 0x000000490000780c */ /* 0x040fe40003f44270 */
[----:B------:R-:W-:-:S02]  /*b720*/  ISETP.GT.AND P3, PT, R0, 0x50, PT ;  /* 0x000000500000780c */ /* 0x000fc40003f64270 */
[----:B------:R-:W-:Y:S02]  /*b730*/  ISETP.GT.AND P4, PT, R0, 0x51, PT ;  /* 0x000000510000780c */ /* 0x000fe40003f84270 */
[----:B------:R-:W-:Y:S02]  /*b740*/  @P1 LOP3.LUT R18, R18, 0x800000, RZ, 0xfc, !PT ;  /* 0x0080000012121812 */ /* 0x000fe400078efcff */
[----:B------:R-:W-:Y:S02]  /*b750*/  ISETP.GT.AND P1, PT, R0, RZ, PT ;  /* 0x000000ff0000720c */ /* 0x000fe40003f24270 */
[----:B------:R-:W-:Y:S02]  /*b760*/  LOP3.LUT R18, R18, 0xfeffffff, RZ, 0xc0, !PT ;  /* 0xfeffffff12127812 */ /* 0x000fe400078ec0ff */
[----:B------:R-:W-:Y:S02]  /*b770*/  ISETP.GT.AND P5, PT, R0, 0x58, PT ;  /* 0x000000580000780c */ /* 0x000fe40003fa4270 */
[----:B------:R-:W-:-:S02]  /*b780*/  @P0 LOP3.LUT R18, R18, 0x1000000, RZ, 0xfc, !PT ;  /* 0x0100000012120812 */ /* 0x000fc400078efcff */
[----:B------:R-:W-:Y:S02]  /*b790*/  ISETP.GT.AND P0, PT, R0, 0x9, PT ;  /* 0x000000090000780c */ /* 0x000fe40003f04270 */
[----:B------:R-:W-:Y:S02]  /*b7a0*/  LOP3.LUT R18, R18, 0xfdffffff, RZ, 0xc0, !PT ;  /* 0xfdffffff12127812 */ /* 0x000fe400078ec0ff */
[----:B------:R-:W-:Y:S02]  /*b7b0*/  ISETP.GT.AND P6, PT, R0, 0x59, PT ;  /* 0x000000590000780c */ /* 0x000fe40003fc4270 */
        /* <DEDUP_REMOVED lines=60> */
[----:B------:R-:W-:-:S02]  /*bb80*/  LOP3.LUT P3, RZ, R18, 0x4000000, RZ, 0xc0, !PT ;  /* 0x0400000012ff7812 */ /* 0x000fc4000786c0ff */
        /* <DEDUP_REMOVED lines=11> */
[----:B------:R-:W-:-:S02]  /*bc40*/  ISETP.GT.AND P4, PT, R8, 0x1, PT ;  /* 0x000000010800780c */ /* 0x000fc40003f84270 */
[----:B------:R-:W-:Y:S02]  /*bc50*/  FMNMX.FTZ R0, R184, R0, !PT ;  /* 0x00000000b8007209 */ /* 0x000fe40007810000 */
[----:B------:R-:W-:Y:S02]  /*bc60*/  ISETP.GT.AND P3, PT, R8, 0x8, PT ;  /* 0x000000080800780c */ /* 0x000fe40003f64270 */
[----:B------:R-:W-:Y:S02]  /*bc70*/  FMNMX.FTZ R0, R185, R0, !PT ;  /* 0x00000000b9007209 */ /* 0x000fe40007810000 */
[----:B------:R-:W-:Y:S02]  /*bc80*/  FSEL R155, R155, -INF , P4 ;  /* 0xff8000009b9b7808 */ /* 0x000fe40002000000 */
[----:B------:R-:W-:Y:S02]  /*bc90*/  FMNMX.FTZ R0, R188, R0, !PT ;  /* 0x00000000bc007209 */ /* 0x000fe40007810000 */
[----:B------:R-:W-:-:S02]  /*bca0*/  FSEL R158, R158, -INF , P3 ;  /* 0xff8000009e9e7808 */ /* 0x000fc40001800000 */
[----:B------:R-:W-:Y:S02]  /*bcb0*/  FMNMX.FTZ R0, R189, R0, !PT ;  /* 0x00000000bd007209 */ /* 0x000fe40007810000 */
[----:B------:R-:W-:Y:S02]  /*bcc0*/  ISETP.GT.AND P4, PT, R8, 0x10, PT ;  /* 0x000000100800780c */ /* 0x000fe40003f84270 */
[----:B------:R-:W-:Y:S02]  /*bcd0*/  FMNMX.FTZ R0, R192, R0, !PT ;  /* 0x00000000c0007209 */ /* 0x000fe40007810000 */
[----:B------:R-:W-:Y:S02]  /*bce0*/  ISETP.GT.AND P3, PT, R8, 0x11, PT ;  /* 0x000000110800780c */ /* 0x000fe40003f64270 */
[----:B------:R-:W-:Y:S02]  /*bcf0*/  FMNMX.FTZ R0, R193, R0, !PT ;  /* 0x00000000c1007209 */ /* 0x000fe40007810000 */
[----:B------:R-:W-:-:S02]  /*bd00*/  FSEL R162, R162, -INF , P4 ;  /* 0xff800000a2a27808 */ /* 0x000fc40002000000 */
[----:B------:R-:W-:Y:S02]  /*bd10*/  FMNMX.FTZ R0, R196, R0, !PT ;  /* 0x00000000c4007209 */ /* 0x000fe40007810000 */
[----:B------:R-:W-:Y:S02]  /*bd20*/  FSEL R163, R163, -INF , P3 ;  /* 0xff800000a3a37808 */ /* 0x000fe40001800000 */
[----:B------:R-:W-:Y:S02]  /*bd30*/  FMNMX.FTZ R0, R197, R0, !PT ;  /* 0x00000000c5007209 */ /* 0x000fe40007810000 */
[C---:B------:R-:W-:Y:S02]  /*bd40*/  ISETP.GT.AND P4, PT, R8.reuse, 0x19, PT ;  /* 0x000000190800780c */ /* 0x040fe40003f84270 */
[----:B------:R-:W-:Y:S01]  /*bd50*/  ISETP.GT.AND P3, PT, R8, 0x20, PT ;  /* 0x000000200800780c */ /* 0x000fe20003f64270 */
[----:B------:R-:W2:Y:S01]  /*bd60*/  SHFL.BFLY PT, R5, R0, 0x2, 0x1f ;  /* 0x0c401f0000057f89 */ /* 0x000ea200000e0000 */
[----:B------:R-:W-:-:S02]  /*bd70*/  FSEL R167, R167, -INF , P4 ;  /* 0xff800000a7a77808 */ /* 0x000fc40002000000 */
[----:B------:R-:W-:Y:S02]  /*bd80*/  FSEL R170, R170, -INF , P3 ;  /* 0xff800000aaaa7808 */ /* 0x000fe40001800000 */
[C---:B------:R-:W-:Y:S02]  /*bd90*/  ISETP.GT.AND P4, PT, R8.reuse, 0x28, PT ;  /* 0x000000280800780c */ /* 0x040fe40003f84270 */
[----:B------:R-:W-:Y:S02]  /*bda0*/  ISETP.GT.AND P3, PT, R8, 0x29, PT ;  /* 0x000000290800780c */ /* 0x000fe40003f64270 */
[----:B------:R-:W-:Y:S02]  /*bdb0*/  FSEL R174, R174, -INF , P4 ;  /* 0xff800000aeae7808 */ /* 0x000fe40002000000 */
[----:B------:R-:W-:Y:S02]  /*bdc0*/  FSEL R175, R175, -INF , P3 ;  /* 0xff800000afaf7808 */ /* 0x000fe40001800000 */
[----:B------:R-:W-:-:S02]  /*bdd0*/  ISETP.GT.AND P4, PT, R8, 0x31, PT ;  /* 0x000000310800780c */ /* 0x000fc40003f84270 */
[----:B------:R-:W-:Y:S02]  /*bde0*/  ISETP.GT.AND P3, PT, R8, 0x38, PT ;  /* 0x000000380800780c */ /* 0x000fe40003f64270 */
[----:B------:R-:W-:Y:S02]  /*bdf0*/  FSEL R179, R179, -INF , P4 ;  /* 0xff800000b3b37808 */ /* 0x000fe40002000000 */
[----:B------:R-:W-:Y:S02]  /*be00*/  FSEL R182, R182, -INF , P3 ;  /* 0xff800000b6b67808 */ /* 0x000fe40001800000 */
[C---:B------:R-:W-:Y:S02]  /*be10*/  ISETP.GT.AND P4, PT, R8.reuse, 0x40, PT ;  /* 0x000000400800780c */ /* 0x040fe40003f84270 */
[----:B------:R-:W-:Y:S02]  /*be20*/  ISETP.GT.AND P3, PT, R8, 0x41, PT ;  /* 0x000000410800780c */ /* 0x000fe40003f64270 */
[----:B--2---:R-:W-:-:S02]  /*be30*/  FMNMX.FTZ R5, R0, R5, !PT ;  /* 0x0000000500057209 */ /* 0x004fc40007810000 */
[----:B------:R-:W-:Y:S02]  /*be40*/  FSEL R186, R186, -INF , P4 ;  /* 0xff800000baba7808 */ /* 0x000fe40002000000 */
[----:B------:R-:W-:Y:S01]  /*be50*/  FSEL R187, R187, -INF , P3 ;  /* 0xff800000bbbb7808 */ /* 0x000fe20001800000 */
[----:B------:R-:W2:Y:S01]  /*be60*/  SHFL.BFLY PT, R0, R5, 0x1, 0x1f ;  /* 0x0c201f0005007f89 */ /* 0x000ea200000e0000 */
[C---:B------:R-:W-:Y:S02]  /*be70*/  ISETP.GT.AND P4, PT, R8.reuse, 0x49, PT ;  /* 0x000000490800780c */ /* 0x040fe40003f84270 */
[----:B------:R-:W-:Y:S02]  /*be80*/  ISETP.GT.AND P3, PT, R8, 0x50, PT ;  /* 0x000000500800780c */ /* 0x000fe40003f64270 */
[----:B------:R-:W-:Y:S02]  /*be90*/  FSEL R191, R191, -INF , P4 ;  /* 0xff800000bfbf7808 */ /* 0x000fe40002000000 */
[----:B------:R-:W-:-:S02]  /*bea0*/  FSEL R194, R194, -INF , P3 ;  /* 0xff800000c2c27808 */ /* 0x000fc40001800000 */
[C---:B------:R-:W-:Y:S02]  /*beb0*/  ISETP.GT.AND P4, PT, R8.reuse, 0x58, PT ;  /* 0x000000580800780c */ /* 0x040fe40003f84270 */
[----:B------:R-:W-:Y:S02]  /*bec0*/  ISETP.GT.AND P3, PT, R8, 0x59, PT ;  /* 0x000000590800780c */ /* 0x000fe40003f64270 */
[----:B------:R-:W-:Y:S02]  /*bed0*/  FSEL R198, R198, -INF , P4 ;  /* 0xff800000c6c67808 */ /* 0x000fe40002000000 */
[----:B------:R-:W-:Y:S02]  /*bee0*/  FSEL R199, R199, -INF , P3 ;  /* 0xff800000c7c77808 */ /* 0x000fe40001800000 */
[C---:B------:R-:W-:Y:S02]  /*bef0*/  LOP3.LUT P1, RZ, R18.reuse, 0x400000, RZ, 0xc0, !PT ;  /* 0x0040000012ff7812 */ /* 0x040fe4000782c0ff */
[----:B------:R-:W-:-:S02]  /*bf00*/  LOP3.LUT P0, RZ, R18, 0x200000, RZ, 0xc0, !PT ;  /* 0x0020000012ff7812 */ /* 0x000fc4000780c0ff */
[----:B--2---:R-:W-:Y:S01]  /*bf10*/  FMNMX.FTZ R5, R5, R0, !PT ;  /* 0x0000000005057209 */ /* 0x004fe20007810000 */
[----:B------:R-:W-:-:S03]  /*bf20*/  IMAD.U32 R0, RZ, RZ, UR47 ;  /* 0x0000002fff007e24 */ /* 0x000fc6000f8e00ff */
[----:B------:R-:W-:-:S04]  /*bf30*/  FSETP.NEU.FTZ.AND P2, PT, R5, -INF , PT ;  /* 0xff8000000500780b */ /* 0x000fc80003f5d000 */
[----:B------:R-:W-:-:S05]  /*bf40*/  FSEL R221, R5, RZ, P2 ;  /* 0x000000ff05dd7208 */ /* 0x000fca0001000000 */
[----:B------:R-:W-:Y:S01]  /*bf50*/  FADD.FTZ R221, -R221, R203 ;  /* 0x000000cbdddd7221 */ /* 0x000fe20000010100 */
[----:B------:R-:W-:-:S03]  /*bf60*/  FMUL.FTZ R203, R5, R0 ;  /* 0x0000000005cb7220 */ /* 0x000fc60000410000 */
[-C--:B------:R-:W-:Y:S02]  /*bf70*/  FMUL.FTZ R221, R221, R0.reuse ;  /* 0x00000000dddd7220 */ /* 0x080fe40000410000 */
[----:B------:R-:W-:Y:S02]  /*bf80*/  FSEL R203, R203, RZ, P2 ;  /* 0x000000ffcbcb7208 */ /* 0x000fe40001000000 */
[----:B------:R-:W-:Y:S02]  /*bf90*/  ISETP.GT.AND P2, PT, R8, RZ, PT ;  /* 0x000000ff0800720c */ /* 0x000fe40003f44270 */
[----:B------:R-:W2:Y:S01]  /*bfa0*/  MUFU.EX2 R221, R221 ;  /* 0x000000dd00dd7308 */ /* 0x000ea20000000800 */
[-CC-:B------:R-:W-:Y:S01]  /*bfb0*/  FFMA.FTZ R152, R152, R0.reuse, -R203.reuse ;  /* 0x0000000098987223 */ /* 0x180fe200000108cb */
[----:B------:R-:W-:Y:S01]  /*bfc0*/  FSEL R154, R154, -INF , P2 ;  /* 0xff8000009a9a7808 */ /* 0x000fe20001000000 */
[-CC-:B------:R-:W-:Y:S01]  /*bfd0*/  FFMA.FTZ R153, R153, R0.reuse, -R203.reuse ;  /* 0x0000000099997223 */ /* 0x180fe200000108cb */
[----:B------:R-:W-:Y:S01]  /*bfe0*/  ISETP.GT.AND P2, PT, R8, 0x9, PT ;  /* 0x000000090800780c */ /* 0x000fe20003f44270 */
[-CC-:B------:R-:W-:Y:S01]  /*bff0*/  FFMA.FTZ R156, R156, R0.reuse, -R203.reuse ;  /* 0x000000009c9c7223 */ /* 0x180fe200000108cb */
[-CC-:B------:R-:W-:Y:S01]  /*c000*/  FFMA.FTZ R157, R157, R0.reuse, -R203.reuse ;  /* 0x000000009d9d7223 */ /* 0x180fe200000108cb */
        /* <DEDUP_REMOVED lines=29> */
[----:B------:R-:W-:Y:S01]  /*c1e0*/  FFMA.FTZ R197, R197, R0, -R203 ;  /* 0x00000000c5c57223 */ /* 0x000fe200000108cb */
[----:B------:R-:W3:Y:S01]  /*c1f0*/  MUFU.EX2 R152, R152 ;  /* 0x0000009800987308 */ /* 0x000ee20000000800 */
[----:B------:R-:W-:Y:S01]  /*c200*/  FSEL R190, R190, -INF , P2 ;  /* 0xff800000bebe7808 */ /* 0x000fe20001000000 */
[-C--:B--2---:R-:W-:Y:S01]  /*c210*/  FMUL.FTZ R24, R24, R221.reuse ;  /* 0x000000dd18187220 */ /* 0x084fe20000410000 */
[----:B------:R-:W-:Y:S01]  /*c220*/  ISETP.GT.AND P2, PT, R8, 0x51, PT ;  /* 0x000000510800780c */ /* 0x000fe20003f44270 */
[-C--:B------:R-:W-:Y:S01]  /*c230*/  FMUL.FTZ R25, R25, R221.reuse ;  /* 0x000000dd19197220 */ /* 0x080fe20000410000 */
[----:B------:R-:W-:Y:S01]  /*c240*/  FMNMX.FTZ R8, R154, R202, !PT ;  /* 0x000000ca9a087209 */ /* 0x000fe20007810000 */
[-C--:B------:R-:W-:Y:S01]  /*c250*/  FMUL.FTZ R28, R28, R221.reuse ;  /* 0x000000dd1c1c7220 */ /* 0x080fe20000410000 */
[----:B------:R-:W-:Y:S01]  /*c260*/  FSEL R195, R195, -INF , P2 ;  /* 0xff800000c3c37808 */ /* 0x000fe20001000000 */
[----:B------:R-:W2:Y:S01]  /*c270*/  MUFU.EX2 R153, R153 ;  /* 0x0000009900997308 */ /* 0x000ea20000000800 */
[----:B------:R-:W-:Y:S01]  /*c280*/  FMNMX.FTZ R8, R155, R8, !PT ;  /* 0x000000089b087209 */ /* 0x000fe20007810000 */
[-C--:B------:R-:W-:Y:S01]  /*c290*/  FMUL.FTZ R29, R29, R221.reuse ;  /* 0x000000dd1d1d7220 */ /* 0x080fe20000410000 */
[-C--:B------:R-:W-:Y:S01]  /*c2a0*/  FMUL.FTZ R32, R32, R221.reuse ;  /* 0x000000dd20207220 */ /* 0x080fe20000410000 */
[-C--:B------:R-:W-:Y:S01]  /*c2b0*/  FMUL.FTZ R33, R33, R221.reuse ;  /* 0x000000dd21217220 */ /* 0x080fe20000410000 */
[----:B------:R-:W-:Y:S01]  /*c2c0*/  FMNMX.FTZ R8, R158, R8, !PT ;  /* 0x000000089e087209 */ /* 0x000fe20007810000 */
[-C--:B------:R-:W-:Y:S01]  /*c2d0*/  FMUL.FTZ R36, R36, R221.reuse ;  /* 0x000000dd24247220 */ /* 0x080fe20000410000 */
[-C--:B------:R-:W-:Y:S01]  /*c2e0*/  FMUL.FTZ R37, R37, R221.reuse ;  /* 0x000000dd25257220 */ /* 0x080fe20000410000 */
[----:B------:R-:W-:Y:S01]  /*c2f0*/  MUFU.EX2 R157, R157 ;  /* 0x0000009d009d7308 */ /* 0x000fe20000000800 */
[----:B------:R-:W-:Y:S01]  /*c300*/  FMNMX.FTZ R8, R159, R8, !PT ;  /* 0x000000089f087209 */ /* 0x000fe20007810000 */
[----:B---3--:R-:W-:Y:S01]  /*c310*/  FFMA.FTZ R4, R221, R4, R152 ;  /* 0x00000004dd047223 */ /* 0x008fe20000010098 */
[-C--:B------:R-:W-:Y:S01]  /*c320*/  FMUL.FTZ R40, R40, R221.reuse ;  /* 0x000000dd28287220 */ /* 0x080fe20000410000 */
[-C--:B------:R-:W-:Y:S01]  /*c330*/  FMUL.FTZ R41, R41, R221.reuse ;  /* 0x000000dd29297220 */ /* 0x080fe20000410000 */
[----:B------:R-:W-:Y:S01]  /*c340*/  FMNMX.FTZ R8, R162, R8, !PT ;  /* 0x00000008a2087209 */ /* 0x000fe20007810000 */
[-C--:B------:R-:W-:Y:S01]  /*c350*/  FMUL.FTZ R44, R44, R221.reuse ;  /* 0x000000dd2c2c7220 */ /* 0x080fe20000410000 */
[-C--:B------:R-:W-:Y:S01]  /*c360*/  FMUL.FTZ R45, R45, R221.reuse ;  /* 0x000000dd2d2d7220 */ /* 0x080fe20000410000 */
[-C--:B------:R-:W-:Y:S01]  /*c370*/  FMUL.FTZ R48, R48, R221.reuse ;  /* 0x000000dd30307220 */ /* 0x080fe20000410000 */
[----:B------:R-:W-:Y:S01]  /*c380*/  FMNMX.FTZ R8, R163, R8, !PT ;  /* 0x00000008a3087209 */ /* 0x000fe20007810000 */
[C---:B--2---:R-:W-:Y:S01]  /*c390*/  FADD.FTZ R4, R153.reuse, R4 ;  /* 0x0000000499047221 */ /* 0x044fe20000010000 */
[----:B------:R-:W-:Y:S01]  /*c3a0*/  F2FP.F16.F32.PACK_AB R152, R153, R152 ;  /* 0x000000989998723e */ /* 0x000fe200000000ff */
[-C--:B------:R-:W-:Y:S01]  /*c3b0*/  FMUL.FTZ R49, R49, R221.reuse ;  /* 0x000000dd31317220 */ /* 0x080fe20000410000 */
[----:B------:R-:W-:Y:S01]  /*c3c0*/  FMNMX.FTZ R8, R166, R8, !PT ;  /* 0x00000008a6087209 */ /* 0x000fe20007810000 */
[----:B------:R-:W2:Y:S01]  /*c3d0*/  MUFU.EX2 R153, R156 ;  /* 0x0000009c00997308 */ /* 0x000ea20000000800 */
[-C--:B------:R-:W-:Y:S01]  /*c3e0*/  FMUL.FTZ R52, R52, R221.reuse ;  /* 0x000000dd34347220 */ /* 0x080fe20000410000 */
        /* <DEDUP_REMOVED lines=14> */
[----:B------:R-:W-:Y:S01]  /*c4d0*/  MUFU.EX2 R160, R168 ;  /* 0x000000a800a07308 */ /* 0x000fe20000000800 */
[-C--:B------:R-:W-:Y:S01]  /*c4e0*/  FMUL.FTZ R72, R72, R221.reuse ;  /* 0x000000dd48487220 */ /* 0x080fe20000410000 */
[-C--:B------:R-:W-:Y:S01]  /*c4f0*/  FMUL.FTZ R73, R73, R221.reuse ;  /* 0x000000dd49497220 */ /* 0x080fe20000410000 */
[----:B------:R-:W-:Y:S01]  /*c500*/  FMNMX.FTZ R8, R175, R8, !PT ;  /* 0x00000008af087209 */ /* 0x000fe20007810000 */
[-C--:B------:R-:W-:Y:S01]  /*c510*/  FMUL.FTZ R76, R76, R221.reuse ;  /* 0x000000dd4c4c7220 */ /* 0x080fe20000410000 */
[-C--:B------:R-:W-:Y:S01]  /*c520*/  FMUL.FTZ R77, R77, R221.reuse ;  /* 0x000000dd4d4d7220 */ /* 0x080fe20000410000 */
[-C--:B------:R-:W-:Y:S01]  /*c530*/  FMUL.FTZ R80, R80, R221.reuse ;  /* 0x000000dd50507220 */ /* 0x080fe20000410000 */
[----:B------:R-:W-:Y:S01]  /*c540*/  FMNMX.FTZ R8, R178, R8, !PT ;  /* 0x00000008b2087209 */ /* 0x000fe20007810000 */
[----:B------:R4:W-:Y:S01]  /*c550*/  MUFU.EX2 R168, R176 ;  /* 0x000000b000a87308 */ /* 0x0009e20000000800 */
        /* <DEDUP_REMOVED lines=8> */
[----:B----4-:R-:W4:Y:S01]  /*c5e0*/  S2R R176, SR_TID.X ;  /* 0x0000000000b07919 */ /* 0x010f220000002100 */
        /* <DEDUP_REMOVED lines=37> */
[----:B------:R-:W-:Y:S01]  /*c840*/  FMUL.FTZ R149, R149, R221 ;  /* 0x000000dd95957220 */ /* 0x000fe20000410000 */
[----:B------:R-:W5:Y:S01]  /*c850*/  SHFL.BFLY PT, R203, R8, 0x2, 0x1f ;  /* 0x0c401f0008cb7f89 */ /* 0x000f6200000e0000 */
[----:B--2---:R-:W-:Y:S01]  /*c860*/  FADD.FTZ R4, R153, R4 ;  /* 0x0000000499047221 */ /* 0x004fe20000010000 */
[----:B----4-:R-:W-:Y:S01]  /*c870*/  SHF.R.U32.HI R176, RZ, 0x7, R176 ;  /* 0x00000007ffb07819 */ /* 0x010fe200000116b0 */
[----:B------:R-:W2:Y:S02]  /*c880*/  MUFU.EX2 R161, R161 ;  /* 0x000000a100a17308 */ /* 0x000ea40000000800 */
[----:B------:R-:W-:Y:S01]  /*c890*/  FADD.FTZ R4, R157, R4 ;  /* 0x000000049d047221 */ /* 0x000fe20000010000 */
[----:B------:R-:W-:-:S03]  /*c8a0*/  IADD3 R176, -R176, 0xb, RZ ;  /* 0x0000000bb0b07810 */ /* 0x000fc60007ffe1ff */
[----:B---3--:R-:W-:Y:S02]  /*c8b0*/  FADD.FTZ R4, R156, R4 ;  /* 0x000000049c047221 */ /* 0x008fe40000010000 */
[----:B------:R-:W3:Y:S08]  /*c8c0*/  MUFU.EX2 R164, R164 ;  /* 0x000000a400a47308 */ /* 0x000ef00000000800 */
[----:B------:R-:W4:Y:S01]  /*c8d0*/  MUFU.EX2 R165, R165 ;  /* 0x000000a500a57308 */ /* 0x000f220000000800 */
[C---:B--2---:R-:W-:Y:S01]  /*c8e0*/  FADD.FTZ R4, R161.reuse, R4 ;  /* 0x00000004a1047221 */ /* 0x044fe20000010000 */
[----:B------:R-:W-:-:S02]  /*c8f0*/  F2FP.F16.F32.PACK_AB R156, R161, R156 ;  /* 0x0000009ca19c723e */ /* 0x000fc400000000ff */
[----:B-----5:R-:W-:-:S04]  /*c900*/  FMNMX.FTZ R8, R8, R203, !PT ;  /* 0x000000cb08087209 */ /* 0x020fc80007810000 */
[----:B------:R-:W2:Y:S01]  /*c910*/  MUFU.EX2 R169, R169 ;  /* 0x000000a900a97308 */ /* 0x000ea20000000800 */
[----:B---3--:R-:W-:Y:S01]  /*c920*/  FADD.FTZ R4, R164, R4 ;  /* 0x00000004a4047221 */ /* 0x008fe20000010000 */
[----:B------:R-:W3:Y:S06]  /*c930*/  SHFL.BFLY PT, R203, R8, 0x1, 0x1f ;  /* 0x0c201f0008cb7f89 */ /* 0x000eec00000e0000 */
[----:B------:R-:W5:Y:S01]  /*c940*/  MUFU.EX2 R172, R172 ;  /* 0x000000ac00ac7308 */ /* 0x000f620000000800 */
[----:B----4-:R-:W-:-:S04]  /*c950*/  FADD.FTZ R4, R165, R4 ;  /* 0x00000004a5047221 */ /* 0x010fc80000010000 */
[----:B------:R-:W-:-:S03]  /*c960*/  FADD.FTZ R4, R160, R4 ;  /* 0x00000004a0047221 */ /* 0x000fc60000010000 */
[----:B------:R-:W4:Y:S01]  /*c970*/  MUFU.EX2 R173, R173 ;  /* 0x000000ad00ad7308 */ /* 0x000f220000000800 */
[C---:B--2---:R-:W-:Y:S01]  /*c980*/  FADD.FTZ R4, R169.reuse, R4 ;  /* 0x00000004a9047221 */ /* 0x044fe20000010000 */
[----:B------:R-:W-:-:S06]  /*c990*/  F2FP.F16.F32.PACK_AB R160, R169, R160 ;  /* 0x000000a0a9a0723e */ /* 0x000fcc00000000ff */
[----:B------:R-:W2:Y:S01]  /*c9a0*/  MUFU.EX2 R177, R177 ;  /* 0x000000b100b17308 */ /* 0x000ea20000000800 */
[----:B-----5:R-:W-:Y:S01]  /*c9b0*/  FADD.FTZ R4, R172, R4 ;  /* 0x00000004ac047221 */ /* 0x020fe20000010000 */
[----:B---3--:R-:W-:-:S04]  /*c9c0*/  FMNMX.FTZ R8, R8, R203, !PT ;  /* 0x000000cb08087209 */ /* 0x008fc80007810000 */
[C---:B------:R-:W-:Y:S01]  /*c9d0*/  FSETP.NEU.FTZ.AND P2, PT, R8.reuse, -INF , PT ;  /* 0xff8000000800780b */ /* 0x040fe20003f5d000 */
[----:B------:R-:W-:Y:S01]  /*c9e0*/  FMUL.FTZ R203, R8, R0 ;  /* 0x0000000008cb7220 */ /* 0x000fe20000410000 */
[----:B------:R-:W3:Y:S01]  /*c9f0*/  MUFU.EX2 R180, R180 ;  /* 0x000000b400b47308 */ /* 0x000ee20000000800 */
[----:B----4-:R-:W-:-:S03]  /*ca00*/  FADD.FTZ R4, R173, R4 ;  /* 0x00000004ad047221 */ /* 0x010fc60000010000 */
[----:B------:R-:W-:Y:S01]  /*ca10*/  FSEL R203, R203, RZ, P2 ;  /* 0x000000ffcbcb7208 */ /* 0x000fe20001000000 */
[----:B------:R-:W-:-:S03]  /*ca20*/  FADD.FTZ R4, R168, R4 ;  /* 0x00000004a8047221 */ /* 0x000fc60000010000 */
[----:B------:R-:W4:Y:S01]  /*ca30*/  MUFU.EX2 R181, R181 ;  /* 0x000000b500b57308 */ /* 0x000f220000000800 */
        /* <DEDUP_REMOVED lines=22> */
[----:B------:R-:W-:Y:S01]  /*cba0*/  FFMA.FTZ R194, R194, R0, -R203 ;  /* 0x00000000c2c27223 */ /* 0x000fe200000108cb */
[----:B------:R-:W0:Y:S01]  /*cbb0*/  MUFU.EX2 R155, R155 ;  /* 0x0000009b009b7308 */ /* 0x000e220000000800 */
[----:B-----5:R-:W-:Y:S01]  /*cbc0*/  F2FP.F16.F32.PACK_AB R154, R157, R153 ;  /* 0x000000999d9a723e */ /* 0x020fe200000000ff */
[----:B------:R-:W-:-:S02]  /*cbd0*/  @!P1 VIADD R153, R200, 0x22840 ;  /* 0x00022840c8999836 */ /* 0x000fc40000000000 */
[-CC-:B------:R-:W-:Y:S01]  /*cbe0*/  FFMA.FTZ R195, R195, R0.reuse, -R203.reuse ;  /* 0x00000000c3c37223 */ /* 0x180fe200000108cb */
[-CC-:B------:R-:W-:Y:S01]  /*cbf0*/  FFMA.FTZ R198, R198, R0.reuse, -R203.reuse ;  /* 0x00000000c6c67223 */ /* 0x180fe200000108cb */
[----:B------:R-:W-:Y:S01]  /*cc00*/  FFMA.FTZ R199, R199, R0, -R203 ;  /* 0x00000000c7c77223 */ /* 0x000fe200000108cb */
[----:B--2---:R-:W-:Y:S01]  /*cc10*/  FADD.FTZ R4, R177, R4 ;  /* 0x00000004b1047221 */ /* 0x004fe20000010000 */
[----:B------:R-:W-:Y:S01]  /*cc20*/  @!P1 PRMT R153, RZ, 0x654, R153 ;  /* 0x00000654ff999816 */ /* 0x000fe20000000099 */
[----:B------:R2:W-:Y:S06]  /*cc30*/  BAR.ARV R176, 0x100 ;  /* 0x000400b00000751d */ /* 0x0005ec0000002000 */
[----:B------:R5:W-:Y:S01]  /*cc40*/  @!P1 SYNCS.ARRIVE.TRANS64.RED.A1T0 RZ, [R153+URZ], RZ ;  /* 0x000000ff99ff99a7 */ /* 0x000be2000810043f */
[----:B------:R1:W-:Y:S01]  /*cc50*/  MUFU.EX2 R203, R158 ;  /* 0x0000009e00cb7308 */ /* 0x0003e20000000800 */
[----:B---3--:R-:W-:-:S04]  /*cc60*/  FADD.FTZ R4, R180, R4 ;  /* 0x00000004b4047221 */ /* 0x008fc80000010000 */
[----:B----4-:R-:W-:Y:S01]  /*cc70*/  FADD.FTZ R4, R181, R4 ;  /* 0x00000004b5047221 */ /* 0x010fe20000010000 */
[----:B-----5:R-:W-:Y:S02]  /*cc80*/  FSEL R153, R8, RZ, P2 ;  /* 0x000000ff08997208 */ /* 0x020fe40001000000 */
[----:B------:R-:W-:Y:S01]  /*cc90*/  MUFU.EX2 R159, R159 ;  /* 0x0000009f009f7308 */ /* 0x000fe20000000800 */
[----:B-1----:R-:W-:Y:S02]  /*cca0*/  F2FP.F16.F32.PACK_AB R158, R165, R164 ;  /* 0x000000a4a59e723e */ /* 0x002fe400000000ff */
[----:B------:R-:W-:Y:S01]  /*ccb0*/  F2FP.F16.F32.PACK_AB R164, R177, R168 ;  /* 0x000000a8b1a4723e */ /* 0x000fe200000000ff */
[----:B------:R-:W-:-:S04]  /*ccc0*/  FADD.FTZ R153, -R153, R202 ;  /* 0x000000ca99997221 */ /* 0x000fc80000010100 */
[----:B------:R-:W-:Y:S01]  /*ccd0*/  FMUL.FTZ R153, R153, R0 ;  /* 0x0000000099997220 */ /* 0x000fe20000410000 */
[----:B------:R1:W-:Y:S08]  /*cce0*/  MUFU.EX2 R226, R162 ;  /* 0x000000a200e27308 */ /* 0x0003f00000000800 */
[----:B------:R0:W3:Y:S01]  /*ccf0*/  MUFU.EX2 R202, R153 ;  /* 0x0000009900ca7308 */ /* 0x0000e20000000800 */
[----:B-1----:R-:W-:-:S07]  /*cd00*/  F2FP.F16.F32.PACK_AB R162, R173, R172 ;  /* 0x000000acada2723e */ /* 0x002fce00000000ff */
[----:B------:R-:W1:Y:S01]  /*cd10*/  MUFU.EX2 R163, R163 ;  /* 0x000000a300a37308 */ /* 0x000e620000000800 */
[----:B0-----:R-:W-:-:S07]  /*cd20*/  F2FP.F16.F32.PACK_AB R153, R155, R197 ;  /* 0x000000c59b99723e */ /* 0x001fce00000000ff */
[----:B------:R0:W4:Y:S01]  /*cd30*/  MUFU.EX2 R228, R166 ;  /* 0x000000a600e47308 */ /* 0x0001220000000800 */
[----:B---3--:R-:W-:Y:S01]  /*cd40*/  FFMA.FTZ R3, R202, R3, R197 ;  /* 0x00000003ca037223 */ /* 0x008fe200000100c5 */
[-C--:B------:R-:W-:Y:S01]  /*cd50*/  FMUL.FTZ R26, R26, R202.reuse ;  /* 0x000000ca1a1a7220 */ /* 0x080fe20000410000 */
[-C--:B------:R-:W-:Y:S01]  /*cd60*/  FMUL.FTZ R27, R27, R202.reuse ;  /* 0x000000ca1b1b7220 */ /* 0x080fe20000410000 */
[-C--:B------:R-:W-:Y:S01]  /*cd70*/  FMUL.FTZ R30, R30, R202.reuse ;  /* 0x000000ca1e1e7220 */ /* 0x080fe20000410000 */
[----:B------:R-:W-:Y:S01]  /*cd80*/  FADD.FTZ R3, R155, R3 ;  /* 0x000000039b037221 */ /* 0x000fe20000010000 */
[----:B------:R-:W-:Y:S01]  /*cd90*/  F2FP.F16.F32.PACK_AB R155, R159, R203 ;  /* 0x000000cb9f9b723e */ /* 0x000fe200000000ff */
[----:B------:R-:W-:Y:S01]  /*cda0*/  FMUL.FTZ R31, R31, R202 ;  /* 0x000000ca1f1f7220 */ /* 0x000fe20000410000 */
[----:B------:R-:W3:Y:S01]  /*cdb0*/  MUFU.EX2 R167, R167 ;  /* 0x000000a700a77308 */ /* 0x000ee20000000800 */
[----:B------:R-:W-:Y:S01]  /*cdc0*/  FADD.FTZ R3, R203, R3 ;  /* 0x00000003cb037221 */ /* 0x000fe20000010000 */
[----:B-1----:R-:W-:Y:S01]  /*cdd0*/  F2FP.F16.F32.PACK_AB R157, R163, R226 ;  /* 0x000000e2a39d723e */ /* 0x002fe200000000ff */
[----:B------:R-:W-:Y:S01]  /*cde0*/  FMUL.FTZ R34, R34, R202 ;  /* 0x000000ca22227220 */ /* 0x000fe20000410000 */
[----:B0-----:R-:W-:Y:S01]  /*cdf0*/  F2FP.F16.F32.PACK_AB R166, R181, R180 ;  /* 0x000000b4b5a6723e */ /* 0x001fe200000000ff */
[----:B------:R-:W-:Y:S01]  /*ce00*/  FADD.FTZ R3, R159, R3 ;  /* 0x000000039f037221 */ /* 0x000fe20000010000 */
[-C--:B------:R-:W-:Y:S01]  /*ce10*/  FMUL.FTZ R35, R35, R202.reuse ;  /* 0x000000ca23237220 */ /* 0x080fe20000410000 */
[-C--:B------:R-:W-:Y:S01]  /*ce20*/  FMUL.FTZ R38, R38, R202.reuse ;  /* 0x000000ca26267220 */ /* 0x080fe20000410000 */
[----:B------:R-:W0:Y:S01]  /*ce30*/  MUFU.EX2 R221, R221 ;  /* 0x000000dd00dd7308 */ /* 0x000e220000000800 */
[----:B------:R-:W-:Y:S01]  /*ce40*/  FADD.FTZ R3, R226, R3 ;  /* 0x00000003e2037221 */ /* 0x000fe20000010000 */
[-C--:B------:R-:W-:Y:S01]  /*ce50*/  FMUL.FTZ R39, R39, R202.reuse ;  /* 0x000000ca27277220 */ /* 0x080fe20000410000 */
[-C--:B------:R-:W-:Y:S01]  /*ce60*/  FMUL.FTZ R42, R42, R202.reuse ;  /* 0x000000ca2a2a7220 */ /* 0x080fe20000410000 */
[-C--:B------:R-:W-:Y:S01]  /*ce70*/  FMUL.FTZ R43, R43, R202.reuse ;  /* 0x000000ca2b2b7220 */ /* 0x080fe20000410000 */
[----:B------:R-:W-:Y:S01]  /*ce80*/  FADD.FTZ R3, R163, R3 ;  /* 0x00000003a3037221 */ /* 0x000fe20000010000 */
[-C--:B------:R-:W-:Y:S01]  /*ce90*/  FMUL.FTZ R46, R46, R202.reuse ;  /* 0x000000ca2e2e7220 */ /* 0x080fe20000410000 */
[----:B------:R-:W-:Y:S01]  /*cea0*/  FMUL.FTZ R47, R47, R202 ;  /* 0x000000ca2f2f7220 */ /* 0x000fe20000410000 */
[----:B------:R-:W1:Y:S01]  /*ceb0*/  MUFU.EX2 R161, R171 ;  /* 0x000000ab00a17308 */ /* 0x000e620000000800 */
[----:B----4-:R-:W-:Y:S01]  /*cec0*/  FADD.FTZ R3, R228, R3 ;  /* 0x00000003e4037221 */ /* 0x010fe20000010000 */
[----:B---3--:R-:W-:Y:S01]  /*ced0*/  F2FP.F16.F32.PACK_AB R159, R167, R228 ;  /* 0x000000e4a79f723e */ /* 0x008fe200000000ff */
[-C--:B------:R-:W-:Y:S01]  /*cee0*/  FMUL.FTZ R50, R50, R202.reuse ;  /* 0x000000ca32327220 */ /* 0x080fe20000410000 */
        /* <DEDUP_REMOVED lines=43> */
[----:B------:R-:W-:Y:S01]  /*d1a0*/  FMUL.FTZ R111, R111, R202 ;  /* 0x000000ca6f6f7220 */ /* 0x000fe20000410000 */
        /* <DEDUP_REMOVED lines=36> */
[C---:B---3--:R-:W-:Y:S01]  /*d3f0*/  FADD.FTZ R3, R187.reuse, R3 ;  /* 0x00000003bb037221 */ /* 0x048fe20000010000 */
[----:B------:R-:W-:-:S06]  /*d400*/  F2FP.F16.F32.PACK_AB R169, R187, R169 ;  /* 0x000000a9bba9723e */ /* 0x000fcc00000000ff */
[----:B------:R-:W3:Y:S01]  /*d410*/  MUFU.EX2 R189, R189 ;  /* 0x000000bd00bd7308 */ /* 0x000ee20000000800 */
[----:B0-----:R-:W-:-:S07]  /*d420*/  FADD.FTZ R4, R188, R4 ;  /* 0x00000004bc047221 */ /* 0x001fce0000010000 */
        /* <DEDUP_REMOVED lines=19> */
[----:B---3--:R-:W-:-:S04]  /*d560*/  FADD.FTZ R4, R196, R4 ;  /* 0x00000004c4047221 */ /* 0x008fc80000010000 */
[C---:B------:R-:W-:Y:S01]  /*d570*/  FADD.FTZ R4, R174.reuse, R4 ;  /* 0x00000004ae047221 */ /* 0x040fe20000010000 */
[----:B------:R-:W-:Y:S01]  /*d580*/  F2FP.F16.F32.PACK_AB R174, R174, R196 ;  /* 0x000000c4aeae723e */ /* 0x000fe200000000ff */
[----:B0-----:R-:W-:-:S04]  /*d590*/  FADD.FTZ R3, R198, R3 ;  /* 0x00000003c6037221 */ /* 0x001fc80000010000 */
[C---:B-1----:R-:W-:Y:S01]  /*d5a0*/  FADD.FTZ R3, R175.reuse, R3 ;  /* 0x00000003af037221 */ /* 0x042fe20000010000 */
[----:B------:R-:W-:Y:S01]  /*d5b0*/  F2FP.F16.F32.PACK_AB R175, R175, R198 ;  /* 0x000000c6afaf723e */ /* 0x000fe200000000ff */
[----:B--2---:R-:W-:Y:S06]  /*d5c0*/  @!P0 BRA `(.L_x_4970) ;  /* 0x0000000000048947 */ /* 0x004fec0003800000 */
[----:B------:R-:W-:Y:S01]  /*d5d0*/  BPT.TRAP 0x1 ;  /* 0x000000040000795c */ /* 0x000fe20000300000 */
.L_x_4970:
[----:B------:R0:W1:Y:S01]  /*d5e0*/  SYNCS.PHASECHK.TRANS64.TRYWAIT P2, [R200+URZ+0x22850], R201 ;  /* 0x022850c9c80075a7 */ /* 0x000062000804017f */
[----:B------:R-:W-:Y:S05]  /*d5f0*/  @!P0 BRA `(.L_x_4971) ;  /* 0x0000000000048947 */ /* 0x000fea0003800000 */
[----:B------:R-:W-:Y:S01]  /*d600*/  BPT.TRAP 0x1 ;  /* 0x000000040000795c */ /* 0x000fe20000300000 */
.L_x_4971:
[----:B------:R-:W-:Y:S04]  /*d610*/  BSSY B0, `(.L_x_4972) ;  /* 0x0000004000007945 */ /* 0x000fe80003800000 */
[----:B-1----:R-:W-:Y:S05]  /*d620*/  @P2 BRA `(.L_x_4973) ;  /* 0x0000000000082947 */ /* 0x002fea0003800000 */
[----:B------:R-:W1:Y:S02]  /*d630*/  SYNCS.PHASECHK.TRANS64.TRYWAIT P2, [R200+URZ+0x22850], R201 ;  /* 0x022850c9c80075a7 */ /* 0x000e64000804017f */
[----:B-1----:R-:W-:Y:S05]  /*d640*/  @!P2 BRA `(.L_x_4974) ;  /* 0x000001100020a947 */ /* 0x002fea0003800000 */
.L_x_4973:
[----:B------:R-:W-:Y:S05]  /*d650*/  BSYNC B0 ;  /* 0x0000000000007941 */ /* 0x000fea0003800000 */
.L_x_4972:
[----:B------:R-:W2:Y:S01]  /*d660*/  S2R R177, SR_TID.X ;  /* 0x0000000000b17919 */ /* 0x000ea20000002100 */
[----:B------:R-:W-:Y:S05]  /*d670*/  WARPSYNC.ALL ;  /* 0x0000000000007948 */ /* 0x000fea0003800000 */
[----:B------:R-:W-:Y:S01]  /*d680*/  MOV R178, 0xc00 ;  /* 0x00000c0000b27802 */ /* 0x000fe20000000f00 */
[----:B------:R-:W-:Y:S01]  /*d690*/  IMAD.MOV.U32 R179, RZ, RZ, 0x40000040 ;  /* 0x40000040ffb37424 */ /* 0x000fe200078e00ff */
[----:B------:R-:W-:Y:S01]  /*d6a0*/  ISETP.GT.AND P2, PT, R21, R20, PT ;  /* 0x000000141500720c */ /* 0x000fe20003f44270 */
[----:B01----:R-:W-:Y:S02]  /*d6b0*/  @!P1 VIADD R200, R200, 0x22860 ;  /* 0x00022860c8c89836 */ /* 0x003fe40000000000 */
[----:B------:R-:W-:Y:S01]  /*d6c0*/  IMAD R178, R22, R178, UR37 ;  /* 0x0000002516b27e24 */ /* 0x000fe2000f8e02b2 */
[----:B------:R-:W-:Y:S01]  /*d6d0*/  R2UR UR7, R179 ;  /* 0x00000000b30772ca */ /* 0x000fe200000e0000 */
[----:B------:R-:W-:Y:S01]  /*d6e0*/  IMAD.MOV.U32 R179, RZ, RZ, 0x40000040 ;  /* 0x40000040ffb37424 */ /* 0x000fe200078e00ff */
[----:B------:R-:W-:Y:S01]  /*d6f0*/  @!P1 PRMT R200, RZ, 0x654, R200 ;  /* 0x00000654ffc89816 */ /* 0x000fe200000000c8 */
[----:B------:R-:W-:Y:S01]  /*d700*/  VIADD R21, R21, 0xffffffff ;  /* 0xffffffff15157836 */ /* 0x000fe20000000000 */
[----:B------:R-:W-:Y:S01]  /*d710*/  R2UR UR6, R178 ;  /* 0x00000000b20672ca */ /* 0x000fe200000e0000 */
[----:B------:R-:W-:-:S02]  /*d720*/  IMAD.MOV.U32 R202, RZ, RZ, R8 ;  /* 0x000000ffffca7224 */ /* 0x000fc400078e0008 */
[----:B------:R-:W-:Y:S01]  /*d730*/  IMAD.MOV.U32 R203, RZ, RZ, R5 ;  /* 0x000000ffffcb7224 */ /* 0x000fe200078e0005 */
[----:B--2---:R-:W-:-:S05]  /*d740*/  SHF.R.U32.HI R177, RZ, 0x7, R177 ;  /* 0x00000007ffb17819 */ /* 0x004fca00000116b1 */
[----:B------:R-:W-:-:S05]  /*d750*/  VIADD R177, R177, 0x8 ;  /* 0x00000008b1b17836 */ /* 0x000fca0000000000 */
[----:B------:R0:W-:Y:S06]  /*d760*/  BAR.SYNC.DEFER_BLOCKING R177, 0x100 ;  /* 0x000400b10000751d */ /* 0x0001ec0000010000 */
        /* <DEDUP_REMOVED lines=43> */
.L_x_4965:
[----:B------:R-:W-:-:S13]  /*da20*/  ISETP.GE.AND P2, PT, R21, R215, PT ;  /* 0x000000d71500720c */ /* 0x000fda0003f46270 */
[----:B------:R-:W-:Y:S05]  /*da30*/  @!P2 BRA `(.L_x_4976) ;  /* 0x0000001c00b4a947 */ /* 0x000fea0003800000 */
[----:B------:R-:W-:Y:S02]  /*da40*/  IMAD.MOV.U32 R201, RZ, RZ, R8 ;  /* 0x000000ffffc97224 */ /* 0x000fe400078e0008 */
[----:B0-----:R-:W-:-:S07]  /*da50*/  IMAD.MOV.U32 R200, RZ, RZ, R5 ;  /* 0x000000ffffc87224 */ /* 0x001fce00078e0005 */
.L_x_4986:
[----:B------:R-:W-:Y:S01]  /*da60*/  VIADD R22, R22, 0x1 ;  /* 0x0000000116167836 */ /* 0x000fe20000000000 */
[----:B------:R-:W-:Y:S05]  /*da70*/  YIELD ;  /* 0x0000000000007946 */ /* 0x000fea0003800000 */
[----:B------:R-:W-:-:S04]  /*da80*/  ISETP.NE.AND P2, PT, R22, 0x2, PT ;  /* 0x000000021600780c */ /* 0x000fc80003f45270 */
[----:B------:R-:W-:Y:S02]  /*da90*/  SEL R0, RZ, 0x1, P2 ;  /* 0x00000001ff007807 */ /* 0x000fe40001000000 */
[----:B------:R-:W-:Y:S02]  /*daa0*/  SEL R22, R22, RZ, P2 ;  /* 0x000000ff16167207 */ /* 0x000fe40001000000 */
[----:B------:R-:W-:Y:S01]  /*dab0*/  LOP3.LUT R206, R206, R0, RZ, 0x3c, !PT ;  /* 0x00000000cece7212 */ /* 0x000fe200078e3cff */
[----:B-1----:R-:W-:Y:S06]  /*dac0*/  @!P0 BRA `(.L_x_4977) ;  /* 0x0000000000048947 */ /* 0x002fec0003800000 */
[----:B------:R-:W-:Y:S01]  /*dad0*/  BPT.TRAP 0x1 ;  /* 0x000000040000795c */ /* 0x000fe20000300000 */
.L_x_4977:
[----:B------:R-:W-:Y:S01]  /*dae0*/  IMAD R20, R22, 0x8, R19 ;  /* 0x0000000816147824 */ /* 0x000fe200078e0213 */
[----:B------:R-:W-:-:S04]  /*daf0*/  SHF.L.U32 R211, R206, 0x1f, RZ ;  /* 0x0000001fced37819 */ /* 0x000fc800000006ff */
[----:B------:R0:W1:Y:S01]  /*db00*/  SYNCS.PHASECHK.TRANS64.TRYWAIT P2, [R20+URZ+0x22830], R211 ;  /* 0x022830d3140075a7 */ /* 0x000062000804017f */
[----:B------:R-:W-:Y:S05]  /*db10*/  @!P0 BRA `(.L_x_4978) ;  /* 0x0000000000048947 */ /* 0x000fea0003800000 */
[----:B------:R-:W-:Y:S01]  /*db20*/  BPT.TRAP 0x1 ;  /* 0x000000040000795c */ /* 0x000fe20000300000 */
.L_x_4978:
[----:B------:R-:W-:Y:S02]  /*db30*/  IMAD R156, R22, 0x300, R9 ;  /* 0x00000300169c7824 */ /* 0x000fe400078e0209 */
[----:B------:R-:W-:Y:S01]  /*db40*/  IMAD.MOV.U32 R157, RZ, RZ, 0x40000040 ;  /* 0x40000040ff9d7424 */ /* 0x000fe200078e00ff */
[----:B-1----:R-:W-:Y:S06]  /*db50*/  @P2 BRA `(.L_x_4979) ;  /* 0x0000000000082947 */ /* 0x002fec0003800000 */
[----:B------:R-:W1:Y:S02]  /*db60*/  SYNCS.PHASECHK.TRANS64.TRYWAIT P2, [R20+URZ+0x22830], R211 ;  /* 0x022830d3140075a7 */ /* 0x000e64000804017f */
[----:B-1----:R-:W-:Y:S05]  /*db70*/  @!P2 BRA `(.L_x_4980) ;  /* 0x0000010800e8a947 */ /* 0x002fea0003800000 */
.L_x_4979:
        /* <DEDUP_REMOVED lines=163> */
[----:B------:R-:W2:Y:S01]  /*e5b0*/  MUFU.EX2 R157, R157 ;  /* 0x0000009d009d7308 */ /* 0x000ea20000000800 */
        /* <DEDUP_REMOVED lines=9> */
[C---:B--2---:R-:W-:Y:S01]  /*e650*/  FADD.FTZ R4, R157.reuse, R4 ;  /* 0x000000049d047221 */ /* 0x044fe20000010000 */
[----:B------:R-:W-:Y:S02]  /*e660*/  F2FP.F16.F32.PACK_AB R202, R157, R156 ;  /* 0x0000009c9dca723e */ /* 0x000fe400000000ff */
[----:B------:R-:W-:-:S04]  /*e670*/  FMNMX.FTZ R8, R163, R8, !PT ;  /* 0x00000008a3087209 */ /* 0x000fc80007810000 */
[----:B------:R-:W-:Y:S01]  /*e680*/  FMNMX.FTZ R8, R166, R8, !PT ;  /* 0x00000008a6087209 */ /* 0x000fe20007810000 */
[----:B------:R-:W-:Y:S01]  /*e690*/  MUFU.EX2 R156, R168 ;  /* 0x000000a8009c7308 */ /* 0x000fe20000000800 */
[----:B---3--:R-:W-:Y:S02]  /*e6a0*/  FADD.FTZ R4, R152, R4 ;  /* 0x0000000498047221 */ /* 0x008fe40000010000 */
[----:B------:R-:W-:-:S04]  /*e6b0*/  FMNMX.FTZ R8, R167, R8, !PT ;  /* 0x00000008a7087209 */ /* 0x000fc80007810000 */
[----:B------:R-:W-:Y:S01]  /*e6c0*/  FMNMX.FTZ R8, R170, R8, !PT ;  /* 0x00000008aa087209 */ /* 0x000fe20007810000 */
[----:B------:R-:W-:Y:S01]  /*e6d0*/  MUFU.EX2 R168, R192 ;  /* 0x000000c000a87308 */ /* 0x000fe20000000800 */
[C---:B----4-:R-:W-:Y:S01]  /*e6e0*/  FADD.FTZ R4, R161.reuse, R4 ;  /* 0x00000004a1047221 */ /* 0x050fe20000010000 */
[----:B------:R-:W-:Y:S02]  /*e6f0*/  F2FP.F16.F32.PACK_AB R152, R161, R152 ;  /* 0x00000098a198723e */ /* 0x000fe400000000ff */
[----:B------:R-:W-:-:S04]  /*e700*/  FMNMX.FTZ R8, R171, R8, !PT ;  /* 0x00000008ab087209 */ /* 0x000fc80007810000 */
[----:B------:R-:W-:Y:S01]  /*e710*/  FMNMX.FTZ R8, R174, R8, !PT ;  /* 0x00000008ae087209 */ /* 0x000fe20007810000 */
[----:B------:R-:W2:Y:S03]  /*e720*/  MUFU.EX2 R164, R164 ;  /* 0x000000a400a47308 */ /* 0x000ea60000000800 */
[----:B------:R-:W-:-:S04]  /*e730*/  FMNMX.FTZ R8, R175, R8, !PT ;  /* 0x00000008af087209 */ /* 0x000fc80007810000 */
[----:B------:R-:W-:Y:S01]  /*e740*/  FMNMX.FTZ R8, R178, R8, !PT ;  /* 0x00000008b2087209 */ /* 0x000fe20007810000 */
[----:B------:R-:W3:Y:S03]  /*e750*/  MUFU.EX2 R165, R165 ;  /* 0x000000a500a57308 */ /* 0x000ee60000000800 */
[----:B------:R-:W-:-:S04]  /*e760*/  FMNMX.FTZ R8, R179, R8, !PT ;  /* 0x00000008b3087209 */ /* 0x000fc80007810000 */
[----:B------:R-:W-:Y:S01]  /*e770*/  FMNMX.FTZ R8, R182, R8, !PT ;  /* 0x00000008b6087209 */ /* 0x000fe20007810000 */
[----:B------:R-:W4:Y:S01]  /*e780*/  MUFU.EX2 R169, R169 ;  /* 0x000000a900a97308 */ /* 0x000f220000000800 */
[----:B--2---:R-:W-:Y:S02]  /*e790*/  FADD.FTZ R4, R164, R4 ;  /* 0x00000004a4047221 */ /* 0x004fe40000010000 */
[----:B------:R-:W-:-:S04]  /*e7a0*/  FMNMX.FTZ R8, R183, R8, !PT ;  /* 0x00000008b7087209 */ /* 0x000fc80007810000 */
[----:B------:R-:W-:Y:S01]  /*e7b0*/  FMNMX.FTZ R8, R186, R8, !PT ;  /* 0x00000008ba087209 */ /* 0x000fe20007810000 */
[----:B------:R-:W2:Y:S01]  /*e7c0*/  MUFU.EX2 R172, R172 ;  /* 0x000000ac00ac7308 */ /* 0x000ea20000000800 */
[----:B---3--:R-:W-:Y:S02]  /*e7d0*/  FADD.FTZ R4, R165, R4 ;  /* 0x00000004a5047221 */ /* 0x008fe40000010000 */
[----:B------:R-:W-:Y:S02]  /*e7e0*/  FMNMX.FTZ R8, R187, R8, !PT ;  /* 0x00000008bb087209 */ /* 0x000fe40007810000 */
[----:B------:R-:W-:Y:S02]  /*e7f0*/  FADD.FTZ R4, R156, R4 ;  /* 0x000000049c047221 */ /* 0x000fe40000010000 */
[----:B------:R-:W-:Y:S01]  /*e800*/  FMNMX.FTZ R8, R190, R8, !PT ;  /* 0x00000008be087209 */ /* 0x000fe20007810000 */
[----:B------:R-:W3:Y:S01]  /*e810*/  MUFU.EX2 R173, R173 ;  /* 0x000000ad00ad7308 */ /* 0x000ee20000000800 */
[C---:B----4-:R-:W-:Y:S01]  /*e820*/  FADD.FTZ R4, R169.reuse, R4 ;  /* 0x00000004a9047221 */ /* 0x050fe20000010000 */
[----:B------:R-:W-:-:S02]  /*e830*/  F2FP.F16.F32.PACK_AB R156, R169, R156 ;  /* 0x0000009ca99c723e */ /* 0x000fc400000000ff */
[----:B------:R-:W-:-:S04]  /*e840*/  FMNMX.FTZ R8, R191, R8, !PT ;  /* 0x00000008bf087209 */ /* 0x000fc80007810000 */
[----:B------:R-:W-:Y:S01]  /*e850*/  FMNMX.FTZ R8, R194, R8, !PT ;  /* 0x00000008c2087209 */ /* 0x000fe20007810000 */
[----:B------:R4:W5:Y:S01]  /*e860*/  MUFU.EX2 R160, R176 ;  /* 0x000000b000a07308 */ /* 0x0009620000000800 */
[----:B--2---:R-:W-:Y:S02]  /*e870*/  FADD.FTZ R4, R172, R4 ;  /* 0x00000004ac047221 */ /* 0x004fe40000010000 */
[----:B------:R-:W-:-:S04]  /*e880*/  FMNMX.FTZ R8, R195, R8, !PT ;  /* 0x00000008c3087209 */ /* 0x000fc80007810000 */
[----:B------:R-:W-:Y:S01]  /*e890*/  FMNMX.FTZ R8, R198, R8, !PT ;  /* 0x00000008c6087209 */ /* 0x000fe20007810000 */
[----:B------:R-:W2:Y:S01]  /*e8a0*/  MUFU.EX2 R177, R177 ;  /* 0x000000b100b17308 */ /* 0x000ea20000000800 */
[----:B----4-:R-:W-:Y:S01]  /*e8b0*/  IADD3 R176, -R213, 0xb, RZ ;  /* 0x0000000bd5b07810 */ /* 0x010fe20007ffe1ff */
[----:B---3--:R-:W-:Y:S01]  /*e8c0*/  FADD.FTZ R4, R173, R4 ;  /* 0x00000004ad047221 */ /* 0x008fe20000010000 */
[----:B------:R-:W-:-:S05]  /*e8d0*/  FMNMX.FTZ R8, R199, R8, !PT ;  /* 0x00000008c7087209 */ /* 0x000fca0007810000 */
[----:B------:R-:W3:Y:S01]  /*e8e0*/  SHFL.BFLY PT, R153, R8, 0x2, 0x1f ;  /* 0x0c401f0008997f89 */ /* 0x000ee200000e0000 */
[----:B------:R-:W4:Y:S01]  /*e8f0*/  MUFU.EX2 R180, R180 ;  /* 0x000000b400b47308 */ /* 0x000f220000000800 */
[----:B-----5:R-:W-:-:S07]  /*e900*/  FADD.FTZ R4, R160, R4 ;  /* 0x00000004a0047221 */ /* 0x020fce0000010000 */
[----:B------:R-:W5:Y:S01]  /*e910*/  MUFU.EX2 R181, R181 ;  /* 0x000000b500b57308 */ /* 0x000f620000000800 */
[C---:B--2---:R-:W-:Y:S01]  /*e920*/  FADD.FTZ R4, R177.reuse, R4 ;  /* 0x00000004b1047221 */ /* 0x044fe20000010000 */
[----:B------:R-:W-:-:S06]  /*e930*/  F2FP.F16.F32.PACK_AB R160, R177, R160 ;  /* 0x000000a0b1a0723e */ /* 0x000fcc00000000ff */
[----:B------:R-:W2:Y:S01]  /*e940*/  MUFU.EX2 R184, R184 ;  /* 0x000000b800b87308 */ /* 0x000ea20000000800 */
[----:B----4-:R-:W-:Y:S01]  /*e950*/  FADD.FTZ R4, R180, R4 ;  /* 0x00000004b4047221 */ /* 0x010fe20000010000 */
[----:B---3--:R-:W-:-:S06]  /*e960*/  FMNMX.FTZ R8, R8, R153, !PT ;  /* 0x0000009908087209 */ /* 0x008fcc0007810000 */
[----:B------:R-:W3:Y:S01]  /*e970*/  MUFU.EX2 R185, R185 ;  /* 0x000000b900b97308 */ /* 0x000ee20000000800 */
[----:B-----5:R-:W-:Y:S01]  /*e980*/  FADD.FTZ R4, R181, R4 ;  /* 0x00000004b5047221 */ /* 0x020fe20000010000 */
[----:B------:R-:W4:Y:S06]  /*e990*/  SHFL.BFLY PT, R153, R8, 0x1, 0x1f ;  /* 0x0c201f0008997f89 */ /* 0x000f2c00000e0000 */
[----:B------:R-:W5:Y:S01]  /*e9a0*/  MUFU.EX2 R188, R188 ;  /* 0x000000bc00bc7308 */ /* 0x000f620000000800 */
[----:B--2---:R-:W-:-:S07]  /*e9b0*/  FADD.FTZ R4, R184, R4 ;  /* 0x00000004b8047221 */ /* 0x004fce0000010000 */
[----:B------:R-:W2:Y:S01]  /*e9c0*/  MUFU.EX2 R189, R189 ;  /* 0x000000bd00bd7308 */ /* 0x000ea20000000800 */
[----:B---3--:R-:W-:-:S07]  /*e9d0*/  FADD.FTZ R4, R185, R4 ;  /* 0x00000004b9047221 */ /* 0x008fce0000010000 */
[----:B------:R-:W-:Y:S01]  /*e9e0*/  MUFU.EX2 R193, R193 ;  /* 0x000000c100c17308 */ /* 0x000fe20000000800 */
[----:B-----5:R-:W-:Y:S01]  /*e9f0*/  FADD.FTZ R4, R188, R4 ;  /* 0x00000004bc047221 */ /* 0x020fe20000010000 */
[----:B----4-:R-:W-:-:S06]  /*ea00*/  FMNMX.FTZ R8, R8, R153, !PT ;  /* 0x0000009908087209 */ /* 0x010fcc0007810000 */
[----:B------:R-:W-:Y:S01]  /*ea10*/  MUFU.EX2 R196, R196 ;  /* 0x000000c400c47308 */ /* 0x000fe20000000800 */
[C---:B------:R-:W-:Y:S01]  /*ea20*/  FADD.FTZ R157, -R8.reuse, R201 ;  /* 0x000000c9089d7221 */ /* 0x040fe20000010100 */
[-C--:B------:R-:W-:Y:S01]  /*ea30*/  FMUL.FTZ R153, R8, R0.reuse ;  /* 0x0000000008997220 */ /* 0x080fe20000410000 */
[----:B--2---:R-:W-:Y:S02]  /*ea40*/  FADD.FTZ R4, R189, R4 ;  /* 0x00000004bd047221 */ /* 0x004fe40000010000 */
        /* <DEDUP_REMOVED lines=27> */
[----:B------:R-:W-:Y:S01]  /*ec00*/  FFMA.FTZ R199, R199, R0, -R153 ;  /* 0x00000000c7c77223 */ /* 0x000fe20000010899 */
[----:B--2---:R-:W-:Y:S01]  /*ec10*/  @!P1 VIADD R154, R20, 0x22840 ;  /* 0x00022840149a9836 */ /* 0x004fe20000000000 */
[----:B------:R-:W2:Y:S01]  /*ec20*/  MUFU.EX2 R203, R158 ;  /* 0x0000009e00cb7308 */ /* 0x000ea20000000800 */
[----:B---3--:R-:W-:Y:S01]  /*ec30*/  FFMA.FTZ R3, R157, R3, R201 ;  /* 0x000000039d037223 */ /* 0x008fe200000100c9 */
[-C--:B------:R-:W-:Y:S01]  /*ec40*/  FMUL.FTZ R26, R26, R157.reuse ;  /* 0x0000009d1a1a7220 */ /* 0x080fe20000410000 */
[-C--:B------:R-:W-:Y:S01]  /*ec50*/  FMUL.FTZ R27, R27, R157.reuse ;  /* 0x0000009d1b1b7220 */ /* 0x080fe20000410000 */
[----:B------:R-:W-:Y:S01]  /*ec60*/  @!P1 PRMT R154, RZ, 0x654, R154 ;  /* 0x00000654ff9a9816 */ /* 0x000fe2000000009a */
[----:B------:R3:W-:Y:S06]  /*ec70*/  BAR.ARV R176, 0x100 ;  /* 0x000400b00000751d */ /* 0x0007ec0000002000 */
[----:B------:R-:W5:Y:S01]  /*ec80*/  MUFU.EX2 R159, R159 ;  /* 0x0000009f009f7308 */ /* 0x000f620000000800 */
[----:B----4-:R-:W-:Y:S01]  /*ec90*/  FADD.FTZ R3, R155, R3 ;  /* 0x000000039b037221 */ /* 0x010fe20000010000 */
[----:B------:R4:W-:Y:S01]  /*eca0*/  @!P1 SYNCS.ARRIVE.TRANS64.RED.A1T0 RZ, [R154+URZ], RZ ;  /* 0x000000ff9aff99a7 */ /* 0x0009e2000810043f */
[-C--:B------:R-:W-:Y:S01]  /*ecb0*/  FMUL.FTZ R30, R30, R157.reuse ;  /* 0x0000009d1e1e7220 */ /* 0x080fe20000410000 */
[-C--:B------:R-:W-:Y:S01]  /*ecc0*/  FMUL.FTZ R31, R31, R157.reuse ;  /* 0x0000009d1f1f7220 */ /* 0x080fe20000410000 */
[-C--:B------:R-:W-:Y:S01]  /*ecd0*/  FMUL.FTZ R34, R34, R157.reuse ;  /* 0x0000009d22227220 */ /* 0x080fe20000410000 */
[----:B--2---:R-:W-:Y:S01]  /*ece0*/  FADD.FTZ R3, R203, R3 ;  /* 0x00000003cb037221 */ /* 0x004fe20000010000 */
[-C--:B------:R-:W-:Y:S01]  /*ecf0*/  FMUL.FTZ R35, R35, R157.reuse ;  /* 0x0000009d23237220 */ /* 0x080fe20000410000 */
[----:B------:R-:W2:Y:S01]  /*ed00*/  MUFU.EX2 R153, R162 ;  /* 0x000000a200997308 */ /* 0x000ea20000000800 */
[-C--:B------:R-:W-:Y:S01]  /*ed10*/  FMUL.FTZ R38, R38, R157.reuse ;  /* 0x0000009d26267220 */ /* 0x080fe20000410000 */
[----:B----4-:R-:W-:Y:S01]  /*ed20*/  F2FP.F16.F32.PACK_AB R154, R165, R164 ;  /* 0x000000a4a59a723e */ /* 0x010fe200000000ff */
[-C--:B------:R-:W-:Y:S01]  /*ed30*/  FMUL.FTZ R39, R39, R157.reuse ;  /* 0x0000009d27277220 */ /* 0x080fe20000410000 */
[-C--:B------:R-:W-:Y:S01]  /*ed40*/  FMUL.FTZ R42, R42, R157.reuse ;  /* 0x0000009d2a2a7220 */ /* 0x080fe20000410000 */
[-C--:B------:R-:W-:Y:S01]  /*ed50*/  FMUL.FTZ R43, R43, R157.reuse ;  /* 0x0000009d2b2b7220 */ /* 0x080fe20000410000 */
[-C--:B------:R-:W-:Y:S01]  /*ed60*/  FMUL.FTZ R46, R46, R157.reuse ;  /* 0x0000009d2e2e7220 */ /* 0x080fe20000410000 */
[-C--:B------:R-:W-:Y:S01]  /*ed70*/  FMUL.FTZ R47, R47, R157.reuse ;  /* 0x0000009d2f2f7220 */ /* 0x080fe20000410000 */
[----:B------:R-:W4:Y:S01]  /*ed80*/  MUFU.EX2 R163, R163 ;  /* 0x000000a300a37308 */ /* 0x000f220000000800 */
[----:B-----5:R-:W-:Y:S01]  /*ed90*/  FADD.FTZ R3, R159, R3 ;  /* 0x000000039f037221 */ /* 0x020fe20000010000 */
        /* <DEDUP_REMOVED lines=68> */
[----:B------:R-:W-:Y:S01]  /*f1e0*/  F2FP.F16.F32.PACK_AB R157, R171, R192 ;  /* 0x000000c0ab9d723e */ /* 0x000fe200000000ff */
[----:B------:R-:W-:Y:S01]  /*f1f0*/  FADD.FTZ R4, R168, R4 ;  /* 0x00000004a8047221 */ /* 0x000fe20000010000 */
[----:B------:R-:W4:Y:S01]  /*f200*/  MUFU.EX2 R182, R182 ;  /* 0x000000b600b67308 */ /* 0x000f220000000800 */
[----:B-----5:R-:W-:Y:S01]  /*f210*/  FADD.FTZ R3, R178, R3 ;  /* 0x00000003b2037221 */ /* 0x020fe20000010000 */
[----:B------:R-:W-:Y:S01]  /*f220*/  F2FP.F16.F32.PACK_AB R201, R155, R201 ;  /* 0x000000c99bc9723e */ /* 0x000fe200000000ff */
[----:B------:R-:W-:Y:S01]  /*f230*/  FADD.FTZ R4, R193, R4 ;  /* 0x00000004c1047221 */ /* 0x000fe20000010000 */
[----:B------:R-:W-:-:S02]  /*f240*/  F2FP.F16.F32.PACK_AB R203, R159, R203 ;  /* 0x000000cb9fcb723e */ /* 0x000fc400000000ff */
[----:B------:R-:W-:Y:S01]  /*f250*/  F2FP.F16.F32.PACK_AB R153, R163, R153 ;  /* 0x00000099a399723e */ /* 0x000fe200000000ff */
[----:B------:R-:W-:Y:S01]  /*f260*/  FADD.FTZ R4, R196, R4 ;  /* 0x00000004c4047221 */ /* 0x000fe20000010000 */
[----:B------:R-:W5:Y:S01]  /*f270*/  MUFU.EX2 R183, R183 ;  /* 0x000000b700b77308 */ /* 0x000f620000000800 */
        /* <DEDUP_REMOVED lines=10> */
[----:B-----5:R-:W-:Y:S01]  /*f320*/  FADD.FTZ R3, R183, R3 ;  /* 0x00000003b7037221 */ /* 0x020fe20000010000 */
[----:B------:R-:W-:Y:S02]  /*f330*/  F2FP.F16.F32.PACK_AB R159, R175, R174 ;  /* 0x000000aeaf9f723e */ /* 0x000fe400000000ff */
[----:B------:R-:W-:Y:S02]  /*f340*/  F2FP.F16.F32.PACK_AB R161, R179, R178 ;  /* 0x000000b2b3a1723e */ /* 0x000fe400000000ff */
[----:B------:R-:W-:-:S02]  /*f350*/  F2FP.F16.F32.PACK_AB R163, R183, R182 ;  /* 0x000000b6b7a3723e */ /* 0x000fc400000000ff */
[----:B------:R-:W5:Y:S01]  /*f360*/  MUFU.EX2 R190, R190 ;  /* 0x000000be00be7308 */ /* 0x000f620000000800 */
[----:B--2---:R-:W-:-:S07]  /*f370*/  FADD.FTZ R3, R165, R3 ;  /* 0x00000003a5037221 */ /* 0x004fce0000010000 */
[----:B------:R-:W2:Y:S01]  /*f380*/  MUFU.EX2 R191, R191 ;  /* 0x000000bf00bf7308 */ /* 0x000ea20000000800 */
[C---:B----4-:R-:W-:Y:S01]  /*f390*/  FADD.FTZ R3, R187.reuse, R3 ;  /* 0x00000003bb037221 */ /* 0x050fe20000010000 */
[----:B------:R-:W-:-:S06]  /*f3a0*/  F2FP.F16.F32.PACK_AB R165, R187, R165 ;  /* 0x000000a5bba5723e */ /* 0x000fcc00000000ff */
[----:B------:R-:W4:Y:S01]  /*f3b0*/  MUFU.EX2 R169, R194 ;  /* 0x000000c200a97308 */ /* 0x000f220000000800 */
[----:B-----5:R-:W-:-:S07]  /*f3c0*/  FADD.FTZ R3, R190, R3 ;  /* 0x00000003be037221 */ /* 0x020fce0000010000 */
[----:B------:R-:W5:Y:S01]  /*f3d0*/  MUFU.EX2 R195, R195 ;  /* 0x000000c300c37308 */ /* 0x000f620000000800 */
[C---:B--2---:R-:W-:Y:S01]  /*f3e0*/  FADD.FTZ R3, R191.reuse, R3 ;  /* 0x00000003bf037221 */ /* 0x044fe20000010000 */
[----:B------:R-:W-:-:S06]  /*f3f0*/  F2FP.F16.F32.PACK_AB R167, R191, R190 ;  /* 0x000000bebfa7723e */ /* 0x000fcc00000000ff */
[----:B------:R-:W2:Y:S01]  /*f400*/  MUFU.EX2 R171, R198 ;  /* 0x000000c600ab7308 */ /* 0x000ea20000000800 */
[----:B----4-:R-:W-:-:S07]  /*f410*/  FADD.FTZ R3, R169, R3 ;  /* 0x00000003a9037221 */ /* 0x010fce0000010000 */
[----:B------:R-:W4:Y:S01]  /*f420*/  MUFU.EX2 R170, R197 ;  /* 0x000000c500aa7308 */ /* 0x000f220000000800 */
[C---:B-----5:R-:W-:Y:S01]  /*f430*/  FADD.FTZ R3, R195.reuse, R3 ;  /* 0x00000003c3037221 */ /* 0x060fe20000010000 */
[----:B------:R-:W-:-:S06]  /*f440*/  F2FP.F16.F32.PACK_AB R169, R195, R169 ;  /* 0x000000a9c3a9723e */ /* 0x000fcc00000000ff */
[----:B------:R-:W5:Y:S01]  /*f450*/  MUFU.EX2 R199, R199 ;  /* 0x000000c700c77308 */ /* 0x000f620000000800 */
[----:B--2---:R-:W-:Y:S01]  /*f460*/  FADD.FTZ R3, R171, R3 ;  /* 0x00000003ab037221 */ /* 0x004fe20000010000 */
[C---:B----4-:R-:W-:Y:S01]  /*f470*/  FADD.FTZ R4, R170.reuse, R4 ;  /* 0x00000004aa047221 */ /* 0x050fe20000010000 */
[----:B------:R-:W-:Y:S02]  /*f480*/  F2FP.F16.F32.PACK_AB R170, R170, R196 ;  /* 0x000000c4aaaa723e */ /* 0x000fe400000000ff */
[C---:B-----5:R-:W-:Y:S01]  /*f490*/  FADD.FTZ R3, R199.reuse, R3 ;  /* 0x00000003c7037221 */ /* 0x060fe20000010000 */
[----:B------:R-:W-:Y:S01]  /*f4a0*/  F2FP.F16.F32.PACK_AB R171, R199, R171 ;  /* 0x000000abc7ab723e */ /* 0x000fe200000000ff */
[----:B---3--:R-:W-:Y:S06]  /*f4b0*/  @!P0 BRA `(.L_x_4981) ;  /* 0x0000000000048947 */ /* 0x008fec0003800000 */
[----:B------:R-:W-:Y:S01]  /*f4c0*/  BPT.TRAP 0x1 ;  /* 0x000000040000795c */ /* 0x000fe20000300000 */
.L_x_4981:
[----:B------:R2:W3:Y:S01]  /*f4d0*/  SYNCS.PHASECHK.TRANS64.TRYWAIT P2, [R20+URZ+0x22850], R211 ;  /* 0x022850d3140075a7 */ /* 0x0004e2000804017f */
[----:B------:R-:W-:Y:S05]  /*f4e0*/  @!P0 BRA `(.L_x_4982) ;  /* 0x0000000000048947 */ /* 0x000fea0003800000 */
[----:B------:R-:W-:Y:S01]  /*f4f0*/  BPT.TRAP 0x1 ;  /* 0x000000040000795c */ /* 0x000fe20000300000 */
.L_x_4982:
[----:B------:R-:W-:Y:S04]  /*f500*/  BSSY B0, `(.L_x_4983) ;  /* 0x0000004000007945 */ /* 0x000fe80003800000 */
[----:B---3--:R-:W-:Y:S05]  /*f510*/  @P2 BRA `(.L_x_4984) ;  /* 0x0000000000082947 */ /* 0x008fea0003800000 */
[----:B------:R-:W3:Y:S02]  /*f520*/  SYNCS.PHASECHK.TRANS64.TRYWAIT P2, [R20+URZ+0x22850], R211 ;  /* 0x022850d3140075a7 */ /* 0x000ee4000804017f */
[----:B---3--:R-:W-:Y:S05]  /*f530*/  @!P2 BRA `(.L_x_4985) ;  /* 0x000000f0008ca947 */ /* 0x008fea0003800000 */
.L_x_4984:
[----:B------:R-:W-:Y:S05]  /*f540*/  BSYNC B0 ;  /* 0x0000000000007941 */ /* 0x000fea0003800000 */
.L_x_4983:
[----:B------:R-:W4:Y:S01]  /*f550*/  S2R R174, SR_TID.X ;  /* 0x0000000000ae7919 */ /* 0x000f220000002100 */
[----:B------:R-:W-:Y:S01]  /*f560*/  IMAD.MOV.U32 R173, RZ, RZ, 0x40000040 ;  /* 0x40000040ffad7424 */ /* 0x000fe200078e00ff */
[----:B------:R-:W-:Y:S05]  /*f570*/  WARPSYNC.ALL ;  /* 0x0000000000007948 */ /* 0x000fea0003800000 */
[----:B------:R-:W-:Y:S01]  /*f580*/  R2UR UR7, R173 ;  /* 0x00000000ad0772ca */ /* 0x000fe200000e0000 */
[----:B------:R-:W-:Y:S01]  /*f590*/  IMAD.MOV.U32 R172, RZ, RZ, 0xc00 ;  /* 0x00000c00ffac7424 */ /* 0x000fe200078e00ff */
[----:B------:R-:W-:Y:S01]  /*f5a0*/  ISETP.GT.AND P2, PT, R21, R215, PT ;  /* 0x000000d71500720c */ /* 0x000fe20003f44270 */
[----:B------:R-:W-:-:S02]  /*f5b0*/  IMAD.MOV.U32 R175, RZ, RZ, 0x40000040 ;  /* 0x40000040ffaf7424 */ /* 0x000fc400078e00ff */
[----:B------:R-:W-:Y:S02]  /*f5c0*/  IMAD R172, R22, R172, UR37 ;  /* 0x0000002516ac7e24 */ /* 0x000fe4000f8e02ac */
[----:B0123--:R-:W-:Y:S02]  /*f5d0*/  @!P1 VIADD R20, R20, 0x22860 ;  /* 0x0002286014149836 */ /* 0x00ffe40000000000 */
[----:B------:R-:W-:Y:S01]  /*f5e0*/  VIADD R21, R21, 0xffffffff ;  /* 0xffffffff15157836 */ /* 0x000fe20000000000 */
[----:B------:R-:W-:Y:S02]  /*f5f0*/  R2UR UR6, R172 ;  /* 0x00000000ac0672ca */ /* 0x000fe400000e0000 */
[----:B------:R-:W-:Y:S02]  /*f600*/  @!P1 PRMT R20, RZ, 0x654, R20 ;  /* 0x00000654ff149816 */ /* 0x000fe40000000014 */
[----:B----4-:R-:W-:-:S05]  /*f610*/  SHF.R.U32.HI R174, RZ, 0x7, R174 ;  /* 0x00000007ffae7819 */ /* 0x010fca00000116ae */
        /* <DEDUP_REMOVED lines=15> */
[----:B------:R-:W-:Y:S01]  /*f710*/  IMAD.MOV.U32 R153, RZ, RZ, 0x40000040 ;  /* 0x40000040ff997424 */ /* 0x000fe200078e00ff */
[----:B------:R-:W-:Y:S01]  /*f720*/  IADD3 R152, R172, 0x100, RZ ;  /* 0x00000100ac987810 */ /* 0x000fe20007ffe0ff */
[----:B------:R-:W-:-:S03]  /*f730*/  WARPGROUP.ARRIVE ;  /* 0x00000000000079c5 */ /* 0x000fc60000000000 */
        /* <DEDUP_REMOVED lines=29> */
.L_x_4976:
[----:B------:R-:W-:Y:S05]  /*f910*/  WARPSYNC.ALL ;  /* 0x0000000000007948 */ /* 0x000fea0003800000 */
[----:B------:R-:W2:Y:S01]  /*f920*/  SHFL.BFLY PT, R7, R4, 0x2, 0x1f ;  /* 0x0c401f0004077f89 */ /* 0x000ea200000e0000 */
[----:B------:R-:W-:Y:S02]  /*f930*/  IMAD.MOV.U32 R154, RZ, RZ, -0x800000 ;  /* 0xff800000ff9a7424 */ /* 0x000fe400078e00ff */
[----:B------:R-:W-:Y:S01]  /*f940*/  VIADD R22, R22, 0x1 ;  /* 0x0000000116167836 */ /* 0x000fe20000000000 */
[----:B------:R-:W3:Y:S01]  /*f950*/  SHFL.BFLY PT, R10, R3, 0x2, 0x1f ;  /* 0x0c401f00030a7f89 */ /* 0x000ee200000e0000 */
[----:B------:R-:W-:Y:S01]  /*f960*/  VIADD R230, R230, 0x1 ;  /* 0x00000001e6e67836 */ /* 0x000fe20000000000 */
[----:B------:R4:W-:Y:S08]  /*f970*/  BAR.ARV R176, 0x100 ;  /* 0x000400b00000751d */ /* 0x0009f00000002000 */
[----:B------:R-:W-:Y:S06]  /*f980*/  BAR.ARV 0x8, 0x180 ;  /* 0x0206000000007b1d */ /* 0x000fec0000002000 */
[----:B------:R-:W-:Y:S01]  /*f990*/  ISETP.NE.AND P1, PT, R22, 0x2, PT ;  /* 0x000000021600780c */ /* 0x000fe20003f25270 */
[----:B--2---:R-:W-:Y:S01]  /*f9a0*/  FADD.FTZ R9, R7, R4 ;  /* 0x0000000407097221 */ /* 0x004fe20000010000 */
[----:B------:R-:W-:-:S02]  /*f9b0*/  IMAD.MOV.U32 R4, RZ, RZ, RZ ;  /* 0x000000ffff047224 */ /* 0x000fc400078e00ff */
[----:B------:R-:W-:Y:S01]  /*f9c0*/  SEL R22, R22, RZ, P1 ;  /* 0x000000ff16167207 */ /* 0x000fe20000800000 */
[----:B---3--:R-:W-:Y:S01]  /*f9d0*/  FADD.FTZ R10, R10, R3 ;  /* 0x000000030a0a7221 */ /* 0x008fe20000010000 */
[----:B------:R-:W2:Y:S01]  /*f9e0*/  SHFL.BFLY PT, R6, R9, 0x1, 0x1f ;  /* 0x0c201f0009067f89 */ /* 0x000ea200000e0000 */
[----:B------:R-:W-:Y:S02]  /*f9f0*/  IMAD.MOV.U32 R3, RZ, RZ, RZ ;  /* 0x000000ffff037224 */ /* 0x000fe400078e00ff */
[----:B--2---:R-:W-:-:S05]  /*fa00*/  FADD.FTZ R6, R9, R6 ;  /* 0x0000000609067221 */ /* 0x004fca0000010000 */
[----:B------:R-:W-:-:S13]  /*fa10*/  FSETP.NE.FTZ.AND P0, PT, R6, RZ, PT ;  /* 0x000000ff0600720b */ /* 0x000fda0003f15000 */
[----:B------:R-:W2:Y:S08]  /*fa20*/  @P0 MUFU.LG2 R7, R6 ;  /* 0x0000000600070308 */ /* 0x000eb00000000c00 */
[----:B------:R3:W5:Y:S01]  /*fa30*/  @P0 MUFU.RCP R4, R6 ;  /* 0x0000000600040308 */ /* 0x0007620000001000 */
[----:B--2---:R-:W-:Y:S01]  /*fa40*/  @P0 FMUL.FTZ R7, R7, 0.69314718246459960938 ;  /* 0x3f31721807070820 */ /* 0x004fe20000410000 */
[----:B---3--:R-:W-:-:S04]  /*fa50*/  @P0 FMUL.FTZ R6, R0, 0.69314718246459960938 ;  /* 0x3f31721800060820 */ /* 0x008fc80000410000 */
[----:B------:R-:W-:Y:S02]  /*fa60*/  @P0 FFMA.FTZ R154, R6, R5, R7 ;  /* 0x00000005069a0223 */ /* 0x000fe40000010007 */
[----:B------:R-:W2:Y:S01]  /*fa70*/  SHFL.BFLY PT, R5, R10, 0x1, 0x1f ;  /* 0x0c201f000a057f89 */ /* 0x000ea200000e0000 */
        /* <DEDUP_REMOVED lines=23> */
[----:B--2---:R-:W-:Y:S01]  /*fbf0*/  FADD.FTZ R9, R10, R5 ;  /* 0x000000050a097221 */ /* 0x004fe20000010000 */
[-C--:B------:R-:W-:Y:S01]  /*fc00*/  FMUL.FTZ R69, R69, R4.reuse ;  /* 0x0000000445457220 */ /* 0x080fe20000410000 */
        /* <DEDUP_REMOVED lines=16> */
[----:B------:R-:W2:Y:S01]  /*fd10*/  @P0 MUFU.LG2 R7, R9 ;  /* 0x0000000900070308 */ /* 0x000ea20000000c00 */
[----:B------:R-:W-:Y:S01]  /*fd20*/  @P0 FMUL.FTZ R5, R0, 0.69314718246459960938 ;  /* 0x3f31721800050820 */ /* 0x000fe20000410000 */
[----:B------:R-:W-:-:S02]  /*fd30*/  IMAD.MOV.U32 R0, RZ, RZ, -0x800000 ;  /* 0xff800000ff007424 */ /* 0x000fc400078e00ff */
        /* <DEDUP_REMOVED lines=14> */
[----:B--2---:R-:W-:Y:S01]  /*fe20*/  @P0 FMUL.FTZ R6, R7, 0.69314718246459960938 ;  /* 0x3f31721807060820 */ /* 0x004fe20000410000 */
[-C--:B------:R-:W-:Y:S01]  /*fe30*/  FMUL.FTZ R128, R128, R4.reuse ;  /* 0x0000000480807220 */ /* 0x080fe20000410000 */
[-C--:B------:R-:W-:Y:S01]  /*fe40*/  FMUL.FTZ R129, R129, R4.reuse ;  /* 0x0000000481817220 */ /* 0x080fe20000410000 */
[----:B------:R-:W-:Y:S01]  /*fe50*/  FMUL.FTZ R132, R132, R4 ;  /* 0x0000000484847220 */ /* 0x000fe20000410000 */
[----:B------:R-:W-:Y:S01]  /*fe60*/  @P0 FFMA.FTZ R0, R5, R8, R6 ;  /* 0x0000000805000223 */ /* 0x000fe20000010006 */
[-C--:B------:R-:W-:Y:S01]  /*fe70*/  FMUL.FTZ R133, R133, R4.reuse ;  /* 0x0000000485857220 */ /* 0x080fe20000410000 */
[-C--:B------:R-:W-:Y:S01]  /*fe80*/  FMUL.FTZ R136, R136, R4.reuse ;  /* 0x0000000488887220 */ /* 0x080fe20000410000 */
[-C--:B------:R-:W-:Y:S01]  /*fe90*/  FMUL.FTZ R137, R137, R4.reuse ;  /* 0x0000000489897220 */ /* 0x080fe20000410000 */
        /* <DEDUP_REMOVED lines=64> */
[----:B------:R-:W-:Y:S01]  /*102a0*/  SEL R3, RZ, 0x1, P1 ;  /* 0x00000001ff037807 */ /* 0x000fe20000800000 */
[-C--:B------:R-:W-:Y:S01]  /*102b0*/  FMUL.FTZ R140, R140, R4.reuse ;  /* 0x000000048c8c7220 */ /* 0x080fe20000410000 */
[-C--:B------:R-:W-:Y:S01]  /*102c0*/  FMUL.FTZ R141, R141, R4.reuse ;  /* 0x000000048d8d7220 */ /* 0x080fe20000410000 */
[-C--:B------:R-:W-:Y:S01]  /*102d0*/  FMUL.FTZ R144, R144, R4.reuse ;  /* 0x0000000490907220 */ /* 0x080fe20000410000 */
[-C--:B------:R-:W-:Y:S01]  /*102e0*/  FMUL.FTZ R145, R145, R4.reuse ;  /* 0x0000000491917220 */ /* 0x080fe20000410000 */
[-C--:B------:R-:W-:Y:S01]  /*102f0*/  FMUL.FTZ R148, R148, R4.reuse ;  /* 0x0000000494947220 */ /* 0x080fe20000410000 */
[----:B------:R-:W-:Y:S01]  /*10300*/  FMUL.FTZ R149, R149, R4 ;  /* 0x0000000495957220 */ /* 0x000fe20000410000 */
[----:B------:R-:W-:-:S02]  /*10310*/  PLOP3.LUT P0, PT, PT, PT, PT, 0x8, 0x0 ;  /* 0x000000000000781c */ /* 0x000fc40003f0e170 */
[----:B----4-:R-:W-:-:S11]  /*10320*/  LOP3.LUT R206, R206, R3, RZ, 0x3c, !PT ;  /* 0x00000003cece7212 */ /* 0x010fd600078e3cff */
.L_x_4921:
[----:B------:R-:W-:Y:S05]  /*10330*/  WARPSYNC.ALL ;  /* 0x0000000000007948 */ /* 0x000fea0003800000 */
[----:B------:R-:W2:Y:S08]  /*10340*/  S2UR UR5, SR_CgaCtaId ;  /* 0x00000000000579c3 */ /* 0x000eb00000008800 */
[----:B------:R-:W-:Y:S06]  /*10350*/  BAR.SYNC.DEFER_BLOCKING 0x5, 0x180 ;  /* 0x0146000000007b1d */ /* 0x000fec0000010000 */
[----:B------:R-:W-:Y:S01]  /*10360*/  UMOV UR4, 0x400 ;  /* 0x0000040000047882 */ /* 0x000fe20000000000 */
[----:B------:R-:W-:Y:S01]  /*10370*/  BSSY B0, `(.L_x_4987) ;  /* 0x00004fa000007945 */ /* 0x000fe20003800000 */
[----:B--2---:R-:W-:-:S06]  /*10380*/  ULEA UR4, UR5, UR4, 0x18 ;  /* 0x0000000405047291 */ /* 0x004fcc000f8ec03f */
[----:B------:R-:W-:-:S05]  /*10390*/  IMAD.U32 R19, RZ, RZ, UR4 ;  /* 0x00000004ff137e24 */ /* 0x000fca000f8e00ff */
[----:B------:R2:W3:Y:S01]  /*103a0*/  LDS.128 R4, [R19+0x228d0] ;  /* 0x0228d00013047984 */ /* 0x0004e20000000c00 */
[----:B------:R-:W-:Y:S06]  /*103b0*/  BAR.ARV 0x4, 0x180 ;  /* 0x0106000000007b1d */ /* 0x000fec0000002000 */
[----:B------:R-:W-:Y:S05]  /*103c0*/  @P0 BRA `(.L_x_4988) ;  /* 0x0000004000000947 */ /* 0x000fea0003800000 */
[----:B------:R-:W4:Y:S01]  /*103d0*/  LDL R8, [R1+0x74] ;  /* 0x0000740001087983 */ /* 0x000f220000100800 */
[----:B------:R-:W-:Y:S01]  /*103e0*/  ISETP.NE.AND P0, PT, R223, RZ, PT ;  /* 0x000000ffdf00720c */ /* 0x000fe20003f05270 */
[----:B------:R-:W-:Y:S01]  /*103f0*/  ULDC UR4, c[0x0][0xad4] ;  /* 0x0002b50000047ab9 */ /* 0x000fe20000000800 */
[----:B------:R-:W-:Y:S01]  /*10400*/  F2FP.F16.F32.PACK_AB R10, R29, R28 ;  /* 0x0000001c1d0a723e */ /* 0x000fe200000000ff */
[----:B------:R-:W0:Y:S01]  /*10410*/  S2R R3, SR_SWINHI ;  /* 0x0000000000037919 */ /* 0x000e220000002f00 */
        /* <DEDUP_REMOVED lines=12> */
[----:B-1----:R-:W-:Y:S02]  /*104e0*/  MOV R20, R19 ;  /* 0x0000001300147202 */ /* 0x002fe40000000f00 */
[----:B0-----:R-:W-:-:S03]  /*104f0*/  MOV R21, R3 ;  /* 0x0000000300157202 */ /* 0x001fc60000000f00 */
[----:B----45:R-:W-:-:S04]  /*10500*/  IMAD.WIDE R152, R8, 0x2, R20 ;  /* 0x0000000208987825 */ /* 0x030fc800078e0214 */
        /* <DEDUP_REMOVED lines=8> */
[----:B0-----:R-:W-:Y:S02]  /*10590*/  IADD3 R8, P0, R152, 0x20, RZ ;  /* 0x0000002098087810 */ /* 0x001fe40007f1e0ff */
        /* <DEDUP_REMOVED lines=8> */
[----:B0-----:R-:W-:Y:S02]  /*10620*/  IADD3 R8, P0, R152, 0x40, RZ ;  /* 0x0000004098087810 */ /* 0x001fe40007f1e0ff */
        /* <DEDUP_REMOVED lines=144> */
[----:B0-----:R-:W-:-:S04]  /*10f30*/  IADD3 R3, P0, R152, 0xc060, RZ ;  /* 0x0000c06098037810 */ /* 0x001fc80007f1e0ff */
[----:B---3--:R-:W-:Y:S01]  /*10f40*/  LOP3.LUT R4, R3, 0x380, RZ, 0xc0, !PT ;  /* 0x0000038003047812 */ /* 0x008fe200078ec0ff */
[----:B------:R-:W-:Y:S01]  /*10f50*/  IMAD.X R153, RZ, RZ, R153, P0 ;  /* 0x000000ffff997224 */ /* 0x000fe200000e0699 */
[----:B------:R-:W-:Y:S02]  /*10f60*/  IADD3 R8, P0, R225, UR4, RZ ;  /* 0x00000004e1087c10 */ /* 0x000fe4000ff1e0ff */
[----:B------:R-:W-:Y:S02]  /*10f70*/  SHF.R.U64 R4, R4, 0x3, RZ ;  /* 0x0000000304047819 */ /* 0x000fe400000012ff */
[----:B------:R-:W-:Y:S02]  /*10f80*/  IADD3.X R9, R227, UR5, RZ, P0, !PT ;  /* 0x00000005e3097c10 */ /* 0x000fe400087fe4ff */
[----:B------:R-:W-:Y:S02]  /*10f90*/  LOP3.LUT R152, R4, R3, RZ, 0x3c, !PT ;  /* 0x0000000304987212 */ /* 0x000fe400078e3cff */
[----:B------:R-:W-:-:S02]  /*10fa0*/  MOV R4, RZ ;  /* 0x000000ff00047202 */ /* 0x000fc40000000f00 */
[----:B------:R-:W-:-:S05]  /*10fb0*/  MOV R152, R152 ;  /* 0x0000009800987202 */ /* 0x000fca0000000f00 */
[----:B------:R0:W-:Y:S01]  /*10fc0*/  STSM.16.M88.4 [R152], R12 ;  /* 0x0000000c98007844 */ /* 0x0001e20000000200 */
[----:B------:R-:W-:Y:S06]  /*10fd0*/  BAR.SYNC.DEFER_BLOCKING 0x1, 0x100 ;  /* 0x0044000000007b1d */ /* 0x000fec0000010000 */
[----:B------:R-:W5:Y:S01]  /*10fe0*/  @P1 LDG.E R4, desc[UR40][R8.64] ;  /* 0x0000002808041981 */ /* 0x000f62000c1e1900 */
[----:B------:R-:W-:-:S04]  /*10ff0*/  ISETP.NE.U32.AND P0, PT, RZ, UR6, PT ;  /* 0x00000006ff007c0c */ /* 0x000fc8000bf05070 */
[----:B------:R-:W-:Y:S01]  /*11000*/  ISETP.NE.AND.EX P0, PT, RZ, UR7, PT, P0 ;  /* 0x00000007ff007c0c */ /* 0x000fe2000bf05300 */
[----:B0-----:R-:W-:-:S12]  /*11010*/  IMAD.MOV.U32 R14, RZ, RZ, 0x9b8 ;  /* 0x000009b8ff0e7424 */ /* 0x001fd800078e00ff */
[----:B------:R-:W-:Y:S01]  /*11020*/  @P0 IADD3 R10, P2, R225, UR6, RZ ;  /* 0x00000006e10a0c10 */ /* 0x000fe2000ff5e0ff */
[----:B------:R-:W-:Y:S02]  /*11030*/  ULDC UR6, c[0x0][0xa88] ;  /* 0x0002a20000067ab9 */ /* 0x000fe40000000800 */
[----:B------:R-:W-:Y:S01]  /*11040*/  IMAD.U32 R3, RZ, RZ, UR6 ;  /* 0x00000006ff037e24 */ /* 0x000fe2000f8e00ff */
[----:B------:R-:W-:Y:S02]  /*11050*/  @P0 IADD3.X R11, R227, UR7, RZ, P2, !PT ;  /* 0x00000007e30b0c10 */ /* 0x000fe400097fe4ff */
[----:B------:R-:W-:-:S03]  /*11060*/  ISETP.GT.AND P2, PT, R223, 0x1, PT ;  /* 0x00000001df00780c */ /* 0x000fc60003f44270 */
[----:B------:R0:W5:Y:S01]  /*11070*/  @P0 LDG.E R3, desc[UR40][R10.64] ;  /* 0x000000280a030981 */ /* 0x000162000c1e1900 */
[----:B------:R-:W-:-:S04]  /*11080*/  SEL R14, R14, 0x978, P2 ;  /* 0x000009780e0e7807 */ /* 0x000fc80001000000 */
[----:B------:R1:W3:Y:S08]  /*11090*/  LDC.64 R12, c[0x0][R14+0x220] ;  /* 0x000088000e0c7b82 */ /* 0x0002f00000000a00 */
[----:B0-----:R1:W0:Y:S01]  /*110a0*/  LDC.64 R10, c[0x0][R14+0x218] ;  /* 0x000086000e0a7b82 */ /* 0x0012220000000a00 */
[----:B------:R-:W-:Y:S05]  /*110b0*/  @P0 BRA `(.L_x_4989) ;  /* 0x0000000000100947 */ /* 0x000fea0003800000 */
[----:B------:R-:W-:Y:S05]  /*110c0*/  @!P1 BRA `(.L_x_4989) ;  /* 0x00000000000c9947 */ /* 0x000fea0003800000 */
[----:B-----5:R-:W4:Y:S04]  /*110d0*/  LDG.E R3, desc[UR40][R8.64] ;  /* 0x0000002808037981 */ /* 0x020f28000c1e1900 */
[----:B------:R-:W4:Y:S02]  /*110e0*/  LDG.E R8, desc[UR40][R8.64+0x4] ;  /* 0x0000042808087981 */ /* 0x000f24000c1e1900 */
[----:B----4-:R-:W-:-:S07]  /*110f0*/  IMAD.IADD R3, R8, 0x1, -R3 ;  /* 0x0000000108037824 */ /* 0x010fce00078e0a03 */
.L_x_4989:
[----:B------:R-:W4:Y:S01]  /*11100*/  LDL.LU R15, [R1+0x64] ;  /* 0x00006400010f7983 */ /* 0x000f220000300800 */
[----:B------:R-:W2:Y:S01]  /*11110*/  LDC R156, c[0x0][0xbe8] ;  /* 0x0002fa00ff9c7b82 */ /* 0x000ea20000000800 */
[----:B------:R-:W-:Y:S02]  /*11120*/  ISETP.NE.U32.AND P0, PT, RZ, UR4, PT ;  /* 0x00000004ff007c0c */ /* 0x000fe4000bf05070 */
[----:B------:R-:W4:Y:S02]  /*11130*/  LDL R158, [R1+0x70] ;  /* 0x00007000019e7983 */ /* 0x000f240000100800 */
[----:B------:R-:W-:Y:S02]  /*11140*/  ISETP.NE.AND.EX P0, PT, RZ, UR5, PT, P0 ;  /* 0x00000005ff007c0c */ /* 0x000fe4000bf05300 */
[----:B------:R-:W4:Y:S01]  /*11150*/  LDL R157, [R1+0x68] ;  /* 0x00006800019d7983 */ /* 0x000f220000100800 */
[----:B------:R-:W1:Y:S01]  /*11160*/  LDC.64 R8, c[0x0][R14+0x228] ;  /* 0x00008a000e087b82 */ /* 0x000e620000000a00 */
[----:B------:R-:W-:Y:S01]  /*11170*/  SEL R224, R224, RZ, !P0 ;  /* 0x000000ffe0e07207 */ /* 0x000fe20004000000 */
[----:B0-----:R-:W-:-:S02]  /*11180*/  IMAD R153, R11, R222, RZ ;  /* 0x000000de0b997224 */ /* 0x001fc400078e02ff */
[----:B------:R-:W-:-:S04]  /*11190*/  IMAD.WIDE.U32 R10, R10, R222, RZ ;  /* 0x000000de0a0a7225 */ /* 0x000fc800078e00ff */
[----:B---3--:R-:W-:Y:S01]  /*111a0*/  IMAD R13, R13, R224, RZ ;  /* 0x000000e00d0d7224 */ /* 0x008fe200078e02ff */
[----:B--2---:R-:W-:Y:S01]  /*111b0*/  ISETP.NE.AND P1, PT, R156, 0x1, PT ;  /* 0x000000019c00780c */ /* 0x004fe20003f25270 */
[----:B------:R-:W-:-:S12]  /*111c0*/  IMAD.IADD R153, R11, 0x1, R153 ;  /* 0x000000010b997824 */ /* 0x000fd800078e0299 */
[----:B------:R-:W0:Y:S01]  /*111d0*/  @P1 LDC R11, c[0x0][0xbec] ;  /* 0x0002fb00ff0b1b82 */ /* 0x000e220000000800 */
[----:B------:R-:W-:-:S04]  /*111e0*/  IMAD.IADD R155, R218, 0x1, R210 ;  /* 0x00000001da9b7824 */ /* 0x000fc800078e02d2 */
[----:B0-----:R-:W-:-:S04]  /*111f0*/  @P1 IMAD.HI.U32 R11, R155, R11, RZ ;  /* 0x0000000b9b0b1227 */ /* 0x001fc800078e00ff */
[----:B-----5:R-:W-:Y:S01]  /*11200*/  IMAD R3, R3, R156, RZ ;  /* 0x0000009c03037224 */ /* 0x020fe200078e02ff */
[----:B----4-:R-:W-:-:S05]  /*11210*/  SEL R152, R15, RZ, !P0 ;  /* 0x000000ff0f987207 */ /* 0x010fca0004000000 */
[C---:B------:R-:W-:Y:S02]  /*11220*/  IMAD R152, R12.reuse, R152, R13 ;  /* 0x000000980c987224 */ /* 0x040fe400078e020d */
[----:B------:R-:W-:-:S03]  /*11230*/  IMAD.WIDE.U32 R12, R12, R224, RZ ;  /* 0x000000e00c0c7225 */ /* 0x000fc600078e00ff */
[----:B------:R-:W-:Y:S02]  /*11240*/  IADD3 R15, P0, P3, R12, R10, R4 ;  /* 0x0000000a0c0f7210 */ /* 0x000fe40007b1e004 */
[----:B------:R-:W0:Y:S01]  /*11250*/  @P1 LDC R10, c[0x0][0xbf0] ;  /* 0x0002fc00ff0a1b82 */ /* 0x000e220000000800 */
[----:B------:R-:W-:Y:S01]  /*11260*/  SEL R12, R231, RZ, P2 ;  /* 0x000000ffe70c7207 */ /* 0x000fe20001000000 */
[----:B------:R-:W-:-:S04]  /*11270*/  IMAD.IADD R152, R13, 0x1, R152 ;  /* 0x000000010d987824 */ /* 0x000fc800078e0298 */
[-C--:B-1----:R-:W-:Y:S02]  /*11280*/  IMAD R9, R9, R12.reuse, RZ ;  /* 0x0000000c09097224 */ /* 0x082fe400078e02ff */
[----:B------:R-:W-:Y:S01]  /*11290*/  IMAD.WIDE.U32 R12, R8, R12, RZ ;  /* 0x0000000c080c7225 */ /* 0x000fe200078e00ff */
[----:B------:R-:W-:-:S04]  /*112a0*/  SHF.R.S32.HI R8, RZ, 0x1f, R4 ;  /* 0x0000001fff087819 */ /* 0x000fc80000011404 */
[----:B------:R-:W-:Y:S01]  /*112b0*/  IADD3.X R152, R152, R153, R8, P0, P3 ;  /* 0x0000009998987210 */ /* 0x000fe200007e6408 */
[----:B------:R-:W-:Y:S01]  /*112c0*/  IMAD.MOV.U32 R153, RZ, RZ, R155 ;  /* 0x000000ffff997224 */ /* 0x000fe200078e009b */
[----:B0-----:R-:W-:Y:S02]  /*112d0*/  @P1 SHF.R.U32.HI R153, RZ, R10, R11 ;  /* 0x0000000aff991219 */ /* 0x001fe4000001160b */
[----:B------:R0:W1:Y:S02]  /*112e0*/  LDC.64 R10, c[0x0][R14+0x210] ;  /* 0x000084000e0a7b82 */ /* 0x0000640000000a00 */
[----:B------:R-:W-:-:S06]  /*112f0*/  IADD3 R12, P0, P3, R153, R15, R12 ;  /* 0x0000000f990c7210 */ /* 0x000fcc0007b1e00c */
[----:B0-----:R-:W0:Y:S01]  /*11300*/  LDC.64 R14, c[0x0][0xba8] ;  /* 0x0002ea00ff0e7b82 */ /* 0x001e220000000a00 */
[----:B------:R-:W-:Y:S01]  /*11310*/  IMAD.IADD R9, R13, 0x1, R9 ;  /* 0x000000010d097824 */ /* 0x000fe200078e0209 */
[----:B------:R-:W-:-:S04]  /*11320*/  SHF.R.S32.HI R13, RZ, 0x1f, R153 ;  /* 0x0000001fff0d7819 */ /* 0x000fc80000011499 */
[----:B------:R-:W-:Y:S01]  /*11330*/  IADD3.X R13, R13, R152, R9, P0, P3 ;  /* 0x000000980d0d7210 */ /* 0x000fe200007e6409 */
[----:B------:R-:W-:-:S04]  /*11340*/  IMAD.MOV R152, RZ, RZ, -R153 ;  /* 0x000000ffff987224 */ /* 0x000fc800078e0a99 */
[----:B------:R-:W-:Y:S01]  /*11350*/  IMAD R152, R156, R152, R155 ;  /* 0x000000989c987224 */ /* 0x000fe200078e029b */
[----:B0-----:R-:W0:Y:S08]  /*11360*/  @!P2 LDC R14, c[0x0][0xb50] ;  /* 0x0002d400ff0eab82 */ /* 0x001e300000000800 */
[----:B------:R-:W2:Y:S01]  /*11370*/  @!P2 LDC R15, c[0x0][0xb54] ;  /* 0x0002d500ff0fab82 */ /* 0x000ea20000000800 */
[----:B------:R-:W-:Y:S01]  /*11380*/  SHF.R.S32.HI R9, RZ, 0x1f, R152 ;  /* 0x0000001fff097819 */ /* 0x000fe20000011498 */
[----:B-1----:R-:W-:-:S02]  /*11390*/  IMAD R11, R11, R152, RZ ;  /* 0x000000980b0b7224 */ /* 0x002fc400078e02ff */
[----:B------:R-:W-:-:S04]  /*113a0*/  IMAD.WIDE.U32 R12, R10, R152, R12 ;  /* 0x000000980a0c7225 */ /* 0x000fc800078e000c */
[----:B------:R-:W-:Y:S01]  /*113b0*/  IMAD R9, R10, R9, R11 ;  /* 0x000000090a097224 */ /* 0x000fe200078e020b */
[----:B0-----:R-:W-:-:S03]  /*113c0*/  LEA R14, P0, R12, R14, 0x2 ;  /* 0x0000000e0c0e7211 */ /* 0x001fc600078010ff */
[----:B------:R-:W-:-:S05]  /*113d0*/  IMAD.IADD R9, R13, 0x1, R9 ;  /* 0x000000010d097824 */ /* 0x000fca00078e0209 */
[----:B--2---:R-:W-:Y:S01]  /*113e0*/  LEA.HI.X R9, R12, R15, R9, 0x2, P0 ;  /* 0x0000000f0c097211 */ /* 0x004fe200000f1409 */
[----:B------:R-:W-:Y:S01]  /*113f0*/  SHFL.IDX PT, R10, R14, RZ, 0x1c1f ;  /* 0x001c1fff0e0a7589 */ /* 0x000fe200000e0000 */
[----:B------:R-:W-:-:S03]  /*11400*/  IMAD.IADD R153, R158, 0x1, R210 ;  /* 0x000000019e997824 */ /* 0x000fc600078e02d2 */
[----:B------:R-:W0:Y:S04]  /*11410*/  SHFL.IDX PT, R11, R9, RZ, 0x1c1f ;  /* 0x001c1fff090b7589 */ /* 0x000e2800000e0000 */
[----:B------:R-:W-:Y:S04]  /*11420*/  SHFL.IDX PT, R12, R14, 0x1, 0x1c1f ;  /* 0x003c1f000e0c7f89 */ /* 0x000fe800000e0000 */
[----:B------:R-:W1:Y:S01]  /*11430*/  SHFL.IDX PT, R13, R9, 0x1, 0x1c1f ;  /* 0x003c1f00090d7f89 */ /* 0x000e6200000e0000 */
[----:B------:R-:W-:Y:S01]  /*11440*/  LOP3.LUT P0, RZ, R157, 0x3, RZ, 0xc0, !PT ;  /* 0x000000039dff7812 */ /* 0x000fe2000780c0ff */
[----:B------:R-:W-:-:S03]  /*11450*/  VIADD R152, R153, 0x8 ;  /* 0x0000000899987836 */ /* 0x000fc60000000000 */
[-C--:B------:R-:W-:Y:S02]  /*11460*/  ISETP.GE.OR P3, PT, R153, R3.reuse, P0 ;  /* 0x000000039900720c */ /* 0x080fe40000766670 */
[----:B------:R-:W-:-:S11]  /*11470*/  ISETP.GE.OR P0, PT, R152, R3, P0 ;  /* 0x000000039800720c */ /* 0x000fd60000706670 */
[----:B0-----:R0:W-:Y:S04]  /*11480*/  @!P3 ST.E desc[UR40][R10.64], R154 ;  /* 0x0000009a0a00b985 */ /* 0x0011e8000c101928 */
[----:B-1----:R0:W-:Y:S01]  /*11490*/  @!P0 ST.E desc[UR40][R12.64], R0 ;  /* 0x000000000c008985 */ /* 0x0021e2000c101928 */
        /* <DEDUP_REMOVED lines=45> */
[----:B------:R-:W5:Y:S01]  /*11770*/  LD.E.128 R40, desc[UR40][R40.64] ;  /* 0x0000002828287980 */ /* 0x000f62000c101d00 */
[----:B------:R-:W-:-:S02]  /*11780*/  LOP3.LUT R56, R57, 0x380, RZ, 0xc0, !PT ;  /* 0x0000038039387812 */ /* 0x000fc400078ec0ff */
[----:B------:R-:W-:Y:S01]  /*11790*/  LOP3.LUT R60, R61, 0x380, RZ, 0xc0, !PT ;  /* 0x000003803d3c7812 */ /* 0x000fe200078ec0ff */
[----:B------:R-:W5:Y:S01]  /*117a0*/  LD.E.128 R44, desc[UR40][R44.64] ;  /* 0x000000282c2c7980 */ /* 0x000f62000c101d00 */
[----:B------:R-:W-:Y:S02]  /*117b0*/  LOP3.LUT R64, R65, 0x380, RZ, 0xc0, !PT ;  /* 0x0000038041407812 */ /* 0x000fe400078ec0ff */
        /* <DEDUP_REMOVED lines=21> */
[C---:B------:R-:W-:Y:S01]  /*11910*/  LOP3.LUT R13, R20.reuse, 0x380, RZ, 0xc0, !PT ;  /* 0x00000380140d7812 */ /* 0x040fe200078ec0ff */
[----:B------:R-:W5:Y:S01]  /*11920*/  LD.E.128 R56, desc[UR40][R56.64] ;  /* 0x0000002838387980 */ /* 0x000f62000c101d00 */
[----:B------:R-:W-:Y:S02]  /*11930*/  IADD3 R12, P5, R20, 0xf000, RZ ;  /* 0x0000f000140c7810 */ /* 0x000fe40007fbe0ff */
[----:B------:R-:W-:Y:S01]  /*11940*/  LOP3.LUT R68, R69, 0x380, RZ, 0xc0, !PT ;  /* 0x0000038045447812 */ /* 0x000fe200078ec0ff */
[----:B------:R-:W5:Y:S01]  /*11950*/  LD.E.128 R60, desc[UR40][R60.64] ;  /* 0x000000283c3c7980 */ /* 0x000f62000c101d00 */
[----:B------:R-:W-:Y:S01]  /*11960*/  LOP3.LUT R72, R73, 0x380, RZ, 0xc0, !PT ;  /* 0x0000038049487812 */ /* 0x000fe200078ec0ff */
[----:B------:R-:W-:Y:S01]  /*11970*/  IMAD.X R85, RZ, RZ, R21, P5 ;  /* 0x000000ffff557224 */ /* 0x000fe200028e0615 */
[----:B------:R-:W-:Y:S01]  /*11980*/  LOP3.LUT R76, R77, 0x380, RZ, 0xc0, !PT ;  /* 0x000003804d4c7812 */ /* 0x000fe200078ec0ff */
[----:B------:R-:W5:Y:S01]  /*11990*/  LD.E.128 R64, desc[UR40][R64.64] ;  /* 0x0000002840407980 */ /* 0x000f62000c101d00 */
[----:B------:R-:W-:-:S02]  /*119a0*/  LOP3.LUT R80, R81, 0x380, RZ, 0xc0, !PT ;  /* 0x0000038051507812 */ /* 0x000fc400078ec0ff */
[----:B------:R-:W-:Y:S02]  /*119b0*/  SHF.R.U64 R13, R13, 0x3, RZ ;  /* 0x000000030d0d7819 */ /* 0x000fe400000012ff */
[----:B------:R-:W-:Y:S02]  /*119c0*/  LOP3.LUT R9, R12, 0x380, RZ, 0xc0, !PT ;  /* 0x000003800c097812 */ /* 0x000fe400078ec0ff */
[----:B------:R-:W-:Y:S02]  /*119d0*/  SHF.R.U64 R68, R68, 0x3, RZ ;  /* 0x0000000344447819 */ /* 0x000fe400000012ff */
[----:B------:R-:W-:Y:S02]  /*119e0*/  SHF.R.U64 R72, R72, 0x3, RZ ;  /* 0x0000000348487819 */ /* 0x000fe400000012ff */
[----:B------:R-:W-:Y:S02]  /*119f0*/  SHF.R.U64 R76, R76, 0x3, RZ ;  /* 0x000000034c4c7819 */ /* 0x000fe400000012ff */
[----:B------:R-:W-:-:S02]  /*11a00*/  SHF.R.U64 R80, R80, 0x3, RZ ;  /* 0x0000000350507819 */ /* 0x000fc400000012ff */
        /* <DEDUP_REMOVED lines=11> */
[----:B------:R0:W5:Y:S01]  /*11ac0*/  LD.E.128 R24, desc[UR40][R20.64] ;  /* 0x0000002814187980 */ /* 0x000162000c101d00 */
[----:B------:R-:W-:Y:S01]  /*11ad0*/  IMAD R9, R8, UR4, RZ ;  /* 0x0000000408097c24 */ /* 0x000fe2000f8e02ff */
[----:B------:R-:W-:-:S02]  /*11ae0*/  LOP3.LUT R11, R11, 0xfffffff8, RZ, 0xc0, !PT ;  /* 0xfffffff80b0b7812 */ /* 0x000fc400078ec0ff */
[----:B------:R-:W5:Y:S01]  /*11af0*/  LD.E.128 R68, desc[UR40][R68.64] ;  /* 0x0000002844447980 */ /* 0x000f62000c101d00 */
[----:B------:R-:W-:-:S03]  /*11b00*/  IMAD R13, R4, UR5, R9 ;  /* 0x00000005040d7c24 */ /* 0x000fc6000f8e0209 */
[----:B------:R-:W5:Y:S01]  /*11b10*/  LD.E.128 R72, desc[UR40][R72.64] ;  /* 0x0000002848487980 */ /* 0x000f62000c101d00 */
[----:B0-----:R-:W0:Y:S01]  /*11b20*/  @P1 LDC R21, c[0x0][0xbf0] ;  /* 0x0002fc00ff151b82 */ /* 0x001e220000000800 */
[----:B------:R-:W-:Y:S01]  /*11b30*/  IMAD.WIDE.U32 R8, R4, UR4, RZ ;  /* 0x0000000404087c25 */ /* 0x000fe2000f8e00ff */
[----:B------:R-:W-:Y:S01]  /*11b40*/  ULDC.64 UR4, c[0x0][0xae8] ;  /* 0x0002ba0000047ab9 */ /* 0x000fe20000000a00 */
[----:B------:R-:W5:Y:S02]  /*11b50*/  LD.E.128 R76, desc[UR40][R76.64] ;  /* 0x000000284c4c7980 */ /* 0x000f64000c101d00 */
[----:B------:R-:W-:Y:S02]  /*11b60*/  IMAD.IADD R11, R0, 0x1, -R11 ;  /* 0x00000001000b7824 */ /* 0x000fe400078e0a0b */
[----:B------:R-:W-:Y:S01]  /*11b70*/  IMAD.IADD R9, R9, 0x1, R13 ;  /* 0x0000000109097824 */ /* 0x000fe200078e020d */
[----:B------:R-:W5:Y:S01]  /*11b80*/  LD.E.128 R80, desc[UR40][R80.64] ;  /* 0x0000002850507980 */ /* 0x000f62000c101d00 */
[----:B------:R-:W-:-:S02]  /*11b90*/  IMAD R11, R11, 0x20, R10 ;  /* 0x000000200b0b7824 */ /* 0x000fc400078e020a */
[----:B------:R-:W-:Y:S01]  /*11ba0*/  IMAD.WIDE.U32 R8, R222, UR4, R8 ;  /* 0x00000004de087c25 */ /* 0x000fe2000f8e0008 */
[----:B------:R-:W-:Y:S01]  /*11bb0*/  SHF.R.S32.HI R13, RZ, 0x1f, R224 ;  /* 0x0000001fff0d7819 */ /* 0x000fe200000114e0 */
[----:B------:R-:W5:Y:S02]  /*11bc0*/  LD.E.128 R84, desc[UR40][R84.64] ;  /* 0x0000002854547980 */ /* 0x000f64000c101d00 */
[----:B------:R-:W-:Y:S02]  /*11bd0*/  IMAD.IADD R12, R210, 0x1, R11 ;  /* 0x00000001d20c7824 */ /* 0x000fe400078e020b */
[----:B------:R-:W-:Y:S01]  /*11be0*/  IMAD R9, R222, UR5, R9 ;  /* 0x00000005de097c24 */ /* 0x000fe2000f8e0209 */
[----:B------:R-:W-:Y:S01]  /*11bf0*/  ULDC.64 UR4, c[0x0][0xaf0] ;  /* 0x0002bc0000047ab9 */ /* 0x000fe20000000a00 */
[----:B-1----:R-:W-:Y:S01]  /*11c00*/  @P1 IMAD.HI.U32 R0, R12, R15, RZ ;  /* 0x0000000f0c001227 */ /* 0x002fe200078e00ff */
[----:B------:R-:W-:Y:S01]  /*11c10*/  @!PT LDS RZ, [RZ] ;  /* 0x00000000fffff984 */ /* 0x000fe20000000800 */
[----:B------:R-:W-:Y:S01]  /*11c20*/  @!PT LDS RZ, [RZ] ;  /* 0x00000000fffff984 */ /* 0x000fe20000000800 */
[----:B------:R-:W-:Y:S01]  /*11c30*/  @!PT LDS RZ, [RZ] ;  /* 0x00000000fffff984 */ /* 0x000fe20000000800 */
[----:B------:R-:W-:Y:S01]  /*11c40*/  @!PT LDS RZ, [RZ] ;  /* 0x00000000fffff984 */ /* 0x000fe20000000800 */
[----:B------:R1:W-:Y:S06]  /*11c50*/  MEMBAR.ALL.CTA ;  /* 0x0000000000007992 */ /* 0x0003ec0000008000 */
[----:B-1----:R-:W1:Y:S01]  /*11c60*/  FENCE.VIEW.ASYNC.S ;  /* 0x00000000000073c6 */ /* 0x002e620000000000 */
[----:B------:R-:W-:-:S02]  /*11c70*/  IMAD R13, R13, UR4, RZ ;  /* 0x000000040d0d7c24 */ /* 0x000fc4000f8e02ff */
[----:B------:R-:W-:Y:S01]  /*11c80*/  IMAD.MOV.U32 R11, RZ, RZ, R12 ;  /* 0x000000ffff0b7224 */ /* 0x000fe200078e000c */
[----:B0-----:R-:W-:Y:S01]  /*11c90*/  @P1 SHF.R.U32.HI R11, RZ, R21, R0 ;  /* 0x00000015ff0b1219 */ /* 0x001fe20000011600 */
[C---:B------:R-:W-:Y:S02]  /*11ca0*/  IMAD R13, R224.reuse, UR5, R13 ;  /* 0x00000005e00d7c24 */ /* 0x040fe4000f8e020d */
[----:B------:R-:W-:Y:S01]  /*11cb0*/  IMAD.WIDE.U32 R8, R224, UR4, R8 ;  /* 0x00000004e0087c25 */ /* 0x000fe2000f8e0008 */
[----:B------:R-:W-:Y:S01]  /*11cc0*/  SHF.R.S32.HI R0, RZ, 0x1f, R11 ;  /* 0x0000001fff007819 */ /* 0x000fe2000001140b */
[----:B------:R-:W-:-:S03]  /*11cd0*/  ULDC.64 UR4, c[0x0][0xae0] ;  /* 0x0002b80000047ab9 */ /* 0x000fc60000000a00 */
[----:B------:R-:W-:Y:S01]  /*11ce0*/  IADD3 R9, R9, R13, RZ ;  /* 0x0000000d09097210 */ /* 0x000fe20007ffe0ff */
[----:B------:R-:W-:Y:S02]  /*11cf0*/  IMAD.MOV R13, RZ, RZ, -R11 ;  /* 0x000000ffff0d7224 */ /* 0x000fe400078e0a0b */
        /* <DEDUP_REMOVED lines=8> */
[----:B------:R-:W-:-:S04]  /*11d80*/  IMAD.WIDE.U32 R8, R13, UR4, R8 ;  /* 0x000000040d087c25 */ /* 0x000fc8000f8e0008 */
[----:B------:R-:W-:Y:S02]  /*11d90*/  VIADD R0, R19, 0x22820 ;  /* 0x0002282013007836 */ /* 0x000fe40000000000 */
[----:B------:R-:W-:Y:S01]  /*11da0*/  IMAD R13, R13, UR5, R4 ;  /* 0x000000050d0d7c24 */ /* 0x000fe2000f8e0204 */
[----:B------:R-:W-:Y:S02]  /*11db0*/  ULDC.64 UR4, c[0x0][0xa80] ;  /* 0x0002a00000047ab9 */ /* 0x000fe40000000a00 */
[----:B------:R-:W-:Y:S01]  /*11dc0*/  PRMT R0, RZ, 0x654, R0 ;  /* 0x00000654ff007816 */ /* 0x000fe20000000000 */
[----:B------:R-:W-:Y:S01]  /*11dd0*/  IMAD.IADD R9, R9, 0x1, R13 ;  /* 0x0000000109097824 */ /* 0x000fe200078e020d */
[C---:B------:R-:W-:Y:S01]  /*11de0*/  LEA R4, P0, R8.reuse, UR4, 0x1 ;  /* 0x0000000408047c11 */ /* 0x040fe2000f8008ff */
[----:B------:R-:W-:Y:S01]  /*11df0*/  UMOV UR4, 0xffffffff ;  /* 0xffffffff00047882 */ /* 0x000fe20000000000 */
[----:B-1----:R0:W-:Y:S02]  /*11e00*/  SYNCS.ARRIVE.TRANS64.RED.A1T0 RZ, [R0+URZ], RZ ;  /* 0x000000ff00ff79a7 */ /* 0x0021e4000810043f */
[----:B------:R-:W-:Y:S01]  /*11e10*/  LEA.HI.X R20, R8, UR5, R9, 0x1, P0 ;  /* 0x0000000508147c11 */ /* 0x000fe200080f0c09 */
[----:B------:R-:W-:Y:S08]  /*11e20*/  BRA.DIV UR4, `(.L_x_4991) ;  /* 0x000000ca04647947 */ /* 0x000ff0000b800000 */
[----:B0-----:R0:W1:Y:S04]  /*11e30*/  SHFL.IDX PT, R0, R20, RZ, 0x181f ;  /* 0x00181fff14007589 */ /* 0x00106800000e0000 */
[----:B------:R0:W2:Y:S02]  /*11e40*/  SHFL.IDX PT, R14, R4, RZ, 0x181f ;  /* 0x00181fff040e7589 */ /* 0x0000a400000e0000 */
.L_x_5217:
        /* <DEDUP_REMOVED lines=27> */
.L_x_4993:
[----:B------:R-:W-:Y:S05]  /*12000*/  BSYNC B1 ;  /* 0x0000000000017941 */ /* 0x000fea0003800000 */
.L_x_4992:
[----:B------:R-:W-:Y:S01]  /*12010*/  UMOV UR4, 0xffffffff ;  /* 0xffffffff00047882 */ /* 0x000fe20000000000 */
[----:B------:R-:W-:Y:S02]  /*12020*/  SHF.R.S32.HI R21, RZ, 0x1f, R89 ;  /* 0x0000001fff157819 */ /* 0x000fe40000011459 */
[----:B------:R-:W-:Y:S05]  /*12030*/  BRA.DIV UR4, `(.L_x_4994) ;  /* 0x000000ca04147947 */ /* 0x000fea000b800000 */
[----:B-1----:R1:W4:Y:S04]  /*12040*/  SHFL.IDX PT, R0, R20, 0x1, 0x181f ;  /* 0x00381f0014007f89 */ /* 0x00232800000e0000 */
[----:B--23--:R1:W2:Y:S02]  /*12050*/  SHFL.IDX PT, R14, R4, 0x1, 0x181f ;  /* 0x00381f00040e7f89 */ /* 0x00c2a400000e0000 */
.L_x_5221:
        /* <DEDUP_REMOVED lines=11> */
[----:B-----5:R-:W-:-:S03]  /*12110*/  SHF.R.S32.HI R24, RZ, 0x1f, R219 ;  /* 0x0000001fff187819 */ /* 0x020fc600000114db */
[CC--:B--2---:R-:W-:Y:S02]  /*12120*/  @!P3 LEA R8, P5, R209.reuse, R14.reuse, 0x1 ;  /* 0x0000000ed108b211 */ /* 0x0c4fe400078a08ff */
[C---:B------:R-:W-:Y:S02]  /*12130*/  @!P2 LEA R10, P4, R220.reuse, R14, 0x1 ;  /* 0x0000000edc0aa211 */ /* 0x040fe400078808ff */
        /* <DEDUP_REMOVED lines=10> */
.L_x_4996:
[----:B------:R-:W-:Y:S05]  /*121e0*/  BSYNC B1 ;  /* 0x0000000000017941 */ /* 0x000fea0003800000 */
.L_x_4995:
[----:B------:R-:W-:-:S03]  /*121f0*/  UMOV UR4, 0xffffffff ;  /* 0xffffffff00047882 */ /* 0x000fc60000000000 */
[----:B------:R-:W-:Y:S05]  /*12200*/  BRA.DIV UR4, `(.L_x_4997) ;  /* 0x000000c604e87947 */ /* 0x000fea000b800000 */
[----:B----4-:R4:W0:Y:S04]  /*12210*/  SHFL.IDX PT, R0, R20, 0x2, 0x181f ;  /* 0x00581f0014007f89 */ /* 0x01082800000e0000 */
[----:B--23--:R4:W2:Y:S02]  /*12220*/  SHFL.IDX PT, R14, R4, 0x2, 0x181f ;  /* 0x00581f00040e7f89 */ /* 0x00c8a400000e0000 */
.L_x_5225:
        /* <DEDUP_REMOVED lines=24> */
.L_x_4999:
[----:B------:R-:W-:Y:S05]  /*123b0*/  BSYNC B1 ;  /* 0x0000000000017941 */ /* 0x000fea0003800000 */
.L_x_4998:
[----:B------:R-:W-:-:S03]  /*123c0*/  UMOV UR4, 0xffffffff ;  /* 0xffffffff00047882 */ /* 0x000fc60000000000 */
[----:B------:R-:W-:Y:S05]  /*123d0*/  BRA.DIV UR4, `(.L_x_5000) ;  /* 0x000000c604bc7947 */ /* 0x000fea000b800000 */
[----:B0-----:R0:W0:Y:S04]  /*123e0*/  SHFL.IDX PT, R0, R20, 0x3, 0x181f ;  /* 0x00781f0014007f89 */ /* 0x00102800000e0000 */
[----:B--23--:R2:W3:Y:S02]  /*123f0*/  SHFL.IDX PT, R14, R4, 0x3, 0x181f ;  /* 0x00781f00040e7f89 */ /* 0x00c4e400000e0000 */
.L_x_5229:
[----:B-12-4-:R-:W-:-:S05]  /*12400*/  VIADD R4, R210, 0x60 ;  /* 0x00000060d2047836 */ /* 0x016fca0000000000 */
[----:B------:R-:W-:-:S13]  /*12410*/  ISETP.GE.AND P0, PT, R4, R3, PT ;  /* 0x000000030400720c */ /* 0x000fda0003f06270 */
[----:B------:R-:W-:Y:S05]  /*12420*/  @P0 BRA `(.L_x_5001) ;  /* 0x0000002c00b80947 */ /* 0x000fea0003800000 */
[----:B------:R-:W-:Y:S01]  /*12430*/  ULDC UR4, c[0x0][0xac8] ;  /* 0x0002b20000047ab9 */ /* 0x000fe20000000800 */
[----:B-----5:R-:W-:Y:S02]  /*12440*/  SHF.R.S32.HI R24, RZ, 0x1f, R209 ;  /* 0x0000001fff187819 */ /* 0x020fe400000114d1 */
[----:B------:R-:W-:Y:S02]  /*12450*/  ISETP.GE.AND P3, PT, R209, UR4, PT ;  /* 0x00000004d1007c0c */ /* 0x000fe4000bf66270 */
[----:B------:R-:W-:Y:S02]  /*12460*/  ISETP.GE.AND P4, PT, R220, UR4, PT ;  /* 0x00000004dc007c0c */ /* 0x000fe4000bf86270 */
[----:B------:R-:W-:Y:S02]  /*12470*/  ISETP.GE.AND P5, PT, R219, UR4, PT ;  /* 0x00000004db007c0c */ /* 0x000fe4000bfa6270 */
[----:B0-----:R-:W-:Y:S02]  /*12480*/  SHF.R.S32.HI R20, RZ, 0x1f, R220 ;  /* 0x0000001fff147819 */ /* 0x001fe400000114dc */
[----:B------:R-:W-:-:S05]  /*12490*/  SHF.R.S32.HI R15, RZ, 0x1f, R219 ;  /* 0x0000001fff0f7819 */ /* 0x000fca00000114db */
[-C--:B---3--:R-:W-:Y:S02]  /*124a0*/  @!P3 LEA R8, P0, R209, R14.reuse, 0x1 ;  /* 0x0000000ed108b211 */ /* 0x088fe400078008ff */
        /* <DEDUP_REMOVED lines=14> */
.L_x_4990:
[----:B0-----:R-:W0:Y:S01]  /*12590*/  @P1 LDC R10, c[0x0][0xbec] ;  /* 0x0002fb00ff0a1b82 */ /* 0x001e220000000800 */
[----:B------:R-:W-:Y:S01]  /*125a0*/  IMAD.MOV.U32 R0, RZ, RZ, R155 ;  /* 0x000000ffff007224 */ /* 0x000fe200078e009b */
[----:B------:R-:W-:Y:S01]  /*125b0*/  ULDC.64 UR4, c[0x0][0xb08] ;  /* 0x0002c20000047ab9 */ /* 0x000fe20000000a00 */
[----:B------:R-:W-:-:S05]  /*125c0*/  SHF.R.S32.HI R11, RZ, 0x1f, R224 ;  /* 0x0000001fff0b7819 */ /* 0x000fca00000114e0 */
[----:B------:R-:W1:Y:S01]  /*125d0*/  @P1 LDC R9, c[0x0][0xbf0] ;  /* 0x0002fc00ff091b82 */ /* 0x000e620000000800 */
[----:B0-----:R-:W-:-:S05]  /*125e0*/  @P1 IMAD.HI.U32 R10, R155, R10, RZ ;  /* 0x0000000a9b0a1227 */ /* 0x001fca00078e00ff */
[----:B-1----:R-:W-:Y:S01]  /*125f0*/  @P1 SHF.R.U32.HI R0, RZ, R9, R10 ;  /* 0x00000009ff001219 */ /* 0x002fe2000001160a */
[----:B------:R-:W-:-:S04]  /*12600*/  IMAD R9, R8, UR4, RZ ;  /* 0x0000000408097c24 */ /* 0x000fc8000f8e02ff */
[C---:B------:R-:W-:Y:S02]  /*12610*/  IMAD R10, R4.reuse, UR5, R9 ;  /* 0x00000005040a7c24 */ /* 0x040fe4000f8e0209 */
[----:B------:R-:W-:Y:S01]  /*12620*/  IMAD.WIDE.U32 R8, R4, UR4, RZ ;  /* 0x0000000404087c25 */ /* 0x000fe2000f8e00ff */
[----:B------:R-:W-:-:S03]  /*12630*/  ULDC.64 UR4, c[0x0][0xb38] ;  /* 0x0002ce0000047ab9 */ /* 0x000fc60000000a00 */
[----:B------:R-:W-:Y:S02]  /*12640*/  IMAD.IADD R9, R9, 0x1, R10 ;  /* 0x0000000109097824 */ /* 0x000fe400078e020a */
[----:B------:R-:W-:Y:S02]  /*12650*/  IMAD.MOV R4, RZ, RZ, -R0 ;  /* 0x000000ffff047224 */ /* 0x000fe400078e0a00 */
[----:B------:R-:W-:-:S04]  /*12660*/  IMAD.WIDE.U32 R8, R222, UR4, R8 ;  /* 0x00000004de087c25 */ /* 0x000fc8000f8e0008 */
[----:B------:R-:W-:Y:S01]  /*12670*/  IMAD R9, R222, UR5, R9 ;  /* 0x00000005de097c24 */ /* 0x000fe2000f8e0209 */
[----:B------:R-:W-:Y:S01]  /*12680*/  ULDC.64 UR4, c[0x0][0xb40] ;  /* 0x0002d00000047ab9 */ /* 0x000fe20000000a00 */
[----:B------:R-:W-:Y:S02]  /*12690*/  IMAD R4, R156, R4, R155 ;  /* 0x000000049c047224 */ /* 0x000fe400078e029b */
[----:B------:R-:W-:Y:S02]  /*126a0*/  IMAD R11, R11, UR4, RZ ;  /* 0x000000040b0b7c24 */ /* 0x000fe4000f8e02ff */
[----:B------:R-:W-:-:S04]  /*126b0*/  IMAD.WIDE.U32 R8, R224, UR4, R8 ;  /* 0x00000004e0087c25 */ /* 0x000fc8000f8e0008 */
        /* <DEDUP_REMOVED lines=27> */
.L_x_5232:
[----:B------:R-:W-:Y:S01]  /*12870*/  ISETP.GE.AND P0, PT, R153, R3, PT ;  /* 0x000000039900720c */ /* 0x000fe20003f06270 */
[----:B------:R-:W-:-:S12]  /*12880*/  BSSY B1, `(.L_x_5003) ;  /* 0x00000d7000017945 */ /* 0x000fd80003800000 */
[----:B------:R-:W-:Y:S05]  /*12890*/  @P0 BRA `(.L_x_5004) ;  /* 0x0000000c00540947 */ /* 0x000fea0003800000 */
[----:B------:R-:W-:Y:S01]  /*128a0*/  ULDC UR4, c[0x0][0xac8] ;  /* 0x0002b20000047ab9 */ /* 0x000fe20000000800 */
[C---:B------:R-:W-:Y:S01]  /*128b0*/  VIADD R13, R214.reuse, 0x8 ;  /* 0x00000008d60d7836 */ /* 0x040fe20000000000 */
[C---:B------:R-:W-:Y:S01]  /*128c0*/  ISETP.GE.AND P0, PT, R214.reuse, UR4, PT ;  /* 0x00000004d6007c0c */ /* 0x040fe2000bf06270 */
[C---:B------:R-:W-:Y:S01]  /*128d0*/  VIADD R11, R214.reuse, 0x10 ;  /* 0x00000010d60b7836 */ /* 0x040fe20000000000 */
[C---:B------:R-:W-:Y:S01]  /*128e0*/  IADD3 R15, R214.reuse, 0x38, RZ ;  /* 0x00000038d60f7810 */ /* 0x040fe20007ffe0ff */
[C---:B------:R-:W-:Y:S01]  /*128f0*/  VIADD R14, R214.reuse, 0x8 ;  /* 0x00000008d60e7836 */ /* 0x040fe20000000000 */
[----:B------:R-:W-:Y:S01]  /*12900*/  ISETP.GE.AND P1, PT, R13, UR4, PT ;  /* 0x000000040d007c0c */ /* 0x000fe2000bf26270 */
[C---:B------:R-:W-:Y:S01]  /*12910*/  VIADD R10, R214.reuse, 0x18 ;  /* 0x00000018d60a7836 */ /* 0x040fe20000000000 */
[----:B------:R-:W-:Y:S01]  /*12920*/  SHF.R.S32.HI R15, RZ, 0x1f, R15 ;  /* 0x0000001fff0f7819 */ /* 0x000fe2000001140f */
[C---:B------:R-:W-:Y:S01]  /*12930*/  VIADD R154, R214.reuse, 0x40 ;  /* 0x00000040d69a7836 */ /* 0x040fe20000000000 */
[----:B------:R-:W-:Y:S01]  /*12940*/  SHF.R.S32.HI R14, RZ, 0x1f, R14 ;  /* 0x0000001fff0e7819 */ /* 0x000fe2000001140e */
[----:B------:R-:W-:-:S04]  /*12950*/  VIADD R21, R214, 0x50 ;  /* 0x00000050d6157836 */ /* 0x000fc80000000000 */
[----:B--2---:R-:W-:Y:S02]  /*12960*/  @!P0 IMAD.MOV.U32 R8, RZ, RZ, R12 ;  /* 0x000000ffff088224 */ /* 0x004fe400078e000c */
[----:B-1----:R-:W-:Y:S02]  /*12970*/  @!P0 IMAD.MOV.U32 R9, RZ, RZ, R20 ;  /* 0x000000ffff098224 */ /* 0x002fe400078e0014 */
[----:B------:R-:W-:-:S05]  /*12980*/  @!P0 IMAD.WIDE R8, R214, 0x4, R8 ;  /* 0x00000004d6088825 */ /* 0x000fca00078e0208 */
        /* <DEDUP_REMOVED lines=13> */
[----:B-1----:R-:W-:Y:S01]  /*12a60*/  @!P0 LEA R8, P2, R11, R12, 0x2 ;  /* 0x0000000c0b088211 */ /* 0x002fe200078410ff */
[----:B------:R-:W-:-:S03]  /*12a70*/  VIADD R28, R214, 0xa0 ;  /* 0x000000a0d61c7836 */ /* 0x000fc60000000000 */
[----:B------:R-:W-:Y:S01]  /*12a80*/  @!P0 LEA.HI.X R9, R11, R20, R14, 0x2, P2 ;  /* 0x000000140b098211 */ /* 0x000fe200010f140e */
[C---:B------:R-:W-:Y:S01]  /*12a90*/  VIADD R14, R214.reuse, 0x18 ;  /* 0x00000018d60e7836 */ /* 0x040fe20000000000 */
[----:B------:R-:W-:Y:S01]  /*12aa0*/  SHF.R.S32.HI R28, RZ, 0x1f, R28 ;  /* 0x0000001fff1c7819 */ /* 0x000fe2000001141c */
        /* <DEDUP_REMOVED lines=21> */
[----:B------:R-:W-:Y:S01]  /*12c00*/  VIADD R11, R214, 0x30 ;  /* 0x00000030d60b7836 */ /* 0x000fe20000000000 */
[----:B------:R-:W-:Y:S01]  /*12c10*/  ISETP.GE.AND P0, PT, R154, UR4, PT ;  /* 0x000000049a007c0c */ /* 0x000fe2000bf06270 */
[----:B------:R-:W-:Y:S02]  /*12c20*/  VIADD R13, R214, 0x48 ;  /* 0x00000048d60d7836 */ /* 0x000fe40000000000 */
[----:B------:R1:W-:Y:S01]  /*12c30*/  @!P2 ST.E.64 desc[UR40][R8.64], R44 ;  /* 0x0000002c0800a985 */ /* 0x0003e2000c101b28 */
[----:B------:R-:W-:Y:S02]  /*12c40*/  SHF.R.S32.HI R11, RZ, 0x1f, R11 ;  /* 0x0000001fff0b7819 */ /* 0x000fe4000001140b */
[----:B-1----:R-:W-:-:S04]  /*12c50*/  @!P3 LEA R8, P2, R10, R12, 0x2 ;  /* 0x0000000c0a08b211 */ /* 0x002fc800078410ff */
[----:B------:R-:W-:Y:S02]  /*12c60*/  @!P3 LEA.HI.X R9, R10, R20, R11, 0x2, P2 ;  /* 0x000000140a09b211 */ /* 0x000fe400010f140b */
        /* <DEDUP_REMOVED lines=107> */
[----:B------:R-:W-:Y:S02]  /*13320*/  ISETP.GE.AND P3, PT, R13, UR4, PT ;  /* 0x000000040d007c0c */ /* 0x000fe4000bf66270 */
[C---:B--2---:R-:W-:Y:S01]  /*13330*/  @!P1 LEA R10, P5, R15.reuse, R12, 0x2 ;  /* 0x0000000c0f0a9211 */ /* 0x044fe200078a10ff */
[----:B------:R1:W-:Y:S01]  /*13340*/  @!P4 ST.E.64 desc[UR40][R8.64], R112 ;  /* 0x000000700800c985 */ /* 0x0003e2000c101b28 */
[C---:B------:R-:W-:Y:S02]  /*13350*/  IADD3 R25, R214.reuse, 0xc8, RZ ;  /* 0x000000c8d6197810 */ /* 0x040fe40007ffe0ff */
[----:B------:R-:W-:Y:S01]  /*13360*/  @!P1 LEA.HI.X R11, R15, R20, R21, 0x2, P5 ;  /* 0x000000140f0b9211 */ /* 0x000fe200028f1415 */
[C---:B------:R-:W-:Y:S01]  /*13370*/  VIADD R15, R214.reuse, 0xc0 ;  /* 0x000000c0d60f7836 */ /* 0x040fe20000000000 */
[----:B------:R-:W-:Y:S01]  /*13380*/  SHF.R.S32.HI R25, RZ, 0x1f, R25 ;  /* 0x0000001fff197819 */ /* 0x000fe20000011419 */
[----:B------:R-:W-:-:S02]  /*13390*/  VIADD R21, R214, 0xd0 ;  /* 0x000000d0d6157836 */ /* 0x000fc40000000000 */
[----:B------:R2:W-:Y:S01]  /*133a0*/  @!P1 ST.E.64 desc[UR40][R10.64], R116 ;  /* 0x000000740a009985 */ /* 0x0005e2000c101b28 */
[----:B------:R-:W-:Y:S02]  /*133b0*/  SHF.R.S32.HI R15, RZ, 0x1f, R15 ;  /* 0x0000001fff0f7819 */ /* 0x000fe4000001140f */
[----:B------:R-:W-:Y:S02]  /*133c0*/  ISETP.GE.AND P1, PT, R237, UR4, PT ;  /* 0x00000004ed007c0c */ /* 0x000fe4000bf26270 */
[----:B------:R-:W-:Y:S02]  /*133d0*/  SHF.R.S32.HI R21, RZ, 0x1f, R21 ;  /* 0x0000001fff157819 */ /* 0x000fe40000011415 */
[----:B-1----:R-:W-:-:S04]  /*133e0*/  @!P0 LEA R8, P4, R14, R12, 0x2 ;  /* 0x0000000c0e088211 */ /* 0x002fc800078810ff */
[----:B------:R-:W-:Y:S02]  /*133f0*/  @!P0 LEA.HI.X R9, R14, R20, R15, 0x2, P4 ;  /* 0x000000140e098211 */ /* 0x000fe400020f140f */
        /* <DEDUP_REMOVED lines=14> */
[----:B------:R-:W-:Y:S02]  /*134e0*/  @!P1 LEA.HI.X R9, R237, R20, R13, 0x2, P5 ;  /* 0x00000014ed099211 */ /* 0x000fe400028f140d */
[----:B------:R-:W-:Y:S02]  /*134f0*/  SHF.R.S32.HI R13, RZ, 0x1f, R236 ;  /* 0x0000001fff0d7819 */ /* 0x000fe400000114ec */
[C---:B--2---:R-:W-:Y:S01]  /*13500*/  @!P0 LEA R10, P5, R236.reuse, R12, 0x2 ;  /* 0x0000000cec0a8211 */ /* 0x044fe200078a10ff */
[----:B------:R1:W-:Y:S01]  /*13510*/  @!P1 ST.E.64 desc[UR40][R8.64], R132 ;  /* 0x0000008408009985 */ /* 0x0003e2000c101b28 */
[----:B------:R-:W-:Y:S02]  /*13520*/  SHF.R.S32.HI R21, RZ, 0x1f, R233 ;  /* 0x0000001fff157819 */ /* 0x000fe400000114e9 */
[----:B------:R-:W-:Y:S02]  /*13530*/  @!P0 LEA.HI.X R11, R236, R20, R13, 0x2, P5 ;  /* 0x00000014ec0b8211 */ /* 0x000fe400028f140d */
[----:B---3--:R-:W-:-:S02]  /*13540*/  @!P4 LEA R14, P1, R235, R12, 0x2 ;  /* 0x0000000ceb0ec211 */ /* 0x008fc400078210ff */
[----:B------:R-:W-:Y:S01]  /*13550*/  SHF.R.S32.HI R13, RZ, 0x1f, R235 ;  /* 0x0000001fff0d7819 */ /* 0x000fe200000114eb */
[----:B------:R3:W-:Y:S03]  /*13560*/  @!P0 ST.E.64 desc[UR40][R10.64], R136 ;  /* 0x000000880a008985 */ /* 0x0007e6000c101b28 */
[----:B------:R-:W-:Y:S02]  /*13570*/  @!P4 LEA.HI.X R15, R235, R20, R13, 0x2, P1 ;  /* 0x00000014eb0fc211 */ /* 0x000fe400008f140d */
[CC--:B-1----:R-:W-:Y:S02]  /*13580*/  @!P2 LEA R8, P5, R234.reuse, R12.reuse, 0x2 ;  /* 0x0000000cea08a211 */ /* 0x0c2fe400078a10ff */
[----:B------:R-:W-:Y:S01]  /*13590*/  @!P3 LEA R12, P1, R233, R12, 0x2 ;  /* 0x0000000ce90cb211 */ /* 0x000fe200078210ff */
[----:B------:R3:W-:Y:S01]  /*135a0*/  @!P4 ST.E.64 desc[UR40][R14.64], R140 ;  /* 0x0000008c0e00c985 */ /* 0x0007e2000c101b28 */
[----:B------:R-:W-:-:S02]  /*135b0*/  @!P2 LEA.HI.X R9, R234, R20, R24, 0x2, P5 ;  /* 0x00000014ea09a211 */ /* 0x000fc400028f1418 */
[----:B------:R-:W-:-:S03]  /*135c0*/  @!P3 LEA.HI.X R13, R233, R20, R21, 0x2, P1 ;  /* 0x00000014e90db211 */ /* 0x000fc600008f1415 */
[----:B------:R3:W-:Y:S04]  /*135d0*/  @!P2 ST.E.64 desc[UR40][R8.64], R144 ;  /* 0x000000900800a985 */ /* 0x0007e8000c101b28 */
[----:B------:R3:W-:Y:S02]  /*135e0*/  @!P3 ST.E.64 desc[UR40][R12.64], R148 ;  /* 0x000000940c00b985 */ /* 0x0007e4000c101b28 */
.L_x_5004:
[----:B------:R-:W-:Y:S05]  /*135f0*/  BSYNC B1 ;  /* 0x0000000000017941 */ /* 0x000fea0003800000 */
.L_x_5003:
[----:B------:R-:W-:-:S03]  /*13600*/  UMOV UR4, 0xffffffff ;  /* 0xffffffff00047882 */ /* 0x000fc60000000000 */
[----:B------:R-:W-:Y:S05]  /*13610*/  BRA.DIV UR4, `(.L_x_5005) ;  /* 0x000000b604ac7947 */ /* 0x000fea000b800000 */
[----:B0-----:R-:W0:Y:S04]  /*13620*/  SHFL.IDX PT, R4, R4, 0x1, 0x1c1f ;  /* 0x003c1f0004047f89 */ /* 0x001e2800000e0000 */
[----:B------:R-:W4:Y:S02]  /*13630*/  SHFL.IDX PT, R0, R0, 0x1, 0x1c1f ;  /* 0x003c1f0000007f89 */ /* 0x000f2400000e0000 */
.L_x_5236:
[----:B------:R-:W-:-:S13]  /*13640*/  ISETP.GE.AND P0, PT, R152, R3, PT ;  /* 0x000000039800720c */ /* 0x000fda0003f06270 */
[----:B------:R-:W-:Y:S05]  /*13650*/  @P0 BRA `(.L_x_5001) ;  /* 0x0000001c002c0947 */ /* 0x000fea0003800000 */
[----:B------:R-:W-:Y:S01]  /*13660*/  ULDC UR4, c[0x0][0xac8] ;  /* 0x0002b20000047ab9 */ /* 0x000fe20000000800 */
[C---:B---3--:R-:W-:Y:S01]  /*13670*/  VIADD R15, R214.reuse, 0x8 ;  /* 0x00000008d60f7836 */ /* 0x048fe20000000000 */
[C---:B------:R-:W-:Y:S01]  /*13680*/  ISETP.GE.AND P2, PT, R214.reuse, UR4, PT ;  /* 0x00000004d6007c0c */ /* 0x040fe2000bf46270 */
[C---:B--2---:R-:W-:Y:S02]  /*13690*/  VIADD R12, R214.reuse, 0x10 ;  /* 0x00000010d60c7836 */ /* 0x044fe40000000000 */
[C---:B-1----:R-:W-:Y:S01]  /*136a0*/  VIADD R20, R214.reuse, 0x18 ;  /* 0x00000018d6147836 */ /* 0x042fe20000000000 */
[----:B------:R-:W-:Y:S01]  /*136b0*/  ISETP.GE.AND P3, PT, R15, UR4, PT ;  /* 0x000000040f007c0c */ /* 0x000fe2000bf66270 */
[----:B------:R-:W-:Y:S01]  /*136c0*/  VIADD R21, R214, 0x8 ;  /* 0x00000008d6157836 */ /* 0x000fe20000000000 */
[----:B------:R-:W-:Y:S01]  /*136d0*/  ISETP.GE.AND P1, PT, R12, UR4, PT ;  /* 0x000000040c007c0c */ /* 0x000fe2000bf26270 */
[----:B------:R-:W-:Y:S01]  /*136e0*/  VIADD R13, R214, 0x20 ;  /* 0x00000020d60d7836 */ /* 0x000fe20000000000 */
[----:B------:R-:W-:Y:S01]  /*136f0*/  ISETP.GE.AND P0, PT, R20, UR4, PT ;  /* 0x0000000414007c0c */ /* 0x000fe2000bf06270 */
[C---:B------:R-:W-:Y:S01]  /*13700*/  VIADD R14, R214.reuse, 0x10 ;  /* 0x00000010d60e7836 */ /* 0x040fe20000000000 */
[----:B------:R-:W-:Y:S01]  /*13710*/  SHF.R.S32.HI R21, RZ, 0x1f, R21 ;  /* 0x0000001fff157819 */ /* 0x000fe20000011415 */
[----:B------:R-:W-:-:S02]  /*13720*/  VIADD R29, R214, 0x68 ;  /* 0x00000068d61d7836 */ /* 0x000fc40000000000 */
[----:B----4-:R-:W-:Y:S01]  /*13730*/  @!P2 IMAD.MOV.U32 R8, RZ, RZ, R0 ;  /* 0x000000ffff08a224 */ /* 0x010fe200078e0000 */
[----:B------:R-:W-:Y:S01]  /*13740*/  SHF.R.S32.HI R14, RZ, 0x1f, R14 ;  /* 0x0000001fff0e7819 */ /* 0x000fe2000001140e */
[----:B0-----:R-:W-:Y:S02]  /*13750*/  @!P2 IMAD.MOV.U32 R9, RZ, RZ, R4 ;  /* 0x000000ffff09a224 */ /* 0x001fe400078e0004 */
[C---:B------:R-:W-:Y:S01]  /*13760*/  @!P3 LEA R10, P4, R15.reuse, R0, 0x2 ;  /* 0x000000000f0ab211 */ /* 0x040fe200078810ff */
[C---:B------:R-:W-:Y:S02]  /*13770*/  VIADD R24, R214.reuse, 0x70 ;  /* 0x00000070d6187836 */ /* 0x040fe40000000000 */
[----:B------:R-:W-:Y:S01]  /*13780*/  @!P2 IMAD.WIDE R8, R214, 0x4, R8 ;  /* 0x00000004d608a825 */ /* 0x000fe200078e0208 */
[----:B------:R-:W-:-:S03]  /*13790*/  @!P3 LEA.HI.X R11, R15, R4, R21, 0x2, P4 ;  /* 0x000000040f0bb211 */ /* 0x000fc600020f1415 */
[C---:B------:R-:W-:Y:S01]  /*137a0*/  VIADD R15, R214.reuse, 0x28 ;  /* 0x00000028d60f7836 */ /* 0x040fe20000000000 */
[----:B------:R0:W-:Y:S01]  /*137b0*/  @!P2 ST.E.64 desc[UR40][R8.64], R26 ;  /* 0x0000001a0800a985 */ /* 0x0001e2000c101b28 */
[----:B------:R-:W-:Y:S01]  /*137c0*/  ISETP.GE.AND P2, PT, R13, UR4, PT ;  /* 0x000000040d007c0c */ /* 0x000fe2000bf46270 */
[C---:B------:R-:W-:Y:S02]  /*137d0*/  VIADD R21, R214.reuse, 0x18 ;  /* 0x00000018d6157836 */ /* 0x040fe40000000000 */
        /* <DEDUP_REMOVED lines=8> */
[----:B0-----:R-:W-:Y:S01]  /*13860*/  @!P1 LEA R8, P5, R12, R0, 0x2 ;  /* 0x000000000c089211 */ /* 0x001fe200078a10ff */
[----:B------:R-:W-:-:S03]  /*13870*/  VIADD R36, R214, 0x98 ;  /* 0x00000098d6247836 */ /* 0x000fc60000000000 */
[----:B------:R-:W-:Y:S02]  /*13880*/  SHF.R.S32.HI R28, RZ, 0x1f, R28 ;  /* 0x0000001fff1c7819 */ /* 0x000fe4000001141c */
[----:B------:R-:W-:Y:S01]  /*13890*/  @!P1 LEA.HI.X R9, R12, R4, R14, 0x2, P5 ;  /* 0x000000040c099211 */ /* 0x000fe200028f140e */
[----:B------:R-:W-:Y:S01]  /*138a0*/  VIADD R12, R214, 0x30 ;  /* 0x00000030d60c7836 */ /* 0x000fe20000000000 */
        /* <DEDUP_REMOVED lines=55> */
[----:B------:R-:W-:Y:S02]  /*13c20*/  @!P1 LEA.HI.X R9, R12, R4, R13, 0x2, P5 ;  /* 0x000000040c099211 */ /* 0x000fe400028f140d */
[----:B------:R-:W-:Y:S02]  /*13c30*/  SHF.R.S32.HI R15, RZ, 0x1f, R15 ;  /* 0x0000001fff0f7819 */ /* 0x000fe4000001140f */
[-C--:B------:R-:W-:Y:S01]  /*13c40*/  @!P2 LEA R12, P5, R14, R0.reuse, 0x2 ;  /* 0x000000000e0ca211 */ /* 0x080fe200078a10ff */
[----:B------:R0:W-:Y:S01]  /*13c50*/  @!P1 ST.E.64 desc[UR40][R8.64], R66 ;  /* 0x0000004208009985 */ /* 0x0001e2000c101b28 */
[----:B------:R-:W-:Y:S02]  /*13c60*/  ISETP.GE.AND P1, PT, R24, UR4, PT ;  /* 0x0000000418007c0c */ /* 0x000fe4000bf26270 */
[----:B-1----:R-:W-:Y:S02]  /*13c70*/  @!P0 LEA R10, P4, R20, R0, 0x2 ;  /* 0x00000000140a8211 */ /* 0x002fe400078810ff */
[----:B------:R-:W-:-:S02]  /*13c80*/  @!P2 LEA.HI.X R13, R14, R4, R15, 0x2, P5 ;  /* 0x000000040e0da211 */ /* 0x000fc400028f140f */
[----:B------:R-:W-:Y:S02]  /*13c90*/  @!P0 LEA.HI.X R11, R20, R4, R21, 0x2, P4 ;  /* 0x00000004140b8211 */ /* 0x000fe400020f1415 */
[----:B------:R-:W-:-:S03]  /*13ca0*/  @!P3 LEA R14, P4, R29, R0, 0x2 ;  /* 0x000000001d0eb211 */ /* 0x000fc600078810ff */
[----:B------:R1:W-:Y:S01]  /*13cb0*/  @!P0 ST.E.64 desc[UR40][R10.64], R70 ;  /* 0x000000460a008985 */ /* 0x0003e2000c101b28 */
[----:B------:R-:W-:Y:S02]  /*13cc0*/  ISETP.GE.AND P0, PT, R32, UR4, PT ;  /* 0x0000000420007c0c */ /* 0x000fe4000bf06270 */
[----:B------:R-:W-:Y:S01]  /*13cd0*/  @!P1 LEA R20, P5, R24, R0, 0x2 ;  /* 0x0000000018149211 */ /* 0x000fe200078a10ff */
[----:B------:R2:W-:Y:S01]  /*13ce0*/  @!P2 ST.E.64 desc[UR40][R12.64], R74 ;  /* 0x0000004a0c00a985 */ /* 0x0005e2000c101b28 */
[----:B------:R-:W-:Y:S02]  /*13cf0*/  ISETP.GE.AND P2, PT, R25, UR4, PT ;  /* 0x0000000419007c0c */ /* 0x000fe4000bf46270 */
[-C--:B------:R-:W-:Y:S01]  /*13d00*/  @!P3 LEA.HI.X R15, R29, R4.reuse, R33, 0x2, P4 ;  /* 0x000000041d0fb211 */ /* 0x080fe200020f1421 */
[----:B------:R-:W-:Y:S01]  /*13d10*/  VIADD R29, R214, 0x88 ;  /* 0x00000088d61d7836 */ /* 0x000fe20000000000 */
[----:B------:R-:W-:Y:S01]  /*13d20*/  @!P1 LEA.HI.X R21, R24, R4, R28, 0x2, P5 ;  /* 0x0000000418159211 */ /* 0x000fe200028f141c */
[C---:B------:R-:W-:Y:S01]  /*13d30*/  VIADD R33, R214.reuse, 0x78 ;  /* 0x00000078d6217836 */ /* 0x040fe20000000000 */
[C---:B------:R-:W-:Y:S01]  /*13d40*/  IADD3 R24, R214.reuse, 0x90, RZ ;  /* 0x00000090d6187810 */ /* 0x040fe20007ffe0ff */
[----:B------:R3:W-:Y:S01]  /*13d50*/  @!P3 ST.E.64 desc[UR40][R14.64], R78 ;  /* 0x0000004e0e00b985 */ /* 0x0007e2000c101b28 */
[----:B------:R-:W-:Y:S01]  /*13d60*/  VIADD R28, R214, 0x80 ;  /* 0x00000080d61c7836 */ /* 0x000fe20000000000 */
[----:B------:R-:W-:-:S02]  /*13d70*/  ISETP.GE.AND P3, PT, R29, UR4, PT ;  /* 0x000000041d007c0c */ /* 0x000fc4000bf66270 */
[----:B------:R4:W-:Y:S01]  /*13d80*/  @!P1 ST.E.64 desc[UR40][R20.64], R82 ;  /* 0x0000005214009985 */ /* 0x0009e2000c101b28 */
[----:B------:R-:W-:Y:S02]  /*13d90*/  ISETP.GE.AND P1, PT, R24, UR4, PT ;  /* 0x0000000418007c0c */ /* 0x000fe4000bf26270 */
[CC--:B0-----:R-:W-:Y:S02]  /*13da0*/  @!P0 LEA R8, P4, R32.reuse, R0.reuse, 0x2 ;  /* 0x0000000020088211 */ /* 0x0c1fe400078810ff */
[----:B------:R-:W-:Y:S02]  /*13db0*/  SHF.R.S32.HI R33, RZ, 0x1f, R33 ;  /* 0x0000001fff217819 */ /* 0x000fe40000011421 */
[----:B------:R-:W-:Y:S02]  /*13dc0*/  SHF.R.S32.HI R28, RZ, 0x1f, R28 ;  /* 0x0000001fff1c7819 */ /* 0x000fe4000001141c */
[C---:B-1----:R-:W-:Y:S02]  /*13dd0*/  @!P2 LEA R10, P5, R25.reuse, R0, 0x2 ;  /* 0x00000000190aa211 */ /* 0x042fe400078a10ff */
[-C--:B------:R-:W-:Y:S01]  /*13de0*/  @!P0 LEA.HI.X R9, R32, R4.reuse, R33, 0x2, P4 ;  /* 0x0000000420098211 */ /* 0x080fe200020f1421 */
[C---:B------:R-:W-:Y:S01]  /*13df0*/  VIADD R32, R214.reuse, 0x98 ;  /* 0x00000098d6207836 */ /* 0x040fe20000000000 */
[----:B------:R-:W-:Y:S01]  /*13e00*/  @!P2 LEA.HI.X R11, R25, R4, R28, 0x2, P5 ;  /* 0x00000004190ba211 */ /* 0x000fe200028f141c */
[C---:B------:R-:W-:Y:S01]  /*13e10*/  VIADD R33, R214.reuse, 0x88 ;  /* 0x00000088d6217836 */ /* 0x040fe20000000000 */
[----:B--2---:R-:W-:Y:S01]  /*13e20*/  @!P3 LEA R12, P4, R29, R0, 0x2 ;  /* 0x000000001d0cb211 */ /* 0x004fe200078810ff */
[C---:B------:R-:W-:Y:S01]  /*13e30*/  VIADD R28, R214.reuse, 0x90 ;  /* 0x00000090d61c7836 */ /* 0x040fe20000000000 */
[----:B------:R0:W-:Y:S01]  /*13e40*/  @!P0 ST.E.64 desc[UR40][R8.64], R86 ;  /* 0x0000005608008985 */ /* 0x0001e2000c101b28 */
[----:B------:R-:W-:Y:S01]  /*13e50*/  VIADD R25, R214, 0xa0 ;  /* 0x000000a0d6197836 */ /* 0x000fe20000000000 */
[----:B------:R-:W-:-:S02]  /*13e60*/  ISETP.GE.AND P0, PT, R32, UR4, PT ;  /* 0x0000000420007c0c */ /* 0x000fc4000bf06270 */
[----:B------:R-:W-:Y:S01]  /*13e70*/  SHF.R.S32.HI R33, RZ, 0x1f, R33 ;  /* 0x0000001fff217819 */ /* 0x000fe20000011421 */
[----:B------:R1:W-:Y:S01]  /*13e80*/  @!P2 ST.E.64 desc[UR40][R10.64], R90 ;  /* 0x0000005a0a00a985 */ /* 0x0003e2000c101b28 */
[----:B------:R-:W-:Y:S02]  /*13e90*/  SHF.R.S32.HI R28, RZ, 0x1f, R28 ;  /* 0x0000001fff1c7819 */ /* 0x000fe4000001141c */
[----:B---3--:R-:W-:Y:S02]  /*13ea0*/  @!P1 LEA R14, P5, R24, R0, 0x2 ;  /* 0x00000000180e9211 */ /* 0x008fe400078a10ff */
[----:B------:R-:W-:Y:S02]  /*13eb0*/  ISETP.GE.AND P2, PT, R25, UR4, PT ;  /* 0x0000000419007c0c */ /* 0x000fe4000bf46270 */
[-C--:B------:R-:W-:Y:S01]  /*13ec0*/  @!P3 LEA.HI.X R13, R29, R4.reuse, R33, 0x2, P4 ;  /* 0x000000041d0db211 */ /* 0x080fe200020f1421 */
[----:B------:R-:W-:Y:S01]  /*13ed0*/  VIADD R33, R214, 0xa8 ;  /* 0x000000a8d6217836 */ /* 0x000fe20000000000 */
[----:B------:R-:W-:Y:S01]  /*13ee0*/  @!P1 LEA.HI.X R15, R24, R4, R28, 0x2, P5 ;  /* 0x00000004180f9211 */ /* 0x000fe200028f141c */
[----:B------:R-:W-:Y:S01]  /*13ef0*/  VIADD R24, R214, 0xb0 ;  /* 0x000000b0d6187836 */ /* 0x000fe20000000000 */
[-C--:B----4-:R-:W-:Y:S01]  /*13f00*/  @!P0 LEA R20, P5, R32, R0.reuse, 0x2 ;  /* 0x0000000020148211 */ /* 0x090fe200078a10ff */
[----:B------:R2:W-:Y:S01]  /*13f10*/  @!P3 ST.E.64 desc[UR40][R12.64], R94 ;  /* 0x0000005e0c00b985 */ /* 0x0005e2000c101b28 */
[----:B------:R-:W-:Y:S01]  /*13f20*/  ISETP.GE.AND P4, PT, R33, UR4, PT ;  /* 0x0000000421007c0c */ /* 0x000fe2000bf86270 */
[----:B------:R-:W-:Y:S01]  /*13f30*/  VIADD R29, R214, 0xa0 ;  /* 0x000000a0d61d7836 */ /* 0x000fe20000000000 */
[----:B------:R-:W-:Y:S01]  /*13f40*/  ISETP.GE.AND P3, PT, R24, UR4, PT ;  /* 0x0000000418007c0c */ /* 0x000fe2000bf66270 */
[----:B------:R3:W-:Y:S01]  /*13f50*/  @!P1 ST.E.64 desc[UR40][R14.64], R98 ;  /* 0x000000620e009985 */ /* 0x0007e2000c101b28 */
[----:B------:R-:W-:Y:S01]  /*13f60*/  VIADD R28, R214, 0xb8 ;  /* 0x000000b8d61c7836 */ /* 0x000fe20000000000 */
[----:B0-----:R-:W-:-:S02]  /*13f70*/  @!P2 LEA R8, P1, R25, R0, 0x2 ;  /* 0x000000001908a211 */ /* 0x001fc400078210ff */
[----:B------:R-:W-:Y:S02]  /*13f80*/  SHF.R.S32.HI R29, RZ, 0x1f, R29 ;  /* 0x0000001fff1d7819 */ /* 0x000fe4000001141d */
[-C--:B------:R-:W-:Y:S01]  /*13f90*/  @!P0 LEA.HI.X R21, R32, R4.reuse, R36, 0x2, P5 ;  /* 0x0000000420158211 */ /* 0x080fe200028f1424 */
[C---:B------:R-:W-:Y:S01]  /*13fa0*/  VIADD R36, R214.reuse, 0xa8 ;  /* 0x000000a8d6247836 */ /* 0x040fe20000000000 */
[----:B------:R-:W-:Y:S01]  /*13fb0*/  @!P2 LEA.HI.X R9, R25, R4, R29, 0x2, P1 ;  /* 0x000000041909a211 */ /* 0x000fe200008f141d */
[----:B------:R-:W-:Y:S01]  /*13fc0*/  VIADD R32, R214, 0xb0 ;  /* 0x000000b0d6207836 */ /* 0x000fe20000000000 */
[----:B------:R-:W-:Y:S01]  /*13fd0*/  ISETP.GE.AND P1, PT, R28, UR4, PT ;  /* 0x000000041c007c0c */ /* 0x000fe2000bf26270 */
[----:B------:R-:W-:Y:S01]  /*13fe0*/  @!P0 ST.E.64 desc[UR40][R20.64], R102 ;  /* 0x0000006614008985 */ /* 0x000fe2000c101b28 */
[-C--:B-1----:R-:W-:Y:S01]  /*13ff0*/  @!P4 LEA R10, P0, R33, R0.reuse, 0x2 ;  /* 0x00000000210ac211 */ /* 0x082fe200078010ff */
[C---:B------:R-:W-:Y:S01]  /*14000*/  VIADD R25, R214.reuse, 0xc8 ;  /* 0x000000c8d6197836 */ /* 0x040fe20000000000 */
[----:B------:R-:W-:Y:S01]  /*14010*/  SHF.R.S32.HI R36, RZ, 0x1f, R36 ;  /* 0x0000001fff247819 */ /* 0x000fe20000011424 */
[----:B------:R-:W-:Y:S01]  /*14020*/  VIADD R29, R214, 0xc0 ;  /* 0x000000c0d61d7836 */ /* 0x000fe20000000000 */
[----:B------:R-:W-:Y:S01]  /*14030*/  SHF.R.S32.HI R32, RZ, 0x1f, R32 ;  /* 0x0000001fff207819 */ /* 0x000fe20000011420 */
[----:B------:R0:W-:Y:S01]  /*14040*/  @!P2 ST.E.64 desc[UR40][R8.64], R106 ;  /* 0x0000006a0800a985 */ /* 0x0001e2000c101b28 */
[----:B--2---:R-:W-:-:S02]  /*14050*/  @!P3 LEA R12, P5, R24, R0, 0x2 ;  /* 0x00000000180cb211 */ /* 0x004fc400078a10ff */
[-C--:B------:R-:W-:Y:S02]  /*14060*/  @!P4 LEA.HI.X R11, R33, R4.reuse, R36, 0x2, P0 ;  /* 0x00000004210bc211 */ /* 0x080fe400000f1424 */
[----:B------:R-:W-:Y:S01]  /*14070*/  @!P3 LEA.HI.X R13, R24, R4, R32, 0x2, P5 ;  /* 0x00000004180db211 */ /* 0x000fe200028f1420 */
[C---:B------:R-:W-:Y:S01]  /*14080*/  VIADD R32, R214.reuse, 0xb8 ;  /* 0x000000b8d6207836 */ /* 0x040fe20000000000 */
[----:B------:R-:W-:Y:S01]  /*14090*/  ISETP.GE.AND P0, PT, R25, UR4, PT ;  /* 0x0000000419007c0c */ /* 0x000fe2000bf06270 */
[----:B------:R1:W-:Y:S01]  /*140a0*/  @!P4 ST.E.64 desc[UR40][R10.64], R110 ;  /* 0x0000006e0a00c985 */ /* 0x0003e2000c101b28 */
[----:B------:R-:W-:Y:S01]  /*140b0*/  ISETP.GE.AND P2, PT, R29, UR4, PT ;  /* 0x000000041d007c0c */ /* 0x000fe2000bf46270 */
[----:B------:R-:W-:Y:S01]  /*140c0*/  VIADD R24, R214, 0xd0 ;  /* 0x000000d0d6187836 */ /* 0x000fe20000000000 */
[----:B---3--:R-:W-:Y:S01]  /*140d0*/  @!P1 LEA R14, P4, R28, R0, 0x2 ;  /* 0x000000001c0e9211 */ /* 0x008fe200078810ff */
[----:B------:R2:W-:Y:S01]  /*140e0*/  @!P3 ST.E.64 desc[UR40][R12.64], R114 ;  /* 0x000000720c00b985 */ /* 0x0005e2000c101b28 */
[----:B------:R-:W-:-:S02]  /*140f0*/  SHF.R.S32.HI R32, RZ, 0x1f, R32 ;  /* 0x0000001fff207819 */ /* 0x000fc40000011420 */
[----:B------:R-:W-:Y:S02]  /*14100*/  ISETP.GE.AND P3, PT, R24, UR4, PT ;  /* 0x0000000418007c0c */ /* 0x000fe4000bf66270 */
[----:B------:R-:W-:Y:S01]  /*14110*/  @!P1 LEA.HI.X R15, R28, R4, R32, 0x2, P4 ;  /* 0x000000041c0f9211 */ /* 0x000fe200020f1420 */
[C---:B------:R-:W-:Y:S02]  /*14120*/  VIADD R28, R214.reuse, 0xc8 ;  /* 0x000000c8d61c7836 */ /* 0x040fe40000000000 */
[----:B------:R-:W-:Y:S01]  /*14130*/  VIADD R32, R214, 0xc0 ;  /* 0x000000c0d6207836 */ /* 0x000fe20000000000 */
[-C--:B0-----:R-:W-:Y:S01]  /*14140*/  @!P0 LEA R8, P4, R25, R0.reuse, 0x2 ;  /* 0x0000000019088211 */ /* 0x081fe200078810ff */
[----:B------:R0:W-:Y:S01]  /*14150*/  @!P1 ST.E.64 desc[UR40][R14.64], R118 ;  /* 0x000000760e009985 */ /* 0x0001e2000c101b28 */
[----:B------:R-:W-:Y:S02]  /*14160*/  SHF.R.S32.HI R28, RZ, 0x1f, R28 ;  /* 0x0000001fff1c7819 */ /* 0x000fe4000001141c */
[----:B------:R-:W-:-:S02]  /*14170*/  @!P2 LEA R20, P5, R29, R0, 0x2 ;  /* 0x000000001d14a211 */ /* 0x000fc400078a10ff */
[----:B------:R-:W-:Y:S02]  /*14180*/  SHF.R.S32.HI R32, RZ, 0x1f, R32 ;  /* 0x0000001fff207819 */ /* 0x000fe40000011420 */
[----:B------:R-:W-:Y:S02]  /*14190*/  ISETP.GE.AND P1, PT, R237, UR4, PT ;  /* 0x00000004ed007c0c */ /* 0x000fe4000bf26270 */
[-C--:B------:R-:W-:Y:S01]  /*141a0*/  @!P0 LEA.HI.X R9, R25, R4.reuse, R28, 0x2, P4 ;  /* 0x0000000419098211 */ /* 0x080fe200020f141c */
[----:B------:R-:W-:Y:S01]  /*141b0*/  VIADD R25, R214, 0xd0 ;  /* 0x000000d0d6197836 */ /* 0x000fe20000000000 */
[----:B------:R-:W-:Y:S02]  /*141c0*/  @!P2 LEA.HI.X R21, R29, R4, R32, 0x2, P5 ;  /* 0x000000041d15a211 */ /* 0x000fe400028f1420 */
[----:B------:R-:W-:Y:S02]  /*141d0*/  ISETP.GE.AND P4, PT, R236, UR4, PT ;  /* 0x00000004ec007c0c */ /* 0x000fe4000bf86270 */
[----:B------:R-:W-:Y:S01]  /*141e0*/  SHF.R.S32.HI R25, RZ, 0x1f, R25 ;  /* 0x0000001fff197819 */ /* 0x000fe20000011419 */
[----:B------:R3:W-:Y:S01]  /*141f0*/  @!P2 ST.E.64 desc[UR40][R20.64], R122 ;  /* 0x0000007a1400a985 */ /* 0x0007e2000c101b28 */
[----:B-1----:R-:W-:-:S02]  /*14200*/  @!P3 LEA R10, P5, R24, R0, 0x2 ;  /* 0x00000000180ab211 */ /* 0x002fc400078a10ff */
[----:B------:R-:W-:Y:S01]  /*14210*/  ISETP.GE.AND P2, PT, R235, UR4, PT ;  /* 0x00000004eb007c0c */ /* 0x000fe2000bf46270 */
[----:B------:R1:W-:Y:S01]  /*14220*/  @!P0 ST.E.64 desc[UR40][R8.64], R126 ;  /* 0x0000007e08008985 */ /* 0x0003e2000c101b28 */
[----:B------:R-:W-:Y:S02]  /*14230*/  ISETP.GE.AND P0, PT, R234, UR4, PT ;  /* 0x00000004ea007c0c */ /* 0x000fe4000bf06270 */
[----:B------:R-:W-:Y:S02]  /*14240*/  @!P3 LEA.HI.X R11, R24, R4, R25, 0x2, P5 ;  /* 0x00000004180bb211 */ /* 0x000fe400028f1419 */
[----:B------:R-:W-:Y:S02]  /*14250*/  SHF.R.S32.HI R24, RZ, 0x1f, R237 ;  /* 0x0000001fff187819 */ /* 0x000fe400000114ed */
[-C--:B--2---:R-:W-:Y:S01]  /*14260*/  @!P1 LEA R12, P5, R237, R0.reuse, 0x2 ;  /* 0x00000000ed0c9211 */ /* 0x084fe200078a10ff */
[----:B------:R1:W-:Y:S01]  /*14270*/  @!P3 ST.E.64 desc[UR40][R10.64], R130 ;  /* 0x000000820a00b985 */ /* 0x0003e2000c101b28 */
[----:B0-----:R-:W-:-:S02]  /*14280*/  @!P4 LEA R14, P3, R236, R0, 0x2 ;  /* 0x00000000ec0ec211 */ /* 0x001fc400078610ff */
[----:B------:R-:W-:Y:S02]  /*14290*/  @!P1 LEA.HI.X R13, R237, R4, R24, 0x2, P5 ;  /* 0x00000004ed0d9211 */ /* 0x000fe400028f1418 */
[----:B------:R-:W-:Y:S02]  /*142a0*/  SHF.R.S32.HI R24, RZ, 0x1f, R236 ;  /* 0x0000001fff187819 */ /* 0x000fe400000114ec */
[----:B---3--:R-:W-:Y:S01]  /*142b0*/  @!P2 LEA R20, P5, R235, R0, 0x2 ;  /* 0x00000000eb14a211 */ /* 0x008fe200078a10ff */
[----:B------:R1:W-:Y:S01]  /*142c0*/  @!P1 ST.E.64 desc[UR40][R12.64], R134 ;  /* 0x000000860c009985 */ /* 0x0003e2000c101b28 */
[----:B------:R-:W-:Y:S02]  /*142d0*/  SHF.R.S32.HI R29, RZ, 0x1f, R235 ;  /* 0x0000001fff1d7819 */ /* 0x000fe400000114eb */
[----:B------:R-:W-:Y:S02]  /*142e0*/  @!P4 LEA.HI.X R15, R236, R4, R24, 0x2, P3 ;  /* 0x00000004ec0fc211 */ /* 0x000fe400018f1418 */
[----:B------:R-:W-:-:S02]  /*142f0*/  SHF.R.S32.HI R28, RZ, 0x1f, R234 ;  /* 0x0000001fff1c7819 */ /* 0x000fc400000114ea */
[C---:B------:R-:W-:Y:S01]  /*14300*/  @!P0 LEA R24, P3, R234.reuse, R0, 0x2 ;  /* 0x00000000ea188211 */ /* 0x040fe200078610ff */
[----:B------:R1:W-:Y:S01]  /*14310*/  @!P4 ST.E.64 desc[UR40][R14.64], R138 ;  /* 0x0000008a0e00c985 */ /* 0x0003e2000c101b28 */
[-C--:B------:R-:W-:Y:S02]  /*14320*/  @!P2 LEA.HI.X R21, R235, R4.reuse, R29, 0x2, P5 ;  /* 0x00000004eb15a211 */ /* 0x080fe400028f141d */
        /* <DEDUP_REMOVED lines=10> */
.L_x_4988:
        /* <DEDUP_REMOVED lines=16> */
[----:B------:R-:W0:-:S12]  /*144d0*/  S2R R0, SR_TID.X ;  /* 0x0000000000007919 */ /* 0x000e180000002100 */
[----:B------:R-:W1:Y:S01]  /*144e0*/  @!P2 LDC R223, c[0x0][0xad4] ;  /* 0x0002b500ffdfab82 */ /* 0x000e620000000800 */
[----:B0-----:R-:W-:Y:S01]  /*144f0*/  VIADD R32, R0, 0xffffff80 ;  /* 0xffffff8000207836 */ /* 0x001fe20000000000 */
[----:B-1----:R-:W-:-:S04]  /*14500*/  ISETP.GT.AND P2, PT, R223, 0x1, PT ;  /* 0x00000001df00780c */ /* 0x002fc80003f44270 */
[----:B------:R-:W-:Y:S01]  /*14510*/  ISETP.GT.AND P3, PT, R32, 0x7f, PT ;  /* 0x0000007f2000780c */ /* 0x000fe20003f64270 */
[----:B----4-:R-:W-:-:S12]  /*14520*/  @P1 BRA `(.L_x_5006) ;  /* 0x0000000000101947 */ /* 0x010fd80003800000 */
[----:B------:R-:W-:Y:S05]  /*14530*/  @!P0 BRA `(.L_x_5006) ;  /* 0x00000000000c8947 */ /* 0x000fea0003800000 */
[----:B------:R-:W4:Y:S04]  /*14540*/  LDG.E R11, desc[UR40][R8.64] ;  /* 0x00000028080b7981 */ /* 0x000f28000c1e1900 */
[----:B-----5:R-:W4:Y:S02]  /*14550*/  LDG.E R26, desc[UR40][R8.64+0x4] ;  /* 0x00000428081a7981 */ /* 0x020f24000c1e1900 */
[----:B----4-:R-:W-:-:S07]  /*14560*/  IMAD.IADD R26, R26, 0x1, -R11 ;  /* 0x000000011a1a7824 */ /* 0x010fce00078e0a0b */
.L_x_5006:
[----:B------:R-:W4:Y:S01]  /*14570*/  LDL.LU R0, [R1+0x64] ;  /* 0x0000640001007983 */ /* 0x000f220000300800 */
[----:B------:R-:W-:Y:S01]  /*14580*/  BSSY B1, `(.L_x_5007) ;  /* 0x0000036000017945 */ /* 0x000fe20003800000 */
[----:B------:R-:W-:Y:S02]  /*14590*/  SEL R31, R224, RZ, !P0 ;  /* 0x000000ffe01f7207 */ /* 0x000fe40004000000 */
[----:B-----5:R-:W-:Y:S02]  /*145a0*/  SHF.R.S32.HI R28, RZ, 0x1f, R3 ;  /* 0x0000001fff1c7819 */ /* 0x020fe40000011403 */
[----:B----4-:R-:W-:Y:S01]  /*145b0*/  SEL R30, R0, RZ, !P0 ;  /* 0x000000ff001e7207 */ /* 0x010fe20004000000 */
[----:B------:R-:W-:Y:S06]  /*145c0*/  @P3 BRA `(.L_x_5008) ;  /* 0x0000000000c43947 */ /* 0x000fec0003800000 */
[----:B------:R-:W0:Y:S01]  /*145d0*/  S2R R33, SR_TID.X ;  /* 0x0000000000217919 */ /* 0x000e220000002100 */
[----:B------:R-:W1:Y:S02]  /*145e0*/  LDC R35, c[0x0][0xbe8] ;  /* 0x0002fa00ff237b82 */ /* 0x000e640000000800 */
[----:B-1----:R-:W-:Y:S01]  /*145f0*/  IMAD R0, R26, R35, RZ ;  /* 0x000000231a007224 */ /* 0x002fe200078e02ff */
[----:B0-----:R-:W-:-:S04]  /*14600*/  IADD3 R33, R210, -0x80, R33 ;  /* 0xffffff80d2217810 */ /* 0x001fc80007ffe021 */
[----:B------:R-:W-:-:S13]  /*14610*/  ISETP.GE.AND P0, PT, R33, R0, PT ;  /* 0x000000002100720c */ /* 0x000fda0003f06270 */
[----:B------:R-:W-:Y:S05]  /*14620*/  @P0 BRA `(.L_x_5008) ;  /* 0x0000000000ac0947 */ /* 0x000fea0003800000 */
[----:B---3--:R-:W-:Y:S01]  /*14630*/  IMAD.MOV.U32 R4, RZ, RZ, 0x9b8 ;  /* 0x000009b8ff047424 */ /* 0x008fe200078e00ff */
[----:B------:R-:W-:Y:S01]  /*14640*/  ISETP.GT.AND P0, PT, R223, 0x1, PT ;  /* 0x00000001df00780c */ /* 0x000fe20003f04270 */
[----:B------:R-:W0:Y:S01]  /*14650*/  LDC.64 R8, c[0x0][0xba8] ;  /* 0x0002ea00ff087b82 */ /* 0x000e220000000a00 */
[----:B------:R-:W-:Y:S01]  /*14660*/  ISETP.NE.AND P1, PT, R35, 0x1, PT ;  /* 0x000000012300780c */ /* 0x000fe20003f25270 */
[----:B------:R-:W-:Y:S01]  /*14670*/  IMAD.MOV.U32 R27, RZ, RZ, R33 ;  /* 0x000000ffff1b7224 */ /* 0x000fe200078e0021 */
[----:B------:R-:W-:Y:S02]  /*14680*/  SEL R4, R4, 0x978, P0 ;  /* 0x0000097804047807 */ /* 0x000fe40000000000 */
[----:B------:R-:W-:-:S03]  /*14690*/  SEL R231, R231, RZ, P0 ;  /* 0x000000ffe7e77207 */ /* 0x000fc60000000000 */
[----:B------:R-:W1:Y:S08]  /*146a0*/  LDC.64 R20, c[0x0][R4+0x220] ;  /* 0x0000880004147b82 */ /* 0x000e700000000a00 */
[----:B------:R-:W3:Y:S08]  /*146b0*/  LDC.64 R24, c[0x0][R4+0x218] ;  /* 0x0000860004187b82 */ /* 0x000ef00000000a00 */
[----:B------:R-:W4:Y:S08]  /*146c0*/  LDC.64 R12, c[0x0][R4+0x228] ;  /* 0x00008a00040c7b82 */ /* 0x000f300000000a00 */
[----:B------:R-:W5:Y:S08]  /*146d0*/  LDC.64 R10, c[0x0][R4+0x210] ;  /* 0x00008400040a7b82 */ /* 0x000f700000000a00 */
[----:B------:R-:W2:Y:S08]  /*146e0*/  @P1 LDC R0, c[0x0][0xbec] ;  /* 0x0002fb00ff001b82 */ /* 0x000eb00000000800 */
[----:B------:R-:W4:Y:S01]  /*146f0*/  @P1 LDC R37, c[0x0][0xbf0] ;  /* 0x0002fc00ff251b82 */ /* 0x000f220000000800 */
[----:B-1----:R-:W-:-:S07]  /*14700*/  IMAD R21, R21, R31, RZ ;  /* 0x0000001f15157224 */ /* 0x002fce00078e02ff */
[----:B0-----:R-:W0:Y:S01]  /*14710*/  @!P0 LDC R8, c[0x0][0xb50] ;  /* 0x0002d400ff088b82 */ /* 0x001e220000000800 */
[----:B------:R-:W-:-:S04]  /*14720*/  IMAD.WIDE.U32 R14, R20, R31, RZ ;  /* 0x0000001f140e7225 */ /* 0x000fc800078e00ff */
[----:B------:R-:W-:Y:S02]  /*14730*/  IMAD R21, R20, R30, R21 ;  /* 0x0000001e14157224 */ /* 0x000fe400078e0215 */
[----:B--2---:R-:W-:Y:S01]  /*14740*/  @P1 IMAD.HI.U32 R0, R33, R0, RZ ;  /* 0x0000000021001227 */ /* 0x004fe200078e00ff */
[----:B------:R-:W1:Y:S03]  /*14750*/  @!P0 LDC R9, c[0x0][0xb54] ;  /* 0x0002d500ff098b82 */ /* 0x000e660000000800 */
[-C--:B---3--:R-:W-:Y:S02]  /*14760*/  IMAD R29, R25, R222.reuse, RZ ;  /* 0x000000de191d7224 */ /* 0x088fe400078e02ff */
[----:B------:R-:W-:Y:S01]  /*14770*/  IMAD.WIDE.U32 R24, R24, R222, RZ ;  /* 0x000000de18187225 */ /* 0x000fe200078e00ff */
[----:B----4-:R-:W-:-:S03]  /*14780*/  @P1 SHF.R.U32.HI R27, RZ, R37, R0 ;  /* 0x00000025ff1b1219 */ /* 0x010fc60000011600 */
        /* <DEDUP_REMOVED lines=12> */
[----:B-----5:R-:W-:Y:S01]  /*14850*/  IMAD R0, R11, R15, RZ ;  /* 0x0000000f0b007224 */ /* 0x020fe200078e02ff */
[----:B------:R-:W-:-:S05]  /*14860*/  SHF.R.S32.HI R21, RZ, 0x1f, R15 ;  /* 0x0000001fff157819 */ /* 0x000fca000001140f */
[C---:B------:R-:W-:Y:S02]  /*14870*/  IMAD R21, R10.reuse, R21, R0 ;  /* 0x000000150a157224 */ /* 0x040fe400078e0200 */
[----:B------:R-:W-:-:S04]  /*14880*/  IMAD.WIDE.U32 R10, R10, R15, R12 ;  /* 0x0000000f0a0a7225 */ /* 0x000fc800078e000c */
[----:B------:R-:W-:Y:S01]  /*14890*/  IMAD.IADD R0, R11, 0x1, R21 ;  /* 0x000000010b007824 */ /* 0x000fe200078e0215 */
[----:B0-----:R-:W-:Y:S01]  /*148a0*/  LEA R8, P0, R10, R8, 0x2 ;  /* 0x000000080a087211 */ /* 0x001fe200078010ff */
[----:B------:R-:W-:-:S03]  /*148b0*/  IMAD.MOV.U32 R11, RZ, RZ, -0x800000 ;  /* 0xff800000ff0b7424 */ /* 0x000fc600078e00ff */
[----:B-1----:R-:W-:-:S05]  /*148c0*/  LEA.HI.X R9, R10, R9, R0, 0x2, P0 ;  /* 0x000000090a097211 */ /* 0x002fca00000f1400 */
[----:B------:R0:W-:Y:S04]  /*148d0*/  STG.E desc[UR40][R8.64], R11 ;  /* 0x0000000b08007986 */ /* 0x0001e8000c101928 */
.L_x_5008:
[----:B------:R-:W-:Y:S05]  /*148e0*/  BSYNC B1 ;  /* 0x0000000000017941 */ /* 0x000fea0003800000 */
.L_x_5007:
[----:B------:R-:W-:Y:S05]  /*148f0*/  @P2 BRA `(.L_x_5001) ;  /* 0x0000000800842947 */ /* 0x000fea0003800000 */
[----:B------:R-:W1:Y:S01]  /*14900*/  LDC R21, c[0x0][0xbe8] ;  /* 0x0002fa00ff157b82 */ /* 0x000e620000000800 */
[----:B0-----:R-:W-:Y:S01]  /*14910*/  SHF.R.S32.HI R9, RZ, 0x1f, R32 ;  /* 0x0000001fff097819 */ /* 0x001fe20000011420 */
        /* <DEDUP_REMOVED lines=9> */
[----:B------:R-:W-:-:S03]  /*149b0*/  IMAD.IADD R9, R9, 0x1, R11 ;  /* 0x0000000109097824 */ /* 0x000fc600078e020b */
[----:B------:R-:W-:Y:S01]  /*149c0*/  LEA R3, R32, R25, 0x5 ;  /* 0x0000001920037211 */ /* 0x000fe200078e28ff */
[----:B------:R-:W-:Y:S01]  /*149d0*/  IMAD.WIDE.U32 R8, R222, UR4, R8 ;  /* 0x00000004de087c25 */ /* 0x000fe2000f8e0008 */
[----:B-1----:R-:W-:-:S03]  /*149e0*/  ISETP.NE.AND P0, PT, R21, 0x1, PT ;  /* 0x000000011500780c */ /* 0x002fc60003f05270 */
[----:B------:R-:W-:Y:S02]  /*149f0*/  IMAD.IADD R13, R210, 0x1, R3 ;  /* 0x00000001d20d7824 */ /* 0x000fe400078e0203 */
[----:B------:R-:W-:Y:S01]  /*14a00*/  IMAD R9, R222, UR5, R9 ;  /* 0x00000005de097c24 */ /* 0x000fe2000f8e0209 */
[----:B------:R-:W-:Y:S01]  /*14a10*/  ULDC.64 UR4, c[0x0][0xaf0] ;  /* 0x0002bc0000047ab9 */ /* 0x000fe20000000a00 */
[----:B------:R-:W-:Y:S02]  /*14a20*/  IMAD.MOV.U32 R3, RZ, RZ, R13 ;  /* 0x000000ffff037224 */ /* 0x000fe400078e000d */
[----:B------:R-:W-:-:S04]  /*14a30*/  IMAD.WIDE.U32 R8, R31, UR4, R8 ;  /* 0x000000041f087c25 */ /* 0x000fc8000f8e0008 */
[----:B---3--:R-:W0:Y:S08]  /*14a40*/  @P0 LDC R4, c[0x0][0xbec] ;  /* 0x0002fb00ff040b82 */ /* 0x008e300000000800 */
        /* <DEDUP_REMOVED lines=24> */
[----:B------:R-:W-:-:S05]  /*14bd0*/  VIADD R9, R209, 0xc0 ;  /* 0x000000c0d1097836 */ /* 0x000fca0000000000 */
[----:B------:R-:W-:Y:S01]  /*14be0*/  SHF.R.S32.HI R10, RZ, 0x1f, R9 ;  /* 0x0000001fff0a7819 */ /* 0x000fe20000011409 */
[----:B------:R-:W-:Y:S06]  /*14bf0*/  BRA.DIV UR4, `(.L_x_5009) ;  /* 0x000000a204807947 */ /* 0x000fec000b800000 */
[----:B------:R0:W1:Y:S04]  /*14c00*/  SHFL.IDX PT, R0, R4, RZ, 0x181f ;  /* 0x00181fff04007589 */ /* 0x00006800000e0000 */
[----:B------:R0:W3:Y:S02]  /*14c10*/  SHFL.IDX PT, R14, R3, RZ, 0x181f ;  /* 0x00181fff030e7589 */ /* 0x0000e400000e0000 */
.L_x_5239:
        /* <DEDUP_REMOVED lines=12> */
[CC--:B---3--:R-:W-:Y:S02]  /*14ce0*/  @!P3 LEA R12, P5, R209.reuse, R14.reuse, 0x1 ;  /* 0x0000000ed10cb211 */ /* 0x0c8fe400078a08ff */
[C---:B------:R-:W-:Y:S02]  /*14cf0*/  @!P2 LEA R24, P4, R220.reuse, R14, 0x1 ;  /* 0x0000000edc18a211 */ /* 0x040fe400078808ff */
[----:B-1----:R-:W-:Y:S02]  /*14d00*/  @!P3 LEA.HI.X R13, R209, R0, R8, 0x1, P5 ;  /* 0x00000000d10db211 */ /* 0x002fe400028f0c08 */
        /* <DEDUP_REMOVED lines=10> */
.L_x_5011:
[----:B------:R-:W-:Y:S05]  /*14db0*/  BSYNC B1 ;  /* 0x0000000000017941 */ /* 0x000fea0003800000 */
.L_x_5010:
[----:B------:R-:W-:-:S03]  /*14dc0*/  UMOV UR4, 0xffffffff ;  /* 0xffffffff00047882 */ /* 0x000fc60000000000 */
[----:B------:R-:W-:Y:S05]  /*14dd0*/  BRA.DIV UR4, `(.L_x_5012) ;  /* 0x000000a2043c7947 */ /* 0x000fea000b800000 */
[----:B-1----:R1:W0:Y:S04]  /*14de0*/  SHFL.IDX PT, R0, R4, 0x1, 0x181f ;  /* 0x00381f0004007f89 */ /* 0x00222800000e0000 */
[----:B---34-:R1:W3:Y:S02]  /*14df0*/  SHFL.IDX PT, R14, R3, 0x1, 0x181f ;  /* 0x00381f00030e7f89 */ /* 0x0182e400000e0000 */
.L_x_5243:
        /* <DEDUP_REMOVED lines=24> */
.L_x_5014:
[----:B------:R-:W-:Y:S05]  /*14f80*/  BSYNC B1 ;  /* 0x0000000000017941 */ /* 0x000fea0003800000 */
.L_x_5013:
[----:B------:R-:W-:-:S03]  /*14f90*/  UMOV UR4, 0xffffffff ;  /* 0xffffffff00047882 */ /* 0x000fc60000000000 */
[----:B------:R-:W-:Y:S05]  /*14fa0*/  BRA.DIV UR4, `(.L_x_5015) ;  /* 0x000000a204107947 */ /* 0x000fea000b800000 */
[----:B0-----:R0:W0:Y:S04]  /*14fb0*/  SHFL.IDX PT, R0, R4, 0x2, 0x181f ;  /* 0x00581f0004007f89 */ /* 0x00102800000e0000 */
[----:B---34-:R3:W4:Y:S02]  /*14fc0*/  SHFL.IDX PT, R14, R3, 0x2, 0x181f ;  /* 0x00581f00030e7f89 */ /* 0x01872400000e0000 */
.L_x_5247:
        /* <DEDUP_REMOVED lines=24> */
.L_x_5017:
[----:B------:R-:W-:Y:S05]  /*15150*/  BSYNC B1 ;  /* 0x0000000000017941 */ /* 0x000fea0003800000 */
.L_x_5016:
[----:B------:R-:W-:-:S03]  /*15160*/  UMOV UR4, 0xffffffff ;  /* 0xffffffff00047882 */ /* 0x000fc60000000000 */
[----:B------:R-:W-:Y:S05]  /*15170*/  BRA.DIV UR4, `(.L_x_5018) ;  /* 0x0000009e04e47947 */ /* 0x000fea000b800000 */
[----:B0-----:R0:W0:Y:S04]  /*15180*/  SHFL.IDX PT, R0, R4, 0x3, 0x181f ;  /* 0x00781f0004007f89 */ /* 0x00102800000e0000 */
[----:B----4-:R4:W0:Y:S02]  /*15190*/  SHFL.IDX PT, R14, R3, 0x3, 0x181f ;  /* 0x00781f00030e7f89 */ /* 0x01082400000e0000 */
.L_x_5251:
[----:B-1-34-:R-:W-:-:S05]  /*151a0*/  VIADD R3, R210, 0x60 ;  /* 0x00000060d2037836 */ /* 0x01afca0000000000 */
[----:B------:R-:W-:-:S13]  /*151b0*/  ISETP.GE.AND P0, PT, R3, R21, PT ;  /* 0x000000150300720c */ /* 0x000fda0003f06270 */
[----:B------:R-:W-:Y:S05]  /*151c0*/  @P0 BRA `(.L_x_5001) ;  /* 0x0000000000500947 */ /* 0x000fea0003800000 */
[----:B------:R-:W-:Y:S01]  /*151d0*/  ULDC UR4, c[0x0][0xac8] ;  /* 0x0002b20000047ab9 */ /* 0x000fe20000000800 */
[----:B0-----:R-:W-:Y:S02]  /*151e0*/  SHF.R.S32.HI R4, RZ, 0x1f, R209 ;  /* 0x0000001fff047819 */ /* 0x001fe400000114d1 */
        /* <DEDUP_REMOVED lines=18> */
.L_x_5001:
[----:B------:R-:W-:Y:S05]  /*15310*/  BSYNC B0 ;  /* 0x0000000000007941 */ /* 0x000fea0003800000 */
.L_x_4987:
[----:B------:R-:W-:Y:S02]  /*15320*/  ULDC UR4, c[0x0][0xc3c] ;  /* 0x00030f0000047ab9 */ /* 0x000fe40000000800 */
[----:B---3--:R-:W-:-:S13]  /*15330*/  ISETP.GE.AND P0, PT, R7, UR4, PT ;  /* 0x0000000407007c0c */ /* 0x008fda000bf06270 */
[----:B------:R-:W-:Y:S05]  /*15340*/  @!P0 BRA `(.L_x_5019) ;  /* 0xfffffec000288947 */ /* 0x000fea000383ffff */
[----:B------:R-:W-:Y:S05]  /*15350*/  BRA `(.L_x_4859) ;  /* 0x0000008400b07947 */ /* 0x000fea0003800000 */
.L_x_4857:
        /* <DEDUP_REMOVED lines=18> */
.L_x_5020:
        /* <DEDUP_REMOVED lines=43> */
.L_x_5024:
        /* <DEDUP_REMOVED lines=39> */
.L_x_5022:
        /* <DEDUP_REMOVED lines=12> */
.L_x_5025:
[----:B---34-:R-:W-:Y:S01]  /*15a60*/  IMAD R2, R3, UR5, R10 ;  /* 0x0000000503027c24 */ /* 0x018fe2000f8e020a */
[----:B------:R-:W-:Y:S02]  /*15a70*/  IADD3 R14, R9, UR4, RZ ;  /* 0x00000004090e7c10 */ /* 0x000fe4000fffe0ff */
[----:B-1----:R-:W-:Y:S02]  /*15a80*/  ISETP.NE.AND P0, PT, R8, 0x1, PT ;  /* 0x000000010800780c */ /* 0x002fe40003f05270 */
[----:B------:R1:W-:Y:S01]  /*15a90*/  STL [R1], R2 ;  /* 0x0000000201007387 */ /* 0x0003e20000100800 */
[----:B------:R-:W-:-:S03]  /*15aa0*/  IADD3 R5, -R2, UR6, RZ ;  /* 0x0000000602057c10 */ /* 0x000fc6000fffe1ff */
[----:B------:R1:W-:Y:S07]  /*15ab0*/  STL [R1+0xc], R14 ;  /* 0x00000c0e01007387 */ /* 0x0003ee0000100800 */
        /* <DEDUP_REMOVED lines=57> */
.L_x_5026:
        /* <DEDUP_REMOVED lines=49> */
[-C--:B------:R-:W-:Y:S01]  /*16160*/  @!P1 IADD3 R3, R3, -R10.reuse, RZ ;  /* 0x8000000a03039210 */ /* 0x080fe20007ffe0ff */
        /* <DEDUP_REMOVED lines=11> */
.L_x_5027:
[----:B01----:R-:W-:-:S05]  /*16220*/  LOP3.LUT R3, RZ, R2, RZ, 0x33, !PT ;  /* 0x00000002ff037212 */ /* 0x003fca00078e33ff */
[----:B------:R-:W-:-:S05]  /*16230*/  IMAD.IADD R2, R4, 0x1, R3 ;  /* 0x0000000104027824 */ /* 0x000fca00078e0203 */
[----:B------:R1:W-:Y:S01]  /*16240*/  STL [R1+0x4], R2 ;  /* 0x0000040201007387 */ /* 0x0003e20000100800 */
[----:B------:R-:W-:Y:S05]  /*16250*/  BRA `(.L_x_5028) ;  /* 0x0000000000107947 */ /* 0x000fea0003800000 */
.L_x_5023:
[----:B------:R-:W-:Y:S01]  /*16260*/  IMAD.U32 R2, RZ, RZ, UR6 ;  /* 0x00000006ff027e24 */ /* 0x000fe2000f8e00ff */
[----:B------:R0:W-:Y:S04]  /*16270*/  STL [R1+0x4], RZ ;  /* 0x000004ff01007387 */ /* 0x0001e80000100800 */
[----:B------:R0:W-:Y:S04]  /*16280*/  STL [R1+0x8], RZ ;  /* 0x000008ff01007387 */ /* 0x0001e80000100800 */
[----:B------:R0:W-:Y:S02]  /*16290*/  STL [R1], R2 ;  /* 0x0000000201007387 */ /* 0x0001e40000100800 */
.L_x_5028:
        /* <DEDUP_REMOVED lines=10> */
.L_x_5021:
        /* <DEDUP_REMOVED lines=9> */
[C---:B---3--:R-:W-:Y:S01]  /*163d0*/  IMAD.SHL.U32 R0, R6.reuse, 0x8, RZ ;  /* 0x0000000806007824 */ /* 0x048fe200078e00ff */
        /* <DEDUP_REMOVED lines=22> */
.L_x_5173:
[----:B0-2---:R-:W2:Y:S01]  /*16540*/  LDL R0, [R1+0xc] ;  /* 0x00000c0001007983 */ /* 0x005ea20000100800 */
[----:B-1----:R-:W2:Y:S01]  /*16550*/  LDC.64 R2, c[0x0][0xc88] ;  /* 0x00032200ff027b82 */ /* 0x002ea20000000a00 */
[----:B------:R-:W-:Y:S05]  /*16560*/  YIELD ;  /* 0x0000000000007946 */ /* 0x000fea0003800000 */
[----:B------:R-:W-:Y:S01]  /*16570*/  ULDC.64 UR4, c[0x0][0xa28] ;  /* 0x00028a0000047ab9 */ /* 0x000fe20000000a00 */
[----:B------:R-:W-:Y:S02]  /*16580*/  CS2R R8, SRZ ;  /* 0x0000000000087805 */ /* 0x000fe4000001ff00 */
[----:B------:R-:W-:Y:S01]  /*16590*/  ISETP.NE.U32.AND P0, PT, RZ, UR4, PT ;  /* 0x00000004ff007c0c */ /* 0x000fe2000bf05070 */
[----:B------:R-:W-:Y:S01]  /*165a0*/  ULDC.64 UR10, c[0x0][0xa18] ;  /* 0x00028600000a7ab9 */ /* 0x000fe20000000a00 */
[----:B------:R-:W-:Y:S01]  /*165b0*/  ULDC.64 UR8, c[0x0][0xa10] ;  /* 0x0002840000087ab9 */ /* 0x000fe20000000a00 */
[----:B------:R-:W-:Y:S01]  /*165c0*/  ULDC.64 UR6, c[0x0][0xa08] ;  /* 0x0002820000067ab9 */ /* 0x000fe20000000a00 */
[----:B--2---:R-:W-:-:S05]  /*165d0*/  IMAD.WIDE R2, R0, 0x4, R2 ;  /* 0x0000000400027825 */ /* 0x004fca00078e0202 */
        /* <DEDUP_REMOVED lines=22> */
[----:B------:R-:W-:Y:S02]  /*16740*/  IADD3.X R3, R15, UR5, RZ, P4, !PT ;  /* 0x000000050f037c10 */ /* 0x000fe4000a7fe4ff */
        /* <DEDUP_REMOVED lines=9> */
[----:B------:R0:W5:Y:S04]  /*167e0*/  @P0 LDG.E R12, desc[UR40][R6.64] ;  /* 0x00000028060c0981 */ /* 0x000168000c1e1900 */
[----:B------:R0:W5:Y:S04]  /*167f0*/  @P1 LDG.E R0, desc[UR40][R4.64] ;  /* 0x0000002804001981 */ /* 0x000168000c1e1900 */
        /* <DEDUP_REMOVED lines=14> */
[----:B-1----:R-:W-:Y:S01]  /*168e0*/  IMAD.U32 R9, RZ, RZ, UR4 ;  /* 0x00000004ff097e24 */ /* 0x002fe2000f8e00ff */
[----:B0-----:R-:W-:Y:S06]  /*168f0*/  @P3 BRA `(.L_x_5030) ;  /* 0x0000000000143947 */ /* 0x001fec0003800000 */
[----:B------:R-:W-:Y:S05]  /*16900*/  @!P2 BRA `(.L_x_5030) ;  /* 0x000000000010a947 */ /* 0x000fea0003800000 */
[----:B------:R-:W2:Y:S04]  /*16910*/  LDG.E R10, desc[UR40][R2.64] ;  /* 0x00000028020a7981 */ /* 0x000ea8000c1e1900 */
[----:B------:R-:W2:Y:S02]  /*16920*/  LDG.E R2, desc[UR40][R2.64+0x4] ;  /* 0x0000042802027981 */ /* 0x000ea4000c1e1900 */
[----:B--2--5:R-:W-:-:S05]  /*16930*/  IMAD.IADD R14, R2, 0x1, -R10 ;  /* 0x00000001020e7824 */ /* 0x024fca00078e0a0a */
[----:B------:R0:W-:Y:S02]  /*16940*/  STL [R1+0x48], R14 ;  /* 0x0000480e01007387 */ /* 0x0001e40000100800 */
.L_x_5030:
[----:B------:R-:W2:Y:S01]  /*16950*/  LDL.LU R3, [R1+0x8] ;  /* 0x0000080001037983 */ /* 0x000ea20000300800 */
[----:B------:R-:W-:Y:S02]  /*16960*/  ULDC.64 UR4, c[0x0][0xa20] ;  /* 0x0002880000047ab9 */ /* 0x000fe40000000a00 */
[----:B------:R-:W-:Y:S01]  /*16970*/  ISETP.NE.U32.AND P2, PT, RZ, UR4, PT ;  /* 0x00000004ff007c0c */ /* 0x000fe2000bf45070 */
[----:B------:R1:W-:Y:S03]  /*16980*/  STL [R1+0x8], R13 ;  /* 0x0000080d01007387 */ /* 0x0003e60000100800 */
[----:B------:R-:W-:Y:S02]  /*16990*/  ISETP.NE.AND.EX P2, PT, RZ, UR5, PT, P2 ;  /* 0x00000005ff007c0c */ /* 0x000fe4000bf45320 */
[C---:B--2---:R-:W-:Y:S02]  /*169a0*/  LOP3.LUT R10, R3.reuse, 0xff000000, RZ, 0xc0, !PT ;  /* 0xff000000030a7812 */ /* 0x044fe400078ec0ff */
[----:B------:R-:W-:-:S02]  /*169b0*/  LOP3.LUT R2, R3, 0xff0000, RZ, 0xc0, !PT ;  /* 0x00ff000003027812 */ /* 0x000fc400078ec0ff */
        /* <DEDUP_REMOVED lines=10> */
.L_x_5031:
[----:B------:R-:W-:Y:S05]  /*16a60*/  @!P0 BRA `(.L_x_5032) ;  /* 0x00000000000c8947 */ /* 0x000fea0003800000 */
[----:B------:R-:W2:Y:S04]  /*16a70*/  LDG.E R9, desc[UR40][R6.64] ;  /* 0x0000002806097981 */ /* 0x000ea8000c1e1900 */
[----:B------:R-:W2:Y:S02]  /*16a80*/  LDG.E R6, desc[UR40][R6.64+0x4] ;  /* 0x0000042806067981 */ /* 0x000ea4000c1e1900 */
[----:B--2---:R-:W-:-:S07]  /*16a90*/  IMAD.IADD R9, R6, 0x1, -R9 ;  /* 0x0000000106097824 */ /* 0x004fce00078e0a09 */
.L_x_5032:
[----:B------:R-:W2:Y:S01]  /*16aa0*/  LDL R7, [R1+0x4] ;  /* 0x0000040001077983 */ /* 0x000ea20000100800 */
[----:B-1----:R-:W1:Y:S03]  /*16ab0*/  LDC R3, c[0x0][0x448] ;  /* 0x00011200ff037b82 */ /* 0x002e660000000800 */
[----:B------:R-:W3:Y:S04]  /*16ac0*/  @P1 LDG.E R2, desc[UR40][R4.64] ;  /* 0x0000002804021981 */ /* 0x000ee8000c1e1900 */
[----:B------:R4:W3:Y:S01]  /*16ad0*/  @P1 LDG.E R4, desc[UR40][R4.64+0x4] ;  /* 0x0000042804041981 */ /* 0x0008e2000c1e1900 */
[----:B------:R-:W-:Y:S01]  /*16ae0*/  LOP3.LUT R12, R10, 0xff, RZ, 0xc0, !PT ;  /* 0x000000ff0a0c7812 */ /* 0x000fe200078ec0ff */
[----:B------:R-:W-:Y:S01]  /*16af0*/  BSSY B0, `(.L_x_5033) ;  /* 0x0000037000007945 */ /* 0x000fe20003800000 */
[----:B------:R-:W-:-:S03]  /*16b00*/  SHF.R.U32.HI R10, RZ, 0x10, R10 ;  /* 0x00000010ff0a7819 */ /* 0x000fc6000001160a */
[----:B------:R0:W-:Y:S01]  /*16b10*/  STL [R1+0x60], R12 ;  /* 0x0000600c01007387 */ /* 0x0001e20000100800 */
[----:B-1----:R-:W-:-:S13]  /*16b20*/  ISETP.NE.AND P0, PT, R3, 0x1, PT ;  /* 0x000000010300780c */ /* 0x002fda0003f05270 */
[----:B----4-:R-:W1:Y:S08]  /*16b30*/  @P0 LDC R5, c[0x0][0x44c] ;  /* 0x00011300ff050b82 */ /* 0x010e700000000800 */
[----:B------:R-:W4:Y:S01]  /*16b40*/  @P0 LDC R6, c[0x0][0x450] ;  /* 0x00011400ff060b82 */ /* 0x000f220000000800 */
[----:B--2---:R-:W-:Y:S02]  /*16b50*/  IMAD.SHL.U32 R3, R7, 0x80, RZ ;  /* 0x0000008007037824 */ /* 0x004fe400078e00ff */
[----:B-----5:R-:W-:-:S02]  /*16b60*/  IMAD.IADD R7, R9, 0x1, -R8 ;  /* 0x0000000109077824 */ /* 0x020fc400078e0a08 */
[----:B------:R-:W-:Y:S02]  /*16b70*/  VIADD R3, R3, 0x7f ;  /* 0x0000007f03037836 */ /* 0x000fe40000000000 */
[----:B---3--:R-:W-:Y:S02]  /*16b80*/  @P1 IMAD.IADD R11, R4, 0x1, -R2 ;  /* 0x00000001040b1824 */ /* 0x008fe400078e0a02 */
[----:B-1----:R-:W-:-:S05]  /*16b90*/  @P0 IMAD.HI.U32 R2, R3, R5, RZ ;  /* 0x0000000503020227 */ /* 0x002fca00078e00ff */
[----:B----4-:R-:W-:Y:S01]  /*16ba0*/  @P0 SHF.R.U32.HI R3, RZ, R6, R2 ;  /* 0x00000006ff030219 */ /* 0x010fe20000011602 */
[----:B------:R-:W-:-:S04]  /*16bb0*/  IMAD.IADD R2, R7, 0x1, R11 ;  /* 0x0000000107027824 */ /* 0x000fc800078e020b */
[C---:B------:R-:W-:Y:S01]  /*16bc0*/  VIADD R4, R2.reuse, 0x5f ;  /* 0x0000005f02047836 */ /* 0x040fe20000000000 */
[----:B------:R-:W-:-:S03]  /*16bd0*/  IADD3 R21, R2, 0x60, -R14 ;  /* 0x0000006002157810 */ /* 0x000fc60007ffe80e */
[----:B------:R-:W-:-:S04]  /*16be0*/  IMAD.HI R2, R4, 0x2aaaaaab, RZ ;  /* 0x2aaaaaab04027827 */ /* 0x000fc800078e02ff */
[----:B------:R-:W-:Y:S01]  /*16bf0*/  IMAD.IADD R3, R21, 0x1, R3 ;  /* 0x0000000115037824 */ /* 0x000fe200078e0203 */
[----:B------:R-:W-:Y:S01]  /*16c00*/  SHF.R.U32.HI R20, RZ, 0x1f, R2 ;  /* 0x0000001fff147819 */ /* 0x000fe20000011602 */
[----:B------:R-:W-:Y:S02]  /*16c10*/  IMAD.MOV.U32 R4, RZ, RZ, RZ ;  /* 0x000000ffff047224 */ /* 0x000fe400078e00ff */
[----:B------:R-:W-:Y:S01]  /*16c20*/  IMAD.HI R3, R3, 0x2aaaaaab, RZ ;  /* 0x2aaaaaab03037827 */ /* 0x000fe200078e02ff */
[----:B------:R-:W-:-:S04]  /*16c30*/  LEA.HI.SX32 R20, R2, R20, 0x1c ;  /* 0x0000001402147211 */ /* 0x000fc800078fe2ff */
[----:B------:R-:W-:-:S04]  /*16c40*/  SHF.R.U32.HI R6, RZ, 0x1f, R3 ;  /* 0x0000001fff067819 */ /* 0x000fc80000011603 */
[----:B------:R-:W-:-:S04]  /*16c50*/  LEA.HI.SX32 R6, R3, R6, 0x1c ;  /* 0x0000000603067211 */ /* 0x000fc800078fe2ff */
[----:B------:R-:W-:-:S04]  /*16c60*/  VIMNMX R6, R20, R6, PT ;  /* 0x0000000614067248 */ /* 0x000fc80003fe0100 */
[----:B------:R-:W-:-:S13]  /*16c70*/  ISETP.GE.AND P0, PT, R6, 0x1, PT ;  /* 0x000000010600780c */ /* 0x000fda0003f06270 */
[----:B0-----:R-:W-:Y:S05]  /*16c80*/  @!P0 BRA `(.L_x_5034) ;  /* 0x0000000000748947 */ /* 0x001fea0003800000 */
[----:B------:R-:W-:Y:S01]  /*16c90*/  ISETP.NE.AND P0, PT, R10, RZ, PT ;  /* 0x000000ff0a00720c */ /* 0x000fe20003f05270 */
[----:B------:R-:W-:-:S03]  /*16ca0*/  ULDC UR4, c[0x0][0x9f0] ;  /* 0x00027c0000047ab9 */ /* 0x000fc60000000800 */
[----:B------:R-:W-:-:S04]  /*16cb0*/  SEL R2, R10, UR4, P0 ;  /* 0x000000040a027c07 */ /* 0x000fc80008000000 */
[----:B------:R-:W-:Y:S02]  /*16cc0*/  IABS R3, R2 ;  /* 0x0000000200037213 */ /* 0x000fe40000000000 */
[----:B------:R-:W-:Y:S02]  /*16cd0*/  IADD3 R8, R2, -0x1, R6 ;  /* 0xffffffff02087810 */ /* 0x000fe40007ffe006 */
[----:B------:R-:W0:Y:S08]  /*16ce0*/  I2F.RP R4, R3 ;  /* 0x0000000300047306 */ /* 0x000e300000209400 */
[----:B0-----:R-:W0:Y:S02]  /*16cf0*/  MUFU.RCP R4, R4 ;  /* 0x0000000400047308 */ /* 0x001e240000001000 */
[----:B0-----:R-:W-:-:S06]  /*16d00*/  VIADD R4, R4, 0xffffffe ;  /* 0x0ffffffe04047836 */ /* 0x001fcc0000000000 */
[----:B------:R0:W1:Y:S02]  /*16d10*/  F2I.FTZ.U32.TRUNC.NTZ R5, R4 ;  /* 0x0000000400057305 */ /* 0x000064000021f000 */
[----:B0-----:R-:W-:-:S04]  /*16d20*/  LOP3.LUT R4, R8, R2, RZ, 0x3c, !PT ;  /* 0x0000000208047212 */ /* 0x001fc800078e3cff */
[----:B------:R-:W-:Y:S01]  /*16d30*/  ISETP.GE.AND P3, PT, R4, RZ, PT ;  /* 0x000000ff0400720c */ /* 0x000fe20003f66270 */
[----:B-1----:R-:W-:-:S04]  /*16d40*/  IMAD.MOV R4, RZ, RZ, -R5 ;  /* 0x000000ffff047224 */ /* 0x002fc800078e0a05 */
[----:B------:R-:W-:Y:S02]  /*16d50*/  IMAD R9, R4, R3, RZ ;  /* 0x0000000304097224 */ /* 0x000fe400078e02ff */
[----:B------:R-:W-:-:S04]  /*16d60*/  IMAD.MOV.U32 R4, RZ, RZ, RZ ;  /* 0x000000ffff047224 */ /* 0x000fc800078e00ff */
[----:B------:R-:W-:Y:S01]  /*16d70*/  IMAD.HI.U32 R9, R5, R9, R4 ;  /* 0x0000000905097227 */ /* 0x000fe200078e0004 */
[----:B------:R-:W-:Y:S02]  /*16d80*/  IABS R4, R2 ;  /* 0x0000000200047213 */ /* 0x000fe40000000000 */
[----:B------:R-:W-:-:S03]  /*16d90*/  IABS R5, R8 ;  /* 0x0000000800057213 */ /* 0x000fc60000000000 */
[----:B------:R-:W-:-:S05]  /*16da0*/  IMAD.MOV R4, RZ, RZ, -R4 ;  /* 0x000000ffff047224 */ /* 0x000fca00078e0a04 */
[----:B------:R-:W-:Y:S01]  /*16db0*/  MOV R8, R4 ;  /* 0x0000000400087202 */ /* 0x000fe20000000f00 */
        /* <DEDUP_REMOVED lines=10> */
.L_x_5034:
[----:B------:R-:W-:Y:S05]  /*16e60*/  BSYNC B0 ;  /* 0x0000000000007941 */ /* 0x000fea0003800000 */
.L_x_5033:
        /* <DEDUP_REMOVED lines=21> */
[----:B------:R-:W0:Y:S02]  /*16fc0*/  S2R R4, SR_TID.X ;  /* 0x0000000000047919 */ /* 0x000e240000002100 */
[----:B0-----:R-:W-:-:S04]  /*16fd0*/  SHF.R.U32.HI R4, RZ, 0x5, R4 ;  /* 0x00000005ff047819 */ /* 0x001fc80000011604 */
[----:B------:R-:W-:-:S05]  /*16fe0*/  LOP3.LUT R4, R4, 0x3, RZ, 0xc0, !PT ;  /* 0x0000000304047812 */ /* 0x000fca00078ec0ff */
[----:B------:R0:W1:Y:S02]  /*16ff0*/  SHFL.IDX PT, R14, R4, RZ, 0x1f ;  /* 0x00001fff040e7589 */ /* 0x00006400000e0000 */
.L_x_5254:
[----:B-1----:R-:W-:Y:S02]  /*17000*/  ISETP.NE.AND P0, PT, R14, RZ, PT ;  /* 0x000000ff0e00720c */ /* 0x002fe40003f05270 */
[----:B------:R-:W-:-:S11]  /*17010*/  PLOP3.LUT P6, PT, PT, PT, PT, 0x8, 0x0 ;  /* 0x000000000000781c */ /* 0x000fd60003fce170 */
[----:B------:R-:W-:Y:S05]  /*17020*/  @P0 BRA `(.L_x_5038) ;  /* 0x00000000000c0947 */ /* 0x000fea0003800000 */
[----:B------:R-:W-:-:S03]  /*17030*/  UMOV UR4, 0xffffffff ;  /* 0xffffffff00047882 */ /* 0x000fc60000000000 */
[----:B------:R-:W-:Y:S05]  /*17040*/  BRA.DIV UR4, `(.L_x_5039) ;  /* 0x0000008204ac7947 */ /* 0x000fea000b800000 */
[----:B------:R-:W-:-:S13]  /*17050*/  ELECT P6, URZ, PT ;  /* 0x00000000003f782f */ /* 0x000fda00038c0000 */
.L_x_5038:
        /* <DEDUP_REMOVED lines=9> */
.L_x_5257:
[----:B------:R-:W-:Y:S05]  /*170f0*/  BSYNC B1 ;  /* 0x0000000000017941 */ /* 0x000fea0003800000 */
.L_x_5040:
        /* <DEDUP_REMOVED lines=12> */
.L_x_5258:
[----:B------:R-:W-:Y:S05]  /*171c0*/  BSYNC B2 ;  /* 0x0000000000027941 */ /* 0x000fea0003800000 */
.L_x_5044:
        /* <DEDUP_REMOVED lines=9> */
.L_x_5047:
[----:B------:R-:W-:Y:S05]  /*17260*/  BSYNC B2 ;  /* 0x0000000000027941 */ /* 0x000fea0003800000 */
.L_x_5046:
        /* <DEDUP_REMOVED lines=13> */
.L_x_5048:
        /* <DEDUP_REMOVED lines=13> */
.L_x_5259:
[----:B------:R-:W-:Y:S05]  /*17410*/  BSYNC B2 ;  /* 0x0000000000027941 */ /* 0x000fea0003800000 */
.L_x_5049:
        /* <DEDUP_REMOVED lines=11> */
.L_x_5052:
[----:B------:R-:W-:Y:S05]  /*174d0*/  BSYNC B2 ;  /* 0x0000000000027941 */ /* 0x000fea0003800000 */
.L_x_5051:
        /* <DEDUP_REMOVED lines=10> */
.L_x_5053:
        /* <DEDUP_REMOVED lines=15> */
.L_x_5054:
        /* <DEDUP_REMOVED lines=15> */
.L_x_5055:
        /* <DEDUP_REMOVED lines=15> */
.L_x_5056:
        /* <DEDUP_REMOVED lines=10> */
.L_x_5043:
[----:B------:R-:W-:Y:S05]  /*178f0*/  BSYNC B1 ;  /* 0x0000000000017941 */ /* 0x000fea0003800000 */
.L_x_5042:
        /* <DEDUP_REMOVED lines=13> */
.L_x_5072:
[----:B------:R-:W-:Y:S05]  /*179d0*/  YIELD ;  /* 0x0000000000007946 */ /* 0x000fea0003800000 */
[----:B------:R-:W-:Y:S04]  /*179e0*/  BSSY B1, `(.L_x_5057) ;  /* 0x000007e000017945 */ /* 0x000fe80003800000 */
[----:B-1----:R-:W-:Y:S05]  /*179f0*/  @!P6 BRA `(.L_x_5058) ;  /* 0x0000000400f0e947 */ /* 0x002fea0003800000 */
[----:B0-----:R-:W2:Y:S04]  /*17a00*/  LDL R5, [R1+0x14] ;  /* 0x0000140001057983 */ /* 0x001ea80000100800 */
        /* <DEDUP_REMOVED lines=9> */
.L_x_5260:
[----:B------:R-:W-:Y:S05]  /*17aa0*/  BSYNC B2 ;  /* 0x0000000000027941 */ /* 0x000fea0003800000 */
.L_x_5059:
        /* <DEDUP_REMOVED lines=9> */
.L_x_5062:
[----:B------:R-:W-:Y:S05]  /*17b40*/  BSYNC B2 ;  /* 0x0000000000027941 */ /* 0x000fea0003800000 */
.L_x_5061:
        /* <DEDUP_REMOVED lines=12> */
.L_x_5063:
        /* <DEDUP_REMOVED lines=13> */
.L_x_5261:
[----:B------:R-:W-:Y:S05]  /*17ce0*/  BSYNC B2 ;  /* 0x0000000000027941 */ /* 0x000fea0003800000 */
.L_x_5064:
        /* <DEDUP_REMOVED lines=11> */
.L_x_5067:
[----:B------:R-:W-:Y:S05]  /*17da0*/  BSYNC B2 ;  /* 0x0000000000027941 */ /* 0x000fea0003800000 */
.L_x_5066:
        /* <DEDUP_REMOVED lines=10> */
.L_x_5068:
        /* <DEDUP_REMOVED lines=11> */
[----:B------:R-:W-:Y:S01]  /*17f00*/  UMOV UR10, 0x40 ;  /* 0x00000040000a7882 */ /* 0x000fe20000000000 */
[----:B------:R-:W-:Y:S02]  /*17f10*/  R2UR UR7, R13 ;  /* 0x000000000d0772ca */ /* 0x000fe400000e0000 */
[----:B------:R-:W-:Y:S02]  /*17f20*/  PLOP3.LUT P1, PT, PT, PT, PT, 0x80, 0x0 ;  /* 0x000000000000781c */ /* 0x000fe40003f2f070 */
[----:B------:R-:W-:-:S11]  /*17f30*/  IADD3 R7, R6, 0x3400, RZ ;  /* 0x0000340006077810 */ /* 0x000fd60007ffe0ff */
.L_x_5069:
        /* <DEDUP_REMOVED lines=15> */
.L_x_5070:
        /* <DEDUP_REMOVED lines=15> */
.L_x_5071:
        /* <DEDUP_REMOVED lines=10> */
.L_x_5058:
[----:B------:R-:W-:Y:S05]  /*181c0*/  BSYNC B1 ;  /* 0x0000000000017941 */ /* 0x000fea0003800000 */
.L_x_5057:
[----:B------:R-:W2:Y:S04]  /*181d0*/  LDL.LU R9, [R1+0x14] ;  /* 0x0000140001097983 */ /* 0x000ea80000300800 */
[----:B0-----:R-:W3:Y:S01]  /*181e0*/  LDL.LU R7, [R1+0x1c] ;  /* 0x00001c0001077983 */ /* 0x001ee20000300800 */
        /* <DEDUP_REMOVED lines=10> */
.L_x_5036:
[----:B------:R-:W-:Y:S05]  /*18290*/  BSYNC B0 ;  /* 0x0000000000007941 */ /* 0x000fea0003800000 */
.L_x_5035:
[----:B01----:R-:W2:Y:S01]  /*182a0*/  LDL R5, [R1+0x4] ;  /* 0x0000040001057983 */ /* 0x003ea20000100800 */
[----:B------:R-:W0:Y:S01]  /*182b0*/  LDC R0, c[0x0][0x448] ;  /* 0x00011200ff007b82 */ /* 0x000e220000000800 */
[----:B------:R-:W-:Y:S01]  /*182c0*/  ISETP.NE.AND P2, PT, R10, RZ, PT ;  /* 0x000000ff0a00720c */ /* 0x000fe20003f45270 */
[----:B------:R-:W-:Y:S05]  /*182d0*/  @!P0 WARPSYNC.ALL ;  /* 0x0000000000008948 */ /* 0x000fea0003800000 */
[----:B------:R-:W-:Y:S07]  /*182e0*/  BSSY B0, `(.L_x_5073) ;  /* 0x000002d000007945 */ /* 0x000fee0003800000 */
[----:B------:R-:W1:Y:S08]  /*182f0*/  @!P2 LDC R10, c[0x0][0x9f0] ;  /* 0x00027c00ff0aab82 */ /* 0x000e700000000800 */
[----:B------:R-:W-:Y:S01]  /*18300*/  @!P0 BAR.SYNC.DEFER_BLOCKING 0xc, 0x180 ;  /* 0x0306000000008b1d */ /* 0x000fe20000010000 */
[----:B0-----:R-:W-:-:S13]  /*18310*/  ISETP.NE.AND P1, PT, R0, 0x1, PT ;  /* 0x000000010000780c */ /* 0x001fda0003f25270 */
[----:B------:R-:W0:Y:S08]  /*18320*/  @P1 LDC R2, c[0x0][0x44c] ;  /* 0x00011300ff021b82 */ /* 0x000e300000000800 */
[----:B------:R-:W3:Y:S01]  /*18330*/  @P1 LDC R3, c[0x0][0x450] ;  /* 0x00011400ff031b82 */ /* 0x000ee20000000800 */
[----:B--2---:R-:W-:-:S05]  /*18340*/  LEA R0, R5, 0x7f, 0x7 ;  /* 0x0000007f05007811 */ /* 0x004fca00078e38ff */
[----:B0-----:R-:W-:-:S05]  /*18350*/  @P1 IMAD.HI.U32 R2, R0, R2, RZ ;  /* 0x0000000200021227 */ /* 0x001fca00078e00ff */
[----:B---3--:R-:W-:-:S05]  /*18360*/  @P1 SHF.R.U32.HI R0, RZ, R3, R2 ;  /* 0x00000003ff001219 */ /* 0x008fca0000011602 */
[----:B------:R-:W-:-:S04]  /*18370*/  IMAD.IADD R0, R21, 0x1, R0 ;  /* 0x0000000115007824 */ /* 0x000fc800078e0200 */
[----:B------:R-:W-:-:S05]  /*18380*/  IMAD.HI R0, R0, 0x2aaaaaab, RZ ;  /* 0x2aaaaaab00007827 */ /* 0x000fca00078e02ff */
[----:B------:R-:W-:-:S04]  /*18390*/  SHF.R.U32.HI R2, RZ, 0x1f, R0 ;  /* 0x0000001fff027819 */ /* 0x000fc80000011600 */
[----:B------:R-:W-:-:S04]  /*183a0*/  LEA.HI.SX32 R0, R0, R2, 0x1c ;  /* 0x0000000200007211 */ /* 0x000fc800078fe2ff */
[----:B------:R-:W-:-:S04]  /*183b0*/  VIMNMX R7, R20, R0, PT ;  /* 0x0000000014077248 */ /* 0x000fc80003fe0100 */
[----:B------:R-:W-:Y:S01]  /*183c0*/  ISETP.GE.AND P1, PT, R7, 0x1, PT ;  /* 0x000000010700780c */ /* 0x000fe20003f26270 */
[----:B------:R0:W-:Y:S04]  /*183d0*/  STL [R1+0x38], R7 ;  /* 0x0000380701007387 */ /* 0x0001e80000100800 */
[----:B------:R0:W-:Y:S08]  /*183e0*/  STL [R1+0x3c], RZ ;  /* 0x00003cff01007387 */ /* 0x0001f00000100800 */
[----:B01----:R-:W-:Y:S05]  /*183f0*/  @!P1 BRA `(.L_x_5074) ;  /* 0x00000000006c9947 */ /* 0x003fea0003800000 */
        /* <DEDUP_REMOVED lines=27> */
.L_x_5074:
[----:B------:R-:W-:Y:S05]  /*185b0*/  BSYNC B0 ;  /* 0x0000000000007941 */ /* 0x000fea0003800000 */
.L_x_5073:
[----:B------:R-:W2:Y:S04]  /*185c0*/  LDL R0, [R1+0x3c] ;  /* 0x00003c0001007983 */ /* 0x000ea80000100800 */
[----:B0-----:R-:W2:Y:S01]  /*185d0*/  LDL R2, [R1+0x60] ;  /* 0x0000600001027983 */ /* 0x001ea20000100800 */
[----:B------:R-:W-:Y:S01]  /*185e0*/  BSSY B7, `(.L_x_5075) ;  /* 0x00003eb000077945 */ /* 0x000fe20003800000 */
[----:B--2---:R-:W-:-:S05]  /*185f0*/  IMAD R2, R2, R0, RZ ;  /* 0x0000000002027224 */ /* 0x004fca00078e02ff */
[----:B------:R-:W-:Y:S01]  /*18600*/  VIADDMNMX R0, R2, R0, R7, PT ;  /* 0x0000000002007246 */ /* 0x000fe20003800107 */
[----:B------:R0:W-:Y:S03]  /*18610*/  STL [R1+0x28], R2 ;  /* 0x0000280201007387 */ /* 0x0001e60000100800 */
[----:B------:R-:W-:Y:S01]  /*18620*/  ISETP.GT.AND P0, PT, R0, R2, PT ;  /* 0x000000020000720c */ /* 0x000fe20003f04270 */
[----:B------:R0:W-:-:S12]  /*18630*/  STL [R1+0x40], R0 ;  /* 0x0000400001007387 */ /* 0x0001d80000100800 */
[----:B0-----:R-:W-:Y:S05]  /*18640*/  @P0 BRA `(.L_x_5076) ;  /* 0x0000000000480947 */ /* 0x001fea0003800000 */
[----:B------:R-:W0:Y:S02]  /*18650*/  S2R R0, SR_TID.X ;  /* 0x0000000000007919 */ /* 0x000e240000002100 */
[----:B0-----:R-:W-:-:S04]  /*18660*/  LOP3.LUT R0, R0, 0x7f, RZ, 0xc0, !PT ;  /* 0x0000007f00007812 */ /* 0x001fc800078ec0ff */
[----:B------:R-:W-:-:S13]  /*18670*/  ISETP.NE.AND P0, PT, R0, RZ, PT ;  /* 0x000000ff0000720c */ /* 0x000fda0003f05270 */
[----:B------:R-:W-:Y:S05]  /*18680*/  @P0 BRA `(.L_x_5077) ;  /* 0x0000003c00800947 */ /* 0x000fea0003800000 */
[----:B------:R-:W0:Y:S01]  /*18690*/  S2R R5, SR_LANEID ;  /* 0x0000000000057919 */ /* 0x000e220000000000 */
[----:B------:R-:W-:Y:S01]  /*186a0*/  VOTEU.ANY UR4, UPT, PT ;  /* 0x0000000000047886 */ /* 0x000fe200038e0100 */
[----:B------:R-:W1:Y:S01]  /*186b0*/  LDC.64 R2, c[0x0][0xc60] ;  /* 0x00031800ff027b82 */ /* 0x000e620000000a00 */
[----:B------:R-:W0:Y:S02]  /*186c0*/  FLO.U32 R0, UR4 ;  /* 0x0000000400007d00 */ /* 0x000e2400080e0000 */
[----:B0-----:R-:W-:-:S06]  /*186d0*/  ISETP.EQ.U32.AND P0, PT, R0, R5, PT ;  /* 0x000000050000720c */ /* 0x001fcc0003f02070 */
[----:B------:R-:W1:Y:S07]  /*186e0*/  POPC R5, UR4 ;  /* 0x0000000400057d09 */ /* 0x000e6e0008000000 */
[----:B-1----:R-:W2:Y:S01]  /*186f0*/  @P0 ATOMG.E.ADD.STRONG.GPU PT, R3, desc[UR40][R2.64], R5 ;  /* 0x00000005020309a8 */ /* 0x002ea200081ee1e8 */
[----:B------:R-:W0:Y:S02]  /*18700*/  S2R R4, SR_LTMASK ;  /* 0x0000000000047919 */ /* 0x000e240000003900 */
[----:B0-----:R-:W-:-:S04]  /*18710*/  LOP3.LUT R4, R4, UR4, RZ, 0xc0, !PT ;  /* 0x0000000404047c12 */ /* 0x001fc8000f8ec0ff */
[----:B------:R-:W0:Y:S01]  /*18720*/  POPC R7, R4 ;  /* 0x0000000400077309 */ /* 0x000e220000000000 */
[----:B--2---:R-:W0:Y:S02]  /*18730*/  SHFL.IDX PT, R0, R3, R0, 0x1f ;  /* 0x00001f0003007589 */ /* 0x004e2400000e0000 */
[----:B0-----:R-:W-:-:S05]  /*18740*/  IADD3 R0, R0, UR37, R7 ;  /* 0x0000002500007c10 */ /* 0x001fca000fffe007 */
[----:B------:R4:W-:Y:S01]  /*18750*/  STL [R1], R0 ;  /* 0x0000000001007387 */ /* 0x0009e20000100800 */
[----:B------:R-:W-:Y:S05]  /*18760*/  BRA `(.L_x_5077) ;  /* 0x0000003c00487947 */ /* 0x000fea0003800000 */
.L_x_5076:
        /* <DEDUP_REMOVED lines=20> */
.L_x_5079:
[----:B------:R-:W-:Y:S05]  /*188b0*/  BSYNC B6 ;  /* 0x0000000000067941 */ /* 0x000fea0003800000 */
.L_x_5078:
        /* <DEDUP_REMOVED lines=20> */
.L_x_5082:
        /* <DEDUP_REMOVED lines=16> */
.L_x_5081:
[----:B------:R-:W-:Y:S05]  /*18b00*/  BSYNC B6 ;  /* 0x0000000000067941 */ /* 0x000fea0003800000 */
.L_x_5080:
        /* <DEDUP_REMOVED lines=10> */
[----:B0-----:R-:W0:Y:S01]  /*18bb0*/  LDC.64 R2, c[0x0][0x418] ;  /* 0x00010600ff027b82 */ /* 0x001e220000000a00 */
[----:B----4-:R-:W-:Y:S01]  /*18bc0*/  VIADD R0, R0, 0xffffffff ;  /* 0xffffffff00007836 */ /* 0x010fe20000000000 */
[----:B--2---:R-:W-:Y:S01]  /*18bd0*/  SHF.R.S32.HI R8, RZ, 0x1f, R7 ;  /* 0x0000001fff087819 */ /* 0x004fe20000011407 */
[----:B------:R1:W-:Y:S04]  /*18be0*/  @P0 STL [R1+0x8], R7 ;  /* 0x0000080701000387 */ /* 0x0003e80000100800 */
[----:B------:R1:W-:Y:S01]  /*18bf0*/  STL [R1+0x20], R8 ;  /* 0x0000200801007387 */ /* 0x0003e20000100800 */
[----:B0-----:R-:W-:Y:S01]  /*18c00*/  LOP3.LUT P0, RZ, R2, UR4, RZ, 0xfc, !PT ;  /* 0x0000000402ff7c12 */ /* 0x001fe2000f80fcff */
[----:B------:R-:W-:-:S03]  /*18c10*/  UMOV UR4, 0xffffffff ;  /* 0xffffffff00047882 */ /* 0x000fc60000000000 */
[----:B------:R-:W-:-:S04]  /*18c20*/  LOP3.LUT P0, RZ, R3, UR5, RZ, 0xfc, P0 ;  /* 0x0000000503ff7c12 */ /* 0x000fc8000800fcff */
[----:B------:R-:W-:Y:S01]  /*18c30*/  SEL R17, R7, RZ, !P0 ;  /* 0x000000ff07117207 */ /* 0x000fe20004000000 */
[----:B-1----:R-:W-:Y:S08]  /*18c40*/  BRA.DIV UR4, `(.L_x_5083) ;  /* 0x0000006a04307947 */ /* 0x002ff0000b800000 */
[----:B------:R-:W0:Y:S02]  /*18c50*/  S2R R4, SR_TID.X ;  /* 0x0000000000047919 */ /* 0x000e240000002100 */
[----:B0-----:R-:W-:-:S04]  /*18c60*/  SHF.R.U32.HI R4, RZ, 0x5, R4 ;  /* 0x00000005ff047819 */ /* 0x001fc80000011604 */
[----:B------:R-:W-:-:S05]  /*18c70*/  LOP3.LUT R4, R4, 0x3, RZ, 0xc0, !PT ;  /* 0x0000000304047812 */ /* 0x000fca00078ec0ff */
[----:B------:R0:W1:Y:S02]  /*18c80*/  SHFL.IDX PT, R14, R4, RZ, 0x1f ;  /* 0x00001fff040e7589 */ /* 0x00006400000e0000 */
.L_x_5264:
        /* <DEDUP_REMOVED lines=9> */
.L_x_5267:
[----:B------:R-:W-:Y:S05]  /*18d20*/  @!P6 BRA `(.L_x_5084) ;  /* 0x0000000000fce947 */ /* 0x000fea0003800000 */
[----:B------:R-:W-:-:S04]  /*18d30*/  ISETP.NE.U32.AND P0, PT, R2, RZ, PT ;  /* 0x000000ff0200720c */ /* 0x000fc80003f05070 */
[----:B------:R-:W-:-:S13]  /*18d40*/  ISETP.NE.AND.EX P0, PT, R3, RZ, PT, P0 ;  /* 0x000000ff0300720c */ /* 0x000fda0003f05300 */
[----:B------:R-:W-:Y:S05]  /*18d50*/  @!P0 BRA `(.L_x_5086) ;  /* 0x0000000000508947 */ /* 0x000fea0003800000 */
[----:B------:R-:W1:Y:S01]  /*18d60*/  LDC R6, c[0x0][0x43c] ;  /* 0x00010f00ff067b82 */ /* 0x000e620000000800 */
[----:B------:R-:W-:Y:S01]  /*18d70*/  IMAD.MOV.U32 R9, RZ, RZ, R0 ;  /* 0x000000ffff097224 */ /* 0x000fe200078e0000 */
[----:B------:R-:W-:-:S03]  /*18d80*/  ULDC.64 UR4, c[0x0][0x428] ;  /* 0x00010a0000047ab9 */ /* 0x000fc60000000a00 */
[----:B------:R-:W-:Y:S01]  /*18d90*/  IMAD.MOV.U32 R0, RZ, RZ, R9 ;  /* 0x000000ffff007224 */ /* 0x000fe200078e0009 */
[----:B-1----:R-:W-:-:S13]  /*18da0*/  ISETP.NE.AND P0, PT, R6, 0x1, PT ;  /* 0x000000010600780c */ /* 0x002fda0003f05270 */
[----:B0-----:R-:W0:Y:S02]  /*18db0*/  @P0 LDC.64 R4, c[0x0][0x440] ;  /* 0x00011000ff040b82 */ /* 0x001e240000000a00 */
        /* <DEDUP_REMOVED lines=14> */
.L_x_5086:
[----:B------:R-:W2:Y:S04]  /*18ea0*/  LDL R0, [R1+0x10] ;  /* 0x0000100001007983 */ /* 0x000ea80000100800 */
[----:B-1----:R-:W3:Y:S01]  /*18eb0*/  LDL R2, [R1+0x18] ;  /* 0x0000180001027983 */ /* 0x002ee20000100800 */
[----:B--2---:R-:W-:Y:S01]  /*18ec0*/  IMAD R0, R0, 0x8, R19 ;  /* 0x0000000800007824 */ /* 0x004fe200078e0213 */
[----:B---3--:R-:W-:-:S04]  /*18ed0*/  SHF.L.U32 R2, R2, 0x1f, RZ ;  /* 0x0000001f02027819 */ /* 0x008fc800000006ff */
[----:B------:R-:W1:Y:S02]  /*18ee0*/  SYNCS.PHASECHK.TRANS64.TRYWAIT P0, [R0+URZ+0x22840], R2 ;  /* 0x02284002000075a7 */ /* 0x000e64000800017f */
[----:B-1----:R-:W-:Y:S05]  /*18ef0*/  @!P0 BRA `(.L_x_5087) ;  /* 0x0000006400d88947 */ /* 0x002fea0003800000 */
.L_x_5268:
[----:B------:R-:W2:Y:S02]  /*18f00*/  S2R R3, SR_TID.X ;  /* 0x0000000000037919 */ /* 0x000ea40000002100 */
[----:B--2---:R-:W-:-:S04]  /*18f10*/  LOP3.LUT R3, R3, 0x7f, RZ, 0xc0, !PT ;  /* 0x0000007f03037812 */ /* 0x004fc800078ec0ff */
[----:B------:R-:W-:-:S13]  /*18f20*/  ISETP.NE.AND P0, PT, R3, RZ, PT ;  /* 0x000000ff0300720c */ /* 0x000fda0003f05270 */
[----:B------:R-:W-:Y:S05]  /*18f30*/  @P0 BRA `(.L_x_5088) ;  /* 0x00000000001c0947 */ /* 0x000fea0003800000 */
[----:B------:R-:W2:Y:S01]  /*18f40*/  S2R R3, SR_TID.X ;  /* 0x0000000000037919 */ /* 0x000ea20000002100 */
[----:B-1----:R-:W-:-:S04]  /*18f50*/  IMAD.MOV.U32 R2, RZ, RZ, 0x3000 ;  /* 0x00003000ff027424 */ /* 0x002fc800078e00ff */
[----:B------:R3:W-:Y:S01]  /*18f60*/  SYNCS.ARRIVE.TRANS64 RZ, [R0+URZ+0x22830], R2 ;  /* 0x0228300200ff79a7 */ /* 0x0007e2000800003f */
[----:B--2---:R-:W-:-:S04]  /*18f70*/  LOP3.LUT R3, R3, 0x1f, RZ, 0xc0, !PT ;  /* 0x0000001f03037812 */ /* 0x004fc800078ec0ff */
[----:B------:R-:W-:-:S13]  /*18f80*/  ISETP.NE.AND P0, PT, R3, RZ, PT ;  /* 0x000000ff0300720c */ /* 0x000fda0003f05270 */
[----:B---3--:R-:W-:Y:S05]  /*18f90*/  @!P0 BRA `(.L_x_5088) ;  /* 0x0000000000048947 */ /* 0x008fea0003800000 */
[----:B------:R-:W-:Y:S01]  /*18fa0*/  BPT.TRAP 0x1 ;  /* 0x000000040000795c */ /* 0x000fe20000300000 */
.L_x_5088:
[----:B0-----:R-:W2:Y:S04]  /*18fb0*/  LDL R4, [R1+0x10] ;  /* 0x0000100001047983 */ /* 0x001ea80000100800 */
[----:B------:R-:W3:Y:S04]  /*18fc0*/  LDL R3, [R1+0x30] ;  /* 0x0000300001037983 */ /* 0x000ee80000100800 */
[----:B-1----:R-:W4:Y:S01]  /*18fd0*/  LDL R2, [R1+0x24] ;  /* 0x0000240001027983 */ /* 0x002f220000100800 */
        /* <DEDUP_REMOVED lines=11> */
[----:B--2---:R-:W-:Y:S01]  /*19090*/  IMAD R0, R4, 0x3000, R19 ;  /* 0x0000300004007824 */ /* 0x004fe200078e0213 */
[----:B---3--:R-:W-:-:S04]  /*190a0*/  R2UR UR11, R3 ;  /* 0x00000000030b72ca */ /* 0x008fc800000e0000 */
[----:B------:R-:W-:Y:S02]  /*190b0*/  R2UR UR8, R0 ;  /* 0x00000000000872ca */ /* 0x000fe400000e0000 */
[----:B----4-:R-:W-:-:S11]  /*190c0*/  R2UR UR4, R2 ;  /* 0x00000000020472ca */ /* 0x010fd600000e0000 */
[----:B------:R-:W-:Y:S02]  /*190d0*/  UIADD3 UR8, UR8, 0x1c400, URZ ;  /* 0x0001c40008087890 */ /* 0x000fe4000fffe03f */
[----:B------:R-:W-:-:S03]  /*190e0*/  UIMAD UR11, UR11, 0x60, UR4 ;  /* 0x000000600b0b78a4 */ /* 0x000fc6000f8e0204 */
[----:B------:R-:W-:-:S06]  /*190f0*/  UMOV UR4, 0x0 ;  /* 0x0000000000047882 */ /* 0x000fcc0000000000 */
[----:B------:R1:W-:Y:S02]  /*19100*/  UTMALDG.4D [UR8], [UR6], desc[UR4] ;  /* 0x00000408060075b4 */ /* 0x0003e40008019000 */
[----:B-1----:R-:W-:Y:S01]  /*19110*/  NOP ;  /* 0x0000000000007918 */ /* 0x002fe20000000000 */
.L_x_5084:
[----:B------:R-:W2:Y:S04]  /*19120*/  LDL.LU R3, [R1+0x44] ;  /* 0x0000440001037983 */ /* 0x000ea80000300800 */
[----:B------:R-:W3:Y:S04]  /*19130*/  LDL.LU R5, [R1+0x2c] ;  /* 0x00002c0001057983 */ /* 0x000ee80000300800 */
[----:B0-----:R-:W4:Y:S01]  /*19140*/  LDL.LU R4, [R1+0x58] ;  /* 0x0000580001047983 */ /* 0x001f220000300800 */
        /* <DEDUP_REMOVED lines=37> */
.L_x_5090:
[----:B------:R-:W-:Y:S05]  /*193a0*/  BSYNC B6 ;  /* 0x0000000000067941 */ /* 0x000fea0003800000 */
.L_x_5089:
[----:B0-----:R-:W2:Y:S01]  /*193b0*/  LDL.LU R0, [R1+0x58] ;  /* 0x0000580001007983 */ /* 0x001ea20000300800 */
[----:B------:R-:W-:Y:S01]  /*193c0*/  ULDC.64 UR4, c[0x0][0x2d8] ;  /* 0x0000b60000047ab9 */ /* 0x000fe20000000a00 */
[----:B------:R-:W0:Y:S01]  /*193d0*/  LDC R7, c[0x0][0x448] ;  /* 0x00011200ff077b82 */ /* 0x000e220000000800 */
[----:B------:R-:W-:Y:S01]  /*193e0*/  ULDC UR6, c[0x0][0x2b8] ;  /* 0x0000ae0000067ab9 */ /* 0x000fe20000000800 */
[----:B------:R-:W3:Y:S04]  /*193f0*/  LDL.LU R4, [R1+0x44] ;  /* 0x0000440001047983 */ /* 0x000ee80000300800 */
[----:B------:R-:W3:Y:S04]  /*19400*/  LDL.LU.64 R2, [R1+0x50] ;  /* 0x0000500001027983 */ /* 0x000ee80000300a00 */
[----:B------:R-:W4:Y:S04]  /*19410*/  LDL.LU R5, [R1+0x2c] ;  /* 0x00002c0001057983 */ /* 0x000f280000300800 */
[----:B------:R-:W4:Y:S04]  /*19420*/  LDL R10, [R1+0x4] ;  /* 0x00000400010a7983 */ /* 0x000f280000100800 */
[----:B------:R1:W5:Y:S01]  /*19430*/  LDL R8, [R1+0x34] ;  /* 0x0000340001087983 */ /* 0x0003620000100800 */
[----:B0-----:R-:W-:-:S13]  /*19440*/  ISETP.NE.AND P0, PT, R7, 0x1, PT ;  /* 0x000000010700780c */ /* 0x001fda0003f05270 */
[----:B------:R-:W0:Y:S01]  /*19450*/  @P0 LDC R6, c[0x0][0x450] ;  /* 0x00011400ff060b82 */ /* 0x000e220000000800 */
[----:B------:R-:W1:Y:S02]  /*19460*/  S2R R9, SR_TID.X ;  /* 0x0000000000097919 */ /* 0x000e640000002100 */
[----:B-1----:R-:W-:-:S04]  /*19470*/  SHF.L.U32 R9, R9, 0x3, RZ ;  /* 0x0000000309097819 */ /* 0x002fc800000006ff */
[----:B------:R-:W-:Y:S01]  /*19480*/  LOP3.LUT R9, R9, 0x38, RZ, 0xc0, !PT ;  /* 0x0000003809097812 */ /* 0x000fe200078ec0ff */
[----:B---3--:R-:W-:Y:S02]  /*19490*/  IMAD.MOV.U32 R3, RZ, RZ, R4 ;  /* 0x000000ffff037224 */ /* 0x008fe400078e0004 */
[----:B------:R-:W1:Y:S01]  /*194a0*/  S2R R4, SR_TID.X ;  /* 0x0000000000047919 */ /* 0x000e620000002100 */
[----:B------:R-:W-:-:S04]  /*194b0*/  IMAD.WIDE.U32 R2, R16, UR4, R2 ;  /* 0x0000000410027c25 */ /* 0x000fc8000f8e0002 */
[----:B------:R-:W-:Y:S01]  /*194c0*/  IMAD R3, R16, UR5, R3 ;  /* 0x0000000510037c24 */ /* 0x000fe2000f8e0203 */
[----:B------:R-:W-:Y:S02]  /*194d0*/  ULDC.64 UR4, c[0x0][0x2e0] ;  /* 0x0000b80000047ab9 */ /* 0x000fe40000000a00 */
[----:B--2---:R-:W-:Y:S02]  /*194e0*/  IMAD R0, R0, UR4, RZ ;  /* 0x0000000400007c24 */ /* 0x004fe4000f8e02ff */
[----:B----4-:R-:W-:-:S04]  /*194f0*/  IMAD.WIDE.U32 R2, R5, UR4, R2 ;  /* 0x0000000405027c25 */ /* 0x010fc8000f8e0002 */
[----:B------:R-:W-:Y:S01]  /*19500*/  IMAD R0, R5, UR5, R0 ;  /* 0x0000000505007c24 */ /* 0x000fe2000f8e0200 */
[----:B------:R-:W-:-:S03]  /*19510*/  ULDC.64 UR4, c[0x0][0x2d0] ;  /* 0x0000b40000047ab9 */ /* 0x000fc60000000a00 */
[----:B------:R-:W-:Y:S01]  /*19520*/  IMAD.IADD R3, R3, 0x1, R0 ;  /* 0x0000000103037824 */ /* 0x000fe200078e0200 */
[----:B-1----:R-:W-:-:S04]  /*19530*/  LOP3.LUT R4, R4, 0x7f, RZ, 0xc0, !PT ;  /* 0x0000007f04047812 */ /* 0x002fc800078ec0ff */
[----:B------:R-:W-:Y:S02]  /*19540*/  SHF.R.U32.HI R5, RZ, 0x3, R4 ;  /* 0x00000003ff057819 */ /* 0x000fe40000011604 */
[----:B------:R-:W1:Y:S02]  /*19550*/  S2R R4, SR_TID.X ;  /* 0x0000000000047919 */ /* 0x000e640000002100 */
[----:B-1----:R-:W-:-:S05]  /*19560*/  IMAD.SHL.U32 R4, R4, 0x10, RZ ;  /* 0x0000001004047824 */ /* 0x002fca00078e00ff */
[----:B------:R-:W-:Y:S02]  /*19570*/  LOP3.LUT R4, R5, 0x70, R4, 0xf8, !PT ;  /* 0x0000007005047812 */ /* 0x000fe400078ef804 */
[----:B------:R-:W1:Y:S03]  /*19580*/  @P0 LDC R5, c[0x0][0x44c] ;  /* 0x00011300ff050b82 */ /* 0x000e660000000800 */
[----:B------:R-:W-:-:S04]  /*19590*/  IMAD R4, R10, 0x80, R4 ;  /* 0x000000800a047824 */ /* 0x000fc800078e0204 */
[----:B------:R-:W-:Y:S02]  /*195a0*/  IMAD.MOV.U32 R0, RZ, RZ, R4 ;  /* 0x000000ffff007224 */ /* 0x000fe400078e0004 */
[----:B-1----:R-:W-:-:S05]  /*195b0*/  @P0 IMAD.HI.U32 R5, R4, R5, RZ ;  /* 0x0000000504050227 */ /* 0x002fca00078e00ff */
        /* <DEDUP_REMOVED lines=19> */
[----:B------:R-:W-:Y:S09]  /*196f0*/  BRA.DIV UR4, `(.L_x_5091) ;  /* 0x0000005e04ec7947 */ /* 0x000ff2000b800000 */
[----:B------:R-:W2:Y:S01]  /*19700*/  LDL.LU R6, [R1+0x48] ;  /* 0x0000480001067983 */ /* 0x000ea20000300800 */
[----:B------:R-:W0:Y:S02]  /*19710*/  S2R R11, SR_TID.X ;  /* 0x00000000000b7919 */ /* 0x000e240000002100 */
[----:B0-----:R-:W-:-:S04]  /*19720*/  LOP3.LUT R11, R11, 0x7f, RZ, 0xc0, !PT ;  /* 0x0000007f0b0b7812 */ /* 0x001fc800078ec0ff */
[----:B------:R-:W-:-:S05]  /*19730*/  SHF.R.U32.HI R11, RZ, 0x3, R11 ;  /* 0x00000003ff0b7819 */ /* 0x000fca000001160b */
[----:B------:R-:W-:-:S04]  /*19740*/  IMAD R2, R10, 0x80, R11 ;  /* 0x000000800a027824 */ /* 0x000fc800078e020b */
[----:B------:R-:W-:Y:S02]  /*19750*/  VIADD R5, R2, 0x10 ;  /* 0x0000001002057836 */ /* 0x000fe40000000000 */
[----:B--2---:R-:W-:Y:S02]  /*19760*/  IMAD R0, R6, R7, RZ ;  /* 0x0000000706007224 */ /* 0x004fe400078e02ff */
[----:B------:R-:W0:Y:S04]  /*19770*/  SHFL.IDX PT, R7, R4, RZ, 0x181f ;  /* 0x00181fff04077589 */ /* 0x000e2800000e0000 */
[----:B------:R-:W1:Y:S01]  /*19780*/  SHFL.IDX PT, R6, R3, RZ, 0x181f ;  /* 0x00181fff03067589 */ /* 0x000e6200000e0000 */
        /* <DEDUP_REMOVED lines=63> */
.L_x_5285:
        /* <DEDUP_REMOVED lines=10> */
.L_x_5092:
        /* <DEDUP_REMOVED lines=18> */
.L_x_5286:
[----:B------:R-:W-:Y:S05]  /*19d40*/  BSYNC B0 ;  /* 0x0000000000007941 */ /* 0x000fea0003800000 */
.L_x_5093:
        /* <DEDUP_REMOVED lines=13> */
.L_x_5287:
[----:B------:R-:W-:Y:S05]  /*19e20*/  BSYNC B1 ;  /* 0x0000000000017941 */ /* 0x000fea0003800000 */
.L_x_5097:
        /* <DEDUP_REMOVED lines=9> */
.L_x_5100:
[----:B------:R-:W-:Y:S05]  /*19ec0*/  BSYNC B1 ;  /* 0x0000000000017941 */ /* 0x000fea0003800000 */
.L_x_5099:
        /* <DEDUP_REMOVED lines=11> */
[----:B---3--:R-:W-:-:S03]  /*19f80*/  IMAD R3, R3, 0x60, R4 ;  /* 0x0000006003037824 */ /* 0x008fc600078e0204 */
[----:B------:R-:W-:-:S07]  /*19f90*/  IADD3 R4, R0, 0x400, RZ ;  /* 0x0000040000047810 */ /* 0x000fce0007ffe0ff */
.L_x_5101:
        /* <DEDUP_REMOVED lines=15> */
.L_x_5102:
        /* <DEDUP_REMOVED lines=15> */
.L_x_5103:
        /* <DEDUP_REMOVED lines=15> */
.L_x_5104:
        /* <DEDUP_REMOVED lines=10> */
.L_x_5096:
[----:B------:R-:W-:Y:S05]  /*1a310*/  BSYNC B0 ;  /* 0x0000000000007941 */ /* 0x000fea0003800000 */
.L_x_5095:
        /* <DEDUP_REMOVED lines=55> */
.L_x_5111:
        /* <DEDUP_REMOVED lines=8> */
.L_x_5288:
[----:B------:R-:W-:Y:S05]  /*1a710*/  BSYNC B3 ;  /* 0x0000000000037941 */ /* 0x000fea0003800000 */
.L_x_5112:
        /* <DEDUP_REMOVED lines=9> */
.L_x_5115:
[----:B------:R-:W-:Y:S05]  /*1a7b0*/  BSYNC B3 ;  /* 0x0000000000037941 */ /* 0x000fea0003800000 */
.L_x_5114:
        /* <DEDUP_REMOVED lines=13> */
.L_x_5116:
        /* <DEDUP_REMOVED lines=13> */
.L_x_5289:
[----:B------:R-:W-:Y:S05]  /*1a960*/  BSYNC B3 ;  /* 0x0000000000037941 */ /* 0x000fea0003800000 */
.L_x_5117:
        /* <DEDUP_REMOVED lines=11> */
.L_x_5120:
[----:B------:R-:W-:Y:S05]  /*1aa20*/  BSYNC B3 ;  /* 0x0000000000037941 */ /* 0x000fea0003800000 */
.L_x_5119:
        /* <DEDUP_REMOVED lines=10> */
.L_x_5121:
        /* <DEDUP_REMOVED lines=15> */
.L_x_5122:
        /* <DEDUP_REMOVED lines=15> */
.L_x_5123:
        /* <DEDUP_REMOVED lines=15> */
.L_x_5124:
        /* <DEDUP_REMOVED lines=10> */
.L_x_5110:
[----:B------:R-:W-:Y:S05]  /*1ae40*/  BSYNC B1 ;  /* 0x0000000000017941 */ /* 0x000fea0003800000 */
.L_x_5109:
[----:B------:R-:W2:Y:S02]  /*1ae50*/  LDL.LU R5, [R1+0x40] ;  /* 0x0000400001057983 */ /* 0x000ea40000300800 */
[----:B--2---:R-:W-:-:S07]  /*1ae60*/  VIADD R0, R5, 0xfffffffd ;  /* 0xfffffffd05007836 */ /* 0x004fce0000000000 */
.L_x_5108:
[----:B------:R-:W-:Y:S05]  /*1ae70*/  BSYNC B2 ;  /* 0x0000000000027941 */ /* 0x000fea0003800000 */
.L_x_5107:
[----:B------:R-:W-:Y:S01]  /*1ae80*/  VIADD R8, R8, 0xfffffffe ;  /* 0xfffffffe08087836 */ /* 0x000fe20000000000 */
[----:B------:R-:W-:-:S04]  /*1ae90*/  LOP3.LUT R4, RZ, R4, RZ, 0x33, !PT ;  /* 0x00000004ff047212 */ /* 0x000fc800078e33ff */
[----:B------:R-:W-:-:S13]  /*1aea0*/  ISETP.NE.AND P0, PT, R8, R4, PT ;  /* 0x000000040800720c */ /* 0x000fda0003f05270 */
[----:B------:R-:W-:Y:S05]  /*1aeb0*/  @!P0 BRA `(.L_x_5106) ;  /* 0x0000001400008947 */ /* 0x000fea0003800000 */
.L_x_5157:
        /* <DEDUP_REMOVED lines=35> */
.L_x_5127:
        /* <DEDUP_REMOVED lines=8> */
.L_x_5290:
[----:B------:R-:W-:Y:S05]  /*1b170*/  BSYNC B2 ;  /* 0x0000000000027941 */ /* 0x000fea0003800000 */
.L_x_5128:
        /* <DEDUP_REMOVED lines=9> */
.L_x_5131:
[----:B------:R-:W-:Y:S05]  /*1b210*/  BSYNC B2 ;  /* 0x0000000000027941 */ /* 0x000fea0003800000 */
.L_x_5130:
[----:B------:R-:W2:Y:S01]  /*1b220*/  LDL R4, [R1+0x24] ;  /* 0x0000240001047983 */ /* 0x000ea20000100800 */
[----:B0-----:R-:W-:Y:S01]  /*1b230*/  MOV R10, RZ ;  /* 0x000000ff000a7202 */ /* 0x001fe20000000f00 */
[----:B------:R-:W-:Y:S01]  /*1b240*/  IMAD R5, R7, 0x3000, R19 ;  /* 0x0000300007057824 */ /* 0x000fe200078e0213 */
[----:B------:R-:W-:Y:S01]  /*1b250*/  UIADD3 UR4, UP0, UR38, 0x370, URZ ;  /* 0x0000037026047890 */ /* 0x000fe2000ff1e03f */
        /* <DEDUP_REMOVED lines=8> */
.L_x_5132:
        /* <DEDUP_REMOVED lines=13> */
.L_x_5291:
[----:B------:R-:W-:Y:S05]  /*1b3b0*/  BSYNC B2 ;  /* 0x0000000000027941 */ /* 0x000fea0003800000 */
.L_x_5133:
        /* <DEDUP_REMOVED lines=11> */
.L_x_5136:
[----:B------:R-:W-:Y:S05]  /*1b470*/  BSYNC B2 ;  /* 0x0000000000027941 */ /* 0x000fea0003800000 */
.L_x_5135:
        /* <DEDUP_REMOVED lines=9> */
.L_x_5137:
        /* <DEDUP_REMOVED lines=15> */
.L_x_5138:
        /* <DEDUP_REMOVED lines=15> */
.L_x_5139:
        /* <DEDUP_REMOVED lines=15> */
.L_x_5140:
        /* <DEDUP_REMOVED lines=10> */
.L_x_5126:
[----:B------:R-:W-:Y:S05]  /*1b880*/  BSYNC B1 ;  /* 0x0000000000017941 */ /* 0x000fea0003800000 */
.L_x_5125:
        /* <DEDUP_REMOVED lines=35> */
.L_x_5143:
        /* <DEDUP_REMOVED lines=8> */
.L_x_5292:
[----:B------:R-:W-:Y:S05]  /*1bb40*/  BSYNC B2 ;  /* 0x0000000000027941 */ /* 0x000fea0003800000 */
.L_x_5144:
        /* <DEDUP_REMOVED lines=9> */
.L_x_5147:
[----:B------:R-:W-:Y:S05]  /*1bbe0*/  BSYNC B2 ;  /* 0x0000000000027941 */ /* 0x000fea0003800000 */
.L_x_5146:
        /* <DEDUP_REMOVED lines=13> */
.L_x_5148:
        /* <DEDUP_REMOVED lines=13> */
.L_x_5293:
[----:B------:R-:W-:Y:S05]  /*1bd90*/  BSYNC B2 ;  /* 0x0000000000027941 */ /* 0x000fea0003800000 */
.L_x_5149:
        /* <DEDUP_REMOVED lines=11> */
.L_x_5152:
[----:B------:R-:W-:Y:S05]  /*1be50*/  BSYNC B2 ;  /* 0x0000000000027941 */ /* 0x000fea0003800000 */
.L_x_5151:
        /* <DEDUP_REMOVED lines=10> */
.L_x_5153:
        /* <DEDUP_REMOVED lines=15> */
.L_x_5154:
        /* <DEDUP_REMOVED lines=15> */
.L_x_5155:
        /* <DEDUP_REMOVED lines=15> */
.L_x_5156:
        /* <DEDUP_REMOVED lines=10> */
.L_x_5142:
[----:B------:R-:W-:Y:S05]  /*1c270*/  BSYNC B1 ;  /* 0x0000000000017941 */ /* 0x000fea0003800000 */
.L_x_5141:
[----:B------:R-:W2:Y:S01]  /*1c280*/  LDL R5, [R1+0x28] ;  /* 0x0000280001057983 */ /* 0x000ea20000100800 */
[----:B------:R-:W-:Y:S01]  /*1c290*/  VIADD R0, R0, 0xfffffffe ;  /* 0xfffffffe00007836 */ /* 0x000fe20000000000 */
[----:B--2---:R-:W-:-:S13]  /*1c2a0*/  ISETP.GT.AND P0, PT, R6, R5, PT ;  /* 0x000000050600720c */ /* 0x004fda0003f04270 */
[----:B------:R-:W-:Y:S05]  /*1c2b0*/  @P0 BRA `(.L_x_5157) ;  /* 0xffffffec00000947 */ /* 0x000fea000383ffff */
.L_x_5106:
[----:B------:R-:W-:Y:S05]  /*1c2c0*/  BSYNC B0 ;  /* 0x0000000000007941 */ /* 0x000fea0003800000 */
.L_x_5105:
        /* <DEDUP_REMOVED lines=25> */
.L_x_5159:
[----:B------:R-:W-:Y:S05]  /*1c460*/  BSYNC B0 ;  /* 0x0000000000007941 */ /* 0x000fea0003800000 */
.L_x_5158:
[----:B------:R-:W-:-:S05]  /*1c470*/  SEL R0, R0, RZ, P0 ;  /* 0x000000ff00007207 */ /* 0x000fca0000000000 */
[----:B------:R3:W-:Y:S02]  /*1c480*/  STL [R1+0x10], R0 ;  /* 0x0000100001007387 */ /* 0x0007e40000100800 */
.L_x_5077:
[----:B------:R-:W-:Y:S05]  /*1c490*/  BSYNC B7 ;  /* 0x0000000000077941 */ /* 0x000fea0003800000 */
.L_x_5075:
        /* <DEDUP_REMOVED lines=8> */
[----:B------:R-:W5:Y:S04]  /*1c520*/  LDS.128 R4, [R19+0x228d0] ;  /* 0x0228d00013047984 */ /* 0x000f680000000c00 */
[----:B-----5:R0:W-:Y:S04]  /*1c530*/  STL.64 [R1], R4 ;  /* 0x0000000401007387 */ /* 0x0201e80000100a00 */
[----:B------:R0:W-:Y:S01]  /*1c540*/  STL.64 [R1+0x8], R6 ;  /* 0x0000080601007387 */ /* 0x0001e20000100a00 */
[----:B------:R-:W-:Y:S06]  /*1c550*/  BAR.ARV 0x4, 0x180 ;  /* 0x0106000000007b1d */ /* 0x000fec0000002000 */
[----:B------:R-:W-:Y:S05]  /*1c560*/  BRA `(.L_x_5161) ;  /* 0x0000001000307947 */ /* 0x000fea0003800000 */
.L_x_5160:
        /* <DEDUP_REMOVED lines=8> */
[----:B0-----:R-:W-:Y:S01]  /*1c5f0*/  MOV R10, R2 ;  /* 0x00000002000a7202 */ /* 0x001fe20000000f00 */
        /* <DEDUP_REMOVED lines=37> */
.L_x_5303:
[----:B------:R-:W-:Y:S02]  /*1c850*/  ULDC UR4, c[0x0][0xc38] ;  /* 0x00030e0000047ab9 */ /* 0x000fe40000000800 */
[----:B------:R-:W-:-:S04]  /*1c860*/  IMAD.U32 R2, RZ, RZ, UR4 ;  /* 0x00000004ff027e24 */ /* 0x000fc8000f8e00ff */
[----:B-1----:R-:W-:-:S04]  /*1c870*/  IMAD R9, R9, R2, RZ ;  /* 0x0000000209097224 */ /* 0x002fc800078e02ff */
[----:B------:R-:W-:-:S05]  /*1c880*/  IMAD.IADD R0, R0, 0x1, R9 ;  /* 0x0000000100007824 */ /* 0x000fca00078e0209 */
[----:B------:R-:W-:-:S13]  /*1c890*/  ISETP.GT.AND P6, PT, R0, R5, PT ;  /* 0x000000050000720c */ /* 0x000fda0003fc4270 */
[----:B------:R-:W-:Y:S05]  /*1c8a0*/  @P6 BRA `(.L_x_5163) ;  /* 0x0000000000ac6947 */ /* 0x000fea0003800000 */
.L_x_5166:
        /* <DEDUP_REMOVED lines=37> */
.L_x_5311:
[----:B------:R-:W-:Y:S02]  /*1cb00*/  ULDC UR4, c[0x0][0xc38] ;  /* 0x00030e0000047ab9 */ /* 0x000fe40000000800 */
[----:B------:R-:W-:-:S04]  /*1cb10*/  IMAD.U32 R2, RZ, RZ, UR4 ;  /* 0x00000004ff027e24 */ /* 0x000fc8000f8e00ff */
[----:B-1----:R-:W-:-:S04]  /*1cb20*/  IMAD R9, R9, R2, RZ ;  /* 0x0000000209097224 */ /* 0x002fc800078e02ff */
[----:B------:R-:W-:-:S05]  /*1cb30*/  IMAD.IADD R0, R9, 0x1, R0 ;  /* 0x0000000109007824 */ /* 0x000fca00078e0200 */
[----:B------:R-:W-:-:S13]  /*1cb40*/  ISETP.GT.AND P6, PT, R0, R5, PT ;  /* 0x000000050000720c */ /* 0x000fda0003fc4270 */
[----:B------:R-:W-:Y:S05]  /*1cb50*/  @!P6 BRA `(.L_x_5166) ;  /* 0xfffffffc0054e947 */ /* 0x000fea000383ffff */
.L_x_5163:
        /* <DEDUP_REMOVED lines=12> */
.L_x_5316:
[----:B------:R-:W-:-:S13]  /*1cc20*/  ISETP.NE.AND P0, PT, R0, RZ, PT ;  /* 0x000000ff0000720c */ /* 0x000fda0003f05270 */
[----:B------:R-:W-:Y:S05]  /*1cc30*/  @!P0 BRA `(.L_x_5168) ;  /* 0x0000000000108947 */ /* 0x000fea0003800000 */
[----:B------:R-:W-:Y:S01]  /*1cc40*/  UMOV UR4, 0xffffffff ;  /* 0xffffffff00047882 */ /* 0x000fe20000000000 */
[----:B-1----:R-:W-:Y:S02]  /*1cc50*/  VIADD R3, R3, 0xffffffff ;  /* 0xffffffff03037836 */ /* 0x002fe40000000000 */
[----:B------:R-:W-:Y:S05]  /*1cc60*/  BRA.DIV UR4, `(.L_x_5169) ;  /* 0x00000042046c7947 */ /* 0x000fea000b800000 */
[----:B------:R2:W3:Y:S02]  /*1cc70*/  SHFL.IDX PT, R8, R7, R3, 0x1f ;  /* 0x00001f0307087589 */ /* 0x0004e400000e0000 */
.L_x_5168:
[----:B------:R-:W-:Y:S01]  /*1cc80*/  ISETP.NE.AND P0, PT, R6, 0x1, PT ;  /* 0x000000010600780c */ /* 0x000fe20003f05270 */
[----:B---3--:R-:W-:-:S05]  /*1cc90*/  IMAD R0, R8, R2, R9 ;  /* 0x0000000208007224 */ /* 0x008fca00078e0209 */
[----:B------:R3:W-:Y:S02]  /*1cca0*/  STL [R1], R0 ;  /* 0x0000000001007387 */ /* 0x0007e40000100800 */
[----:B---3--:R-:W-:-:S05]  /*1ccb0*/  IMAD.IADD R0, R5, 0x1, -R0 ;  /* 0x0000000105007824 */ /* 0x008fca00078e0a00 */
[----:B------:R-:W-:Y:S05]  /*1ccc0*/  @!P0 BRA `(.L_x_5170) ;  /* 0x0000000000e48947 */ /* 0x000fea0003800000 */
[----:B------:R-:W-:-:S04]  /*1ccd0*/  IABS R5, R4 ;  /* 0x0000000400057213 */ /* 0x000fc80000000000 */
[----:B0-2---:R-:W0:Y:S08]  /*1cce0*/  I2F.RP R7, R5 ;  /* 0x0000000500077306 */ /* 0x005e300000209400 */
        /* <DEDUP_REMOVED lines=23> */
[----:B0-----:R-:W-:-:S05]  /*1ce60*/  IADD3 R2, RZ, -R3, RZ ;  /* 0x80000003ff027210 */ /* 0x001fca0007ffe0ff */
        /* <DEDUP_REMOVED lines=31> */
.L_x_5170:
[----:B-12---:R-:W2:Y:S01]  /*1d060*/  LDL R3, [R1+0xc] ;  /* 0x00000c0001037983 */ /* 0x006ea20000100800 */
        /* <DEDUP_REMOVED lines=58> */
[----:B------:R-:W-:Y:S02]  /*1d410*/  @!P1 LOP3.LUT R0, RZ, R8, RZ, 0x33, !PT ;  /* 0x00000008ff009212 */ /* 0x000fe400078e33ff */
[----:B------:R-:W-:-:S05]  /*1d420*/  IADD3 R8, -R8, RZ, RZ ;  /* 0x000000ff08087210 */ /* 0x000fca0007ffe1ff */
[----:B------:R-:W-:-:S05]  /*1d430*/  IMAD R2, R0, R8, R7 ;  /* 0x0000000800027224 */ /* 0x000fca00078e0207 */
[----:B------:R0:W-:Y:S02]  /*1d440*/  STL [R1+0x8], R2 ;  /* 0x0000080201007387 */ /* 0x0001e40000100800 */
.L_x_5171:
[----:B------:R-:W-:-:S05]  /*1d450*/  LOP3.LUT R3, RZ, R0, RZ, 0x33, !PT ;  /* 0x00000000ff037212 */ /* 0x000fca00078e33ff */
[----:B------:R-:W-:-:S05]  /*1d460*/  IMAD.IADD R0, R4, 0x1, R3 ;  /* 0x0000000104007824 */ /* 0x000fca00078e0203 */
[----:B------:R2:W-:Y:S01]  /*1d470*/  STL [R1+0x4], R0 ;  /* 0x0000040001007387 */ /* 0x0005e20000100800 */
[----:B------:R-:W-:Y:S05]  /*1d480*/  BRA `(.L_x_5172) ;  /* 0x0000000000287947 */ /* 0x000fea0003800000 */
.L_x_5164:
        /* <DEDUP_REMOVED lines=10> */
.L_x_5172:
[----:B---3--:R-:W3:Y:S04]  /*1d530*/  LDL R3, [R1+0x8] ;  /* 0x0000080001037983 */ /* 0x008ee80000100800 */
[----:B01----:R-:W4:Y:S04]  /*1d540*/  LDL R2, [R1+0xc] ;  /* 0x00000c0001027983 */ /* 0x003f280000100800 */
        /* <DEDUP_REMOVED lines=14> */
.L_x_5161:
[----:B---34-:R-:W3:Y:S01]  /*1d630*/  LDL R0, [R1+0xc] ;  /* 0x00000c0001007983 */ /* 0x018ee20000100800 */
[----:B------:R-:W-:Y:S02]  /*1d640*/  ULDC UR4, c[0x0][0xc3c] ;  /* 0x00030f0000047ab9 */ /* 0x000fe40000000800 */
[----:B---3--:R-:W-:-:S13]  /*1d650*/  ISETP.GE.AND P0, PT, R0, UR4, PT ;  /* 0x0000000400007c0c */ /* 0x008fda000bf06270 */
[----:B------:R-:W-:Y:S05]  /*1d660*/  @!P0 BRA `(.L_x_5173) ;  /* 0xffffff8c00b48947 */ /* 0x000fea000383ffff */
[----:B------:R-:W-:Y:S05]  /*1d670*/  BSYNC B8 ;  /* 0x0000000000087941 */ /* 0x000fea0003800000 */
.L_x_5029:
[----:B---3--:R-:W3:Y:S01]  /*1d680*/  LDL.LU R0, [R1+0x5c] ;  /* 0x00005c0001007983 */ /* 0x008ee20000300800 */
[----:B------:R-:W-:Y:S01]  /*1d690*/  BSSY B0, `(.L_x_5174) ;  /* 0x000000b000007945 */ /* 0x000fe20003800000 */
[----:B0-----:R-:W0:Y:S01]  /*1d6a0*/  S2R R5, SR_CgaCtaId ;  /* 0x0000000000057919 */ /* 0x001e220000008800 */
[----:B---3--:R-:W-:-:S05]  /*1d6b0*/  VIADD R0, R0, 0x1 ;  /* 0x0000000100007836 */ /* 0x008fca0000000000 */
[----:B-12---:R-:W-:-:S04]  /*1d6c0*/  LEA.HI R2, R0, R0, RZ, 0x1 ;  /* 0x0000000000027211 */ /* 0x006fc800078f08ff */
[----:B------:R-:W-:-:S05]  /*1d6d0*/  LOP3.LUT R3, R2, 0xfffffffe, RZ, 0xc0, !PT ;  /* 0xfffffffe02037812 */ /* 0x000fca00078ec0ff */
[----:B------:R-:W-:Y:S01]  /*1d6e0*/  IMAD.IADD R3, R0, 0x1, -R3 ;  /* 0x0000000100037824 */ /* 0x000fe200078e0a03 */
[----:B------:R-:W-:-:S04]  /*1d6f0*/  MOV R0, 0x400 ;  /* 0x0000040000007802 */ /* 0x000fc80000000f00 */
[----:B0-----:R-:W-:Y:S02]  /*1d700*/  LEA R0, R5, R0, 0x18 ;  /* 0x0000000005007211 */ /* 0x001fe400078ec0ff */
[----:B------:R-:W-:-:S04]  /*1d710*/  SHF.L.U32 R3, R3, 0x1f, RZ ;  /* 0x0000001f03037819 */ /* 0x000fc800000006ff */
[----:B------:R-:W0:Y:S02]  /*1d720*/  SYNCS.PHASECHK.TRANS64.TRYWAIT P0, [R0+URZ+0x22820], R3 ;  /* 0x02282003000075a7 */ /* 0x000e24000800017f */
[----:B0-----:R-:W-:Y:S05]  /*1d730*/  @!P0 BRA `(.L_x_5175) ;  /* 0x0000003400e48947 */ /* 0x001fea0003800000 */
.L_x_5319:
[----:B------:R-:W-:Y:S05]  /*1d740*/  BSYNC B0 ;  /* 0x0000000000007941 */ /* 0x000fea0003800000 */
.L_x_5174:
[----:B------:R-:W-:-:S03]  /*1d750*/  UMOV UR4, 0xffffffff ;  /* 0xffffffff00047882 */ /* 0x000fc60000000000 */
[----:B------:R-:W-:Y:S05]  /*1d760*/  BRA.DIV UR4, `(.L_x_5176) ;  /* 0x0000003604ec7947 */ /* 0x000fea000b800000 */
[----:B------:R-:W1:Y:S02]  /*1d770*/  S2R R2, SR_TID.X ;  /* 0x0000000000027919 */ /* 0x000e640000002100 */
[----:B-1----:R-:W-:-:S04]  /*1d780*/  SHF.R.U32.HI R2, RZ, 0x5, R2 ;  /* 0x00000005ff027819 */ /* 0x002fc80000011602 */
[----:B------:R-:W-:-:S05]  /*1d790*/  LOP3.LUT R2, R2, 0x3, RZ, 0xc0, !PT ;  /* 0x0000000302027812 */ /* 0x000fca00078ec0ff */
[----:B------:R1:W2:Y:S02]  /*1d7a0*/  SHFL.IDX PT, R14, R2, RZ, 0x1f ;  /* 0x00001fff020e7589 */ /* 0x0002a400000e0000 */
.L_x_5322:
[----:B--2---:R-:W-:-:S13]  /*1d7b0*/  ISETP.NE.AND P0, PT, R14, RZ, PT ;  /* 0x000000ff0e00720c */ /* 0x004fda0003f05270 */
[----:B------:R-:W-:Y:S05]  /*1d7c0*/  @P0 BRA `(.L_x_4859) ;  /* 0x0000000000940947 */ /* 0x000fea0003800000 */
[----:B------:R-:W-:-:S03]  /*1d7d0*/  UMOV UR4, 0xffffffff ;  /* 0xffffffff00047882 */ /* 0x000fc60000000000 */
[----:B------:R-:W-:Y:S05]  /*1d7e0*/  BRA.DIV UR4, `(.L_x_5177) ;  /* 0x0000003a04007947 */ /* 0x000fea000b800000 */
[----:B------:R-:W-:-:S13]  /*1d7f0*/  ELECT P6, URZ, PT ;  /* 0x00000000003f782f */ /* 0x000fda00038c0000 */
.L_x_5325:
[----:B------:R-:W-:Y:S05]  /*1d800*/  @!P6 BRA `(.L_x_4859) ;  /* 0x000000000084e947 */ /* 0x000fea0003800000 */
[----:B------:R-:W-:-:S06]  /*1d810*/  ULOP3.LUT UR4, UR36, 0x2, URZ, 0xfc, !UPT ;  /* 0x0000000224047892 */ /* 0x000fcc000f8efc3f */
[----:B-1----:R-:W-:-:S05]  /*1d820*/  IMAD.U32 R2, RZ, RZ, UR4 ;  /* 0x00000004ff027e24 */ /* 0x002fca000f8e00ff */
[----:B------:R-:W-:-:S13]  /*1d830*/  ISETP.NE.AND P2, PT, R2, 0x3, PT ;  /* 0x000000030200780c */ /* 0x000fda0003f45270 */
[----:B------:R-:W-:Y:S05]  /*1d840*/  @!P2 BRA `(.L_x_5178) ;  /* 0x000000000004a947 */ /* 0x000fea0003800000 */
[----:B------:R-:W-:Y:S01]  /*1d850*/  BPT.TRAP 0x1 ;  /* 0x000000040000795c */ /* 0x000fe20000300000 */
.L_x_5178:
[----:B0-----:R-:W2:Y:S04]  /*1d860*/  LDL R3, [R1+0x10] ;  /* 0x0000100001037983 */ /* 0x001ea80000100800 */
[----:B------:R-:W3:Y:S01]  /*1d870*/  LDL.LU R7, [R1+0x18] ;  /* 0x0000180001077983 */ /* 0x000ee20000300800 */
[----:B------:R-:W-:-:S04]  /*1d880*/  VIADD R2, R0, 0x22840 ;  /* 0x0002284000027836 */ /* 0x000fc80000000000 */
[C---:B--2---:R-:W-:Y:S02]  /*1d890*/  IMAD R6, R3.reuse, 0x8, R2 ;  /* 0x0000000803067824 */ /* 0x044fe400078e0202 */
[----:B------:R-:W-:Y:S01]  /*1d8a0*/  VIADD R3, R3, 0x1 ;  /* 0x0000000103037836 */ /* 0x000fe20000000000 */
[----:B---3--:R-:W-:-:S04]  /*1d8b0*/  SHF.L.U32 R5, R7, 0x1f, RZ ;  /* 0x0000001f07057819 */ /* 0x008fc800000006ff */
        /* <DEDUP_REMOVED lines=8> */
.L_x_5326:
[----:B------:R-:W1:Y:S02]  /*1d940*/  SYNCS.PHASECHK.TRANS64.TRYWAIT P0, [R7+URZ], R2 ;  /* 0x00000002070075a7 */ /* 0x000e64000800017f */
[----:B-1----:R-:W-:Y:S05]  /*1d950*/  @!P0 BRA `(.L_x_5180) ;  /* 0x0000003400d88947 */ /* 0x002fea0003800000 */
.L_x_5327:
[----:B------:R-:W-:Y:S05]  /*1d960*/  @!P2 BRA `(.L_x_5181) ;  /* 0x000000000004a947 */ /* 0x000fea0003800000 */
[----:B------:R-:W-:Y:S01]  /*1d970*/  BPT.TRAP 0x1 ;  /* 0x000000040000795c */ /* 0x000fe20000300000 */
.L_x_5181:
[----:B------:R-:W2:Y:S01]  /*1d980*/  LDL.LU R4, [R1+0x10] ;  /* 0x0000100001047983 */ /* 0x000ea20000300800 */
[----:B------:R-:W-:-:S04]  /*1d990*/  VIADD R0, R0, 0x22860 ;  /* 0x0002286000007836 */ /* 0x000fc80000000000 */
[----:B--2---:R-:W-:-:S04]  /*1d9a0*/  IMAD R4, R4, 0x8, R0 ;  /* 0x0000000804047824 */ /* 0x004fc800078e0200 */
[----:B------:R-:W2:Y:S02]  /*1d9b0*/  SYNCS.PHASECHK.TRANS64.TRYWAIT P0, [R4+URZ], R5 ;  /* 0x00000005040075a7 */ /* 0x000ea4000800017f */
[----:B--2---:R-:W-:Y:S05]  /*1d9c0*/  @!P0 BRA `(.L_x_5182) ;  /* 0x0000003400d08947 */ /* 0x004fea0003800000 */
.L_x_5328:
[----:B------:R-:W-:-:S07]  /*1d9d0*/  IMAD R3, R3, 0x8, R0 ;  /* 0x0000000803037824 */ /* 0x000fce00078e0200 */
.L_x_5183:
[----:B---3--:R3:W4:Y:S02]  /*1d9e0*/  SYNCS.PHASECHK.TRANS64.TRYWAIT P0, [R3+URZ], R2 ;  /* 0x00000002030075a7 */ /* 0x008724000800017f */
[----:B----4-:R-:W-:Y:S05]  /*1d9f0*/  @!P0 NANOSLEEP.SYNCS 0x989680 ;  /* 0x009896800000895d */ /* 0x010fea0003900000 */
[----:B------:R-:W4:Y:S02]  /*1da00*/  @!P0 SYNCS.PHASECHK.TRANS64 P0, [R3+URZ], R2 ;  /* 0x00000002030085a7 */ /* 0x000f24000800007f */
[----:B----4-:R-:W-:Y:S05]  /*1da10*/  @!P0 BRA `(.L_x_5183) ;  /* 0xfffffffc00f08947 */ /* 0x010fea000383ffff */
.L_x_4859:
[----:B------:R-:W-:Y:S05]  /*1da20*/  BSYNC B9 ;  /* 0x0000000000097941 */ /* 0x000fea0003800000 */
.L_x_4856:
[----:B------:R-:W-:Y:S05]  /*1da30*/  EXIT ;  /* 0x000000000000794d */ /* 0x000fea0003800000 */
.L_x_4879:
[----:B0-----:R0:W1:Y:S02]  /*1da40*/  SYNCS.PHASECHK.TRANS64.TRYWAIT P6, [R96+URZ+0x22890], R107 ;  /* 0x0228906b600075a7 */ /* 0x00106400080c017f */
[----:B-1----:R-:W-:Y:S05]  /*1da50*/  @!P6 NANOSLEEP.SYNCS 0x989680 ;  /* 0x009896800000e95d */ /* 0x002fea0003900000 */
[----:B------:R-:W1:Y:S02]  /*1da60*/  @!P6 SYNCS.PHASECHK.TRANS64 P6, [R96+URZ+0x22890], R107 ;  /* 0x0228906b6000e5a7 */ /* 0x000e6400080c007f */
[----:B-1----:R-:W-:Y:S05]  /*1da70*/  @!P6 BRA `(.L_x_4879) ;  /* 0xfffffffc00f0e947 */ /* 0x002fea000383ffff */
[----:B------:R-:W-:Y:S05]  /*1da80*/  BRA `(.L_x_5184) ;  /* 0xfffffe5400fc7947 */ /* 0x000fea000383ffff */
.L_x_4897:
[----:B0-----:R0:W1:Y:S02]  /*1da90*/  SYNCS.PHASECHK.TRANS64.TRYWAIT P5, [R96+URZ+0x22890], R107 ;  /* 0x0228906b600075a7 */ /* 0x00106400080a017f */
[----:B-1----:R-:W-:Y:S05]  /*1daa0*/  @!P5 NANOSLEEP.SYNCS 0x989680 ;  /* 0x009896800000d95d */ /* 0x002fea0003900000 */
[----:B------:R-:W1:Y:S02]  /*1dab0*/  @!P5 SYNCS.PHASECHK.TRANS64 P5, [R96+URZ+0x22890], R107 ;  /* 0x0228906b6000d5a7 */ /* 0x000e6400080a007f */
[----:B-1----:R-:W-:Y:S05]  /*1dac0*/  @!P5 BRA `(.L_x_4897) ;  /* 0xfffffffc00f0d947 */ /* 0x002fea000383ffff */
[----:B------:R-:W-:Y:S05]  /*1dad0*/  BRA `(.L_x_5185) ;  /* 0xfffffe6800487947 */ /* 0x000fea000383ffff */
.L_x_4906:
[----:B0-----:R0:W1:Y:S02]  /*1dae0*/  SYNCS.PHASECHK.TRANS64.TRYWAIT P4, [R96+URZ+0x22890], R107 ;  /* 0x0228906b600075a7 */ /* 0x001064000808017f */
[----:B-1----:R-:W-:Y:S05]  /*1daf0*/  @!P4 NANOSLEEP.SYNCS 0x989680 ;  /* 0x009896800000c95d */ /* 0x002fea0003900000 */
[----:B------:R-:W1:Y:S02]  /*1db00*/  @!P4 SYNCS.PHASECHK.TRANS64 P4, [R96+URZ+0x22890], R107 ;  /* 0x0228906b6000c5a7 */ /* 0x000e64000808007f */
[----:B-1----:R-:W-:Y:S05]  /*1db10*/  @!P4 BRA `(.L_x_4906) ;  /* 0xfffffffc00f0c947 */ /* 0x002fea000383ffff */
[----:B------:R-:W-:Y:S05]  /*1db20*/  BRA `(.L_x_5186) ;  /* 0xfffffe78003c7947 */ /* 0x000fea000383ffff */
.L_x_4912:
[----:B-1----:R1:W2:Y:S02]  /*1db30*/  SYNCS.PHASECHK.TRANS64.TRYWAIT P3, [R96+URZ+0x228b0], R107 ;  /* 0x0228b06b600075a7 */ /* 0x0022a4000806017f */
[----:B--2---:R-:W-:Y:S05]  /*1db40*/  @!P3 NANOSLEEP.SYNCS 0x989680 ;  /* 0x009896800000b95d */ /* 0x004fea0003900000 */
[----:B------:R-:W2:Y:S02]  /*1db50*/  @!P3 SYNCS.PHASECHK.TRANS64 P3, [R96+URZ+0x228b0], R107 ;  /* 0x0228b06b6000b5a7 */ /* 0x000ea4000806007f */
[----:B--2---:R-:W-:Y:S05]  /*1db60*/  @!P3 BRA `(.L_x_4912) ;  /* 0xfffffffc00f0b947 */ /* 0x004fea000383ffff */
[----:B------:R-:W-:Y:S05]  /*1db70*/  BRA `(.L_x_5187) ;  /* 0xfffffe7800cc7947 */ /* 0x000fea000383ffff */
.L_x_4922:
[----:B------:R-:W-:Y:S01]  /*1db80*/  BSSY B0, `(.L_x_5188) ;  /* 0x0000007000007945 */ /* 0x000fe20003800000 */
[----:B------:R-:W-:Y:S02]  /*1db90*/  IMAD.MOV.U32 R12, RZ, RZ, RZ ;  /* 0x000000ffff0c7224 */ /* 0x000fe400078e00ff */
[----:B------:R-:W-:Y:S02]  /*1dba0*/  IMAD.MOV.U32 R11, RZ, RZ, 0x1f ;  /* 0x0000001fff0b7424 */ /* 0x000fe400078e00ff */
[----:B------:R-:W-:-:S07]  /*1dbb0*/  IMAD.MOV.U32 R15, RZ, RZ, -0x1 ;  /* 0xffffffffff0f7424 */ /* 0x000fce00078e00ff */
[----:B-----5:R-:W-:Y:S05]  /*1dbc0*/  WARPSYNC.COLLECTIVE R15, `(.L_x_5189) ;  /* 0x000000000f087348 */ /* 0x020fea0003c00000 */
[----:B------:R0:W1:Y:S02]  /*1dbd0*/  SHFL.IDX P6, R14, R13, R12, R11 ;  /* 0x0000000c0d0e7389 */ /* 0x00006400000c000b */
[----:B01---5:R-:W-:Y:S01]  /*1dbe0*/  ENDCOLLECTIVE ;  /* 0x000000000000791b */ /* 0x023fe20003800000 */
.L_x_5189:
[----:B------:R-:W-:Y:S05]  /*1dbf0*/  BSYNC B0 ;  /* 0x0000000000007941 */ /* 0x000fea0003800000 */
.L_x_5188:
[----:B------:R-:W-:Y:S05]  /*1dc00*/  BRA `(.L_x_5190) ;  /* 0xfffffe8800407947 */ /* 0x000fea000383ffff */
.L_x_4934:
        /* <DEDUP_REMOVED lines=8> */
.L_x_5192:
[----:B------:R-:W-:Y:S05]  /*1dc90*/  BSYNC B1 ;  /* 0x0000000000017941 */ /* 0x000fea0003800000 */
.L_x_5191:
        /* <DEDUP_REMOVED lines=8> */
.L_x_5193:
[----:B------:R-:W-:Y:S02]  /*1dd20*/  IMAD.MOV.U32 R13, RZ, RZ, R7 ;  /* 0x000000ffff0d7224 */ /* 0x000fe400078e0007 */
[----:B------:R-:W-:-:S07]  /*1dd30*/  IMAD.MOV.U32 R0, RZ, RZ, R14 ;  /* 0x000000ffff007224 */ /* 0x000fce00078e000e */
[----:B------:R-:W-:Y:S05]  /*1dd40*/  WARPSYNC.COLLECTIVE R15, `(.L_x_5194) ;  /* 0x000000000f087348 */ /* 0x000fea0003c00000 */
[----:B------:R0:W1:Y:S02]  /*1dd50*/  SHFL.IDX P6, R14, R13, R12, R11 ;  /* 0x0000000c0d0e7389 */ /* 0x00006400000c000b */
[----:B01----:R-:W-:Y:S01]  /*1dd60*/  ENDCOLLECTIVE ;  /* 0x000000000000791b */ /* 0x003fe20003800000 */
.L_x_5194:
[----:B------:R-:W-:Y:S02]  /*1dd70*/  IMAD.MOV.U32 R13, RZ, RZ, R32 ;  /* 0x000000ffff0d7224 */ /* 0x000fe400078e0020 */
[----:B------:R-:W-:-:S07]  /*1dd80*/  IMAD.MOV.U32 R5, RZ, RZ, R14 ;  /* 0x000000ffff057224 */ /* 0x000fce00078e000e */
[----:B------:R-:W-:Y:S05]  /*1dd90*/  WARPSYNC.COLLECTIVE R15, `(.L_x_5195) ;  /* 0x000000000f087348 */ /* 0x000fea0003c00000 */
[----:B------:R0:W1:Y:S02]  /*1dda0*/  SHFL.IDX P6, R14, R13, R12, R11 ;  /* 0x0000000c0d0e7389 */ /* 0x00006400000c000b */
[----:B01----:R-:W-:Y:S01]  /*1ddb0*/  ENDCOLLECTIVE ;  /* 0x000000000000791b */ /* 0x003fe20003800000 */
.L_x_5195:
[----:B------:R-:W-:Y:S05]  /*1ddc0*/  BRA `(.L_x_5196) ;  /* 0xfffffe8c00bc7947 */ /* 0x000fea000383ffff */
.L_x_4937:
[----:B------:R-:W-:Y:S01]  /*1ddd0*/  BSSY B1, `(.L_x_5197) ;  /* 0x0000008000017945 */ /* 0x000fe20003800000 */
[----:B------:R-:W-:Y:S01]  /*1dde0*/  IMAD.MOV.U32 R13, RZ, RZ, R6 ;  /* 0x000000ffff0d7224 */ /* 0x000fe200078e0006 */
[----:B------:R-:W-:Y:S01]  /*1ddf0*/  MOV R12, 0x1 ;  /* 0x00000001000c7802 */ /* 0x000fe20000000f00 */
[----:B------:R-:W-:Y:S02]  /*1de00*/  IMAD.MOV.U32 R11, RZ, RZ, 0x1c1f ;  /* 0x00001c1fff0b7424 */ /* 0x000fe400078e00ff */
[----:B------:R-:W-:-:S07]  /*1de10*/  IMAD.MOV.U32 R15, RZ, RZ, -0x1 ;  /* 0xffffffffff0f7424 */ /* 0x000fce00078e00ff */
[----:B-1----:R-:W-:Y:S05]  /*1de20*/  WARPSYNC.COLLECTIVE R15, `(.L_x_5198) ;  /* 0x000000000f087348 */ /* 0x002fea0003c00000 */
[----:B------:R0:W2:Y:S02]  /*1de30*/  SHFL.IDX P6, R14, R13, R12, R11 ;  /* 0x0000000c0d0e7389 */ /* 0x0000a400000c000b */
[----:B012---:R-:W-:Y:S01]  /*1de40*/  ENDCOLLECTIVE ;  /* 0x000000000000791b */ /* 0x007fe20003800000 */
.L_x_5198:
[----:B------:R-:W-:Y:S05]  /*1de50*/  BSYNC B1 ;  /* 0x0000000000017941 */ /* 0x000fea0003800000 */
.L_x_5197:
        /* <DEDUP_REMOVED lines=8> */
.L_x_5199:
[----:B------:R-:W-:Y:S02]  /*1dee0*/  IMAD.MOV.U32 R13, RZ, RZ, R7 ;  /* 0x000000ffff0d7224 */ /* 0x000fe400078e0007 */
[----:B------:R-:W-:-:S07]  /*1def0*/  IMAD.MOV.U32 R0, RZ, RZ, R14 ;  /* 0x000000ffff007224 */ /* 0x000fce00078e000e */
[----:B------:R-:W-:Y:S05]  /*1df00*/  WARPSYNC.COLLECTIVE R15, `(.L_x_5200) ;  /* 0x000000000f087348 */ /* 0x000fea0003c00000 */
[----:B------:R0:W1:Y:S02]  /*1df10*/  SHFL.IDX P6, R14, R13, R12, R11 ;  /* 0x0000000c0d0e7389 */ /* 0x00006400000c000b */
[----:B01----:R-:W-:Y:S01]  /*1df20*/  ENDCOLLECTIVE ;  /* 0x000000000000791b */ /* 0x003fe20003800000 */
.L_x_5200:
[----:B------:R-:W-:Y:S02]  /*1df30*/  IMAD.MOV.U32 R13, RZ, RZ, R32 ;  /* 0x000000ffff0d7224 */ /* 0x000fe400078e0020 */
[----:B------:R-:W-:-:S07]  /*1df40*/  IMAD.MOV.U32 R7, RZ, RZ, R14 ;  /* 0x000000ffff077224 */ /* 0x000fce00078e000e */
[----:B------:R-:W-:Y:S05]  /*1df50*/  WARPSYNC.COLLECTIVE R15, `(.L_x_5201) ;  /* 0x000000000f087348 */ /* 0x000fea0003c00000 */
[----:B------:R0:W1:Y:S02]  /*1df60*/  SHFL.IDX P6, R14, R13, R12, R11 ;  /* 0x0000000c0d0e7389 */ /* 0x00006400000c000b */
[----:B01----:R-:W-:Y:S01]  /*1df70*/  ENDCOLLECTIVE ;  /* 0x000000000000791b */ /* 0x003fe20003800000 */
.L_x_5201:
[----:B------:R-:W-:Y:S01]  /*1df80*/  IMAD.MOV.U32 R32, RZ, RZ, R14 ;  /* 0x000000ffff207224 */ /* 0x000fe200078e000e */
[----:B------:R-:W-:Y:S06]  /*1df90*/  BRA `(.L_x_5202) ;  /* 0xfffffe9000187947 */ /* 0x000fec000383ffff */
.L_x_4941:
[----:B0-----:R0:W1:Y:S02]  /*1dfa0*/  SYNCS.PHASECHK.TRANS64.TRYWAIT P0, [R19+URZ+0x22800], R36 ;  /* 0x02280024130075a7 */ /* 0x001064000800017f */
[----:B-1----:R-:W-:Y:S05]  /*1dfb0*/  @!P0 NANOSLEEP.SYNCS 0x989680 ;  /* 0x009896800000895d */ /* 0x002fea0003900000 */
[----:B------:R-:W1:Y:S02]  /*1dfc0*/  @!P0 SYNCS.PHASECHK.TRANS64 P0, [R19+URZ+0x22800], R36 ;  /* 0x02280024130085a7 */ /* 0x000e64000800007f */
[----:B-1----:R-:W-:Y:S05]  /*1dfd0*/  @!P0 BRA `(.L_x_4941) ;  /* 0xfffffffc00f08947 */ /* 0x002fea000383ffff */
[----:B------:R-:W-:Y:S05]  /*1dfe0*/  BRA `(.L_x_5203) ;  /* 0xfffffe9000fc7947 */ /* 0x000fea000383ffff */
.L_x_4949:
        /* <DEDUP_REMOVED lines=9> */
.L_x_5205:
[----:B------:R-:W-:Y:S05]  /*1e080*/  BSYNC B1 ;  /* 0x0000000000017941 */ /* 0x000fea0003800000 */
.L_x_5204:
        /* <DEDUP_REMOVED lines=10> */
.L_x_5206:
        /* <DEDUP_REMOVED lines=8> */
.L_x_5207:
[----:B------:R-:W-:-:S05]  /*1e1b0*/  @!P1 IADD3 R6, P2, R3, R5, RZ ;  /* 0x0000000503069210 */ /* 0x000fca0007f5e0ff */
[----:B------:R-:W-:Y:S02]  /*1e1c0*/  @!P1 IMAD.X R7, R0, 0x1, R21, P2 ;  /* 0x0000000100079824 */ /* 0x000fe400010e0615 */
[----:B------:R-:W-:Y:S02]  /*1e1d0*/  IMAD.MOV.U32 R13, RZ, RZ, R27 ;  /* 0x000000ffff0d7224 */ /* 0x000fe400078e001b */
[----:B------:R-:W-:-:S07]  /*1e1e0*/  IMAD.MOV.U32 R4, RZ, RZ, R14 ;  /* 0x000000ffff047224 */ /* 0x000fce00078e000e */
[----:B------:R-:W-:Y:S05]  /*1e1f0*/  WARPSYNC.COLLECTIVE R15, `(.L_x_5208) ;  /* 0x000000000f087348 */ /* 0x000fea0003c00000 */
[----:B------:R0:W1:Y:S02]  /*1e200*/  SHFL.IDX P6, R14, R13, R12, R11 ;  /* 0x0000000c0d0e7389 */ /* 0x00006400000c000b */
[----:B01----:R-:W-:Y:S01]  /*1e210*/  ENDCOLLECTIVE ;  /* 0x000000000000791b */ /* 0x003fe20003800000 */
.L_x_5208:
        /* <DEDUP_REMOVED lines=12> */
[----:B--2---:R-:W-:Y:S01]  /*1e2e0*/  @!P1 IMAD.MOV.U32 R29, RZ, RZ, R11 ;  /* 0x000000ffff1d9224 */ /* 0x004fe200078e000b */
[----:B------:R-:W-:Y:S01]  /*1e2f0*/  @!P1 MOV R28, R10 ;  /* 0x0000000a001c9202 */ /* 0x000fe20000000f00 */
[----:B------:R-:W-:-:S02]  /*1e300*/  IMAD.MOV.U32 R11, RZ, RZ, 0x1c1f ;  /* 0x00001c1fff0b7424 */ /* 0x000fc400078e00ff */
[----:B------:R-:W-:Y:S02]  /*1e310*/  @!P1 IMAD.MOV.U32 R20, RZ, RZ, R8 ;  /* 0x000000ffff149224 */ /* 0x000fe400078e0008 */
[----:B------:R-:W-:-:S07]  /*1e320*/  @!P1 IMAD.MOV.U32 R21, RZ, RZ, R9 ;  /* 0x000000ffff159224 */ /* 0x000fce00078e0009 */
[----:B-----5:R-:W-:Y:S05]  /*1e330*/  WARPSYNC.COLLECTIVE R15, `(.L_x_5209) ;  /* 0x000000000f087348 */ /* 0x020fea0003c00000 */
[----:B------:R0:W1:Y:S02]  /*1e340*/  SHFL.IDX P6, R14, R13, R12, R11 ;  /* 0x0000000c0d0e7389 */ /* 0x00006400000c000b */
[----:B01---5:R-:W-:Y:S01]  /*1e350*/  ENDCOLLECTIVE ;  /* 0x000000000000791b */ /* 0x023fe20003800000 */
.L_x_5209:
[----:B------:R-:W-:Y:S02]  /*1e360*/  IMAD.MOV.U32 R0, RZ, RZ, R20 ;  /* 0x000000ffff007224 */ /* 0x000fe400078e0014 */
[----:B------:R-:W-:Y:S02]  /*1e370*/  IMAD.MOV.U32 R3, RZ, RZ, R21 ;  /* 0x000000ffff037224 */ /* 0x000fe400078e0015 */
[----:B------:R-:W-:Y:S01]  /*1e380*/  IMAD.MOV.U32 R8, RZ, RZ, R28 ;  /* 0x000000ffff087224 */ /* 0x000fe200078e001c */
[----:B------:R-:W-:Y:S01]  /*1e390*/  PRMT R53, R53, 0x5410, R0 ;  /* 0x0000541035357816 */ /* 0x000fe20000000000 */
[----:B------:R-:W-:Y:S01]  /*1e3a0*/  IMAD.MOV.U32 R9, RZ, RZ, R29 ;  /* 0x000000ffff097224 */ /* 0x000fe200078e001d */
[----:B------:R-:W-:-:S04]  /*1e3b0*/  PRMT R42, R42, 0x5410, R3 ;  /* 0x000054102a2a7816 */ /* 0x000fc80000000003 */
[----:B------:R-:W-:Y:S01]  /*1e3c0*/  PRMT R36, R8, 0x5410, R9 ;  /* 0x0000541008247816 */ /* 0x000fe20000000009 */
[----:B------:R-:W-:Y:S02]  /*1e3d0*/  IMAD.MOV.U32 R13, RZ, RZ, R25 ;  /* 0x000000ffff0d7224 */ /* 0x000fe400078e0019 */
        /* <DEDUP_REMOVED lines=8> */
.L_x_5210:
        /* <DEDUP_REMOVED lines=13> */
.L_x_5211:
[----:B------:R-:W-:Y:S02]  /*1e530*/  IMAD.MOV.U32 R13, RZ, RZ, R27 ;  /* 0x000000ffff0d7224 */ /* 0x000fe400078e001b */
[----:B------:R-:W-:-:S07]  /*1e540*/  IMAD.MOV.U32 R24, RZ, RZ, R14 ;  /* 0x000000ffff187224 */ /* 0x000fce00078e000e */
[----:B------:R-:W-:Y:S05]  /*1e550*/  WARPSYNC.COLLECTIVE R15, `(.L_x_5212) ;  /* 0x000000000f087348 */ /* 0x000fea0003c00000 */
[----:B------:R0:W1:Y:S02]  /*1e560*/  SHFL.IDX P6, R14, R13, R12, R11 ;  /* 0x0000000c0d0e7389 */ /* 0x00006400000c000b */
[----:B01----:R-:W-:Y:S01]  /*1e570*/  ENDCOLLECTIVE ;  /* 0x000000000000791b */ /* 0x003fe20003800000 */
.L_x_5212:
[----:B------:R-:W-:Y:S05]  /*1e580*/  BRA `(.L_x_5213) ;  /* 0xfffffe9c00c87947 */ /* 0x000fea000383ffff */
.L_x_4953:
[----:B0-----:R0:W1:Y:S02]  /*1e590*/  SYNCS.PHASECHK.TRANS64.TRYWAIT P1, [R19+URZ+0x22800], R12 ;  /* 0x0228000c130075a7 */ /* 0x001064000802017f */
[----:B-1----:R-:W-:Y:S05]  /*1e5a0*/  @!P1 NANOSLEEP.SYNCS 0x989680 ;  /* 0x009896800000995d */ /* 0x002fea0003900000 */
[----:B------:R-:W1:Y:S02]  /*1e5b0*/  @!P1 SYNCS.PHASECHK.TRANS64 P1, [R19+URZ+0x22800], R12 ;  /* 0x0228000c130095a7 */ /* 0x000e64000802007f */
[----:B-1----:R-:W-:Y:S05]  /*1e5c0*/  @!P1 BRA `(.L_x_4953) ;  /* 0xfffffffc00f09947 */ /* 0x002fea000383ffff */
[----:B------:R-:W-:Y:S05]  /*1e5d0*/  BRA `(.L_x_5214) ;  /* 0xfffffea000547947 */ /* 0x000fea000383ffff */
.L_x_4959:
[----:B--2---:R2:W3:Y:S02]  /*1e5e0*/  SYNCS.PHASECHK.TRANS64.TRYWAIT P2, [R20+URZ+0x22830], R21 ;  /* 0x02283015140075a7 */ /* 0x0044e4000804017f */
[----:B---3--:R-:W-:Y:S05]  /*1e5f0*/  @!P2 NANOSLEEP.SYNCS 0x989680 ;  /* 0x009896800000a95d */ /* 0x008fea0003900000 */
[----:B------:R-:W3:Y:S02]  /*1e600*/  @!P2 SYNCS.PHASECHK.TRANS64 P2, [R20+URZ+0x22830], R21 ;  /* 0x022830151400a5a7 */ /* 0x000ee4000804007f */
[----:B---3--:R-:W-:Y:S05]  /*1e610*/  @!P2 BRA `(.L_x_4959) ;  /* 0xfffffffc00f0a947 */ /* 0x008fea000383ffff */
[----:B------:R-:W-:Y:S05]  /*1e620*/  BRA `(.L_x_4958) ;  /* 0xfffffeac00c07947 */ /* 0x000fea000383ffff */
.L_x_4964:
[----:B-1----:R1:W2:Y:S02]  /*1e630*/  SYNCS.PHASECHK.TRANS64.TRYWAIT P2, [R20+URZ+0x22850], R21 ;  /* 0x02285015140075a7 */ /* 0x0022a4000804017f */
[----:B--2---:R-:W-:Y:S05]  /*1e640*/  @!P2 NANOSLEEP.SYNCS 0x989680 ;  /* 0x009896800000a95d */ /* 0x004fea0003900000 */
[----:B------:R-:W2:Y:S02]  /*1e650*/  @!P2 SYNCS.PHASECHK.TRANS64 P2, [R20+URZ+0x22850], R21 ;  /* 0x022850151400a5a7 */ /* 0x000ea4000804007f */
[----:B--2---:R-:W-:Y:S05]  /*1e660*/  @!P2 BRA `(.L_x_4964) ;  /* 0xfffffffc00f0a947 */ /* 0x004fea000383ffff */
[----:B------:R-:W-:Y:S05]  /*1e670*/  BRA `(.L_x_4963) ;  /* 0xfffffec400f87947 */ /* 0x000fea000383ffff */
.L_x_4969:
[----:B-1----:R1:W2:Y:S02]  /*1e680*/  SYNCS.PHASECHK.TRANS64.TRYWAIT P2, [R200+URZ+0x22830], R201 ;  /* 0x022830c9c80075a7 */ /* 0x0022a4000804017f */
[----:B--2---:R-:W-:Y:S05]  /*1e690*/  @!P2 NANOSLEEP.SYNCS 0x989680 ;  /* 0x009896800000a95d */ /* 0x004fea0003900000 */
[----:B------:R-:W2:Y:S02]  /*1e6a0*/  @!P2 SYNCS.PHASECHK.TRANS64 P2, [R200+URZ+0x22830], R201 ;  /* 0x022830c9c800a5a7 */ /* 0x000ea4000804007f */
[----:B--2---:R-:W-:Y:S05]  /*1e6b0*/  @!P2 BRA `(.L_x_4969) ;  /* 0xfffffffc00f0a947 */ /* 0x004fea000383ffff */
[----:B------:R-:W-:Y:S05]  /*1e6c0*/  BRA `(.L_x_4968) ;  /* 0xfffffecc00707947 */ /* 0x000fea000383ffff */
.L_x_4974:
[----:B-1----:R1:W2:Y:S02]  /*1e6d0*/  SYNCS.PHASECHK.TRANS64.TRYWAIT P2, [R200+URZ+0x22850], R201 ;  /* 0x022850c9c80075a7 */ /* 0x0022a4000804017f */
[----:B--2---:R-:W-:Y:S05]  /*1e6e0*/  @!P2 NANOSLEEP.SYNCS 0x989680 ;  /* 0x009896800000a95d */ /* 0x004fea0003900000 */
[----:B------:R-:W2:Y:S02]  /*1e6f0*/  @!P2 SYNCS.PHASECHK.TRANS64 P2, [R200+URZ+0x22850], R201 ;  /* 0x022850c9c800a5a7 */ /* 0x000ea4000804007f */
[----:B--2---:R-:W-:Y:S05]  /*1e700*/  @!P2 BRA `(.L_x_4974) ;  /* 0xfffffffc00f0a947 */ /* 0x004fea000383ffff */
[----:B------:R-:W-:Y:S05]  /*1e710*/  BRA `(.L_x_4973) ;  /* 0xfffffeec00cc7947 */ /* 0x000fea000383ffff */
.L_x_4980:
[----:B-1----:R1:W2:Y:S02]  /*1e720*/  SYNCS.PHASECHK.TRANS64.TRYWAIT P2, [R20+URZ+0x22830], R211 ;  /* 0x022830d3140075a7 */ /* 0x0022a4000804017f */
[----:B--2---:R-:W-:Y:S05]  /*1e730*/  @!P2 NANOSLEEP.SYNCS 0x989680 ;  /* 0x009896800000a95d */ /* 0x004fea0003900000 */
[----:B------:R-:W2:Y:S02]  /*1e740*/  @!P2 SYNCS.PHASECHK.TRANS64 P2, [R20+URZ+0x22830], R211 ;  /* 0x022830d31400a5a7 */ /* 0x000ea4000804007f */
[----:B--2---:R-:W-:Y:S05]  /*1e750*/  @!P2 BRA `(.L_x_4980) ;  /* 0xfffffffc00f0a947 */ /* 0x004fea000383ffff */
[----:B------:R-:W-:Y:S05]  /*1e760*/  BRA `(.L_x_4979) ;  /* 0xfffffef400047947 */ /* 0x000fea000383ffff */
.L_x_4985:
[----:B---3--:R3:W4:Y:S02]  /*1e770*/  SYNCS.PHASECHK.TRANS64.TRYWAIT P2, [R20+URZ+0x22850], R211 ;  /* 0x022850d3140075a7 */ /* 0x008724000804017f */
[----:B----4-:R-:W-:Y:S05]  /*1e780*/  @!P2 NANOSLEEP.SYNCS 0x989680 ;  /* 0x009896800000a95d */ /* 0x010fea0003900000 */
[----:B------:R-:W4:Y:S02]  /*1e790*/  @!P2 SYNCS.PHASECHK.TRANS64 P2, [R20+URZ+0x22850], R211 ;  /* 0x022850d31400a5a7 */ /* 0x000f24000804007f */
[----:B----4-:R-:W-:Y:S05]  /*1e7a0*/  @!P2 BRA `(.L_x_4985) ;  /* 0xfffffffc00f0a947 */ /* 0x010fea000383ffff */
[----:B------:R-:W-:Y:S05]  /*1e7b0*/  BRA `(.L_x_4984) ;  /* 0xffffff0c00607947 */ /* 0x000fea000383ffff */
.L_x_4991:
[----:B------:R-:W-:Y:S02]  /*1e7c0*/  IMAD.MOV.U32 R13, RZ, RZ, R20 ;  /* 0x000000ffff0d7224 */ /* 0x000fe400078e0014 */
[----:B------:R-:W-:Y:S02]  /*1e7d0*/  IMAD.MOV.U32 R12, RZ, RZ, RZ ;  /* 0x000000ffff0c7224 */ /* 0x000fe400078e00ff */
[----:B------:R-:W-:Y:S02]  /*1e7e0*/  IMAD.MOV.U32 R11, RZ, RZ, 0x181f ;  /* 0x0000181fff0b7424 */ /* 0x000fe400078e00ff */
[----:B------:R-:W-:-:S07]  /*1e7f0*/  IMAD.MOV.U32 R15, RZ, RZ, -0x1 ;  /* 0xffffffffff0f7424 */ /* 0x000fce00078e00ff */
[----:B0----5:R-:W-:Y:S05]  /*1e800*/  WARPSYNC.COLLECTIVE R15, `(.L_x_5215) ;  /* 0x000000000f087348 */ /* 0x021fea0003c00000 */
[----:B------:R1:W2:Y:S02]  /*1e810*/  SHFL.IDX P6, R14, R13, R12, R11 ;  /* 0x0000000c0d0e7389 */ /* 0x0002a400000c000b */
[----:B012--5:R-:W-:Y:S01]  /*1e820*/  ENDCOLLECTIVE ;  /* 0x000000000000791b */ /* 0x027fe20003800000 */
.L_x_5215:
[----:B------:R-:W-:Y:S02]  /*1e830*/  IMAD.MOV.U32 R13, RZ, RZ, R4 ;  /* 0x000000ffff0d7224 */ /* 0x000fe400078e0004 */
[----:B------:R-:W-:-:S07]  /*1e840*/  IMAD.MOV.U32 R0, RZ, RZ, R14 ;  /* 0x000000ffff007224 */ /* 0x000fce00078e000e */
[----:B------:R-:W-:Y:S05]  /*1e850*/  WARPSYNC.COLLECTIVE R15, `(.L_x_5216) ;  /* 0x000000000f087348 */ /* 0x000fea0003c00000 */
[----:B------:R0:W1:Y:S02]  /*1e860*/  SHFL.IDX P6, R14, R13, R12, R11 ;  /* 0x0000000c0d0e7389 */ /* 0x00006400000c000b */
[----:B01----:R-:W-:Y:S01]  /*1e870*/  ENDCOLLECTIVE ;  /* 0x000000000000791b */ /* 0x003fe20003800000 */
.L_x_5216:
[----:B------:R-:W-:Y:S05]  /*1e880*/  BRA `(.L_x_5217) ;  /* 0xffffff3400707947 */ /* 0x000fea000383ffff */
.L_x_4994:
        /* <DEDUP_REMOVED lines=8> */
.L_x_5219:
[----:B------:R-:W-:Y:S05]  /*1e910*/  BSYNC B1 ;  /* 0x0000000000017941 */ /* 0x000fea0003800000 */
.L_x_5218:
[----:B------:R-:W-:Y:S01]  /*1e920*/  IMAD.MOV.U32 R13, RZ, RZ, R4 ;  /* 0x000000ffff0d7224 */ /* 0x000fe200078e0004 */
[----:B------:R-:W-:Y:S01]  /*1e930*/  MOV R12, 0x1 ;  /* 0x00000001000c7802 */ /* 0x000fe20000000f00 */
[----:B------:R-:W-:Y:S02]  /*1e940*/  IMAD.MOV.U32 R11, RZ, RZ, 0x181f ;  /* 0x0000181fff0b7424 */ /* 0x000fe400078e00ff */
[----:B------:R-:W-:Y:S02]  /*1e950*/  IMAD.MOV.U32 R15, RZ, RZ, -0x1 ;  /* 0xffffffffff0f7424 */ /* 0x000fe400078e00ff */
[----:B------:R-:W-:-:S07]  /*1e960*/  IMAD.MOV.U32 R0, RZ, RZ, R14 ;  /* 0x000000ffff007224 */ /* 0x000fce00078e000e */
[----:B------:R-:W-:Y:S05]  /*1e970*/  WARPSYNC.COLLECTIVE R15, `(.L_x_5220) ;  /* 0x000000000f087348 */ /* 0x000fea0003c00000 */
[----:B------:R0:W1:Y:S02]  /*1e980*/  SHFL.IDX P6, R14, R13, R12, R11 ;  /* 0x0000000c0d0e7389 */ /* 0x00006400000c000b */
[----:B01----:R-:W-:Y:S01]  /*1e990*/  ENDCOLLECTIVE ;  /* 0x000000000000791b */ /* 0x003fe20003800000 */
.L_x_5220:
[----:B------:R-:W-:Y:S05]  /*1e9a0*/  BRA `(.L_x_5221) ;  /* 0xffffff3400ac7947 */ /* 0x000fea000383ffff */
.L_x_4997:
[----:B------:R-:W-:Y:S01]  /*1e9b0*/  BSSY B1, `(.L_x_5222) ;  /* 0x0000008000017945 */ /* 0x000fe20003800000 */
[----:B---3--:R-:W-:Y:S02]  /*1e9c0*/  IMAD.MOV.U32 R13, RZ, RZ, R20 ;  /* 0x000000ffff0d7224 */ /* 0x008fe400078e0014 */
[----:B------:R-:W-:Y:S02]  /*1e9d0*/  IMAD.MOV.U32 R12, RZ, RZ, 0x2 ;  /* 0x00000002ff0c7424 */ /* 0x000fe400078e00ff */
[----:B------:R-:W-:Y:S02]  /*1e9e0*/  IMAD.MOV.U32 R11, RZ, RZ, 0x181f ;  /* 0x0000181fff0b7424 */ /* 0x000fe400078e00ff */
[----:B------:R-:W-:-:S07]  /*1e9f0*/  IMAD.MOV.U32 R15, RZ, RZ, -0x1 ;  /* 0xffffffffff0f7424 */ /* 0x000fce00078e00ff */
[----:B012-45:R-:W-:Y:S05]  /*1ea00*/  WARPSYNC.COLLECTIVE R15, `(.L_x_5223) ;  /* 0x000000000f087348 */ /* 0x037fea0003c00000 */
[----:B--2---:R2:W3:Y:S02]  /*1ea10*/  SHFL.IDX P6, R14, R13, R12, R11 ;  /* 0x0000000c0d0e7389 */ /* 0x0044e400000c000b */
[----:B012345:R-:W-:Y:S01]  /*1ea20*/  ENDCOLLECTIVE ;  /* 0x000000000000791b */ /* 0x03ffe20003800000 */
.L_x_5223:
[----:B------:R-:W-:Y:S05]  /*1ea30*/  BSYNC B1 ;  /* 0x0000000000017941 */ /* 0x000fea0003800000 */
.L_x_5222:
        /* <DEDUP_REMOVED lines=8> */
.L_x_5224:
[----:B------:R-:W-:Y:S05]  /*1eac0*/  BRA `(.L_x_5225) ;  /* 0xffffff3400d87947 */ /* 0x000fea000383ffff */
.L_x_5000:
        /* <DEDUP_REMOVED lines=8> */
.L_x_5227:
[----:B------:R-:W-:Y:S05]  /*1eb50*/  BSYNC B1 ;  /* 0x0000000000017941 */ /* 0x000fea0003800000 */
.L_x_5226:
        /* <DEDUP_REMOVED lines=8> */
.L_x_5228:
[----:B------:R-:W-:Y:S05]  /*1ebe0*/  BRA `(.L_x_5229) ;  /* 0xffffff3800047947 */ /* 0x000fea000383ffff */
.L_x_5002:
[----:B------:R-:W-:Y:S02]  /*1ebf0*/  IMAD.MOV.U32 R13, RZ, RZ, R4 ;  /* 0x000000ffff0d7224 */ /* 0x000fe400078e0004 */
[----:B------:R-:W-:Y:S02]  /*1ec00*/  IMAD.MOV.U32 R12, RZ, RZ, RZ ;  /* 0x000000ffff0c7224 */ /* 0x000fe400078e00ff */
[----:B------:R-:W-:Y:S02]  /*1ec10*/  IMAD.MOV.U32 R11, RZ, RZ, 0x1c1f ;  /* 0x00001c1fff0b7424 */ /* 0x000fe400078e00ff */
[----:B------:R-:W-:-:S07]  /*1ec20*/  IMAD.MOV.U32 R15, RZ, RZ, -0x1 ;  /* 0xffffffffff0f7424 */ /* 0x000fce00078e00ff */
[----:B------:R-:W-:Y:S05]  /*1ec30*/  WARPSYNC.COLLECTIVE R15, `(.L_x_5230) ;  /* 0x000000000f087348 */ /* 0x000fea0003c00000 */
[----:B------:R0:W1:Y:S02]  /*1ec40*/  SHFL.IDX P6, R14, R13, R12, R11 ;  /* 0x0000000c0d0e7389 */ /* 0x00006400000c000b */
[----:B01----:R-:W-:Y:S01]  /*1ec50*/  ENDCOLLECTIVE ;  /* 0x000000000000791b */ /* 0x003fe20003800000 */
.L_x_5230:
[----:B------:R-:W-:Y:S02]  /*1ec60*/  IMAD.MOV.U32 R13, RZ, RZ, R0 ;  /* 0x000000ffff0d7224 */ /* 0x000fe400078e0000 */
[----:B------:R-:W-:-:S07]  /*1ec70*/  IMAD.MOV.U32 R20, RZ, RZ, R14 ;  /* 0x000000ffff147224 */ /* 0x000fce00078e000e */
[----:B------:R-:W-:Y:S05]  /*1ec80*/  WARPSYNC.COLLECTIVE R15, `(.L_x_5231) ;  /* 0x000000000f087348 */ /* 0x000fea0003c00000 */
[----:B------:R0:W1:Y:S02]  /*1ec90*/  SHFL.IDX P6, R14, R13, R12, R11 ;  /* 0x0000000c0d0e7389 */ /* 0x00006400000c000b */
[----:B01----:R-:W-:Y:S01]  /*1eca0*/  ENDCOLLECTIVE ;  /* 0x000000000000791b */ /* 0x003fe20003800000 */
.L_x_5231:
[----:B------:R-:W-:Y:S01]  /*1ecb0*/  IMAD.MOV.U32 R12, RZ, RZ, R14 ;  /* 0x000000ffff0c7224 */ /* 0x000fe200078e000e */
[----:B------:R-:W-:Y:S06]  /*1ecc0*/  BRA `(.L_x_5232) ;  /* 0xffffff3800e87947 */ /* 0x000fec000383ffff */
.L_x_5005:
        /* <DEDUP_REMOVED lines=8> */
.L_x_5234:
[----:B------:R-:W-:Y:S05]  /*1ed50*/  BSYNC B1 ;  /* 0x0000000000017941 */ /* 0x000fea0003800000 */
.L_x_5233:
        /* <DEDUP_REMOVED lines=8> */
.L_x_5235:
[----:B------:R-:W-:Y:S01]  /*1ede0*/  IMAD.MOV.U32 R0, RZ, RZ, R14 ;  /* 0x000000ffff007224 */ /* 0x000fe200078e000e */
[----:B------:R-:W-:Y:S06]  /*1edf0*/  BRA `(.L_x_5236) ;  /* 0xffffff4800107947 */ /* 0x000fec000383ffff */
.L_x_5009:
[----:B------:R-:W-:Y:S02]  /*1ee00*/  IMAD.MOV.U32 R13, RZ, RZ, R4 ;  /* 0x000000ffff0d7224 */ /* 0x000fe400078e0004 */
[----:B------:R-:W-:Y:S02]  /*1ee10*/  IMAD.MOV.U32 R12, RZ, RZ, RZ ;  /* 0x000000ffff0c7224 */ /* 0x000fe400078e00ff */
[----:B------:R-:W-:Y:S02]  /*1ee20*/  IMAD.MOV.U32 R11, RZ, RZ, 0x181f ;  /* 0x0000181fff0b7424 */ /* 0x000fe400078e00ff */
[----:B------:R-:W-:-:S07]  /*1ee30*/  IMAD.MOV.U32 R15, RZ, RZ, -0x1 ;  /* 0xffffffffff0f7424 */ /* 0x000fce00078e00ff */
[----:B--2---:R-:W-:Y:S05]  /*1ee40*/  WARPSYNC.COLLECTIVE R15, `(.L_x_5237) ;  /* 0x000000000f087348 */ /* 0x004fea0003c00000 */
[----:B------:R0:W1:Y:S02]  /*1ee50*/  SHFL.IDX P6, R14, R13, R12, R11 ;  /* 0x0000000c0d0e7389 */ /* 0x00006400000c000b */
[----:B012---:R-:W-:Y:S01]  /*1ee60*/  ENDCOLLECTIVE ;  /* 0x000000000000791b */ /* 0x007fe20003800000 */
.L_x_5237:
[----:B------:R-:W-:Y:S02]  /*1ee70*/  IMAD.MOV.U32 R13, RZ, RZ, R3 ;  /* 0x000000ffff0d7224 */ /* 0x000fe400078e0003 */
[----:B------:R-:W-:-:S07]  /*1ee80*/  IMAD.MOV.U32 R0, RZ, RZ, R14 ;  /* 0x000000ffff007224 */ /* 0x000fce00078e000e */
[----:B------:R-:W-:Y:S05]  /*1ee90*/  WARPSYNC.COLLECTIVE R15, `(.L_x_5238) ;  /* 0x000000000f087348 */ /* 0x000fea0003c00000 */
[----:B------:R0:W1:Y:S02]  /*1eea0*/  SHFL.IDX P6, R14, R13, R12, R11 ;  /* 0x0000000c0d0e7389 */ /* 0x00006400000c000b */
[----:B01----:R-:W-:Y:S01]  /*1eeb0*/  ENDCOLLECTIVE ;  /* 0x000000000000791b */ /* 0x003fe20003800000 */
.L_x_5238:
[----:B------:R-:W-:Y:S05]  /*1eec0*/  BRA `(.L_x_5239) ;  /* 0xffffff5c00547947 */ /* 0x000fea000383ffff */
.L_x_5012:
[----:B------:R-:W-:Y:S01]  /*1eed0*/  BSSY B1, `(.L_x_5240) ;  /* 0x0000008000017945 */ /* 0x000fe20003800000 */
[----:B----4-:R-:W-:Y:S02]  /*1eee0*/  IMAD.MOV.U32 R13, RZ, RZ, R4 ;  /* 0x000000ffff0d7224 */ /* 0x010fe400078e0004 */
[----:B------:R-:W-:Y:S02]  /*1eef0*/  IMAD.MOV.U32 R12, RZ, RZ, 0x1 ;  /* 0x00000001ff0c7424 */ /* 0x000fe400078e00ff */
[----:B------:R-:W-:Y:S02]  /*1ef00*/  IMAD.MOV.U32 R11, RZ, RZ, 0x181f ;  /* 0x0000181fff0b7424 */ /* 0x000fe400078e00ff */
[----:B------:R-:W-:-:S07]  /*1ef10*/  IMAD.MOV.U32 R15, RZ, RZ, -0x1 ;  /* 0xffffffffff0f7424 */ /* 0x000fce00078e00ff */
[----:B0123--:R-:W-:Y:S05]  /*1ef20*/  WARPSYNC.COLLECTIVE R15, `(.L_x_5241) ;  /* 0x000000000f087348 */ /* 0x00ffea0003c00000 */
[----:B---3--:R3:W4:Y:S02]  /*1ef30*/  SHFL.IDX P6, R14, R13, R12, R11 ;  /* 0x0000000c0d0e7389 */ /* 0x00872400000c000b */
[----:B01234-:R-:W-:Y:S01]  /*1ef40*/  ENDCOLLECTIVE ;  /* 0x000000000000791b */ /* 0x01ffe20003800000 */
.L_x_5241:
[----:B------:R-:W-:Y:S05]  /*1ef50*/  BSYNC B1 ;  /* 0x0000000000017941 */ /* 0x000fea0003800000 */
.L_x_5240:
        /* <DEDUP_REMOVED lines=8> */
.L_x_5242:
[----:B------:R-:W-:Y:S05]  /*1efe0*/  BRA `(.L_x_5243) ;  /* 0xffffff5c00847947 */ /* 0x000fea000383ffff */
.L_x_5015:
        /* <DEDUP_REMOVED lines=8> */
.L_x_5245:
[----:B------:R-:W-:Y:S05]  /*1f070*/  BSYNC B1 ;  /* 0x0000000000017941 */ /* 0x000fea0003800000 */
.L_x_5244:
        /* <DEDUP_REMOVED lines=8> */
.L_x_5246:
[----:B------:R-:W-:Y:S05]  /*1f100*/  BRA `(.L_x_5247) ;  /* 0xffffff5c00b07947 */ /* 0x000fea000383ffff */
.L_x_5018:
        /* <DEDUP_REMOVED lines=8> */
.L_x_5249:
[----:B------:R-:W-:Y:S05]  /*1f190*/  BSYNC B1 ;  /* 0x0000000000017941 */ /* 0x000fea0003800000 */
.L_x_5248:
        /* <DEDUP_REMOVED lines=8> */
.L_x_5250:
[----:B------:R-:W-:Y:S05]  /*1f220*/  BRA `(.L_x_5251) ;  /* 0xffffff5c00dc7947 */ /* 0x000fea000383ffff */
.L_x_5037:
        /* <DEDUP_REMOVED lines=8> */
[----:B------:R-:W-:Y:S05]  /*1f2b0*/  WARPSYNC.COLLECTIVE R15, `(.L_x_5253) ;  /* 0x000000000f087348 */ /* 0x000fea0003c00000 */
[----:B------:R0:W1:Y:S02]  /*1f2c0*/  SHFL.IDX P6, R14, R13, R12, R11 ;  /* 0x0000000c0d0e7389 */ /* 0x00006400000c000b */
[----:B01----:R-:W-:Y:S01]  /*1f2d0*/  ENDCOLLECTIVE ;  /* 0x000000000000791b */ /* 0x003fe20003800000 */
.L_x_5253:
[----:B------:R-:W-:Y:S05]  /*1f2e0*/  BSYNC B1 ;  /* 0x0000000000017941 */ /* 0x000fea0003800000 */
.L_x_5252:
[----:B------:R-:W-:Y:S05]  /*1f2f0*/  BRA `(.L_x_5254) ;  /* 0xffffff7c00407947 */ /* 0x000fea000383ffff */
.L_x_5039:
[----:B------:R-:W-:Y:S01]  /*1f300*/  BSSY B1, `(.L_x_5255) ;  /* 0x0000006000017945 */ /* 0x000fe20003800000 */
[----:B------:R-:W-:-:S07]  /*1f310*/  IMAD.MOV.U32 R15, RZ, RZ, -0x1 ;  /* 0xffffffffff0f7424 */ /* 0x000fce00078e00ff */
[----:B0-----:R-:W-:Y:S05]  /*1f320*/  WARPSYNC.COLLECTIVE R15, `(.L_x_5256) ;  /* 0x000000000f0c7348 */ /* 0x001fea0003c00000 */
[----:B------:R-:W-:Y:S02]  /*1f330*/  ELECT P6, UR62, PT ;  /* 0x00000000003e782f */ /* 0x000fe400038c0000 */
[----:B------:R-:W-:Y:S01]  /*1f340*/  MOV R14, UR62 ;  /* 0x0000003e000e7c02 */ /* 0x000fe20008000f00 */
[----:B0-----:R-:W-:Y:S10]  /*1f350*/  ENDCOLLECTIVE ;  /* 0x000000000000791b */ /* 0x001ff40003800000 */
.L_x_5256:
[----:B------:R-:W-:Y:S05]  /*1f360*/  BSYNC B1 ;  /* 0x0000000000017941 */ /* 0x000fea0003800000 */
.L_x_5255:
[----:B------:R-:W-:Y:S05]  /*1f370*/  BRA `(.L_x_5038) ;  /* 0xffffff7c00387947 */ /* 0x000fea000383ffff */
.L_x_5041:
[----:B0-----:R0:W1:Y:S02]  /*1f380*/  SYNCS.PHASECHK.TRANS64.TRYWAIT P0, [R19+URZ+0x22820], R4 ;  /* 0x02282004130075a7 */ /* 0x001064000800017f */
[----:B-1----:R-:W-:Y:S05]  /*1f390*/  @!P0 NANOSLEEP.SYNCS 0x989680 ;  /* 0x009896800000895d */ /* 0x002fea0003900000 */
[----:B------:R-:W1:Y:S02]  /*1f3a0*/  @!P0 SYNCS.PHASECHK.TRANS64 P0, [R19+URZ+0x22820], R4 ;  /* 0x02282004130085a7 */ /* 0x000e64000800007f */
[----:B-1----:R-:W-:Y:S05]  /*1f3b0*/  @!P0 BRA `(.L_x_5041) ;  /* 0xfffffffc00f08947 */ /* 0x002fea000383ffff */
[----:B------:R-:W-:Y:S05]  /*1f3c0*/  BRA `(.L_x_5257) ;  /* 0xffffff7c00487947 */ /* 0x000fea000383ffff */
.L_x_5045:
[----:B0-----:R0:W1:Y:S02]  /*1f3d0*/  SYNCS.PHASECHK.TRANS64.TRYWAIT P0, [R4+URZ+0x228a0], R9 ;  /* 0x0228a009040075a7 */ /* 0x001064000800017f */
[----:B-1----:R-:W-:Y:S05]  /*1f3e0*/  @!P0 NANOSLEEP.SYNCS 0x989680 ;  /* 0x009896800000895d */ /* 0x002fea0003900000 */
[----:B------:R-:W1:Y:S02]  /*1f3f0*/  @!P0 SYNCS.PHASECHK.TRANS64 P0, [R4+URZ+0x228a0], R9 ;  /* 0x0228a009040085a7 */ /* 0x000e64000800007f */
[----:B-1----:R-:W-:Y:S05]  /*1f400*/  @!P0 BRA `(.L_x_5045) ;  /* 0xfffffffc00f08947 */ /* 0x002fea000383ffff */
[----:B------:R-:W-:Y:S05]  /*1f410*/  BRA `(.L_x_5258) ;  /* 0xffffff7c00687947 */ /* 0x000fea000383ffff */
.L_x_5050:
[----:B-1----:R1:W2:Y:S02]  /*1f420*/  SYNCS.PHASECHK.TRANS64.TRYWAIT P0, [R4+URZ+0x228c0], R9 ;  /* 0x0228c009040075a7 */ /* 0x0022a4000800017f */
[----:B--2---:R-:W-:Y:S05]  /*1f430*/  @!P0 NANOSLEEP.SYNCS 0x989680 ;  /* 0x009896800000895d */ /* 0x004fea0003900000 */
[----:B------:R-:W2:Y:S02]  /*1f440*/  @!P0 SYNCS.PHASECHK.TRANS64 P0, [R4+URZ+0x228c0], R9 ;  /* 0x0228c009040085a7 */ /* 0x000ea4000800007f */
[----:B--2---:R-:W-:Y:S05]  /*1f450*/  @!P0 BRA `(.L_x_5050) ;  /* 0xfffffffc00f08947 */ /* 0x004fea000383ffff */
[----:B------:R-:W-:Y:S05]  /*1f460*/  BRA `(.L_x_5259) ;  /* 0xffffff7c00e87947 */ /* 0x000fea000383ffff */
.L_x_5060:
[----:B0-----:R0:W1:Y:S02]  /*1f470*/  SYNCS.PHASECHK.TRANS64.TRYWAIT P1, [R5+URZ+0x228a0], R6 ;  /* 0x0228a006050075a7 */ /* 0x001064000802017f */
[----:B-1----:R-:W-:Y:S05]  /*1f480*/  @!P1 NANOSLEEP.SYNCS 0x989680 ;  /* 0x009896800000995d */ /* 0x002fea0003900000 */
[----:B------:R-:W1:Y:S02]  /*1f490*/  @!P1 SYNCS.PHASECHK.TRANS64 P1, [R5+URZ+0x228a0], R6 ;  /* 0x0228a006050095a7 */ /* 0x000e64000802007f */
[----:B-1----:R-:W-:Y:S05]  /*1f4a0*/  @!P1 BRA `(.L_x_5060) ;  /* 0xfffffffc00f09947 */ /* 0x002fea000383ffff */
[----:B------:R-:W-:Y:S05]  /*1f4b0*/  BRA `(.L_x_5260) ;  /* 0xffffff8400787947 */ /* 0x000fea000383ffff */
.L_x_5065:
[----:B-1----:R1:W2:Y:S02]  /*1f4c0*/  SYNCS.PHASECHK.TRANS64.TRYWAIT P1, [R5+URZ+0x228c0], R6 ;  /* 0x0228c006050075a7 */ /* 0x0022a4000802017f */
[----:B--2---:R-:W-:Y:S05]  /*1f4d0*/  @!P1 NANOSLEEP.SYNCS 0x989680 ;  /* 0x009896800000995d */ /* 0x004fea0003900000 */
[----:B------:R-:W2:Y:S02]  /*1f4e0*/  @!P1 SYNCS.PHASECHK.TRANS64 P1, [R5+URZ+0x228c0], R6 ;  /* 0x0228c006050095a7 */ /* 0x000ea4000802007f */
[----:B--2---:R-:W-:Y:S05]  /*1f4f0*/  @!P1 BRA `(.L_x_5065) ;  /* 0xfffffffc00f09947 */ /* 0x004fea000383ffff */
[----:B------:R-:W-:Y:S05]  /*1f500*/  BRA `(.L_x_5261) ;  /* 0xffffff8400f47947 */ /* 0x000fea000383ffff */
.L_x_5083:
        /* <DEDUP_REMOVED lines=11> */
.L_x_5263:
[----:B------:R-:W-:Y:S05]  /*1f5c0*/  BSYNC B0 ;  /* 0x0000000000007941 */ /* 0x000fea0003800000 */
.L_x_5262:
[----:B------:R-:W-:Y:S05]  /*1f5d0*/  BRA `(.L_x_5264) ;  /* 0xffffff9400ac7947 */ /* 0x000fea000383ffff */
.L_x_5085:
[----:B------:R-:W-:Y:S01]  /*1f5e0*/  BSSY B0, `(.L_x_5265) ;  /* 0x0000006000007945 */ /* 0x000fe20003800000 */
[----:B------:R-:W-:-:S07]  /*1f5f0*/  IMAD.MOV.U32 R15, RZ, RZ, -0x1 ;  /* 0xffffffffff0f7424 */ /* 0x000fce00078e00ff */
[----:B0-----:R-:W-:Y:S05]  /*1f600*/  WARPSYNC.COLLECTIVE R15, `(.L_x_5266) ;  /* 0x000000000f0c7348 */ /* 0x001fea0003c00000 */
[----:B------:R-:W-:Y:S02]  /*1f610*/  ELECT P6, UR62, PT ;  /* 0x00000000003e782f */ /* 0x000fe400038c0000 */
[----:B------:R-:W-:Y:S01]  /*1f620*/  MOV R14, UR62 ;  /* 0x0000003e000e7c02 */ /* 0x000fe20008000f00 */
[----:B0-----:R-:W-:Y:S10]  /*1f630*/  ENDCOLLECTIVE ;  /* 0x000000000000791b */ /* 0x001ff40003800000 */
.L_x_5266:
[----:B------:R-:W-:Y:S05]  /*1f640*/  BSYNC B0 ;  /* 0x0000000000007941 */ /* 0x000fea0003800000 */
.L_x_5265:
[----:B------:R-:W-:Y:S05]  /*1f650*/  BRA `(.L_x_5267) ;  /* 0xffffff9400b07947 */ /* 0x000fea000383ffff */
.L_x_5087:
[----:B-1----:R1:W2:Y:S02]  /*1f660*/  SYNCS.PHASECHK.TRANS64.TRYWAIT P0, [R0+URZ+0x22840], R2 ;  /* 0x02284002000075a7 */ /* 0x0022a4000800017f */
[----:B--2---:R-:W-:Y:S05]  /*1f670*/  @!P0 NANOSLEEP.SYNCS 0x989680 ;  /* 0x009896800000895d */ /* 0x004fea0003900000 */
[----:B------:R-:W2:Y:S02]  /*1f680*/  @!P0 SYNCS.PHASECHK.TRANS64 P0, [R0+URZ+0x22840], R2 ;  /* 0x02284002000085a7 */ /* 0x000ea4000800007f */
[----:B--2---:R-:W-:Y:S05]  /*1f690*/  @!P0 BRA `(.L_x_5087) ;  /* 0xfffffffc00f08947 */ /* 0x004fea000383ffff */
[----:B------:R-:W-:Y:S05]  /*1f6a0*/  BRA `(.L_x_5268) ;  /* 0xffffff9800147947 */ /* 0x000fea000383ffff */
.L_x_5091:
        /* <DEDUP_REMOVED lines=8> */
[----:B------:R-:W-:Y:S02]  /*1f730*/  VIADD R5, R2, 0x10 ;  /* 0x0000001002057836 */ /* 0x000fe40000000000 */
[----:B--2---:R-:W-:Y:S02]  /*1f740*/  IMAD R0, R11, R7, RZ ;  /* 0x000000070b007224 */ /* 0x004fe400078e02ff */
[----:B------:R-:W-:-:S03]  /*1f750*/  IMAD.MOV.U32 R11, RZ, RZ, 0x181f ;  /* 0x0000181fff0b7424 */ /* 0x000fc600078e00ff */
[----:B------:R-:W-:-:S13]  /*1f760*/  ISETP.GE.AND P1, PT, R2, R0, PT ;  /* 0x000000000200720c */ /* 0x000fda0003f26270 */
[----:B-----5:R-:W-:Y:S05]  /*1f770*/  WARPSYNC.COLLECTIVE R15, `(.L_x_5269) ;  /* 0x000000000f087348 */ /* 0x020fea0003c00000 */
[----:B------:R0:W1:Y:S02]  /*1f780*/  SHFL.IDX P6, R14, R13, R12, R11 ;  /* 0x0000000c0d0e7389 */ /* 0x00006400000c000b */
[----:B01---5:R-:W-:Y:S01]  /*1f790*/  ENDCOLLECTIVE ;  /* 0x000000000000791b */ /* 0x023fe20003800000 */
.L_x_5269:
[----:B------:R-:W-:Y:S02]  /*1f7a0*/  IMAD.MOV.U32 R13, RZ, RZ, R4 ;  /* 0x000000ffff0d7224 */ /* 0x000fe400078e0004 */
[----:B------:R-:W-:-:S07]  /*1f7b0*/  IMAD.MOV.U32 R6, RZ, RZ, R14 ;  /* 0x000000ffff067224 */ /* 0x000fce00078e000e */
[----:B------:R-:W-:Y:S05]  /*1f7c0*/  WARPSYNC.COLLECTIVE R15, `(.L_x_5270) ;  /* 0x000000000f087348 */ /* 0x000fea0003c00000 */
[----:B------:R0:W1:Y:S02]  /*1f7d0*/  SHFL.IDX P6, R14, R13, R12, R11 ;  /* 0x0000000c0d0e7389 */ /* 0x00006400000c000b */
[----:B01----:R-:W-:Y:S01]  /*1f7e0*/  ENDCOLLECTIVE ;  /* 0x000000000000791b */ /* 0x003fe20003800000 */
.L_x_5270:
[----:B------:R-:W-:Y:S02]  /*1f7f0*/  IMAD.MOV.U32 R13, RZ, RZ, R3 ;  /* 0x000000ffff0d7224 */ /* 0x000fe400078e0003 */
[----:B------:R-:W-:Y:S02]  /*1f800*/  IMAD.MOV.U32 R12, RZ, RZ, 0x1 ;  /* 0x00000001ff0c7424 */ /* 0x000fe400078e00ff */
[----:B------:R-:W-:-:S07]  /*1f810*/  IMAD.MOV.U32 R7, RZ, RZ, R14 ;  /* 0x000000ffff077224 */ /* 0x000fce00078e000e */
[----:B------:R-:W-:Y:S05]  /*1f820*/  WARPSYNC.COLLECTIVE R15, `(.L_x_5271) ;  /* 0x000000000f087348 */ /* 0x000fea0003c00000 */
[----:B------:R0:W1:Y:S02]  /*1f830*/  SHFL.IDX P6, R14, R13, R12, R11 ;  /* 0x0000000c0d0e7389 */ /* 0x00006400000c000b */
[----:B01----:R-:W-:Y:S01]  /*1f840*/  ENDCOLLECTIVE ;  /* 0x000000000000791b */ /* 0x003fe20003800000 */
.L_x_5271:
        /* <DEDUP_REMOVED lines=15> */
.L_x_5272:
[----:B------:R-:W-:Y:S02]  /*1f940*/  IMAD.MOV.U32 R13, RZ, RZ, R3 ;  /* 0x000000ffff0d7224 */ /* 0x000fe400078e0003 */
[----:B------:R-:W-:Y:S02]  /*1f950*/  IMAD.MOV.U32 R12, RZ, RZ, 0x2 ;  /* 0x00000002ff0c7424 */ /* 0x000fe400078e00ff */
[----:B------:R-:W-:-:S07]  /*1f960*/  IMAD.MOV.U32 R5, RZ, RZ, R14 ;  /* 0x000000ffff057224 */ /* 0x000fce00078e000e */
[----:B------:R-:W-:Y:S05]  /*1f970*/  WARPSYNC.COLLECTIVE R15, `(.L_x_5273) ;  /* 0x000000000f087348 */ /* 0x000fea0003c00000 */
[----:B------:R0:W1:Y:S02]  /*1f980*/  SHFL.IDX P6, R14, R13, R12, R11 ;  /* 0x0000000c0d0e7389 */ /* 0x00006400000c000b */
[----:B01----:R-:W-:Y:S01]  /*1f990*/  ENDCOLLECTIVE ;  /* 0x000000000000791b */ /* 0x003fe20003800000 */
.L_x_5273:
        /* <DEDUP_REMOVED lines=10> */
[----:B------:R-:W-:-:S02]  /*1fa40*/  ISETP.GE.AND P1, PT, R5, R0, PT ;  /* 0x000000000500720c */ /* 0x000fc40003f26270 */
[----:B0-----:R-:W-:-:S11]  /*1fa50*/  MOV R6, R14 ;  /* 0x0000000e00067202 */ /* 0x001fd60000000f00 */
[----:B------:R-:W-:Y:S05]  /*1fa60*/  WARPSYNC.COLLECTIVE R15, `(.L_x_5274) ;  /* 0x000000000f087348 */ /* 0x000fea0003c00000 */
[----:B------:R0:W1:Y:S02]  /*1fa70*/  SHFL.IDX P6, R14, R13, R12, R11 ;  /* 0x0000000c0d0e7389 */ /* 0x00006400000c000b */
[----:B01----:R-:W-:Y:S01]  /*1fa80*/  ENDCOLLECTIVE ;  /* 0x000000000000791b */ /* 0x003fe20003800000 */
.L_x_5274:
[----:B------:R-:W-:Y:S02]  /*1fa90*/  IMAD.MOV.U32 R13, RZ, RZ, R3 ;  /* 0x000000ffff0d7224 */ /* 0x000fe400078e0003 */
[----:B------:R-:W-:Y:S02]  /*1faa0*/  IMAD.MOV.U32 R12, RZ, RZ, 0x3 ;  /* 0x00000003ff0c7424 */ /* 0x000fe400078e00ff */
[----:B------:R-:W-:-:S07]  /*1fab0*/  IMAD.MOV.U32 R5, RZ, RZ, R14 ;  /* 0x000000ffff057224 */ /* 0x000fce00078e000e */
[----:B------:R-:W-:Y:S05]  /*1fac0*/  WARPSYNC.COLLECTIVE R15, `(.L_x_5275) ;  /* 0x000000000f087348 */ /* 0x000fea0003c00000 */
[----:B------:R0:W1:Y:S02]  /*1fad0*/  SHFL.IDX P6, R14, R13, R12, R11 ;  /* 0x0000000c0d0e7389 */ /* 0x00006400000c000b */
[----:B01----:R-:W-:Y:S01]  /*1fae0*/  ENDCOLLECTIVE ;  /* 0x000000000000791b */ /* 0x003fe20003800000 */
.L_x_5275:
        /* <DEDUP_REMOVED lines=15> */
.L_x_5276:
[----:B------:R-:W-:Y:S02]  /*1fbe0*/  IMAD.MOV.U32 R13, RZ, RZ, R3 ;  /* 0x000000ffff0d7224 */ /* 0x000fe400078e0003 */
[----:B------:R-:W-:Y:S02]  /*1fbf0*/  IMAD.MOV.U32 R12, RZ, RZ, 0x4 ;  /* 0x00000004ff0c7424 */ /* 0x000fe400078e00ff */
[----:B------:R-:W-:-:S07]  /*1fc00*/  IMAD.MOV.U32 R5, RZ, RZ, R14 ;  /* 0x000000ffff057224 */ /* 0x000fce00078e000e */
[----:B------:R-:W-:Y:S05]  /*1fc10*/  WARPSYNC.COLLECTIVE R15, `(.L_x_5277) ;  /* 0x000000000f087348 */ /* 0x000fea0003c00000 */
[----:B------:R0:W1:Y:S02]  /*1fc20*/  SHFL.IDX P6, R14, R13, R12, R11 ;  /* 0x0000000c0d0e7389 */ /* 0x00006400000c000b */
[----:B01----:R-:W-:Y:S01]  /*1fc30*/  ENDCOLLECTIVE ;  /* 0x000000000000791b */ /* 0x003fe20003800000 */
.L_x_5277:
        /* <DEDUP_REMOVED lines=15> */
.L_x_5278:
[----:B------:R-:W-:Y:S02]  /*1fd30*/  IMAD.MOV.U32 R13, RZ, RZ, R3 ;  /* 0x000000ffff0d7224 */ /* 0x000fe400078e0003 */
[----:B------:R-:W-:Y:S02]  /*1fd40*/  IMAD.MOV.U32 R12, RZ, RZ, 0x5 ;  /* 0x00000005ff0c7424 */ /* 0x000fe400078e00ff */
[----:B------:R-:W-:-:S07]  /*1fd50*/  IMAD.MOV.U32 R5, RZ, RZ, R14 ;  /* 0x000000ffff057224 */ /* 0x000fce00078e000e */
[----:B------:R-:W-:Y:S05]  /*1fd60*/  WARPSYNC.COLLECTIVE R15, `(.L_x_5279) ;  /* 0x000000000f087348 */ /* 0x000fea0003c00000 */
[----:B------:R0:W1:Y:S02]  /*1fd70*/  SHFL.IDX P6, R14, R13, R12, R11 ;  /* 0x0000000c0d0e7389 */ /* 0x00006400000c000b */
[----:B01----:R-:W-:Y:S01]  /*1fd80*/  ENDCOLLECTIVE ;  /* 0x000000000000791b */ /* 0x003fe20003800000 */
.L_x_5279:
        /* <DEDUP_REMOVED lines=15> */
.L_x_5280:
[----:B------:R-:W-:Y:S01]  /*1fe80*/  IMAD.MOV.U32 R13, RZ, RZ, R3 ;  /* 0x000000ffff0d7224 */ /* 0x000fe200078e0003 */
[----:B------:R-:W-:Y:S01]  /*1fe90*/  MOV R12, 0x6 ;  /* 0x00000006000c7802 */ /* 0x000fe20000000f00 */
[----:B------:R-:W-:-:S07]  /*1fea0*/  IMAD.MOV.U32 R5, RZ, RZ, R14 ;  /* 0x000000ffff057224 */ /* 0x000fce00078e000e */
[----:B------:R-:W-:Y:S05]  /*1feb0*/  WARPSYNC.COLLECTIVE R15, `(.L_x_5281) ;  /* 0x000000000f087348 */ /* 0x000fea0003c00000 */
[----:B------:R0:W1:Y:S02]  /*1fec0*/  SHFL.IDX P6, R14, R13, R12, R11 ;  /* 0x0000000c0d0e7389 */ /* 0x00006400000c000b */
[----:B01----:R-:W-:Y:S01]  /*1fed0*/  ENDCOLLECTIVE ;  /* 0x000000000000791b */ /* 0x003fe20003800000 */
.L_x_5281:
        /* <DEDUP_REMOVED lines=13> */
.L_x_5282:
        /* <DEDUP_REMOVED lines=8> */
.L_x_5283:
        /* <DEDUP_REMOVED lines=13> */
.L_x_5284:
[----:B------:R-:W-:Y:S01]  /*20100*/  IMAD.MOV.U32 R3, RZ, RZ, R14 ;  /* 0x000000ffff037224 */ /* 0x000fe200078e000e */
[----:B------:R-:W-:Y:S06]  /*20110*/  BRA `(.L_x_5285) ;  /* 0xffffff9800987947 */ /* 0x000fec000383ffff */
.L_x_5094:
[----:B0-----:R0:W1:Y:S02]  /*20120*/  SYNCS.PHASECHK.TRANS64.TRYWAIT P0, [R19+URZ+0x22820], R0 ;  /* 0x02282000130075a7 */ /* 0x001064000800017f */
[----:B-1----:R-:W-:Y:S05]  /*20130*/  @!P0 NANOSLEEP.SYNCS 0x989680 ;  /* 0x009896800000895d */ /* 0x002fea0003900000 */
[----:B------:R-:W1:Y:S02]  /*20140*/  @!P0 SYNCS.PHASECHK.TRANS64 P0, [R19+URZ+0x22820], R0 ;  /* 0x02282000130085a7 */ /* 0x000e64000800007f */
[----:B-1----:R-:W-:Y:S05]  /*20150*/  @!P0 BRA `(.L_x_5094) ;  /* 0xfffffffc00f08947 */ /* 0x002fea000383ffff */
[----:B------:R-:W-:Y:S05]  /*20160*/  BRA `(.L_x_5286) ;  /* 0xffffff9800f47947 */ /* 0x000fea000383ffff */
.L_x_5098:
[----:B0-----:R0:W1:Y:S02]  /*20170*/  SYNCS.PHASECHK.TRANS64.TRYWAIT P0, [R2+URZ+0x22860], R0 ;  /* 0x02286000020075a7 */ /* 0x001064000800017f */
[----:B-1----:R-:W-:Y:S05]  /*20180*/  @!P0 NANOSLEEP.SYNCS 0x989680 ;  /* 0x009896800000895d */ /* 0x002fea0003900000 */
[----:B------:R-:W1:Y:S02]  /*20190*/  @!P0 SYNCS.PHASECHK.TRANS64 P0, [R2+URZ+0x22860], R0 ;  /* 0x02286000020085a7 */ /* 0x000e64000800007f */
[----:B-1----:R-:W-:Y:S05]  /*201a0*/  @!P0 BRA `(.L_x_5098) ;  /* 0xfffffffc00f08947 */ /* 0x002fea000383ffff */
[----:B------:R-:W-:Y:S05]  /*201b0*/  BRA `(.L_x_5287) ;  /* 0xffffff9c00187947 */ /* 0x000fea000383ffff */
.L_x_5113:
[----:B-1----:R1:W2:Y:S02]  /*201c0*/  SYNCS.PHASECHK.TRANS64.TRYWAIT P0, [R2+URZ+0x22840], R6 ;  /* 0x02284006020075a7 */ /* 0x0022a4000800017f */
[----:B--2---:R-:W-:Y:S05]  /*201d0*/  @!P0 NANOSLEEP.SYNCS 0x989680 ;  /* 0x009896800000895d */ /* 0x004fea0003900000 */
[----:B------:R-:W2:Y:S02]  /*201e0*/  @!P0 SYNCS.PHASECHK.TRANS64 P0, [R2+URZ+0x22840], R6 ;  /* 0x02284006020085a7 */ /* 0x000ea4000800007f */
[----:B--2---:R-:W-:Y:S05]  /*201f0*/  @!P0 BRA `(.L_x_5113) ;  /* 0xfffffffc00f08947 */ /* 0x004fea000383ffff */
[----:B------:R-:W-:Y:S05]  /*20200*/  BRA `(.L_x_5288) ;  /* 0xffffffa400407947 */ /* 0x000fea000383ffff */
.L_x_5118:
[----:B0-----:R0:W2:Y:S02]  /*20210*/  SYNCS.PHASECHK.TRANS64.TRYWAIT P0, [R2+URZ+0x22860], R6 ;  /* 0x02286006020075a7 */ /* 0x0010a4000800017f */
[----:B--2---:R-:W-:Y:S05]  /*20220*/  @!P0 NANOSLEEP.SYNCS 0x989680 ;  /* 0x009896800000895d */ /* 0x004fea0003900000 */
[----:B------:R-:W2:Y:S02]  /*20230*/  @!P0 SYNCS.PHASECHK.TRANS64 P0, [R2+URZ+0x22860], R6 ;  /* 0x02286006020085a7 */ /* 0x000ea4000800007f */
[----:B--2---:R-:W-:Y:S05]  /*20240*/  @!P0 BRA `(.L_x_5118) ;  /* 0xfffffffc00f08947 */ /* 0x004fea000383ffff */
[----:B------:R-:W-:Y:S05]  /*20250*/  BRA `(.L_x_5289) ;  /* 0xffffffa400c07947 */ /* 0x000fea000383ffff */
.L_x_5129:
[----:B-1----:R1:W2:Y:S02]  /*20260*/  SYNCS.PHASECHK.TRANS64.TRYWAIT P0, [R3+URZ+0x22840], R2 ;  /* 0x02284002030075a7 */ /* 0x0022a4000800017f */
[----:B--2---:R-:W-:Y:S05]  /*20270*/  @!P0 NANOSLEEP.SYNCS 0x989680 ;  /* 0x009896800000895d */ /* 0x004fea0003900000 */
[----:B------:R-:W2:Y:S02]  /*20280*/  @!P0 SYNCS.PHASECHK.TRANS64 P0, [R3+URZ+0x22840], R2 ;  /* 0x02284002030085a7 */ /* 0x000ea4000800007f */
[----:B--2---:R-:W-:Y:S05]  /*20290*/  @!P0 BRA `(.L_x_5129) ;  /* 0xfffffffc00f08947 */ /* 0x004fea000383ffff */
[----:B------:R-:W-:Y:S05]  /*202a0*/  BRA `(.L_x_5290) ;  /* 0xffffffac00b07947 */ /* 0x000fea000383ffff */
.L_x_5134:
[----:B0-----:R0:W2:Y:S02]  /*202b0*/  SYNCS.PHASECHK.TRANS64.TRYWAIT P0, [R3+URZ+0x22860], R2 ;  /* 0x02286002030075a7 */ /* 0x0010a4000800017f */
[----:B--2---:R-:W-:Y:S05]  /*202c0*/  @!P0 NANOSLEEP.SYNCS 0x989680 ;  /* 0x009896800000895d */ /* 0x004fea0003900000 */
[----:B------:R-:W2:Y:S02]  /*202d0*/  @!P0 SYNCS.PHASECHK.TRANS64 P0, [R3+URZ+0x22860], R2 ;  /* 0x02286002030085a7 */ /* 0x000ea4000800007f */
[----:B--2---:R-:W-:Y:S05]  /*202e0*/  @!P0 BRA `(.L_x_5134) ;  /* 0xfffffffc00f08947 */ /* 0x004fea000383ffff */
[----:B------:R-:W-:Y:S05]  /*202f0*/  BRA `(.L_x_5291) ;  /* 0xffffffb0002c7947 */ /* 0x000fea000383ffff */
.L_x_5145:
[----:B-1----:R1:W2:Y:S02]  /*20300*/  SYNCS.PHASECHK.TRANS64.TRYWAIT P0, [R3+URZ+0x22840], R2 ;  /* 0x02284002030075a7 */ /* 0x0022a4000800017f */
[----:B--2---:R-:W-:Y:S05]  /*20310*/  @!P0 NANOSLEEP.SYNCS 0x989680 ;  /* 0x009896800000895d */ /* 0x004fea0003900000 */
[----:B------:R-:W2:Y:S02]  /*20320*/  @!P0 SYNCS.PHASECHK.TRANS64 P0, [R3+URZ+0x22840], R2 ;  /* 0x02284002030085a7 */ /* 0x000ea4000800007f */
[----:B--2---:R-:W-:Y:S05]  /*20330*/  @!P0 BRA `(.L_x_5145) ;  /* 0xfffffffc00f08947 */ /* 0x004fea000383ffff */
[----:B------:R-:W-:Y:S05]  /*20340*/  BRA `(.L_x_5292) ;  /* 0xffffffb400fc7947 */ /* 0x000fea000383ffff */
.L_x_5150:
[----:B--2---:R2:W3:Y:S02]  /*20350*/  SYNCS.PHASECHK.TRANS64.TRYWAIT P0, [R3+URZ+0x22860], R2 ;  /* 0x02286002030075a7 */ /* 0x0044e4000800017f */
[----:B---3--:R-:W-:Y:S05]  /*20360*/  @!P0 NANOSLEEP.SYNCS 0x989680 ;  /* 0x009896800000895d */ /* 0x008fea0003900000 */
[----:B------:R-:W3:Y:S02]  /*20370*/  @!P0 SYNCS.PHASECHK.TRANS64 P0, [R3+URZ+0x22860], R2 ;  /* 0x02286002030085a7 */ /* 0x000ee4000800007f */
[----:B---3--:R-:W-:Y:S05]  /*20380*/  @!P0 BRA `(.L_x_5150) ;  /* 0xfffffffc00f08947 */ /* 0x008fea000383ffff */
[----:B------:R-:W-:Y:S05]  /*20390*/  BRA `(.L_x_5293) ;  /* 0xffffffb8007c7947 */ /* 0x000fea000383ffff */
.L_x_5162:
[----:B---34-:R-:W3:Y:S01]  /*203a0*/  LDL R0, [R1] ;  /* 0x0000000001007983 */ /* 0x018ee20000100800 */
        /* <DEDUP_REMOVED lines=8> */
.L_x_5295:
[----:B------:R-:W-:Y:S05]  /*20430*/  BSYNC B0 ;  /* 0x0000000000007941 */ /* 0x000fea0003800000 */
.L_x_5294:
        /* <DEDUP_REMOVED lines=9> */
.L_x_5296:
        /* <DEDUP_REMOVED lines=26> */
.L_x_5297:
        /* <DEDUP_REMOVED lines=8> */
.L_x_5298:
[----:B------:R-:W-:Y:S01]  /*206f0*/  IMAD.MOV.U32 R12, RZ, RZ, 0x4 ;  /* 0x00000004ff0c7424 */ /* 0x000fe200078e00ff */
[----:B------:R-:W-:-:S04]  /*20700*/  MOV R3, R14 ;  /* 0x0000000e00037202 */ /* 0x000fc80000000f00 */
[----:B------:R-:W-:-:S05]  /*20710*/  SEL R3, R3, RZ, P2 ;  /* 0x000000ff03037207 */ /* 0x000fca0001000000 */
[----:B------:R-:W-:-:S04]  /*20720*/  IMAD.IADD R2, R2, 0x1, R3 ;  /* 0x0000000102027824 */ /* 0x000fc800078e0203 */
[----:B------:R-:W-:-:S07]  /*20730*/  IMAD.MOV.U32 R13, RZ, RZ, R2 ;  /* 0x000000ffff0d7224 */ /* 0x000fce00078e0002 */
[----:B------:R-:W-:Y:S05]  /*20740*/  WARPSYNC.COLLECTIVE R15, `(.L_x_5299) ;  /* 0x000000000f087348 */ /* 0x000fea0003c00000 */
[----:B------:R0:W1:Y:S02]  /*20750*/  SHFL.UP P6, R14, R13, R12, R11 ;  /* 0x0400000c0d0e7389 */ /* 0x00006400000c000b */
[----:B01----:R-:W-:Y:S01]  /*20760*/  ENDCOLLECTIVE ;  /* 0x000000000000791b */ /* 0x003fe20003800000 */
.L_x_5299:
        /* <DEDUP_REMOVED lines=8> */
.L_x_5300:
        /* <DEDUP_REMOVED lines=8> */
.L_x_5301:
        /* <DEDUP_REMOVED lines=9> */
.L_x_5302:
[----:B------:R-:W-:Y:S01]  /*20900*/  IMAD.MOV.U32 R9, RZ, RZ, R14 ;  /* 0x000000ffff097224 */ /* 0x000fe200078e000e */
[----:B------:R-:W-:Y:S06]  /*20910*/  BRA `(.L_x_5303) ;  /* 0xffffffbc00cc7947 */ /* 0x000fec000383ffff */
.L_x_5165:
        /* <DEDUP_REMOVED lines=8> */
.L_x_5305:
[----:B------:R-:W-:Y:S05]  /*209a0*/  BSYNC B0 ;  /* 0x0000000000007941 */ /* 0x000fea0003800000 */
.L_x_5304:
        /* <DEDUP_REMOVED lines=10> */
.L_x_5306:
        /* <DEDUP_REMOVED lines=8> */
.L_x_5307:
[----:B------:R-:W-:Y:S02]  /*20ad0*/  IMAD.MOV.U32 R12, RZ, RZ, 0x8 ;  /* 0x00000008ff0c7424 */ /* 0x000fe400078e00ff */
[----:B------:R-:W-:-:S05]  /*20ae0*/  IMAD.MOV.U32 R3, RZ, RZ, R14 ;  /* 0x000000ffff037224 */ /* 0x000fca00078e000e */
[----:B------:R-:W-:-:S04]  /*20af0*/  SEL R3, R3, RZ, P3 ;  /* 0x000000ff03037207 */ /* 0x000fc80001800000 */
[----:B------:R-:W-:-:S05]  /*20b00*/  IADD3 R2, R2, R3, RZ ;  /* 0x0000000302027210 */ /* 0x000fca0007ffe0ff */
[----:B------:R-:W-:-:S07]  /*20b10*/  IMAD.MOV.U32 R13, RZ, RZ, R2 ;  /* 0x000000ffff0d7224 */ /* 0x000fce00078e0002 */
[----:B------:R-:W-:Y:S05]  /*20b20*/  WARPSYNC.COLLECTIVE R15, `(.L_x_5308) ;  /* 0x000000000f087348 */ /* 0x000fea0003c00000 */
[----:B------:R0:W1:Y:S02]  /*20b30*/  SHFL.UP P6, R14, R13, R12, R11 ;  /* 0x0400000c0d0e7389 */ /* 0x00006400000c000b */
[----:B01----:R-:W-:Y:S01]  /*20b40*/  ENDCOLLECTIVE ;  /* 0x000000000000791b */ /* 0x003fe20003800000 */
.L_x_5308:
        /* <DEDUP_REMOVED lines=8> */
.L_x_5309:
        /* <DEDUP_REMOVED lines=9> */
.L_x_5310:
[----:B------:R-:W-:Y:S01]  /*20c60*/  IMAD.MOV.U32 R9, RZ, RZ, R14 ;  /* 0x000000ffff097224 */ /* 0x000fe200078e000e */
[----:B------:R-:W-:Y:S06]  /*20c70*/  BRA `(.L_x_5311) ;  /* 0xffffffbc00a07947 */ /* 0x000fec000383ffff */
.L_x_5167:
[----:B------:R-:W-:Y:S01]  /*20c80*/  BSSY B0, `(.L_x_5312) ;  /* 0x0000006000007945 */ /* 0x000fe20003800000 */
[----:B------:R-:W-:Y:S01]  /*20c90*/  PLOP3.LUT P6, PT, P6, PT, PT, 0x8, 0x0 ;  /* 0x000000000000781c */ /* 0x000fe200037ce170 */
[----:B------:R-:W-:-:S12]  /*20ca0*/  IMAD.MOV.U32 R15, RZ, RZ, -0x1 ;  /* 0xffffffffff0f7424 */ /* 0x000fd800078e00ff */
[----:B0-----:R-:W-:Y:S05]  /*20cb0*/  WARPSYNC.COLLECTIVE R15, `(.L_x_5313) ;  /* 0x000000000f087348 */ /* 0x001fea0003c00000 */
[----:B------:R-:W-:Y:S01]  /*20cc0*/  VOTE.ANY R14, PT, P6 ;  /* 0x00000000000e7806 */ /* 0x000fe200030e0100 */
[----:B0-----:R-:W-:Y:S06]  /*20cd0*/  ENDCOLLECTIVE ;  /* 0x000000000000791b */ /* 0x001fec0003800000 */
.L_x_5313:
[----:B------:R-:W-:Y:S05]  /*20ce0*/  BSYNC B0 ;  /* 0x0000000000007941 */ /* 0x000fea0003800000 */
.L_x_5312:
        /* <DEDUP_REMOVED lines=10> */
.L_x_5314:
[----:B------:R-:W-:Y:S02]  /*20d90*/  IMAD.MOV.U32 R13, RZ, RZ, R6 ;  /* 0x000000ffff0d7224 */ /* 0x000fe400078e0006 */
[----:B------:R-:W-:-:S07]  /*20da0*/  IMAD.MOV.U32 R4, RZ, RZ, R14 ;  /* 0x000000ffff047224 */ /* 0x000fce00078e000e */
[----:B------:R-:W-:Y:S05]  /*20db0*/  WARPSYNC.COLLECTIVE R15, `(.L_x_5315) ;  /* 0x000000000f087348 */ /* 0x000fea0003c00000 */
[----:B------:R0:W1:Y:S02]  /*20dc0*/  SHFL.IDX P6, R14, R13, R12, R11 ;  /* 0x0000000c0d0e7389 */ /* 0x00006400000c000b */
[----:B01----:R-:W-:Y:S01]  /*20dd0*/  ENDCOLLECTIVE ;  /* 0x000000000000791b */ /* 0x003fe20003800000 */
.L_x_5315:
[----:B------:R-:W-:Y:S02]  /*20de0*/  IMAD.MOV.U32 R6, RZ, RZ, R14 ;  /* 0x000000ffff067224 */ /* 0x000fe400078e000e */
[----:B------:R-:W-:-:S05]  /*20df0*/  IMAD.IADD R10, R3, 0x1, R10 ;  /* 0x00000001030a7824 */ /* 0x000fca00078e020a */
[----:B------:R0:W-:Y:S01]  /*20e00*/  STL [R1+0xc], R10 ;  /* 0x00000c0a01007387 */ /* 0x0001e20000100800 */
[----:B------:R-:W-:Y:S05]  /*20e10*/  BRA `(.L_x_5316) ;  /* 0xffffffbc00807947 */ /* 0x000fea000383ffff */
.L_x_5169:
[----:B------:R-:W-:Y:S01]  /*20e20*/  BSSY B0, `(.L_x_5317) ;  /* 0x0000008000007945 */ /* 0x000fe20003800000 */
[----:B------:R-:W-:Y:S02]  /*20e30*/  IMAD.MOV.U32 R13, RZ, RZ, R7 ;  /* 0x000000ffff0d7224 */ /* 0x000fe400078e0007 */
[----:B------:R-:W-:Y:S02]  /*20e40*/  IMAD.MOV.U32 R12, RZ, RZ, R3 ;  /* 0x000000ffff0c7224 */ /* 0x000fe400078e0003 */
[----:B------:R-:W-:Y:S02]  /*20e50*/  IMAD.MOV.U32 R11, RZ, RZ, 0x1f ;  /* 0x0000001fff0b7424 */ /* 0x000fe400078e00ff */
[----:B------:R-:W-:-:S07]  /*20e60*/  IMAD.MOV.U32 R15, RZ, RZ, -0x1 ;  /* 0xffffffffff0f7424 */ /* 0x000fce00078e00ff */
[----:B0-----:R-:W-:Y:S05]  /*20e70*/  WARPSYNC.COLLECTIVE R15, `(.L_x_5318) ;  /* 0x000000000f087348 */ /* 0x001fea0003c00000 */
[----:B------:R1:W2:Y:S02]  /*20e80*/  SHFL.IDX P6, R14, R13, R12, R11 ;  /* 0x0000000c0d0e7389 */ /* 0x0002a400000c000b */
[----:B012---:R-:W-:Y:S01]  /*20e90*/  ENDCOLLECTIVE ;  /* 0x000000000000791b */ /* 0x007fe20003800000 */
.L_x_5318:
[----:B------:R-:W-:Y:S05]  /*20ea0*/  BSYNC B0 ;  /* 0x0000000000007941 */ /* 0x000fea0003800000 */
.L_x_5317:
[----:B------:R-:W-:Y:S01]  /*20eb0*/  IMAD.MOV.U32 R8, RZ, RZ, R14 ;  /* 0x000000ffff087224 */ /* 0x000fe200078e000e */
[----:B------:R-:W-:Y:S06]  /*20ec0*/  BRA `(.L_x_5168) ;  /* 0xffffffbc006c7947 */ /* 0x000fec000383ffff */
.L_x_5175:
[----:B0-----:R0:W1:Y:S02]  /*20ed0*/  SYNCS.PHASECHK.TRANS64.TRYWAIT P0, [R0+URZ+0x22820], R3 ;  /* 0x02282003000075a7 */ /* 0x001064000800017f */
[----:B-1----:R-:W-:Y:S05]  /*20ee0*/  @!P0 NANOSLEEP.SYNCS 0x989680 ;  /* 0x009896800000895d */ /* 0x002fea0003900000 */
[----:B------:R-:W1:Y:S02]  /*20ef0*/  @!P0 SYNCS.PHASECHK.TRANS64 P0, [R0+URZ+0x22820], R3 ;  /* 0x02282003000085a7 */ /* 0x000e64000800007f */
[----:B-1----:R-:W-:Y:S05]  /*20f00*/  @!P0 BRA `(.L_x_5175) ;  /* 0xfffffffc00f08947 */ /* 0x002fea000383ffff */
[----:B------:R-:W-:Y:S05]  /*20f10*/  BRA `(.L_x_5319) ;  /* 0xffffffc800087947 */ /* 0x000fea000383ffff */
.L_x_5176:
        /* <DEDUP_REMOVED lines=11> */
.L_x_5321:
[----:B------:R-:W-:Y:S05]  /*20fd0*/  BSYNC B0 ;  /* 0x0000000000007941 */ /* 0x000fea0003800000 */
.L_x_5320:
[----:B------:R-:W-:Y:S05]  /*20fe0*/  BRA `(.L_x_5322) ;  /* 0xffffffc400f07947 */ /* 0x000fea000383ffff */
.L_x_5177:
[----:B------:R-:W-:Y:S01]  /*20ff0*/  BSSY B0, `(.L_x_5323) ;  /* 0x0000006000007945 */ /* 0x000fe20003800000 */
[----:B------:R-:W-:-:S07]  /*21000*/  IMAD.MOV.U32 R15, RZ, RZ, -0x1 ;  /* 0xffffffffff0f7424 */ /* 0x000fce00078e00ff */
[----:B01----:R-:W-:Y:S05]  /*21010*/  WARPSYNC.COLLECTIVE R15, `(.L_x_5324) ;  /* 0x000000000f0c7348 */ /* 0x003fea0003c00000 */
[----:B------:R-:W-:Y:S02]  /*21020*/  ELECT P6, UR62, PT ;  /* 0x00000000003e782f */ /* 0x000fe400038c0000 */
[----:B------:R-:W-:Y:S01]  /*21030*/  MOV R14, UR62 ;  /* 0x0000003e000e7c02 */ /* 0x000fe20008000f00 */
[----:B01----:R-:W-:Y:S10]  /*21040*/  ENDCOLLECTIVE ;  /* 0x000000000000791b */ /* 0x003ff40003800000 */
.L_x_5324:
[----:B------:R-:W-:Y:S05]  /*21050*/  BSYNC B0 ;  /* 0x0000000000007941 */ /* 0x000fea0003800000 */
.L_x_5323:
[----:B------:R-:W-:Y:S05]  /*21060*/  BRA `(.L_x_5325) ;  /* 0xffffffc400e47947 */ /* 0x000fea000383ffff */
.L_x_5179:
[----:B0-----:R0:W1:Y:S02]  /*21070*/  SYNCS.PHASECHK.TRANS64.TRYWAIT P0, [R6+URZ], R5 ;  /* 0x00000005060075a7 */ /* 0x001064000800017f */
[----:B-1----:R-:W-:Y:S05]  /*21080*/  @!P0 NANOSLEEP.SYNCS 0x989680 ;  /* 0x009896800000895d */ /* 0x002fea0003900000 */
[----:B------:R-:W1:Y:S02]  /*21090*/  @!P0 SYNCS.PHASECHK.TRANS64 P0, [R6+URZ], R5 ;  /* 0x00000005060085a7 */ /* 0x000e64000800007f */
[----:B-1----:R-:W-:Y:S05]  /*210a0*/  @!P0 BRA `(.L_x_5179) ;  /* 0xfffffffc00f08947 */ /* 0x002fea000383ffff */
[----:B------:R-:W-:Y:S05]  /*210b0*/  BRA `(.L_x_5326) ;  /* 0xffffffc800207947 */ /* 0x000fea000383ffff */
.L_x_5180:
[----:B-1----:R1:W2:Y:S02]  /*210c0*/  SYNCS.PHASECHK.TRANS64.TRYWAIT P0, [R7+URZ], R2 ;  /* 0x00000002070075a7 */ /* 0x0022a4000800017f */
[----:B--2---:R-:W-:Y:S05]  /*210d0*/  @!P0 NANOSLEEP.SYNCS 0x989680 ;  /* 0x009896800000895d */ /* 0x004fea0003900000 */
[----:B------:R-:W2:Y:S02]  /*210e0*/  @!P0 SYNCS.PHASECHK.TRANS64 P0, [R7+URZ], R2 ;  /* 0x00000002070085a7 */ /* 0x000ea4000800007f */
[----:B--2---:R-:W-:Y:S05]  /*210f0*/  @!P0 BRA `(.L_x_5180) ;  /* 0xfffffffc00f08947 */ /* 0x004fea000383ffff */
[----:B------:R-:W-:Y:S05]  /*21100*/  BRA `(.L_x_5327) ;  /* 0xffffffc800147947 */ /* 0x000fea000383ffff */
.L_x_5182:
[----:B--2---:R2:W3:Y:S02]  /*21110*/  SYNCS.PHASECHK.TRANS64.TRYWAIT P0, [R4+URZ], R5 ;  /* 0x00000005040075a7 */ /* 0x0044e4000800017f */
[----:B---3--:R-:W-:Y:S05]  /*21120*/  @!P0 NANOSLEEP.SYNCS 0x989680 ;  /* 0x009896800000895d */ /* 0x008fea0003900000 */
[----:B------:R-:W3:Y:S02]  /*21130*/  @!P0 SYNCS.PHASECHK.TRANS64 P0, [R4+URZ], R5 ;  /* 0x00000005040085a7 */ /* 0x000ee4000800007f */
[----:B---3--:R-:W-:Y:S05]  /*21140*/  @!P0 BRA `(.L_x_5182) ;  /* 0xfffffffc00f08947 */ /* 0x008fea000383ffff */
[----:B------:R-:W-:Y:S05]  /*21150*/  BRA `(.L_x_5328) ;  /* 0xffffffc8001c7947 */ /* 0x000fea000383ffff */
.L_x_5329:
        /* <DEDUP_REMOVED lines=10> */
.L_x_6146:


//--------------------- .text._ZN7cutlass13device_kernelIN5flash11enable_sm90INS1_16FlashAttnFwdSm90INS1_25CollectiveMainloopFwdSm90ILi2EN4cute5tupleIJNS5_1CILi1EEES8_S8_EEENS6_IJNS7_ILi128EEENS7_ILi96EEENS7_ILi64EEEEEELi256ENS_6half_tEfNS_4arch4Sm90ELb1ELb0ELb0ELb1ELb0ELb0ELb1ELb1ELb0ELb1ELb1ELb0EEENS1_21CollectiveEpilogueFwdINS6_IJSA_NS7_ILi256EEESB_EEES9_SE_SG_Li256ELb1ELb1ELb1ELb0EEENS1_36VarlenDynamicPersistentTileSchedulerILi128ELi96ELi256ELi128ELb1ELb1ELb1ELb1ELb1ELb1EEEEEEEEEvNT_6ParamsE --------------------------
	.section	.text._ZN7cutlass13device_kernelIN5flash11enable_sm90INS1_16FlashAttnFwdSm90INS1_25CollectiveMainloopFwdSm90ILi2EN4cute5tupleIJNS5_1CILi1EEES8_S8_EEENS6_IJNS7_ILi128EEENS7_ILi96EEENS7_ILi64EEEEEELi256ENS_6half_tEfNS_4arch4Sm90ELb1ELb0ELb0ELb1ELb0ELb0ELb1ELb1ELb0ELb1ELb1ELb0EEENS1_21CollectiveEpilogueFwdINS6_IJSA_NS7_ILi256EEESB_EEES9_SE_SG_Li256ELb1ELb1ELb1ELb0EEENS1_36VarlenDynamicPersistentTileSchedulerILi128ELi96ELi256ELi128ELb1ELb1ELb1ELb1ELb1ELb1EEEEEEEEEvNT_6ParamsE,"ax",@progbits
	.align	128
.text._ZN7cutlass13device_kernelIN5flash11enable_sm90INS1_16FlashAttnFwdSm90INS1_25CollectiveMainloopFwdSm90ILi2EN4cute5tupleIJNS5_1CILi1EEES8_S8_EEENS6_IJNS7_ILi128EEENS7_ILi96EEENS7_ILi64EEEEEELi256ENS_6half_tEfNS_4arch4Sm90ELb1ELb0ELb0ELb1ELb0ELb0ELb1ELb1ELb0ELb1ELb1ELb0EEENS1_21CollectiveEpilogueFwdINS6_IJSA_NS7_ILi256EEESB_EEES9_SE_SG_Li256ELb1ELb1ELb1ELb0EEENS1_36VarlenDynamicPersistentTileSchedulerILi128ELi96ELi256ELi128ELb1ELb1ELb1ELb1ELb1ELb1EEEEEEEEEvNT_6ParamsE:
        .type           _ZN7cutlass13device_kernelIN5flash11enable_sm90INS1_16FlashAttnFwdSm90INS1_25CollectiveMainloopFwdSm90ILi2EN4cute5tupleIJNS5_1CILi1EEES8_S8_EEENS6_IJNS7_ILi128EEENS7_ILi96EEENS7_ILi64EEEEEELi256ENS_6half_tEfNS_4arch4Sm90ELb1ELb0ELb0ELb1ELb0ELb0ELb1ELb1ELb0ELb1ELb1ELb0EEENS1_21CollectiveEpilogueFwdINS6_IJSA_NS7_ILi256EEESB_EEES9_SE_SG_Li256ELb1ELb1ELb1ELb0EEENS1_36VarlenDynamicPersistentTileSchedulerILi128ELi96ELi256ELi128ELb1ELb1ELb1ELb1ELb1ELb1EEEEEEEEEvNT_6ParamsE,@function
        .size           _ZN7cutlass13device_kernelIN5flash11enable_sm90INS1_16FlashAttnFwdSm90INS1_25CollectiveMainloopFwdSm90ILi2EN4cute5tupleIJNS5_1CILi1EEES8_S8_EEENS6_IJNS7_ILi128EEENS7_ILi96EEENS7_ILi64EEEEEELi256ENS_6half_tEfNS_4arch4Sm90ELb1ELb0ELb0ELb1ELb0ELb0ELb1ELb1ELb0ELb1ELb1ELb0EEENS1_21CollectiveEpilogueFwdINS6_IJSA_NS7_ILi256EEESB_EEES9_SE_SG_Li256ELb1ELb1ELb1ELb0EEENS1_36VarlenDynamicPersistentTileSchedulerILi128ELi96ELi256ELi128ELb1ELb1ELb1ELb1ELb1ELb1EEEEEEEEEvNT_6ParamsE,(.L_x_6147 - _ZN7cutlass13device_kernelIN5flash11enable_sm90INS1_16FlashAttnFwdSm90INS1_25CollectiveMainloopFwdSm90ILi2EN4cute5tupleIJNS5_1CILi1EEES8_S8_EEENS6_IJNS7_ILi128EEENS7_ILi96EEENS7_ILi64EEEEEELi256ENS_6half_tEfNS_4arch4Sm90ELb1ELb0ELb0ELb1ELb0ELb0ELb1ELb1ELb0ELb1ELb1ELb0EEENS1_21CollectiveEpilogueFwdINS6_IJSA_NS7_ILi256EEESB_EEES9_SE_SG_Li256ELb1ELb1ELb1ELb0EEENS1_36VarlenDynamicPersistentTileSchedulerILi128ELi96ELi256ELi128ELb1ELb1ELb1ELb1ELb1ELb1EEEEEEEEEvNT_6ParamsE)
        .other          _ZN7cutlass13device_kernelIN5flash11enable_sm90INS1_16FlashAttnFwdSm90INS1_25CollectiveMainloopFwdSm90ILi2EN4cute5tupleIJNS5_1CILi1EEES8_S8_EEENS6_IJNS7_ILi128EEENS7_ILi96EEENS7_ILi64EEEEEELi256ENS_6half_tEfNS_4arch4Sm90ELb1ELb0ELb0ELb1ELb0ELb0ELb1ELb1ELb0ELb1ELb1ELb0EEENS1_21CollectiveEpilogueFwdINS6_IJSA_NS7_ILi256EEESB_EEES9_SE_SG_Li256ELb1ELb1ELb1ELb0EEENS1_36VarlenDynamicPersistentTileSchedulerILi128ELi96ELi256ELi128ELb1ELb1ELb1ELb1ELb1ELb1EEEEEEEEEvNT_6ParamsE,@"STO_CUDA_ENTRY STV_DEFAULT"
_ZN7cutlass13device_kernelIN5flash11enable_sm90INS1_16FlashAttnFwdSm90INS1_25CollectiveMainloopFwdSm90ILi2EN4cute5tupleIJNS5_1CILi1EEES8_S8_EEENS6_IJNS7_ILi128EEENS7_ILi96EEENS7_ILi64EEEEEELi256ENS_6half_tEfNS_4arch4Sm90ELb1ELb0ELb0ELb1ELb0ELb0ELb1ELb1ELb0ELb1ELb1ELb0EEENS1_21CollectiveEpilogueFwdINS6_IJSA_NS7_ILi256EEESB_EEES9_SE_SG_Li256ELb1ELb1ELb1ELb0EEENS1_36VarlenDynamicPersistentTileSchedulerILi128ELi96ELi256ELi128ELb1ELb1ELb1ELb1ELb1ELb1EEEEEEEEEvNT_6ParamsE:
        /* <DEDUP_REMOVED lines=17> */
.L_x_5331:
[----:B------:R-:W-:Y:S05]  /*0110*/  BSYNC B0 ;  /* 0x0000000000007941 */ /* 0x000fea0003800000 */
.L_x_5330:
        /* <DEDUP_REMOVED lines=42> */
.L_x_5332:
        /* <DEDUP_REMOVED lines=22> */
.L_x_5333:
        /* <DEDUP_REMOVED lines=18> */
.L_x_5334:
        /* <DEDUP_REMOVED lines=22> */
.L_x_5335:
        /* <DEDUP_REMOVED lines=22> */
.L_x_5336:
        /* <DEDUP_REMOVED lines=8> */
.L_x_5338:
        /* <DEDUP_REMOVED lines=18> */
[----:B------:R-:W3:Y:S01]  /*0aa0*/  LDL R11, [R1+0x78] ;  /* 0x00007800010b7983 */ /* 0x000ee20000100800 */
        /* <DEDUP_REMOVED lines=24> */
[----:B------:R-:W-:Y:S02]  /*0c30*/  LEA.HI R7, R7, R12, RZ, 0x5 ;  /* 0x0000000c07077211 */ /* 0x000fe400078f28ff */
[----:B------:R-:W-:Y:S01]  /*0c40*/  LEA.HI R2, R2, R3, RZ, 0x1 ;  /* 0x0000000302027211 */ /* 0x000fe200078f08ff */
[----:B------:R-:W-:Y:S01]  /*0c50*/  IMAD.IADD R0, R0, 0x1, -R9 ;  /* 0x0000000100007824 */ /* 0x000fe200078e0a09 */
[----:B------:R-:W-:Y:S01]  /*0c60*/  SHF.R.S32.HI R7, RZ, 0x5, R7 ;  /* 0x00000005ff077819 */ /* 0x000fe20000011407 */
[----:B------:R-:W-:Y:S01]  /*0c70*/  IMAD.IADD R5, R6, 0x1, -R5 ;  /* 0x0000000106057824 */ /* 0x000fe200078e0a05 */
[----:B------:R-:W-:Y:S02]  /*0c80*/  LOP3.LUT R10, R10, 0xfffffffc, RZ, 0xc0, !PT ;  /* 0xfffffffc0a0a7812 */ /* 0x000fe400078ec0ff */
[----:B------:R-:W-:Y:S01]  /*0c90*/  LOP3.LUT R2, R2, 0x3fffffe, RZ, 0xc0, !PT ;  /* 0x03fffffe02027812 */ /* 0x000fe200078ec0ff */
[----:B------:R-:W-:Y:S01]  /*0ca0*/  IMAD R7, R7, 0x10, R0 ;  /* 0x0000001007077824 */ /* 0x000fe200078e0200 */
[----:B------:R-:W-:Y:S01]  /*0cb0*/  LOP3.LUT R8, R8, 0x7ffffffc, RZ, 0xc0, !PT ;  /* 0x7ffffffc08087812 */ /* 0x000fe200078ec0ff */
[----:B------:R-:W-:-:S02]  /*0cc0*/  IMAD R0, R5, 0x8, R4 ;  /* 0x0000000805007824 */ /* 0x000fc400078e0204 */
[----:B------:R-:W-:Y:S02]  /*0cd0*/  IMAD.IADD R10, R16, 0x1, -R10 ;  /* 0x00000001100a7824 */ /* 0x000fe400078e0a0a */
[----:B------:R-:W-:Y:S01]  /*0ce0*/  IMAD.IADD R2, R3, 0x1, -R2 ;  /* 0x0000000103027824 */ /* 0x000fe200078e0a02 */
[----:B------:R0:W-:Y:S01]  /*0cf0*/  STL [R1+0x80], R0 ;  /* 0x0000800001007387 */ /* 0x0001e20000100800 */
[----:B------:R-:W-:Y:S01]  /*0d00*/  IMAD.IADD R8, R12, 0x1, -R8 ;  /* 0x000000010c087824 */ /* 0x000fe200078e0a08 */
[----:B------:R-:W-:-:S03]  /*0d10*/  LEA.HI R6, R10, R10, RZ, 0x1 ;  /* 0x0000000a0a067211 */ /* 0x000fc600078f08ff */
[----:B------:R-:W-:Y:S01]  /*0d20*/  IMAD.SHL.U32 R204, R8, 0x2, RZ ;  /* 0x0000000208cc7824 */ /* 0x000fe200078e00ff */
[----:B------:R-:W-:Y:S01]  /*0d30*/  LOP3.LUT R3, R6, 0x1ffffffe, RZ, 0xc0, !PT ;  /* 0x1ffffffe06037812 */ /* 0x000fe200078ec0ff */
[----:B0-----:R-:W-:Y:S02]  /*0d40*/  IMAD R0, R2, 0x40, R7 ;  /* 0x0000004002007824 */ /* 0x001fe400078e0207 */
[----:B------:R-:W-:-:S03]  /*0d50*/  IMAD.MOV.U32 R5, RZ, RZ, R13 ;  /* 0x000000ffff057224 */ /* 0x000fc600078e000d */
[----:B------:R0:W-:Y:S01]  /*0d60*/  STL [R1+0x7c], R0 ;  /* 0x00007c0001007387 */ /* 0x0001e20000100800 */
[----:B------:R-:W-:-:S03]  /*0d70*/  VIADD R13, R204, 0x8 ;  /* 0x00000008cc0d7836 */ /* 0x000fc60000000000 */
[----:B------:R0:W-:Y:S01]  /*0d80*/  STL [R1+0x24], RZ ;  /* 0x000024ff01007387 */ /* 0x0001e20000100800 */
[----:B------:R-:W-:Y:S02]  /*0d90*/  VIADD R12, R204, 0x10 ;  /* 0x00000010cc0c7836 */ /* 0x000fe40000000000 */
[----:B------:R-:W-:Y:S02]  /*0da0*/  IMAD.IADD R3, R10, 0x1, -R3 ;  /* 0x000000010a037824 */ /* 0x000fe400078e0a03 */
[C---:B------:R-:W-:Y:S02]  /*0db0*/  VIADD R10, R204.reuse, 0x20 ;  /* 0x00000020cc0a7836 */ /* 0x040fe40000000000 */
[----:B------:R-:W-:Y:S01]  /*0dc0*/  IMAD.MOV.U32 R6, RZ, RZ, R14 ;  /* 0x000000ffff067224 */ /* 0x000fe200078e000e */
[----:B------:R-:W-:Y:S01]  /*0dd0*/  SHF.R.S32.HI R14, RZ, 0x1f, R13 ;  /* 0x0000001fff0e7819 */ /* 0x000fe2000001140d */
[C---:B------:R-:W-:Y:S01]  /*0de0*/  VIADD R9, R204.reuse, 0x28 ;  /* 0x00000028cc097836 */ /* 0x040fe20000000000 */
[----:B------:R-:W-:Y:S01]  /*0df0*/  SHF.R.S32.HI R13, RZ, 0x1f, R12 ;  /* 0x0000001fff0d7819 */ /* 0x000fe2000001140c */
[----:B------:R-:W-:-:S02]  /*0e00*/  VIADD R8, R204, 0x30 ;  /* 0x00000030cc087836 */ /* 0x000fc40000000000 */
        /* <DEDUP_REMOVED lines=21> */
[----:B------:R-:W-:Y:S02]  /*0f60*/  IMAD.MOV.U32 R7, RZ, RZ, R15 ;  /* 0x000000ffff077224 */ /* 0x000fe400078e000f */
[C---:B------:R-:W-:Y:S02]  /*0f70*/  VIADD R214, R204.reuse, 0xe0 ;  /* 0x000000e0ccd67836 */ /* 0x040fe40000000000 */
[----:B------:R-:W-:Y:S01]  /*0f80*/  IMAD R210, R3, 0x8, R0 ;  /* 0x0000000803d27824 */ /* 0x000fe200078e0200 */
[----:B------:R-:W-:Y:S01]  /*0f90*/  UMOV UR37, URZ ;  /* 0x0000003f00257c82 */ /* 0x000fe20008000000 */
[----:B------:R-:W-:Y:S01]  /*0fa0*/  UMOV UR36, URZ ;  /* 0x0000003f00247c82 */ /* 0x000fe20008000000 */
[----:B---3--:R-:W-:Y:S01]  /*0fb0*/  LOP3.LUT R205, R11, 0x1, RZ, 0xfc, !PT ;  /* 0x000000010bcd7812 */ /* 0x008fe200078efcff */
[----:B------:R-:W-:-:S05]  /*0fc0*/  VIADD R11, R204, 0x18 ;  /* 0x00000018cc0b7836 */ /* 0x000fca0000000000 */
        /* <DEDUP_REMOVED lines=24> */
[----:B0-----:R-:W-:-:S07]  /*1150*/  SHF.R.S32.HI R2, RZ, 0x1f, R219 ;  /* 0x0000001fff027819 */ /* 0x001fce00000114db */
.L_x_5397:
[----:B012-4-:R-:W0:Y:S01]  /*1160*/  LDC.64 R2, c[0x0][0xd88] ;  /* 0x00036200ff027b82 */ /* 0x017e220000000a00 */
[----:B------:R-:W-:Y:S01]  /*1170*/  ULDC.64 UR4, c[0x0][0xb20] ;  /* 0x0002c80000047ab9 */ /* 0x000fe20000000a00 */
[----:B------:R-:W-:-:S06]  /*1180*/  ULDC.64 UR6, c[0x0][0xb10] ;  /* 0x0002c40000067ab9 */ /* 0x000fcc0000000a00 */
[----:B------:R-:W1:Y:S08]  /*1190*/  LDC R206, c[0x0][0x288] ;  /* 0x0000a200ffce7b82 */ /* 0x000e700000000800 */
[----:B------:R-:W2:Y:S01]  /*11a0*/  LDC.64 R12, c[0x0][0x418] ;  /* 0x00010600ff0c7b82 */ /* 0x000ea20000000a00 */
[----:B0-----:R-:W-:-:S07]  /*11b0*/  IMAD.WIDE R2, R7, 0x4, R2 ;  /* 0x0000000407027825 */ /* 0x001fce00078e0202 */
[----:B------:R-:W0:Y:S01]  /*11c0*/  LDC R11, c[0x0][0x424] ;  /* 0x00010900ff0b7b82 */ /* 0x000e220000000800 */
[----:B---3--:R-:W3:Y:S01]  /*11d0*/  LDG.E R211, desc[UR38][R2.64] ;  /* 0x0000002602d37981 */ /* 0x008ee2000c1e1900 */
[----:B------:R-:W-:Y:S01]  /*11e0*/  ISETP.NE.U32.AND P1, PT, RZ, UR4, PT ;  /* 0x00000004ff007c0c */ /* 0x000fe2000bf25070 */
[----:B------:R-:W-:Y:S01]  /*11f0*/  IMAD.MOV.U32 R10, RZ, RZ, RZ ;  /* 0x000000ffff0a7224 */ /* 0x000fe200078e00ff */
[----:B------:R-:W-:-:S04]  /*1200*/  ISETP.NE.U32.AND P0, PT, RZ, UR6, PT ;  /* 0x00000006ff007c0c */ /* 0x000fc8000bf05070 */
[----:B------:R-:W4:Y:S01]  /*1210*/  LDC R207, c[0x0][0x2f0] ;  /* 0x0000bc00ffcf7b82 */ /* 0x000f220000000800 */
[----:B------:R-:W-:Y:S02]  /*1220*/  ISETP.NE.AND.EX P1, PT, RZ, UR5, PT, P1 ;  /* 0x00000005ff007c0c */ /* 0x000fe4000bf25310 */
[----:B------:R-:W-:Y:S02]  /*1230*/  ISETP.NE.AND.EX P0, PT, RZ, UR7, PT, P0 ;  /* 0x00000007ff007c0c */ /* 0x000fe4000bf05300 */
[----:B---3--:R-:W-:-:S09]  /*1240*/  SHF.R.S32.HI R216, RZ, 0x1f, R211 ;  /* 0x0000001fffd87819 */ /* 0x008fd200000114d3 */
[----:B------:R-:W-:-:S04]  /*1250*/  @P1 LEA R8, P2, R211, UR4, 0x2 ;  /* 0x00000004d3081c11 */ /* 0x000fc8000f8410ff */
[C-C-:B------:R-:W-:Y:S02]  /*1260*/  @P1 LEA.HI.X R9, R211.reuse, UR5, R216.reuse, 0x2, P2 ;  /* 0x00000005d3091c11 */ /* 0x140fe400090f14d8 */
[C---:B------:R-:W-:Y:S02]  /*1270*/  @P0 LEA R2, P2, R211.reuse, UR6, 0x2 ;  /* 0x00000006d3020c11 */ /* 0x040fe4000f8410ff */
[----:B------:R-:W-:Y:S01]  /*1280*/  LOP3.LUT R4, R6, 0xff000000, RZ, 0xc0, !PT ;  /* 0xff00000006047812 */ /* 0x000fe200078ec0ff */
[----:B------:R3:W5:Y:S01]  /*1290*/  @P1 LDG.E R10, desc[UR38][R8.64] ;  /* 0x00000026080a1981 */ /* 0x000762000c1e1900 */
[----:B------:R-:W-:Y:S01]  /*12a0*/  @P0 LEA.HI.X R3, R211, UR7, R216, 0x2, P2 ;  /* 0x00000007d3030c11 */ /* 0x000fe200090f14d8 */
[----:B------:R-:W-:-:S04]  /*12b0*/  ULDC.64 UR6, c[0x0][0xb18] ;  /* 0x0002c60000067ab9 */ /* 0x000fc80000000a00 */
[----:B-1----:R3:W5:Y:S01]  /*12c0*/  @P0 LDG.E R206, desc[UR38][R2.64] ;  /* 0x0000002602ce0981 */ /* 0x002762000c1e1900 */
[----:B--2---:R-:W-:Y:S02]  /*12d0*/  ISETP.NE.U32.AND P1, PT, R12, RZ, PT ;  /* 0x000000ff0c00720c */ /* 0x004fe40003f25070 */
[----:B------:R-:W-:Y:S02]  /*12e0*/  ISETP.NE.U32.AND P2, PT, RZ, UR6, PT ;  /* 0x00000006ff007c0c */ /* 0x000fe4000bf45070 */
[----:B------:R-:W-:Y:S02]  /*12f0*/  LOP3.LUT R0, R6, 0xff0000, RZ, 0xc0, !PT ;  /* 0x00ff000006007812 */ /* 0x000fe400078ec0ff */
[----:B------:R-:W-:Y:S02]  /*1300*/  SHF.R.U32.HI R7, RZ, 0x8, R4 ;  /* 0x00000008ff077819 */ /* 0x000fe40000011604 */
[----:B------:R-:W-:Y:S02]  /*1310*/  ISETP.NE.AND.EX P1, PT, R13, RZ, PT, P1 ;  /* 0x000000ff0d00720c */ /* 0x000fe40003f25310 */
[----:B------:R-:W-:-:S02]  /*1320*/  ISETP.NE.AND.EX P2, PT, RZ, UR7, PT, P2 ;  /* 0x00000007ff007c0c */ /* 0x000fc4000bf45320 */
[----:B------:R-:W-:Y:S02]  /*1330*/  LEA.HI R213, R0, R7, RZ, 0x10 ;  /* 0x0000000700d57211 */ /* 0x000fe400078f80ff */
[----:B0-----:R-:W-:Y:S01]  /*1340*/  SEL R0, R11, 0x1, P1 ;  /* 0x000000010b007807 */ /* 0x001fe20000800000 */
[----:B---34-:R-:W-:Y:S08]  /*1350*/  @P0 BRA `(.L_x_5339) ;  /* 0x0000000000240947 */ /* 0x018ff00003800000 */
        /* <DEDUP_REMOVED lines=9> */
.L_x_5339:
[----:B------:R-:W-:Y:S01]  /*13f0*/  IMAD R207, R0, R207, RZ ;  /* 0x000000cf00cf7224 */ /* 0x000fe200078e02ff */
[----:B------:R-:W-:Y:S01]  /*1400*/  LOP3.LUT R212, R6, 0xffff, RZ, 0xc0, !PT ;  /* 0x0000ffff06d47812 */ /* 0x000fe200078ec0ff */
[----:B------:R-:W-:Y:S06]  /*1410*/  @!P2 BRA `(.L_x_5340) ;  /* 0x000000000010a947 */ /* 0x000fec0003800000 */
[----:B------:R-:W-:-:S04]  /*1420*/  LEA R2, P0, R211, UR6, 0x2 ;  /* 0x00000006d3027c11 */ /* 0x000fc8000f8010ff */
[----:B------:R-:W-:-:S05]  /*1430*/  LEA.HI.X R3, R211, UR7, R216, 0x2, P0 ;  /* 0x00000007d3037c11 */ /* 0x000fca00080f14d8 */
[----:B------:R0:W5:Y:S01]  /*1440*/  LDG.E R207, desc[UR38][R2.64] ;  /* 0x0000002602cf7981 */ /* 0x000162000c1e1900 */
[----:B------:R-:W-:Y:S05]  /*1450*/  BRA `(.L_x_5341) ;  /* 0x0000000000247947 */ /* 0x000fea0003800000 */
.L_x_5340:
[----:B------:R-:W-:Y:S02]  /*1460*/  ULDC.64 UR4, c[0x0][0xb00] ;  /* 0x0002c00000047ab9 */ /* 0x000fe40000000a00 */
[----:B------:R-:W-:-:S04]  /*1470*/  ISETP.NE.U32.AND P0, PT, RZ, UR4, PT ;  /* 0x00000004ff007c0c */ /* 0x000fc8000bf05070 */
[----:B------:R-:W-:-:S13]  /*1480*/  ISETP.NE.AND.EX P0, PT, RZ, UR5, PT, P0 ;  /* 0x00000005ff007c0c */ /* 0x000fda000bf05300 */
[----:B------:R-:W-:Y:S05]  /*1490*/  @!P0 BRA `(.L_x_5341) ;  /* 0x0000000000148947 */ /* 0x000fea0003800000 */
[----:B------:R-:W0:Y:S02]  /*14a0*/  LDC.64 R2, c[0x0][0xb00] ;  /* 0x0002c000ff027b82 */ /* 0x000e240000000a00 */
[----:B0-----:R-:W-:-:S05]  /*14b0*/  IMAD.WIDE R2, R211, 0x4, R2 ;  /* 0x00000004d3027825 */ /* 0x001fca00078e0202 */
[----:B------:R-:W2:Y:S04]  /*14c0*/  LDG.E R207, desc[UR38][R2.64] ;  /* 0x0000002602cf7981 */ /* 0x000ea8000c1e1900 */
[----:B------:R-:W2:Y:S02]  /*14d0*/  LDG.E R0, desc[UR38][R2.64+0x4] ;  /* 0x0000042602007981 */ /* 0x000ea4000c1e1900 */
[----:B--2---:R-:W-:-:S07]  /*14e0*/  IMAD.IADD R207, R0, 0x1, -R207 ;  /* 0x0000000100cf7824 */ /* 0x004fce00078e0acf */
.L_x_5341:
[----:B------:R-:W1:Y:S01]  /*14f0*/  LDC R0, c[0x0][0x448] ;  /* 0x00011200ff007b82 */ /* 0x000e620000000800 */
[----:B------:R-:W-:Y:S01]  /*1500*/  IMAD.SHL.U32 R18, R5, 0x80, RZ ;  /* 0x0000008005127824 */ /* 0x000fe200078e00ff */
[----:B------:R-:W-:Y:S01]  /*1510*/  LOP3.LUT R11, R213, 0xff, RZ, 0xc0, !PT ;  /* 0x000000ffd50b7812 */ /* 0x000fe200078ec0ff */
[----:B-----5:R-:W-:Y:S01]  /*1520*/  IMAD.IADD R207, R207, 0x1, -R10 ;  /* 0x00000001cfcf7824 */ /* 0x020fe200078e0a0a */
[----:B------:R-:W-:Y:S01]  /*1530*/  SHF.R.U32.HI R213, RZ, 0x10, R213 ;  /* 0x00000010ffd57819 */ /* 0x000fe200000116d5 */
[----:B------:R-:W-:Y:S02]  /*1540*/  IMAD.MOV.U32 R215, RZ, RZ, RZ ;  /* 0x000000ffffd77224 */ /* 0x000fe400078e00ff */
[----:B------:R2:W-:Y:S01]  /*1550*/  STL [R1+0x20], R11 ;  /* 0x0000200b01007387 */ /* 0x0005e20000100800 */
[----:B-1----:R-:W-:Y:S01]  /*1560*/  ISETP.NE.AND P0, PT, R0, 0x1, PT ;  /* 0x000000010000780c */ /* 0x002fe20003f05270 */
[----:B------:R-:W-:-:S12]  /*1570*/  VIADD R0, R18, 0x7f ;  /* 0x0000007f12007836 */ /* 0x000fd80000000000 */
[----:B0-----:R-:W0:Y:S08]  /*1580*/  @P0 LDC R3, c[0x0][0x44c] ;  /* 0x00011300ff030b82 */ /* 0x001e300000000800 */
[----:B------:R-:W1:Y:S01]  /*1590*/  @P0 LDC R7, c[0x0][0x450] ;  /* 0x00011400ff070b82 */ /* 0x000e620000000800 */
[----:B0-----:R-:W-:Y:S01]  /*15a0*/  @P0 IMAD.HI.U32 R2, R0, R3, RZ ;  /* 0x0000000300020227 */ /* 0x001fe200078e00ff */
[----:B------:R-:W-:-:S04]  /*15b0*/  IADD3 R3, R207, 0x60, -R206 ;  /* 0x00000060cf037810 */ /* 0x000fc80007ffe8ce */
[----:B-1----:R-:W-:Y:S01]  /*15c0*/  @P0 SHF.R.U32.HI R0, RZ, R7, R2 ;  /* 0x00000007ff000219 */ /* 0x002fe20000011602 */
[----:B------:R-:W-:-:S04]  /*15d0*/  VIADD R2, R207, 0x5f ;  /* 0x0000005fcf027836 */ /* 0x000fc80000000000 */
[----:B------:R-:W-:Y:S02]  /*15e0*/  IMAD.IADD R0, R3, 0x1, R0 ;  /* 0x0000000103007824 */ /* 0x000fe400078e0200 */
[----:B------:R-:W-:-:S04]  /*15f0*/  IMAD.HI R2, R2, 0x2aaaaaab, RZ ;  /* 0x2aaaaaab02027827 */ /* 0x000fc800078e02ff */
[----:B------:R-:W-:Y:S01]  /*1600*/  IMAD.HI R0, R0, 0x2aaaaaab, RZ ;  /* 0x2aaaaaab00007827 */ /* 0x000fe200078e02ff */
[----:B------:R-:W-:-:S04]  /*1610*/  SHF.R.U32.HI R3, RZ, 0x1f, R2 ;  /* 0x0000001fff037819 */ /* 0x000fc80000011602 */
[----:B------:R-:W-:Y:S02]  /*1620*/  SHF.R.U32.HI R5, RZ, 0x1f, R0 ;  /* 0x0000001fff057819 */ /* 0x000fe40000011600 */
[----:B------:R-:W-:Y:S02]  /*1630*/  LEA.HI.SX32 R3, R2, R3, 0x1c ;  /* 0x0000000302037211 */ /* 0x000fe400078fe2ff */
[----:B------:R-:W-:-:S04]  /*1640*/  LEA.HI.SX32 R0, R0, R5, 0x1c ;  /* 0x0000000500007211 */ /* 0x000fc800078fe2ff */
[----:B------:R-:W-:-:S04]  /*1650*/  VIMNMX R6, R3, R0, PT ;  /* 0x0000000003067248 */ /* 0x000fc80003fe0100 */
[----:B------:R-:W-:-:S13]  /*1660*/  ISETP.GE.AND P0, PT, R6, 0x1, PT ;  /* 0x000000010600780c */ /* 0x000fda0003f06270 */
[----:B--2---:R-:W-:Y:S05]  /*1670*/  @!P0 BRA `(.L_x_5342) ;  /* 0x0000000000788947 */ /* 0x004fea0003800000 */
[----:B------:R-:W0:Y:S01]  /*1680*/  LDC R0, c[0x0][0xae8] ;  /* 0x0002ba00ff007b82 */ /* 0x000e220000000800 */
[----:B------:R-:W-:-:S04]  /*1690*/  ISETP.NE.AND P0, PT, R213, RZ, PT ;  /* 0x000000ffd500720c */ /* 0x000fc80003f05270 */
[----:B0-----:R-:W-:-:S04]  /*16a0*/  SEL R9, R213, R0, P0 ;  /* 0x00000000d5097207 */ /* 0x001fc80000000000 */
[-C--:B------:R-:W-:Y:S02]  /*16b0*/  IABS R5, R9.reuse ;  /* 0x0000000900057213 */ /* 0x080fe40000000000 */
[----:B------:R-:W-:Y:S02]  /*16c0*/  IADD3 R0, R9, -0x1, R6 ;  /* 0xffffffff09007810 */ /* 0x000fe40007ffe006 */
[----:B------:R-:W0:Y:S01]  /*16d0*/  I2F.RP R4, R5 ;  /* 0x0000000500047306 */ /* 0x000e220000209400 */
[----:B------:R-:W-:-:S05]  /*16e0*/  IABS R10, R9 ;  /* 0x00000009000a7213 */ /* 0x000fca0000000000 */
[----:B------:R-:W-:Y:S02]  /*16f0*/  IMAD.MOV R10, RZ, RZ, -R10 ;  /* 0x000000ffff0a7224 */ /* 0x000fe400078e0a0a */
[----:B0-----:R-:W0:Y:S02]  /*1700*/  MUFU.RCP R4, R4 ;  /* 0x0000000400047308 */ /* 0x001e240000001000 */
[----:B0-----:R-:W-:Y:S01]  /*1710*/  VIADD R2, R4, 0xffffffe ;  /* 0x0ffffffe04027836 */ /* 0x001fe20000000000 */
[----:B------:R-:W-:Y:S02]  /*1720*/  IABS R4, R0 ;  /* 0x0000000000047213 */ /* 0x000fe40000000000 */
[----:B------:R-:W-:-:S03]  /*1730*/  LOP3.LUT R0, R0, R9, RZ, 0x3c, !PT ;  /* 0x0000000900007212 */ /* 0x000fc600078e3cff */
[----:B------:R0:W1:Y:S01]  /*1740*/  F2I.FTZ.U32.TRUNC.NTZ R3, R2 ;  /* 0x0000000200037305 */ /* 0x000062000021f000 */
[----:B------:R-:W-:Y:S01]  /*1750*/  ISETP.GE.AND P2, PT, R0, RZ, PT ;  /* 0x000000ff0000720c */ /* 0x000fe20003f46270 */
[----:B0-----:R-:W-:Y:S02]  /*1760*/  IMAD.MOV.U32 R2, RZ, RZ, RZ ;  /* 0x000000ffff027224 */ /* 0x001fe400078e00ff */
[----:B-1----:R-:W-:-:S04]  /*1770*/  IMAD.MOV R8, RZ, RZ, -R3 ;  /* 0x000000ffff087224 */ /* 0x002fc800078e0a03 */
        /* <DEDUP_REMOVED lines=14> */
.L_x_5342:
[-C--:B------:R-:W-:Y:S01]  /*1860*/  IMAD R208, R11, R215.reuse, RZ ;  /* 0x000000d70bd07224 */ /* 0x080fe200078e02ff */
[----:B------:R-:W-:Y:S02]  /*1870*/  PLOP3.LUT P0, PT, PT, PT, PT, 0x80, 0x0 ;  /* 0x000000000000781c */ /* 0x000fe40003f0f070 */
[----:B------:R-:W-:Y:S02]  /*1880*/  CS2R R2, SRZ ;  /* 0x0000000000027805 */ /* 0x000fe4000001ff00 */
[----:B------:R-:W-:Y:S02]  /*1890*/  CS2R R150, SRZ ;  /* 0x0000000000967805 */ /* 0x000fe4000001ff00 */
[----:B------:R-:W-:Y:S02]  /*18a0*/  CS2R R148, SRZ ;  /* 0x0000000000947805 */ /* 0x000fe4000001ff00 */
[----:B------:R-:W-:Y:S02]  /*18b0*/  VIADDMNMX R215, R208, R215, R6, PT ;  /* 0x000000d7d0d77246 */ /* 0x000fe40003800106 */
[----:B------:R-:W-:-:S02]  /*18c0*/  CS2R R146, SRZ ;  /* 0x0000000000927805 */ /* 0x000fc4000001ff00 */
[----:B------:R-:W-:Y:S02]  /*18d0*/  CS2R R144, SRZ ;  /* 0x0000000000907805 */ /* 0x000fe4000001ff00 */
[----:B------:R-:W-:Y:S02]  /*18e0*/  CS2R R142, SRZ ;  /* 0x00000000008e7805 */ /* 0x000fe4000001ff00 */
[----:B------:R-:W-:Y:S02]  /*18f0*/  ISETP.GT.AND P1, PT, R215, R208, PT ;  /* 0x000000d0d700720c */ /* 0x000fe40003f24270 */
        /* <DEDUP_REMOVED lines=104> */
.L_x_5344:
[----:B------:R-:W2:Y:S01]  /*1f80*/  LDL R17, [R1+0x24] ;  /* 0x0000240001117983 */ /* 0x000ea20000100800 */
[----:B------:R-:W-:Y:S01]  /*1f90*/  MOV R2, 0x400 ;  /* 0x0000040000027802 */ /* 0x000fe20000000f00 */
[----:B------:R-:W0:Y:S01]  /*1fa0*/  S2R R3, SR_CgaCtaId ;  /* 0x0000000000037919 */ /* 0x000e220000008800 */
[----:B------:R-:W1:Y:S02]  /*1fb0*/  S2R R16, SR_TID.X ;  /* 0x0000000000107919 */ /* 0x000e640000002100 */
[----:B0-----:R-:W-:Y:S02]  /*1fc0*/  LEA R5, R3, R2, 0x18 ;  /* 0x0000000203057211 */ /* 0x001fe400078ec0ff */
[----:B-1----:R-:W-:-:S05]  /*1fd0*/  SHF.R.U32.HI R16, RZ, 0x7, R16 ;  /* 0x00000007ff107819 */ /* 0x002fca0000011610 */
[----:B------:R-:W-:Y:S01]  /*1fe0*/  VIADD R12, R16, 0x8 ;  /* 0x00000008100c7836 */ /* 0x000fe20000000000 */
[----:B--2---:R-:W-:-:S04]  /*1ff0*/  LEA.HI R0, R17, R17, RZ, 0x1 ;  /* 0x0000001111007211 */ /* 0x004fc800078f08ff */
[----:B------:R-:W-:-:S05]  /*2000*/  LOP3.LUT R0, R0, 0xfffffffe, RZ, 0xc0, !PT ;  /* 0xfffffffe00007812 */ /* 0x000fca00078ec0ff */
[----:B------:R-:W-:-:S05]  /*2010*/  IMAD.IADD R0, R17, 0x1, -R0 ;  /* 0x0000000111007824 */ /* 0x000fca00078e0a00 */
[----:B------:R-:W-:-:S04]  /*2020*/  SHF.L.U32 R2, R0, 0x1f, RZ ;  /* 0x0000001f00027819 */ /* 0x000fc800000006ff */
[----:B------:R-:W0:Y:S02]  /*2030*/  SYNCS.PHASECHK.TRANS64.TRYWAIT P0, [R5+URZ+0x32400], R2 ;  /* 0x03240002050075a7 */ /* 0x000e24000800017f */
[----:B0-----:R-:W-:Y:S05]  /*2040*/  @!P0 BRA `(.L_x_5345) ;  /* 0x0000014000488947 */ /* 0x001fea0003800000 */
.L_x_5530:
[----:B------:R-:W-:Y:S01]  /*2050*/  ISETP.NE.AND P0, PT, R205, 0x3, PT ;  /* 0x00000003cd00780c */ /* 0x000fe20003f05270 */
[----:B------:R-:W-:Y:S05]  /*2060*/  WARPSYNC.ALL ;  /* 0x0000000000007948 */ /* 0x000fea0003800000 */
[----:B------:R1:W-:Y:S07]  /*2070*/  BAR.SYNC.DEFER_BLOCKING R12, 0x100 ;  /* 0x0004000c0000751d */ /* 0x0003ee0000010000 */
[----:B------:R-:W-:Y:S05]  /*2080*/  @!P0 BRA `(.L_x_5346) ;  /* 0x0000000000048947 */ /* 0x000fea0003800000 */
[----:B------:R-:W-:Y:S01]  /*2090*/  BPT.TRAP 0x1 ;  /* 0x000000040000795c */ /* 0x000fe20000300000 */
.L_x_5346:
[----:B------:R-:W-:Y:S02]  /*20a0*/  IMAD.U32 R3, RZ, RZ, UR37 ;  /* 0x00000025ff037e24 */ /* 0x000fe4000f8e00ff */
[----:B------:R-:W-:-:S03]  /*20b0*/  IMAD.U32 R0, RZ, RZ, UR36 ;  /* 0x00000024ff007e24 */ /* 0x000fc6000f8e00ff */
[----:B------:R-:W-:Y:S01]  /*20c0*/  SHF.L.U32 R3, R3, 0x1f, RZ ;  /* 0x0000001f03037819 */ /* 0x000fe200000006ff */
[----:B------:R-:W-:-:S04]  /*20d0*/  IMAD R0, R0, 0x8, R5 ;  /* 0x0000000800007824 */ /* 0x000fc800078e0205 */
[----:B------:R2:W3:Y:S01]  /*20e0*/  SYNCS.PHASECHK.TRANS64.TRYWAIT P1, [R0+URZ+0x32430], R3 ;  /* 0x03243003000075a7 */ /* 0x0004e2000802017f */
[----:B------:R-:W-:Y:S05]  /*20f0*/  @!P0 BRA `(.L_x_5347) ;  /* 0x0000000000048947 */ /* 0x000fea0003800000 */
[----:B------:R-:W-:Y:S01]  /*2100*/  BPT.TRAP 0x1 ;  /* 0x000000040000795c */ /* 0x000fe20000300000 */
.L_x_5347:
[----:B---3--:R-:W-:Y:S05]  /*2110*/  @P1 BRA `(.L_x_5348) ;  /* 0x0000000000081947 */ /* 0x008fea0003800000 */
[----:B------:R-:W3:Y:S02]  /*2120*/  SYNCS.PHASECHK.TRANS64.TRYWAIT P1, [R0+URZ+0x32430], R3 ;  /* 0x03243003000075a7 */ /* 0x000ee4000802017f */
[----:B---3--:R-:W-:Y:S05]  /*2130*/  @!P1 BRA `(.L_x_5349) ;  /* 0x0000014000209947 */ /* 0x008fea0003800000 */
.L_x_5348:
[----:B------:R-:W-:Y:S01]  /*2140*/  R2UR UR4, R5 ;  /* 0x00000000050472ca */ /* 0x000fe200000e0000 */
[----:B------:R-:W-:Y:S01]  /*2150*/  WARPGROUP.ARRIVE ;  /* 0x00000000000079c5 */ /* 0x000fe20000000000 */
[----:B------:R-:W-:Y:S01]  /*2160*/  UMOV UR8, UR41 ;  /* 0x0000002900087c82 */ /* 0x000fe20008000000 */
[----:B------:R-:W-:Y:S01]  /*2170*/  UMOV UR9, 0x40000040 ;  /* 0x4000004000097882 */ /* 0x000fe20000000000 */
[----:B------:R-:W-:Y:S01]  /*2180*/  UMOV UR11, 0x40000040 ;  /* 0x40000040000b7882 */ /* 0x000fe20000000000 */
[----:B------:R-:W-:-:S08]  /*2190*/  UIADD3 UR5, UR41, 0x2, URZ ;  /* 0x0000000229057890 */ /* 0x000fd0000fffe03f */
        /* <DEDUP_REMOVED lines=40> */
[----:B------:R-:W4:Y:S02]  /*2420*/  SYNCS.PHASECHK.TRANS64.TRYWAIT P1, [R5+URZ+0x32410], R2 ;  /* 0x03241002050075a7 */ /* 0x000f24000802017f */
[----:B----4-:R-:W-:Y:S05]  /*2430*/  @!P1 BRA `(.L_x_5350) ;  /* 0x0000013c00749947 */ /* 0x010fea0003800000 */
.L_x_5531:
[----:B------:R-:W-:Y:S05]  /*2440*/  @!P0 BRA `(.L_x_5351) ;  /* 0x0000000000048947 */ /* 0x000fea0003800000 */
[----:B------:R-:W-:Y:S01]  /*2450*/  BPT.TRAP 0x1 ;  /* 0x000000040000795c */ /* 0x000fe20000300000 */
.L_x_5351:
[----:B------:R0:W0:Y:S01]  /*2460*/  SYNCS.PHASECHK.TRANS64.TRYWAIT P1, [R0+URZ+0x32450], R3 ;  /* 0x03245003000075a7 */ /* 0x000022000802017f */
[----:B------:R-:W-:Y:S05]  /*2470*/  @!P0 BRA `(.L_x_5352) ;  /* 0x0000000000048947 */ /* 0x000fea0003800000 */
[----:B------:R-:W-:Y:S01]  /*2480*/  BPT.TRAP 0x1 ;  /* 0x000000040000795c */ /* 0x000fe20000300000 */
.L_x_5352:
[----:B0-----:R-:W-:Y:S05]  /*2490*/  @P1 BRA `(.L_x_5353) ;  /* 0x0000000000081947 */ /* 0x001fea0003800000 */
[----:B------:R-:W0:Y:S02]  /*24a0*/  SYNCS.PHASECHK.TRANS64.TRYWAIT P1, [R0+URZ+0x32450], R3 ;  /* 0x03245003000075a7 */ /* 0x000e24000802017f */
[----:B0-----:R-:W-:Y:S05]  /*24b0*/  @!P1 BRA `(.L_x_5354) ;  /* 0x0000013c00689947 */ /* 0x001fea0003800000 */
.L_x_5353:
[----:B------:R-:W-:Y:S01]  /*24c0*/  R2UR UR4, R5 ;  /* 0x00000000050472ca */ /* 0x000fe200000e0000 */
[----:B------:R-:W-:Y:S01]  /*24d0*/  WARPGROUP.ARRIVE ;  /* 0x00000000000079c5 */ /* 0x000fe20000000000 */
[----:B------:R-:W-:Y:S01]  /*24e0*/  UMOV UR9, 0x40000040 ;  /* 0x4000004000097882 */ /* 0x000fe20000000000 */
[----:B------:R-:W-:Y:S01]  /*24f0*/  UMOV UR11, 0x40000040 ;  /* 0x40000040000b7882 */ /* 0x000fe20000000000 */
[----:B------:R-:W-:Y:S01]  /*2500*/  IMAD.U32 R11, RZ, RZ, UR9 ;  /* 0x00000009ff0b7e24 */ /* 0x000fe2000f8e00ff */
[----:B------:R-:W-:Y:S01]  /*2510*/  UMOV UR13, 0x40000040 ;  /* 0x40000040000d7882 */ /* 0x000fe20000000000 */
        /* <DEDUP_REMOVED lines=8> */
[----:B------:R-:W0:Y:S01]  /*25a0*/  LDC R13, c[0x0][0x448] ;  /* 0x00011200ff0d7b82 */ /* 0x000e220000000800 */
[----:B------:R-:W-:Y:S01]  /*25b0*/  UMOV UR27, 0x40000040 ;  /* 0x40000040001b7882 */ /* 0x000fe20000000000 */
[----:B------:R-:W-:Y:S01]  /*25c0*/  UMOV UR29, 0x40000040 ;  /* 0x40000040001d7882 */ /* 0x000fe20000000000 */
[----:B------:R-:W-:Y:S01]  /*25d0*/  USHF.R.U32.HI UR4, URZ, 0x4, UR4 ;  /* 0x000000043f047899 */ /* 0x000fe20008011604 */
[----:B------:R-:W5:Y:S01]  /*25e0*/  S2R R79, SR_TID.X ;  /* 0x00000000004f7919 */ /* 0x000f620000002100 */
[----:B------:R-:W-:Y:S01]  /*25f0*/  UMOV UR31, 0x40000040 ;  /* 0x40000040001f7882 */ /* 0x000fe20000000000 */
[----:B------:R-:W-:Y:S01]  /*2600*/  UMOV UR33, 0x40000040 ;  /* 0x4000004000217882 */ /* 0x000fe20000000000 */
[----:B------:R-:W-:Y:S01]  /*2610*/  ULOP3.LUT UR6, UR4, 0x3fff, URZ, 0xc0, !UPT ;  /* 0x00003fff04067892 */ /* 0x000fe2000f8ec03f */
[----:B------:R-:W-:Y:S01]  /*2620*/  LOP3.LUT R19, R19, 0xffffffef, RZ, 0xc0, !PT ;  /* 0xffffffef13137812 */ /* 0x000fe200078ec0ff */
[----:B------:R-:W-:-:S02]  /*2630*/  ULOP3.LUT UR4, UR40, 0x10000, URZ, 0xfc, !UPT ;  /* 0x0001000028047892 */ /* 0x000fc4000f8efc3f */
[----:B------:R-:W-:Y:S02]  /*2640*/  ULOP3.LUT UR7, UR6, 0x10000, URZ, 0xfc, !UPT ;  /* 0x0001000006077892 */ /* 0x000fe4000f8efc3f */
[----:B------:R-:W-:Y:S02]  /*2650*/  UIADD3 UR16, UR4, 0x404, URZ ;  /* 0x0000040404107890 */ /* 0x000fe4000fffe03f */
[----:B------:R-:W-:Y:S01]  /*2660*/  UIMAD UR5, UR36, 0xc00, UR7 ;  /* 0x00000c00240578a4 */ /* 0x000fe2000f8e0207 */
[----:B------:R-:W-:Y:S01]  /*2670*/  UMOV UR8, UR4 ;  /* 0x0000000400087c82 */ /* 0x000fe20008000000 */
[----:B------:R-:W-:Y:S01]  /*2680*/  UIADD3 UR20, UR4, 0x406, URZ ;  /* 0x0000040604147890 */ /* 0x000fe2000fffe03f */
[----:B------:R-:W-:Y:S01]  /*2690*/  IMAD.U32 R10, RZ, RZ, UR8 ;  /* 0x00000008ff0a7e24 */ /* 0x000fe2000f8e00ff */
[----:B------:R-:W-:-:S03]  /*26a0*/  UIADD3 UR18, UR5, 0x304, URZ ;  /* 0x0000030405127890 */ /* 0x000fc6000fffe03f */
[----:B------:R-:W-:Y:S01]  /*26b0*/  UMOV UR10, UR5 ;  /* 0x00000005000a7c82 */ /* 0x000fe20008000000 */
[----:B------:R-:W-:Y:S01]  /*26c0*/  UIADD3 UR22, UR5, 0x306, URZ ;  /* 0x0000030605167890 */ /* 0x000fe2000fffe03f */
[----:B------:R-:W-:Y:S01]  /*26d0*/  HGMMA.64x96x16.F32 R24, gdesc[UR8], R24, gsb0 ;  /* 0x01600000081879f0 */ /* 0x000fe20008000818 */
[----:B------:R-:W-:Y:S01]  /*26e0*/  UIADD3 UR8, UR4, 0x2, URZ ;  /* 0x0000000204087890 */ /* 0x000fe2000fffe03f */
[----:B0-----:R-:W-:Y:S01]  /*26f0*/  ISETP.NE.AND P6, PT, R13, 0x1, PT ;  /* 0x000000010d00780c */ /* 0x001fe20003fc5270 */
[----:B------:R-:W-:Y:S01]  /*2700*/  UIADD3 UR9, UR5, 0x2, URZ ;  /* 0x0000000205097890 */ /* 0x000fe2000fffe03f */
[----:B------:R-:W-:Y:S01]  /*2710*/  IMAD.IADD R13, R210, 0x1, R18 ;  /* 0x00000001d20d7824 */ /* 0x000fe200078e0212 */
[----:B------:R-:W-:Y:S01]  /*2720*/  UIADD3 UR10, UR5, 0x300, URZ ;  /* 0x00000300050a7890 */ /* 0x000fe2000fffe03f */
[----:B------:R-:W-:Y:S02]  /*2730*/  UMOV UR11, 0x40000040 ;  /* 0x40000040000b7882 */ /* 0x000fe40000000000 */
[----:B------:R-:W-:Y:S01]  /*2740*/  UMOV UR12, UR8 ;  /* 0x00000008000c7c82 */ /* 0x000fe20008000000 */
[----:B------:R-:W-:Y:S01]  /*2750*/  UIADD3 UR8, UR4, 0x4, URZ ;  /* 0x0000000404087890 */ /* 0x000fe2000fffe03f */
[----:B------:R-:W-:Y:S01]  /*2760*/  IMAD.U32 R8, RZ, RZ, UR12 ;  /* 0x0000000cff087e24 */ /* 0x000fe2000f8e00ff */
[----:B------:R-:W-:Y:S01]  /*2770*/  UMOV UR14, UR9 ;  /* 0x00000009000e7c82 */ /* 0x000fe20008000000 */
[----:B------:R-:W-:-:S02]  /*2780*/  UIADD3 UR9, UR5, 0x4, URZ ;  /* 0x0000000405097890 */ /* 0x000fc4000fffe03f */
[----:B------:R-:W-:Y:S01]  /*2790*/  UIADD3 UR24, UR4, 0x800, URZ ;  /* 0x0000080004187890 */ /* 0x000fe2000fffe03f */
[----:B------:R-:W0:Y:S01]  /*27a0*/  @P6 LDC R72, c[0x0][0x44c] ;  /* 0x00011300ff486b82 */ /* 0x000e220000000800 */
[----:B------:R-:W-:Y:S01]  /*27b0*/  UIADD3 UR26, UR5, 0x600, URZ ;  /* 0x00000600051a7890 */ /* 0x000fe2000fffe03f */
[----:B------:R-:W-:Y:S01]  /*27c0*/  @P6 LOP3.LUT R19, R19, 0x10, RZ, 0xfc, !PT ;  /* 0x0000001013136812 */ /* 0x000fe200078efcff */
[----:B------:R-:W-:Y:S02]  /*27d0*/  UIADD3 UR28, UR4, 0x802, URZ ;  /* 0x00000802041c7890 */ /* 0x000fe4000fffe03f */
[----:B------:R-:W-:Y:S02]  /*27e0*/  UIADD3 UR30, UR5, 0x602, URZ ;  /* 0x00000602051e7890 */ /* 0x000fe4000fffe03f */
[----:B------:R-:W-:Y:S01]  /*27f0*/  UIADD3 UR32, UR4, 0x804, URZ ;  /* 0x0000080404207890 */ /* 0x000fe2000fffe03f */
[----:B------:R-:W1:Y:S01]  /*2800*/  @P6 LDC R73, c[0x0][0x450] ;  /* 0x00011400ff496b82 */ /* 0x000e620000000800 */
[----:B------:R-:W-:Y:S01]  /*2810*/  UIADD3 UR34, UR5, 0x604, URZ ;  /* 0x0000060405227890 */ /* 0x000fe2000fffe03f */
        /* <DEDUP_REMOVED lines=9> */
[----:B------:R-:W-:Y:S01]  /*28b0*/  UIADD3 UR48, UR4, 0xc02, URZ ;  /* 0x00000c0204307890 */ /* 0x000fe2000fffe03f */
[----:B0-----:R-:W-:Y:S01]  /*28c0*/  @P6 IMAD.HI.U32 R72, R13, R72, RZ ;  /* 0x000000480d486227 */ /* 0x001fe200078e00ff */
[----:B------:R-:W-:Y:S01]  /*28d0*/  UIADD3 UR50, UR5, 0x902, URZ ;  /* 0x0000090205327890 */ /* 0x000fe2000fffe03f */
[----:B------:R-:W-:Y:S01]  /*28e0*/  UMOV UR49, 0x40000040 ;  /* 0x4000004000317882 */ /* 0x000fe20000000000 */
[----:B------:R-:W-:Y:S01]  /*28f0*/  UMOV UR51, 0x40000040 ;  /* 0x4000004000337882 */ /* 0x000fe20000000000 */
[----:B------:R-:W-:-:S02]  /*2900*/  UIADD3 UR52, UR4, 0xc04, URZ ;  /* 0x00000c0404347890 */ /* 0x000fc4000fffe03f */
[----:B------:R-:W-:Y:S01]  /*2910*/  UIADD3 UR54, UR5, 0x904, URZ ;  /* 0x0000090405367890 */ /* 0x000fe2000fffe03f */
[----:B-1----:R-:W-:Y:S01]  /*2920*/  @P6 SHF.R.U32.HI R13, RZ, R73, R72 ;  /* 0x00000049ff0d6219 */ /* 0x002fe20000011648 */
[----:B------:R-:W-:Y:S01]  /*2930*/  UMOV UR53, 0x40000040 ;  /* 0x4000004000357882 */ /* 0x000fe20000000000 */
[----:B------:R-:W-:Y:S01]  /*2940*/  UMOV UR55, 0x40000040 ;  /* 0x4000004000377882 */ /* 0x000fe20000000000 */
[----:B------:R-:W-:Y:S01]  /*2950*/  UMOV UR57, 0x40000040 ;  /* 0x4000004000397882 */ /* 0x000fe20000000000 */
[----:B------:R-:W-:Y:S01]  /*2960*/  UMOV UR59, 0x40000040 ;  /* 0x40000040003b7882 */ /* 0x000fe20000000000 */
[----:B------:R-:W0:Y:S01]  /*2970*/  SHFL.IDX PT, R72, R13, RZ, 0x1c1f ;  /* 0x001c1fff0d487589 */ /* 0x000e2200000e0000 */
[C---:B------:R-:W-:Y:S01]  /*2980*/  IMAD R73, R215.reuse, -0x60, R207 ;  /* 0xffffffa0d7497824 */ /* 0x040fe200078e02cf */
[----:B------:R-:W-:Y:S01]  /*2990*/  ULOP3.LUT UR6, UR6, 0x3000000, URZ, 0xfc, !UPT ;  /* 0x0300000006067892 */ /* 0x000fe2000f8efc3f */
[----:B------:R-:W-:Y:S01]  /*29a0*/  VIADD R215, R215, 0xfffffffe ;  /* 0xfffffffed7d77836 */ /* 0x000fe20000000000 */
[----:B------:R-:W1:Y:S01]  /*29b0*/  SHFL.IDX PT, R13, R13, 0x1, 0x1c1f ;  /* 0x003c1f000d0d7f89 */ /* 0x000e6200000e0000 */
[----:B--23--:R-:W-:Y:S01]  /*29c0*/  IMAD.U32 R3, RZ, RZ, UR57 ;  /* 0x00000039ff037e24 */ /* 0x00cfe2000f8e00ff */
[----:B------:R-:W-:-:S02]  /*29d0*/  IADD3 R75, -R204, 0x61, R73 ;  /* 0x00000061cc4b7810 */ /* 0x000fc40007ffe149 */
[----:B------:R-:W-:-:S03]  /*29e0*/  IADD3 R73, -R204, 0x60, R73 ;  /* 0x00000060cc497810 */ /* 0x000fc60007ffe149 */
[----:B------:R-:W-:-:S05]  /*29f0*/  IMAD.IADD R86, R75, 0x1, -R206 ;  /* 0x000000014b567824 */ /* 0x000fca00078e0ace */
        /* <DEDUP_REMOVED lines=28> */
[----:B----4-:R-:W-:Y:S01]  /*2bc0*/  IMAD.U32 R5, RZ, RZ, UR13 ;  /* 0x0000000dff057e24 */ /* 0x010fe2000f8e00ff */
        /* <DEDUP_REMOVED lines=13> */
[----:B------:R-:W-:Y:S01]  /*2ca0*/  UIMAD UR4, UR36, 0xc00, UR6 ;  /* 0x00000c00240478a4 */ /* 0x000fe2000f8e0206 */
[----:B------:R-:W-:Y:S01]  /*2cb0*/  IMAD.U32 R2, RZ, RZ, UR56 ;  /* 0x00000038ff027e24 */ /* 0x000fe2000f8e00ff */
[----:B------:R-:W-:Y:S02]  /*2cc0*/  WARPGROUP.DEPBAR.LE gsb0, 0x0 ;  /* 0x00008000000079c5 */ /* 0x000fe40000010000 */
[----:B------:R-:W-:-:S06]  /*2cd0*/  WARPGROUP.ARRIVE ;  /* 0x00000000000079c5 */ /* 0x000fcc0000000000 */
[----:B------:R-:W-:Y:S01]  /*2ce0*/  HGMMA.64x96x16.F32 R24, gdesc[UR8], R24, gsb0 ;  /* 0x01600000081879f0 */ /* 0x000fe20008000818 */
[----:B------:R-:W-:Y:S01]  /*2cf0*/  UIADD3 UR10, UR4, 0x80, URZ ;  /* 0x00000080040a7890 */ /* 0x000fe2000fffe03f */
        /* <DEDUP_REMOVED lines=62> */
[----:B------:R-:W-:Y:S01]  /*30e0*/  FMNMX.FTZ R77, R40, R77, !PT ;  /* 0x0000004d284d7209 */ /* 0x000fe20007810000 */
[----:B------:R-:W0:Y:S01]  /*30f0*/  @P6 LDC R41, c[0x0][0x44c] ;  /* 0x00011300ff296b82 */ /* 0x000e220000000800 */
        /* <DEDUP_REMOVED lines=26> */
[----:B------:R-:W-:Y:S02]  /*32a0*/  FSEL R64, R64, -INF , P5 ;  /* 0xff80000040407808 */ /* 0x000fe40002800000 */
[C---:B------:R-:W-:Y:S02]  /*32b0*/  ISETP.GT.AND P4, PT, R73.reuse, RZ, PT ;  /* 0x000000ff4900720c */ /* 0x040fe40003f84270 */
[----:B------:R-:W-:Y:S02]  /*32c0*/  ISETP.GT.AND P5, PT, R73, 0x1, PT ;  /* 0x000000014900780c */ /* 0x000fe40003fa4270 */
[----:B------:R-:W-:Y:S02]  /*32d0*/  FSEL R60, R60, -INF , P2 ;  /* 0xff8000003c3c7808 */ /* 0x000fe40001000000 */
[----:B------:R-:W-:Y:S02]  /*32e0*/  FMNMX.FTZ R77, R180, R77, !PT ;  /* 0x0000004db44d7209 */ /* 0x000fe40007810000 */
[----:B------:R-:W-:-:S02]  /*32f0*/  ISETP.GT.AND P2, PT, R75, 0x58, PT ;  /* 0x000000584b00780c */ /* 0x000fc40003f44270 */
[----:B------:R-:W-:Y:S02]  /*3300*/  FSEL R86, R65, -INF , P1 ;  /* 0xff80000041567808 */ /* 0x000fe40000800000 */
[----:B------:R-:W-:Y:S02]  /*3310*/  ISETP.GT.AND P1, PT, R73, 0x8, PT ;  /* 0x000000084900780c */ /* 0x000fe40003f24270 */
[----:B------:R-:W-:Y:S02]  /*3320*/  FSEL R88, R26, -INF , P4 ;  /* 0xff8000001a587808 */ /* 0x000fe40002000000 */
[----:B------:R-:W-:Y:S02]  /*3330*/  FSEL R90, R27, -INF , P5 ;  /* 0xff8000001b5a7808 */ /* 0x000fe40002800000 */
[----:B------:R-:W-:Y:S02]  /*3340*/  FMNMX.FTZ R77, R60, R77, !PT ;  /* 0x0000004d3c4d7209 */ /* 0x000fe40007810000 */
[----:B------:R-:W-:-:S02]  /*3350*/  FSEL R68, R68, -INF , P2 ;  /* 0xff80000044447808 */ /* 0x000fc40001000000 */
[C---:B------:R-:W-:Y:S02]  /*3360*/  ISETP.GT.AND P2, PT, R73.reuse, 0x9, PT ;  /* 0x000000094900780c */ /* 0x040fe40003f44270 */
        /* <DEDUP_REMOVED lines=20> */
[----:B------:R-:W-:Y:S02]  /*34b0*/  FMNMX.FTZ R77, R26, R77, !PT ;  /* 0x0000004d1a4d7209 */ /* 0x000fe40007810000 */
[----:B------:R-:W-:Y:S02]  /*34c0*/  ISETP.GT.AND P1, PT, R73, 0x20, PT ;  /* 0x000000204900780c */ /* 0x000fe40003f24270 */
[----:B------:R-:W-:Y:S01]  /*34d0*/  FSEL R98, R39, -INF , P2 ;  /* 0xff80000027627808 */ /* 0x000fe20001000000 */
[----:B------:R-:W1:Y:S01]  /*34e0*/  SHFL.BFLY PT, R104, R77, 0x2, 0x1f ;  /* 0x0c401f004d687f89 */ /* 0x000e6200000e0000 */
[----:B------:R-:W-:-:S02]  /*34f0*/  FMNMX.FTZ R13, R96, R13, !PT ;  /* 0x0000000d600d7209 */ /* 0x000fc40007810000 */
[C---:B------:R-:W-:Y:S02]  /*3500*/  ISETP.GT.AND P2, PT, R73.reuse, 0x21, PT ;  /* 0x000000214900780c */ /* 0x040fe40003f44270 */
[----:B------:R-:W-:Y:S02]  /*3510*/  FSEL R94, R42, -INF , P1 ;  /* 0xff8000002a5e7808 */ /* 0x000fe40000800000 */
[----:B------:R-:W-:Y:S02]  /*3520*/  FMNMX.FTZ R13, R98, R13, !PT ;  /* 0x0000000d620d7209 */ /* 0x000fe40007810000 */
[----:B------:R-:W-:Y:S02]  /*3530*/  ISETP.GT.AND P1, PT, R73, 0x28, PT ;  /* 0x000000284900780c */ /* 0x000fe40003f24270 */
[----:B------:R-:W-:Y:S02]  /*3540*/  FSEL R34, R43, -INF , P2 ;  /* 0xff8000002b227808 */ /* 0x000fe40001000000 */
[----:B------:R-:W-:Y:S01]  /*3550*/  FMNMX.FTZ R13, R94, R13, !PT ;  /* 0x0000000d5e0d7209 */ /* 0x000fe20007810000 */
[----:B------:R-:W2:Y:S01]  /*3560*/  @P6 LDC R43, c[0x0][0x450] ;  /* 0x00011400ff2b6b82 */ /* 0x000ea20000000800 */
[----:B------:R-:W-:-:S02]  /*3570*/  ISETP.GT.AND P2, PT, R73, 0x29, PT ;  /* 0x000000294900780c */ /* 0x000fc40003f44270 */
[----:B------:R-:W-:Y:S02]  /*3580*/  FSEL R46, R46, -INF , P1 ;  /* 0xff8000002e2e7808 */ /* 0x000fe40000800000 */
[----:B------:R-:W-:Y:S02]  /*3590*/  FMNMX.FTZ R13, R34, R13, !PT ;  /* 0x0000000d220d7209 */ /* 0x000fe40007810000 */
[----:B------:R-:W-:Y:S02]  /*35a0*/  ISETP.GT.AND P1, PT, R73, 0x30, PT ;  /* 0x000000304900780c */ /* 0x000fe40003f24270 */
[----:B------:R-:W-:Y:S02]  /*35b0*/  FSEL R42, R47, -INF , P2 ;  /* 0xff8000002f2a7808 */ /* 0x000fe40001000000 */
[----:B------:R-:W-:Y:S02]  /*35c0*/  FMNMX.FTZ R13, R46, R13, !PT ;  /* 0x0000000d2e0d7209 */ /* 0x000fe40007810000 */
[----:B------:R-:W-:-:S02]  /*35d0*/  ISETP.GT.AND P2, PT, R73, 0x31, PT ;  /* 0x000000314900780c */ /* 0x000fc40003f44270 */
[----:B------:R-:W-:Y:S02]  /*35e0*/  FSEL R50, R50, -INF , P1 ;  /* 0xff80000032327808 */ /* 0x000fe40000800000 */
[----:B------:R-:W-:Y:S02]  /*35f0*/  FMNMX.FTZ R13, R42, R13, !PT ;  /* 0x0000000d2a0d7209 */ /* 0x000fe40007810000 */
[----:B------:R-:W-:Y:S02]  /*3600*/  ISETP.GT.AND P1, PT, R73, 0x38, PT ;  /* 0x000000384900780c */ /* 0x000fe40003f24270 */
[----:B------:R-:W-:Y:S02]  /*3610*/  FSEL R38, R51, -INF , P2 ;  /* 0xff80000033267808 */ /* 0x000fe40001000000 */
[----:B------:R-:W-:Y:S02]  /*3620*/  FMNMX.FTZ R13, R50, R13, !PT ;  /* 0x0000000d320d7209 */ /* 0x000fe40007810000 */
[----:B-1----:R-:W-:-:S02]  /*3630*/  FMNMX.FTZ R104, R77, R104, !PT ;  /* 0x000000684d687209 */ /* 0x002fc40007810000 */
[C---:B------:R-:W-:Y:S02]  /*3640*/  ISETP.GT.AND P2, PT, R73.reuse, 0x39, PT ;  /* 0x000000394900780c */ /* 0x040fe40003f44270 */
[----:B------:R-:W-:Y:S01]  /*3650*/  FSEL R162, R54, -INF , P1 ;  /* 0xff80000036a27808 */ /* 0x000fe20000800000 */
[----:B------:R-:W1:Y:S01]  /*3660*/  SHFL.BFLY PT, R29, R104, 0x1, 0x1f ;  /* 0x0c201f00681d7f89 */ /* 0x000e6200000e0000 */
        /* <DEDUP_REMOVED lines=22> */
[----:B-1----:R-:W-:Y:S02]  /*37d0*/  FMNMX.FTZ R13, R104, R29, !PT ;  /* 0x0000001d680d7209 */ /* 0x002fe40007810000 */
[----:B------:R-:W-:Y:S02]  /*37e0*/  ISETP.GT.AND P2, PT, R73, 0x59, PT ;  /* 0x000000594900780c */ /* 0x000fe40003f44270 */
[----:B------:R-:W-:Y:S01]  /*37f0*/  FSEL R176, R70, -INF , P1 ;  /* 0xff80000046b07808 */ /* 0x000fe20000800000 */
[----:B------:R-:W-:Y:S01]  /*3800*/  FMUL.FTZ R29, R13, R209 ;  /* 0x000000d10d1d7220 */ /* 0x000fe20000410000 */
[----:B------:R-:W-:Y:S02]  /*3810*/  FMNMX.FTZ R27, R175, R54, !PT ;  /* 0x00000036af1b7209 */ /* 0x000fe40007810000 */
[----:B------:R-:W-:Y:S02]  /*3820*/  FSETP.NEU.FTZ.AND P1, PT, R13, -INF , PT ;  /* 0xff8000000d00780b */ /* 0x000fe40003f3d000 */
[----:B------:R-:W-:-:S02]  /*3830*/  FSEL R178, R71, -INF , P2 ;  /* 0xff80000047b27808 */ /* 0x000fc40001000000 */
[----:B------:R-:W-:Y:S02]  /*3840*/  FMNMX.FTZ R27, R176, R27, !PT ;  /* 0x0000001bb01b7209 */ /* 0x000fe40007810000 */
[----:B------:R-:W-:Y:S02]  /*3850*/  FSEL R29, R29, RZ, P1 ;  /* 0x000000ff1d1d7208 */ /* 0x000fe40000800000 */
[----:B------:R-:W-:-:S03]  /*3860*/  FMNMX.FTZ R27, R178, R27, !PT ;  /* 0x0000001bb21b7209 */ /* 0x000fc60007810000 */
[-CC-:B------:R-:W-:Y:S01]  /*3870*/  FFMA.FTZ R31, R24, R209.reuse, -R29.reuse ;  /* 0x000000d1181f7223 */ /* 0x180fe2000001081d */
[-CC-:B------:R-:W-:Y:S01]  /*3880*/  FFMA.FTZ R25, R25, R209.reuse, -R29.reuse ;  /* 0x000000d119197223 */ /* 0x180fe2000001081d */
[----:B------:R-:W1:Y:S01]  /*3890*/  SHFL.BFLY PT, R24, R27, 0x2, 0x1f ;  /* 0x0c401f001b187f89 */ /* 0x000e6200000e0000 */
        /* <DEDUP_REMOVED lines=23> */
[----:B-1----:R-:W-:Y:S01]  /*3a10*/  FMNMX.FTZ R24, R27, R24, !PT ;  /* 0x000000181b187209 */ /* 0x002fe20007810000 */
[-CC-:B------:R-:W-:Y:S01]  /*3a20*/  FFMA.FTZ R171, R86, R209.reuse, -R29.reuse ;  /* 0x000000d156ab7223 */ /* 0x180fe2000001081d */
[----:B------:R-:W-:Y:S01]  /*3a30*/  FFMA.FTZ R172, R68, R209, -R29 ;  /* 0x000000d144ac7223 */ /* 0x000fe2000001081d */
[----:B------:R-:W1:Y:S01]  /*3a40*/  MUFU.EX2 R33, R72 ;  /* 0x0000004800217308 */ /* 0x000e620000000800 */
[----:B0-----:R-:W-:Y:S01]  /*3a50*/  @P6 IMAD.HI.U32 R26, R18, R41, RZ ;  /* 0x00000029121a6227 */ /* 0x001fe200078e00ff */
[----:B---3--:R-:W0:Y:S03]  /*3a60*/  SHFL.BFLY PT, R25, R24, 0x1, 0x1f ;  /* 0x0c201f0018197f89 */ /* 0x008e2600000e0000 */
[----:B----4-:R-:W-:Y:S01]  /*3a70*/  FADD.FTZ R29, R31, R200 ;  /* 0x000000c81f1d7221 */ /* 0x010fe20000010000 */
[----:B------:R-:W-:-:S02]  /*3a80*/  F2FP.F16.F32.PACK_AB R200, R200, R31 ;  /* 0x0000001fc8c8723e */ /* 0x000fc400000000ff */
[----:B------:R-:W-:Y:S08]  /*3a90*/  MUFU.EX2 R32, R32 ;  /* 0x0000002000207308 */ /* 0x000ff00000000800 */
[----:B------:R-:W3:Y:S01]  /*3aa0*/  MUFU.EX2 R27, R74 ;  /* 0x0000004a001b7308 */ /* 0x000ee20000000800 */
[----:B-1----:R-:W-:-:S07]  /*3ab0*/  F2FP.F16.F32.PACK_AB R202, R33, R28 ;  /* 0x0000001c21ca723e */ /* 0x002fce00000000ff */
[----:B------:R-:W-:Y:S01]  /*3ac0*/  MUFU.EX2 R36, R36 ;  /* 0x0000002400247308 */ /* 0x000fe20000000800 */
[----:B0-----:R-:W-:-:S04]  /*3ad0*/  FMNMX.FTZ R164, R24, R25, !PT ;  /* 0x0000001918a47209 */ /* 0x001fc80007810000 */
[C---:B------:R-:W-:Y:S01]  /*3ae0*/  FSETP.NEU.FTZ.AND P1, PT, R164.reuse, -INF , PT ;  /* 0xff800000a400780b */ /* 0x040fe20003f3d000 */
[-C--:B------:R-:W-:Y:S02]  /*3af0*/  FMUL.FTZ R177, R164, R209.reuse ;  /* 0x000000d1a4b17220 */ /* 0x080fe40000410000 */
[----:B------:R-:W0:Y:S01]  /*3b00*/  MUFU.EX2 R35, R76 ;  /* 0x0000004c00237308 */ /* 0x000e220000000800 */
[----:B---3--:R-:W-:Y:S02]  /*3b10*/  F2FP.F16.F32.PACK_AB R152, R27, R32 ;  /* 0x000000201b98723e */ /* 0x008fe400000000ff */
[----:B------:R-:W-:Y:S02]  /*3b20*/  FSEL R177, R177, RZ, P1 ;  /* 0x000000ffb1b17208 */ /* 0x000fe40000800000 */
[----:B-----5:R-:W-:Y:S02]  /*3b30*/  LOP3.LUT P1, RZ, R79, 0x7f, RZ, 0xc0, !PT ;  /* 0x0000007f4fff7812 */ /* 0x020fe4000782c0ff */
[----:B------:R-:W-:Y:S01]  /*3b40*/  SHF.R.U32.HI R79, RZ, 0x7, R79 ;  /* 0x00000007ff4f7819 */ /* 0x000fe2000001164f */
[-CC-:B------:R-:W-:Y:S01]  /*3b50*/  FFMA.FTZ R88, R88, R209.reuse, -R177.reuse ;  /* 0x000000d158587223 */ /* 0x180fe200000108b1 */
[-CC-:B------:R-:W-:Y:S01]  /*3b60*/  FFMA.FTZ R90, R90, R209.reuse, -R177.reuse ;  /* 0x000000d15a5a7223 */ /* 0x180fe200000108b1 */
[-CC-:B------:R-:W-:Y:S01]  /*3b70*/  FFMA.FTZ R30, R30, R209.reuse, -R177.reuse ;  /* 0x000000d11e1e7223 */ /* 0x180fe200000108b1 */
[-CC-:B------:R-:W-:Y:S01]  /*3b80*/  FFMA.FTZ R92, R92, R209.reuse, -R177.reuse ;  /* 0x000000d15c5c7223 */ /* 0x180fe200000108b1 */
[-CC-:B------:R-:W-:Y:S01]  /*3b90*/  FFMA.FTZ R100, R100, R209.reuse, -R177.reuse ;  /* 0x000000d164647223 */ /* 0x180fe200000108b1 */
[----:B------:R-:W-:Y:S01]  /*3ba0*/  MUFU.EX2 R201, R90 ;  /* 0x0000005a00c97308 */ /* 0x000fe20000000800 */
[----:B------:R-:W-:Y:S01]  /*3bb0*/  IADD3 R165, -R79, 0xb, RZ ;  /* 0x0000000b4fa57810 */ /* 0x000fe20007ffe1ff */
[-CC-:B------:R-:W-:Y:S01]  /*3bc0*/  FFMA.FTZ R102, R102, R209.reuse, -R177.reuse ;  /* 0x000000d166667223 */ /* 0x180fe200000108b1 */
[-CC-:B------:R-:W-:Y:S01]  /*3bd0*/  FFMA.FTZ R96, R96, R209.reuse, -R177.reuse ;  /* 0x000000d160607223 */ /* 0x180fe200000108b1 */
[----:B------:R-:W-:Y:S01]  /*3be0*/  FFMA.FTZ R98, R98, R209, -R177 ;  /* 0x000000d162627223 */ /* 0x000fe200000108b1 */
[----:B------:R-:W-:-:S02]  /*3bf0*/  @!P1 VIADD R24, R0, 0x32440 ;  /* 0x0003244000189836 */ /* 0x000fc40000000000 */
[-CC-:B------:R-:W-:Y:S01]  /*3c00*/  FFMA.FTZ R94, R94, R209.reuse, -R177.reuse ;  /* 0x000000d15e5e7223 */ /* 0x180fe200000108b1 */
[-CC-:B------:R-:W-:Y:S01]  /*3c10*/  FFMA.FTZ R34, R34, R209.reuse, -R177.reuse ;  /* 0x000000d122227223 */ /* 0x180fe200000108b1 */
[----:B------:R-:W1:Y:S01]  /*3c20*/  MUFU.EX2 R88, R88 ;  /* 0x0000005800587308 */ /* 0x000e620000000800 */
[-CC-:B------:R-:W-:Y:S01]  /*3c30*/  FFMA.FTZ R46, R46, R209.reuse, -R177.reuse ;  /* 0x000000d12e2e7223 */ /* 0x180fe200000108b1 */
[----:B------:R-:W-:Y:S01]  /*3c40*/  @!P1 PRMT R24, RZ, 0x654, R24 ;  /* 0x00000654ff189816 */ /* 0x000fe20000000018 */
[----:B------:R3:W-:Y:S06]  /*3c50*/  BAR.ARV R165, 0x100 ;  /* 0x000400a50000751d */ /* 0x0007ec0000002000 */
[----:B------:R-:W4:Y:S01]  /*3c60*/  MUFU.EX2 R30, R30 ;  /* 0x0000001e001e7308 */ /* 0x000f220000000800 */
[----:B------:R5:W-:Y:S01]  /*3c70*/  @!P1 SYNCS.ARRIVE.TRANS64.RED.A1T0 RZ, [R24+URZ], RZ ;  /* 0x000000ff18ff99a7 */ /* 0x000be2000810043f */
[----:B------:R2:W-:Y:S01]  /*3c80*/  BAR.SYNC.DEFER_BLOCKING R12, 0x100 ;  /* 0x0004000c0000751d */ /* 0x0005e20000010000 */
[-CC-:B------:R-:W-:Y:S01]  /*3c90*/  FFMA.FTZ R42, R42, R209.reuse, -R177.reuse ;  /* 0x000000d12a2a7223 */ /* 0x180fe200000108b1 */
[-CC-:B------:R-:W-:Y:S01]  /*3ca0*/  FFMA.FTZ R50, R50, R209.reuse, -R177.reuse ;  /* 0x000000d132327223 */ /* 0x180fe200000108b1 */
[-CC-:B------:R-:W-:Y:S01]  /*3cb0*/  FFMA.FTZ R38, R38, R209.reuse, -R177.reuse ;  /* 0x000000d126267223 */ /* 0x180fe200000108b1 */
[----:B0-----:R-:W-:Y:S01]  /*3cc0*/  F2FP.F16.F32.PACK_AB R154, R35, R36 ;  /* 0x00000024239a723e */ /* 0x001fe200000000ff */
[----:B------:R-:W-:Y:S01]  /*3cd0*/  FFMA.FTZ R174, R174, R209, -R177 ;  /* 0x000000d1aeae7223 */ /* 0x000fe200000108b1 */
[----:B------:R-:W0:Y:S01]  /*3ce0*/  MUFU.EX2 R203, R92 ;  /* 0x0000005c00cb7308 */ /* 0x000e220000000800 */
[----:B-1----:R-:W-:Y:S01]  /*3cf0*/  FADD.FTZ R41, R88, R201 ;  /* 0x000000c958297221 */ /* 0x002fe20000010000 */
[----:B--2---:R-:W-:-:S02]  /*3d00*/  IMAD.MOV.U32 R12, RZ, RZ, R18 ;  /* 0x000000ffff0c7224 */ /* 0x004fc400078e0012 */
[----:B-----5:R-:W-:Y:S01]  /*3d10*/  FADD.FTZ R24, R28, R29 ;  /* 0x0000001d1c187221 */ /* 0x020fe20000010000 */
[----:B------:R-:W-:Y:S01]  /*3d20*/  @P6 SHF.R.U32.HI R12, RZ, R43, R26 ;  /* 0x0000002bff0c6219 */ /* 0x000fe2000001161a */
[-C--:B------:R-:W-:Y:S01]  /*3d30*/  FFMA.FTZ R175, R175, R209.reuse, -R177 ;  /* 0x000000d1afaf7223 */ /* 0x080fe200000108b1 */
[----:B------:R-:W-:Y:S01]  /*3d40*/  F2FP.F16.F32.PACK_AB R201, R201, R88 ;  /* 0x00000058c9c9723e */ /* 0x000fe200000000ff */
[----:B------:R-:W-:Y:S01]  /*3d50*/  FADD.FTZ R29, R33, R24 ;  /* 0x00000018211d7221 */ /* 0x000fe20000010000 */
[----:B------:R-:W1:Y:S01]  /*3d60*/  MUFU.EX2 R100, R100 ;  /* 0x0000006400647308 */ /* 0x000e620000000800 */
[----:B----4-:R-:W-:Y:S01]  /*3d70*/  FADD.FTZ R26, R30, R41 ;  /* 0x000000291e1a7221 */ /* 0x010fe20000010000 */
[----:B------:R-:W-:Y:S01]  /*3d80*/  FFMA.FTZ R176, R176, R209, -R177 ;  /* 0x000000d1b0b07223 */ /* 0x000fe200000108b1 */
[----:B------:R-:W-:Y:S01]  /*3d90*/  FADD.FTZ R24, R32, R29 ;  /* 0x0000001d20187221 */ /* 0x000fe20000010000 */
[----:B------:R-:W-:Y:S01]  /*3da0*/  IADD3 R12, R12, R207, -R206 ;  /* 0x000000cf0c0c7210 */ /* 0x000fe20007ffe8ce */
[----:B------:R-:W-:-:S02]  /*3db0*/  @!P1 VIADD R0, R0, 0x32460 ;  /* 0x0003246000009836 */ /* 0x000fc40000000000 */
[----:B------:R-:W-:Y:S01]  /*3dc0*/  FADD.FTZ R29, R27, R24 ;  /* 0x000000181b1d7221 */ /* 0x000fe20000010000 */
[----:B------:R-:W2:Y:S01]  /*3dd0*/  MUFU.EX2 R153, R102 ;  /* 0x0000006600997308 */ /* 0x000ea20000000800 */
[C---:B0-----:R-:W-:Y:S01]  /*3de0*/  FADD.FTZ R31, R203.reuse, R26 ;  /* 0x0000001acb1f7221 */ /* 0x041fe20000010000 */
[----:B------:R-:W-:Y:S01]  /*3df0*/  F2FP.F16.F32.PACK_AB R203, R203, R30 ;  /* 0x0000001ecbcb723e */ /* 0x000fe200000000ff */
[----:B------:R-:W-:Y:S01]  /*3e00*/  FADD.FTZ R24, R36, R29 ;  /* 0x0000001d24187221 */ /* 0x000fe20000010000 */
[----:B------:R-:W-:Y:S01]  /*3e10*/  IMAD.HI R12, R12, 0x2aaaaaab, RZ ;  /* 0x2aaaaaab0c0c7827 */ /* 0x000fe200078e02ff */
[----:B------:R-:W-:-:S03]  /*3e20*/  @!P1 PRMT R0, RZ, 0x654, R0 ;  /* 0x00000654ff009816 */ /* 0x000fc60000000000 */
[----:B------:R-:W0:Y:S01]  /*3e30*/  MUFU.EX2 R96, R96 ;  /* 0x0000006000607308 */ /* 0x000e220000000800 */
[----:B-1----:R-:W-:-:S07]  /*3e40*/  FADD.FTZ R26, R100, R31 ;  /* 0x0000001f641a7221 */ /* 0x002fce0000010000 */
[----:B------:R-:W1:Y:S01]  /*3e50*/  MUFU.EX2 R155, R98 ;  /* 0x00000062009b7308 */ /* 0x000e620000000800 */
[C---:B--2---:R-:W-:Y:S01]  /*3e60*/  FADD.FTZ R27, R153.reuse, R26 ;  /* 0x0000001a991b7221 */ /* 0x044fe20000010000 */
[----:B------:R-:W-:-:S06]  /*3e70*/  F2FP.F16.F32.PACK_AB R153, R153, R100 ;  /* 0x000000649999723e */ /* 0x000fcc00000000ff */
[----:B------:R-:W2:Y:S01]  /*3e80*/  MUFU.EX2 R40, R40 ;  /* 0x0000002800287308 */ /* 0x000ea20000000800 */
[----:B0-----:R-:W-:Y:S01]  /*3e90*/  FADD.FTZ R26, R96, R27 ;  /* 0x0000001b601a7221 */ /* 0x001fe20000010000 */
[----:B------:R-:W-:-:S06]  /*3ea0*/  FADD.FTZ R27, R35, R24 ;  /* 0x00000018231b7221 */ /* 0x000fcc0000010000 */
        /* <DEDUP_REMOVED lines=32> */
[----:B------:R-:W-:Y:S02]  /*40b0*/  F2FP.F16.F32.PACK_AB R160, R39, R48 ;  /* 0x0000003027a0723e */ /* 0x000fe400000000ff */
[----:B------:R-:W-:-:S04]  /*40c0*/  WARPGROUP.ARRIVE ;  /* 0x00000000000079c5 */ /* 0x000fc80000000000 */
[----:B------:R-:W-:Y:S01]  /*40d0*/  MUFU.EX2 R180, R180 ;  /* 0x000000b400b47308 */ /* 0x000fe20000000800 */
[----:B--2---:R-:W-:Y:S01]  /*40e0*/  FADD.FTZ R186, R184, R186 ;  /* 0x000000bab8ba7221 */ /* 0x004fe20000010000 */
[----:B------:R-:W-:Y:S06]  /*40f0*/  HGMMA.64x256x16.F32 R24, R200, gdesc[UR12].tnspB, RZ, !UPT, gsb0 ;  /* 0x43e0000cc8187df0 */ /* 0x000fec000c0008ff */
[----:B------:R-:W-:Y:S01]  /*4100*/  MUFU.EX2 R182, R182 ;  /* 0x000000b600b67308 */ /* 0x000fe20000000800 */
[----:B0-----:R-:W-:-:S07]  /*4110*/  FADD.FTZ R186, R185, R186 ;  /* 0x000000bab9ba7221 */ /* 0x001fce0000010000 */
[----:B------:R-:W-:Y:S08]  /*4120*/  MUFU.EX2 R171, R171 ;  /* 0x000000ab00ab7308 */ /* 0x000ff00000000800 */
[----:B------:R-:W-:Y:S08]  /*4130*/  MUFU.EX2 R173, R173 ;  /* 0x000000ad00ad7308 */ /* 0x000ff00000000800 */
[----:B------:R-:W-:Y:S08]  /*4140*/  MUFU.EX2 R175, R175 ;  /* 0x000000af00af7308 */ /* 0x000ff00000000800 */
[----:B------:R-:W-:Y:S01]  /*4150*/  MUFU.EX2 R176, R176 ;  /* 0x000000b000b07308 */ /* 0x000fe20000000800 */
[----:B------:R-:W-:-:S02]  /*4160*/  WARPGROUP.DEPBAR.LE gsb0, 0x0 ;  /* 0x00008000000079c5 */ /* 0x000fc40000010000 */
[----:B------:R-:W-:-:S06]  /*4170*/  WARPGROUP.ARRIVE ;  /* 0x00000000000079c5 */ /* 0x000fcc0000000000 */
[----:B------:R-:W-:Y:S01]  /*4180*/  HGMMA.64x256x16.F32 R24, R152, gdesc[UR8].tnspB, R24, gsb0 ;  /* 0x43e0000898187df0 */ /* 0x000fe20008000818 */
[----:B------:R-:W-:Y:S01]  /*4190*/  UIADD3 UR10, UR4, 0x100, URZ ;  /* 0x00000100040a7890 */ /* 0x000fe2000fffe03f */
[----:B------:R-:W-:Y:S01]  /*41a0*/  UMOV UR11, 0x40000040 ;  /* 0x40000040000b7882 */ /* 0x000fe20000000000 */
[----:B------:R-:W-:Y:S02]  /*41b0*/  WARPGROUP.DEPBAR.LE gsb0, 0x0 ;  /* 0x00008000000079c5 */ /* 0x000fe40000010000 */
[----:B------:R-:W-:Y:S01]  /*41c0*/  WARPGROUP.ARRIVE ;  /* 0x00000000000079c5 */ /* 0x000fe20000000000 */
[-CC-:B------:R-:W-:Y:S01]  /*41d0*/  FFMA.FTZ R152, R162, R209.reuse, -R177.reuse ;  /* 0x000000d1a2987223 */ /* 0x180fe200000108b1 */
[-CC-:B------:R-:W-:Y:S01]  /*41e0*/  FFMA.FTZ R153, R163, R209.reuse, -R177.reuse ;  /* 0x000000d1a3997223 */ /* 0x180fe200000108b1 */
[----:B------:R-:W-:Y:S01]  /*41f0*/  F2FP.F16.F32.PACK_AB R162, R185, R184 ;  /* 0x000000b8b9a2723e */ /* 0x000fe200000000ff */
[----:B------:R-:W-:Y:S01]  /*4200*/  FFMA.FTZ R155, R166, R209, -R177 ;  /* 0x000000d1a69b7223 */ /* 0x000fe200000108b1 */
[----:B------:R-:W-:-:S15]  /*4210*/  MUFU.EX2 R154, R181 ;  /* 0x000000b5009a7308 */ /* 0x000fde0000000800 */
[----:B------:R-:W-:-:S03]  /*4220*/  NOP ;  /* 0x0000000000007918 */ /* 0x000fc60000000000 */
[----:B------:R-:W-:Y:S01]  /*4230*/  HGMMA.64x256x16.F32 R24, R156, gdesc[UR8].tnspB, R24, gsb0 ;  /* 0x43e000089c187df0 */ /* 0x000fe20008000818 */
[----:B------:R-:W-:Y:S01]  /*4240*/  UIADD3 UR10, UR4, 0x180, URZ ;  /* 0x00000180040a7890 */ /* 0x000fe2000fffe03f */
[----:B------:R-:W-:Y:S01]  /*4250*/  UMOV UR11, 0x40000040 ;  /* 0x40000040000b7882 */ /* 0x000fe20000000000 */
[----:B------:R-:W0:Y:S08]  /*4260*/  MUFU.EX2 R152, R152 ;  /* 0x0000009800987308 */ /* 0x000e300000000800 */
[----:B------:R-:W1:Y:S08]  /*4270*/  MUFU.EX2 R153, R153 ;  /* 0x0000009900997308 */ /* 0x000e700000000800 */
[----:B------:R-:W-:Y:S01]  /*4280*/  MUFU.EX2 R155, R155 ;  /* 0x0000009b009b7308 */ /* 0x000fe20000000800 */
[----:B0-----:R-:W-:Y:S01]  /*4290*/  FADD.FTZ R183, R152, R183 ;  /* 0x000000b798b77221 */ /* 0x001fe20000010000 */
[----:B-1----:R-:W-:-:S03]  /*42a0*/  F2FP.F16.F32.PACK_AB R163, R153, R152 ;  /* 0x0000009899a3723e */ /* 0x002fc600000000ff */
[----:B------:R-:W-:-:S03]  /*42b0*/  FADD.FTZ R183, R153, R183 ;  /* 0x000000b799b77221 */ /* 0x000fc60000010000 */
[----:B------:R-:W0:Y:S01]  /*42c0*/  MUFU.EX2 R152, R179 ;  /* 0x000000b300987308 */ /* 0x000e220000000800 */
[----:B------:R-:W-:Y:S02]  /*42d0*/  WARPGROUP.DEPBAR.LE gsb0, 0x0 ;  /* 0x00008000000079c5 */ /* 0x000fe40000010000 */
[----:B------:R-:W-:Y:S01]  /*42e0*/  WARPGROUP.ARRIVE ;  /* 0x00000000000079c5 */ /* 0x000fe20000000000 */
[-CC-:B------:R-:W-:Y:S01]  /*42f0*/  FFMA.FTZ R157, R167, R209.reuse, -R177.reuse ;  /* 0x000000d1a79d7223 */ /* 0x180fe200000108b1 */
[-CC-:B------:R-:W-:Y:S01]  /*4300*/  FFMA.FTZ R156, R168, R209.reuse, -R177.reuse ;  /* 0x000000d1a89c7223 */ /* 0x180fe200000108b1 */
[-C--:B------:R-:W-:Y:S01]  /*4310*/  FFMA.FTZ R158, R169, R209.reuse, -R177 ;  /* 0x000000d1a99e7223 */ /* 0x080fe200000108b1 */
[----:B0-----:R-:W-:Y:S01]  /*4320*/  FADD.FTZ R159, R152, R186 ;  /* 0x000000ba989f7221 */ /* 0x001fe20000010000 */
[C---:B------:R-:W-:Y:S01]  /*4330*/  F2FP.F16.F32.PACK_AB R152, R180.reuse, R152 ;  /* 0x00000098b498723e */ /* 0x040fe200000000ff */
[----:B------:R-:W-:Y:S01]  /*4340*/  HGMMA.64x256x16.F32 R24, R160, gdesc[UR8].tnspB, R24, gsb0 ;  /* 0x43e00008a0187df0 */ /* 0x000fe20008000818 */
[----:B------:R-:W0:Y:S01]  /*4350*/  MUFU.EX2 R157, R157 ;  /* 0x0000009d009d7308 */ /* 0x000e220000000800 */
[----:B------:R-:W-:Y:S01]  /*4360*/  FADD.FTZ R159, R180, R159 ;  /* 0x0000009fb49f7221 */ /* 0x000fe20000010000 */
[----:B------:R-:W-:Y:S01]  /*4370*/  UIADD3 UR10, UR4, 0x200, URZ ;  /* 0x00000200040a7890 */ /* 0x000fe2000fffe03f */
[----:B------:R-:W-:Y:S01]  /*4380*/  FFMA.FTZ R177, R178, R209, -R177 ;  /* 0x000000d1b2b17223 */ /* 0x000fe200000108b1 */
[----:B------:R-:W-:Y:S01]  /*4390*/  UMOV UR11, 0x40000040 ;  /* 0x40000040000b7882 */ /* 0x000fe20000000000 */
[----:B------:R-:W-:Y:S01]  /*43a0*/  FADD.FTZ R159, R154, R159 ;  /* 0x0000009f9a9f7221 */ /* 0x000fe20000010000 */
[C---:B------:R-:W-:Y:S01]  /*43b0*/  F2FP.F16.F32.PACK_AB R154, R182.reuse, R154 ;  /* 0x0000009ab69a723e */ /* 0x040fe200000000ff */
[----:B------:R-:W-:Y:S01]  /*43c0*/  UIADD3 UR4, UR4, 0x280, URZ ;  /* 0x0000028004047890 */ /* 0x000fe2000fffe03f */
[----:B------:R-:W-:Y:S01]  /*43d0*/  MUFU.EX2 R156, R156 ;  /* 0x0000009c009c7308 */ /* 0x000fe20000000800 */
[----:B------:R-:W-:-:S07]  /*43e0*/  FADD.FTZ R159, R182, R159 ;  /* 0x0000009fb69f7221 */ /* 0x000fce0000010000 */
[----:B------:R-:W1:Y:S01]  /*43f0*/  MUFU.EX2 R158, R158 ;  /* 0x0000009e009e7308 */ /* 0x000e620000000800 */
[----:B0-----:R-:W-:-:S07]  /*4400*/  F2FP.F16.F32.PACK_AB R153, R157, R155 ;  /* 0x0000009b9d99723e */ /* 0x001fce00000000ff */
[----:B------:R-:W-:Y:S01]  /*4410*/  MUFU.EX2 R177, R177 ;  /* 0x000000b100b17308 */ /* 0x000fe20000000800 */
[----:B------:R-:W-:Y:S02]  /*4420*/  WARPGROUP.DEPBAR.LE gsb0, 0x0 ;  /* 0x00008000000079c5 */ /* 0x000fe40000010000 */
[----:B------:R-:W-:Y:S01]  /*4430*/  FADD.FTZ R160, R155, R183 ;  /* 0x000000b79ba07221 */ /* 0x000fe20000010000 */
[----:B-1----:R-:W-:-:S03]  /*4440*/  F2FP.F16.F32.PACK_AB R155, R158, R156 ;  /* 0x0000009c9e9b723e */ /* 0x002fc600000000ff */
[----:B------:R-:W-:Y:S01]  /*4450*/  FADD.FTZ R160, R157, R160 ;  /* 0x000000a09da07221 */ /* 0x000fe20000010000 */
[----:B------:R-:W-:-:S03]  /*4460*/  WARPGROUP.ARRIVE ;  /* 0x00000000000079c5 */ /* 0x000fc60000000000 */
[----:B------:R-:W-:-:S03]  /*4470*/  FADD.FTZ R160, R156, R160 ;  /* 0x000000a09ca07221 */ /* 0x000fc60000010000 */
[----:B------:R-:W-:Y:S01]  /*4480*/  HGMMA.64x256x16.F32 R24, R152, gdesc[UR8].tnspB, R24, gsb0 ;  /* 0x43e0000898187df0 */ /* 0x000fe20008000818 */
[----:B------:R-:W-:Y:S01]  /*4490*/  FADD.FTZ R156, R158, R160 ;  /* 0x000000a09e9c7221 */ /* 0x000fe20000010000 */
[----:B------:R-:W-:Y:S01]  /*44a0*/  UMOV UR10, UR4 ;  /* 0x00000004000a7c82 */ /* 0x000fe20008000000 */
[----:B------:R-:W-:Y:S01]  /*44b0*/  UMOV UR11, 0x40000040 ;  /* 0x40000040000b7882 */ /* 0x000fe20000000000 */
[----:B------:R-:W-:Y:S02]  /*44c0*/  WARPGROUP.DEPBAR.LE gsb0, 0x0 ;  /* 0x00008000000079c5 */ /* 0x000fe40000010000 */
[----:B------:R-:W0:Y:S08]  /*44d0*/  MUFU.EX2 R152, R170 ;  /* 0x000000aa00987308 */ /* 0x000e300000000800 */
[----:B------:R-:W1:Y:S08]  /*44e0*/  MUFU.EX2 R154, R172 ;  /* 0x000000ac009a7308 */ /* 0x000e700000000800 */
[----:B------:R-:W2:Y:S01]  /*44f0*/  MUFU.EX2 R153, R174 ;  /* 0x000000ae00997308 */ /* 0x000ea20000000800 */
[----:B0-----:R-:W-:Y:S01]  /*4500*/  FADD.FTZ R155, R152, R159 ;  /* 0x0000009f989b7221 */ /* 0x001fe20000010000 */
[----:B------:R-:W-:-:S03]  /*4510*/  F2FP.F16.F32.PACK_AB R152, R171, R152 ;  /* 0x00000098ab98723e */ /* 0x000fc600000000ff */
[----:B------:R-:W-:-:S04]  /*4520*/  FADD.FTZ R155, R171, R155 ;  /* 0x0000009bab9b7221 */ /* 0x000fc80000010000 */
[----:B-1----:R-:W-:Y:S01]  /*4530*/  FADD.FTZ R157, R154, R155 ;  /* 0x0000009b9a9d7221 */ /* 0x002fe20000010000 */
[----:B------:R-:W-:Y:S02]  /*4540*/  F2FP.F16.F32.PACK_AB R154, R173, R154 ;  /* 0x0000009aad9a723e */ /* 0x000fe400000000ff */
[----:B------:R-:W-:Y:S01]  /*4550*/  F2FP.F16.F32.PACK_AB R155, R177, R176 ;  /* 0x000000b0b19b723e */ /* 0x000fe200000000ff */
[----:B--2---:R-:W-:Y:S01]  /*4560*/  FADD.FTZ R156, R153, R156 ;  /* 0x0000009c999c7221 */ /* 0x004fe20000010000 */
[----:B------:R-:W-:-:S03]  /*4570*/  F2FP.F16.F32.PACK_AB R153, R175, R153 ;  /* 0x00000099af99723e */ /* 0x000fc600000000ff */
[----:B------:R-:W-:Y:S01]  /*4580*/  FADD.FTZ R156, R175, R156 ;  /* 0x0000009caf9c7221 */ /* 0x000fe20000010000 */
[----:B------:R-:W-:-:S03]  /*4590*/  WARPGROUP.ARRIVE ;  /* 0x00000000000079c5 */ /* 0x000fc60000000000 */
[----:B------:R-:W-:-:S03]  /*45a0*/  FADD.FTZ R156, R176, R156 ;  /* 0x0000009cb09c7221 */ /* 0x000fc60000010000 */
[----:B------:R-:W-:Y:S03]  /*45b0*/  HGMMA.64x256x16.F32 R24, R152, gdesc[UR8].tnspB, R24, gsb0 ;  /* 0x43e0000898187df0 */ /* 0x000fe60008000818 */
[----:B------:R-:W-:Y:S02]  /*45c0*/  WARPGROUP.DEPBAR.LE gsb0, 0x0 ;  /* 0x00008000000079c5 */ /* 0x000fe40000010000 */
[----:B------:R-:W-:Y:S01]  /*45d0*/  SHF.R.U32.HI R153, RZ, 0x1f, R12 ;  /* 0x0000001fff997819 */ /* 0x000fe2000001160c */
[----:B------:R0:W-:Y:S03]  /*45e0*/  @!P1 SYNCS.ARRIVE.TRANS64.RED.A1T0 RZ, [R0+URZ], RZ ;  /* 0x000000ff00ff99a7 */ /* 0x0001e6000810043f */
[----:B------:R-:W-:Y:S01]  /*45f0*/  LEA.HI.SX32 R153, R12, R153, 0x1c ;  /* 0x000000990c997211 */ /* 0x000fe200078fe2ff */
[----:B------:R-:W-:-:S03]  /*4600*/  FADD.FTZ R12, R173, R157 ;  /* 0x0000009dad0c7221 */ /* 0x000fc60000010000 */
[----:B------:R-:W-:Y:S01]  /*4610*/  VIMNMX R200, R208, R153, !PT ;  /* 0x00000099d0c87248 */ /* 0x000fe20007fe0100 */
[----:B0-----:R-:W-:-:S03]  /*4620*/  FADD.FTZ R0, R177, R156 ;  /* 0x0000009cb1007221 */ /* 0x001fc60000010000 */
[----:B------:R-:W-:-:S13]  /*4630*/  ISETP.GE.AND P2, PT, R215, R200, PT ;  /* 0x000000c8d700720c */ /* 0x000fda0003f46270 */
[----:B---3--:R-:W-:Y:S05]  /*4640*/  @!P2 BRA `(.L_x_5355) ;  /* 0x0000002800b4a947 */ /* 0x008fea0003800000 */
[----:B------:R-:W-:Y:S02]  /*4650*/  IMAD.MOV.U32 R201, RZ, RZ, R164 ;  /* 0x000000ffffc97224 */ /* 0x000fe400078e00a4 */
[----:B------:R-:W-:-:S07]  /*4660*/  IMAD.MOV.U32 R202, RZ, RZ, R13 ;  /* 0x000000ffffca7224 */ /* 0x000fce00078e000d */
.L_x_5364:
[----:B------:R-:W-:-:S04]  /*4670*/  UIADD3 UR36, UR36, 0x1, URZ ;  /* 0x0000000124247890 */ /* 0x000fc8000fffe03f */
[----:B------:R-:W-:-:S04]  /*4680*/  UISETP.NE.AND UP0, UPT, UR36, 0x2, UPT ;  /* 0x000000022400788c */ /* 0x000fc8000bf05270 */
[----:B------:R-:W-:Y:S02]  /*4690*/  USEL UR4, URZ, 0x1, UP0 ;  /* 0x000000013f047887 */ /* 0x000fe40008000000 */
[----:B------:R-:W-:Y:S02]  /*46a0*/  USEL UR36, UR36, URZ, UP0 ;  /* 0x0000003f24247287 */ /* 0x000fe40008000000 */
[----:B------:R-:W-:Y:S01]  /*46b0*/  ULOP3.LUT UR37, UR37, UR4, URZ, 0x3c, !UPT ;  /* 0x0000000425257292 */ /* 0x000fe2000f8e3c3f */
[----:B------:R-:W-:Y:S11]  /*46c0*/  @!P0 BRA `(.L_x_5356) ;  /* 0x0000000000048947 */ /* 0x000ff60003800000 */
[----:B------:R-:W-:Y:S01]  /*46d0*/  BPT.TRAP 0x1 ;  /* 0x000000040000795c */ /* 0x000fe20000300000 */
.L_x_5356:
        /* <DEDUP_REMOVED lines=9> */
.L_x_5357:
[----:B-1----:R-:W-:Y:S05]  /*4770*/  @P2 BRA `(.L_x_5358) ;  /* 0x0000000000082947 */ /* 0x002fea0003800000 */
[----:B------:R-:W1:Y:S02]  /*4780*/  SYNCS.PHASECHK.TRANS64.TRYWAIT P2, [UR4+0x32430], R13 ;  /* 0x0324300dff0075a7 */ /* 0x000e640008040144 */
[----:B-1----:R-:W-:Y:S05]  /*4790*/  @!P2 BRA `(.L_x_5359) ;  /* 0x0000011800c4a947 */ /* 0x002fea0003800000 */
.L_x_5358:
        /* <DEDUP_REMOVED lines=31> */
.L_x_5360:
[----:B------:R1:W2:Y:S01]  /*4990*/  SYNCS.PHASECHK.TRANS64.TRYWAIT P2, [UR4+0x32450], R13 ;  /* 0x0324500dff0075a7 */ /* 0x0002a20008040144 */
[----:B------:R-:W-:Y:S05]  /*49a0*/  @!P0 BRA `(.L_x_5361) ;  /* 0x0000000000048947 */ /* 0x000fea0003800000 */
[----:B------:R-:W-:Y:S01]  /*49b0*/  BPT.TRAP 0x1 ;  /* 0x000000040000795c */ /* 0x000fe20000300000 */
.L_x_5361:
[----:B--2---:R-:W-:Y:S05]  /*49c0*/  @P2 BRA `(.L_x_5362) ;  /* 0x0000000000082947 */ /* 0x004fea0003800000 */
[----:B------:R-:W2:Y:S02]  /*49d0*/  SYNCS.PHASECHK.TRANS64.TRYWAIT P2, [UR4+0x32450], R13 ;  /* 0x0324500dff0075a7 */ /* 0x000ea40008040144 */
[----:B--2---:R-:W-:Y:S05]  /*49e0*/  @!P2 BRA `(.L_x_5363) ;  /* 0x000001180048a947 */ /* 0x004fea0003800000 */
.L_x_5362:
[----:B------:R-:W-:Y:S01]  /*49f0*/  R2UR UR56, R10 ;  /* 0x000000000a3872ca */ /* 0x000fe200000e0000 */
[----:B------:R-:W-:Y:S01]  /*4a00*/  UIMAD UR5, UR36, 0xc00, UR7 ;  /* 0x00000c00240578a4 */ /* 0x000fe2000f8e0207 */
[----:B------:R-:W-:Y:S01]  /*4a10*/  R2UR UR57, R11 ;  /* 0x000000000b3972ca */ /* 0x000fe200000e0000 */
[----:B------:R-:W-:Y:S01]  /*4a20*/  WARPGROUP.ARRIVE ;  /* 0x00000000000079c5 */ /* 0x000fe20000000000 */
[----:B------:R-:W-:Y:S01]  /*4a30*/  UMOV UR59, 0x40000040 ;  /* 0x40000040003b7882 */ /* 0x000fe20000000000 */
[----:B------:R-:W-:Y:S01]  /*4a40*/  UIADD3 UR10, UR5, 0x300, URZ ;  /* 0x00000300050a7890 */ /* 0x000fe2000fffe03f */
[----:B--2---:R-:W2:Y:S01]  /*4a50*/  LDC R203, c[0x0][0x448] ;  /* 0x00011200ffcb7b82 */ /* 0x004ea20000000800 */
[----:B------:R-:W-:Y:S01]  /*4a60*/  UMOV UR11, 0x40000040 ;  /* 0x40000040000b7882 */ /* 0x000fe20000000000 */
[----:B------:R-:W-:Y:S01]  /*4a70*/  UMOV UR58, UR5 ;  /* 0x00000005003a7c82 */ /* 0x000fe20008000000 */
[----:B------:R-:W-:Y:S01]  /*4a80*/  UIADD3 UR14, UR5, 0x302, URZ ;  /* 0x00000302050e7890 */ /* 0x000fe2000fffe03f */
[----:B------:R-:W-:Y:S01]  /*4a90*/  IMAD.IADD R209, R210, 0x1, R18 ;  /* 0x00000001d2d17824 */ /* 0x000fe200078e0212 */
[----:B------:R-:W-:Y:S01]  /*4aa0*/  UMOV UR15, 0x40000040 ;  /* 0x40000040000f7882 */ /* 0x000fe20000000000 */
[----:B------:R-:W-:Y:S01]  /*4ab0*/  UIADD3 UR18, UR5, 0x304, URZ ;  /* 0x0000030405127890 */ /* 0x000fe2000fffe03f */
[----:B------:R-:W-:Y:S01]  /*4ac0*/  LOP3.LUT R19, R19, 0xfffffeff, RZ, 0xc0, !PT ;  /* 0xfffffeff13137812 */ /* 0x000fe200078ec0ff */
[----:B------:R-:W-:Y:S01]  /*4ad0*/  UMOV UR19, 0x40000040 ;  /* 0x4000004000137882 */ /* 0x000fe20000000000 */
[----:B------:R-:W-:Y:S01]  /*4ae0*/  HGMMA.64x96x16.F32 R152, gdesc[UR56], R152, gsb0 ;  /* 0x01600000389879f0 */ /* 0x000fe20008000898 */
[----:B------:R-:W-:Y:S01]  /*4af0*/  R2UR UR56, R8 ;  /* 0x00000000083872ca */ /* 0x000fe200000e0000 */
[----:B------:R-:W-:Y:S01]  /*4b00*/  UIADD3 UR58, UR5, 0x2, URZ ;  /* 0x00000002053a7890 */ /* 0x000fe2000fffe03f */
[----:B------:R-:W-:Y:S01]  /*4b10*/  R2UR UR57, R9 ;  /* 0x00000000093972ca */ /* 0x000fe200000e0000 */
[----:B------:R-:W-:Y:S01]  /*4b20*/  UMOV UR59, 0x40000040 ;  /* 0x40000040003b7882 */ /* 0x000fe20000000000 */
[----:B------:R-:W-:Y:S01]  /*4b30*/  UIADD3 UR22, UR5, 0x306, URZ ;  /* 0x0000030605167890 */ /* 0x000fe2000fffe03f */
[----:B------:R-:W-:Y:S01]  /*4b40*/  @P1 LOP3.LUT R19, R19, 0x100, RZ, 0xfc, !PT ;  /* 0x0000010013131812 */ /* 0x000fe200078efcff */
[----:B------:R-:W-:Y:S01]  /*4b50*/  UMOV UR23, 0x40000040 ;  /* 0x4000004000177882 */ /* 0x000fe20000000000 */
[----:B------:R-:W-:Y:S01]  /*4b60*/  UIADD3 UR26, UR5, 0x600, URZ ;  /* 0x00000600051a7890 */ /* 0x000fe2000fffe03f */
[----:B------:R-:W-:Y:S01]  /*4b70*/  UMOV UR27, 0x40000040 ;  /* 0x40000040001b7882 */ /* 0x000fe20000000000 */
[----:B------:R-:W-:Y:S01]  /*4b80*/  UIADD3 UR30, UR5, 0x602, URZ ;  /* 0x00000602051e7890 */ /* 0x000fe2000fffe03f */
[----:B------:R-:W-:Y:S01]  /*4b90*/  LOP3.LUT R19, R19, 0xffffff7f, RZ, 0xc0, !PT ;  /* 0xffffff7f13137812 */ /* 0x000fe200078ec0ff */
[----:B------:R-:W-:Y:S01]  /*4ba0*/  UMOV UR31, 0x40000040 ;  /* 0x40000040001f7882 */ /* 0x000fe20000000000 */
[----:B------:R-:W-:Y:S01]  /*4bb0*/  UIADD3 UR34, UR5, 0x604, URZ ;  /* 0x0000060405227890 */ /* 0x000fe2000fffe03f */
[----:B--2---:R-:W-:Y:S01]  /*4bc0*/  ISETP.NE.AND P2, PT, R203, 0x1, PT ;  /* 0x00000001cb00780c */ /* 0x004fe20003f45270 */
        /* <DEDUP_REMOVED lines=10> */
[----:B------:R-:W-:-:S02]  /*4c70*/  UMOV UR55, 0x40000040 ;  /* 0x4000004000377882 */ /* 0x000fc40000000000 */
[----:B------:R-:W2:Y:S08]  /*4c80*/  @P2 LDC R203, c[0x0][0x44c] ;  /* 0x00011300ffcb2b82 */ /* 0x000eb00000000800 */
[----:B01----:R-:W0:Y:S01]  /*4c90*/  @P2 LDC R13, c[0x0][0x450] ;  /* 0x00011400ff0d2b82 */ /* 0x003e220000000800 */
[----:B--2---:R-:W-:-:S05]  /*4ca0*/  @P2 IMAD.HI.U32 R203, R209, R203, RZ ;  /* 0x000000cbd1cb2227 */ /* 0x004fca00078e00ff */
[----:B0-----:R-:W-:Y:S01]  /*4cb0*/  @P2 SHF.R.U32.HI R209, RZ, R13, R203 ;  /* 0x0000000dffd12219 */ /* 0x001fe200000116cb */
[----:B------:R-:W-:-:S04]  /*4cc0*/  IMAD R203, R215, -0x60, RZ ;  /* 0xffffffa0d7cb7824 */ /* 0x000fc800078e02ff */
[----:B------:R-:W0:Y:S01]  /*4cd0*/  SHFL.IDX PT, R13, R209, RZ, 0x1c1f ;  /* 0x001c1fffd10d7589 */ /* 0x000e2200000e0000 */
[----:B------:R-:W-:-:S03]  /*4ce0*/  IADD3 R203, -R204, 0x1, R203 ;  /* 0x00000001cccb7810 */ /* 0x000fc60007ffe1cb */
[----:B------:R-:W1:Y:S01]  /*4cf0*/  SHFL.IDX PT, R209, R209, 0x1, 0x1c1f ;  /* 0x003c1f00d1d17f89 */ /* 0x000e6200000e0000 */
[----:B------:R-:W-:-:S05]  /*4d00*/  IADD3 R203, -R206, R203, R207 ;  /* 0x000000cbcecb7210 */ /* 0x000fca0007ffe1cf */
[C---:B0-----:R-:W-:Y:S02]  /*4d10*/  IMAD.IADD R13, R203.reuse, 0x1, R13 ;  /* 0x00000001cb0d7824 */ /* 0x041fe400078e020d */
[----:B-1----:R-:W-:-:S03]  /*4d20*/  IMAD.IADD R203, R203, 0x1, R209 ;  /* 0x00000001cbcb7824 */ /* 0x002fc600078e02d1 */
[C---:B------:R-:W-:Y:S01]  /*4d30*/  ISETP.GT.AND P5, PT, R13.reuse, RZ, PT ;  /* 0x000000ff0d00720c */ /* 0x040fe20003fa4270 */
[----:B------:R-:W0:Y:S01]  /*4d40*/  LDC R209, c[0x0][0xa80] ;  /* 0x0002a000ffd17b82 */ /* 0x000e220000000800 */
[C---:B------:R-:W-:Y:S02]  /*4d50*/  ISETP.GT.AND P4, PT, R13.reuse, 0x1, PT ;  /* 0x000000010d00780c */ /* 0x040fe40003f84270 */
[C---:B------:R-:W-:Y:S02]  /*4d60*/  ISETP.GT.AND P3, PT, R13.reuse, 0x8, PT ;  /* 0x000000080d00780c */ /* 0x040fe40003f64270 */
[----:B------:R-:W-:Y:S01]  /*4d70*/  ISETP.GT.AND P2, PT, R13, 0x9, PT ;  /* 0x000000090d00780c */ /* 0x000fe20003f44270 */
[----:B------:R-:W-:Y:S02]  /*4d80*/  WARPGROUP.DEPBAR.LE gsb0, 0x0 ;  /* 0x00008000000079c5 */ /* 0x000fe40000010000 */
[----:B------:R-:W-:Y:S01]  /*4d90*/  WARPGROUP.ARRIVE ;  /* 0x00000000000079c5 */ /* 0x000fe20000000000 */
[----:B------:R-:W-:-:S02]  /*4da0*/  ISETP.GT.AND P1, PT, R203, 0x41, PT ;  /* 0x00000041cb00780c */ /* 0x000fc40003f24270 */
[----:B------:R-:W-:-:S03]  /*4db0*/  ISETP.GT.AND P0, PT, R203, 0x48, PT ;  /* 0x00000048cb00780c */ /* 0x000fc60003f04270 */
[----:B------:R-:W-:Y:S01]  /*4dc0*/  HGMMA.64x96x16.F32 R152, gdesc[UR56], R152, gsb0 ;  /* 0x01600000389879f0 */ /* 0x000fe20008000898 */
[----:B------:R-:W-:Y:S01]  /*4dd0*/  R2UR UR56, R6 ;  /* 0x00000000063872ca */ /* 0x000fe200000e0000 */
[----:B------:R-:W-:Y:S01]  /*4de0*/  UIADD3 UR58, UR5, 0x4, URZ ;  /* 0x00000004053a7890 */ /* 0x000fe2000fffe03f */
[----:B------:R-:W-:Y:S01]  /*4df0*/  R2UR UR57, R7 ;  /* 0x00000000073972ca */ /* 0x000fe200000e0000 */
[----:B------:R-:W-:-:S04]  /*4e00*/  UMOV UR59, 0x40000040 ;  /* 0x40000040003b7882 */ /* 0x000fc80000000000 */
[----:B------:R-:W-:Y:S02]  /*4e10*/  @P1 LOP3.LUT R19, R19, 0x200, RZ, 0xfc, !PT ;  /* 0x0000020013131812 */ /* 0x000fe400078efcff */
[----:B------:R-:W-:Y:S01]  /*4e20*/  ISETP.GT.AND P1, PT, R203, 0x40, PT ;  /* 0x00000040cb00780c */ /* 0x000fe20003f24270 */
[----:B------:R-:W-:Y:S02]  /*4e30*/  WARPGROUP.DEPBAR.LE gsb0, 0x0 ;  /* 0x00008000000079c5 */ /* 0x000fe40000010000 */
        /* <DEDUP_REMOVED lines=100> */
[----:B------:R-:W-:Y:S02]  /*5480*/  ISETP.GT.AND P5, PT, R203, RZ, PT ;  /* 0x000000ffcb00720c */ /* 0x000fe40003fa4270 */
[----:B------:R-:W-:Y:S02]  /*5490*/  FMNMX.FTZ R13, R161, R13, !PT ;  /* 0x0000000da10d7209 */ /* 0x000fe40007810000 */
[----:B------:R-:W-:-:S02]  /*54a0*/  FSEL R193, R154, -INF , P5 ;  /* 0xff8000009ac17808 */ /* 0x000fc40002800000 */
[----:B------:R-:W-:Y:S02]  /*54b0*/  FMNMX.FTZ R13, R164, R13, !PT ;  /* 0x0000000da40d7209 */ /* 0x000fe40007810000 */
[----:B------:R-:W-:Y:S02]  /*54c0*/  ISETP.GT.AND P4, PT, R203, 0x1, PT ;  /* 0x00000001cb00780c */ /* 0x000fe40003f84270 */
[----:B------:R-:W-:Y:S02]  /*54d0*/  FMNMX.FTZ R13, R165, R13, !PT ;  /* 0x0000000da50d7209 */ /* 0x000fe40007810000 */
[C---:B------:R-:W-:Y:S02]  /*54e0*/  ISETP.GT.AND P3, PT, R203.reuse, 0x8, PT ;  /* 0x00000008cb00780c */ /* 0x040fe40003f64270 */
[----:B------:R-:W-:Y:S02]  /*54f0*/  FMNMX.FTZ R13, R168, R13, !PT ;  /* 0x0000000da80d7209 */ /* 0x000fe40007810000 */
        /* <DEDUP_REMOVED lines=26> */
[C---:B------:R-:W-:Y:S02]  /*56a0*/  ISETP.GT.AND P4, PT, R203.reuse, 0x21, PT ;  /* 0x00000021cb00780c */ /* 0x040fe40003f84270 */
[----:B------:R-:W-:Y:S02]  /*56b0*/  FMNMX.FTZ R13, R196, R13, !PT ;  /* 0x0000000dc40d7209 */ /* 0x000fe40007810000 */
[----:B------:R-:W-:Y:S02]  /*56c0*/  ISETP.GT.AND P3, PT, R203, 0x28, PT ;  /* 0x00000028cb00780c */ /* 0x000fe40003f64270 */
[----:B------:R-:W-:Y:S02]  /*56d0*/  FMNMX.FTZ R13, R197, R13, !PT ;  /* 0x0000000dc50d7209 */ /* 0x000fe40007810000 */
[----:B------:R-:W-:-:S02]  /*56e0*/  ISETP.GT.AND P2, PT, R203, 0x29, PT ;  /* 0x00000029cb00780c */ /* 0x000fc40003f44270 */
[----:B------:R-:W-:Y:S01]  /*56f0*/  FSEL R170, R170, -INF , P5 ;  /* 0xff800000aaaa7808 */ /* 0x000fe20002800000 */
[----:B------:R-:W1:Y:S01]  /*5700*/  SHFL.BFLY PT, R154, R13, 0x2, 0x1f ;  /* 0x0c401f000d9a7f89 */ /* 0x000e6200000e0000 */
        /* <DEDUP_REMOVED lines=11> */
[----:B------:R-:W-:Y:S02]  /*57c0*/  ISETP.GT.AND P2, PT, R203, 0x50, PT ;  /* 0x00000050cb00780c */ /* 0x000fe40003f44270 */
[----:B-1----:R-:W-:Y:S02]  /*57d0*/  FMNMX.FTZ R13, R13, R154, !PT ;  /* 0x0000009a0d0d7209 */ /* 0x002fe40007810000 */
[C---:B------:R-:W-:Y:S02]  /*57e0*/  ISETP.GT.AND P3, PT, R203.reuse, 0x51, PT ;  /* 0x00000051cb00780c */ /* 0x040fe40003f64270 */
[C---:B------:R-:W-:Y:S01]  /*57f0*/  ISETP.GT.AND P4, PT, R203.reuse, 0x58, PT ;  /* 0x00000058cb00780c */ /* 0x040fe20003f84270 */
[----:B------:R-:W1:Y:S01]  /*5800*/  SHFL.BFLY PT, R154, R13, 0x1, 0x1f ;  /* 0x0c201f000d9a7f89 */ /* 0x000e6200000e0000 */
[----:B------:R-:W-:Y:S02]  /*5810*/  ISETP.GT.AND P5, PT, R203, 0x59, PT ;  /* 0x00000059cb00780c */ /* 0x000fe40003fa4270 */
[----:B------:R-:W-:-:S02]  /*5820*/  FSEL R186, R186, -INF , P1 ;  /* 0xff800000baba7808 */ /* 0x000fc40000800000 */
[----:B------:R-:W-:Y:S02]  /*5830*/  LOP3.LUT P1, RZ, R19, 0x200, RZ, 0xc0, !PT ;  /* 0x0000020013ff7812 */ /* 0x000fe4000782c0ff */
[----:B------:R-:W-:Y:S02]  /*5840*/  FSEL R190, R190, -INF , P0 ;  /* 0xff800000bebe7808 */ /* 0x000fe40000000000 */
[----:B------:R-:W-:Y:S02]  /*5850*/  FSEL R187, R187, -INF , P1 ;  /* 0xff800000bbbb7808 */ /* 0x000fe40000800000 */
[----:B------:R-:W-:Y:S02]  /*5860*/  FSEL R194, R194, -INF , P2 ;  /* 0xff800000c2c27808 */ /* 0x000fe40001000000 */
[----:B------:R-:W-:Y:S02]  /*5870*/  FSEL R195, R195, -INF , P3 ;  /* 0xff800000c3c37808 */ /* 0x000fe40001800000 */
[----:B------:R-:W-:-:S02]  /*5880*/  FSEL R198, R198, -INF , P4 ;  /* 0xff800000c6c67808 */ /* 0x000fc40002000000 */
[----:B------:R-:W-:Y:S02]  /*5890*/  FSEL R199, R199, -INF , P5 ;  /* 0xff800000c7c77808 */ /* 0x000fe40002800000 */
[C---:B------:R-:W-:Y:S02]  /*58a0*/  LOP3.LUT P1, RZ, R19.reuse, 0x100, RZ, 0xc0, !PT ;  /* 0x0000010013ff7812 */ /* 0x040fe4000782c0ff */
[----:B------:R-:W-:Y:S02]  /*58b0*/  LOP3.LUT P0, RZ, R19, 0x80, RZ, 0xc0, !PT ;  /* 0x0000008013ff7812 */ /* 0x000fe4000780c0ff */
[----:B-1----:R-:W-:-:S04]  /*58c0*/  FMNMX.FTZ R13, R13, R154, !PT ;  /* 0x0000009a0d0d7209 */ /* 0x002fc80007810000 */
[----:B------:R-:W-:-:S04]  /*58d0*/  FSETP.NEU.FTZ.AND P6, PT, R13, -INF , PT ;  /* 0xff8000000d00780b */ /* 0x000fc80003fdd000 */
[----:B------:R-:W-:-:S05]  /*58e0*/  FSEL R154, R13, RZ, P6 ;  /* 0x000000ff0d9a7208 */ /* 0x000fca0003000000 */
[----:B------:R-:W-:Y:S01]  /*58f0*/  FADD.FTZ R202, -R154, R202 ;  /* 0x000000ca9aca7221 */ /* 0x000fe20000010100 */
[----:B0-----:R-:W-:-:S05]  /*5900*/  FMUL.FTZ R154, R13, R209 ;  /* 0x000000d10d9a7220 */ /* 0x001fca0000410000 */
[----:B------:R-:W-:Y:S02]  /*5910*/  FSEL R154, R154, RZ, P6 ;  /* 0x000000ff9a9a7208 */ /* 0x000fe40003000000 */
[----:B------:R-:W-:-:S03]  /*5920*/  ISETP.GT.AND P6, PT, R203, 0x49, PT ;  /* 0x00000049cb00780c */ /* 0x000fc60003fc4270 */
[-CC-:B------:R-:W-:Y:S01]  /*5930*/  FFMA.FTZ R218, R157, R209.reuse, -R154.reuse ;  /* 0x000000d19dda7223 */ /* 0x180fe2000001089a */
[-CC-:B------:R-:W-:Y:S01]  /*5940*/  FFMA.FTZ R157, R165, R209.reuse, -R154.reuse ;  /* 0x000000d1a59d7223 */ /* 0x180fe2000001089a */
        /* <DEDUP_REMOVED lines=25> */
[----:B------:R-:W-:Y:S01]  /*5ae0*/  FFMA.FTZ R197, R197, R209, -R154 ;  /* 0x000000d1c5c57223 */ /* 0x000fe2000001089a */
[----:B------:R-:W-:-:S04]  /*5af0*/  FSEL R191, R191, -INF , P6 ;  /* 0xff800000bfbf7808 */ /* 0x000fc80003000000 */
[----:B------:R-:W2:Y:S01]  /*5b00*/  MUFU.EX2 R153, R153 ;  /* 0x0000009900997308 */ /* 0x000ea20000000800 */
[----:B0-----:R-:W-:Y:S01]  /*5b10*/  FFMA.FTZ R12, R165, R12, R152 ;  /* 0x0000000ca50c7223 */ /* 0x001fe20000010098 */
        /* <DEDUP_REMOVED lines=10> */
[----:B------:R-:W1:Y:S01]  /*5bc0*/  S2R R203, SR_TID.X ;  /* 0x0000000000cb7919 */ /* 0x000e620000002100 */
        /* <DEDUP_REMOVED lines=9> */
[-C--:B------:R-:W-:Y:S01]  /*5c60*/  FMUL.FTZ R53, R53, R165.reuse ;  /* 0x000000a535357220 */ /* 0x080fe20000410000 */
[-C--:B------:R-:W-:Y:S01]  /*5c70*/  FMUL.FTZ R56, R56, R165.reuse ;  /* 0x000000a538387220 */ /* 0x080fe20000410000 */
[----:B------:R-:W-:Y:S01]  /*5c80*/  FMUL.FTZ R57, R57, R165 ;  /* 0x000000a539397220 */ /* 0x000fe20000410000 */
[C---:B0-----:R-:W-:Y:S01]  /*5c90*/  FADD.FTZ R12, R154.reuse, R12 ;  /* 0x0000000c9a0c7221 */ /* 0x041fe20000010000 */
[----:B------:R-:W-:Y:S01]  /*5ca0*/  F2FP.F16.F32.PACK_AB R154, R154, R153 ;  /* 0x000000999a9a723e */ /* 0x000fe200000000ff */
        /* <DEDUP_REMOVED lines=19> */
[----:B-1----:R-:W-:Y:S01]  /*5de0*/  SHF.R.U32.HI R203, RZ, 0x7, R203 ;  /* 0x00000007ffcb7819 */ /* 0x002fe200000116cb */
        /* <DEDUP_REMOVED lines=42> */
[----:B------:R-:W-:Y:S01]  /*6090*/  FMUL.FTZ R149, R149, R165 ;  /* 0x000000a595957220 */ /* 0x000fe20000410000 */
[----:B------:R-:W-:Y:S01]  /*60a0*/  IADD3 R165, -R203, 0xb, RZ ;  /* 0x0000000bcba57810 */ /* 0x000fe20007ffe1ff */
        /* <DEDUP_REMOVED lines=13> */
[----:B------:R-:W0:Y:S06]  /*6180*/  SHFL.BFLY PT, R164, R153, 0x2, 0x1f ;  /* 0x0c401f0099a47f89 */ /* 0x000e2c00000e0000 */
[----:B------:R-:W-:Y:S08]  /*6190*/  MUFU.EX2 R181, R181 ;  /* 0x000000b500b57308 */ /* 0x000ff00000000800 */
[----:B------:R-:W-:Y:S08]  /*61a0*/  MUFU.EX2 R185, R185 ;  /* 0x000000b900b97308 */ /* 0x000ff00000000800 */
[----:B------:R-:W-:Y:S01]  /*61b0*/  MUFU.EX2 R189, R189 ;  /* 0x000000bd00bd7308 */ /* 0x000fe20000000800 */
[----:B0-----:R-:W-:-:S05]  /*61c0*/  FMNMX.FTZ R164, R153, R164, !PT ;  /* 0x000000a499a47209 */ /* 0x001fca0007810000 */
[----:B------:R-:W0:Y:S02]  /*61d0*/  SHFL.BFLY PT, R153, R164, 0x1, 0x1f ;  /* 0x0c201f00a4997f89 */ /* 0x000e2400000e0000 */
[----:B------:R-:W-:Y:S08]  /*61e0*/  MUFU.EX2 R217, R217 ;  /* 0x000000d900d97308 */ /* 0x000ff00000000800 */
[----:B------:R-:W-:Y:S01]  /*61f0*/  MUFU.EX2 R197, R197 ;  /* 0x000000c500c57308 */ /* 0x000fe20000000800 */
[----:B0-----:R-:W-:Y:S01]  /*6200*/  FMNMX.FTZ R164, R164, R153, !PT ;  /* 0x00000099a4a47209 */ /* 0x001fe20007810000 */
[----:B------:R0:W-:Y:S06]  /*6210*/  BAR.ARV R165, 0x100 ;  /* 0x000400a50000751d */ /* 0x0001ec0000002000 */
[C---:B------:R-:W-:Y:S01]  /*6220*/  FSETP.NEU.FTZ.AND P2, PT, R164.reuse, -INF , PT ;  /* 0xff800000a400780b */ /* 0x040fe20003f5d000 */
[----:B------:R-:W-:-:S03]  /*6230*/  FMUL.FTZ R202, R164, R209 ;  /* 0x000000d1a4ca7220 */ /* 0x000fc60000410000 */
[----:B------:R-:W-:Y:S02]  /*6240*/  FSEL R153, R164, RZ, P2 ;  /* 0x000000ffa4997208 */ /* 0x000fe40001000000 */
[----:B------:R-:W-:Y:S02]  /*6250*/  FSEL R202, R202, RZ, P2 ;  /* 0x000000ffcaca7208 */ /* 0x000fe40001000000 */
[----:B------:R-:W-:Y:S01]  /*6260*/  ISETP.GT.AND P2, PT, R215, R200, PT ;  /* 0x000000c8d700720c */ /* 0x000fe20003f44270 */
[----:B------:R-:W-:Y:S01]  /*6270*/  FADD.FTZ R153, -R153, R201 ;  /* 0x000000c999997221 */ /* 0x000fe20000010100 */
[----:B------:R-:W-:Y:S02]  /*6280*/  VIADD R215, R215, 0xffffffff ;  /* 0xffffffffd7d77836 */ /* 0x000fe40000000000 */
[-CC-:B------:R-:W-:Y:S01]  /*6290*/  FFMA.FTZ R193, R193, R209.reuse, -R202.reuse ;  /* 0x000000d1c1c17223 */ /* 0x180fe200000108ca */
[-CC-:B------:R-:W-:Y:S01]  /*62a0*/  FFMA.FTZ R155, R155, R209.reuse, -R202.reuse ;  /* 0x000000d19b9b7223 */ /* 0x180fe200000108ca */
[-C--:B------:R-:W-:Y:S01]  /*62b0*/  FMUL.FTZ R153, R153, R209.reuse ;  /* 0x000000d199997220 */ /* 0x080fe20000410000 */
        /* <DEDUP_REMOVED lines=16> */
[-CC-:B------:R-:W-:Y:S01]  /*63c0*/  FFMA.FTZ R186, R186, R209.reuse, -R202.reuse ;  /* 0x000000d1baba7223 */ /* 0x180fe200000108ca */
[----:B------:R1:W2:Y:S01]  /*63d0*/  MUFU.EX2 R153, R155 ;  /* 0x0000009b00997308 */ /* 0x0002a20000000800 */
[-CC-:B------:R-:W-:Y:S01]  /*63e0*/  FFMA.FTZ R187, R187, R209.reuse, -R202.reuse ;  /* 0x000000d1bbbb7223 */ /* 0x180fe200000108ca */
[-CC-:B------:R-:W-:Y:S01]  /*63f0*/  FFMA.FTZ R190, R190, R209.reuse, -R202.reuse ;  /* 0x000000d1bebe7223 */ /* 0x180fe200000108ca */
[-CC-:B------:R-:W-:Y:S01]  /*6400*/  FFMA.FTZ R191, R191, R209.reuse, -R202.reuse ;  /* 0x000000d1bfbf7223 */ /* 0x180fe200000108ca */
[-CC-:B------:R-:W-:Y:S01]  /*6410*/  FFMA.FTZ R194, R194, R209.reuse, -R202.reuse ;  /* 0x000000d1c2c27223 */ /* 0x180fe200000108ca */
[-CC-:B------:R-:W-:Y:S01]  /*6420*/  FFMA.FTZ R195, R195, R209.reuse, -R202.reuse ;  /* 0x000000d1c3c37223 */ /* 0x180fe200000108ca */
[-CC-:B------:R-:W-:Y:S01]  /*6430*/  FFMA.FTZ R198, R198, R209.reuse, -R202.reuse ;  /* 0x000000d1c6c67223 */ /* 0x180fe200000108ca */
[----:B------:R-:W-:Y:S01]  /*6440*/  FFMA.FTZ R199, R199, R209, -R202 ;  /* 0x000000d1c7c77223 */ /* 0x000fe200000108ca */
[----:B------:R-:W-:Y:S01]  /*6450*/  MUFU.EX2 R159, R159 ;  /* 0x0000009f009f7308 */ /* 0x000fe20000000800 */
[----:B-1----:R-:W-:Y:S01]  /*6460*/  FFMA.FTZ R155, R193, R0, R201 ;  /* 0x00000000c19b7223 */ /* 0x002fe200000100c9 */
[----:B------:R-:W-:-:S02]  /*6470*/  IMAD.U32 R0, RZ, RZ, UR4 ;  /* 0x00000004ff007e24 */ /* 0x000fc4000f8e00ff */
[-C--:B------:R-:W-:Y:S01]  /*6480*/  FMUL.FTZ R26, R26, R193.reuse ;  /* 0x000000c11a1a7220 */ /* 0x080fe20000410000 */
[-C--:B------:R-:W-:Y:S01]  /*6490*/  FMUL.FTZ R27, R27, R193.reuse ;  /* 0x000000c11b1b7220 */ /* 0x080fe20000410000 */
[-C--:B------:R-:W-:Y:S01]  /*64a0*/  FMUL.FTZ R30, R30, R193.reuse ;  /* 0x000000c11e1e7220 */ /* 0x080fe20000410000 */
[----:B------:R-:W-:Y:S02]  /*64b0*/  @!P1 VIADD R202, R0, 0x32440 ;  /* 0x0003244000ca9836 */ /* 0x000fe40000000000 */
[-C--:B------:R-:W-:Y:S01]  /*64c0*/  FMUL.FTZ R31, R31, R193.reuse ;  /* 0x000000c11f1f7220 */ /* 0x080fe20000410000 */
[----:B------:R-:W-:Y:S01]  /*64d0*/  FMUL.FTZ R34, R34, R193 ;  /* 0x000000c122227220 */ /* 0x000fe20000410000 */
[C---:B--2---:R-:W-:Y:S01]  /*64e0*/  FADD.FTZ R155, R153.reuse, R155 ;  /* 0x0000009b999b7221 */ /* 0x044fe20000010000 */
[----:B------:R-:W-:Y:S01]  /*64f0*/  F2FP.F16.F32.PACK_AB R153, R153, R201 ;  /* 0x000000c99999723e */ /* 0x000fe200000000ff */
[-C--:B------:R-:W-:Y:S01]  /*6500*/  FMUL.FTZ R35, R35, R193.reuse ;  /* 0x000000c123237220 */ /* 0x080fe20000410000 */
[----:B------:R1:W2:Y:S01]  /*6510*/  MUFU.EX2 R201, R158 ;  /* 0x0000009e00c97308 */ /* 0x0002a20000000800 */
[----:B------:R-:W-:Y:S01]  /*6520*/  @!P1 PRMT R202, RZ, 0x654, R202 ;  /* 0x00000654ffca9816 */ /* 0x000fe200000000ca */
[-C--:B------:R-:W-:Y:S01]  /*6530*/  FMUL.FTZ R38, R38, R193.reuse ;  /* 0x000000c126267220 */ /* 0x080fe20000410000 */
[-C--:B------:R-:W-:Y:S01]  /*6540*/  FMUL.FTZ R39, R39, R193.reuse ;  /* 0x000000c127277220 */ /* 0x080fe20000410000 */
[-C--:B------:R-:W-:Y:S01]  /*6550*/  FMUL.FTZ R42, R42, R193.reuse ;  /* 0x000000c12a2a7220 */ /* 0x080fe20000410000 */
[----:B------:R3:W-:Y:S01]  /*6560*/  @!P1 SYNCS.ARRIVE.TRANS64.RED.A1T0 RZ, [R202+URZ], RZ ;  /* 0x000000ffcaff99a7 */ /* 0x0007e2000810043f */
[-C--:B------:R-:W-:Y:S01]  /*6570*/  FMUL.FTZ R43, R43, R193.reuse ;  /* 0x000000c12b2b7220 */ /* 0x080fe20000410000 */
[-C--:B------:R-:W-:Y:S01]  /*6580*/  FMUL.FTZ R46, R46, R193.reuse ;  /* 0x000000c12e2e7220 */ /* 0x080fe20000410000 */
[----:B------:R-:W-:Y:S01]  /*6590*/  FMUL.FTZ R47, R47, R193 ;  /* 0x000000c12f2f7220 */ /* 0x000fe20000410000 */
[----:B-1----:R-:W-:-:S02]  /*65a0*/  VIADD R158, R203, 0x8 ;  /* 0x00000008cb9e7836 */ /* 0x002fc40000000000 */
[-C--:B------:R-:W-:Y:S01]  /*65b0*/  FMUL.FTZ R50, R50, R193.reuse ;  /* 0x000000c132327220 */ /* 0x080fe20000410000 */
[-C--:B------:R-:W-:Y:S01]  /*65c0*/  FMUL.FTZ R51, R51, R193.reuse ;  /* 0x000000c133337220 */ /* 0x080fe20000410000 */
[-C--:B------:R-:W-:Y:S01]  /*65d0*/  FMUL.FTZ R54, R54, R193.reuse ;  /* 0x000000c136367220 */ /* 0x080fe20000410000 */
[-C--:B------:R-:W-:Y:S01]  /*65e0*/  FMUL.FTZ R55, R55, R193.reuse ;  /* 0x000000c137377220 */ /* 0x080fe20000410000 */
[----:B------:R2:W-:Y:S01]  /*65f0*/  BAR.SYNC.DEFER_BLOCKING R158, 0x100 ;  /* 0x0004009e0000751d */ /* 0x0005e20000010000 */
        /* <DEDUP_REMOVED lines=48> */
[----:B--2---:R-:W-:Y:S01]  /*6900*/  FADD.FTZ R158, R201, R155 ;  /* 0x0000009bc99e7221 */ /* 0x004fe20000010000 */
[C---:B------:R-:W-:Y:S01]  /*6910*/  F2FP.F16.F32.PACK_AB R155, R159.reuse, R201 ;  /* 0x000000c99f9b723e */ /* 0x040fe200000000ff */
[----:B------:R-:W-:Y:S01]  /*6920*/  UIMAD UR4, UR36, 0xc00, UR6 ;  /* 0x00000c00240478a4 */ /* 0x000fe2000f8e0206 */
[----:B------:R-:W1:Y:S01]  /*6930*/  MUFU.EX2 R162, R162 ;  /* 0x000000a200a27308 */ /* 0x000e620000000800 */
[----:B------:R-:W-:Y:S01]  /*6940*/  FADD.FTZ R158, R159, R158 ;  /* 0x0000009e9f9e7221 */ /* 0x000fe20000010000 */
[----:B------:R-:W-:Y:S01]  /*6950*/  WARPGROUP.ARRIVE ;  /* 0x00000000000079c5 */ /* 0x000fe20000000000 */
[----:B------:R-:W-:-:S02]  /*6960*/  @!P1 VIADD R0, R0, 0x32460 ;  /* 0x0003246000009836 */ /* 0x000fc40000000000 */
[----:B------:R-:W-:Y:S01]  /*6970*/  IMAD.MOV.U32 R201, RZ, RZ, R164 ;  /* 0x000000ffffc97224 */ /* 0x000fe200078e00a4 */
[----:B------:R-:W-:Y:S01]  /*6980*/  UMOV UR10, UR4 ;  /* 0x00000004000a7c82 */ /* 0x000fe20008000000 */
[----:B---3--:R-:W-:Y:S01]  /*6990*/  IMAD.MOV.U32 R202, RZ, RZ, R13 ;  /* 0x000000ffffca7224 */ /* 0x008fe200078e000d */
[----:B------:R-:W-:Y:S01]  /*69a0*/  HGMMA.64x256x16.F32 R24, R152, gdesc[UR8].tnspB, R24, gsb0 ;  /* 0x43e0000898187df0 */ /* 0x000fe20008000818 */
[----:B------:R-:W2:Y:S01]  /*69b0*/  MUFU.EX2 R163, R163 ;  /* 0x000000a300a37308 */ /* 0x000ea20000000800 */
[----:B------:R-:W-:Y:S01]  /*69c0*/  UIADD3 UR10, UR4, 0x80, URZ ;  /* 0x00000080040a7890 */ /* 0x000fe2000fffe03f */
[----:B------:R-:W-:Y:S01]  /*69d0*/  @!P1 PRMT R0, RZ, 0x654, R0 ;  /* 0x00000654ff009816 */ /* 0x000fe20000000000 */
[----:B------:R-:W-:-:S05]  /*69e0*/  UMOV UR11, 0x40000040 ;  /* 0x40000040000b7882 */ /* 0x000fca0000000000 */
[----:B------:R-:W3:Y:S01]  /*69f0*/  MUFU.EX2 R166, R166 ;  /* 0x000000a600a67308 */ /* 0x000ee20000000800 */
[----:B-1----:R-:W-:-:S07]  /*6a00*/  FADD.FTZ R158, R162, R158 ;  /* 0x0000009ea29e7221 */ /* 0x002fce0000010000 */
[----:B------:R-:W1:Y:S01]  /*6a10*/  MUFU.EX2 R167, R167 ;  /* 0x000000a700a77308 */ /* 0x000e620000000800 */
[----:B--2---:R-:W-:-:S07]  /*6a20*/  FADD.FTZ R158, R163, R158 ;  /* 0x0000009ea39e7221 */ /* 0x004fce0000010000 */
[----:B------:R-:W2:Y:S01]  /*6a30*/  MUFU.EX2 R170, R170 ;  /* 0x000000aa00aa7308 */ /* 0x000ea20000000800 */
[----:B---3--:R-:W-:-:S07]  /*6a40*/  FADD.FTZ R158, R166, R158 ;  /* 0x0000009ea69e7221 */ /* 0x008fce0000010000 */
        /* <DEDUP_REMOVED lines=16> */
[----:B------:R-:W-:Y:S01]  /*6b50*/  MUFU.EX2 R187, R187 ;  /* 0x000000bb00bb7308 */ /* 0x000fe20000000800 */
[----:B---3--:R-:W-:-:S07]  /*6b60*/  FADD.FTZ R158, R183, R158 ;  /* 0x0000009eb79e7221 */ /* 0x008fce0000010000 */
[----:B------:R-:W-:Y:S01]  /*6b70*/  MUFU.EX2 R190, R190 ;  /* 0x000000be00be7308 */ /* 0x000fe20000000800 */
[----:B-1----:R-:W-:-:S07]  /*6b80*/  FADD.FTZ R158, R186, R158 ;  /* 0x0000009eba9e7221 */ /* 0x002fce0000010000 */
[----:B------:R-:W-:Y:S08]  /*6b90*/  MUFU.EX2 R191, R191 ;  /* 0x000000bf00bf7308 */ /* 0x000ff00000000800 */
[----:B------:R-:W-:Y:S08]  /*6ba0*/  MUFU.EX2 R194, R194 ;  /* 0x000000c200c27308 */ /* 0x000ff00000000800 */
[----:B------:R-:W-:Y:S08]  /*6bb0*/  MUFU.EX2 R195, R195 ;  /* 0x000000c300c37308 */ /* 0x000ff00000000800 */
[----:B------:R-:W-:Y:S08]  /*6bc0*/  MUFU.EX2 R198, R198 ;  /* 0x000000c600c67308 */ /* 0x000ff00000000800 */
[----:B------:R-:W-:Y:S01]  /*6bd0*/  MUFU.EX2 R199, R199 ;  /* 0x000000c700c77308 */ /* 0x000fe20000000800 */
[----:B------:R-:W-:-:S07]  /*6be0*/  WARPGROUP.DEPBAR.LE gsb0, 0x0 ;  /* 0x00008000000079c5 */ /* 0x000fce0000010000 */
[----:B------:R-:W1:Y:S01]  /*6bf0*/  MUFU.EX2 R152, R160 ;  /* 0x000000a000987308 */ /* 0x000e620000000800 */
[----:B------:R-:W-:Y:S02]  /*6c00*/  F2FP.F16.F32.PACK_AB R153, R163, R162 ;  /* 0x000000a2a399723e */ /* 0x000fe400000000ff */
[----:B------:R-:W-:-:S05]  /*6c10*/  F2FP.F16.F32.PACK_AB R155, R167, R166 ;  /* 0x000000a6a79b723e */ /* 0x000fca00000000ff */
[----:B------:R-:W2:Y:S01]  /*6c20*/  MUFU.EX2 R154, R156 ;  /* 0x0000009c009a7308 */ /* 0x000ea20000000800 */
[----:B-1----:R-:W-:Y:S01]  /*6c30*/  FADD.FTZ R12, R152, R12 ;  /* 0x0000000c980c7221 */ /* 0x002fe20000010000 */
[----:B------:R-:W-:-:S03]  /*6c40*/  F2FP.F16.F32.PACK_AB R152, R161, R152 ;  /* 0x00000098a198723e */ /* 0x000fc600000000ff */
[----:B------:R-:W-:-:S04]  /*6c50*/  FADD.FTZ R12, R161, R12 ;  /* 0x0000000ca10c7221 */ /* 0x000fc80000010000 */
[----:B--2---:R-:W-:Y:S01]  /*6c60*/  FADD.FTZ R12, R154, R12 ;  /* 0x0000000c9a0c7221 */ /* 0x004fe20000010000 */
[----:B------:R-:W-:-:S03]  /*6c70*/  F2FP.F16.F32.PACK_AB R154, R157, R154 ;  /* 0x0000009a9d9a723e */ /* 0x000fc600000000ff */
[----:B------:R-:W-:Y:S01]  /*6c80*/  FADD.FTZ R12, R157, R12 ;  /* 0x0000000c9d0c7221 */ /* 0x000fe20000010000 */
[----:B------:R-:W-:-:S06]  /*6c90*/  WARPGROUP.ARRIVE ;  /* 0x00000000000079c5 */ /* 0x000fcc0000000000 */
[----:B------:R-:W-:Y:S01]  /*6ca0*/  HGMMA.64x256x16.F32 R24, R152, gdesc[UR8].tnspB, R24, gsb0 ;  /* 0x43e0000898187df0 */ /* 0x000fe20008000818 */
[----:B------:R-:W-:Y:S01]  /*6cb0*/  UIADD3 UR10, UR4, 0x100, URZ ;  /* 0x00000100040a7890 */ /* 0x000fe2000fffe03f */
[----:B------:R-:W-:Y:S01]  /*6cc0*/  UMOV UR11, 0x40000040 ;  /* 0x40000040000b7882 */ /* 0x000fe20000000000 */
[----:B------:R-:W-:Y:S02]  /*6cd0*/  WARPGROUP.DEPBAR.LE gsb0, 0x0 ;  /* 0x00008000000079c5 */ /* 0x000fe40000010000 */
        /* <DEDUP_REMOVED lines=29> */
[----:B------:R-:W-:Y:S01]  /*6eb0*/  UIADD3 UR4, UR4, 0x280, URZ ;  /* 0x0000028004047890 */ /* 0x000fe2000fffe03f */
[----:B------:R-:W-:Y:S02]  /*6ec0*/  WARPGROUP.DEPBAR.LE gsb0, 0x0 ;  /* 0x00008000000079c5 */ /* 0x000fe40000010000 */
[----:B------:R-:W1:Y:S01]  /*6ed0*/  MUFU.EX2 R152, R184 ;  /* 0x000000b800987308 */ /* 0x000e620000000800 */
[C---:B------:R-:W-:Y:S01]  /*6ee0*/  F2FP.F16.F32.PACK_AB R153, R187.reuse, R186 ;  /* 0x000000babb99723e */ /* 0x040fe200000000ff */
[----:B------:R-:W-:Y:S01]  /*6ef0*/  FADD.FTZ R187, R187, R158 ;  /* 0x0000009ebbbb7221 */ /* 0x000fe20000010000 */
[----:B------:R-:W-:-:S03]  /*6f00*/  F2FP.F16.F32.PACK_AB R155, R191, R190 ;  /* 0x000000bebf9b723e */ /* 0x000fc600000000ff */
[----:B------:R-:W-:Y:S02]  /*6f10*/  FADD.FTZ R190, R190, R187 ;  /* 0x000000bbbebe7221 */ /* 0x000fe40000010000 */
[----:B------:R-:W2:Y:S02]  /*6f20*/  MUFU.EX2 R154, R188 ;  /* 0x000000bc009a7308 */ /* 0x000ea40000000800 */
[----:B------:R-:W-:Y:S01]  /*6f30*/  FADD.FTZ R191, R191, R190 ;  /* 0x000000bebfbf7221 */ /* 0x000fe20000010000 */
        /* <DEDUP_REMOVED lines=8> */
[----:B------:R-:W-:Y:S01]  /*6fc0*/  UMOV UR10, UR4 ;  /* 0x00000004000a7c82 */ /* 0x000fe20008000000 */
[----:B------:R-:W-:Y:S01]  /*6fd0*/  UMOV UR11, 0x40000040 ;  /* 0x40000040000b7882 */ /* 0x000fe20000000000 */
[----:B------:R-:W-:Y:S02]  /*6fe0*/  WARPGROUP.DEPBAR.LE gsb0, 0x0 ;  /* 0x00008000000079c5 */ /* 0x000fe40000010000 */
[----:B------:R-:W1:Y:S01]  /*6ff0*/  MUFU.EX2 R152, R192 ;  /* 0x000000c000987308 */ /* 0x000e620000000800 */
[----:B------:R-:W-:Y:S01]  /*7000*/  F2FP.F16.F32.PACK_AB R153, R195, R194 ;  /* 0x000000c2c399723e */ /* 0x000fe200000000ff */
[----:B------:R-:W-:Y:S01]  /*7010*/  FADD.FTZ R194, R194, R191 ;  /* 0x000000bfc2c27221 */ /* 0x000fe20000010000 */
[----:B------:R-:W-:-:S03]  /*7020*/  F2FP.F16.F32.PACK_AB R155, R199, R198 ;  /* 0x000000c6c79b723e */ /* 0x000fc600000000ff */
[----:B------:R-:W-:Y:S02]  /*7030*/  FADD.FTZ R195, R195, R194 ;  /* 0x000000c2c3c37221 */ /* 0x000fe40000010000 */
        /* <DEDUP_REMOVED lines=8> */
[----:B------:R-:W-:Y:S03]  /*70c0*/  HGMMA.64x256x16.F32 R24, R152, gdesc[UR8].tnspB, R24, gsb0 ;  /* 0x43e0000898187df0 */ /* 0x000fe60008000818 */
[----:B------:R-:W-:Y:S02]  /*70d0*/  WARPGROUP.DEPBAR.LE gsb0, 0x0 ;  /* 0x00008000000079c5 */ /* 0x000fe40000010000 */
[----:B------:R1:W-:Y:S02]  /*70e0*/  @!P1 SYNCS.ARRIVE.TRANS64.RED.A1T0 RZ, [R0+URZ], RZ ;  /* 0x000000ff00ff99a7 */ /* 0x0003e4000810043f */
[----:B-1----:R-:W-:-:S04]  /*70f0*/  FADD.FTZ R0, R198, R195 ;  /* 0x000000c3c6007221 */ /* 0x002fc80000010000 */
[----:B------:R-:W-:Y:S01]  /*7100*/  FADD.FTZ R0, R199, R0 ;  /* 0x00000000c7007221 */ /* 0x000fe20000010000 */
[----:B0-----:R-:W-:Y:S06]  /*7110*/  @P2 BRA `(.L_x_5364) ;  /* 0xffffffd400542947 */ /* 0x001fec000383ffff */
.L_x_5355:
[----:B------:R-:W-:-:S13]  /*7120*/  ISETP.GE.AND P2, PT, R215, R208, PT ;  /* 0x000000d0d700720c */ /* 0x000fda0003f46270 */
[----:B------:R-:W-:Y:S05]  /*7130*/  @!P2 BRA `(.L_x_5365) ;  /* 0x0000002000c0a947 */ /* 0x000fea0003800000 */
[----:B------:R-:W-:Y:S02]  /*7140*/  IMAD.MOV.U32 R201, RZ, RZ, R164 ;  /* 0x000000ffffc97224 */ /* 0x000fe400078e00a4 */
[----:B------:R-:W-:-:S07]  /*7150*/  IMAD.MOV.U32 R202, RZ, RZ, R13 ;  /* 0x000000ffffca7224 */ /* 0x000fce00078e000d */
.L_x_5374:
[----:B------:R-:W-:-:S04]  /*7160*/  UIADD3 UR36, UR36, 0x1, URZ ;  /* 0x0000000124247890 */ /* 0x000fc8000fffe03f */
[----:B------:R-:W-:-:S04]  /*7170*/  UISETP.NE.AND UP0, UPT, UR36, 0x2, UPT ;  /* 0x000000022400788c */ /* 0x000fc8000bf05270 */
[----:B------:R-:W-:Y:S02]  /*7180*/  USEL UR4, URZ, 0x1, UP0 ;  /* 0x000000013f047887 */ /* 0x000fe40008000000 */
[----:B------:R-:W-:Y:S02]  /*7190*/  USEL UR36, UR36, URZ, UP0 ;  /* 0x0000003f24247287 */ /* 0x000fe40008000000 */
[----:B------:R-:W-:Y:S01]  /*71a0*/  ULOP3.LUT UR37, UR37, UR4, URZ, 0x3c, !UPT ;  /* 0x0000000425257292 */ /* 0x000fe2000f8e3c3f */
[----:B------:R-:W-:Y:S11]  /*71b0*/  @!P0 BRA `(.L_x_5366) ;  /* 0x0000000000048947 */ /* 0x000ff60003800000 */
[----:B------:R-:W-:Y:S01]  /*71c0*/  BPT.TRAP 0x1 ;  /* 0x000000040000795c */ /* 0x000fe20000300000 */
.L_x_5366:
        /* <DEDUP_REMOVED lines=9> */
.L_x_5367:
[----:B-1----:R-:W-:Y:S05]  /*7260*/  @P2 BRA `(.L_x_5368) ;  /* 0x0000000000082947 */ /* 0x002fea0003800000 */
[----:B------:R-:W1:Y:S02]  /*7270*/  SYNCS.PHASECHK.TRANS64.TRYWAIT P2, [UR4+0x32430], R13 ;  /* 0x0324300dff0075a7 */ /* 0x000e640008040144 */
[----:B-1----:R-:W-:Y:S05]  /*7280*/  @!P2 BRA `(.L_x_5369) ;  /* 0x000000f00038a947 */ /* 0x002fea0003800000 */
.L_x_5368:
        /* <DEDUP_REMOVED lines=31> */
.L_x_5370:
[----:B------:R1:W2:Y:S01]  /*7480*/  SYNCS.PHASECHK.TRANS64.TRYWAIT P2, [UR4+0x32450], R13 ;  /* 0x0324500dff0075a7 */ /* 0x0002a20008040144 */
[----:B------:R-:W-:Y:S05]  /*7490*/  @!P0 BRA `(.L_x_5371) ;  /* 0x0000000000048947 */ /* 0x000fea0003800000 */
[----:B------:R-:W-:Y:S01]  /*74a0*/  BPT.TRAP 0x1 ;  /* 0x000000040000795c */ /* 0x000fe20000300000 */
.L_x_5371:
[----:B--2---:R-:W-:Y:S05]  /*74b0*/  @P2 BRA `(.L_x_5372) ;  /* 0x0000000000082947 */ /* 0x004fea0003800000 */
[----:B------:R-:W2:Y:S02]  /*74c0*/  SYNCS.PHASECHK.TRANS64.TRYWAIT P2, [UR4+0x32450], R13 ;  /* 0x0324500dff0075a7 */ /* 0x000ea40008040144 */
[----:B--2---:R-:W-:Y:S05]  /*74d0*/  @!P2 BRA `(.L_x_5373) ;  /* 0x000000ec00bca947 */ /* 0x004fea0003800000 */
.L_x_5372:
[----:B------:R-:W-:Y:S01]  /*74e0*/  R2UR UR56, R10 ;  /* 0x000000000a3872ca */ /* 0x000fe200000e0000 */
[----:B------:R-:W-:Y:S01]  /*74f0*/  UIMAD UR5, UR36, 0xc00, UR7 ;  /* 0x00000c00240578a4 */ /* 0x000fe2000f8e0207 */
[----:B------:R-:W-:Y:S01]  /*7500*/  R2UR UR57, R11 ;  /* 0x000000000b3972ca */ /* 0x000fe200000e0000 */
[----:B------:R-:W-:Y:S01]  /*7510*/  WARPGROUP.ARRIVE ;  /* 0x00000000000079c5 */ /* 0x000fe20000000000 */
[----:B------:R-:W-:Y:S01]  /*7520*/  UMOV UR59, 0x40000040 ;  /* 0x40000040003b7882 */ /* 0x000fe20000000000 */
[----:B------:R-:W-:Y:S01]  /*7530*/  UIADD3 UR10, UR5, 0x300, URZ ;  /* 0x00000300050a7890 */ /* 0x000fe2000fffe03f */
[----:B------:R-:W3:Y:S01]  /*7540*/  LDC R209, c[0x0][0xa80] ;  /* 0x0002a000ffd17b82 */ /* 0x000ee20000000800 */
[----:B------:R-:W-:Y:S01]  /*7550*/  UMOV UR11, 0x40000040 ;  /* 0x40000040000b7882 */ /* 0x000fe20000000000 */
[----:B------:R-:W-:Y:S01]  /*7560*/  UMOV UR58, UR5 ;  /* 0x00000005003a7c82 */ /* 0x000fe20008000000 */
[----:B------:R-:W-:Y:S01]  /*7570*/  UIADD3 UR14, UR5, 0x302, URZ ;  /* 0x00000302050e7890 */ /* 0x000fe2000fffe03f */
[----:B------:R-:W4:Y:S01]  /*7580*/  S2R R217, SR_TID.X ;  /* 0x0000000000d97919 */ /* 0x000f220000002100 */
[----:B------:R-:W-:Y:S01]  /*7590*/  UMOV UR15, 0x40000040 ;  /* 0x40000040000f7882 */ /* 0x000fe20000000000 */
[----:B------:R-:W-:Y:S01]  /*75a0*/  UIADD3 UR18, UR5, 0x304, URZ ;  /* 0x0000030405127890 */ /* 0x000fe2000fffe03f */
[----:B------:R-:W-:Y:S01]  /*75b0*/  ISETP.GT.AND P2, PT, R215, R208, PT ;  /* 0x000000d0d700720c */ /* 0x000fe20003f44270 */
[----:B------:R-:W-:Y:S01]  /*75c0*/  UMOV UR19, 0x40000040 ;  /* 0x4000004000137882 */ /* 0x000fe20000000000 */
[----:B------:R-:W-:Y:S01]  /*75d0*/  HGMMA.64x96x16.F32 R152, gdesc[UR56], R152, gsb0 ;  /* 0x01600000389879f0 */ /* 0x000fe20008000898 */
[----:B------:R-:W-:Y:S01]  /*75e0*/  R2UR UR56, R8 ;  /* 0x00000000083872ca */ /* 0x000fe200000e0000 */
[----:B------:R-:W-:Y:S01]  /*75f0*/  UIADD3 UR58, UR5, 0x2, URZ ;  /* 0x00000002053a7890 */ /* 0x000fe2000fffe03f */
[----:B------:R-:W-:Y:S01]  /*7600*/  R2UR UR57, R9 ;  /* 0x00000000093972ca */ /* 0x000fe200000e0000 */
[----:B------:R-:W-:Y:S01]  /*7610*/  UMOV UR59, 0x40000040 ;  /* 0x40000040003b7882 */ /* 0x000fe20000000000 */
[----:B------:R-:W-:Y:S01]  /*7620*/  UIADD3 UR22, UR5, 0x306, URZ ;  /* 0x0000030605167890 */ /* 0x000fe2000fffe03f */
[----:B------:R-:W-:Y:S01]  /*7630*/  VIADD R215, R215, 0xffffffff ;  /* 0xffffffffd7d77836 */ /* 0x000fe20000000000 */
        /* <DEDUP_REMOVED lines=14> */
[----:B----4-:R-:W-:Y:S01]  /*7720*/  SHF.R.U32.HI R217, RZ, 0x7, R217 ;  /* 0x00000007ffd97819 */ /* 0x010fe200000116d9 */
        /* <DEDUP_REMOVED lines=87> */
[----:B0-----:R-:W-:-:S05]  /*7ca0*/  FMNMX.FTZ R13, R13, R200, !PT ;  /* 0x000000c80d0d7209 */ /* 0x001fca0007810000 */
[C---:B---3--:R-:W-:Y:S01]  /*7cb0*/  FMUL.FTZ R200, R13.reuse, R209 ;  /* 0x000000d10dc87220 */ /* 0x048fe20000410000 */
[----:B------:R-:W-:-:S03]  /*7cc0*/  FADD.FTZ R206, -R13, R202 ;  /* 0x000000ca0dce7221 */ /* 0x000fc60000010100 */
        /* <DEDUP_REMOVED lines=28> */
[----:B0-----:R-:W-:Y:S01]  /*7e90*/  FFMA.FTZ R12, R165, R12, R152 ;  /* 0x0000000ca50c7223 */ /* 0x001fe20000010098 */
[----:B------:R-:W-:-:S06]  /*7ea0*/  FMUL.FTZ R24, R24, R165 ;  /* 0x000000a518187220 */ /* 0x000fcc0000410000 */
        /* <DEDUP_REMOVED lines=17> */
[C---:B0-----:R-:W-:Y:S01]  /*7fc0*/  FADD.FTZ R12, R200.reuse, R12 ;  /* 0x0000000cc80c7221 */ /* 0x041fe20000010000 */
[----:B------:R-:W-:Y:S01]  /*7fd0*/  F2FP.F16.F32.PACK_AB R200, R200, R152 ;  /* 0x00000098c8c8723e */ /* 0x000fe200000000ff */
[-C--:B------:R-:W-:Y:S01]  /*7fe0*/  FMUL.FTZ R56, R56, R165.reuse ;  /* 0x000000a538387220 */ /* 0x080fe20000410000 */
[-C--:B------:R-:W-:Y:S01]  /*7ff0*/  FMUL.FTZ R57, R57, R165.reuse ;  /* 0x000000a539397220 */ /* 0x080fe20000410000 */
[----:B------:R-:W-:Y:S01]  /*8000*/  FADD.FTZ R12, R202, R12 ;  /* 0x0000000cca0c7221 */ /* 0x000fe20000010000 */
[-C--:B------:R-:W-:Y:S01]  /*8010*/  FMUL.FTZ R60, R60, R165.reuse ;  /* 0x000000a53c3c7220 */ /* 0x080fe20000410000 */
[-C--:B------:R-:W-:Y:S01]  /*8020*/  FMUL.FTZ R61, R61, R165.reuse ;  /* 0x000000a53d3d7220 */ /* 0x080fe20000410000 */
[----:B------:R-:W-:Y:S01]  /*8030*/  FMUL.FTZ R64, R64, R165 ;  /* 0x000000a540407220 */ /* 0x000fe20000410000 */
[----:B-1----:R-:W-:Y:S01]  /*8040*/  FADD.FTZ R152, R157, R12 ;  /* 0x0000000c9d987221 */ /* 0x002fe20000010000 */
[----:B------:R-:W-:Y:S01]  /*8050*/  FMNMX.FTZ R12, R154, R201, !PT ;  /* 0x000000c99a0c7209 */ /* 0x000fe20007810000 */
[-C--:B------:R-:W-:Y:S01]  /*8060*/  FMUL.FTZ R65, R65, R165.reuse ;  /* 0x000000a541417220 */ /* 0x080fe20000410000 */
        /* <DEDUP_REMOVED lines=82> */
[----:B0-----:R-:W-:-:S05]  /*8590*/  FMNMX.FTZ R164, R157, R164, !PT ;  /* 0x000000a49da47209 */ /* 0x001fca0007810000 */
[C---:B------:R-:W-:Y:S01]  /*85a0*/  FADD.FTZ R12, -R164.reuse, R201 ;  /* 0x000000c9a40c7221 */ /* 0x040fe20000010100 */
[-C--:B------:R-:W-:Y:S01]  /*85b0*/  FMUL.FTZ R206, R164, R209.reuse ;  /* 0x000000d1a4ce7220 */ /* 0x080fe20000410000 */
[----:B------:R-:W-:Y:S02]  /*85c0*/  MUFU.EX2 R189, R189 ;  /* 0x000000bd00bd7308 */ /* 0x000fe40000000800 */
[-C--:B------:R-:W-:Y:S01]  /*85d0*/  FMUL.FTZ R12, R12, R209.reuse ;  /* 0x000000d10c0c7220 */ /* 0x080fe20000410000 */
[-CC-:B------:R-:W-:Y:S01]  /*85e0*/  FFMA.FTZ R155, R155, R209.reuse, -R206.reuse ;  /* 0x000000d19b9b7223 */ /* 0x180fe200000108ce */
[-CC-:B------:R-:W-:Y:S01]  /*85f0*/  FFMA.FTZ R154, R154, R209.reuse, -R206.reuse ;  /* 0x000000d19a9a7223 */ /* 0x180fe200000108ce */
[-CC-:B------:R-:W-:Y:S01]  /*8600*/  FFMA.FTZ R158, R158, R209.reuse, -R206.reuse ;  /* 0x000000d19e9e7223 */ /* 0x180fe200000108ce */
[-CC-:B------:R-:W-:Y:S01]  /*8610*/  FFMA.FTZ R159, R159, R209.reuse, -R206.reuse ;  /* 0x000000d19f9f7223 */ /* 0x180fe200000108ce */
[-CC-:B------:R-:W-:Y:S01]  /*8620*/  FFMA.FTZ R175, R175, R209.reuse, -R206.reuse ;  /* 0x000000d1afaf7223 */ /* 0x180fe200000108ce */
[----:B------:R0:W1:Y:S01]  /*8630*/  MUFU.EX2 R207, R12 ;  /* 0x0000000c00cf7308 */ /* 0x0000620000000800 */
[-CC-:B------:R-:W-:Y:S01]  /*8640*/  FFMA.FTZ R194, R194, R209.reuse, -R206.reuse ;  /* 0x000000d1c2c27223 */ /* 0x180fe200000108ce */
[-CC-:B------:R-:W-:Y:S01]  /*8650*/  FFMA.FTZ R195, R195, R209.reuse, -R206.reuse ;  /* 0x000000d1c3c37223 */ /* 0x180fe200000108ce */
[-CC-:B------:R-:W-:Y:S01]  /*8660*/  FFMA.FTZ R198, R198, R209.reuse, -R206.reuse ;  /* 0x000000d1c6c67223 */ /* 0x180fe200000108ce */
[----:B------:R-:W-:-:S04]  /*8670*/  FFMA.FTZ R199, R199, R209, -R206 ;  /* 0x000000d1c7c77223 */ /* 0x000fc800000108ce */
[----:B------:R-:W-:Y:S01]  /*8680*/  MUFU.EX2 R154, R154 ;  /* 0x0000009a009a7308 */ /* 0x000fe20000000800 */
[----:B0-----:R-:W-:Y:S01]  /*8690*/  IMAD.U32 R12, RZ, RZ, UR4 ;  /* 0x00000004ff0c7e24 */ /* 0x001fe2000f8e00ff */
[----:B------:R-:W-:-:S03]  /*86a0*/  UIMAD UR4, UR36, 0xc00, UR6 ;  /* 0x00000c00240478a4 */ /* 0x000fc6000f8e0206 */
[C---:B------:R-:W-:Y:S02]  /*86b0*/  @!P1 VIADD R157, R12.reuse, 0x32440 ;  /* 0x000324400c9d9836 */ /* 0x040fe40000000000 */
[----:B------:R-:W-:Y:S01]  /*86c0*/  @!P1 VIADD R12, R12, 0x32460 ;  /* 0x000324600c0c9836 */ /* 0x000fe20000000000 */
[----:B------:R-:W-:Y:S01]  /*86d0*/  MUFU.EX2 R158, R158 ;  /* 0x0000009e009e7308 */ /* 0x000fe20000000800 */
[-C--:B-1----:R-:W-:Y:S01]  /*86e0*/  FMUL.FTZ R26, R26, R207.reuse ;  /* 0x000000cf1a1a7220 */ /* 0x082fe20000410000 */
[----:B------:R-:W-:Y:S01]  /*86f0*/  @!P1 PRMT R157, RZ, 0x654, R157 ;  /* 0x00000654ff9d9816 */ /* 0x000fe2000000009d */
[----:B------:R0:W-:Y:S06]  /*8700*/  BAR.ARV R165, 0x100 ;  /* 0x000400a50000751d */ /* 0x0001ec0000002000 */
[----:B------:R1:W-:Y:S01]  /*8710*/  @!P1 SYNCS.ARRIVE.TRANS64.RED.A1T0 RZ, [R157+URZ], RZ ;  /* 0x000000ff9dff99a7 */ /* 0x0003e2000810043f */
        /* <DEDUP_REMOVED lines=8> */
[----:B-1----:R1:W2:Y:S01]  /*87a0*/  MUFU.EX2 R157, R155 ;  /* 0x0000009b009d7308 */ /* 0x0022a20000000800 */
        /* <DEDUP_REMOVED lines=59> */
[----:B------:R-:W-:Y:S01]  /*8b60*/  UMOV UR10, UR4 ;  /* 0x00000004000a7c82 */ /* 0x000fe20008000000 */
[----:B------:R-:W-:Y:S01]  /*8b70*/  F2FP.F16.F32.PACK_AB R203, R159, R158 ;  /* 0x0000009e9fcb723e */ /* 0x000fe200000000ff */
[----:B-1----:R1:W2:Y:S01]  /*8b80*/  MUFU.EX2 R155, R160 ;  /* 0x000000a0009b7308 */ /* 0x0022a20000000800 */
[----:B------:R-:W-:Y:S01]  /*8b90*/  FFMA.FTZ R0, R207, R0, R154 ;  /* 0x00000000cf007223 */ /* 0x000fe2000001009a */
[----:B------:R-:W-:Y:S01]  /*8ba0*/  @!P1 PRMT R12, RZ, 0x654, R12 ;  /* 0x00000654ff0c9816 */ /* 0x000fe2000000000c */
[----:B------:R-:W-:-:S02]  /*8bb0*/  WARPGROUP.ARRIVE ;  /* 0x00000000000079c5 */ /* 0x000fc40000000000 */
[----:B------:R-:W-:-:S03]  /*8bc0*/  FADD.FTZ R0, R157, R0 ;  /* 0x000000009d007221 */ /* 0x000fc60000010000 */
[----:B------:R-:W-:Y:S01]  /*8bd0*/  MUFU.EX2 R192, R192 ;  /* 0x000000c000c07308 */ /* 0x000fe20000000800 */
[----:B------:R-:W-:Y:S01]  /*8be0*/  HGMMA.64x256x16.F32 R24, R200, gdesc[UR8].tnspB, R24, gsb0 ;  /* 0x43e00008c8187df0 */ /* 0x000fe20008000818 */
[-CC-:B-1----:R-:W-:Y:S01]  /*8bf0*/  FFMA.FTZ R160, R163, R209.reuse, -R206.reuse ;  /* 0x000000d1a3a07223 */ /* 0x182fe200000108ce */
[-CC-:B------:R-:W-:Y:S01]  /*8c00*/  FFMA.FTZ R163, R167, R209.reuse, -R206.reuse ;  /* 0x000000d1a7a37223 */ /* 0x180fe200000108ce */
[----:B------:R-:W-:Y:S01]  /*8c10*/  UIADD3 UR10, UR4, 0x80, URZ ;  /* 0x00000080040a7890 */ /* 0x000fe2000fffe03f */
[----:B------:R-:W-:Y:S01]  /*8c20*/  FFMA.FTZ R167, R174, R209, -R206 ;  /* 0x000000d1aea77223 */ /* 0x000fe200000108ce */
[----:B------:R-:W-:Y:S01]  /*8c30*/  UMOV UR11, 0x40000040 ;  /* 0x40000040000b7882 */ /* 0x000fe20000000000 */
[----:B------:R-:W-:Y:S01]  /*8c40*/  FADD.FTZ R158, R158, R0 ;  /* 0x000000009e9e7221 */ /* 0x000fe20000010000 */
[----:B------:R-:W-:Y:S01]  /*8c50*/  MUFU.EX2 R160, R160 ;  /* 0x000000a000a07308 */ /* 0x000fe20000000800 */
[----:B--2---:R-:W-:Y:S02]  /*8c60*/  FADD.FTZ R152, R155, R152 ;  /* 0x000000989b987221 */ /* 0x004fe40000010000 */
[----:B------:R-:W-:-:S05]  /*8c70*/  FADD.FTZ R158, R159, R158 ;  /* 0x0000009e9f9e7221 */ /* 0x000fca0000010000 */
[----:B------:R-:W-:Y:S08]  /*8c80*/  MUFU.EX2 R163, R163 ;  /* 0x000000a300a37308 */ /* 0x000ff00000000800 */
[----:B------:R-:W-:Y:S08]  /*8c90*/  MUFU.EX2 R167, R167 ;  /* 0x000000a700a77308 */ /* 0x000ff00000000800 */
[----:B------:R-:W1:Y:S08]  /*8ca0*/  MUFU.EX2 R0, R175 ;  /* 0x000000af00007308 */ /* 0x000e700000000800 */
[----:B------:R-:W-:Y:S08]  /*8cb0*/  MUFU.EX2 R193, R193 ;  /* 0x000000c100c17308 */ /* 0x000ff00000000800 */
[----:B------:R-:W-:Y:S01]  /*8cc0*/  MUFU.EX2 R196, R196 ;  /* 0x000000c400c47308 */ /* 0x000fe20000000800 */
[----:B-1----:R-:W-:-:S07]  /*8cd0*/  F2FP.F16.F32.PACK_AB R159, R0, R167 ;  /* 0x000000a7009f723e */ /* 0x002fce00000000ff */
[----:B------:R-:W-:Y:S08]  /*8ce0*/  MUFU.EX2 R197, R197 ;  /* 0x000000c500c57308 */ /* 0x000ff00000000800 */
[----:B------:R-:W-:Y:S08]  /*8cf0*/  MUFU.EX2 R194, R194 ;  /* 0x000000c200c27308 */ /* 0x000ff00000000800 */
[----:B------:R-:W-:Y:S08]  /*8d00*/  MUFU.EX2 R195, R195 ;  /* 0x000000c300c37308 */ /* 0x000ff00000000800 */
[----:B------:R-:W-:Y:S08]  /*8d10*/  MUFU.EX2 R198, R198 ;  /* 0x000000c600c67308 */ /* 0x000ff00000000800 */
[----:B------:R-:W-:Y:S01]  /*8d20*/  MUFU.EX2 R199, R199 ;  /* 0x000000c700c77308 */ /* 0x000fe20000000800 */
[----:B------:R-:W-:-:S02]  /*8d30*/  WARPGROUP.DEPBAR.LE gsb0, 0x0 ;  /* 0x00008000000079c5 */ /* 0x000fc40000010000 */
[-CC-:B------:R-:W-:Y:S01]  /*8d40*/  FFMA.FTZ R200, R162, R209.reuse, -R206.reuse ;  /* 0x000000d1a2c87223 */ /* 0x180fe200000108ce */
[----:B------:R-:W-:-:S04]  /*8d50*/  FFMA.FTZ R162, R166, R209, -R206 ;  /* 0x000000d1a6a27223 */ /* 0x000fc800000108ce */
[----:B------:R-:W1:Y:S01]  /*8d60*/  MUFU.EX2 R201, R161 ;  /* 0x000000a100c97308 */ /* 0x000e620000000800 */
[----:B------:R-:W-:-:S07]  /*8d70*/  IMAD.MOV.U32 R202, RZ, RZ, R13 ;  /* 0x000000ffffca7224 */ /* 0x000fce00078e000d */
[----:B------:R-:W2:Y:S08]  /*8d80*/  MUFU.EX2 R161, R153 ;  /* 0x0000009900a17308 */ /* 0x000eb00000000800 */
[----:B------:R-:W3:Y:S01]  /*8d90*/  MUFU.EX2 R200, R200 ;  /* 0x000000c800c87308 */ /* 0x000ee20000000800 */
[C---:B-1----:R-:W-:Y:S01]  /*8da0*/  FADD.FTZ R166, R201.reuse, R152 ;  /* 0x00000098c9a67221 */ /* 0x042fe20000010000 */
[----:B------:R-:W-:Y:S01]  /*8db0*/  F2FP.F16.F32.PACK_AB R152, R201, R155 ;  /* 0x0000009bc998723e */ /* 0x000fe200000000ff */
[----:B------:R-:W-:-:S05]  /*8dc0*/  IMAD.MOV.U32 R201, RZ, RZ, R164 ;  /* 0x000000ffffc97224 */ /* 0x000fca00078e00a4 */
[----:B------:R-:W1:Y:S01]  /*8dd0*/  MUFU.EX2 R162, R162 ;  /* 0x000000a200a27308 */ /* 0x000e620000000800 */
[----:B--2---:R-:W-:Y:S02]  /*8de0*/  F2FP.F16.F32.PACK_AB R154, R156, R161 ;  /* 0x000000a19c9a723e */ /* 0x004fe400000000ff */
[----:B---3--:R-:W-:Y:S01]  /*8df0*/  F2FP.F16.F32.PACK_AB R153, R160, R200 ;  /* 0x000000c8a099723e */ /* 0x008fe200000000ff */
[----:B------:R-:W-:Y:S01]  /*8e00*/  FADD.FTZ R200, R200, R158 ;  /* 0x0000009ec8c87221 */ /* 0x000fe20000010000 */
[----:B------:R-:W-:-:S03]  /*8e10*/  F2FP.F16.F32.PACK_AB R158, R173, R172 ;  /* 0x000000acad9e723e */ /* 0x000fc600000000ff */
[----:B------:R-:W-:Y:S01]  /*8e20*/  FADD.FTZ R200, R160, R200 ;  /* 0x000000c8a0c87221 */ /* 0x000fe20000010000 */
[----:B------:R-:W-:Y:S02]  /*8e30*/  F2FP.F16.F32.PACK_AB R160, R177, R176 ;  /* 0x000000b0b1a0723e */ /* 0x000fe400000000ff */
[----:B-1----:R-:W-:Y:S01]  /*8e40*/  F2FP.F16.F32.PACK_AB R155, R163, R162 ;  /* 0x000000a2a39b723e */ /* 0x002fe200000000ff */
[----:B------:R-:W-:Y:S01]  /*8e50*/  FADD.FTZ R200, R162, R200 ;  /* 0x000000c8a2c87221 */ /* 0x000fe20000010000 */
[----:B------:R-:W-:Y:S02]  /*8e60*/  F2FP.F16.F32.PACK_AB R162, R181, R180 ;  /* 0x000000b4b5a2723e */ /* 0x000fe400000000ff */
[----:B------:R-:W-:-:S06]  /*8e70*/  WARPGROUP.ARRIVE ;  /* 0x00000000000079c5 */ /* 0x000fcc0000000000 */
[----:B------:R-:W-:Y:S01]  /*8e80*/  HGMMA.64x256x16.F32 R24, R152, gdesc[UR8].tnspB, R24, gsb0 ;  /* 0x43e0000898187df0 */ /* 0x000fe20008000818 */
[----:B------:R-:W-:Y:S01]  /*8e90*/  UIADD3 UR10, UR4, 0x100, URZ ;  /* 0x00000100040a7890 */ /* 0x000fe2000fffe03f */
[----:B------:R-:W-:Y:S01]  /*8ea0*/  UMOV UR11, 0x40000040 ;  /* 0x40000040000b7882 */ /* 0x000fe20000000000 */
[----:B------:R-:W-:Y:S02]  /*8eb0*/  WARPGROUP.DEPBAR.LE gsb0, 0x0 ;  /* 0x00008000000079c5 */ /* 0x000fe40000010000 */
[-CC-:B------:R-:W-:Y:S01]  /*8ec0*/  FFMA.FTZ R152, R170, R209.reuse, -R206.reuse ;  /* 0x000000d1aa987223 */ /* 0x180fe200000108ce */
[----:B------:R-:W-:Y:S01]  /*8ed0*/  FFMA.FTZ R153, R171, R209, -R206 ;  /* 0x000000d1ab997223 */ /* 0x000fe200000108ce */
[----:B------:R-:W-:-:S04]  /*8ee0*/  FADD.FTZ R154, R161, R166 ;  /* 0x000000a6a19a7221 */ /* 0x000fc80000010000 */
[----:B------:R-:W1:Y:S01]  /*8ef0*/  MUFU.EX2 R152, R152 ;  /* 0x0000009800987308 */ /* 0x000e620000000800 */
[----:B------:R-:W-:Y:S01]  /*8f00*/  FADD.FTZ R154, R156, R154 ;  /* 0x0000009a9c9a7221 */ /* 0x000fe20000010000 */
[----:B------:R-:W-:-:S03]  /*8f10*/  F2FP.F16.F32.PACK_AB R156, R169, R168 ;  /* 0x000000a8a99c723e */ /* 0x000fc600000000ff */
[----:B------:R-:W-:-:S03]  /*8f20*/  FADD.FTZ R154, R168, R154 ;  /* 0x0000009aa89a7221 */ /* 0x000fc60000010000 */
[----:B------:R-:W2:Y:S01]  /*8f30*/  MUFU.EX2 R153, R153 ;  /* 0x0000009900997308 */ /* 0x000ea20000000800 */
[----:B------:R-:W-:Y:S01]  /*8f40*/  FADD.FTZ R169, R169, R154 ;  /* 0x0000009aa9a97221 */ /* 0x000fe20000010000 */
[----:B------:R-:W-:-:S03]  /*8f50*/  FADD.FTZ R154, R163, R200 ;  /* 0x000000c8a39a7221 */ /* 0x000fc60000010000 */
[----:B------:R-:W-:Y:S01]  /*8f60*/  FADD.FTZ R172, R172, R169 ;  /* 0x000000a9acac7221 */ /* 0x000fe20000010000 */
[----:B-1----:R-:W-:-:S03]  /*8f70*/  FADD.FTZ R154, R152, R154 ;  /* 0x0000009a989a7221 */ /* 0x002fc60000010000 */
[----:B------:R-:W-:-:S04]  /*8f80*/  FADD.FTZ R172, R173, R172 ;  /* 0x000000acadac7221 */ /* 0x000fc80000010000 */
[----:B------:R-:W-:Y:S01]  /*8f90*/  FADD.FTZ R172, R176, R172 ;  /* 0x000000acb0ac7221 */ /* 0x000fe20000010000 */
[C---:B--2---:R-:W-:Y:S01]  /*8fa0*/  F2FP.F16.F32.PACK_AB R157, R153.reuse, R152 ;  /* 0x00000098999d723e */ /* 0x044fe200000000ff */
[----:B------:R-:W-:Y:S01]  /*8fb0*/  FADD.FTZ R166, R153, R154 ;  /* 0x0000009a99a67221 */ /* 0x000fe20000010000 */
[----:B------:R-:W-:Y:S01]  /*8fc0*/  F2FP.F16.F32.PACK_AB R152, R185, R184 ;  /* 0x000000b8b998723e */ /* 0x000fe200000000ff */
[----:B------:R-:W-:Y:S01]  /*8fd0*/  FADD.FTZ R172, R177, R172 ;  /* 0x000000acb1ac7221 */ /* 0x000fe20000010000 */
[----:B------:R-:W-:Y:S01]  /*8fe0*/  WARPGROUP.ARRIVE ;  /* 0x00000000000079c5 */ /* 0x000fe20000000000 */
[----:B------:R-:W-:Y:S01]  /*8ff0*/  F2FP.F16.F32.PACK_AB R154, R189, R188 ;  /* 0x000000bcbd9a723e */ /* 0x000fe200000000ff */
[----:B------:R-:W-:Y:S01]  /*9000*/  FADD.FTZ R166, R167, R166 ;  /* 0x000000a6a7a67221 */ /* 0x000fe20000010000 */
[----:B------:R-:W-:-:S03]  /*9010*/  FADD.FTZ R172, R180, R172 ;  /* 0x000000acb4ac7221 */ /* 0x000fc60000010000 */
[----:B------:R-:W-:Y:S01]  /*9020*/  HGMMA.64x256x16.F32 R24, R156, gdesc[UR8].tnspB, R24, gsb0 ;  /* 0x43e000089c187df0 */ /* 0x000fe20008000818 */
[----:B------:R-:W-:Y:S01]  /*9030*/  UIADD3 UR10, UR4, 0x180, URZ ;  /* 0x00000180040a7890 */ /* 0x000fe2000fffe03f */
[----:B------:R-:W-:Y:S01]  /*9040*/  FADD.FTZ R166, R0, R166 ;  /* 0x000000a600a67221 */ /* 0x000fe20000010000 */
[----:B------:R-:W-:Y:S01]  /*9050*/  UMOV UR11, 0x40000040 ;  /* 0x40000040000b7882 */ /* 0x000fe20000000000 */
[----:B------:R-:W-:-:S04]  /*9060*/  FADD.FTZ R172, R181, R172 ;  /* 0x000000acb5ac7221 */ /* 0x000fc80000010000 */
[----:B------:R-:W-:-:S04]  /*9070*/  FADD.FTZ R172, R184, R172 ;  /* 0x000000acb8ac7221 */ /* 0x000fc80000010000 */
[----:B------:R-:W-:-:S04]  /*9080*/  FADD.FTZ R172, R185, R172 ;  /* 0x000000acb9ac7221 */ /* 0x000fc80000010000 */
        /* <DEDUP_REMOVED lines=17> */
[----:B------:R-:W-:-:S06]  /*91a0*/  WARPGROUP.ARRIVE ;  /* 0x00000000000079c5 */ /* 0x000fcc0000000000 */
[----:B------:R-:W-:Y:S01]  /*91b0*/  HGMMA.64x256x16.F32 R24, R160, gdesc[UR8].tnspB, R24, gsb0 ;  /* 0x43e00008a0187df0 */ /* 0x000fe20008000818 */
[----:B------:R-:W-:Y:S01]  /*91c0*/  UIADD3 UR10, UR4, 0x200, URZ ;  /* 0x00000200040a7890 */ /* 0x000fe2000fffe03f */
[----:B------:R-:W-:Y:S01]  /*91d0*/  UMOV UR11, 0x40000040 ;  /* 0x40000040000b7882 */ /* 0x000fe20000000000 */
[----:B------:R-:W-:Y:S01]  /*91e0*/  UIADD3 UR4, UR4, 0x280, URZ ;  /* 0x0000028004047890 */ /* 0x000fe2000fffe03f */
[----:B------:R-:W-:Y:S02]  /*91f0*/  WARPGROUP.DEPBAR.LE gsb0, 0x0 ;  /* 0x00008000000079c5 */ /* 0x000fe40000010000 */
[-CC-:B------:R-:W-:Y:S01]  /*9200*/  FFMA.FTZ R160, R186, R209.reuse, -R206.reuse ;  /* 0x000000d1baa07223 */ /* 0x180fe200000108ce */
[-CC-:B------:R-:W-:Y:S01]  /*9210*/  FFMA.FTZ R161, R187, R209.reuse, -R206.reuse ;  /* 0x000000d1bba17223 */ /* 0x180fe200000108ce */
[-CC-:B------:R-:W-:Y:S01]  /*9220*/  FFMA.FTZ R162, R190, R209.reuse, -R206.reuse ;  /* 0x000000d1bea27223 */ /* 0x180fe200000108ce */
[----:B------:R-:W-:-:S03]  /*9230*/  FFMA.FTZ R163, R191, R209, -R206 ;  /* 0x000000d1bfa37223 */ /* 0x000fc600000108ce */
[----:B------:R-:W1:Y:S08]  /*9240*/  MUFU.EX2 R160, R160 ;  /* 0x000000a000a07308 */ /* 0x000e700000000800 */
[----:B------:R-:W2:Y:S08]  /*9250*/  MUFU.EX2 R161, R161 ;  /* 0x000000a100a17308 */ /* 0x000eb00000000800 */
[----:B------:R-:W3:Y:S01]  /*9260*/  MUFU.EX2 R162, R162 ;  /* 0x000000a200a27308 */ /* 0x000ee20000000800 */
[----:B-1----:R-:W-:-:S07]  /*9270*/  FADD.FTZ R158, R160, R158 ;  /* 0x0000009ea09e7221 */ /* 0x002fce0000010000 */
[----:B------:R-:W1:Y:S01]  /*9280*/  MUFU.EX2 R163, R163 ;  /* 0x000000a300a37308 */ /* 0x000e620000000800 */
[C---:B--2---:R-:W-:Y:S01]  /*9290*/  F2FP.F16.F32.PACK_AB R153, R161.reuse, R160 ;  /* 0x000000a0a199723e */ /* 0x044fe200000000ff */
[----:B------:R-:W-:-:S04]  /*92a0*/  FADD.FTZ R158, R161, R158 ;  /* 0x0000009ea19e7221 */ /* 0x000fc80000010000 */
[----:B---3--:R-:W-:Y:S01]  /*92b0*/  FADD.FTZ R158, R162, R158 ;  /* 0x0000009ea29e7221 */ /* 0x008fe20000010000 */
[----:B-1----:R-:W-:-:S03]  /*92c0*/  F2FP.F16.F32.PACK_AB R155, R163, R162 ;  /* 0x000000a2a39b723e */ /* 0x002fc600000000ff */
[----:B------:R-:W-:Y:S01]  /*92d0*/  FADD.FTZ R163, R163, R158 ;  /* 0x0000009ea3a37221 */ /* 0x000fe20000010000 */
[----:B------:R-:W-:-:S06]  /*92e0*/  WARPGROUP.ARRIVE ;  /* 0x00000000000079c5 */ /* 0x000fcc0000000000 */
        /* <DEDUP_REMOVED lines=11> */
[----:B------:R-:W-:-:S03]  /*93a0*/  FADD.FTZ R195, R195, R194 ;  /* 0x000000c2c3c37221 */ /* 0x000fc60000010000 */
[----:B------:R-:W-:Y:S01]  /*93b0*/  WARPGROUP.ARRIVE ;  /* 0x00000000000079c5 */ /* 0x000fe20000000000 */
[----:B------:R-:W-:-:S04]  /*93c0*/  FADD.FTZ R0, R198, R195 ;  /* 0x000000c3c6007221 */ /* 0x000fc80000010000 */
[----:B------:R-:W-:-:S08]  /*93d0*/  FADD.FTZ R0, R199, R0 ;  /* 0x00000000c7007221 */ /* 0x000fd00000010000 */
[----:B------:R-:W-:Y:S03]  /*93e0*/  HGMMA.64x256x16.F32 R24, R152, gdesc[UR8].tnspB, R24, gsb0 ;  /* 0x43e0000898187df0 */ /* 0x000fe60008000818 */
[----:B------:R-:W-:Y:S02]  /*93f0*/  WARPGROUP.DEPBAR.LE gsb0, 0x0 ;  /* 0x00008000000079c5 */ /* 0x000fe40000010000 */
[----:B------:R1:W-:Y:S02]  /*9400*/  @!P1 SYNCS.ARRIVE.TRANS64.RED.A1T0 RZ, [R12+URZ], RZ ;  /* 0x000000ff0cff99a7 */ /* 0x0003e4000810043f */
[----:B-1----:R-:W-:-:S04]  /*9410*/  FADD.FTZ R12, R196, R193 ;  /* 0x000000c1c40c7221 */ /* 0x002fc80000010000 */
[----:B------:R-:W-:Y:S01]  /*9420*/  FADD.FTZ R12, R197, R12 ;  /* 0x0000000cc50c7221 */ /* 0x000fe20000010000 */
[----:B0-----:R-:W-:Y:S06]  /*9430*/  @P2 BRA `(.L_x_5374) ;  /* 0xffffffdc00482947 */ /* 0x001fec000383ffff */
.L_x_5365:
[----:B------:R-:W2:Y:S01]  /*9440*/  LDL.LU R152, [R1+0x24] ;  /* 0x0000240001987983 */ /* 0x000ea20000300800 */
[----:B------:R-:W-:Y:S01]  /*9450*/  UIADD3 UR36, UR36, 0x1, URZ ;  /* 0x0000000124247890 */ /* 0x000fe2000fffe03f */
[----:B------:R0:W-:Y:S06]  /*9460*/  BAR.ARV R165, 0x100 ;  /* 0x000400a50000751d */ /* 0x0001ec0000002000 */
[----:B------:R-:W-:Y:S02]  /*9470*/  UISETP.NE.AND UP0, UPT, UR36, 0x2, UPT ;  /* 0x000000022400788c */ /* 0x000fe4000bf05270 */
[----:B------:R-:W-:Y:S06]  /*9480*/  BAR.ARV 0x8, 0x180 ;  /* 0x0206000000007b1d */ /* 0x000fec0000002000 */
[----:B------:R-:W-:Y:S01]  /*9490*/  USEL UR4, URZ, 0x1, UP0 ;  /* 0x000000013f047887 */ /* 0x000fe20008000000 */
[----:B------:R-:W-:Y:S01]  /*94a0*/  PLOP3.LUT P0, PT, PT, PT, PT, 0x8, 0x0 ;  /* 0x000000000000781c */ /* 0x000fe20003f0e170 */
[----:B------:R-:W1:Y:S01]  /*94b0*/  SHFL.BFLY PT, R3, R12, 0x2, 0x1f ;  /* 0x0c401f000c037f89 */ /* 0x000e6200000e0000 */
[----:B------:R-:W-:-:S02]  /*94c0*/  USEL UR36, UR36, URZ, UP0 ;  /* 0x0000003f24247287 */ /* 0x000fc40008000000 */
[----:B------:R-:W-:Y:S01]  /*94d0*/  ULOP3.LUT UR37, UR37, UR4, URZ, 0x3c, !UPT ;  /* 0x0000000425257292 */ /* 0x000fe2000f8e3c3f */
[----:B------:R-:W3:Y:S01]  /*94e0*/  SHFL.BFLY PT, R5, R0, 0x2, 0x1f ;  /* 0x0c401f0000057f89 */ /* 0x000ee200000e0000 */
[----:B-1----:R-:W-:Y:S01]  /*94f0*/  FADD.FTZ R3, R3, R12 ;  /* 0x0000000c03037221 */ /* 0x002fe20000010000 */
[----:B---3--:R-:W-:-:S04]  /*9500*/  FADD.FTZ R5, R5, R0 ;  /* 0x0000000005057221 */ /* 0x008fc80000010000 */
[----:B------:R-:W1:Y:S01]  /*9510*/  SHFL.BFLY PT, R2, R3, 0x1, 0x1f ;  /* 0x0c201f0003027f89 */ /* 0x000e6200000e0000 */
[----:B------:R-:W-:-:S03]  /*9520*/  IMAD.MOV.U32 R0, RZ, RZ, RZ ;  /* 0x000000ffff007224 */ /* 0x000fc600078e00ff */
[----:B------:R-:W3:Y:S01]  /*9530*/  SHFL.BFLY PT, R4, R5, 0x1, 0x1f ;  /* 0x0c201f0005047f89 */ /* 0x000ee200000e0000 */
[----:B-1----:R-:W-:Y:S01]  /*9540*/  FADD.FTZ R6, R3, R2 ;  /* 0x0000000203067221 */ /* 0x002fe20000010000 */
[----:B------:R-:W-:Y:S02]  /*9550*/  IMAD.MOV.U32 R2, RZ, RZ, RZ ;  /* 0x000000ffff027224 */ /* 0x000fe400078e00ff */
[----:B------:R-:W-:Y:S02]  /*9560*/  IMAD.MOV.U32 R3, RZ, RZ, -0x800000 ;  /* 0xff800000ff037424 */ /* 0x000fe400078e00ff */
[----:B---3--:R-:W-:Y:S01]  /*9570*/  FADD.FTZ R7, R5, R4 ;  /* 0x0000000405077221 */ /* 0x008fe20000010000 */
[----:B------:R-:W-:-:S04]  /*9580*/  FSETP.NE.FTZ.AND P1, PT, R6, RZ, PT ;  /* 0x000000ff0600720b */ /* 0x000fc80003f35000 */
[----:B------:R-:W-:-:S09]  /*9590*/  FSETP.NE.FTZ.AND P2, PT, R7, RZ, PT ;  /* 0x000000ff0700720b */ /* 0x000fd20003f55000 */
[----:B------:R-:W1:Y:S08]  /*95a0*/  @P1 MUFU.LG2 R4, R6 ;  /* 0x0000000600041308 */ /* 0x000e700000000c00 */
[----:B------:R-:W3:Y:S08]  /*95b0*/  @P2 MUFU.LG2 R5, R7 ;  /* 0x0000000700052308 */ /* 0x000ef00000000c00 */
[----:B------:R4:W5:Y:S01]  /*95c0*/  @P1 MUFU.RCP R2, R6 ;  /* 0x0000000600021308 */ /* 0x0009620000001000 */
[----:B-1----:R-:W-:-:S07]  /*95d0*/  @P1 FMUL.FTZ R4, R4, 0.69314718246459960938 ;  /* 0x3f31721804041820 */ /* 0x002fce0000410000 */
[----:B------:R-:W1:Y:S01]  /*95e0*/  @P2 MUFU.RCP R0, R7 ;  /* 0x0000000700002308 */ /* 0x000e620000001000 */
[C---:B----4-:R-:W-:Y:S01]  /*95f0*/  @P1 FMUL.FTZ R6, R209.reuse, 0.69314718246459960938 ;  /* 0x3f317218d1061820 */ /* 0x050fe20000410000 */
[----:B------:R-:W-:Y:S01]  /*9600*/  @P2 FMUL.FTZ R209, R209, 0.69314718246459960938 ;  /* 0x3f317218d1d12820 */ /* 0x000fe20000410000 */
[----:B---3--:R-:W-:Y:S02]  /*9610*/  @P2 FMUL.FTZ R5, R5, 0.69314718246459960938 ;  /* 0x3f31721805052820 */ /* 0x008fe40000410000 */
[----:B------:R-:W-:Y:S01]  /*9620*/  @P1 FFMA.FTZ R3, R6, R13, R4 ;  /* 0x0000000d06031223 */ /* 0x000fe20000010004 */
        /* <DEDUP_REMOVED lines=132> */
.L_x_5343:
[----:B------:R-:W1:Y:S01]  /*9e70*/  S2R R5, SR_CgaCtaId ;  /* 0x0000000000057919 */ /* 0x000e620000008800 */
[----:B------:R-:W-:Y:S01]  /*9e80*/  MOV R0, 0x400 ;  /* 0x0000040000007802 */ /* 0x000fe20000000f00 */
[----:B------:R-:W-:Y:S01]  /*9e90*/  BSSY B0, `(.L_x_5375) ;  /* 0x000046c000007945 */ /* 0x000fe20003800000 */
[----:B------:R-:W-:Y:S02]  /*9ea0*/  BAR.SYNC.DEFER_BLOCKING 0x5, 0x180 ;  /* 0x0146000000007b1d */ /* 0x000fe40000010000 */
[----:B-1----:R-:W-:-:S05]  /*9eb0*/  LEA R0, R5, R0, 0x18 ;  /* 0x0000000005007211 */ /* 0x002fca00078ec0ff */
[----:B------:R1:W2:Y:S01]  /*9ec0*/  LDS.128 R4, [R0+0x324d0] ;  /* 0x0324d00000047984 */ /* 0x0002a20000000c00 */
[----:B------:R-:W-:Y:S06]  /*9ed0*/  BAR.ARV 0x4, 0x180 ;  /* 0x0106000000007b1d */ /* 0x000fec0000002000 */
[----:B------:R-:W-:Y:S05]  /*9ee0*/  @P0 BRA `(.L_x_5376) ;  /* 0x0000003800040947 */ /* 0x000fea0003800000 */
[----:B------:R-:W0:Y:S01]  /*9ef0*/  LDL R8, [R1+0x80] ;  /* 0x0000800001087983 */ /* 0x000e220000100800 */
[----:B------:R-:W3:Y:S01]  /*9f00*/  S2R R9, SR_SWINHI ;  /* 0x0000000000097919 */ /* 0x000ee20000002f00 */
[----:B------:R-:W-:Y:S01]  /*9f10*/  F2FP.F16.F32.PACK_AB R10, R29, R28 ;  /* 0x0000001c1d0a723e */ /* 0x000fe200000000ff */
[----:B------:R-:W-:Y:S01]  /*9f20*/  ULDC.64 UR4, c[0x0][0xd08] ;  /* 0x0003420000047ab9 */ /* 0x000fe20000000a00 */
[----:B------:R-:W-:Y:S01]  /*9f30*/  F2FP.F16.F32.PACK_AB R11, R31, R30 ;  /* 0x0000001e1f0b723e */ /* 0x000fe200000000ff */
[----:B------:R-:W4:Y:S01]  /*9f40*/  LDL R160, [R1+0x20] ;  /* 0x0000200001a07983 */ /* 0x000f220000100800 */
[----:B------:R-:W-:Y:S02]  /*9f50*/  MOV R16, R0 ;  /* 0x0000000000107202 */ /* 0x000fe40000000f00 */
[----:B---3--:R-:W-:Y:S02]  /*9f60*/  MOV R17, R9 ;  /* 0x0000000900117202 */ /* 0x008fe40000000f00 */
[----:B------:R-:W-:-:S02]  /*9f70*/  F2FP.F16.F32.PACK_AB R14, R37, R36 ;  /* 0x00000024250e723e */ /* 0x000fc400000000ff */
[----:B------:R-:W-:Y:S01]  /*9f80*/  F2FP.F16.F32.PACK_AB R15, R39, R38 ;  /* 0x00000026270f723e */ /* 0x000fe200000000ff */
[----:B------:R-:W-:Y:S01]  /*9f90*/  BAR.SYNC.DEFER_BLOCKING 0x1, 0x100 ;  /* 0x0044000000007b1d */ /* 0x000fe20000010000 */
[----:B0-----:R-:W-:-:S03]  /*9fa0*/  IMAD.WIDE R152, R8, 0x2, R16 ;  /* 0x0000000208987825 */ /* 0x001fc600078e0210 */
[C---:B------:R-:W-:Y:S02]  /*9fb0*/  IADD3 R13, P0, R152.reuse, 0x20, RZ ;  /* 0x00000020980d7810 */ /* 0x040fe40007f1e0ff */
[C---:B------:R-:W-:Y:S02]  /*9fc0*/  LOP3.LUT R9, R152.reuse, 0x380, RZ, 0xc0, !PT ;  /* 0x0000038098097812 */ /* 0x040fe400078ec0ff */
[----:B------:R-:W-:Y:S02]  /*9fd0*/  LOP3.LUT R12, R13, 0x380, RZ, 0xc0, !PT ;  /* 0x000003800d0c7812 */ /* 0x000fe400078ec0ff */
[----:B------:R-:W-:Y:S02]  /*9fe0*/  IADD3 R23, P1, R152, 0x40, RZ ;  /* 0x0000004098177810 */ /* 0x000fe40007f3e0ff */
[----:B------:R-:W-:Y:S02]  /*9ff0*/  SHF.R.U64 R9, R9, 0x3, RZ ;  /* 0x0000000309097819 */ /* 0x000fe400000012ff */
[----:B------:R-:W-:-:S02]  /*a000*/  SHF.R.U64 R12, R12, 0x3, RZ ;  /* 0x000000030c0c7819 */ /* 0x000fc400000012ff */
[----:B------:R-:W-:Y:S02]  /*a010*/  LOP3.LUT R22, R23, 0x380, RZ, 0xc0, !PT ;  /* 0x0000038017167812 */ /* 0x000fe400078ec0ff */
[----:B------:R-:W-:Y:S01]  /*a020*/  LOP3.LUT R8, R9, R152, RZ, 0x3c, !PT ;  /* 0x0000009809087212 */ /* 0x000fe200078e3cff */
[--C-:B------:R-:W-:Y:S01]  /*a030*/  IMAD.MOV.U32 R9, RZ, RZ, R153.reuse ;  /* 0x000000ffff097224 */ /* 0x100fe200078e0099 */
[----:B------:R-:W-:Y:S01]  /*a040*/  LOP3.LUT R12, R12, R13, RZ, 0x3c, !PT ;  /* 0x0000000d0c0c7212 */ /* 0x000fe200078e3cff */
[----:B------:R-:W-:Y:S01]  /*a050*/  IMAD.X R13, RZ, RZ, R153, P0 ;  /* 0x000000ffff0d7224 */ /* 0x000fe200000e0699 */
[----:B------:R-:W-:Y:S02]  /*a060*/  SHF.R.U64 R22, R22, 0x3, RZ ;  /* 0x0000000316167819 */ /* 0x000fe400000012ff */
[----:B------:R-:W-:Y:S02]  /*a070*/  IADD3 R21, P0, R152, 0x60, RZ ;  /* 0x0000006098157810 */ /* 0x000fe40007f1e0ff */
[----:B--2---:R-:W-:-:S02]  /*a080*/  MOV R4, R8 ;  /* 0x0000000800047202 */ /* 0x004fc40000000f00 */
[----:B------:R-:W-:Y:S02]  /*a090*/  F2FP.F16.F32.PACK_AB R8, R25, R24 ;  /* 0x000000181908723e */ /* 0x000fe400000000ff */
[----:B------:R-:W-:Y:S02]  /*a0a0*/  F2FP.F16.F32.PACK_AB R9, R27, R26 ;  /* 0x0000001a1b09723e */ /* 0x000fe400000000ff */
[----:B------:R-:W-:Y:S01]  /*a0b0*/  LOP3.LUT R22, R22, R23, RZ, 0x3c, !PT ;  /* 0x0000001716167212 */ /* 0x000fe200078e3cff */
[----:B------:R-:W-:Y:S01]  /*a0c0*/  IMAD.X R23, RZ, RZ, R153, P1 ;  /* 0x000000ffff177224 */ /* 0x000fe200008e0699 */
[----:B------:R-:W-:Y:S02]  /*a0d0*/  LOP3.LUT R20, R21, 0x380, RZ, 0xc0, !PT ;  /* 0x0000038015147812 */ /* 0x000fe400078ec0ff */
[----:B------:R-:W-:Y:S01]  /*a0e0*/  IADD3 R155, P1, R152, 0x4000, RZ ;  /* 0x00004000989b7810 */ /* 0x000fe20007f3e0ff */
[----:B------:R0:W-:Y:S01]  /*a0f0*/  STSM.16.M88.4 [R4], R8 ;  /* 0x0000000804007844 */ /* 0x0001e20000000200 */
[----:B------:R-:W-:-:S02]  /*a100*/  SHF.R.U64 R20, R20, 0x3, RZ ;  /* 0x0000000314147819 */ /* 0x000fc400000012ff */
[----:B------:R-:W-:Y:S02]  /*a110*/  MOV R154, R12 ;  /* 0x0000000c009a7202 */ /* 0x000fe40000000f00 */
[----:B------:R-:W-:Y:S01]  /*a120*/  LOP3.LUT R20, R20, R21, RZ, 0x3c, !PT ;  /* 0x0000001514147212 */ /* 0x000fe200078e3cff */
[----:B------:R-:W-:Y:S01]  /*a130*/  IMAD.X R21, RZ, RZ, R153, P0 ;  /* 0x000000ffff157224 */ /* 0x000fe200000e0699 */
[----:B------:R-:W-:Y:S02]  /*a140*/  F2FP.F16.F32.PACK_AB R12, R33, R32 ;  /* 0x00000020210c723e */ /* 0x000fe400000000ff */
[----:B------:R-:W-:Y:S02]  /*a150*/  F2FP.F16.F32.PACK_AB R13, R35, R34 ;  /* 0x00000022230d723e */ /* 0x000fe400000000ff */
[----:B0-----:R-:W-:Y:S02]  /*a160*/  MOV R4, R22 ;  /* 0x0000001600047202 */ /* 0x001fe40000000f00 */
[----:B------:R-:W-:-:S02]  /*a170*/  LOP3.LUT R22, R155, 0x380, RZ, 0xc0, !PT ;  /* 0x000003809b167812 */ /* 0x000fc400078ec0ff */
[----:B------:R-:W-:Y:S02]  /*a180*/  IADD3 R157, P0, R152, 0x4020, RZ ;  /* 0x00004020989d7810 */ /* 0x000fe40007f1e0ff */
[----:B------:R-:W-:Y:S01]  /*a190*/  SHF.R.U64 R22, R22, 0x3, RZ ;  /* 0x0000000316167819 */ /* 0x000fe200000012ff */
[----:B------:R0:W-:Y:S01]  /*a1a0*/  STSM.16.M88.4 [R154], R12 ;  /* 0x0000000c9a007844 */ /* 0x0001e20000000200 */
[----:B------:R-:W-:Y:S02]  /*a1b0*/  F2FP.F16.F32.PACK_AB R8, R41, R40 ;  /* 0x000000282908723e */ /* 0x000fe400000000ff */
[----:B------:R-:W-:Y:S01]  /*a1c0*/  LOP3.LUT R22, R22, R155, RZ, 0x3c, !PT ;  /* 0x0000009b16167212 */ /* 0x000fe200078e3cff */
[----:B------:R-:W-:Y:S01]  /*a1d0*/  IMAD.X R23, RZ, RZ, R153, P1 ;  /* 0x000000ffff177224 */ /* 0x000fe200008e0699 */
[----:B------:R-:W-:Y:S02]  /*a1e0*/  F2FP.F16.F32.PACK_AB R9, R43, R42 ;  /* 0x0000002a2b09723e */ /* 0x000fe400000000ff */
[----:B------:R-:W-:-:S02]  /*a1f0*/  F2FP.F16.F32.PACK_AB R10, R45, R44 ;  /* 0x0000002c2d0a723e */ /* 0x000fc400000000ff */
[----:B------:R-:W-:Y:S02]  /*a200*/  F2FP.F16.F32.PACK_AB R11, R47, R46 ;  /* 0x0000002e2f0b723e */ /* 0x000fe400000000ff */
[----:B------:R-:W-:Y:S02]  /*a210*/  MOV R155, R20 ;  /* 0x00000014009b7202 */ /* 0x000fe40000000f00 */
[----:B------:R-:W-:Y:S02]  /*a220*/  LOP3.LUT R20, R157, 0x380, RZ, 0xc0, !PT ;  /* 0x000003809d147812 */ /* 0x000fe400078ec0ff */
[----:B0-----:R-:W-:Y:S02]  /*a230*/  F2FP.F16.F32.PACK_AB R12, R49, R48 ;  /* 0x00000030310c723e */ /* 0x001fe400000000ff */
[----:B------:R-:W-:Y:S02]  /*a240*/  F2FP.F16.F32.PACK_AB R13, R51, R50 ;  /* 0x00000032330d723e */ /* 0x000fe400000000ff */
[----:B------:R-:W-:-:S02]  /*a250*/  F2FP.F16.F32.PACK_AB R14, R53, R52 ;  /* 0x00000034350e723e */ /* 0x000fc400000000ff */
[----:B------:R-:W-:Y:S01]  /*a260*/  F2FP.F16.F32.PACK_AB R15, R55, R54 ;  /* 0x00000036370f723e */ /* 0x000fe200000000ff */
[----:B------:R0:W-:Y:S01]  /*a270*/  STSM.16.M88.4 [R4], R8 ;  /* 0x0000000804007844 */ /* 0x0001e20000000200 */
[----:B------:R-:W-:Y:S02]  /*a280*/  SHF.R.U64 R20, R20, 0x3, RZ ;  /* 0x0000000314147819 */ /* 0x000fe400000012ff */
[----:B------:R-:W-:Y:S01]  /*a290*/  MOV R154, R22 ;  /* 0x00000016009a7202 */ /* 0x000fe20000000f00 */
[----:B------:R2:W-:Y:S01]  /*a2a0*/  STSM.16.M88.4 [R155], R12 ;  /* 0x0000000c9b007844 */ /* 0x0005e20000000200 */
[----:B------:R-:W-:Y:S01]  /*a2b0*/  LOP3.LUT R20, R20, R157, RZ, 0x3c, !PT ;  /* 0x0000009d14147212 */ /* 0x000fe200078e3cff */
[----:B------:R-:W-:Y:S01]  /*a2c0*/  IMAD.X R21, RZ, RZ, R153, P0 ;  /* 0x000000ffff157224 */ /* 0x000fe200000e0699 */
[C---:B------:R-:W-:Y:S02]  /*a2d0*/  IADD3 R157, P1, R152.reuse, 0x8060, RZ ;  /* 0x00008060989d7810 */ /* 0x040fe40007f3e0ff */
[----:B------:R-:W-:-:S02]  /*a2e0*/  IADD3 R158, P0, R152, 0xc040, RZ ;  /* 0x0000c040989e7810 */ /* 0x000fc40007f1e0ff */
[----:B0-----:R-:W-:Y:S02]  /*a2f0*/  F2FP.F16.F32.PACK_AB R8, R57, R56 ;  /* 0x000000383908723e */ /* 0x001fe400000000ff */
[----:B------:R-:W-:Y:S02]  /*a300*/  F2FP.F16.F32.PACK_AB R9, R59, R58 ;  /* 0x0000003a3b09723e */ /* 0x000fe400000000ff */
[----:B------:R-:W-:Y:S02]  /*a310*/  F2FP.F16.F32.PACK_AB R10, R61, R60 ;  /* 0x0000003c3d0a723e */ /* 0x000fe400000000ff */
[----:B------:R-:W-:Y:S02]  /*a320*/  F2FP.F16.F32.PACK_AB R11, R63, R62 ;  /* 0x0000003e3f0b723e */ /* 0x000fe400000000ff */
[----:B--2---:R-:W-:-:S03]  /*a330*/  IADD3 R13, P5, R152, 0x4040, RZ ;  /* 0x00004040980d7810 */ /* 0x004fc60007fbe0ff */
[----:B------:R0:W-:Y:S01]  /*a340*/  STSM.16.M88.4 [R154], R8 ;  /* 0x000000089a007844 */ /* 0x0001e20000000200 */
[----:B------:R-:W-:Y:S02]  /*a350*/  LOP3.LUT R156, R157, 0x380, RZ, 0xc0, !PT ;  /* 0x000003809d9c7812 */ /* 0x000fe400078ec0ff */
[----:B------:R-:W-:Y:S02]  /*a360*/  MOV R4, R20 ;  /* 0x0000001400047202 */ /* 0x000fe40000000f00 */
[----:B------:R-:W-:Y:S02]  /*a370*/  IADD3 R15, P2, R152, 0x8000, RZ ;  /* 0x00008000980f7810 */ /* 0x000fe40007f5e0ff */
[----:B------:R-:W-:Y:S02]  /*a380*/  F2FP.F16.F32.PACK_AB R20, R65, R64 ;  /* 0x000000404114723e */ /* 0x000fe400000000ff */
[----:B------:R-:W-:Y:S02]  /*a390*/  LOP3.LUT R155, R158, 0x380, RZ, 0xc0, !PT ;  /* 0x000003809e9b7812 */ /* 0x000fe400078ec0ff */
[----:B------:R-:W-:-:S02]  /*a3a0*/  F2FP.F16.F32.PACK_AB R21, R67, R66 ;  /* 0x000000424315723e */ /* 0x000fc400000000ff */
[----:B0-----:R-:W-:Y:S02]  /*a3b0*/  LOP3.LUT R8, R13, 0x380, RZ, 0xc0, !PT ;  /* 0x000003800d087812 */ /* 0x001fe400078ec0ff */
[----:B------:R-:W-:Y:S02]  /*a3c0*/  IADD3 R11, P4, R152, 0x4060, RZ ;  /* 0x00004060980b7810 */ /* 0x000fe40007f9e0ff */
[----:B------:R-:W-:Y:S02]  /*a3d0*/  F2FP.F16.F32.PACK_AB R22, R69, R68 ;  /* 0x000000444516723e */ /* 0x000fe400000000ff */
[----:B------:R-:W-:Y:S02]  /*a3e0*/  F2FP.F16.F32.PACK_AB R23, R71, R70 ;  /* 0x000000464717723e */ /* 0x000fe400000000ff */
[----:B------:R-:W-:Y:S02]  /*a3f0*/  SHF.R.U64 R8, R8, 0x3, RZ ;  /* 0x0000000308087819 */ /* 0x000fe400000012ff */
[----:B------:R-:W-:Y:S01]  /*a400*/  LOP3.LUT R12, R11, 0x380, RZ, 0xc0, !PT ;  /* 0x000003800b0c7812 */ /* 0x000fe200078ec0ff */
[----:B------:R-:W-:Y:S01]  /*a410*/  IMAD.X R9, RZ, RZ, R153, P5 ;  /* 0x000000ffff097224 */ /* 0x000fe200028e0699 */
[----:B------:R-:W-:-:S02]  /*a420*/  SHF.R.U64 R156, R156, 0x3, RZ ;  /* 0x000000039c9c7819 */ /* 0x000fc400000012ff */
[----:B------:R-:W-:Y:S01]  /*a430*/  LOP3.LUT R10, R15, 0x380, RZ, 0xc0, !PT ;  /* 0x000003800f0a7812 */ /* 0x000fe200078ec0ff */
[----:B------:R0:W-:Y:S01]  /*a440*/  STSM.16.M88.4 [R4], R20 ;  /* 0x0000001404007844 */ /* 0x0001e20000000200 */
[----:B------:R-:W-:Y:S02]  /*a450*/  SHF.R.U64 R155, R155, 0x3, RZ ;  /* 0x000000039b9b7819 */ /* 0x000fe400000012ff */
[----:B------:R-:W-:Y:S02]  /*a460*/  LOP3.LUT R8, R8, R13, RZ, 0x3c, !PT ;  /* 0x0000000d08087212 */ /* 0x000fe400078e3cff */
[----:B------:R-:W-:Y:S02]  /*a470*/  SHF.R.U64 R12, R12, 0x3, RZ ;  /* 0x000000030c0c7819 */ /* 0x000fe400000012ff */
[----:B------:R-:W-:Y:S02]  /*a480*/  IADD3 R159, P3, R152, 0x8020, RZ ;  /* 0x00008020989f7810 */ /* 0x000fe40007f7e0ff */
[----:B------:R-:W-:Y:S01]  /*a490*/  LOP3.LUT R156, R156, R157, RZ, 0x3c, !PT ;  /* 0x0000009d9c9c7212 */ /* 0x000fe200078e3cff */
[----:B------:R-:W-:Y:S01]  /*a4a0*/  IMAD.X R13, RZ, RZ, R153, P4 ;  /* 0x000000ffff0d7224 */ /* 0x000fe200020e0699 */
[----:B------:R-:W-:-:S02]  /*a4b0*/  LOP3.LUT R154, R155, R158, RZ, 0x3c, !PT ;  /* 0x0000009e9b9a7212 */ /* 0x000fc400078e3cff */
[----:B------:R-:W-:Y:S01]  /*a4c0*/  LOP3.LUT R12, R12, R11, RZ, 0x3c, !PT ;  /* 0x0000000b0c0c7212 */ /* 0x000fe200078e3cff */
[----:B0-----:R-:W-:Y:S01]  /*a4d0*/  IMAD.X R21, RZ, RZ, R153, P2 ;  /* 0x000000ffff157224 */ /* 0x001fe200010e0699 */
[----:B------:R-:W-:Y:S02]  /*a4e0*/  SHF.R.U64 R20, R10, 0x3, RZ ;  /* 0x000000030a147819 */ /* 0x000fe400000012ff */
[----:B------:R-:W-:Y:S02]  /*a4f0*/  IADD3 R157, P2, R152, 0x8040, RZ ;  /* 0x00008040989d7810 */ /* 0x000fe40007f5e0ff */
[----:B------:R-:W-:Y:S02]  /*a500*/  MOV R22, R8 ;  /* 0x0000000800167202 */ /* 0x000fe40000000f00 */
[----:B------:R-:W-:Y:S02]  /*a510*/  LOP3.LUT R158, R159, 0x380, RZ, 0xc0, !PT ;  /* 0x000003809f9e7812 */ /* 0x000fe400078ec0ff */
[----:B------:R-:W-:-:S02]  /*a520*/  F2FP.F16.F32.PACK_AB R8, R73, R72 ;  /* 0x000000484908723e */ /* 0x000fc400000000ff */
[----:B------:R-:W-:Y:S02]  /*a530*/  F2FP.F16.F32.PACK_AB R9, R75, R74 ;  /* 0x0000004a4b09723e */ /* 0x000fe400000000ff */
[----:B------:R-:W-:Y:S02]  /*a540*/  F2FP.F16.F32.PACK_AB R10, R77, R76 ;  /* 0x0000004c4d0a723e */ /* 0x000fe400000000ff */
[----:B------:R-:W-:Y:S02]  /*a550*/  F2FP.F16.F32.PACK_AB R11, R79, R78 ;  /* 0x0000004e4f0b723e */ /* 0x000fe400000000ff */
[----:B------:R-:W-:Y:S02]  /*a560*/  LOP3.LUT R20, R20, R15, RZ, 0x3c, !PT ;  /* 0x0000000f14147212 */ /* 0x000fe400078e3cff */
[----:B------:R-:W-:Y:S01]  /*a570*/  LOP3.LUT R23, R157, 0x380, RZ, 0xc0, !PT ;  /* 0x000003809d177812 */ /* 0x000fe200078ec0ff */
[----:B------:R0:W-:Y:S01]  /*a580*/  STSM.16.M88.4 [R22], R8 ;  /* 0x0000000816007844 */ /* 0x0001e20000000200 */
[----:B------:R-:W-:-:S02]  /*a590*/  SHF.R.U64 R158, R158, 0x3, RZ ;  /* 0x000000039e9e7819 */ /* 0x000fc400000012ff */
[----:B------:R-:W-:Y:S02]  /*a5a0*/  MOV R155, R12 ;  /* 0x0000000c009b7202 */ /* 0x000fe40000000f00 */
[----:B------:R-:W-:Y:S02]  /*a5b0*/  F2FP.F16.F32.PACK_AB R12, R81, R80 ;  /* 0x00000050510c723e */ /* 0x000fe400000000ff */
[----:B------:R-:W-:Y:S02]  /*a5c0*/  F2FP.F16.F32.PACK_AB R13, R83, R82 ;  /* 0x00000052530d723e */ /* 0x000fe400000000ff */
[----:B------:R-:W-:Y:S02]  /*a5d0*/  F2FP.F16.F32.PACK_AB R14, R85, R84 ;  /* 0x00000054550e723e */ /* 0x000fe400000000ff */
[----:B------:R-:W-:Y:S02]  /*a5e0*/  F2FP.F16.F32.PACK_AB R15, R87, R86 ;  /* 0x00000056570f723e */ /* 0x000fe400000000ff */
[----:B------:R-:W-:-:S02]  /*a5f0*/  MOV R4, R20 ;  /* 0x0000001400047202 */ /* 0x000fc40000000f00 */
[----:B------:R-:W-:Y:S02]  /*a600*/  F2FP.F16.F32.PACK_AB R20, R89, R88 ;  /* 0x000000585914723e */ /* 0x000fe400000000ff */
[----:B0-----:R-:W-:Y:S02]  /*a610*/  SHF.R.U64 R8, R23, 0x3, RZ ;  /* 0x0000000317087819 */ /* 0x001fe400000012ff */
[----:B------:R-:W-:Y:S02]  /*a620*/  F2FP.F16.F32.PACK_AB R21, R91, R90 ;  /* 0x0000005a5b15723e */ /* 0x000fe400000000ff */
[----:B------:R-:W-:Y:S02]  /*a630*/  F2FP.F16.F32.PACK_AB R22, R93, R92 ;  /* 0x0000005c5d16723e */ /* 0x000fe400000000ff */
[----:B------:R-:W-:Y:S02]  /*a640*/  F2FP.F16.F32.PACK_AB R23, R95, R94 ;  /* 0x0000005e5f17723e */ /* 0x000fe400000000ff */
[----:B------:R-:W-:Y:S01]  /*a650*/  LOP3.LUT R158, R158, R159, RZ, 0x3c, !PT ;  /* 0x0000009f9e9e7212 */ /* 0x000fe200078e3cff */
[----:B------:R-:W-:Y:S01]  /*a660*/  IMAD.X R159, RZ, RZ, R153, P3 ;  /* 0x000000ffff9f7224 */ /* 0x000fe200018e0699 */
[----:B------:R0:W-:Y:S04]  /*a670*/  STSM.16.M88.4 [R155], R12 ;  /* 0x0000000c9b007844 */ /* 0x0001e80000000200 */
[----:B------:R2:W-:Y:S01]  /*a680*/  STSM.16.M88.4 [R4], R20 ;  /* 0x0000001404007844 */ /* 0x0005e20000000200 */
[----:B------:R-:W-:-:S02]  /*a690*/  MOV R158, R158 ;  /* 0x0000009e009e7202 */ /* 0x000fc40000000f00 */
[----:B0-----:R-:W-:Y:S01]  /*a6a0*/  LOP3.LUT R12, R8, R157, RZ, 0x3c, !PT ;  /* 0x0000009d080c7212 */ /* 0x001fe200078e3cff */
[--C-:B------:R-:W-:Y:S02]  /*a6b0*/  IMAD.X R157, RZ, RZ, R153.reuse, P1 ;  /* 0x000000ffff9d7224 */ /* 0x100fe400008e0699 */
[----:B------:R-:W-:Y:S01]  /*a6c0*/  IMAD.X R13, RZ, RZ, R153, P2 ;  /* 0x000000ffff0d7224 */ /* 0x000fe200010e0699 */
[C---:B--2---:R-:W-:Y:S02]  /*a6d0*/  IADD3 R23, P1, R152.reuse, 0xc020, RZ ;  /* 0x0000c02098177810 */ /* 0x044fe40007f3e0ff */
[----:B------:R-:W-:Y:S02]  /*a6e0*/  IADD3 R159, P2, R152, 0xc000, RZ ;  /* 0x0000c000989f7810 */ /* 0x000fe40007f5e0ff */
[----:B------:R-:W-:Y:S02]  /*a6f0*/  LOP3.LUT R22, R23, 0x380, RZ, 0xc0, !PT ;  /* 0x0000038017167812 */ /* 0x000fe400078ec0ff */
[----:B------:R-:W-:-:S02]  /*a700*/  LOP3.LUT R14, R159, 0x380, RZ, 0xc0, !PT ;  /* 0x000003809f0e7812 */ /* 0x000fc400078ec0ff */
[----:B------:R-:W-:Y:S02]  /*a710*/  SHF.R.U64 R22, R22, 0x3, RZ ;  /* 0x0000000316167819 */ /* 0x000fe400000012ff */
[----:B------:R-:W-:Y:S02]  /*a720*/  SHF.R.U64 R20, R14, 0x3, RZ ;  /* 0x000000030e147819 */ /* 0x000fe400000012ff */
[----:B------:R-:W-:Y:S01]  /*a730*/  LOP3.LUT R22, R22, R23, RZ, 0x3c, !PT ;  /* 0x0000001716167212 */ /* 0x000fe200078e3cff */
[--C-:B------:R-:W-:Y:S01]  /*a740*/  IMAD.X R23, RZ, RZ, R153.reuse, P1 ;  /* 0x000000ffff177224 */ /* 0x100fe200008e0699 */
[----:B------:R-:W-:Y:S01]  /*a750*/  F2FP.F16.F32.PACK_AB R8, R97, R96 ;  /* 0x000000606108723e */ /* 0x000fe200000000ff */
[----:B------:R-:W-:Y:S01]  /*a760*/  IMAD.X R21, RZ, RZ, R153, P2 ;  /* 0x000000ffff157224 */ /* 0x000fe200010e0699 */
[----:B------:R-:W-:Y:S02]  /*a770*/  F2FP.F16.F32.PACK_AB R9, R99, R98 ;  /* 0x000000626309723e */ /* 0x000fe400000000ff */
[----:B------:R-:W-:-:S02]  /*a780*/  F2FP.F16.F32.PACK_AB R10, R101, R100 ;  /* 0x00000064650a723e */ /* 0x000fc400000000ff */
[----:B------:R-:W-:Y:S02]  /*a790*/  F2FP.F16.F32.PACK_AB R11, R103, R102 ;  /* 0x00000066670b723e */ /* 0x000fe400000000ff */
[----:B------:R-:W-:Y:S02]  /*a7a0*/  LOP3.LUT R20, R20, R159, RZ, 0x3c, !PT ;  /* 0x0000009f14147212 */ /* 0x000fe400078e3cff */
[----:B------:R-:W-:Y:S01]  /*a7b0*/  IADD3 R152, P1, R152, 0xc060, RZ ;  /* 0x0000c06098987810 */ /* 0x000fe20007f3e0ff */
[----:B------:R0:W-:Y:S01]  /*a7c0*/  STSM.16.M88.4 [R158], R8 ;  /* 0x000000089e007844 */ /* 0x0001e20000000200 */
[----:B------:R-:W-:Y:S02]  /*a7d0*/  MOV R155, R12 ;  /* 0x0000000c009b7202 */ /* 0x000fe40000000f00 */
[----:B------:R-:W-:Y:S02]  /*a7e0*/  F2FP.F16.F32.PACK_AB R12, R105, R104 ;  /* 0x00000068690c723e */ /* 0x000fe400000000ff */
[----:B------:R-:W-:-:S02]  /*a7f0*/  F2FP.F16.F32.PACK_AB R13, R107, R106 ;  /* 0x0000006a6b0d723e */ /* 0x000fc400000000ff */
[----:B------:R-:W-:Y:S02]  /*a800*/  F2FP.F16.F32.PACK_AB R14, R109, R108 ;  /* 0x0000006c6d0e723e */ /* 0x000fe400000000ff */
[----:B------:R-:W-:Y:S02]  /*a810*/  F2FP.F16.F32.PACK_AB R15, R111, R110 ;  /* 0x0000006e6f0f723e */ /* 0x000fe400000000ff */
[----:B------:R-:W-:Y:S02]  /*a820*/  MOV R22, R22 ;  /* 0x0000001600167202 */ /* 0x000fe40000000f00 */
[----:B------:R-:W-:Y:S02]  /*a830*/  MOV R156, R156 ;  /* 0x0000009c009c7202 */ /* 0x000fe40000000f00 */
[----:B------:R-:W-:Y:S02]  /*a840*/  MOV R4, R20 ;  /* 0x0000001400047202 */ /* 0x000fe40000000f00 */
[----:B0-----:R-:W-:Y:S01]  /*a850*/  F2FP.F16.F32.PACK_AB R8, R113, R112 ;  /* 0x000000707108723e */ /* 0x001fe200000000ff */
[----:B------:R-:W0:Y:S01]  /*a860*/  LDC.64 R20, c[0x0][0xd00] ;  /* 0x00034000ff147b82 */ /* 0x000e220000000a00 */
[----:B------:R-:W-:-:S02]  /*a870*/  F2FP.F16.F32.PACK_AB R9, R115, R114 ;  /* 0x000000727309723e */ /* 0x000fc400000000ff */
[----:B------:R-:W-:Y:S02]  /*a880*/  F2FP.F16.F32.PACK_AB R10, R117, R116 ;  /* 0x00000074750a723e */ /* 0x000fe400000000ff */
[----:B------:R-:W-:Y:S02]  /*a890*/  F2FP.F16.F32.PACK_AB R11, R119, R118 ;  /* 0x00000076770b723e */ /* 0x000fe400000000ff */
[----:B------:R-:W-:Y:S01]  /*a8a0*/  LOP3.LUT R23, R152, 0x380, RZ, 0xc0, !PT ;  /* 0x0000038098177812 */ /* 0x000fe200078ec0ff */
[----:B------:R2:W-:Y:S03]  /*a8b0*/  STSM.16.M88.4 [R155], R12 ;  /* 0x0000000c9b007844 */ /* 0x0005e60000000200 */
[----:B------:R-:W-:Y:S01]  /*a8c0*/  SHF.R.U64 R23, R23, 0x3, RZ ;  /* 0x0000000317177819 */ /* 0x000fe200000012ff */
[----:B------:R3:W-:Y:S03]  /*a8d0*/  STSM.16.M88.4 [R156], R8 ;  /* 0x000000089c007844 */ /* 0x0007e60000000200 */
[----:B------:R-:W-:-:S02]  /*a8e0*/  LOP3.LUT R152, R23, R152, RZ, 0x3c, !PT ;  /* 0x0000009817987212 */ /* 0x000fc400078e3cff */
[----:B--2---:R-:W-:Y:S01]  /*a8f0*/  F2FP.F16.F32.PACK_AB R12, R121, R120 ;  /* 0x00000078790c723e */ /* 0x004fe200000000ff */
[--C-:B------:R-:W-:Y:S01]  /*a900*/  IMAD.X R155, RZ, RZ, R153.reuse, P0 ;  /* 0x000000ffff9b7224 */ /* 0x100fe200000e0699 */
[----:B------:R-:W-:Y:S02]  /*a910*/  F2FP.F16.F32.PACK_AB R13, R123, R122 ;  /* 0x0000007a7b0d723e */ /* 0x000fe400000000ff */
[----:B------:R-:W-:Y:S02]  /*a920*/  F2FP.F16.F32.PACK_AB R14, R125, R124 ;  /* 0x0000007c7d0e723e */ /* 0x000fe400000000ff */
[----:B------:R-:W-:Y:S01]  /*a930*/  F2FP.F16.F32.PACK_AB R15, R127, R126 ;  /* 0x0000007e7f0f723e */ /* 0x000fe200000000ff */
[----:B------:R-:W-:Y:S01]  /*a940*/  IMAD.X R153, RZ, RZ, R153, P1 ;  /* 0x000000ffff997224 */ /* 0x000fe200008e0699 */
[----:B---3--:R-:W-:Y:S02]  /*a950*/  F2FP.F16.F32.PACK_AB R8, R129, R128 ;  /* 0x000000808108723e */ /* 0x008fe400000000ff */
[----:B------:R-:W-:-:S02]  /*a960*/  F2FP.F16.F32.PACK_AB R9, R131, R130 ;  /* 0x000000828309723e */ /* 0x000fc400000000ff */
[----:B------:R-:W-:Y:S02]  /*a970*/  F2FP.F16.F32.PACK_AB R10, R133, R132 ;  /* 0x00000084850a723e */ /* 0x000fe400000000ff */
[----:B------:R-:W-:Y:S01]  /*a980*/  F2FP.F16.F32.PACK_AB R11, R135, R134 ;  /* 0x00000086870b723e */ /* 0x000fe200000000ff */
[----:B------:R2:W-:Y:S01]  /*a990*/  STSM.16.M88.4 [R4], R12 ;  /* 0x0000000c04007844 */ /* 0x0005e20000000200 */
[----:B------:R-:W-:Y:S02]  /*a9a0*/  MOV R154, R154 ;  /* 0x0000009a009a7202 */ /* 0x000fe40000000f00 */
[----:B------:R-:W-:Y:S01]  /*a9b0*/  MOV R152, R152 ;  /* 0x0000009800987202 */ /* 0x000fe20000000f00 */
[----:B------:R3:W-:Y:S01]  /*a9c0*/  STSM.16.M88.4 [R22], R8 ;  /* 0x0000000816007844 */ /* 0x0007e20000000200 */
[----:B--2---:R-:W-:Y:S02]  /*a9d0*/  F2FP.F16.F32.PACK_AB R12, R137, R136 ;  /* 0x00000088890c723e */ /* 0x004fe400000000ff */
[----:B------:R-:W-:-:S02]  /*a9e0*/  F2FP.F16.F32.PACK_AB R13, R139, R138 ;  /* 0x0000008a8b0d723e */ /* 0x000fc400000000ff */
[----:B------:R-:W-:Y:S02]  /*a9f0*/  F2FP.F16.F32.PACK_AB R14, R141, R140 ;  /* 0x0000008c8d0e723e */ /* 0x000fe400000000ff */
[----:B------:R-:W-:Y:S02]  /*aa00*/  F2FP.F16.F32.PACK_AB R15, R143, R142 ;  /* 0x0000008e8f0f723e */ /* 0x000fe400000000ff */
[----:B---3--:R-:W-:Y:S02]  /*aa10*/  F2FP.F16.F32.PACK_AB R8, R145, R144 ;  /* 0x000000909108723e */ /* 0x008fe400000000ff */
[----:B------:R-:W-:Y:S02]  /*aa20*/  F2FP.F16.F32.PACK_AB R9, R147, R146 ;  /* 0x000000929309723e */ /* 0x000fe400000000ff */
[----:B------:R-:W-:Y:S02]  /*aa30*/  F2FP.F16.F32.PACK_AB R10, R149, R148 ;  /* 0x00000094950a723e */ /* 0x000fe400000000ff */
[----:B------:R-:W-:Y:S01]  /*aa40*/  F2FP.F16.F32.PACK_AB R11, R151, R150 ;  /* 0x00000096970b723e */ /* 0x000fe200000000ff */
[----:B------:R2:W-:Y:S04]  /*aa50*/  STSM.16.M88.4 [R154], R12 ;  /* 0x0000000c9a007844 */ /* 0x0005e80000000200 */
[----:B------:R3:W-:Y:S01]  /*aa60*/  STSM.16.M88.4 [R152], R8 ;  /* 0x0000000898007844 */ /* 0x0007e20000000200 */
[----:B0-----:R-:W-:Y:S01]  /*aa70*/  ISETP.NE.U32.AND P0, PT, R20, RZ, PT ;  /* 0x000000ff1400720c */ /* 0x001fe20003f05070 */
[----:B------:R-:W-:-:S03]  /*aa80*/  IMAD.SHL.U32 R23, R211, 0x4, RZ ;  /* 0x00000004d3177824 */ /* 0x000fc600078e00ff */
[----:B------:R-:W-:Y:S02]  /*aa90*/  ISETP.NE.AND.EX P0, PT, R21, RZ, PT, P0 ;  /* 0x000000ff1500720c */ /* 0x000fe40003f05300 */
[----:B------:R-:W-:Y:S01]  /*aaa0*/  SHF.L.U64.HI R156, R211, 0x2, R216 ;  /* 0x00000002d39c7819 */ /* 0x000fe200000102d8 */
[----:B------:R-:W-:Y:S01]  /*aab0*/  IMAD.MOV.U32 R4, RZ, RZ, RZ ;  /* 0x000000ffff047224 */ /* 0x000fe200078e00ff */
[----:B------:R-:W-:Y:S01]  /*aac0*/  BAR.SYNC.DEFER_BLOCKING 0x1, 0x100 ;  /* 0x0044000000007b1d */ /* 0x000fe20000010000 */
[----:B--2---:R-:W-:-:S07]  /*aad0*/  IADD3 R12, P1, R23, R20, RZ ;  /* 0x00000014170c7210 */ /* 0x004fce0007f3e0ff */
[----:B---3--:R-:W0:Y:S01]  /*aae0*/  LDC R10, c[0x0][0xbd4] ;  /* 0x0002f500ff0a7b82 */ /* 0x008e220000000800 */
[----:B------:R-:W-:Y:S02]  /*aaf0*/  IMAD.X R13, R156, 0x1, R21, P1 ;  /* 0x000000019c0d7824 */ /* 0x000fe400008e0615 */
[----:B------:R-:W-:-:S05]  /*ab00*/  IMAD.MOV.U32 R153, RZ, RZ, 0xab8 ;  /* 0x00000ab8ff997424 */ /* 0x000fca00078e00ff */
[----:B------:R-:W2:Y:S01]  /*ab10*/  LDC R152, c[0x0][0xce8] ;  /* 0x00033a00ff987b82 */ /* 0x000ea20000000800 */
[----:B------:R-:W3:Y:S01]  /*ab20*/  @P0 LDG.E R4, desc[UR38][R12.64] ;  /* 0x000000260c040981 */ /* 0x000ee2000c1e1900 */
[----:B------:R-:W-:-:S04]  /*ab30*/  ISETP.NE.U32.AND P1, PT, RZ, UR4, PT ;  /* 0x00000004ff007c0c */ /* 0x000fc8000bf25070 */
[----:B------:R-:W-:-:S13]  /*ab40*/  ISETP.NE.AND.EX P1, PT, RZ, UR5, PT, P1 ;  /* 0x00000005ff007c0c */ /* 0x000fda000bf25310 */
[----:B------:R-:W-:-:S04]  /*ab50*/  @P1 IADD3 R8, P2, R23, UR4, RZ ;  /* 0x0000000417081c10 */ /* 0x000fc8000ff5e0ff */
[----:B------:R-:W-:Y:S02]  /*ab60*/  @P1 IADD3.X R9, R156, UR5, RZ, P2, !PT ;  /* 0x000000059c091c10 */ /* 0x000fe400097fe4ff */
[----:B------:R-:W-:Y:S01]  /*ab70*/  ISETP.NE.AND P2, PT, R213, RZ, PT ;  /* 0x000000ffd500720c */ /* 0x000fe20003f45270 */
[----:B------:R-:W-:-:S03]  /*ab80*/  ULDC UR4, c[0x0][0xb88] ;  /* 0x0002e20000047ab9 */ /* 0x000fc60000000800 */
[----:B0-----:R-:W-:Y:S01]  /*ab90*/  SEL R10, R213, R10, P2 ;  /* 0x0000000ad50a7207 */ /* 0x001fe20001000000 */
[----:B------:R-:W-:-:S03]  /*aba0*/  IMAD.U32 R23, RZ, RZ, UR4 ;  /* 0x00000004ff177e24 */ /* 0x000fc6000f8e00ff */
[----:B------:R-:W-:-:S03]  /*abb0*/  ISETP.GT.AND P3, PT, R10, 0x1, PT ;  /* 0x000000010a00780c */ /* 0x000fc60003f64270 */
[----:B------:R0:W5:Y:S01]  /*abc0*/  @P1 LDG.E R23, desc[UR38][R8.64] ;  /* 0x0000002608171981 */ /* 0x000162000c1e1900 */
[----:B------:R-:W-:-:S04]  /*abd0*/  SEL R153, R153, 0xa78, P3 ;  /* 0x00000a7899997807 */ /* 0x000fc80001800000 */
[----:B------:R-:W1:Y:S08]  /*abe0*/  LDC.64 R10, c[0x0][R153+0x218] ;  /* 0x00008600990a7b82 */ /* 0x000e700000000a00 */
[----:B0-----:R-:W0:Y:S01]  /*abf0*/  LDC.64 R8, c[0x0][R153+0x220] ;  /* 0x0000880099087b82 */ /* 0x001e220000000a00 */
[----:B------:R-:W-:Y:S02]  /*ac00*/  ISETP.NE.U32.AND P2, PT, R20, RZ, PT ;  /* 0x000000ff1400720c */ /* 0x000fe40003f45070 */
[----:B--2---:R-:W-:-:S02]  /*ac10*/  ISETP.NE.AND P4, PT, R152, 0x1, PT ;  /* 0x000000019800780c */ /* 0x004fc40003f85270 */
[----:B------:R-:W-:-:S04]  /*ac20*/  ISETP.NE.AND.EX P2, PT, R21, RZ, PT, P2 ;  /* 0x000000ff1500720c */ /* 0x000fc80003f45320 */
[----:B------:R-:W-:Y:S02]  /*ac30*/  SEL R211, R211, RZ, !P2 ;  /* 0x000000ffd3d37207 */ /* 0x000fe40005000000 */
[----:B------:R-:W-:Y:S01]  /*ac40*/  SEL R15, R216, RZ, !P2 ;  /* 0x000000ffd80f7207 */ /* 0x000fe20005000000 */
[----:B-1----:R-:W-:-:S04]  /*ac50*/  IMAD R11, R11, R212, RZ ;  /* 0x000000d40b0b7224 */ /* 0x002fc800078e02ff */
[----:B------:R-:W1:Y:S01]  /*ac60*/  @P4 LDC R155, c[0x0][0xcec] ;  /* 0x00033b00ff9b4b82 */ /* 0x000e620000000800 */
[----:B0-----:R-:W-:-:S07]  /*ac70*/  IMAD R9, R9, R211, RZ ;  /* 0x000000d309097224 */ /* 0x001fce00078e02ff */
[----:B------:R-:W0:Y:S01]  /*ac80*/  @P4 LDC R157, c[0x0][0xcf0] ;  /* 0x00033c00ff9d4b82 */ /* 0x000e220000000800 */
[C---:B------:R-:W-:Y:S02]  /*ac90*/  IMAD R21, R8.reuse, R15, R9 ;  /* 0x0000000f08157224 */ /* 0x040fe400078e0209 */
[----:B------:R-:W-:-:S04]  /*aca0*/  IMAD.WIDE.U32 R14, R8, R211, RZ ;  /* 0x000000d3080e7225 */ /* 0x000fc800078e00ff */
[----:B------:R-:W-:-:S04]  /*acb0*/  IMAD.WIDE.U32 R8, R10, R212, RZ ;  /* 0x000000d40a087225 */ /* 0x000fc800078e00ff */
[----:B------:R-:W-:Y:S02]  /*acc0*/  IMAD.IADD R158, R15, 0x1, R21 ;  /* 0x000000010f9e7824 */ /* 0x000fe400078e0215 */
[----:B------:R-:W2:Y:S01]  /*acd0*/  LDC.64 R20, c[0x0][R153+0x228] ;  /* 0x00008a0099147b82 */ /* 0x000ea20000000a00 */
[----:B------:R-:W-:-:S07]  /*ace0*/  IMAD.IADD R156, R9, 0x1, R11 ;  /* 0x00000001099c7824 */ /* 0x000fce00078e020b */
[----:B------:R-:W1:Y:S01]  /*acf0*/  LDC.64 R10, c[0x0][0xca8] ;  /* 0x00032a00ff0a7b82 */ /* 0x000e620000000a00 */
[----:B------:R-:W-:Y:S01]  /*ad00*/  IMAD.IADD R22, R210, 0x1, R18 ;  /* 0x00000001d2167824 */ /* 0x000fe200078e0212 */
[----:B----4-:R-:W-:-:S05]  /*ad10*/  SEL R9, R160, RZ, P3 ;  /* 0x000000ffa0097207 */ /* 0x010fca0001800000 */
[-C--:B--2---:R-:W-:Y:S02]  /*ad20*/  IMAD R159, R21, R9.reuse, RZ ;  /* 0x00000009159f7224 */ /* 0x084fe400078e02ff */
[----:B------:R-:W-:Y:S01]  /*ad30*/  IMAD.WIDE.U32 R20, R20, R9, RZ ;  /* 0x0000000914147225 */ /* 0x000fe200078e00ff */
[----:B-1----:R-:W1:Y:S03]  /*ad40*/  @!P3 LDC R10, c[0x0][0xc50] ;  /* 0x00031400ff0abb82 */ /* 0x002e660000000800 */
[----:B------:R-:W-:-:S05]  /*ad50*/  IMAD.IADD R159, R21, 0x1, R159 ;  /* 0x00000001159f7824 */ /* 0x000fca00078e029f */
[----:B------:R-:W2:Y:S01]  /*ad60*/  @!P3 LDC R11, c[0x0][0xc54] ;  /* 0x00031500ff0bbb82 */ /* 0x000ea20000000800 */
[----:B---3--:R-:W-:-:S07]  /*ad70*/  IADD3 R154, P2, P5, R14, R8, R4 ;  /* 0x000000080e9a7210 */ /* 0x008fce0007d5e004 */
[----:B------:R3:W4:Y:S01]  /*ad80*/  LDC.64 R14, c[0x0][R153+0x210] ;  /* 0x00008400990e7b82 */ /* 0x0007220000000a00 */
[----:B------:R-:W-:-:S04]  /*ad90*/  @P4 IMAD.HI.U32 R8, R22, R155, RZ ;  /* 0x0000009b16084227 */ /* 0x000fc800078e00ff */
[----:B------:R-:W-:Y:S01]  /*ada0*/  IMAD.MOV.U32 R155, RZ, RZ, R22 ;  /* 0x000000ffff9b7224 */ /* 0x000fe200078e0016 */
[----:B0-----:R-:W-:Y:S02]  /*adb0*/  @P4 SHF.R.U32.HI R155, RZ, R157, R8 ;  /* 0x0000009dff9b4219 */ /* 0x001fe40000011608 */
[----:B------:R-:W-:-:S03]  /*adc0*/  SHF.R.S32.HI R9, RZ, 0x1f, R4 ;  /* 0x0000001fff097819 */ /* 0x000fc60000011404 */
[----:B------:R-:W-:Y:S01]  /*add0*/  IMAD.MOV R21, RZ, RZ, -R155 ;  /* 0x000000ffff157224 */ /* 0x000fe200078e0a9b */
[----:B------:R-:W-:Y:S02]  /*ade0*/  IADD3.X R157, R158, R156, R9, P2, P5 ;  /* 0x0000009c9e9d7210 */ /* 0x000fe400017ea409 */
[----:B------:R-:W-:Y:S02]  /*adf0*/  IADD3 R20, P2, P5, R155, R154, R20 ;  /* 0x0000009a9b147210 */ /* 0x000fe40007d5e014 */
[----:B------:R-:W-:Y:S01]  /*ae00*/  SHF.R.S32.HI R8, RZ, 0x1f, R155 ;  /* 0x0000001fff087819 */ /* 0x000fe2000001149b */
[----:B------:R-:W-:-:S03]  /*ae10*/  IMAD R155, R152, R21, R22 ;  /* 0x00000015989b7224 */ /* 0x000fc600078e0216 */
[----:B------:R-:W-:Y:S02]  /*ae20*/  IADD3.X R21, R8, R157, R159, P2, P5 ;  /* 0x0000009d08157210 */ /* 0x000fe400017ea49f */
[----:B---3--:R-:W-:Y:S01]  /*ae30*/  SHF.R.S32.HI R153, RZ, 0x1f, R155 ;  /* 0x0000001fff997819 */ /* 0x008fe2000001149b */
[-C--:B----4-:R-:W-:Y:S02]  /*ae40*/  IMAD R8, R15, R155.reuse, RZ ;  /* 0x0000009b0f087224 */ /* 0x090fe400078e02ff */
[----:B------:R-:W-:-:S04]  /*ae50*/  IMAD.WIDE.U32 R20, R14, R155, R20 ;  /* 0x0000009b0e147225 */ /* 0x000fc800078e0014 */
[----:B------:R-:W-:Y:S01]  /*ae60*/  IMAD R153, R14, R153, R8 ;  /* 0x000000990e997224 */ /* 0x000fe200078e0208 */
[----:B-1----:R-:W-:-:S03]  /*ae70*/  LEA R15, P2, R20, R10, 0x2 ;  /* 0x0000000a140f7211 */ /* 0x002fc600078410ff */
[----:B------:R-:W-:-:S05]  /*ae80*/  IMAD.IADD R8, R21, 0x1, R153 ;  /* 0x0000000115087824 */ /* 0x000fca00078e0299 */
[----:B--2---:R-:W-:Y:S01]  /*ae90*/  LEA.HI.X R21, R20, R11, R8, 0x2, P2 ;  /* 0x0000000b14157211 */ /* 0x004fe200010f1408 */
[----:B------:R-:W-:Y:S06]  /*aea0*/  @P1 BRA `(.L_x_5377) ;  /* 0x0000000000101947 */ /* 0x000fec0003800000 */
[----:B------:R-:W-:Y:S05]  /*aeb0*/  @!P0 BRA `(.L_x_5377) ;  /* 0x00000000000c8947 */ /* 0x000fea0003800000 */
[----:B------:R-:W2:Y:S04]  /*aec0*/  LDG.E R8, desc[UR38][R12.64] ;  /* 0x000000260c087981 */ /* 0x000ea8000c1e1900 */
[----:B-----5:R-:W2:Y:S02]  /*aed0*/  LDG.E R23, desc[UR38][R12.64+0x4] ;  /* 0x000004260c177981 */ /* 0x020ea4000c1e1900 */
[----:B--2---:R-:W-:-:S07]  /*aee0*/  IMAD.IADD R23, R23, 0x1, -R8 ;  /* 0x0000000117177824 */ /* 0x004fce00078e0a08 */
.L_x_5377:
[----:B------:R-:W2:Y:S01]  /*aef0*/  LDL R8, [R1+0x7c] ;  /* 0x00007c0001087983 */ /* 0x000ea20000100800 */
[----:B------:R-:W0:Y:S03]  /*af00*/  S2R R10, SR_TID.X ;  /* 0x00000000000a7919 */ /* 0x000e260000002100 */
[----:B------:R-:W-:Y:S04]  /*af10*/  SHFL.IDX PT, R11, R21, RZ, 0x1c1f ;  /* 0x001c1fff150b7589 */ /* 0x000fe800000e0000 */
[----:B------:R-:W-:Y:S04]  /*af20*/  SHFL.IDX PT, R12, R15, 0x1, 0x1c1f ;  /* 0x003c1f000f0c7f89 */ /* 0x000fe800000e0000 */
[----:B------:R-:W-:Y:S01]  /*af30*/  SHFL.IDX PT, R13, R21, 0x1, 0x1c1f ;  /* 0x003c1f00150d7f89 */ /* 0x000fe200000e0000 */
[----:B0-----:R-:W-:-:S05]  /*af40*/  VIADD R14, R10, 0xffffff80 ;  /* 0xffffff800a0e7836 */ /* 0x001fca0000000000 */
[----:B------:R-:W-:-:S04]  /*af50*/  SHF.R.S32.HI R20, RZ, 0x1f, R14 ;  /* 0x0000001fff147819 */ /* 0x000fc8000001140e */
[----:B------:R-:W-:-:S04]  /*af60*/  LEA.HI R20, R20, R14, RZ, 0x7 ;  /* 0x0000000e14147211 */ /* 0x000fc800078f38ff */
[----:B------:R-:W-:Y:S01]  /*af70*/  LOP3.LUT R20, R20, 0xffffff80, RZ, 0xc0, !PT ;  /* 0xffffff8014147812 */ /* 0x000fe200078ec0ff */
[----:B------:R-:W0:Y:S04]  /*af80*/  SHFL.IDX PT, R10, R15, RZ, 0x1c1f ;  /* 0x001c1fff0f0a7589 */ /* 0x000e2800000e0000 */
[----:B------:R-:W-:-:S05]  /*af90*/  IMAD.IADD R20, R14, 0x1, -R20 ;  /* 0x000000010e147824 */ /* 0x000fca00078e0a14 */
[----:B------:R-:W-:Y:S01]  /*afa0*/  LOP3.LUT P0, RZ, R20, 0x3, RZ, 0xc0, !PT ;  /* 0x0000000314ff7812 */ /* 0x000fe2000780c0ff */
[----:B--2---:R-:W-:Y:S02]  /*afb0*/  IMAD.IADD R14, R8, 0x1, R18 ;  /* 0x00000001080e7824 */ /* 0x004fe400078e0212 */
[----:B-----5:R-:W-:Y:S02]  /*afc0*/  IMAD R8, R23, R152, RZ ;  /* 0x0000009817087224 */ /* 0x020fe400078e02ff */
[----:B------:R-:W-:-:S03]  /*afd0*/  VIADD R20, R14, 0x8 ;  /* 0x000000080e147836 */ /* 0x000fc60000000000 */
[-C--:B------:R-:W-:Y:S02]  /*afe0*/  ISETP.GE.OR P1, PT, R14, R8.reuse, P0 ;  /* 0x000000080e00720c */ /* 0x080fe40000726670 */
[----:B------:R-:W-:-:S11]  /*aff0*/  ISETP.GE.OR P0, PT, R20, R8, P0 ;  /* 0x000000081400720c */ /* 0x000fd60000706670 */
[----:B0-----:R0:W-:Y:S04]  /*b000*/  @!P1 ST.E desc[UR38][R10.64], R3 ;  /* 0x000000030a009985 */ /* 0x0011e8000c101926 */
[----:B------:R0:W-:Y:S01]  /*b010*/  @!P0 ST.E desc[UR38][R12.64], R2 ;  /* 0x000000020c008985 */ /* 0x0001e2000c101926 */
[----:B------:R-:W-:Y:S05]  /*b020*/  @P3 BRA `(.L_x_5378) ;  /* 0x0000000c00f83947 */ /* 0x000fea0003800000 */
[----:B------:R-:W1:Y:S01]  /*b030*/  S2R R153, SR_TID.X ;  /* 0x0000000000997919 */ /* 0x000e620000002100 */
[----:B------:R-:W-:Y:S01]  /*b040*/  ULDC.64 UR4, c[0x0][0xba0] ;  /* 0x0002e80000047ab9 */ /* 0x000fe20000000a00 */
[----:B------:R-:W2:Y:S01]  /*b050*/  @P4 LDC R81, c[0x0][0xcf0] ;  /* 0x00033c00ff514b82 */ /* 0x000ea20000000800 */
[----:B-1----:R-:W-:-:S05]  /*b060*/  VIADD R153, R153, 0xffffff80 ;  /* 0xffffff8099997836 */ /* 0x002fca0000000000 */
[----:B0-----:R-:W-:-:S04]  /*b070*/  SHF.R.S32.HI R2, RZ, 0x1f, R153 ;  /* 0x0000001fff027819 */ /* 0x001fc80000011499 */
        /* <DEDUP_REMOVED lines=10> */
[----:B------:R-:W-:Y:S02]  /*b120*/  LOP3.LUT R24, R25, 0x380, RZ, 0xc0, !PT ;  /* 0x0000038019187812 */ /* 0x000fe400078ec0ff */
[----:B------:R-:W-:Y:S02]  /*b130*/  IADD3 R29, P1, R16, 0x3000, RZ ;  /* 0x00003000101d7810 */ /* 0x000fe40007f3e0ff */
[----:B------:R-:W-:-:S02]  /*b140*/  SHF.R.U64 R20, R20, 0x3, RZ ;  /* 0x0000000314147819 */ /* 0x000fc400000012ff */
[----:B------:R-:W-:Y:S02]  /*b150*/  SHF.R.U64 R24, R24, 0x3, RZ ;  /* 0x0000000318187819 */ /* 0x000fe400000012ff */
[----:B------:R-:W-:Y:S02]  /*b160*/  LOP3.LUT R28, R29, 0x380, RZ, 0xc0, !PT ;  /* 0x000003801d1c7812 */ /* 0x000fe400078ec0ff */
[----:B------:R-:W-:Y:S01]  /*b170*/  LOP3.LUT R20, R20, R21, RZ, 0x3c, !PT ;  /* 0x0000001514147212 */ /* 0x000fe200078e3cff */
[--C-:B------:R-:W-:Y:S01]  /*b180*/  IMAD.X R21, RZ, RZ, R17.reuse, P3 ;  /* 0x000000ffff157224 */ /* 0x100fe200018e0611 */
[----:B------:R-:W-:Y:S01]  /*b190*/  LOP3.LUT R24, R24, R25, RZ, 0x3c, !PT ;  /* 0x0000001918187212 */ /* 0x000fe200078e3cff */
[----:B------:R-:W-:Y:S01]  /*b1a0*/  IMAD.X R25, RZ, RZ, R17, P2 ;  /* 0x000000ffff197224 */ /* 0x000fe200010e0611 */
[C---:B------:R-:W-:Y:S02]  /*b1b0*/  IADD3 R33, P0, R16.reuse, 0x4000, RZ ;  /* 0x0000400010217810 */ /* 0x040fe40007f1e0ff */
        /* <DEDUP_REMOVED lines=8> */
[----:B------:R-:W-:Y:S02]  /*b240*/  LOP3.LUT R32, R33, 0x380, RZ, 0xc0, !PT ;  /* 0x0000038021207812 */ /* 0x000fe400078ec0ff */
[----:B------:R-:W-:Y:S02]  /*b250*/  LOP3.LUT R36, R37, 0x380, RZ, 0xc0, !PT ;  /* 0x0000038025247812 */ /* 0x000fe400078ec0ff */
[----:B------:R-:W-:Y:S02]  /*b260*/  LOP3.LUT R40, R41, 0x380, RZ, 0xc0, !PT ;  /* 0x0000038029287812 */ /* 0x000fe400078ec0ff */
[----:B------:R-:W-:-:S02]  /*b270*/  LOP3.LUT R44, R45, 0x380, RZ, 0xc0, !PT ;  /* 0x000003802d2c7812 */ /* 0x000fc400078ec0ff */
[----:B------:R-:W-:Y:S02]  /*b280*/  LOP3.LUT R48, R49, 0x380, RZ, 0xc0, !PT ;  /* 0x0000038031307812 */ /* 0x000fe400078ec0ff */
[----:B------:R-:W-:Y:S01]  /*b290*/  LOP3.LUT R28, R28, R29, RZ, 0x3c, !PT ;  /* 0x0000001d1c1c7212 */ /* 0x000fe200078e3cff */
[----:B------:R-:W-:Y:S01]  /*b2a0*/  IMAD.X R29, RZ, RZ, R17, P1 ;  /* 0x000000ffff1d7224 */ /* 0x000fe200008e0611 */
[----:B------:R-:W-:Y:S02]  /*b2b0*/  IADD3 R53, P1, R16, 0x9000, RZ ;  /* 0x0000900010357810 */ /* 0x000fe40007f3e0ff */
[----:B------:R-:W-:Y:S02]  /*b2c0*/  SHF.R.U64 R32, R32, 0x3, RZ ;  /* 0x0000000320207819 */ /* 0x000fe400000012ff */
[----:B------:R-:W-:Y:S02]  /*b2d0*/  SHF.R.U64 R36, R36, 0x3, RZ ;  /* 0x0000000324247819 */ /* 0x000fe400000012ff */
[----:B------:R-:W-:Y:S01]  /*b2e0*/  LOP3.LUT R13, R16, 0x380, RZ, 0xc0, !PT ;  /* 0x00000380100d7812 */ /* 0x000fe200078ec0ff */
[----:B------:R-:W-:Y:S01]  /*b2f0*/  IMAD R9, R4, UR5, R9 ;  /* 0x0000000504097c24 */ /* 0x000fe2000f8e0209 */
[----:B------:R-:W-:Y:S01]  /*b300*/  SHF.R.U64 R40, R40, 0x3, RZ ;  /* 0x0000000328287819 */ /* 0x000fe200000012ff */
[----:B------:R-:W5:Y:S01]  /*b310*/  LD.E.128 R28, desc[UR38][R28.64] ;  /* 0x000000261c1c7980 */ /* 0x000f62000c101d00 */
        /* <DEDUP_REMOVED lines=25> */
[----:B------:R-:W-:Y:S01]  /*b4b0*/  LOP3.LUT R64, R65, 0x380, RZ, 0xc0, !PT ;  /* 0x0000038041407812 */ /* 0x000fe200078ec0ff */
[----:B------:R-:W5:Y:S01]  /*b4c0*/  LD.E.128 R48, desc[UR38][R48.64] ;  /* 0x0000002630307980 */ /* 0x000f62000c101d00 */
[----:B------:R-:W-:Y:S02]  /*b4d0*/  LOP3.LUT R68, R69, 0x380, RZ, 0xc0, !PT ;  /* 0x0000038045447812 */ /* 0x000fe400078ec0ff */
[----:B------:R-:W-:Y:S02]  /*b4e0*/  LOP3.LUT R72, R73, 0x380, RZ, 0xc0, !PT ;  /* 0x0000038049487812 */ /* 0x000fe400078ec0ff */
[----:B------:R-:W-:Y:S02]  /*b4f0*/  SHF.R.U64 R13, R13, 0x3, RZ ;  /* 0x000000030d0d7819 */ /* 0x000fe400000012ff */
[----:B------:R-:W-:Y:S01]  /*b500*/  LOP3.LUT R52, R52, R53, RZ, 0x3c, !PT ;  /* 0x0000003534347212 */ /* 0x000fe200078e3cff */
[----:B------:R-:W-:Y:S01]  /*b510*/  IMAD.X R53, RZ, RZ, R17, P1 ;  /* 0x000000ffff357224 */ /* 0x000fe200008e0611 */
[----:B------:R-:W-:-:S02]  /*b520*/  IADD3 R11, P1, R16, 0xf000, RZ ;  /* 0x0000f000100b7810 */ /* 0x000fc40007f3e0ff */
[----:B------:R-:W-:Y:S02]  /*b530*/  SHF.R.U64 R56, R56, 0x3, RZ ;  /* 0x0000000338387819 */ /* 0x000fe400000012ff */
[----:B------:R-:W-:Y:S01]  /*b540*/  SHF.R.U64 R60, R60, 0x3, RZ ;  /* 0x000000033c3c7819 */ /* 0x000fe200000012ff */
[----:B------:R-:W-:Y:S01]  /*b550*/  IMAD.X R77, RZ, RZ, R17, P1 ;  /* 0x000000ffff4d7224 */ /* 0x000fe200008e0611 */
[----:B------:R-:W-:Y:S01]  /*b560*/  SHF.R.U64 R64, R64, 0x3, RZ ;  /* 0x0000000340407819 */ /* 0x000fe200000012ff */
[----:B------:R-:W5:Y:S01]  /*b570*/  LD.E.128 R52, desc[UR38][R52.64] ;  /* 0x0000002634347980 */ /* 0x000f62000c101d00 */
[----:B------:R-:W-:Y:S02]  /*b580*/  SHF.R.U64 R68, R68, 0x3, RZ ;  /* 0x0000000344447819 */ /* 0x000fe400000012ff */
[----:B------:R-:W-:Y:S02]  /*b590*/  SHF.R.U64 R72, R72, 0x3, RZ ;  /* 0x0000000348487819 */ /* 0x000fe400000012ff */
[----:B------:R-:W-:-:S02]  /*b5a0*/  LOP3.LUT R16, R13, R16, RZ, 0x3c, !PT ;  /* 0x000000100d107212 */ /* 0x000fc400078e3cff */
        /* <DEDUP_REMOVED lines=11> */
[----:B------:R-:W-:Y:S01]  /*b660*/  LOP3.LUT R10, R11, 0x380, RZ, 0xc0, !PT ;  /* 0x000003800b0a7812 */ /* 0x000fe200078ec0ff */
[----:B------:R-:W-:-:S02]  /*b670*/  IMAD.IADD R85, R3, 0x1, R18 ;  /* 0x0000000103557824 */ /* 0x000fc400078e0212 */
[----:B------:R-:W5:Y:S01]  /*b680*/  LD.E.128 R56, desc[UR38][R56.64] ;  /* 0x0000002638387980 */ /* 0x000f62000c101d00 */
[----:B------:R-:W-:-:S03]  /*b690*/  SHF.R.U64 R10, R10, 0x3, RZ ;  /* 0x000000030a0a7819 */ /* 0x000fc600000012ff */
[----:B------:R-:W5:Y:S01]  /*b6a0*/  LD.E.128 R60, desc[UR38][R60.64] ;  /* 0x000000263c3c7980 */ /* 0x000f62000c101d00 */
[----:B------:R-:W-:Y:S01]  /*b6b0*/  LOP3.LUT R76, R10, R11, RZ, 0x3c, !PT ;  /* 0x0000000b0a4c7212 */ /* 0x000fe200078e3cff */
[----:B0-----:R-:W0:Y:S01]  /*b6c0*/  @P4 LDC R17, c[0x0][0xcec] ;  /* 0x00033b00ff114b82 */ /* 0x001e220000000800 */
[----:B------:R-:W-:Y:S01]  /*b6d0*/  IMAD.WIDE.U32 R10, R4, UR4, RZ ;  /* 0x00000004040a7c25 */ /* 0x000fe2000f8e00ff */
[----:B------:R-:W-:Y:S01]  /*b6e0*/  ULDC.64 UR4, c[0x0][0xbe8] ;  /* 0x0002fa0000047ab9 */ /* 0x000fe20000000a00 */
[----:B------:R-:W5:Y:S02]  /*b6f0*/  LD.E.128 R64, desc[UR38][R64.64] ;  /* 0x0000002640407980 */ /* 0x000f64000c101d00 */
[----:B------:R-:W-:Y:S02]  /*b700*/  IMAD.IADD R11, R11, 0x1, R9 ;  /* 0x000000010b0b7824 */ /* 0x000fe400078e0209 */
[----:B------:R-:W-:Y:S01]  /*b710*/  IMAD R9, R80, 0x20, R3 ;  /* 0x0000002050097824 */ /* 0x000fe200078e0203 */
[----:B------:R-:W-:Y:S01]  /*b720*/  SHF.R.S32.HI R16, RZ, 0x1f, R211 ;  /* 0x0000001fff107819 */ /* 0x000fe200000114d3 */
[----:B------:R-:W-:Y:S01]  /*b730*/  IMAD.WIDE.U32 R10, R212, UR4, R10 ;  /* 0x00000004d40a7c25 */ /* 0x000fe2000f8e000a */
[----:B------:R-:W5:Y:S03]  /*b740*/  LD.E.128 R68, desc[UR38][R68.64] ;  /* 0x0000002644447980 */ /* 0x000f66000c101d00 */
[----:B------:R-:W-:Y:S01]  /*b750*/  IMAD.IADD R80, R18, 0x1, R9 ;  /* 0x0000000112507824 */ /* 0x000fe200078e0209 */
[----:B------:R-:W5:Y:S01]  /*b760*/  LD.E.128 R72, desc[UR38][R72.64] ;  /* 0x0000002648487980 */ /* 0x000f62000c101d00 */
[----:B------:R-:W-:Y:S01]  /*b770*/  IMAD R11, R212, UR5, R11 ;  /* 0x00000005d40b7c24 */ /* 0x000fe2000f8e020b */
[----:B------:R-:W-:Y:S01]  /*b780*/  ULDC.64 UR4, c[0x0][0xbf0] ;  /* 0x0002fc0000047ab9 */ /* 0x000fe20000000a00 */
[----:B------:R-:W-:Y:S01]  /*b790*/  IMAD.MOV.U32 R9, RZ, RZ, R80 ;  /* 0x000000ffff097224 */ /* 0x000fe200078e0050 */
[----:B------:R-:W5:Y:S01]  /*b7a0*/  LD.E.128 R76, desc[UR38][R76.64] ;  /* 0x000000264c4c7980 */ /* 0x000f62000c101d00 */
[----:B------:R-:W-:-:S02]  /*b7b0*/  IMAD R16, R16, UR4, RZ ;  /* 0x0000000410107c24 */ /* 0x000fc4000f8e02ff */
[----:B0-----:R-:W-:Y:S01]  /*b7c0*/  @P4 IMAD.HI.U32 R4, R80, R17, RZ ;  /* 0x0000001150044227 */ /* 0x001fe200078e00ff */
[----:B------:R-:W-:Y:S01]  /*b7d0*/  @!PT LDS RZ, [RZ] ;  /* 0x00000000fffff984 */ /* 0x000fe20000000800 */
[----:B------:R-:W-:Y:S01]  /*b7e0*/  @!PT LDS RZ, [RZ] ;  /* 0x00000000fffff984 */ /* 0x000fe20000000800 */
[----:B------:R-:W-:Y:S01]  /*b7f0*/  @!PT LDS RZ, [RZ] ;  /* 0x00000000fffff984 */ /* 0x000fe20000000800 */
[----:B------:R-:W-:Y:S01]  /*b800*/  @!PT LDS RZ, [RZ] ;  /* 0x00000000fffff984 */ /* 0x000fe20000000800 */
[----:B------:R0:W-:Y:S06]  /*b810*/  MEMBAR.ALL.CTA ;  /* 0x0000000000007992 */ /* 0x0001ec0000008000 */
[----:B0-----:R-:W0:Y:S01]  /*b820*/  FENCE.VIEW.ASYNC.S ;  /* 0x00000000000073c6 */ /* 0x001e220000000000 */
[----:B--2---:R-:W-:Y:S01]  /*b830*/  @P4 SHF.R.U32.HI R9, RZ, R81, R4 ;  /* 0x00000051ff094219 */ /* 0x004fe20000011604 */
[C---:B------:R-:W-:Y:S02]  /*b840*/  IMAD R17, R211.reuse, UR5, R16 ;  /* 0x00000005d3117c24 */ /* 0x040fe4000f8e0210 */
[----:B------:R-:W-:Y:S01]  /*b850*/  IMAD.WIDE.U32 R10, R211, UR4, R10 ;  /* 0x00000004d30a7c25 */ /* 0x000fe2000f8e000a */
[----:B------:R-:W-:Y:S01]  /*b860*/  SHF.R.S32.HI R4, RZ, 0x1f, R9 ;  /* 0x0000001fff047819 */ /* 0x000fe20000011409 */
[----:B------:R-:W-:-:S02]  /*b870*/  ULDC.64 UR4, c[0x0][0xbe0] ;  /* 0x0002f80000047ab9 */ /* 0x000fc40000000a00 */
[----:B------:R-:W-:Y:S02]  /*b880*/  IMAD.MOV R81, RZ, RZ, -R9 ;  /* 0x000000ffff517224 */ /* 0x000fe400078e0a09 */
[----:B------:R-:W-:Y:S02]  /*b890*/  IMAD.IADD R11, R11, 0x1, R17 ;  /* 0x000000010b0b7824 */ /* 0x000fe400078e0211 */
        /* <DEDUP_REMOVED lines=11> */
[----:B------:R-:W-:Y:S01]  /*b950*/  VIADD R9, R85, 0x40 ;  /* 0x0000004055097836 */ /* 0x000fe20000000000 */
[----:B------:R-:W-:Y:S01]  /*b960*/  LEA R4, P2, R10, UR4, 0x1 ;  /* 0x000000040a047c11 */ /* 0x000fe2000f8408ff */
[----:B------:R-:W-:-:S03]  /*b970*/  IMAD.IADD R11, R11, 0x1, R81 ;  /* 0x000000010b0b7824 */ /* 0x000fc600078e0251 */
[-C--:B------:R-:W-:Y:S02]  /*b980*/  ISETP.GE.AND P0, PT, R9, R8.reuse, PT ;  /* 0x000000080900720c */ /* 0x080fe40003f06270 */
[----:B------:R-:W-:Y:S02]  /*b990*/  LEA.HI.X R9, R10, UR5, R11, 0x1, P2 ;  /* 0x000000050a097c11 */ /* 0x000fe400090f0c0b */
[C---:B------:R-:W-:Y:S01]  /*b9a0*/  ISETP.GE.AND P2, PT, R85.reuse, R8, PT ;  /* 0x000000085500720c */ /* 0x040fe20003f46270 */
[----:B------:R-:W-:Y:S02]  /*b9b0*/  VIADD R0, R0, 0x32420 ;  /* 0x0003242000007836 */ /* 0x000fe40000000000 */
[----:B------:R-:W-:-:S03]  /*b9c0*/  VIADD R3, R85, 0x20 ;  /* 0x0000002055037836 */ /* 0x000fc60000000000 */
[----:B------:R-:W-:Y:S01]  /*b9d0*/  PRMT R0, RZ, 0x654, R0 ;  /* 0x00000654ff007816 */ /* 0x000fe20000000000 */
[C---:B------:R-:W-:Y:S01]  /*b9e0*/  VIADD R18, R2.reuse, 0x40 ;  /* 0x0000004002127836 */ /* 0x040fe20000000000 */
[----:B------:R-:W-:Y:S01]  /*b9f0*/  ISETP.GE.AND P1, PT, R3, R8, PT ;  /* 0x000000080300720c */ /* 0x000fe20003f26270 */
[C---:B------:R-:W-:Y:S01]  /*ba00*/  VIADD R86, R2.reuse, 0x80 ;  /* 0x0000008002567836 */ /* 0x040fe20000000000 */
[----:B0-----:R0:W-:Y:S01]  /*ba10*/  SYNCS.ARRIVE.TRANS64.RED.A1T0 RZ, [R0+URZ], RZ ;  /* 0x000000ff00ff79a7 */ /* 0x0011e2000810043f */
[----:B------:R-:W-:Y:S01]  /*ba20*/  VIADD R88, R2, 0xc0 ;  /* 0x000000c002587836 */ /* 0x000fe20000000000 */
[----:B------:R1:W2:Y:S01]  /*ba30*/  SHFL.IDX PT, R83, R4, RZ, 0x181f ;  /* 0x00181fff04537589 */ /* 0x0002a200000e0000 */
[----:B------:R-:W-:Y:S03]  /*ba40*/  BSSY B1, `(.L_x_5379) ;  /* 0x0000018000017945 */ /* 0x000fe60003800000 */
[----:B------:R1:W3:Y:S01]  /*ba50*/  SHFL.IDX PT, R3, R9, RZ, 0x181f ;  /* 0x00181fff09037589 */ /* 0x0002e200000e0000 */
[----:B------:R-:W-:-:S02]  /*ba60*/  SHF.R.S32.HI R84, RZ, 0x1f, R18 ;  /* 0x0000001fff547819 */ /* 0x000fc40000011412 */
[----:B0-----:R-:W-:Y:S02]  /*ba70*/  SHF.R.S32.HI R0, RZ, 0x1f, R2 ;  /* 0x0000001fff007819 */ /* 0x001fe40000011402 */
[----:B------:R-:W-:Y:S02]  /*ba80*/  SHF.R.S32.HI R87, RZ, 0x1f, R86 ;  /* 0x0000001fff577819 */ /* 0x000fe40000011456 */
[----:B------:R-:W-:Y:S01]  /*ba90*/  SHF.R.S32.HI R89, RZ, 0x1f, R88 ;  /* 0x0000001fff597819 */ /* 0x000fe20000011458 */
[----:B-1----:R-:W-:Y:S06]  /*baa0*/  @P2 BRA `(.L_x_5380) ;  /* 0x0000000000442947 */ /* 0x002fec0003800000 */
        /* <DEDUP_REMOVED lines=17> */
.L_x_5380:
[----:B------:R-:W-:Y:S05]  /*bbc0*/  BSYNC B1 ;  /* 0x0000000000017941 */ /* 0x000fea0003800000 */
.L_x_5379:
[----:B---3--:R1:W3:Y:S01]  /*bbd0*/  SHFL.IDX PT, R3, R9, 0x1, 0x181f ;  /* 0x00381f0009037f89 */ /* 0x0082e200000e0000 */
        /* <DEDUP_REMOVED lines=20> */
.L_x_5382:
[----:B------:R-:W-:Y:S05]  /*bd20*/  BSYNC B1 ;  /* 0x0000000000017941 */ /* 0x000fea0003800000 */
.L_x_5381:
[----:B---3--:R3:W1:Y:S01]  /*bd30*/  SHFL.IDX PT, R3, R9, 0x2, 0x181f ;  /* 0x00581f0009037f89 */ /* 0x00866200000e0000 */
[----:B------:R-:W-:Y:S03]  /*bd40*/  BSSY B1, `(.L_x_5383) ;  /* 0x0000014000017945 */ /* 0x000fe60003800000 */
[----:B0---4-:R3:W0:Y:S01]  /*bd50*/  SHFL.IDX PT, R17, R4, 0x2, 0x181f ;  /* 0x00581f0004117f89 */ /* 0x01162200000e0000 */
[----:B------:R-:W-:Y:S05]  /*bd60*/  @P0 BRA `(.L_x_5384) ;  /* 0x0000000000440947 */ /* 0x000fea0003800000 */
[----:B------:R-:W-:Y:S02]  /*bd70*/  ULDC UR4, c[0x0][0xbc8] ;  /* 0x0002f20000047ab9 */ /* 0x000fe40000000800 */
[----:B------:R-:W-:Y:S02]  /*bd80*/  ISETP.GE.AND P3, PT, R2, UR4, PT ;  /* 0x0000000402007c0c */ /* 0x000fe4000bf66270 */
[----:B------:R-:W-:Y:S02]  /*bd90*/  ISETP.GE.AND P2, PT, R18, UR4, PT ;  /* 0x0000000412007c0c */ /* 0x000fe4000bf46270 */
[----:B------:R-:W-:Y:S02]  /*bda0*/  ISETP.GE.AND P1, PT, R86, UR4, PT ;  /* 0x0000000456007c0c */ /* 0x000fe4000bf26270 */
[----:B------:R-:W-:-:S07]  /*bdb0*/  ISETP.GE.AND P0, PT, R88, UR4, PT ;  /* 0x0000000458007c0c */ /* 0x000fce000bf06270 */
[-C--:B0-----:R-:W-:Y:S02]  /*bdc0*/  @!P3 LEA R10, P6, R2, R17.reuse, 0x1 ;  /* 0x00000011020ab211 */ /* 0x081fe400078c08ff */
[-C--:B-----5:R-:W-:Y:S02]  /*bdd0*/  @!P2 LEA R12, P5, R18, R17.reuse, 0x1 ;  /* 0x00000011120ca211 */ /* 0x0a0fe400078a08ff */
[----:B------:R-:W-:Y:S02]  /*bde0*/  @!P1 LEA R14, P4, R86, R17, 0x1 ;  /* 0x00000011560e9211 */ /* 0x000fe400078808ff */
[----:B-1----:R-:W-:Y:S02]  /*bdf0*/  @!P3 LEA.HI.X R11, R2, R3, R0, 0x1, P6 ;  /* 0x00000003020bb211 */ /* 0x002fe400030f0c00 */
        /* <DEDUP_REMOVED lines=8> */
.L_x_5384:
[----:B------:R-:W-:Y:S05]  /*be80*/  BSYNC B1 ;  /* 0x0000000000017941 */ /* 0x000fea0003800000 */
.L_x_5383:
[----:B-1----:R-:W-:Y:S01]  /*be90*/  VIADD R3, R85, 0x60 ;  /* 0x0000006055037836 */ /* 0x002fe20000000000 */
[----:B----45:R1:W4:Y:S04]  /*bea0*/  SHFL.IDX PT, R15, R9, 0x3, 0x181f ;  /* 0x00781f00090f7f89 */ /* 0x03032800000e0000 */
[----:B------:R-:W-:Y:S01]  /*beb0*/  ISETP.GE.AND P0, PT, R3, R8, PT ;  /* 0x000000080300720c */ /* 0x000fe20003f06270 */
[----:B0-----:R1:W0:-:S12]  /*bec0*/  SHFL.IDX PT, R17, R4, 0x3, 0x181f ;  /* 0x00781f0004117f89 */ /* 0x00121800000e0000 */
[----:B-1----:R-:W-:Y:S05]  /*bed0*/  @P0 BRA `(.L_x_5385) ;  /* 0x00000024009c0947 */ /* 0x002fea0003800000 */
[----:B------:R-:W-:Y:S02]  /*bee0*/  ULDC UR4, c[0x0][0xbc8] ;  /* 0x0002f20000047ab9 */ /* 0x000fe40000000800 */
[----:B------:R-:W-:Y:S02]  /*bef0*/  ISETP.GE.AND P3, PT, R2, UR4, PT ;  /* 0x0000000402007c0c */ /* 0x000fe4000bf66270 */
[----:B------:R-:W-:Y:S02]  /*bf00*/  ISETP.GE.AND P4, PT, R18, UR4, PT ;  /* 0x0000000412007c0c */ /* 0x000fe4000bf86270 */
[----:B------:R-:W-:-:S09]  /*bf10*/  ISETP.GE.AND P5, PT, R86, UR4, PT ;  /* 0x0000000456007c0c */ /* 0x000fd2000bfa6270 */
[-C--:B0-----:R-:W-:Y:S02]  /*bf20*/  @!P3 LEA R8, P0, R2, R17.reuse, 0x1 ;  /* 0x000000110208b211 */ /* 0x081fe400078008ff */
[-C--:B------:R-:W-:Y:S02]  /*bf30*/  @!P4 LEA R10, P1, R18, R17.reuse, 0x1 ;  /* 0x00000011120ac211 */ /* 0x080fe400078208ff */
[----:B------:R-:W-:Y:S02]  /*bf40*/  @!P5 LEA R12, P2, R86, R17, 0x1 ;  /* 0x00000011560cd211 */ /* 0x000fe400078408ff */
[-C--:B---34-:R-:W-:Y:S02]  /*bf50*/  @!P3 LEA.HI.X R9, R2, R15.reuse, R0, 0x1, P0 ;  /* 0x0000000f0209b211 */ /* 0x098fe400000f0c00 */
        /* <DEDUP_REMOVED lines=11> */
.L_x_5378:
[----:B0-----:R-:W0:Y:S01]  /*c010*/  @P4 LDC R13, c[0x0][0xcec] ;  /* 0x00033b00ff0d4b82 */ /* 0x001e220000000800 */
[----:B------:R-:W-:Y:S01]  /*c020*/  ULDC.64 UR4, c[0x0][0xc08] ;  /* 0x0003020000047ab9 */ /* 0x000fe20000000a00 */
[----:B------:R-:W-:Y:S01]  /*c030*/  ULDC.64 UR6, c[0x0][0xc30] ;  /* 0x00030c0000067ab9 */ /* 0x000fe20000000a00 */
[----:B------:R-:W-:Y:S01]  /*c040*/  IMAD R9, R9, UR4, RZ ;  /* 0x0000000409097c24 */ /* 0x000fe2000f8e02ff */
[----:B------:R-:W-:Y:S01]  /*c050*/  ISETP.GE.AND P0, PT, R14, R8, PT ;  /* 0x000000080e00720c */ /* 0x000fe20003f06270 */
[C---:B------:R-:W-:Y:S01]  /*c060*/  IMAD.WIDE.U32 R2, R4.reuse, UR4, RZ ;  /* 0x0000000404027c25 */ /* 0x040fe2000f8e00ff */
[----:B------:R-:W-:Y:S01]  /*c070*/  BSSY B1, `(.L_x_5386) ;  /* 0x00000db000017945 */ /* 0x000fe20003800000 */
[----:B------:R-:W-:Y:S01]  /*c080*/  SHF.R.S32.HI R18, RZ, 0x1f, R219 ;  /* 0x0000001fff127819 */ /* 0x000fe200000114db */
[----:B------:R-:W1:Y:S01]  /*c090*/  @P4 LDC R10, c[0x0][0xcf0] ;  /* 0x00033c00ff0a4b82 */ /* 0x000e620000000800 */
[----:B------:R-:W-:Y:S01]  /*c0a0*/  IMAD R9, R4, UR5, R9 ;  /* 0x0000000504097c24 */ /* 0x000fe2000f8e0209 */
[----:B------:R-:W-:Y:S01]  /*c0b0*/  ULDC.64 UR4, c[0x0][0xc38] ;  /* 0x00030e0000047ab9 */ /* 0x000fe20000000a00 */
[----:B------:R-:W-:Y:S01]  /*c0c0*/  SHF.R.S32.HI R4, RZ, 0x1f, R211 ;  /* 0x0000001fff047819 */ /* 0x000fe200000114d3 */
[----:B------:R-:W-:Y:S01]  /*c0d0*/  VIADD R171, R204, 0x40 ;  /* 0x00000040ccab7836 */ /* 0x000fe20000000000 */
[----:B------:R-:W-:Y:S01]  /*c0e0*/  SHF.R.S32.HI R153, RZ, 0x1f, R221 ;  /* 0x0000001fff997819 */ /* 0x000fe200000114dd */
[----:B------:R-:W-:Y:S01]  /*c0f0*/  IMAD.IADD R3, R3, 0x1, R9 ;  /* 0x0000000103037824 */ /* 0x000fe200078e0209 */
[----:B------:R-:W-:Y:S01]  /*c100*/  SHF.R.S32.HI R154, RZ, 0x1f, R222 ;  /* 0x0000001fff9a7819 */ /* 0x000fe200000114de */
[----:B------:R-:W-:Y:S01]  /*c110*/  IMAD.MOV.U32 R9, RZ, RZ, R22 ;  /* 0x000000ffff097224 */ /* 0x000fe200078e0016 */
[----:B------:R-:W-:Y:S01]  /*c120*/  SHF.R.S32.HI R155, RZ, 0x1f, R223 ;  /* 0x0000001fff9b7819 */ /* 0x000fe200000114df */
[----:B------:R-:W-:Y:S01]  /*c130*/  IMAD.WIDE.U32 R2, R212, UR4, R2 ;  /* 0x00000004d4027c25 */ /* 0x000fe2000f8e0002 */
[----:B------:R-:W-:-:S02]  /*c140*/  SHF.R.S32.HI R156, RZ, 0x1f, R224 ;  /* 0x0000001fff9c7819 */ /* 0x000fc400000114e0 */
[----:B------:R-:W-:Y:S01]  /*c150*/  SHF.R.S32.HI R157, RZ, 0x1f, R225 ;  /* 0x0000001fff9d7819 */ /* 0x000fe200000114e1 */
[----:B------:R-:W-:Y:S01]  /*c160*/  IMAD R3, R212, UR5, R3 ;  /* 0x00000005d4037c24 */ /* 0x000fe2000f8e0203 */
[----:B------:R-:W-:Y:S01]  /*c170*/  ULDC.64 UR4, c[0x0][0xc40] ;  /* 0x0003100000047ab9 */ /* 0x000fe20000000a00 */
[----:B0-----:R-:W-:Y:S01]  /*c180*/  @P4 IMAD.HI.U32 R13, R22, R13, RZ ;  /* 0x0000000d160d4227 */ /* 0x001fe200078e00ff */
[----:B------:R-:W-:Y:S02]  /*c190*/  SHF.R.S32.HI R158, RZ, 0x1f, R226 ;  /* 0x0000001fff9e7819 */ /* 0x000fe400000114e2 */
[----:B------:R-:W-:Y:S01]  /*c1a0*/  SHF.R.S32.HI R159, RZ, 0x1f, R227 ;  /* 0x0000001fff9f7819 */ /* 0x000fe200000114e3 */
[----:B------:R-:W-:Y:S01]  /*c1b0*/  IMAD R4, R4, UR4, RZ ;  /* 0x0000000404047c24 */ /* 0x000fe2000f8e02ff */
[----:B------:R-:W-:Y:S01]  /*c1c0*/  SHF.R.S32.HI R161, RZ, 0x1f, R229 ;  /* 0x0000001fffa17819 */ /* 0x000fe200000114e5 */
[----:B------:R-:W-:Y:S01]  /*c1d0*/  IMAD.WIDE.U32 R2, R211, UR4, R2 ;  /* 0x00000004d3027c25 */ /* 0x000fe2000f8e0002 */
[----:B------:R-:W-:-:S02]  /*c1e0*/  SHF.R.S32.HI R162, RZ, 0x1f, R230 ;  /* 0x0000001fffa27819 */ /* 0x000fc400000114e6 */
[----:B-1----:R-:W-:Y:S01]  /*c1f0*/  @P4 SHF.R.U32.HI R9, RZ, R10, R13 ;  /* 0x0000000aff094219 */ /* 0x002fe2000001160d */
[----:B------:R-:W-:Y:S01]  /*c200*/  IMAD R11, R211, UR5, R4 ;  /* 0x00000005d30b7c24 */ /* 0x000fe2000f8e0204 */
[----:B------:R-:W-:Y:S01]  /*c210*/  ULDC.64 UR4, c[0x0][0xc48] ;  /* 0x0003120000047ab9 */ /* 0x000fe20000000a00 */
[----:B------:R-:W-:Y:S01]  /*c220*/  VIADD R173, R204, 0x38 ;  /* 0x00000038ccad7836 */ /* 0x000fe20000000000 */
        /* <DEDUP_REMOVED lines=26> */
[----:B------:R-:W-:-:S03]  /*c3d0*/  ULDC.64 UR4, c[0x0][0xc00] ;  /* 0x0003000000047ab9 */ /* 0x000fc60000000a00 */
[----:B------:R-:W-:Y:S01]  /*c3e0*/  VIADD R4, R0, 0x32420 ;  /* 0x0003242000047836 */ /* 0x000fe20000000000 */
[----:B------:R-:W-:Y:S01]  /*c3f0*/  LEA R0, P1, R2, UR4, 0x2 ;  /* 0x0000000402007c11 */ /* 0x000fe2000f8210ff */
[----:B------:R-:W-:Y:S02]  /*c400*/  IMAD.IADD R3, R3, 0x1, R9 ;  /* 0x0000000103037824 */ /* 0x000fe400078e0209 */
[C---:B------:R-:W-:Y:S01]  /*c410*/  VIADD R175, R204.reuse, 0x30 ;  /* 0x00000030ccaf7836 */ /* 0x040fe20000000000 */
[----:B------:R-:W-:Y:S01]  /*c420*/  PRMT R9, RZ, 0x654, R4 ;  /* 0x00000654ff097816 */ /* 0x000fe20000000004 */
[----:B------:R-:W-:Y:S01]  /*c430*/  VIADD R177, R204, 0x28 ;  /* 0x00000028ccb17836 */ /* 0x000fe20000000000 */
[----:B------:R-:W-:Y:S01]  /*c440*/  LEA.HI.X R4, R2, UR5, R3, 0x2, P1 ;  /* 0x0000000502047c11 */ /* 0x000fe200088f1403 */
[C---:B------:R-:W-:Y:S01]  /*c450*/  VIADD R179, R204.reuse, 0x20 ;  /* 0x00000020ccb37836 */ /* 0x040fe20000000000 */
[----:B------:R0:W-:Y:S01]  /*c460*/  SYNCS.ARRIVE.TRANS64.RED.A1T0 RZ, [R9+URZ], RZ ;  /* 0x000000ff09ff79a7 */ /* 0x0001e2000810043f */
[C---:B------:R-:W-:Y:S01]  /*c470*/  VIADD R181, R204.reuse, 0x18 ;  /* 0x00000018ccb57836 */ /* 0x040fe20000000000 */
[----:B------:R0:W1:Y:S01]  /*c480*/  SHFL.IDX PT, R2, R0, RZ, 0x1c1f ;  /* 0x001c1fff00027589 */ /* 0x00006200000e0000 */
[C---:B------:R-:W-:Y:S01]  /*c490*/  VIADD R183, R204.reuse, 0x10 ;  /* 0x00000010ccb77836 */ /* 0x040fe20000000000 */
[----:B------:R-:W-:Y:S01]  /*c4a0*/  SHF.R.S32.HI R175, RZ, 0x1f, R175 ;  /* 0x0000001fffaf7819 */ /* 0x000fe200000114af */
[C---:B------:R-:W-:Y:S01]  /*c4b0*/  VIADD R185, R204.reuse, 0x8 ;  /* 0x00000008ccb97836 */ /* 0x040fe20000000000 */
[----:B------:R0:W2:Y:S01]  /*c4c0*/  SHFL.IDX PT, R3, R4, RZ, 0x1c1f ;  /* 0x001c1fff04037589 */ /* 0x0000a200000e0000 */
        /* <DEDUP_REMOVED lines=10> */
[----:B------:R-:W-:-:S02]  /*c570*/  VIADD R180, R204, 0x18 ;  /* 0x00000018ccb47836 */ /* 0x000fc40000000000 */
[C---:B------:R-:W-:Y:S02]  /*c580*/  VIADD R182, R204.reuse, 0x10 ;  /* 0x00000010ccb67836 */ /* 0x040fe40000000000 */
[----:B------:R-:W-:Y:S01]  /*c590*/  VIADD R184, R204, 0x8 ;  /* 0x00000008ccb87836 */ /* 0x000fe20000000000 */
[----:B0-----:R-:W-:Y:S06]  /*c5a0*/  @P0 BRA `(.L_x_5387) ;  /* 0x00000008001c0947 */ /* 0x001fec0003800000 */
[----:B------:R-:W-:Y:S01]  /*c5b0*/  ULDC UR4, c[0x0][0xbc8] ;  /* 0x0002f20000047ab9 */ /* 0x000fe20000000800 */
[----:B------:R-:W-:Y:S01]  /*c5c0*/  VIADD R9, R204, 0xe8 ;  /* 0x000000e8cc097836 */ /* 0x000fe20000000000 */
[----:B------:R-:W-:Y:S02]  /*c5d0*/  ISETP.GE.AND P4, PT, R184, UR4, PT ;  /* 0x00000004b8007c0c */ /* 0x000fe4000bf86270 */
[----:B------:R-:W-:Y:S02]  /*c5e0*/  ISETP.GE.AND P3, PT, R182, UR4, PT ;  /* 0x00000004b6007c0c */ /* 0x000fe4000bf66270 */
[----:B------:R-:W-:Y:S02]  /*c5f0*/  ISETP.GE.AND P5, PT, R204, UR4, PT ;  /* 0x00000004cc007c0c */ /* 0x000fe4000bfa6270 */
[----:B------:R-:W-:Y:S02]  /*c600*/  ISETP.GE.AND P1, PT, R178, UR4, PT ;  /* 0x00000004b2007c0c */ /* 0x000fe4000bf26270 */
[----:B------:R-:W-:-:S02]  /*c610*/  ISETP.GE.AND P0, PT, R180, UR4, PT ;  /* 0x00000004b4007c0c */ /* 0x000fc4000bf06270 */
[----:B------:R-:W-:-:S03]  /*c620*/  SHF.R.S32.HI R21, RZ, 0x1f, R214 ;  /* 0x0000001fff157819 */ /* 0x000fc600000114d6 */
[-C--:B-1----:R-:W-:Y:S02]  /*c630*/  @!P4 LEA R10, P2, R184, R2.reuse, 0x2 ;  /* 0x00000002b80ac211 */ /* 0x082fe400078410ff */
[----:B------:R-:W-:Y:S02]  /*c640*/  @!P3 LEA R12, P6, R182, R2, 0x2 ;  /* 0x00000002b60cb211 */ /* 0x000fe400078c10ff */
[----:B--2---:R-:W-:Y:S01]  /*c650*/  @!P5 IMAD.WIDE R14, R204, 0x4, R2 ;  /* 0x00000004cc0ed825 */ /* 0x004fe200078e0202 */
[-C--:B------:R-:W-:Y:S02]  /*c660*/  @!P4 LEA.HI.X R11, R184, R3.reuse, R185, 0x2, P2 ;  /* 0x00000003b80bc211 */ /* 0x080fe400010f14b9 */
[----:B------:R-:W-:Y:S02]  /*c670*/  ISETP.GE.AND P2, PT, R176, UR4, PT ;  /* 0x00000004b0007c0c */ /* 0x000fe4000bf46270 */
[----:B------:R-:W-:Y:S01]  /*c680*/  @!P3 LEA.HI.X R13, R182, R3, R183, 0x2, P6 ;  /* 0x00000003b60db211 */ /* 0x000fe200030f14b7 */
[----:B------:R0:W-:Y:S04]  /*c690*/  @!P5 ST.E.64 desc[UR38][R14.64], R24 ;  /* 0x000000180e00d985 */ /* 0x0001e8000c101b26 */
[----:B------:R1:W-:Y:S01]  /*c6a0*/  @!P4 ST.E.64 desc[UR38][R10.64], R28 ;  /* 0x0000001c0a00c985 */ /* 0x0003e2000c101b26 */
[----:B------:R-:W-:-:S03]  /*c6b0*/  ISETP.GE.AND P4, PT, R172, UR4, PT ;  /* 0x00000004ac007c0c */ /* 0x000fc6000bf86270 */
[----:B------:R2:W-:Y:S01]  /*c6c0*/  @!P3 ST.E.64 desc[UR38][R12.64], R32 ;  /* 0x000000200c00b985 */ /* 0x0005e2000c101b26 */
[----:B------:R-:W-:Y:S01]  /*c6d0*/  ISETP.GE.AND P3, PT, R174, UR4, PT ;  /* 0x00000004ae007c0c */ /* 0x000fe2000bf66270 */
[----:B0-----:R-:W-:Y:S01]  /*c6e0*/  VIADD R25, R204, 0xf0 ;  /* 0x000000f0cc197836 */ /* 0x001fe20000000000 */
[-C--:B-1----:R-:W-:Y:S01]  /*c6f0*/  @!P0 LEA R10, P6, R180, R2.reuse, 0x2 ;  /* 0x00000002b40a8211 */ /* 0x082fe200078c10ff */
[----:B------:R-:W-:Y:S01]  /*c700*/  VIADD R29, R204, 0xf8 ;  /* 0x000000f8cc1d7836 */ /* 0x000fe20000000000 */
[-C--:B--2---:R-:W-:Y:S02]  /*c710*/  @!P1 LEA R12, P5, R178, R2.reuse, 0x2 ;  /* 0x00000002b20c9211 */ /* 0x084fe400078a10ff */
        /* <DEDUP_REMOVED lines=10> */
[-C--:B0-----:R-:W-:Y:S02]  /*c7c0*/  @!P3 LEA R10, P6, R174, R2.reuse, 0x2 ;  /* 0x00000002ae0ab211 */ /* 0x081fe400078c10ff */
[-C--:B-1----:R-:W-:Y:S02]  /*c7d0*/  @!P4 LEA R12, P2, R172, R2.reuse, 0x2 ;  /* 0x00000002ac0cc211 */ /* 0x082fe400078410ff */
        /* <DEDUP_REMOVED lines=27> */
[----:B------:R0:W-:Y:S01]  /*c990*/  @!P3 ST.E.64 desc[UR38][R10.64], R72 ;  /* 0x000000480a00b985 */ /* 0x0001e2000c101b26 */
[----:B--2---:R-:W-:-:S03]  /*c9a0*/  @!P5 LEA R14, P6, R232, R2, 0x2 ;  /* 0x00000002e80ed211 */ /* 0x004fc600078c10ff */
[----:B------:R1:W-:Y:S01]  /*c9b0*/  @!P4 ST.E.64 desc[UR38][R12.64], R76 ;  /* 0x0000004c0c00c985 */ /* 0x0003e2000c101b26 */
[----:B------:R-:W-:Y:S02]  /*c9c0*/  @!P5 LEA.HI.X R15, R232, R3, R164, 0x2, P6 ;  /* 0x00000003e80fd211 */ /* 0x000fe400030f14a4 */
        /* <DEDUP_REMOVED lines=11> */
[----:B------:R-:W-:-:S05]  /*ca80*/  @!P2 LEA.HI.X R15, R229, R3, R161, 0x2, P6 ;  /* 0x00000003e50fa211 */ /* 0x000fca00030f14a1 */
[----:B------:R2:W-:Y:S01]  /*ca90*/  @!P2 ST.E.64 desc[UR38][R14.64], R92 ;  /* 0x0000005c0e00a985 */ /* 0x0005e2000c101b26 */
[----:B------:R-:W-:Y:S02]  /*caa0*/  ISETP.GE.AND P2, PT, R225, UR4, PT ;  /* 0x00000004e1007c0c */ /* 0x000fe4000bf46270 */
[CC--:B0-----:R-:W-:Y:S02]  /*cab0*/  @!P5 LEA R10, P1, R228.reuse, R2.reuse, 0x2 ;  /* 0x00000002e40ad211 */ /* 0x0c1fe400078210ff */
[CC--:B-1----:R-:W-:Y:S02]  /*cac0*/  @!P4 LEA R12, P0, R227.reuse, R2.reuse, 0x2 ;  /* 0x00000002e30cc211 */ /* 0x0c2fe400078010ff */
[-C--:B------:R-:W-:Y:S02]  /*cad0*/  @!P5 LEA.HI.X R11, R228, R3.reuse, R160, 0x2, P1 ;  /* 0x00000003e40bd211 */ /* 0x080fe400008f14a0 */
[----:B------:R-:W-:Y:S02]  /*cae0*/  ISETP.GE.AND P1, PT, R224, UR4, PT ;  /* 0x00000004e0007c0c */ /* 0x000fe4000bf26270 */
[----:B--2---:R-:W-:Y:S01]  /*caf0*/  @!P3 LEA R14, P6, R226, R2, 0x2 ;  /* 0x00000002e20eb211 */ /* 0x004fe200078c10ff */
[----:B------:R0:W-:Y:S01]  /*cb00*/  @!P5 ST.E.64 desc[UR38][R10.64], R96 ;  /* 0x000000600a00d985 */ /* 0x0001e2000c101b26 */
[----:B------:R-:W-:-:S02]  /*cb10*/  @!P4 LEA.HI.X R13, R227, R3, R159, 0x2, P0 ;  /* 0x00000003e30dc211 */ /* 0x000fc400000f149f */
[----:B------:R-:W-:Y:S02]  /*cb20*/  @!P3 LEA.HI.X R15, R226, R3, R158, 0x2, P6 ;  /* 0x00000003e20fb211 */ /* 0x000fe400030f149e */
[----:B------:R-:W-:Y:S01]  /*cb30*/  ISETP.GE.AND P0, PT, R223, UR4, PT ;  /* 0x00000004df007c0c */ /* 0x000fe2000bf06270 */
[----:B------:R1:W-:Y:S01]  /*cb40*/  @!P4 ST.E.64 desc[UR38][R12.64], R100 ;  /* 0x000000640c00c985 */ /* 0x0003e2000c101b26 */
[----:B------:R-:W-:-:S03]  /*cb50*/  ISETP.GE.AND P4, PT, R221, UR4, PT ;  /* 0x00000004dd007c0c */ /* 0x000fc6000bf86270 */
[----:B------:R2:W-:Y:S01]  /*cb60*/  @!P3 ST.E.64 desc[UR38][R14.64], R104 ;  /* 0x000000680e00b985 */ /* 0x0005e2000c101b26 */
[----:B------:R-:W-:Y:S02]  /*cb70*/  ISETP.GE.AND P3, PT, R222, UR4, PT ;  /* 0x00000004de007c0c */ /* 0x000fe4000bf66270 */
[----:B0-----:R-:W-:-:S04]  /*cb80*/  @!P2 LEA R10, P6, R225, R2, 0x2 ;  /* 0x00000002e10aa211 */ /* 0x001fc800078c10ff */
[----:B------:R-:W-:Y:S02]  /*cb90*/  @!P2 LEA.HI.X R11, R225, R3, R157, 0x2, P6 ;  /* 0x00000003e10ba211 */ /* 0x000fe400030f149d */
[----:B-1----:R-:W-:-:S03]  /*cba0*/  @!P1 LEA R12, P5, R224, R2, 0x2 ;  /* 0x00000002e00c9211 */ /* 0x002fc600078a10ff */
[----:B------:R0:W-:Y:S01]  /*cbb0*/  @!P2 ST.E.64 desc[UR38][R10.64], R108 ;  /* 0x0000006c0a00a985 */ /* 0x0001e2000c101b26 */
[-C--:B------:R-:W-:Y:S02]  /*cbc0*/  @!P1 LEA.HI.X R13, R224, R3.reuse, R156, 0x2, P5 ;  /* 0x00000003e00d9211 */ /* 0x080fe400028f149c */
[-C--:B--2---:R-:W-:Y:S02]  /*cbd0*/  @!P0 LEA R14, P6, R223, R2.reuse, 0x2 ;  /* 0x00000002df0e8211 */ /* 0x084fe400078c10ff */
[-C--:B------:R-:W-:Y:S01]  /*cbe0*/  @!P4 LEA R22, P5, R221, R2.reuse, 0x2 ;  /* 0x00000002dd16c211 */ /* 0x080fe200078a10ff */
[----:B------:R1:W-:Y:S01]  /*cbf0*/  @!P1 ST.E.64 desc[UR38][R12.64], R112 ;  /* 0x000000700c009985 */ /* 0x0003e2000c101b26 */
[----:B------:R-:W-:Y:S02]  /*cc00*/  @!P3 LEA R16, P1, R222, R2, 0x2 ;  /* 0x00000002de10b211 */ /* 0x000fe400078210ff */
[----:B------:R-:W-:Y:S02]  /*cc10*/  @!P0 LEA.HI.X R15, R223, R3, R155, 0x2, P6 ;  /* 0x00000003df0f8211 */ /* 0x000fe400030f149b */
[----:B------:R-:W-:-:S02]  /*cc20*/  ISETP.GE.AND P2, PT, R220, UR4, PT ;  /* 0x00000004dc007c0c */ /* 0x000fc4000bf46270 */
[-C--:B------:R-:W-:Y:S01]  /*cc30*/  @!P3 LEA.HI.X R17, R222, R3.reuse, R154, 0x2, P1 ;  /* 0x00000003de11b211 */ /* 0x080fe200008f149a */
[----:B------:R2:W-:Y:S01]  /*cc40*/  @!P0 ST.E.64 desc[UR38][R14.64], R116 ;  /* 0x000000740e008985 */ /* 0x0005e2000c101b26 */
[----:B------:R-:W-:Y:S02]  /*cc50*/  ISETP.GE.AND P1, PT, R219, UR4, PT ;  /* 0x00000004db007c0c */ /* 0x000fe4000bf26270 */
[----:B------:R-:W-:Y:S01]  /*cc60*/  @!P4 LEA.HI.X R23, R221, R3, R153, 0x2, P5 ;  /* 0x00000003dd17c211 */ /* 0x000fe200028f1499 */
[----:B------:R3:W-:Y:S01]  /*cc70*/  @!P3 ST.E.64 desc[UR38][R16.64], R120 ;  /* 0x000000781000b985 */ /* 0x0007e2000c101b26 */
[----:B------:R-:W-:Y:S02]  /*cc80*/  ISETP.GE.AND P0, PT, R214, UR4, PT ;  /* 0x00000004d6007c0c */ /* 0x000fe4000bf06270 */
[----:B------:R-:W-:Y:S01]  /*cc90*/  ISETP.GE.AND P3, PT, R25, UR4, PT ;  /* 0x0000000419007c0c */ /* 0x000fe2000bf66270 */
[----:B------:R4:W-:Y:S01]  /*cca0*/  @!P4 ST.E.64 desc[UR38][R22.64], R124 ;  /* 0x0000007c1600c985 */ /* 0x0009e2000c101b26 */
[----:B------:R-:W-:-:S02]  /*ccb0*/  ISETP.GE.AND P4, PT, R9, UR4, PT ;  /* 0x0000000409007c0c */ /* 0x000fc4000bf86270 */
[----:B0-----:R-:W-:-:S03]  /*ccc0*/  @!P2 LEA R10, P5, R220, R2, 0x2 ;  /* 0x00000002dc0aa211 */ /* 0x001fc600078a10ff */
[CC--:B-1----:R-:W-:Y:S02]  /*ccd0*/  @!P1 LEA R12, P6, R219.reuse, R2.reuse, 0x2 ;  /* 0x00000002db0c9211 */ /* 0x0c2fe400078c10ff */
[-C--:B------:R-:W-:Y:S02]  /*cce0*/  @!P2 LEA.HI.X R11, R220, R3.reuse, R152, 0x2, P5 ;  /* 0x00000003dc0ba211 */ /* 0x080fe400028f1498 */
[C---:B--2---:R-:W-:Y:S02]  /*ccf0*/  @!P0 LEA R14, P5, R214.reuse, R2, 0x2 ;  /* 0x00000002d60e8211 */ /* 0x044fe400078a10ff */
[-C--:B------:R-:W-:Y:S01]  /*cd00*/  @!P1 LEA.HI.X R13, R219, R3.reuse, R18, 0x2, P6 ;  /* 0x00000003db0d9211 */ /* 0x080fe200030f1412 */
[----:B------:R0:W-:Y:S01]  /*cd10*/  @!P2 ST.E.64 desc[UR38][R10.64], R128 ;  /* 0x000000800a00a985 */ /* 0x0001e2000c101b26 */
[----:B------:R-:W-:Y:S02]  /*cd20*/  ISETP.GE.AND P6, PT, R29, UR4, PT ;  /* 0x000000041d007c0c */ /* 0x000fe4000bfc6270 */
[----:B------:R-:W-:Y:S01]  /*cd30*/  @!P0 LEA.HI.X R15, R214, R3, R21, 0x2, P5 ;  /* 0x00000003d60f8211 */ /* 0x000fe200028f1415 */
[----:B------:R0:W-:Y:S01]  /*cd40*/  @!P1 ST.E.64 desc[UR38][R12.64], R132 ;  /* 0x000000840c009985 */ /* 0x0001e2000c101b26 */
[----:B---3--:R-:W-:-:S02]  /*cd50*/  SHF.R.S32.HI R17, RZ, 0x1f, R9 ;  /* 0x0000001fff117819 */ /* 0x008fc40000011409 */
[CC--:B------:R-:W-:Y:S01]  /*cd60*/  @!P4 LEA R16, P5, R9.reuse, R2.reuse, 0x2 ;  /* 0x000000020910c211 */ /* 0x0c0fe200078a10ff */
[----:B------:R0:W-:Y:S03]  /*cd70*/  @!P0 ST.E.64 desc[UR38][R14.64], R136 ;  /* 0x000000880e008985 */ /* 0x0001e6000c101b26 */
[-C--:B------:R-:W-:Y:S02]  /*cd80*/  @!P4 LEA.HI.X R17, R9, R3.reuse, R17, 0x2, P5 ;  /* 0x000000030911c211 */ /* 0x080fe400028f1411 */
[----:B------:R-:W-:Y:S02]  /*cd90*/  SHF.R.S32.HI R9, RZ, 0x1f, R25 ;  /* 0x0000001fff097819 */ /* 0x000fe40000011419 */
[C---:B----4-:R-:W-:Y:S01]  /*cda0*/  @!P3 LEA R22, P5, R25.reuse, R2, 0x2 ;  /* 0x000000021916b211 */ /* 0x050fe200078a10ff */
[----:B------:R0:W-:Y:S03]  /*cdb0*/  @!P4 ST.E.64 desc[UR38][R16.64], R140 ;  /* 0x0000008c1000c985 */ /* 0x0001e6000c101b26 */
[----:B------:R-:W-:-:S02]  /*cdc0*/  @!P3 LEA.HI.X R23, R25, R3, R9, 0x2, P5 ;  /* 0x000000031917b211 */ /* 0x000fc400028f1409 */
[----:B------:R-:W-:Y:S02]  /*cdd0*/  SHF.R.S32.HI R9, RZ, 0x1f, R29 ;  /* 0x0000001fff097819 */ /* 0x000fe4000001141d */
[C---:B------:R-:W-:Y:S01]  /*cde0*/  @!P6 LEA R2, P5, R29.reuse, R2, 0x2 ;  /* 0x000000021d02e211 */ /* 0x040fe200078a10ff */
[----:B------:R0:W-:Y:S03]  /*cdf0*/  @!P3 ST.E.64 desc[UR38][R22.64], R144 ;  /* 0x000000901600b985 */ /* 0x0001e6000c101b26 */
[----:B------:R-:W-:-:S05]  /*ce00*/  @!P6 LEA.HI.X R3, R29, R3, R9, 0x2, P5 ;  /* 0x000000031d03e211 */ /* 0x000fca00028f1409 */
[----:B------:R0:W-:Y:S04]  /*ce10*/  @!P6 ST.E.64 desc[UR38][R2.64], R148 ;  /* 0x000000940200e985 */ /* 0x0001e8000c101b26 */
.L_x_5387:
[----:B------:R-:W-:Y:S05]  /*ce20*/  BSYNC B1 ;  /* 0x0000000000017941 */ /* 0x000fea0003800000 */
.L_x_5386:
[----:B------:R-:W-:Y:S01]  /*ce30*/  ISETP.GE.AND P0, PT, R20, R8, PT ;  /* 0x000000081400720c */ /* 0x000fe20003f06270 */
[----:B0-2---:R0:W2:Y:S04]  /*ce40*/  SHFL.IDX PT, R3, R4, 0x1, 0x1c1f ;  /* 0x003c1f0004037f89 */ /* 0x0050a800000e0000 */
        /* <DEDUP_REMOVED lines=14> */
[-C--:B------:R-:W-:Y:S01]  /*cf30*/  @!P2 LEA R12, P6, R182, R2.reuse, 0x2 ;  /* 0x00000002b60ca211 */ /* 0x080fe200078c10ff */
        /* <DEDUP_REMOVED lines=16> */
[-C--:B-1----:R-:W-:Y:S02]  /*d040*/  @!P4 LEA R10, P2, R174, R2.reuse, 0x2 ;  /* 0x00000002ae0ac211 */ /* 0x082fe400078410ff */
        /* <DEDUP_REMOVED lines=89> */
[-C--:B-1----:R-:W-:Y:S02]  /*d5e0*/  @!P5 LEA R10, P3, R214, R2.reuse, 0x2 ;  /* 0x00000002d60ad211 */ /* 0x082fe400078610ff */
[-C--:B------:R-:W-:Y:S01]  /*d5f0*/  @!P4 LEA.HI.X R9, R219, R3.reuse, R18, 0x2, P6 ;  /* 0x00000003db09c211 */ /* 0x080fe200030f1412 */
[----:B---3--:R-:W-:Y:S01]  /*d600*/  VIADD R21, R204, 0xf8 ;  /* 0x000000f8cc157836 */ /* 0x008fe20000000000 */
[----:B------:R-:W-:Y:S02]  /*d610*/  SHF.R.S32.HI R0, RZ, 0x1f, R23 ;  /* 0x0000001fff007819 */ /* 0x000fe40000011417 */
[C---:B------:R-:W-:Y:S01]  /*d620*/  @!P2 LEA R16, P6, R23.reuse, R2, 0x2 ;  /* 0x000000021710a211 */ /* 0x040fe200078c10ff */
[----:B------:R0:W-:Y:S01]  /*d630*/  @!P4 ST.E.64 desc[UR38][R8.64], R134 ;  /* 0x000000860800c985 */ /* 0x0001e2000c101b26 */
[-C--:B------:R-:W-:Y:S02]  /*d640*/  @!P5 LEA.HI.X R11, R214, R3.reuse, R25, 0x2, P3 ;  /* 0x00000003d60bd211 */ /* 0x080fe400018f1419 */
[----:B------:R-:W-:-:S02]  /*d650*/  @!P2 LEA.HI.X R17, R23, R3, R0, 0x2, P6 ;  /* 0x000000031711a211 */ /* 0x000fc400030f1400 */
[----:B------:R-:W-:Y:S01]  /*d660*/  ISETP.GE.AND P0, PT, R21, UR4, PT ;  /* 0x0000000415007c0c */ /* 0x000fe2000bf06270 */
[----:B------:R0:W-:Y:S04]  /*d670*/  @!P5 ST.E.64 desc[UR38][R10.64], R138 ;  /* 0x0000008a0a00d985 */ /* 0x0001e8000c101b26 */
[----:B------:R0:W-:Y:S04]  /*d680*/  @!P1 ST.E.64 desc[UR38][R14.64], R142 ;  /* 0x0000008e0e009985 */ /* 0x0001e8000c101b26 */
[----:B------:R0:W-:Y:S04]  /*d690*/  @!P2 ST.E.64 desc[UR38][R16.64], R146 ;  /* 0x000000921000a985 */ /* 0x0001e8000c101b26 */
[----:B------:R-:W-:Y:S05]  /*d6a0*/  @P0 BRA `(.L_x_5385) ;  /* 0x0000000c00a80947 */ /* 0x000fea0003800000 */
[----:B------:R-:W-:Y:S02]  /*d6b0*/  LEA R2, P0, R21, R2, 0x2 ;  /* 0x0000000215027211 */ /* 0x000fe400078010ff */
[----:B------:R-:W-:-:S04]  /*d6c0*/  SHF.R.S32.HI R0, RZ, 0x1f, R21 ;  /* 0x0000001fff007819 */ /* 0x000fc80000011415 */
[----:B------:R-:W-:-:S05]  /*d6d0*/  LEA.HI.X R3, R21, R3, R0, 0x2, P0 ;  /* 0x0000000315037211 */ /* 0x000fca00000f1400 */
[----:B------:R1:W-:Y:S01]  /*d6e0*/  ST.E.64 desc[UR38][R2.64], R150 ;  /* 0x0000009602007985 */ /* 0x0003e2000c101b26 */
[----:B------:R-:W-:Y:S05]  /*d6f0*/  BRA `(.L_x_5385) ;  /* 0x0000000c00947947 */ /* 0x000fea0003800000 */
.L_x_5376:
[----:B------:R-:W3:Y:S01]  /*d700*/  LDC.64 R8, c[0x0][0xd00] ;  /* 0x00034000ff087b82 */ /* 0x000ee20000000a00 */
[----:B------:R-:W-:Y:S01]  /*d710*/  ULDC.64 UR4, c[0x0][0xd08] ;  /* 0x0003420000047ab9 */ /* 0x000fe20000000a00 */
[----:B------:R-:W-:Y:S01]  /*d720*/  IMAD.MOV.U32 R17, RZ, RZ, RZ ;  /* 0x000000ffff117224 */ /* 0x000fe200078e00ff */
[----:B------:R-:W-:-:S04]  /*d730*/  ISETP.NE.U32.AND P0, PT, RZ, UR4, PT ;  /* 0x00000004ff007c0c */ /* 0x000fc8000bf05070 */
[----:B------:R-:W-:Y:S01]  /*d740*/  ISETP.NE.AND.EX P1, PT, RZ, UR5, PT, P0 ;  /* 0x00000005ff007c0c */ /* 0x000fe2000bf25300 */
[----:B------:R-:W4:Y:S01]  /*d750*/  LDC.64 R2, c[0x0][0xd00] ;  /* 0x00034000ff027b82 */ /* 0x000f220000000a00 */
[----:B---3--:R-:W-:-:S04]  /*d760*/  ISETP.NE.U32.AND P0, PT, R8, RZ, PT ;  /* 0x000000ff0800720c */ /* 0x008fc80003f05070 */
[----:B------:R-:W-:-:S07]  /*d770*/  ISETP.NE.AND.EX P0, PT, R9, RZ, PT, P0 ;  /* 0x000000ff0900720c */ /* 0x000fce0003f05300 */
[----:B------:R-:W3:Y:S01]  /*d780*/  @P1 LDC.64 R8, c[0x0][0xd08] ;  /* 0x00034200ff081b82 */ /* 0x000ee20000000a00 */
[----:B------:R-:W-:Y:S01]  /*d790*/  ULDC UR4, c[0x0][0xb88] ;  /* 0x0002e20000047ab9 */ /* 0x000fe20000000800 */
[----:B----4-:R-:W-:-:S04]  /*d7a0*/  IMAD.WIDE R10, R211, 0x4, R2 ;  /* 0x00000004d30a7825 */ /* 0x010fc800078e0202 */
[----:B-1----:R-:W-:Y:S01]  /*d7b0*/  IMAD.U32 R0, RZ, RZ, UR4 ;  /* 0x00000004ff007e24 */ /* 0x002fe2000f8e00ff */
[----:B------:R1:W5:Y:S01]  /*d7c0*/  @P0 LDG.E R17, desc[UR38][R10.64] ;  /* 0x000000260a110981 */ /* 0x000362000c1e1900 */
[----:B--2---:R-:W2:Y:S01]  /*d7d0*/  S2R R4, SR_TID.X ;  /* 0x0000000000047919 */ /* 0x004ea20000002100 */
[----:B---3--:R-:W-:-:S05]  /*d7e0*/  @P1 IMAD.WIDE R2, R211, 0x4, R8 ;  /* 0x00000004d3021825 */ /* 0x008fca00078e0208 */
[----:B------:R1:W5:Y:S01]  /*d7f0*/  @P1 LDG.E R0, desc[UR38][R2.64] ;  /* 0x0000002602001981 */ /* 0x000362000c1e1900 */
[----:B------:R-:W-:-:S13]  /*d800*/  ISETP.NE.AND P2, PT, R213, RZ, PT ;  /* 0x000000ffd500720c */ /* 0x000fda0003f45270 */
[----:B------:R-:W3:Y:S01]  /*d810*/  @!P2 LDC R213, c[0x0][0xbd4] ;  /* 0x0002f500ffd5ab82 */ /* 0x000ee20000000800 */
[----:B--2---:R-:W-:-:S05]  /*d820*/  VIADD R22, R4, 0xffffff80 ;  /* 0xffffff8004167836 */ /* 0x004fca0000000000 */
[----:B------:R-:W-:Y:S02]  /*d830*/  ISETP.GT.AND P3, PT, R22, 0x7f, PT ;  /* 0x0000007f1600780c */ /* 0x000fe40003f64270 */
[----:B---3--:R-:W-:Y:S01]  /*d840*/  ISETP.GT.AND P2, PT, R213, 0x1, PT ;  /* 0x00000001d500780c */ /* 0x008fe20003f44270 */
[----:B-1----:R-:W-:-:S12]  /*d850*/  @P1 BRA `(.L_x_5388) ;  /* 0x0000000000101947 */ /* 0x002fd80003800000 */
[----:B------:R-:W-:Y:S05]  /*d860*/  @!P0 BRA `(.L_x_5388) ;  /* 0x00000000000c8947 */ /* 0x000fea0003800000 */
[----:B------:R-:W2:Y:S04]  /*d870*/  LDG.E R3, desc[UR38][R10.64] ;  /* 0x000000260a037981 */ /* 0x000ea8000c1e1900 */
[----:B-----5:R-:W2:Y:S02]  /*d880*/  LDG.E R0, desc[UR38][R10.64+0x4] ;  /* 0x000004260a007981 */ /* 0x020ea4000c1e1900 */
[----:B--2---:R-:W-:-:S07]  /*d890*/  IMAD.IADD R0, R0, 0x1, -R3 ;  /* 0x0000000100007824 */ /* 0x004fce00078e0a03 */
.L_x_5388:
[----:B------:R-:W-:Y:S01]  /*d8a0*/  BSSY B1, `(.L_x_5389) ;  /* 0x0000036000017945 */ /* 0x000fe20003800000 */
[----:B------:R-:W-:Y:S02]  /*d8b0*/  SEL R211, R211, RZ, !P0 ;  /* 0x000000ffd3d37207 */ /* 0x000fe40004000000 */
[----:B------:R-:W-:Y:S02]  /*d8c0*/  SEL R216, R216, RZ, !P0 ;  /* 0x000000ffd8d87207 */ /* 0x000fe40004000000 */
[----:B-----5:R-:W-:Y:S01]  /*d8d0*/  SHF.R.S32.HI R20, RZ, 0x1f, R17 ;  /* 0x0000001fff147819 */ /* 0x020fe20000011411 */
[----:B------:R-:W-:Y:S06]  /*d8e0*/  @P3 BRA `(.L_x_5390) ;  /* 0x0000000000c43947 */ /* 0x000fec0003800000 */
[----:B------:R-:W1:Y:S01]  /*d8f0*/  LDC R31, c[0x0][0xce8] ;  /* 0x00033a00ff1f7b82 */ /* 0x000e620000000800 */
[----:B------:R-:W-:Y:S01]  /*d900*/  IADD3 R27, R18, -0x80, R4 ;  /* 0xffffff80121b7810 */ /* 0x000fe20007ffe004 */
[----:B-1----:R-:W-:-:S05]  /*d910*/  IMAD R2, R0, R31, RZ ;  /* 0x0000001f00027224 */ /* 0x002fca00078e02ff */
[----:B------:R-:W-:-:S13]  /*d920*/  ISETP.GE.AND P0, PT, R27, R2, PT ;  /* 0x000000021b00720c */ /* 0x000fda0003f06270 */
[----:B------:R-:W-:Y:S05]  /*d930*/  @P0 BRA `(.L_x_5390) ;  /* 0x0000000000b00947 */ /* 0x000fea0003800000 */
[----:B------:R-:W2:Y:S01]  /*d940*/  LDL.LU R24, [R1+0x20] ;  /* 0x0000200001187983 */ /* 0x000ea20000300800 */
[----:B------:R-:W-:Y:S01]  /*d950*/  ISETP.NE.AND P1, PT, R31, 0x1, PT ;  /* 0x000000011f00780c */ /* 0x000fe20003f25270 */
[----:B------:R-:W-:Y:S01]  /*d960*/  IMAD.MOV.U32 R16, RZ, RZ, 0xab8 ;  /* 0x00000ab8ff107424 */ /* 0x000fe200078e00ff */
[----:B------:R-:W-:Y:S01]  /*d970*/  ISETP.GT.AND P0, PT, R213, 0x1, PT ;  /* 0x00000001d500780c */ /* 0x000fe20003f04270 */
[----:B------:R-:W1:Y:S01]  /*d980*/  LDC.64 R28, c[0x0][0xca8] ;  /* 0x00032a00ff1c7b82 */ /* 0x000e620000000a00 */
[----:B------:R-:W-:Y:S02]  /*d990*/  IMAD.MOV.U32 R21, RZ, RZ, R27 ;  /* 0x000000ffff157224 */ /* 0x000fe400078e001b */
[----:B------:R-:W-:-:S05]  /*d9a0*/  SEL R16, R16, 0xa78, P0 ;  /* 0x00000a7810107807 */ /* 0x000fca0000000000 */
[----:B------:R-:W3:Y:S08]  /*d9b0*/  LDC.64 R8, c[0x0][R16+0x220] ;  /* 0x0000880010087b82 */ /* 0x000ef00000000a00 */
[----:B------:R-:W4:Y:S08]  /*d9c0*/  @P1 LDC R4, c[0x0][0xcec] ;  /* 0x00033b00ff041b82 */ /* 0x000f300000000800 */
[----:B------:R-:W5:Y:S08]  /*d9d0*/  LDC.64 R2, c[0x0][R16+0x218] ;  /* 0x0000860010027b82 */ /* 0x000f700000000a00 */
[----:B------:R-:W0:Y:S01]  /*d9e0*/  @P1 LDC R25, c[0x0][0xcf0] ;  /* 0x00033c00ff191b82 */ /* 0x000e220000000800 */
[----:B---3--:R-:W-:-:S02]  /*d9f0*/  IMAD R9, R9, R211, RZ ;  /* 0x000000d309097224 */ /* 0x008fc400078e02ff */
[----:B------:R-:W-:-:S05]  /*da00*/  IMAD.WIDE.U32 R14, R8, R211, RZ ;  /* 0x000000d3080e7225 */ /* 0x000fca00078e00ff */
[----:B------:R-:W3:Y:S01]  /*da10*/  LDC.64 R10, c[0x0][R16+0x228] ;  /* 0x00008a00100a7b82 */ /* 0x000ee20000000a00 */
[----:B----4-:R-:W-:-:S07]  /*da20*/  @P1 IMAD.HI.U32 R4, R27, R4, RZ ;  /* 0x000000041b041227 */ /* 0x010fce00078e00ff */
[----:B------:R-:W4:Y:S01]  /*da30*/  LDC.64 R12, c[0x0][R16+0x210] ;  /* 0x00008400100c7b82 */ /* 0x000f220000000a00 */
[-C--:B-----5:R-:W-:Y:S02]  /*da40*/  IMAD R23, R3, R212.reuse, RZ ;  /* 0x000000d403177224 */ /* 0x0a0fe400078e02ff */
[----:B------:R-:W-:-:S04]  /*da50*/  IMAD.WIDE.U32 R2, R2, R212, RZ ;  /* 0x000000d402027225 */ /* 0x000fc800078e00ff */
[----:B------:R-:W-:Y:S01]  /*da60*/  IMAD.IADD R23, R3, 0x1, R23 ;  /* 0x0000000103177824 */ /* 0x000fe200078e0217 */
[----:B0-----:R-:W-:Y:S01]  /*da70*/  @P1 SHF.R.U32.HI R21, RZ, R25, R4 ;  /* 0x00000019ff151219 */ /* 0x001fe20000011604 */
[----:B------:R-:W-:Y:S01]  /*da80*/  IMAD R25, R8, R216, R9 ;  /* 0x000000d808197224 */ /* 0x000fe200078e0209 */
[----:B-1----:R-:W0:Y:S01]  /*da90*/  @!P0 LDC R28, c[0x0][0xc50] ;  /* 0x00031400ff1c8b82 */ /* 0x002e220000000800 */
[----:B------:R-:W-:Y:S02]  /*daa0*/  IADD3 R4, P1, P3, R14, R2, R17 ;  /* 0x000000020e047210 */ /* 0x000fe40007b3e011 */
[----:B------:R-:W-:Y:S02]  /*dab0*/  IMAD.MOV R8, RZ, RZ, -R21 ;  /* 0x000000ffff087224 */ /* 0x000fe400078e0a15 */
[----:B------:R-:W-:-:S03]  /*dac0*/  IMAD.IADD R25, R15, 0x1, R25 ;  /* 0x000000010f197824 */ /* 0x000fc600078e0219 */
[----:B------:R-:W1:Y:S01]  /*dad0*/  @!P0 LDC R29, c[0x0][0xc54] ;  /* 0x00031500ff1d8b82 */ /* 0x000e620000000800 */
[----:B--2---:R-:W-:-:S05]  /*dae0*/  SEL R9, R24, RZ, P0 ;  /* 0x000000ff18097207 */ /* 0x004fca0000000000 */
[----:B---3--:R-:W-:-:S04]  /*daf0*/  IMAD.WIDE.U32 R2, R10, R9, RZ ;  /* 0x000000090a027225 */ /* 0x008fc800078e00ff */
[----:B------:R-:W-:Y:S02]  /*db00*/  IMAD R11, R11, R9, RZ ;  /* 0x000000090b0b7224 */ /* 0x000fe400078e02ff */
[----:B------:R-:W-:Y:S01]  /*db10*/  IMAD R9, R31, R8, R27 ;  /* 0x000000081f097224 */ /* 0x000fe200078e021b */
[----:B------:R-:W-:Y:S01]  /*db20*/  IADD3.X R8, R25, R23, R20, P1, P3 ;  /* 0x0000001719087210 */ /* 0x000fe20000fe6414 */
[----:B------:R-:W-:Y:S01]  /*db30*/  IMAD.IADD R11, R3, 0x1, R11 ;  /* 0x00000001030b7824 */ /* 0x000fe200078e020b */
[----:B------:R-:W-:Y:S01]  /*db40*/  IADD3 R2, P0, P1, R21, R4, R2 ;  /* 0x0000000415027210 */ /* 0x000fe2000791e002 */
[----:B----4-:R-:W-:Y:S01]  /*db50*/  IMAD R4, R13, R9, RZ ;  /* 0x000000090d047224 */ /* 0x010fe200078e02ff */
[----:B------:R-:W-:-:S04]  /*db60*/  SHF.R.S32.HI R21, RZ, 0x1f, R21 ;  /* 0x0000001fff157819 */ /* 0x000fc80000011415 */
        /* <DEDUP_REMOVED lines=9> */
.L_x_5390:
[----:B------:R-:W-:Y:S05]  /*dc00*/  BSYNC B1 ;  /* 0x0000000000017941 */ /* 0x000fea0003800000 */
.L_x_5389:
[----:B------:R-:W-:Y:S05]  /*dc10*/  @P2 BRA `(.L_x_5385) ;  /* 0x00000008004c2947 */ /* 0x000fea0003800000 */
[----:B------:R-:W2:Y:S01]  /*dc20*/  LDC R15, c[0x0][0xce8] ;  /* 0x00033a00ff0f7b82 */ /* 0x000ea20000000800 */
[----:B-1----:R-:W-:Y:S01]  /*dc30*/  SHF.R.S32.HI R3, RZ, 0x1f, R22 ;  /* 0x0000001fff037819 */ /* 0x002fe20000011416 */
        /* <DEDUP_REMOVED lines=14> */
[----:B------:R-:W-:Y:S02]  /*dd20*/  IMAD.IADD R13, R18, 0x1, R9 ;  /* 0x00000001120d7824 */ /* 0x000fe400078e0209 */
[----:B------:R-:W-:Y:S01]  /*dd30*/  IMAD R3, R212, UR5, R3 ;  /* 0x00000005d4037c24 */ /* 0x000fe2000f8e0203 */
[----:B------:R-:W-:Y:S01]  /*dd40*/  ULDC.64 UR4, c[0x0][0xbf0] ;  /* 0x0002fc0000047ab9 */ /* 0x000fe20000000a00 */
[----:B------:R-:W-:Y:S02]  /*dd50*/  IMAD.MOV.U32 R9, RZ, RZ, R13 ;  /* 0x000000ffff097224 */ /* 0x000fe400078e000d */
[----:B------:R-:W-:Y:S02]  /*dd60*/  IMAD R8, R216, UR4, RZ ;  /* 0x00000004d8087c24 */ /* 0x000fe4000f8e02ff */
[----:B------:R-:W-:Y:S02]  /*dd70*/  IMAD.WIDE.U32 R2, R211, UR4, R2 ;  /* 0x00000004d3027c25 */ /* 0x000fe4000f8e0002 */
[----:B------:R-:W1:Y:S02]  /*dd80*/  @P0 LDC R4, c[0x0][0xcec] ;  /* 0x00033b00ff040b82 */ /* 0x000e640000000800 */
[----:B------:R-:W-:-:S06]  /*dd90*/  IMAD.IADD R18, R17, 0x1, R18 ;  /* 0x0000000111127824 */ /* 0x000fcc00078e0212 */
[----:B------:R-:W2:Y:S01]  /*dda0*/  @P0 LDC R11, c[0x0][0xcf0] ;  /* 0x00033c00ff0b0b82 */ /* 0x000ea20000000800 */
[----:B-1----:R-:W-:-:S05]  /*ddb0*/  @P0 IMAD.HI.U32 R4, R13, R4, RZ ;  /* 0x000000040d040227 */ /* 0x002fca00078e00ff */
        /* <DEDUP_REMOVED lines=12> */
[----:B------:R-:W-:Y:S02]  /*de80*/  IMAD R15, R0, R15, RZ ;  /* 0x0000000f000f7224 */ /* 0x000fe400078e02ff */
[----:B------:R-:W-:Y:S02]  /*de90*/  IMAD.IADD R3, R3, 0x1, R13 ;  /* 0x0000000103037824 */ /* 0x000fe400078e020d */
        /* <DEDUP_REMOVED lines=15> */
[----:B------:R1:W2:Y:S01]  /*df90*/  SHFL.IDX PT, R2, R8, RZ, 0x181f ;  /* 0x00181fff08027589 */ /* 0x0002a200000e0000 */
[----:B------:R-:W-:Y:S01]  /*dfa0*/  VIADD R17, R9, 0x40 ;  /* 0x0000004009117836 */ /* 0x000fe20000000000 */
[----:B------:R-:W-:-:S02]  /*dfb0*/  SHF.R.S32.HI R12, RZ, 0x1f, R9 ;  /* 0x0000001fff0c7819 */ /* 0x000fc40000011409 */
[----:B------:R1:W3:Y:S01]  /*dfc0*/  SHFL.IDX PT, R0, R4, RZ, 0x181f ;  /* 0x00181fff04007589 */ /* 0x0002e200000e0000 */
        /* <DEDUP_REMOVED lines=21> */
.L_x_5392:
[----:B------:R-:W-:Y:S05]  /*e120*/  BSYNC B1 ;  /* 0x0000000000017941 */ /* 0x000fea0003800000 */
.L_x_5391:
        /* <DEDUP_REMOVED lines=21> */
.L_x_5394:
[----:B------:R-:W-:Y:S05]  /*e280*/  BSYNC B1 ;  /* 0x0000000000017941 */ /* 0x000fea0003800000 */
.L_x_5393:
        /* <DEDUP_REMOVED lines=21> */
.L_x_5396:
[----:B------:R-:W-:Y:S05]  /*e3e0*/  BSYNC B1 ;  /* 0x0000000000017941 */ /* 0x000fea0003800000 */
.L_x_5395:
[----:B0-----:R-:W-:Y:S01]  /*e3f0*/  VIADD R0, R18, 0x60 ;  /* 0x0000006012007836 */ /* 0x001fe20000000000 */
[----:B-1-3--:R-:W3:Y:S04]  /*e400*/  SHFL.IDX PT, R4, R4, 0x3, 0x181f ;  /* 0x00781f0004047f89 */ /* 0x00aee800000e0000 */
[----:B------:R-:W-:Y:S01]  /*e410*/  ISETP.GE.AND P0, PT, R0, R15, PT ;  /* 0x0000000f0000720c */ /* 0x000fe20003f06270 */
[----:B----4-:R4:W0:-:S12]  /*e420*/  SHFL.IDX PT, R2, R8, 0x3, 0x181f ;  /* 0x00781f0008027f89 */ /* 0x01081800000e0000 */
[----:B----4-:R-:W-:Y:S05]  /*e430*/  @P0 BRA `(.L_x_5385) ;  /* 0x0000000000440947 */ /* 0x010fea0003800000 */
[----:B------:R-:W-:Y:S02]  /*e440*/  ULDC UR4, c[0x0][0xbc8] ;  /* 0x0002f20000047ab9 */ /* 0x000fe40000000800 */
[----:B------:R-:W-:Y:S02]  /*e450*/  ISETP.GE.AND P3, PT, R9, UR4, PT ;  /* 0x0000000409007c0c */ /* 0x000fe4000bf66270 */
[----:B------:R-:W-:Y:S02]  /*e460*/  ISETP.GE.AND P2, PT, R17, UR4, PT ;  /* 0x0000000411007c0c */ /* 0x000fe4000bf46270 */
[----:B------:R-:W-:Y:S02]  /*e470*/  ISETP.GE.AND P1, PT, R13, UR4, PT ;  /* 0x000000040d007c0c */ /* 0x000fe4000bf26270 */
[----:B------:R-:W-:-:S07]  /*e480*/  ISETP.GE.AND P0, PT, R11, UR4, PT ;  /* 0x000000040b007c0c */ /* 0x000fce000bf06270 */
[----:B0-2---:R-:W-:-:S04]  /*e490*/  @!P3 LEA R8, P4, R9, R2, 0x1 ;  /* 0x000000020908b211 */ /* 0x005fc800078808ff */
[----:B---3--:R-:W-:Y:S02]  /*e4a0*/  @!P3 LEA.HI.X R9, R9, R4, R12, 0x1, P4 ;  /* 0x000000040909b211 */ /* 0x008fe400020f0c0c */
        /* <DEDUP_REMOVED lines=10> */
.L_x_5385:
[----:B------:R-:W-:Y:S05]  /*e550*/  BSYNC B0 ;  /* 0x0000000000007941 */ /* 0x000fea0003800000 */
.L_x_5375:
[----:B------:R-:W-:Y:S02]  /*e560*/  ULDC UR4, c[0x0][0xd3c] ;  /* 0x00034f0000047ab9 */ /* 0x000fe40000000800 */
[----:B------:R-:W-:-:S13]  /*e570*/  ISETP.GE.AND P0, PT, R7, UR4, PT ;  /* 0x0000000407007c0c */ /* 0x000fda000bf06270 */
[----:B------:R-:W-:Y:S05]  /*e580*/  @!P0 BRA `(.L_x_5397) ;  /* 0xffffff2800f48947 */ /* 0x000fea000383ffff */
[----:B------:R-:W-:Y:S05]  /*e590*/  EXIT ;  /* 0x000000000000794d */ /* 0x000fea0003800000 */
.L_x_5337:
[----:B------:R-:W-:-:S08]  /*e5a0*/  NOP ;  /* 0x0000000000007918 */ /* 0x000fd00000000000 */
[----:B--2---:R-:W0:-:S00]  /*e5b0*/  USETMAXREG.DEALLOC.CTAPOOL 0x18 ;  /* 0x00000018000079c8 */ /* 0x004e0000080e0500 */
        /* <DEDUP_REMOVED lines=16> */
.L_x_5398:
[----:B------:R-:W0:Y:S01]  /*e6c0*/  S2R R0, SR_TID.X ;  /* 0x0000000000007919 */ /* 0x000e220000002100 */
[----:B------:R-:W-:Y:S01]  /*e6d0*/  ULDC UR4, c[0x0][0xd3c] ;  /* 0x00034f0000047ab9 */ /* 0x000fe20000000800 */
[----:B------:R-:W-:Y:S01]  /*e6e0*/  IMAD.MOV.U32 R7, RZ, RZ, RZ ;  /* 0x000000ffff077224 */ /* 0x000fe200078e00ff */
[----:B------:R-:W1:Y:S01]  /*e6f0*/  S2UR UR6, SR_CTAID.X ;  /* 0x00000000000679c3 */ /* 0x000e620000002500 */
[----:B------:R-:W-:Y:S01]  /*e700*/  ULDC UR5, c[0x0][0xd38] ;  /* 0x00034e0000057ab9 */ /* 0x000fe20000000800 */
[----:B0-----:R-:W-:-:S04]  /*e710*/  LOP3.LUT R0, R0, 0x1f, RZ, 0xc0, !PT ;  /* 0x0000001f00007812 */ /* 0x001fc800078ec0ff */
[----:B------:R-:W-:-:S04]  /*e720*/  ISETP.NE.AND P0, PT, R0, 0x1f, PT ;  /* 0x0000001f0000780c */ /* 0x000fc80003f05270 */
[----:B------:R-:W-:-:S13]  /*e730*/  ISETP.GE.OR P1, PT, R0, UR4, !P0 ;  /* 0x0000000400007c0c */ /* 0x000fda000c726670 */
[----:B------:R-:W0:Y:S08]  /*e740*/  @!P1 LDC.64 R2, c[0x0][0xd80] ;  /* 0x00036000ff029b82 */ /* 0x000e300000000a00 */
        /* <DEDUP_REMOVED lines=35> */
.L_x_5402:
        /* <DEDUP_REMOVED lines=39> */
.L_x_5400:
        /* <DEDUP_REMOVED lines=12> */
.L_x_5403:
[----:B---34-:R-:W-:Y:S01]  /*ecb0*/  IMAD R3, R4, UR5, R8 ;  /* 0x0000000504037c24 */ /* 0x018fe2000f8e0208 */
[----:B-1----:R-:W-:Y:S01]  /*ecc0*/  ISETP.NE.AND P0, PT, R7, 0x1, PT ;  /* 0x000000010700780c */ /* 0x002fe20003f05270 */
[----:B------:R-:W-:-:S03]  /*ecd0*/  VIADD R13, R9, UR4 ;  /* 0x00000004090d7c36 */ /* 0x000fc60008000000 */
[----:B------:R1:W-:Y:S01]  /*ece0*/  STL [R1], R3 ;  /* 0x0000000301007387 */ /* 0x0003e20000100800 */
[----:B------:R-:W-:-:S03]  /*ecf0*/  IADD3 R4, -R3, UR6, RZ ;  /* 0x0000000603047c10 */ /* 0x000fc6000fffe1ff */
[----:B------:R1:W-:Y:S05]  /*ed00*/  STL [R1+0xc], R13 ;  /* 0x00000c0d01007387 */ /* 0x0003ea0000100800 */
[----:B------:R-:W-:Y:S05]  /*ed10*/  @!P0 BRA `(.L_x_5404) ;  /* 0x0000000000e08947 */ /* 0x000fea0003800000 */
[----:B0-2---:R-:W-:Y:S01]  /*ed20*/  IABS R6, R5 ;  /* 0x0000000500067213 */ /* 0x005fe20000000000 */
[----:B------:R-:W-:Y:S01]  /*ed30*/  IMAD.MOV.U32 R2, RZ, RZ, RZ ;  /* 0x000000ffff027224 */ /* 0x000fe200078e00ff */
[----:B------:R-:W-:Y:S02]  /*ed40*/  IABS R8, R7 ;  /* 0x0000000700087213 */ /* 0x000fe40000000000 */
[----:B------:R-:W0:Y:S08]  /*ed50*/  I2F.RP R9, R6 ;  /* 0x0000000600097306 */ /* 0x000e300000209400 */
[----:B------:R-:W-:Y:S08]  /*ed60*/  I2F.RP R12, R8 ;  /* 0x00000008000c7306 */ /* 0x000ff00000209400 */
[----:B0-----:R-:W1:Y:S02]  /*ed70*/  MUFU.RCP R9, R9 ;  /* 0x0000000900097308 */ /* 0x001e640000001000 */
[----:B-1----:R-:W-:-:S06]  /*ed80*/  VIADD R3, R9, 0xffffffe ;  /* 0x0ffffffe09037836 */ /* 0x002fcc0000000000 */
[----:B------:R-:W0:Y:S02]  /*ed90*/  F2I.FTZ.U32.TRUNC.NTZ R3, R3 ;  /* 0x0000000300037305 */ /* 0x000e24000021f000 */
[----:B0-----:R-:W-:-:S04]  /*eda0*/  IMAD.MOV R11, RZ, RZ, -R3 ;  /* 0x000000ffff0b7224 */ /* 0x001fc800078e0a03 */
[----:B------:R-:W-:-:S04]  /*edb0*/  IMAD R11, R11, R6, RZ ;  /* 0x000000060b0b7224 */ /* 0x000fc800078e02ff */
[----:B------:R-:W-:Y:S01]  /*edc0*/  IMAD.HI.U32 R10, R3, R11, R2 ;  /* 0x0000000b030a7227 */ /* 0x000fe200078e0002 */
[----:B------:R-:W-:Y:S01]  /*edd0*/  IABS R11, R4 ;  /* 0x00000004000b7213 */ /* 0x000fe20000000000 */
[----:B------:R-:W0:Y:S01]  /*ede0*/  MUFU.RCP R2, R12 ;  /* 0x0000000c00027308 */ /* 0x000e220000001000 */
[----:B------:R-:W-:-:S03]  /*edf0*/  IABS R3, R5 ;  /* 0x0000000500037213 */ /* 0x000fc60000000000 */
[----:B------:R-:W-:-:S04]  /*ee00*/  IMAD.HI.U32 R9, R10, R11, RZ ;  /* 0x0000000b0a097227 */ /* 0x000fc800078e00ff */
[----:B------:R-:W-:-:S04]  /*ee10*/  IMAD.MOV R14, RZ, RZ, -R3 ;  /* 0x000000ffff0e7224 */ /* 0x000fc800078e0a03 */
[----:B------:R-:W-:Y:S02]  /*ee20*/  IMAD R11, R9, R14, R11 ;  /* 0x0000000e090b7224 */ /* 0x000fe400078e020b */
[----:B0-----:R-:W-:-:S03]  /*ee30*/  VIADD R3, R2, 0xffffffe ;  /* 0x0ffffffe02037836 */ /* 0x001fc60000000000 */
[----:B------:R-:W-:Y:S01]  /*ee40*/  ISETP.GT.U32.AND P1, PT, R6, R11, PT ;  /* 0x0000000b0600720c */ /* 0x000fe20003f24070 */
[----:B------:R-:W-:Y:S02]  /*ee50*/  IMAD.MOV.U32 R2, RZ, RZ, RZ ;  /* 0x000000ffff027224 */ /* 0x000fe400078e00ff */
        /* <DEDUP_REMOVED lines=24> */
[----:B------:R-:W-:Y:S01]  /*efe0*/  ISETP.GE.U32.AND P0, PT, R3, R8, PT ;  /* 0x000000080300720c */ /* 0x000fe20003f06070 */
[----:B------:R-:W-:-:S04]  /*eff0*/  IMAD.MOV R3, RZ, RZ, -R9 ;  /* 0x000000ffff037224 */ /* 0x000fc800078e0a09 */
[----:B------:R-:W-:-:S08]  /*f000*/  IMAD R3, R5, R3, R4 ;  /* 0x0000000305037224 */ /* 0x000fd000078e0204 */
[----:B------:R-:W-:-:S04]  /*f010*/  @P0 VIADD R6, R6, 0x1 ;  /* 0x0000000106060836 */ /* 0x000fc80000000000 */
        /* <DEDUP_REMOVED lines=8> */
.L_x_5404:
        /* <DEDUP_REMOVED lines=15> */
[----:B------:R-:W-:Y:S02]  /*f190*/  IMAD.MOV R12, RZ, RZ, -R11 ;  /* 0x000000ffff0c7224 */ /* 0x000fe400078e0a0b */
[----:B------:R-:W-:Y:S01]  /*f1a0*/  IMAD.HI.U32 R11, R2, R3, RZ ;  /* 0x00000003020b7227 */ /* 0x000fe200078e00ff */
[----:B------:R-:W-:-:S03]  /*f1b0*/  LOP3.LUT R2, R4, R7, RZ, 0x3c, !PT ;  /* 0x0000000704027212 */ /* 0x000fc600078e3cff */
[----:B------:R-:W-:Y:S01]  /*f1c0*/  IMAD R3, R11, R12, R3 ;  /* 0x0000000c0b037224 */ /* 0x000fe200078e0203 */
[----:B------:R-:W-:-:S04]  /*f1d0*/  ISETP.GE.AND P2, PT, R2, RZ, PT ;  /* 0x000000ff0200720c */ /* 0x000fc80003f46270 */
        /* <DEDUP_REMOVED lines=11> */
[----:B------:R-:W-:-:S03]  /*f290*/  IMAD R7, R7, R11, R4 ;  /* 0x0000000b07077224 */ /* 0x000fc600078e0204 */
[----:B------:R-:W-:Y:S02]  /*f2a0*/  VIADDMNMX R6, R3, UR5, R6, PT ;  /* 0x0000000503067c46 */ /* 0x000fe4000b800106 */
[----:B------:R-:W-:Y:S02]  /*f2b0*/  IADD3 R8, R8, 0x1000000, R7 ;  /* 0x0100000008087810 */ /* 0x000fe40007ffe007 */
[----:B------:R-:W-:-:S04]  /*f2c0*/  IABS R9, R6 ;  /* 0x0000000600097213 */ /* 0x000fc80000000000 */
[----:B------:R-:W0:Y:S08]  /*f2d0*/  I2F.RP R10, R9 ;  /* 0x00000009000a7306 */ /* 0x000e300000209400 */
[----:B0-----:R-:W0:Y:S02]  /*f2e0*/  MUFU.RCP R10, R10 ;  /* 0x0000000a000a7308 */ /* 0x001e240000001000 */
[----:B0-----:R-:W-:Y:S01]  /*f2f0*/  VIADD R2, R10, 0xffffffe ;  /* 0x0ffffffe0a027836 */ /* 0x001fe20000000000 */
[----:B------:R-:W-:-:S05]  /*f300*/  IABS R10, R6 ;  /* 0x00000006000a7213 */ /* 0x000fca0000000000 */
[----:B------:R0:W1:Y:S02]  /*f310*/  F2I.FTZ.U32.TRUNC.NTZ R3, R2 ;  /* 0x0000000200037305 */ /* 0x000064000021f000 */
[----:B0-----:R-:W-:Y:S02]  /*f320*/  IMAD.MOV.U32 R2, RZ, RZ, RZ ;  /* 0x000000ffff027224 */ /* 0x001fe400078e00ff */
[----:B-1----:R-:W-:-:S04]  /*f330*/  IMAD.MOV R4, RZ, RZ, -R3 ;  /* 0x000000ffff047224 */ /* 0x002fc800078e0a03 */
[----:B------:R-:W-:Y:S01]  /*f340*/  IMAD R11, R4, R9, RZ ;  /* 0x00000009040b7224 */ /* 0x000fe200078e02ff */
[----:B------:R-:W-:-:S03]  /*f350*/  IABS R4, R7 ;  /* 0x0000000700047213 */ /* 0x000fc60000000000 */
[----:B------:R-:W-:-:S04]  /*f360*/  IMAD.HI.U32 R3, R3, R11, R2 ;  /* 0x0000000b03037227 */ /* 0x000fc800078e0002 */
        /* <DEDUP_REMOVED lines=16> */
.L_x_5405:
[----:B01----:R-:W-:-:S05]  /*f470*/  LOP3.LUT R2, RZ, R3, RZ, 0x33, !PT ;  /* 0x00000003ff027212 */ /* 0x003fca00078e33ff */
[----:B------:R-:W-:-:S05]  /*f480*/  IMAD.IADD R2, R5, 0x1, R2 ;  /* 0x0000000105027824 */ /* 0x000fca00078e0202 */
[----:B------:R1:W-:Y:S01]  /*f490*/  STL [R1+0x4], R2 ;  /* 0x0000040201007387 */ /* 0x0003e20000100800 */
[----:B------:R-:W-:Y:S05]  /*f4a0*/  BRA `(.L_x_5406) ;  /* 0x0000000000107947 */ /* 0x000fea0003800000 */
.L_x_5401:
[----:B------:R-:W-:Y:S01]  /*f4b0*/  IMAD.U32 R2, RZ, RZ, UR6 ;  /* 0x00000006ff027e24 */ /* 0x000fe2000f8e00ff */
[----:B------:R0:W-:Y:S04]  /*f4c0*/  STL [R1+0x4], RZ ;  /* 0x000004ff01007387 */ /* 0x0001e80000100800 */
[----:B------:R0:W-:Y:S04]  /*f4d0*/  STL [R1+0x8], RZ ;  /* 0x000008ff01007387 */ /* 0x0001e80000100800 */
[----:B------:R0:W-:Y:S02]  /*f4e0*/  STL [R1], R2 ;  /* 0x0000000201007387 */ /* 0x0001e40000100800 */
.L_x_5406:
        /* <DEDUP_REMOVED lines=10> */
.L_x_5399:
        /* <DEDUP_REMOVED lines=8> */
[----:B0-----:R-:W0:Y:S01]  /*f610*/  S2R R5, SR_TID.X ;  /* 0x0000000000057919 */ /* 0x001e220000002100 */
[----:B------:R-:W2:Y:S01]  /*f620*/  S2UR UR5, SR_CgaCtaId ;  /* 0x00000000000579c3 */ /* 0x000ea20000008800 */
[----:B------:R-:W-:Y:S01]  /*f630*/  UMOV UR4, 0x400 ;  /* 0x0000040000047882 */ /* 0x000fe20000000000 */
[----:B------:R-:W-:Y:S01]  /*f640*/  BSSY B8, `(.L_x_5407) ;  /* 0x0000675000087945 */ /* 0x000fe20003800000 */
[----:B------:R-:W-:Y:S01]  /*f650*/  ULDC UR40, c[0x0][0xc] ;  /* 0x0000030000287ab9 */ /* 0x000fe20000000800 */
[----:B------:R-:W-:Y:S01]  /*f660*/  ULDC.64 UR36, c[0x0][0x198] ;  /* 0x0000660000247ab9 */ /* 0x000fe20000000a00 */
[----:B--2---:R-:W-:-:S06]  /*f670*/  ULEA UR4, UR5, UR4, 0x18 ;  /* 0x0000000405047291 */ /* 0x004fcc000f8ec03f */
[----:B------:R-:W-:Y:S01]  /*f680*/  IMAD.U32 R18, RZ, RZ, UR4 ;  /* 0x00000004ff127e24 */ /* 0x000fe2000f8e00ff */
[C---:B0-----:R-:W-:Y:S01]  /*f690*/  LOP3.LUT R4, R5.reuse, 0x7f, RZ, 0xc0, !PT ;  /* 0x0000007f05047812 */ /* 0x041fe200078ec0ff */
[----:B---3--:R-:W-:-:S05]  /*f6a0*/  IMAD.SHL.U32 R0, R5, 0x8, RZ ;  /* 0x0000000805007824 */ /* 0x008fca00078e00ff */
[C---:B-1----:R-:W-:Y:S02]  /*f6b0*/  LOP3.LUT R2, R0.reuse, 0x1f8, RZ, 0xc0, !PT ;  /* 0x000001f800027812 */ /* 0x042fe400078ec0ff */
        /* <DEDUP_REMOVED lines=12> */
[----:B0-----:R-:W-:-:S03]  /*f780*/  LOP3.LUT R3, R0, 0x40, RZ, 0xfc, !PT ;  /* 0x0000004000037812 */ /* 0x001fc600078efcff */
[----:B------:R0:W-:Y:S01]  /*f790*/  STL [R1+0x10], RZ ;  /* 0x000010ff01007387 */ /* 0x0001e20000100800 */
[C---:B-1----:R-:W-:Y:S02]  /*f7a0*/  LOP3.LUT R2, R0.reuse, 0x80, RZ, 0xfc, !PT ;  /* 0x0000008000027812 */ /* 0x042fe400078efcff */
[----:B------:R-:W-:-:S07]  /*f7b0*/  LOP3.LUT R0, R0, 0xc0, RZ, 0xfc, !PT ;  /* 0x000000c000007812 */ /* 0x000fce00078efcff */
.L_x_5517:
[----:B--2---:R-:W2:Y:S01]  /*f7c0*/  LDL R0, [R1+0xc] ;  /* 0x00000c0001007983 */ /* 0x004ea20000100800 */
[----:B-1-3--:R-:W2:Y:S01]  /*f7d0*/  LDC.64 R2, c[0x0][0xd88] ;  /* 0x00036200ff027b82 */ /* 0x00aea20000000a00 */
[----:B------:R-:W-:Y:S05]  /*f7e0*/  YIELD ;  /* 0x0000000000007946 */ /* 0x000fea0003800000 */
[----:B------:R-:W-:Y:S01]  /*f7f0*/  ULDC.64 UR4, c[0x0][0xb20] ;  /* 0x0002c80000047ab9 */ /* 0x000fe20000000a00 */
[----:B0-----:R-:W-:Y:S01]  /*f800*/  IMAD.MOV.U32 R6, RZ, RZ, RZ ;  /* 0x000000ffff067224 */ /* 0x001fe200078e00ff */
        /* <DEDUP_REMOVED lines=22> */
[C---:B-1----:R-:W-:Y:S02]  /*f970*/  IADD3 R4, P4, R16.reuse, UR6, RZ ;  /* 0x0000000610047c10 */ /* 0x042fe4000ff9e0ff */
[----:B--2---:R-:W-:Y:S02]  /*f980*/  IADD3 R2, P3, R16, UR4, RZ ;  /* 0x0000000410027c10 */ /* 0x004fe4000ff7e0ff */
        /* <DEDUP_REMOVED lines=10> */
[----:B-1----:R-:W-:-:S04]  /*fa30*/  @P2 IADD3 R6, P3, R16, UR8, RZ ;  /* 0x0000000810062c10 */ /* 0x002fc8000ff7e0ff */
        /* <DEDUP_REMOVED lines=8> */
[----:B-1----:R-:W-:Y:S01]  /*fac0*/  IMAD.U32 R6, RZ, RZ, UR4 ;  /* 0x00000004ff067e24 */ /* 0x002fe2000f8e00ff */
[----:B--2---:R1:W-:Y:S01]  /*fad0*/  STL [R1+0x34], R9 ;  /* 0x0000340901007387 */ /* 0x0043e20000100800 */
[----:B------:R-:W-:Y:S05]  /*fae0*/  @P2 BRA `(.L_x_5408) ;  /* 0x0000000000142947 */ /* 0x000fea0003800000 */
[----:B------:R-:W-:Y:S05]  /*faf0*/  @!P1 BRA `(.L_x_5408) ;  /* 0x0000000000109947 */ /* 0x000fea0003800000 */
[----:B------:R-:W1:Y:S04]  /*fb00*/  LDG.E R7, desc[UR38][R2.64] ;  /* 0x0000002602077981 */ /* 0x000e68000c1e1900 */
[----:B------:R-:W1:Y:S02]  /*fb10*/  LDG.E R2, desc[UR38][R2.64+0x4] ;  /* 0x0000042602027981 */ /* 0x000e64000c1e1900 */
[----:B-1----:R-:W-:-:S05]  /*fb20*/  IMAD.IADD R9, R2, 0x1, -R7 ;  /* 0x0000000102097824 */ /* 0x002fca00078e0a07 */
[----:B------:R2:W-:Y:S02]  /*fb30*/  STL [R1+0x34], R9 ;  /* 0x0000340901007387 */ /* 0x0005e40000100800 */
.L_x_5408:
[----:B------:R-:W3:Y:S01]  /*fb40*/  LDL.LU R7, [R1+0x8] ;  /* 0x0000080001077983 */ /* 0x000ee20000300800 */
[----:B------:R-:W-:Y:S02]  /*fb50*/  ULDC.64 UR4, c[0x0][0xb18] ;  /* 0x0002c60000047ab9 */ /* 0x000fe40000000a00 */
[----:B------:R-:W-:-:S04]  /*fb60*/  ISETP.NE.U32.AND P1, PT, RZ, UR4, PT ;  /* 0x00000004ff007c0c */ /* 0x000fc8000bf25070 */
[----:B------:R-:W-:Y:S02]  /*fb70*/  ISETP.NE.AND.EX P1, PT, RZ, UR5, PT, P1 ;  /* 0x00000005ff007c0c */ /* 0x000fe4000bf25310 */
[C---:B---3--:R-:W-:Y:S02]  /*fb80*/  LOP3.LUT R3, R7.reuse, 0xff000000, RZ, 0xc0, !PT ;  /* 0xff00000007037812 */ /* 0x048fe400078ec0ff */
        /* <DEDUP_REMOVED lines=10> */
[----:B---3--:R-:W-:-:S05]  /*fc30*/  IADD3.X R7, R10, UR5, RZ, P0, !PT ;  /* 0x000000050a077c10 */ /* 0x008fca00087fe4ff */
[----:B------:R3:W5:Y:S01]  /*fc40*/  LDG.E R6, desc[UR38][R6.64] ;  /* 0x0000002606067981 */ /* 0x000762000c1e1900 */
[----:B------:R-:W-:Y:S05]  /*fc50*/  BRA `(.L_x_5410) ;  /* 0x0000000000107947 */ /* 0x000fea0003800000 */
.L_x_5409:
[----:B------:R-:W-:Y:S05]  /*fc60*/  @!P0 BRA `(.L_x_5410) ;  /* 0x00000000000c8947 */ /* 0x000fea0003800000 */
[----:B------:R-:W4:Y:S04]  /*fc70*/  LDG.E R6, desc[UR38][R4.64] ;  /* 0x0000002604067981 */ /* 0x000f28000c1e1900 */
[----:B------:R-:W4:Y:S02]  /*fc80*/  LDG.E R4, desc[UR38][R4.64+0x4] ;  /* 0x0000042604047981 */ /* 0x000f24000c1e1900 */
[----:B----4-:R-:W-:-:S07]  /*fc90*/  IMAD.IADD R6, R4, 0x1, -R6 ;  /* 0x0000000104067824 */ /* 0x010fce00078e0a06 */
.L_x_5410:
[----:B------:R-:W4:Y:S01]  /*fca0*/  LDL R5, [R1+0x4] ;  /* 0x0000040001057983 */ /* 0x000f220000100800 */
[----:B-----5:R-:W-:Y:S01]  /*fcb0*/  IMAD.IADD R6, R6, 0x1, -R0 ;  /* 0x0000000106067824 */ /* 0x020fe200078e0a00 */
[----:B------:R-:W-:Y:S01]  /*fcc0*/  BSSY B0, `(.L_x_5411) ;  /* 0x000003a000007945 */ /* 0x000fe20003800000 */
[----:B------:R-:W0:Y:S02]  /*fcd0*/  LDC R0, c[0x0][0x448] ;  /* 0x00011200ff007b82 */ /* 0x000e240000000800 */
[----:B0-----:R-:W-:-:S13]  /*fce0*/  ISETP.NE.AND P0, PT, R0, 0x1, PT ;  /* 0x000000010000780c */ /* 0x001fda0003f05270 */
[----:B---3--:R-:W0:Y:S08]  /*fcf0*/  @P0 LDC R2, c[0x0][0x44c] ;  /* 0x00011300ff020b82 */ /* 0x008e300000000800 */
[----:B------:R-:W3:Y:S01]  /*fd00*/  @P0 LDC R4, c[0x0][0x450] ;  /* 0x00011400ff040b82 */ /* 0x000ee20000000800 */
[----:B----4-:R-:W-:Y:S02]  /*fd10*/  IMAD.SHL.U32 R0, R5, 0x80, RZ ;  /* 0x0000008005007824 */ /* 0x010fe400078e00ff */
[----:B------:R-:W-:-:S02]  /*fd20*/  IMAD.MOV.U32 R5, RZ, RZ, RZ ;  /* 0x000000ffff057224 */ /* 0x000fc400078e00ff */
[----:B------:R-:W-:Y:S02]  /*fd30*/  VIADD R0, R0, 0x7f ;  /* 0x0000007f00007836 */ /* 0x000fe40000000000 */
[----:B------:R-:W-:Y:S02]  /*fd40*/  IMAD.MOV.U32 R10, RZ, RZ, R5 ;  /* 0x000000ffff0a7224 */ /* 0x000fe400078e0005 */
[----:B0-----:R-:W-:-:S05]  /*fd50*/  @P0 IMAD.HI.U32 R2, R0, R2, RZ ;  /* 0x0000000200020227 */ /* 0x001fca00078e00ff */
[----:B---3--:R-:W-:Y:S01]  /*fd60*/  @P0 SHF.R.U32.HI R0, RZ, R4, R2 ;  /* 0x00000004ff000219 */ /* 0x008fe20000011602 */
[C---:B------:R-:W-:Y:S01]  /*fd70*/  VIADD R4, R6.reuse, 0x5f ;  /* 0x0000005f06047836 */ /* 0x040fe20000000000 */
[----:B------:R-:W-:Y:S02]  /*fd80*/  IADD3 R2, R6, 0x60, -R9 ;  /* 0x0000006006027810 */ /* 0x000fe40007ffe809 */
[----:B-12---:R-:W-:-:S03]  /*fd90*/  LOP3.LUT R9, R3, 0xff, RZ, 0xc0, !PT ;  /* 0x000000ff03097812 */ /* 0x006fc600078ec0ff */
[----:B------:R-:W-:Y:S02]  /*fda0*/  IMAD.IADD R2, R2, 0x1, R0 ;  /* 0x0000000102027824 */ /* 0x000fe400078e0200 */
[----:B------:R-:W-:-:S04]  /*fdb0*/  IMAD.HI R0, R4, 0x2aaaaaab, RZ ;  /* 0x2aaaaaab04007827 */ /* 0x000fc800078e02ff */
[----:B------:R-:W-:Y:S01]  /*fdc0*/  IMAD.HI R2, R2, 0x2aaaaaab, RZ ;  /* 0x2aaaaaab02027827 */ /* 0x000fe200078e02ff */
[----:B------:R-:W-:-:S04]  /*fdd0*/  SHF.R.U32.HI R4, RZ, 0x1f, R0 ;  /* 0x0000001fff047819 */ /* 0x000fc80000011600 */
[----:B------:R-:W-:Y:S02]  /*fde0*/  LEA.HI.SX32 R4, R0, R4, 0x1c ;  /* 0x0000000400047211 */ /* 0x000fe400078fe2ff */
[----:B------:R-:W-:-:S04]  /*fdf0*/  SHF.R.U32.HI R0, RZ, 0x1f, R2 ;  /* 0x0000001fff007819 */ /* 0x000fc80000011602 */
[----:B------:R-:W-:-:S04]  /*fe00*/  LEA.HI.SX32 R0, R2, R0, 0x1c ;  /* 0x0000000002007211 */ /* 0x000fc800078fe2ff */
[----:B------:R-:W-:Y:S02]  /*fe10*/  VIMNMX R8, R4, R0, PT ;  /* 0x0000000004087248 */ /* 0x000fe40003fe0100 */
[----:B------:R-:W-:Y:S02]  /*fe20*/  SHF.R.U32.HI R0, RZ, 0x10, R3 ;  /* 0x00000010ff007819 */ /* 0x000fe40000011603 */
[----:B------:R-:W-:Y:S01]  /*fe30*/  ISETP.GE.AND P1, PT, R8, 0x1, PT ;  /* 0x000000010800780c */ /* 0x000fe20003f26270 */
[----:B------:R0:W-:Y:S01]  /*fe40*/  STL [R1+0x3c], R8 ;  /* 0x00003c0801007387 */ /* 0x0001e20000100800 */
[----:B------:R-:W-:-:S03]  /*fe50*/  ISETP.NE.AND P0, PT, R0, RZ, PT ;  /* 0x000000ff0000720c */ /* 0x000fc60003f05270 */
[----:B------:R0:W-:Y:S04]  /*fe60*/  STL [R1+0x44], R5 ;  /* 0x0000440501007387 */ /* 0x0001e80000100800 */
[----:B------:R0:W-:Y:S06]  /*fe70*/  STL [R1+0x74], R9 ;  /* 0x0000740901007387 */ /* 0x0001ec0000100800 */
[----:B------:R-:W1:Y:S01]  /*fe80*/  @!P0 LDC R0, c[0x0][0xae8] ;  /* 0x0002ba00ff008b82 */ /* 0x000e620000000800 */
        /* <DEDUP_REMOVED lines=29> */
.L_x_5412:
[----:B------:R-:W-:Y:S05]  /*10060*/  BSYNC B0 ;  /* 0x0000000000007941 */ /* 0x000fea0003800000 */
.L_x_5411:
        /* <DEDUP_REMOVED lines=12> */
[----:B------:R-:W1:Y:S01]  /*10130*/  S2R R3, SR_LANEID ;  /* 0x0000000000037919 */ /* 0x000e620000000000 */
[----:B------:R-:W-:Y:S02]  /*10140*/  VOTEU.ANY UR4, UPT, PT ;  /* 0x0000000000047886 */ /* 0x000fe400038e0100 */
[----:B------:R-:W1:Y:S08]  /*10150*/  FLO.U32 R0, UR4 ;  /* 0x0000000400007d00 */ /* 0x000e7000080e0000 */
[----:B0-----:R-:W0:Y:S01]  /*10160*/  POPC R5, UR4 ;  /* 0x0000000400057d09 */ /* 0x001e220008000000 */
[----:B-1----:R-:W-:-:S02]  /*10170*/  ISETP.EQ.U32.AND P0, PT, R0, R3, PT ;  /* 0x000000030000720c */ /* 0x002fc40003f02070 */
[----:B------:R-:W0:Y:S11]  /*10180*/  LDC.64 R2, c[0x0][0xd60] ;  /* 0x00035800ff027b82 */ /* 0x000e360000000a00 */
[----:B0-----:R-:W3:Y:S01]  /*10190*/  @P0 ATOMG.E.ADD.STRONG.GPU PT, R3, desc[UR38][R2.64], R5 ;  /* 0x00000005020309a8 */ /* 0x001ee200081ee1e6 */
[----:B------:R-:W0:Y:S02]  /*101a0*/  S2R R4, SR_LTMASK ;  /* 0x0000000000047919 */ /* 0x000e240000003900 */
[----:B0-----:R-:W-:-:S04]  /*101b0*/  LOP3.LUT R4, R4, UR4, RZ, 0xc0, !PT ;  /* 0x0000000404047c12 */ /* 0x001fc8000f8ec0ff */
[----:B------:R-:W0:Y:S01]  /*101c0*/  POPC R7, R4 ;  /* 0x0000000400077309 */ /* 0x000e220000000000 */
[----:B---3--:R-:W0:Y:S02]  /*101d0*/  SHFL.IDX PT, R0, R3, R0, 0x1f ;  /* 0x00001f0003007589 */ /* 0x008e2400000e0000 */
[----:B0-----:R-:W-:-:S05]  /*101e0*/  IADD3 R0, R0, UR40, R7 ;  /* 0x0000002800007c10 */ /* 0x001fca000fffe007 */
[----:B------:R0:W-:Y:S01]  /*101f0*/  STL [R1], R0 ;  /* 0x0000000001007387 */ /* 0x0001e20000100800 */
[----:B------:R-:W-:Y:S05]  /*10200*/  BRA `(.L_x_5415) ;  /* 0x0000004800647947 */ /* 0x000fea0003800000 */
.L_x_5414:
        /* <DEDUP_REMOVED lines=20> */
.L_x_5417:
[----:B------:R-:W-:Y:S05]  /*10350*/  BSYNC B6 ;  /* 0x0000000000067941 */ /* 0x000fea0003800000 */
.L_x_5416:
        /* <DEDUP_REMOVED lines=9> */
[----:B------:R-:W-:Y:S02]  /*103f0*/  IMAD.U32 R4, RZ, RZ, UR6 ;  /* 0x00000006ff047e24 */ /* 0x000fe4000f8e00ff */
[----:B0-----:R-:W-:Y:S02]  /*10400*/  IMAD.U32 R5, RZ, RZ, UR7 ;  /* 0x00000007ff057e24 */ /* 0x001fe4000f8e00ff */
[----:B------:R-:W-:Y:S02]  /*10410*/  IMAD.U32 R6, RZ, RZ, UR8 ;  /* 0x00000008ff067e24 */ /* 0x000fe4000f8e00ff */
[----:B------:R-:W-:-:S02]  /*10420*/  IMAD.U32 R7, RZ, RZ, UR9 ;  /* 0x00000009ff077e24 */ /* 0x000fc4000f8e00ff */
[----:B--2---:R-:W-:Y:S02]  /*10430*/  IMAD.U32 R10, RZ, RZ, UR4 ;  /* 0x00000004ff0a7e24 */ /* 0x004fe4000f8e00ff */
[----:B------:R-:W-:Y:S02]  /*10440*/  IMAD.U32 R11, RZ, RZ, UR5 ;  /* 0x00000005ff0b7e24 */ /* 0x000fe4000f8e00ff */
[----:B------:R-:W-:Y:S02]  /*10450*/  IMAD.MOV.U32 R8, RZ, RZ, 0x70 ;  /* 0x00000070ff087424 */ /* 0x000fe400078e00ff */
[----:B------:R-:W-:Y:S02]  /*10460*/  IMAD.MOV.U32 R12, RZ, RZ, 0x1 ;  /* 0x00000001ff0c7424 */ /* 0x000fe400078e00ff */
[----:B-1----:R-:W-:-:S07]  /*10470*/  IMAD.MOV.U32 R13, RZ, RZ, RZ ;  /* 0x000000ffff0d7224 */ /* 0x002fce00078e00ff */
[----:B------:R-:W-:-:S07]  /*10480*/  LEPC R20, `(.L_x_5420) ;  /* 0x000000001014794e */ /* 0x000fce0000000000 */
[----:B---3--:R-:W-:Y:S05]  /*10490*/  CALL.ABS.NOINC R2 ;  /* 0x0000000002007343 */ /* 0x008fea0003c00000 */
.L_x_5420:
        /* <DEDUP_REMOVED lines=16> */
.L_x_5419:
[----:B------:R-:W-:Y:S05]  /*105a0*/  BSYNC B6 ;  /* 0x0000000000067941 */ /* 0x000fea0003800000 */
.L_x_5418:
[----:B------:R-:W3:Y:S01]  /*105b0*/  LDL.LU R4, [R1+0x1c] ;  /* 0x00001c0001047983 */ /* 0x000ee20000300800 */
[----:B------:R-:W-:-:S03]  /*105c0*/  ULDC.64 UR4, c[0x0][0xaf0] ;  /* 0x0002bc0000047ab9 */ /* 0x000fc60000000a00 */
[----:B------:R-:W4:Y:S01]  /*105d0*/  LDL R7, [R1+0x8] ;  /* 0x0000080001077983 */ /* 0x000f220000100800 */
[----:B------:R-:W-:-:S03]  /*105e0*/  ISETP.NE.U32.AND P0, PT, RZ, UR4, PT ;  /* 0x00000004ff007c0c */ /* 0x000fc6000bf05070 */
[----:B------:R-:W5:Y:S01]  /*105f0*/  LDL R0, [R1+0x40] ;  /* 0x0000400001007983 */ /* 0x000f620000100800 */
[----:B------:R-:W-:-:S13]  /*10600*/  ISETP.NE.AND.EX P0, PT, RZ, UR5, PT, P0 ;  /* 0x00000005ff007c0c */ /* 0x000fda000bf05300 */
[----:B------:R-:W-:-:S04]  /*10610*/  @P0 IADD3 R2, P1, R16, UR4, RZ ;  /* 0x0000000410020c10 */ /* 0x000fc8000ff3e0ff */
[----:B---3--:R-:W-:Y:S01]  /*10620*/  @P0 IADD3.X R3, R4, UR5, RZ, P1, !PT ;  /* 0x0000000504030c10 */ /* 0x008fe20008ffe4ff */
[----:B------:R-:W-:-:S04]  /*10630*/  ULDC.64 UR4, c[0x0][0xb00] ;  /* 0x0002c00000047ab9 */ /* 0x000fc80000000a00 */
[----:B----4-:R1:W0:Y:S02]  /*10640*/  @P0 LDG.E R7, desc[UR38][R2.64] ;  /* 0x0000002602070981 */ /* 0x010224000c1e1900 */
        /* <DEDUP_REMOVED lines=14> */
.L_x_5534:
[----:B------:R3:W-:Y:S01]  /*10730*/  STL [R1+0x30], R0 ;  /* 0x0000300001007387 */ /* 0x0007e20000100800 */
[----:B-1----:R-:W-:Y:S02]  /*10740*/  ISETP.NE.AND P0, PT, R14, RZ, PT ;  /* 0x000000ff0e00720c */ /* 0x002fe40003f05270 */
[----:B------:R-:W-:Y:S02]  /*10750*/  PLOP3.LUT P1, PT, PT, PT, PT, 0x8, 0x0 ;  /* 0x000000000000781c */ /* 0x000fe40003f2e170 */
[----:B------:R-:W-:-:S11]  /*10760*/  LOP3.LUT R19, R19, 0xfffffffe, RZ, 0xc0, !PT ;  /* 0xfffffffe13137812 */ /* 0x000fd600078ec0ff */
[----:B------:R-:W-:Y:S01]  /*10770*/  @P1 LOP3.LUT R19, R19, 0x1, RZ, 0xfc, !PT ;  /* 0x0000000113131812 */ /* 0x000fe200078efcff */
[----:B---3--:R-:W-:Y:S06]  /*10780*/  @P0 BRA `(.L_x_5422) ;  /* 0x00000004000c0947 */ /* 0x008fec0003800000 */
[----:B------:R-:W-:-:S03]  /*10790*/  UMOV UR4, 0xffffffff ;  /* 0xffffffff00047882 */ /* 0x000fc60000000000 */
[----:B------:R-:W-:Y:S05]  /*107a0*/  BRA.DIV UR4, `(.L_x_5423) ;  /* 0x0000005e04547947 */ /* 0x000fea000b800000 */
[----:B------:R-:W-:-:S13]  /*107b0*/  ELECT P6, URZ, PT ;  /* 0x00000000003f782f */ /* 0x000fda00038c0000 */
.L_x_5537:
        /* <DEDUP_REMOVED lines=24> */
.L_x_5424:
[----:B------:R-:W3:Y:S04]  /*10940*/  LDL R0, [R1+0x10] ;  /* 0x0000100001007983 */ /* 0x000ee80000100800 */
[----:B-1----:R-:W4:Y:S01]  /*10950*/  LDL R2, [R1+0x18] ;  /* 0x0000180001027983 */ /* 0x002f220000100800 */
[----:B---3--:R-:W-:Y:S01]  /*10960*/  IMAD R0, R0, 0x8, R18 ;  /* 0x0000000800007824 */ /* 0x008fe200078e0212 */
[----:B----4-:R-:W-:-:S04]  /*10970*/  SHF.L.U32 R2, R2, 0x1f, RZ ;  /* 0x0000001f02027819 */ /* 0x010fc800000006ff */
[----:B------:R-:W1:Y:S02]  /*10980*/  SYNCS.PHASECHK.TRANS64.TRYWAIT P0, [R0+URZ+0x32440], R2 ;  /* 0x03244002000075a7 */ /* 0x000e64000800017f */
[----:B-1----:R-:W-:Y:S05]  /*10990*/  @!P0 BRA `(.L_x_5425) ;  /* 0x0000005800f88947 */ /* 0x002fea0003800000 */
.L_x_5538:
[----:B------:R-:W3:Y:S02]  /*109a0*/  S2R R3, SR_TID.X ;  /* 0x0000000000037919 */ /* 0x000ee40000002100 */
[----:B---3--:R-:W-:-:S04]  /*109b0*/  LOP3.LUT R3, R3, 0x7f, RZ, 0xc0, !PT ;  /* 0x0000007f03037812 */ /* 0x008fc800078ec0ff */
[----:B------:R-:W-:-:S13]  /*109c0*/  ISETP.NE.AND P0, PT, R3, RZ, PT ;  /* 0x000000ff0300720c */ /* 0x000fda0003f05270 */
        /* <DEDUP_REMOVED lines=8> */
.L_x_5426:
[----:B0-----:R-:W3:Y:S04]  /*10a50*/  LDL R4, [R1+0x10] ;  /* 0x0000100001047983 */ /* 0x001ee80000100800 */
[----:B------:R-:W4:Y:S04]  /*10a60*/  LDL R3, [R1+0x30] ;  /* 0x0000300001037983 */ /* 0x000f280000100800 */
[----:B-1----:R-:W2:Y:S01]  /*10a70*/  LDL R2, [R1+0x20] ;  /* 0x0000200001027983 */ /* 0x002ea20000100800 */
        /* <DEDUP_REMOVED lines=11> */
[----:B---3--:R-:W-:Y:S01]  /*10b30*/  IMAD R0, R4, 0x3000, R18 ;  /* 0x0000300004007824 */ /* 0x008fe200078e0212 */
[----:B----4-:R-:W-:-:S04]  /*10b40*/  R2UR UR11, R3 ;  /* 0x00000000030b72ca */ /* 0x010fc800000e0000 */
[----:B------:R-:W-:Y:S02]  /*10b50*/  R2UR UR8, R0 ;  /* 0x00000000000872ca */ /* 0x000fe400000e0000 */
[----:B--2---:R-:W-:-:S11]  /*10b60*/  R2UR UR4, R2 ;  /* 0x00000000020472ca */ /* 0x004fd600000e0000 */
[----:B------:R-:W-:Y:S02]  /*10b70*/  UIADD3 UR8, UR8, 0x1c400, URZ ;  /* 0x0001c40008087890 */ /* 0x000fe4000fffe03f */
[----:B------:R-:W-:-:S03]  /*10b80*/  UIMAD UR11, UR11, 0x60, UR4 ;  /* 0x000000600b0b78a4 */ /* 0x000fc6000f8e0204 */
[----:B------:R-:W-:-:S06]  /*10b90*/  UMOV UR4, 0x0 ;  /* 0x0000000000047882 */ /* 0x000fcc0000000000 */
[----:B------:R1:W-:Y:S02]  /*10ba0*/  UTMALDG.4D [UR8], [UR6], desc[UR4] ;  /* 0x00000408060075b4 */ /* 0x0003e40008019000 */
[----:B-1----:R-:W-:Y:S01]  /*10bb0*/  NOP ;  /* 0x0000000000007918 */ /* 0x002fe20000000000 */
.L_x_5422:
[----:B0-----:R-:W3:Y:S04]  /*10bc0*/  LDL.LU R4, [R1+0x28] ;  /* 0x0000280001047983 */ /* 0x001ee80000300800 */
[----:B------:R-:W4:Y:S04]  /*10bd0*/  LDL.LU R3, [R1+0x48] ;  /* 0x0000480001037983 */ /* 0x000f280000300800 */
[----:B------:R-:W5:Y:S01]  /*10be0*/  LDL R2, [R1+0x2c] ;  /* 0x00002c0001027983 */ /* 0x000f620000100800 */
        /* <DEDUP_REMOVED lines=10> */
[----:B------:R5:W-:Y:S02]  /*10c90*/  STL [R1+0x38], R0 ;  /* 0x0000380001007387 */ /* 0x000be40000100800 */
[----:B-----5:R-:W-:-:S05]  /*10ca0*/  SHF.R.S32.HI R0, RZ, 0x1f, R2 ;  /* 0x0000001fff007819 */ /* 0x020fca0000011402 */
        /* <DEDUP_REMOVED lines=19> */
.L_x_5428:
[----:B------:R-:W-:Y:S05]  /*10de0*/  BSYNC B6 ;  /* 0x0000000000067941 */ /* 0x000fea0003800000 */
.L_x_5427:
[----:B--2---:R-:W2:Y:S01]  /*10df0*/  LDL R10, [R1+0x4] ;  /* 0x00000400010a7983 */ /* 0x004ea20000100800 */
        /* <DEDUP_REMOVED lines=15> */
[----:B------:R-:W0:Y:S03]  /*10ef0*/  @P0 LDC R2, c[0x0][0x44c] ;  /* 0x00011300ff020b82 */ /* 0x000e260000000800 */
[----:B--2---:R-:W-:-:S04]  /*10f00*/  IMAD R5, R10, 0x80, R0 ;  /* 0x000000800a057824 */ /* 0x004fc800078e0200 */
        /* <DEDUP_REMOVED lines=30> */
[C---:B0-----:R-:W-:Y:S01]  /*110f0*/  IMAD.WIDE.U32 R4, R0.reuse, UR4, R2 ;  /* 0x0000000400047c25 */ /* 0x041fe2000f8e0002 */
        /* <DEDUP_REMOVED lines=14> */
[----:B------:R-:W0:Y:S03]  /*111e0*/  SHFL.IDX PT, R5, R3, RZ, 0x181f ;  /* 0x00181fff03057589 */ /* 0x000e2600000e0000 */
[----:B------:R-:W-:Y:S02]  /*111f0*/  IMAD R10, R10, 0x80, R6 ;  /* 0x000000800a0a7824 */ /* 0x000fe400078e0206 */
[----:B------:R-:W1:Y:S04]  /*11200*/  SHFL.IDX PT, R6, R3, 0x1, 0x181f ;  /* 0x00381f0003067f89 */ /* 0x000e6800000e0000 */
[----:B------:R-:W-:Y:S01]  /*11210*/  STL [R1+0x4], R10 ;  /* 0x0000040a01007387 */ /* 0x000fe20000100800 */
[----:B--2---:R-:W-:-:S05]  /*11220*/  IMAD R0, R11, R7, RZ ;  /* 0x000000070b007224 */ /* 0x004fca00078e02ff */
[C---:B------:R-:W-:Y:S01]  /*11230*/  ISETP.GE.AND P1, PT, R10.reuse, R0, PT ;  /* 0x000000000a00720c */ /* 0x040fe20003f26270 */
[----:B------:R-:W2:Y:S01]  /*11240*/  SHFL.IDX PT, R7, R2, 0x1, 0x181f ;  /* 0x00381f0002077f89 */ /* 0x000ea200000e0000 */
[----:B------:R-:W-:-:S11]  /*11250*/  VIADD R11, R10, 0x10 ;  /* 0x000000100a0b7836 */ /* 0x000fd60000000000 */
        /* <DEDUP_REMOVED lines=71> */
.L_x_5555:
        /* <DEDUP_REMOVED lines=12> */
.L_x_5430:
        /* <DEDUP_REMOVED lines=37> */
.L_x_5432:
[----:B------:R-:W-:Y:S05]  /*119e0*/  BSYNC B6 ;  /* 0x0000000000067941 */ /* 0x000fea0003800000 */
.L_x_5431:
        /* <DEDUP_REMOVED lines=10> */
[----:B--2---:R-:W-:-:S12]  /*11a90*/  IMAD.MOV.U32 R3, RZ, RZ, R5 ;  /* 0x000000ffff037224 */ /* 0x004fd800078e0005 */
        /* <DEDUP_REMOVED lines=12> */
[----:B0-----:R-:W-:-:S04]  /*11b60*/  @P0 SHF.R.U32.HI R0, RZ, R5, R4 ;  /* 0x00000005ff000219 */ /* 0x001fc80000011604 */
[--C-:B------:R-:W-:Y:S01]  /*11b70*/  SHF.R.S32.HI R4, RZ, 0x1f, R0.reuse ;  /* 0x0000001fff047819 */ /* 0x100fe20000011400 */
[----:B------:R-:W-:Y:S02]  /*11b80*/  IMAD.MOV R6, RZ, RZ, -R0 ;  /* 0x000000ffff067224 */ /* 0x000fe400078e0a00 */
[----:B------:R-:W-:-:S04]  /*11b90*/  IMAD.WIDE.U32 R2, R0, UR4, R2 ;  /* 0x0000000400027c25 */ /* 0x000fc8000f8e0002 */
[----:B------:R-:W-:Y:S02]  /*11ba0*/  IMAD R4, R4, UR4, RZ ;  /* 0x0000000404047c24 */ /* 0x000fe4000f8e02ff */
[----:B------:R-:W-:Y:S02]  /*11bb0*/  IMAD R6, R7, R6, R8 ;  /* 0x0000000607067224 */ /* 0x000fe400078e0208 */
[----:B------:R-:W-:Y:S01]  /*11bc0*/  IMAD R0, R0, UR5, R4 ;  /* 0x0000000500007c24 */ /* 0x000fe2000f8e0204 */
[----:B------:R-:W-:Y:S01]  /*11bd0*/  ULDC.64 UR4, c[0x0][0x3c8] ;  /* 0x0000f20000047ab9 */ /* 0x000fe20000000a00 */
[----:B-1----:R-:W-:Y:S02]  /*11be0*/  IMAD.SHL.U32 R8, R9, 0x8, RZ ;  /* 0x0000000809087824 */ /* 0x002fe400078e00ff */
        /* <DEDUP_REMOVED lines=99> */
.L_x_5573:
        /* <DEDUP_REMOVED lines=14> */
.L_x_5435:
[----:B------:R-:W-:Y:S05]  /*12300*/  BSYNC B0 ;  /* 0x0000000000007941 */ /* 0x000fea0003800000 */
.L_x_5434:
[----:B------:R-:W-:Y:S01]  /*12310*/  NOP ;  /* 0x0000000000007918 */ /* 0x000fe20000000000 */
[----:B------:R-:W-:-:S13]  /*12320*/  PLOP3.LUT P0, PT, PT, PT, PT, 0x80, 0x0 ;  /* 0x000000000000781c */ /* 0x000fda0003f0f070 */
.L_x_5436:
        /* <DEDUP_REMOVED lines=18> */
.L_x_5574:
[----:B------:R-:W-:Y:S05]  /*12450*/  BSYNC B0 ;  /* 0x0000000000007941 */ /* 0x000fea0003800000 */
.L_x_5437:
[----:B------:R-:W-:Y:S01]  /*12460*/  LOP3.LUT P0, RZ, R19, 0x1, RZ, 0xc0, !PT ;  /* 0x0000000113ff7812 */ /* 0x000fe2000780c0ff */
[----:B------:R-:W-:-:S12]  /*12470*/  BSSY B0, `(.L_x_5439) ;  /* 0x000005b000007945 */ /* 0x000fd80003800000 */
[----:B------:R-:W-:Y:S05]  /*12480*/  @!P0 BRA `(.L_x_5440) ;  /* 0x0000000400648947 */ /* 0x000fea0003800000 */
[----:B------:R-:W3:Y:S04]  /*12490*/  LDL R2, [R1+0x10] ;  /* 0x0000100001027983 */ /* 0x000ee80000100800 */
[----:B------:R-:W0:Y:S01]  /*124a0*/  LDL R4, [R1+0x18] ;  /* 0x0000180001047983 */ /* 0x000e220000100800 */
[----:B------:R-:W1:Y:S01]  /*124b0*/  S2R R3, SR_TID.X ;  /* 0x0000000000037919 */ /* 0x000e620000002100 */
[----:B------:R-:W-:Y:S01]  /*124c0*/  BSSY B1, `(.L_x_5441) ;  /* 0x0000007000017945 */ /* 0x000fe20003800000 */
[----:B-1----:R-:W-:-:S04]  /*124d0*/  LOP3.LUT R3, R3, 0x7f, RZ, 0xc0, !PT ;  /* 0x0000007f03037812 */ /* 0x002fc800078ec0ff */
[----:B------:R-:W-:Y:S01]  /*124e0*/  ISETP.NE.AND P1, PT, R3, RZ, PT ;  /* 0x000000ff0300720c */ /* 0x000fe20003f25270 */
[----:B---3--:R-:W-:Y:S01]  /*124f0*/  IMAD R2, R2, 0x8, R18 ;  /* 0x0000000802027824 */ /* 0x008fe200078e0212 */
[----:B0-----:R-:W-:-:S04]  /*12500*/  SHF.L.U32 R0, R4, 0x1f, RZ ;  /* 0x0000001f04007819 */ /* 0x001fc800000006ff */
[----:B------:R-:W0:Y:S02]  /*12510*/  SYNCS.PHASECHK.TRANS64.TRYWAIT P0, [R2+URZ+0x32460], R0 ;  /* 0x03246000020075a7 */ /* 0x000e24000800017f */
[----:B0-----:R-:W-:Y:S05]  /*12520*/  @!P0 BRA `(.L_x_5442) ;  /* 0x0000005800508947 */ /* 0x001fea0003800000 */
.L_x_5575:
[----:B------:R-:W-:Y:S05]  /*12530*/  BSYNC B1 ;  /* 0x0000000000017941 */ /* 0x000fea0003800000 */
.L_x_5441:
        /* <DEDUP_REMOVED lines=9> */
.L_x_5444:
[----:B------:R-:W-:Y:S05]  /*125d0*/  BSYNC B1 ;  /* 0x0000000000017941 */ /* 0x000fea0003800000 */
.L_x_5443:
[----:B0-----:R-:W3:Y:S04]  /*125e0*/  LDL R0, [R1+0x10] ;  /* 0x0000100001007983 */ /* 0x001ee80000100800 */
[----:B------:R-:W4:Y:S04]  /*125f0*/  LDL R4, [R1+0x20] ;  /* 0x0000200001047983 */ /* 0x000f280000100800 */
[----:B------:R-:W4:Y:S01]  /*12600*/  LDL.LU R3, [R1+0x30] ;  /* 0x0000300001037983 */ /* 0x000f220000300800 */
        /* <DEDUP_REMOVED lines=8> */
[----:B----4-:R-:W-:Y:S02]  /*12690*/  IMAD R3, R3, 0x60, R4 ;  /* 0x0000006003037824 */ /* 0x010fe400078e0204 */
[----:B------:R-:W-:-:S07]  /*126a0*/  VIADD R4, R0, 0x400 ;  /* 0x0000040000047836 */ /* 0x000fce0000000000 */
.L_x_5445:
        /* <DEDUP_REMOVED lines=15> */
.L_x_5446:
        /* <DEDUP_REMOVED lines=15> */
.L_x_5447:
        /* <DEDUP_REMOVED lines=15> */
.L_x_5448:
        /* <DEDUP_REMOVED lines=10> */
.L_x_5440:
[----:B------:R-:W-:Y:S05]  /*12a20*/  BSYNC B0 ;  /* 0x0000000000007941 */ /* 0x000fea0003800000 */
.L_x_5439:
        /* <DEDUP_REMOVED lines=55> */
.L_x_5455:
        /* <DEDUP_REMOVED lines=8> */
.L_x_5576:
[----:B------:R-:W-:Y:S05]  /*12e20*/  BSYNC B3 ;  /* 0x0000000000037941 */ /* 0x000fea0003800000 */
.L_x_5456:
        /* <DEDUP_REMOVED lines=9> */
.L_x_5459:
[----:B------:R-:W-:Y:S05]  /*12ec0*/  BSYNC B3 ;  /* 0x0000000000037941 */ /* 0x000fea0003800000 */
.L_x_5458:
        /* <DEDUP_REMOVED lines=13> */
.L_x_5460:
        /* <DEDUP_REMOVED lines=13> */
.L_x_5577:
[----:B------:R-:W-:Y:S05]  /*13070*/  BSYNC B3 ;  /* 0x0000000000037941 */ /* 0x000fea0003800000 */
.L_x_5461:
        /* <DEDUP_REMOVED lines=11> */
.L_x_5464:
[----:B------:R-:W-:Y:S05]  /*13130*/  BSYNC B3 ;  /* 0x0000000000037941 */ /* 0x000fea0003800000 */
.L_x_5463:
        /* <DEDUP_REMOVED lines=10> */
.L_x_5465:
        /* <DEDUP_REMOVED lines=15> */
.L_x_5466:
        /* <DEDUP_REMOVED lines=15> */
.L_x_5467:
        /* <DEDUP_REMOVED lines=15> */
.L_x_5468:
        /* <DEDUP_REMOVED lines=10> */
.L_x_5454:
[----:B------:R-:W-:Y:S05]  /*13550*/  BSYNC B1 ;  /* 0x0000000000017941 */ /* 0x000fea0003800000 */
.L_x_5453:
[----:B------:R-:W2:Y:S02]  /*13560*/  LDL.LU R5, [R1+0x40] ;  /* 0x0000400001057983 */ /* 0x000ea40000300800 */
[----:B--2---:R-:W-:-:S07]  /*13570*/  VIADD R0, R5, 0xfffffffd ;  /* 0xfffffffd05007836 */ /* 0x004fce0000000000 */
.L_x_5452:
[----:B------:R-:W-:Y:S05]  /*13580*/  BSYNC B2 ;  /* 0x0000000000027941 */ /* 0x000fea0003800000 */
.L_x_5451:
[----:B------:R-:W-:Y:S01]  /*13590*/  VIADD R8, R8, 0xfffffffe ;  /* 0xfffffffe08087836 */ /* 0x000fe20000000000 */
[----:B------:R-:W-:-:S04]  /*135a0*/  LOP3.LUT R4, RZ, R4, RZ, 0x33, !PT ;  /* 0x00000004ff047212 */ /* 0x000fc800078e33ff */
[----:B------:R-:W-:-:S13]  /*135b0*/  ISETP.NE.AND P0, PT, R8, R4, PT ;  /* 0x000000040800720c */ /* 0x000fda0003f05270 */
[----:B------:R-:W-:Y:S05]  /*135c0*/  @!P0 BRA `(.L_x_5450) ;  /* 0x0000001400008947 */ /* 0x000fea0003800000 */
.L_x_5501:
        /* <DEDUP_REMOVED lines=35> */
.L_x_5471:
        /* <DEDUP_REMOVED lines=8> */
.L_x_5578:
[----:B------:R-:W-:Y:S05]  /*13880*/  BSYNC B2 ;  /* 0x0000000000027941 */ /* 0x000fea0003800000 */
.L_x_5472:
        /* <DEDUP_REMOVED lines=9> */
.L_x_5475:
[----:B------:R-:W-:Y:S05]  /*13920*/  BSYNC B2 ;  /* 0x0000000000027941 */ /* 0x000fea0003800000 */
.L_x_5474:
        /* <DEDUP_REMOVED lines=12> */
.L_x_5476:
        /* <DEDUP_REMOVED lines=13> */
.L_x_5579:
[----:B------:R-:W-:Y:S05]  /*13ac0*/  BSYNC B2 ;  /* 0x0000000000027941 */ /* 0x000fea0003800000 */
.L_x_5477:
        /* <DEDUP_REMOVED lines=11> */
.L_x_5480:
[----:B------:R-:W-:Y:S05]  /*13b80*/  BSYNC B2 ;  /* 0x0000000000027941 */ /* 0x000fea0003800000 */
.L_x_5479:
        /* <DEDUP_REMOVED lines=9> */
.L_x_5481:
        /* <DEDUP_REMOVED lines=15> */
.L_x_5482:
        /* <DEDUP_REMOVED lines=15> */
.L_x_5483:
        /* <DEDUP_REMOVED lines=15> */
.L_x_5484:
        /* <DEDUP_REMOVED lines=10> */
.L_x_5470:
[----:B------:R-:W-:Y:S05]  /*13f90*/  BSYNC B1 ;  /* 0x0000000000017941 */ /* 0x000fea0003800000 */
.L_x_5469:
        /* <DEDUP_REMOVED lines=35> */
.L_x_5487:
        /* <DEDUP_REMOVED lines=8> */
.L_x_5580:
[----:B------:R-:W-:Y:S05]  /*14250*/  BSYNC B2 ;  /* 0x0000000000027941 */ /* 0x000fea0003800000 */
.L_x_5488:
        /* <DEDUP_REMOVED lines=9> */
.L_x_5491:
[----:B------:R-:W-:Y:S05]  /*142f0*/  BSYNC B2 ;  /* 0x0000000000027941 */ /* 0x000fea0003800000 */
.L_x_5490:
        /* <DEDUP_REMOVED lines=13> */
.L_x_5492:
        /* <DEDUP_REMOVED lines=13> */
.L_x_5581:
[----:B------:R-:W-:Y:S05]  /*144a0*/  BSYNC B2 ;  /* 0x0000000000027941 */ /* 0x000fea0003800000 */
.L_x_5493:
        /* <DEDUP_REMOVED lines=11> */
.L_x_5496:
[----:B------:R-:W-:Y:S05]  /*14560*/  BSYNC B2 ;  /* 0x0000000000027941 */ /* 0x000fea0003800000 */
.L_x_5495:
        /* <DEDUP_REMOVED lines=10> */
.L_x_5497:
        /* <DEDUP_REMOVED lines=15> */
.L_x_5498:
        /* <DEDUP_REMOVED lines=15> */
.L_x_5499:
        /* <DEDUP_REMOVED lines=15> */
.L_x_5500:
        /* <DEDUP_REMOVED lines=10> */
.L_x_5486:
[----:B------:R-:W-:Y:S05]  /*14980*/  BSYNC B1 ;  /* 0x0000000000017941 */ /* 0x000fea0003800000 */
.L_x_5485:
[----:B------:R-:W2:Y:S01]  /*14990*/  LDL R5, [R1+0x24] ;  /* 0x0000240001057983 */ /* 0x000ea20000100800 */
[----:B------:R-:W-:Y:S01]  /*149a0*/  VIADD R0, R0, 0xfffffffe ;  /* 0xfffffffe00007836 */ /* 0x000fe20000000000 */
[----:B--2---:R-:W-:-:S13]  /*149b0*/  ISETP.GT.AND P0, PT, R6, R5, PT ;  /* 0x000000050600720c */ /* 0x004fda0003f04270 */
[----:B------:R-:W-:Y:S05]  /*149c0*/  @P0 BRA `(.L_x_5501) ;  /* 0xffffffec00000947 */ /* 0x000fea000383ffff */
.L_x_5450:
[----:B------:R-:W-:Y:S05]  /*149d0*/  BSYNC B0 ;  /* 0x0000000000007941 */ /* 0x000fea0003800000 */
.L_x_5449:
[----:B------:R-:W3:Y:S04]  /*149e0*/  LDL.LU R4, [R1+0x10] ;  /* 0x0000100001047983 */ /* 0x000ee80000300800 */
[----:B------:R-:W4:Y:S01]  /*149f0*/  LDL.LU R3, [R1+0x18] ;  /* 0x0000180001037983 */ /* 0x000f220000300800 */
[----:B------:R-:W1:Y:S01]  /*14a00*/  S2R R2, SR_TID.X ;  /* 0x0000000000027919 */ /* 0x000e620000002100 */
[----:B------:R-:W-:Y:S01]  /*14a10*/  BSSY B0, `(.L_x_5502) ;  /* 0x0000016000007945 */ /* 0x000fe20003800000 */
[----:B-1----:R-:W-:-:S04]  /*14a20*/  LOP3.LUT R2, R2, 0x7f, RZ, 0xc0, !PT ;  /* 0x0000007f02027812 */ /* 0x002fc800078ec0ff */
[----:B------:R-:W-:Y:S01]  /*14a30*/  ISETP.NE.AND P1, PT, R2, RZ, PT ;  /* 0x000000ff0200720c */ /* 0x000fe20003f25270 */
[----:B---3--:R-:W-:-:S05]  /*14a40*/  VIADD R0, R4, 0x1 ;  /* 0x0000000104007836 */ /* 0x008fca0000000000 */
[----:B------:R-:W-:-:S04]  /*14a50*/  ISETP.NE.AND P0, PT, R0, 0x2, PT ;  /* 0x000000020000780c */ /* 0x000fc80003f05270 */
[----:B------:R-:W-:-:S04]  /*14a60*/  SEL R2, RZ, 0x1, P0 ;  /* 0x00000001ff027807 */ /* 0x000fc80000000000 */
[----:B----4-:R-:W-:-:S05]  /*14a70*/  LOP3.LUT R3, R3, R2, RZ, 0x3c, !PT ;  /* 0x0000000203037212 */ /* 0x010fca00078e3cff */
[----:B------:R1:W-:Y:S01]  /*14a80*/  STL [R1+0x18], R3 ;  /* 0x0000180301007387 */ /* 0x0003e20000100800 */
[----:B------:R-:W-:Y:S05]  /*14a90*/  @P1 BRA `(.L_x_5503) ;  /* 0x0000000000341947 */ /* 0x000fea0003800000 */
[----:B-1----:R-:W1:Y:S01]  /*14aa0*/  S2R R3, SR_LANEID ;  /* 0x0000000000037919 */ /* 0x002e620000000000 */
[----:B------:R-:W-:Y:S02]  /*14ab0*/  VOTEU.ANY UR4, UPT, PT ;  /* 0x0000000000047886 */ /* 0x000fe400038e0100 */
[----:B------:R-:W1:Y:S08]  /*14ac0*/  FLO.U32 R4, UR4 ;  /* 0x0000000400047d00 */ /* 0x000e7000080e0000 */
[----:B------:R-:W3:Y:S01]  /*14ad0*/  POPC R5, UR4 ;  /* 0x0000000400057d09 */ /* 0x000ee20008000000 */
[----:B-1----:R-:W-:-:S02]  /*14ae0*/  ISETP.EQ.U32.AND P1, PT, R4, R3, PT ;  /* 0x000000030400720c */ /* 0x002fc40003f22070 */
[----:B------:R-:W3:Y:S11]  /*14af0*/  LDC.64 R2, c[0x0][0xd60] ;  /* 0x00035800ff027b82 */ /* 0x000ef60000000a00 */
[----:B---3--:R-:W3:Y:S01]  /*14b00*/  @P1 ATOMG.E.ADD.STRONG.GPU PT, R3, desc[UR38][R2.64], R5 ;  /* 0x00000005020319a8 */ /* 0x008ee200081ee1e6 */
[----:B--2---:R-:W1:Y:S02]  /*14b10*/  S2R R6, SR_LTMASK ;  /* 0x0000000000067919 */ /* 0x004e640000003900 */
[----:B-1----:R-:W-:-:S04]  /*14b20*/  LOP3.LUT R6, R6, UR4, RZ, 0xc0, !PT ;  /* 0x0000000406067c12 */ /* 0x002fc8000f8ec0ff */
[----:B------:R-:W1:Y:S01]  /*14b30*/  POPC R7, R6 ;  /* 0x0000000600077309 */ /* 0x000e620000000000 */
[----:B---3--:R-:W1:Y:S02]  /*14b40*/  SHFL.IDX PT, R4, R3, R4, 0x1f ;  /* 0x00001f0403047589 */ /* 0x008e6400000e0000 */
[----:B-1----:R-:W-:-:S05]  /*14b50*/  IADD3 R2, R4, UR40, R7 ;  /* 0x0000002804027c10 */ /* 0x002fca000fffe007 */
[----:B------:R3:W-:Y:S02]  /*14b60*/  STL [R1], R2 ;  /* 0x0000000201007387 */ /* 0x0007e40000100800 */
.L_x_5503:
[----:B------:R-:W-:Y:S05]  /*14b70*/  BSYNC B0 ;  /* 0x0000000000007941 */ /* 0x000fea0003800000 */
.L_x_5502:
[----:B------:R-:W-:-:S05]  /*14b80*/  SEL R0, R0, RZ, P0 ;  /* 0x000000ff00007207 */ /* 0x000fca0000000000 */
[----:B------:R4:W-:Y:S02]  /*14b90*/  STL [R1+0x10], R0 ;  /* 0x0000100001007387 */ /* 0x0009e40000100800 */
.L_x_5415:
[----:B------:R-:W-:Y:S05]  /*14ba0*/  BSYNC B7 ;  /* 0x0000000000077941 */ /* 0x000fea0003800000 */
.L_x_5413:
        /* <DEDUP_REMOVED lines=8> */
[----:B0-2---:R-:W0:Y:S04]  /*14c30*/  LDS.128 R4, [R18+0x324d0] ;  /* 0x0324d00012047984 */ /* 0x005e280000000c00 */
[----:B0-----:R2:W-:Y:S04]  /*14c40*/  STL.64 [R1], R4 ;  /* 0x0000000401007387 */ /* 0x0015e80000100a00 */
[----:B------:R2:W-:Y:S01]  /*14c50*/  STL.64 [R1+0x8], R6 ;  /* 0x0000080601007387 */ /* 0x0005e20000100a00 */
[----:B------:R-:W-:Y:S06]  /*14c60*/  BAR.ARV 0x4, 0x180 ;  /* 0x0106000000007b1d */ /* 0x000fec0000002000 */
[----:B------:R-:W-:Y:S05]  /*14c70*/  BRA `(.L_x_5505) ;  /* 0x0000001000347947 */ /* 0x000fea0003800000 */
.L_x_5504:
[----:B0---4-:R-:W0:Y:S01]  /*14c80*/  S2R R0, SR_TID.X ;  /* 0x0000000000007919 */ /* 0x011e220000002100 */
[----:B------:R-:W-:Y:S01]  /*14c90*/  UMOV UR4, 0xffffffff ;  /* 0xffffffff00047882 */ /* 0x000fe20000000000 */
[----:B0-----:R-:W-:-:S04]  /*14ca0*/  LOP3.LUT R16, R0, 0x1f, RZ, 0xc0, !PT ;  /* 0x0000001f00107812 */ /* 0x001fc800078ec0ff */
[----:B------:R-:W-:Y:S01]  /*14cb0*/  ISETP.NE.AND P0, PT, R16, 0x1f, PT ;  /* 0x0000001f1000780c */ /* 0x000fe20003f05270 */
[----:B------:R-:W-:-:S12]  /*14cc0*/  BRA.DIV UR4, `(.L_x_5506) ;  /* 0x0000003204f47947 */ /* 0x000fd8000b800000 */
[----:B-1----:R-:W4:Y:S01]  /*14cd0*/  LDL.LU R3, [R1] ;  /* 0x0000000001037983 */ /* 0x002f220000300800 */
[----:B------:R-:W-:-:S03]  /*14ce0*/  ULDC UR4, c[0x0][0xd3c] ;  /* 0x00034f0000047ab9 */ /* 0x000fc60000000800 */
[----:B------:R-:W5:Y:S01]  /*14cf0*/  LDL R4, [R1+0xc] ;  /* 0x00000c0001047983 */ /* 0x000f620000100800 */
[----:B----4-:R-:W-:Y:S02]  /*14d00*/  IMAD.MOV.U32 R7, RZ, RZ, R3 ;  /* 0x000000ffff077224 */ /* 0x010fe400078e0003 */
[----:B-----5:R-:W-:-:S05]  /*14d10*/  IMAD.IADD R0, R4, 0x1, R16 ;  /* 0x0000000104007824 */ /* 0x020fca00078e0210 */
[----:B------:R-:W-:-:S13]  /*14d20*/  ISETP.GE.OR P1, PT, R0, UR4, !P0 ;  /* 0x0000000400007c0c */ /* 0x000fda000c726670 */
[----:B---3--:R-:W0:Y:S08]  /*14d30*/  @!P1 LDC.64 R2, c[0x0][0xd80] ;  /* 0x00036000ff029b82 */ /* 0x008e300000000a00 */
[----:B------:R-:W1:Y:S01]  /*14d40*/  @!P1 LDC.64 R4, c[0x0][0xd78] ;  /* 0x00035e00ff049b82 */ /* 0x000e620000000a00 */
[----:B0-----:R-:W-:-:S05]  /*14d50*/  @!P1 IMAD.WIDE R2, R0, 0x4, R2 ;  /* 0x0000000400029825 */ /* 0x001fca00078e0202 */
[----:B--2---:R1:W2:Y:S02]  /*14d60*/  @!P1 LDG.E R6, desc[UR38][R2.64] ;  /* 0x0000002602069981 */ /* 0x0042a4000c1e1900 */
[----:B-1----:R-:W-:-:S06]  /*14d70*/  @!P1 IMAD.WIDE R2, R0, 0x4, R4 ;  /* 0x0000000400029825 */ /* 0x002fcc00078e0204 */
        /* <DEDUP_REMOVED lines=30> */
.L_x_5591:
[----:B------:R-:W-:Y:S02]  /*14f60*/  ULDC UR4, c[0x0][0xd38] ;  /* 0x00034e0000047ab9 */ /* 0x000fe40000000800 */
[----:B------:R-:W-:-:S04]  /*14f70*/  IMAD.U32 R7, RZ, RZ, UR4 ;  /* 0x00000004ff077e24 */ /* 0x000fc8000f8e00ff */
[----:B-1----:R-:W-:-:S04]  /*14f80*/  IMAD R10, R10, R7, RZ ;  /* 0x000000070a0a7224 */ /* 0x002fc800078e02ff */
[----:B------:R-:W-:-:S05]  /*14f90*/  IMAD.IADD R4, R9, 0x1, R10 ;  /* 0x0000000109047824 */ /* 0x000fca00078e020a */
[----:B------:R-:W-:-:S13]  /*14fa0*/  ISETP.GT.AND P6, PT, R4, R0, PT ;  /* 0x000000000400720c */ /* 0x000fda0003fc4270 */
[----:B------:R-:W-:Y:S05]  /*14fb0*/  @P6 BRA `(.L_x_5507) ;  /* 0x0000000000ac6947 */ /* 0x000fea0003800000 */
.L_x_5510:
        /* <DEDUP_REMOVED lines=37> */
.L_x_5599:
[----:B------:R-:W-:Y:S02]  /*15210*/  ULDC UR4, c[0x0][0xd38] ;  /* 0x00034e0000047ab9 */ /* 0x000fe40000000800 */
[----:B------:R-:W-:-:S04]  /*15220*/  IMAD.U32 R7, RZ, RZ, UR4 ;  /* 0x00000004ff077e24 */ /* 0x000fc8000f8e00ff */
[----:B-1----:R-:W-:-:S04]  /*15230*/  IMAD R10, R10, R7, RZ ;  /* 0x000000070a0a7224 */ /* 0x002fc800078e02ff */
[----:B------:R-:W-:-:S05]  /*15240*/  IMAD.IADD R4, R10, 0x1, R4 ;  /* 0x000000010a047824 */ /* 0x000fca00078e0204 */
[----:B------:R-:W-:-:S13]  /*15250*/  ISETP.GT.AND P6, PT, R4, R0, PT ;  /* 0x000000000400720c */ /* 0x000fda0003fc4270 */
[----:B------:R-:W-:Y:S05]  /*15260*/  @!P6 BRA `(.L_x_5510) ;  /* 0xfffffffc0054e947 */ /* 0x000fea000383ffff */
.L_x_5507:
        /* <DEDUP_REMOVED lines=12> */
.L_x_5604:
[----:B------:R-:W-:-:S13]  /*15330*/  ISETP.NE.AND P0, PT, R3, RZ, PT ;  /* 0x000000ff0300720c */ /* 0x000fda0003f05270 */
[----:B------:R-:W-:Y:S05]  /*15340*/  @!P0 BRA `(.L_x_5512) ;  /* 0x0000000000148947 */ /* 0x000fea0003800000 */
[----:B------:R-:W-:Y:S01]  /*15350*/  UMOV UR4, 0xffffffff ;  /* 0xffffffff00047882 */ /* 0x000fe20000000000 */
[----:B---3--:R-:W-:Y:S02]  /*15360*/  VIADD R9, R9, 0xffffffff ;  /* 0xffffffff09097836 */ /* 0x008fe40000000000 */
[----:B------:R-:W-:Y:S05]  /*15370*/  BRA.DIV UR4, `(.L_x_5513) ;  /* 0x0000003604e87947 */ /* 0x000fea000b800000 */
[----:B0-----:R0:W2:Y:S02]  /*15380*/  SHFL.IDX PT, R2, R2, R9, 0x1f ;  /* 0x00001f0902027589 */ /* 0x0010a400000e0000 */
.L_x_5607:
[----:B--2---:R-:W-:-:S07]  /*15390*/  IMAD.MOV.U32 R8, RZ, RZ, R2 ;  /* 0x000000ffff087224 */ /* 0x004fce00078e0002 */
.L_x_5512:
[----:B0-----:R-:W-:Y:S01]  /*153a0*/  IMAD R2, R8, R7, R10 ;  /* 0x0000000708027224 */ /* 0x001fe200078e020a */
[----:B------:R-:W-:-:S03]  /*153b0*/  ISETP.NE.AND P0, PT, R6, 0x1, PT ;  /* 0x000000010600780c */ /* 0x000fc60003f05270 */
[----:B------:R-:W-:Y:S01]  /*153c0*/  IMAD.IADD R0, R0, 0x1, -R2 ;  /* 0x0000000100007824 */ /* 0x000fe200078e0a02 */
[----:B------:R0:W-:Y:S09]  /*153d0*/  STL [R1], R2 ;  /* 0x0000000201007387 */ /* 0x0001f20000100800 */
        /* <DEDUP_REMOVED lines=58> */
.L_x_5514:
        /* <DEDUP_REMOVED lines=56> */
[----:B------:R-:W-:-:S06]  /*15b00*/  @P0 VIADD R2, R2, 0x1 ;  /* 0x0000000102020836 */ /* 0x000fcc0000000000 */
[----:B------:R-:W-:Y:S01]  /*15b10*/  @!P2 IMAD.MOV R2, RZ, RZ, -R2 ;  /* 0x000000ffff02a224 */ /* 0x000fe200078e0a02 */
[----:B------:R-:W-:Y:S01]  /*15b20*/  @!P1 LOP3.LUT R2, RZ, R6, RZ, 0x33, !PT ;  /* 0x00000006ff029212 */ /* 0x000fe200078e33ff */
[----:B------:R-:W-:-:S04]  /*15b30*/  IMAD.MOV R6, RZ, RZ, -R6 ;  /* 0x000000ffff067224 */ /* 0x000fc800078e0a06 */
[----:B------:R-:W-:Y:S02]  /*15b40*/  IMAD R3, R2, R6, R0 ;  /* 0x0000000602037224 */ /* 0x000fe400078e0200 */
[----:B------:R-:W-:-:S03]  /*15b50*/  IMAD.MOV.U32 R0, RZ, RZ, R2 ;  /* 0x000000ffff007224 */ /* 0x000fc600078e0002 */
[----:B------:R1:W-:Y:S04]  /*15b60*/  STL [R1+0x8], R3 ;  /* 0x0000080301007387 */ /* 0x0003e80000100800 */
.L_x_5515:
[----:B-1----:R-:W-:-:S05]  /*15b70*/  LOP3.LUT R3, RZ, R0, RZ, 0x33, !PT ;  /* 0x00000000ff037212 */ /* 0x002fca00078e33ff */
[----:B------:R-:W-:-:S05]  /*15b80*/  IMAD.IADD R0, R4, 0x1, R3 ;  /* 0x0000000104007824 */ /* 0x000fca00078e0203 */
[----:B------:R2:W-:Y:S01]  /*15b90*/  STL [R1+0x4], R0 ;  /* 0x0000040001007387 */ /* 0x0005e20000100800 */
[----:B------:R-:W-:Y:S05]  /*15ba0*/  BRA `(.L_x_5516) ;  /* 0x0000000000287947 */ /* 0x000fea0003800000 */
.L_x_5508:
        /* <DEDUP_REMOVED lines=10> */
.L_x_5516:
[----:B01----:R-:W3:Y:S04]  /*15c50*/  LDL R2, [R1+0xc] ;  /* 0x00000c0001027983 */ /* 0x003ee80000100800 */
[----:B------:R-:W4:Y:S04]  /*15c60*/  LDL R3, [R1+0x8] ;  /* 0x0000080001037983 */ /* 0x000f280000100800 */
[----:B------:R-:W5:Y:S04]  /*15c70*/  LDL R4, [R1] ;  /* 0x0000000001047983 */ /* 0x000f680000100800 */
[----:B------:R-:W5:Y:S01]  /*15c80*/  LDL R5, [R1+0x4] ;  /* 0x0000040001057983 */ /* 0x000f620000100800 */
[----:B--2---:R-:W0:Y:S01]  /*15c90*/  S2R R0, SR_TID.X ;  /* 0x0000000000007919 */ /* 0x004e220000002100 */
[----:B------:R-:W-:Y:S05]  /*15ca0*/  WARPSYNC.ALL ;  /* 0x0000000000007948 */ /* 0x000fea0003800000 */
[----:B0-----:R-:W-:Y:S01]  /*15cb0*/  LOP3.LUT R0, R0, 0x1f, RZ, 0xc0, !PT ;  /* 0x0000001f00007812 */ /* 0x001fe200078ec0ff */
[----:B------:R-:W-:Y:S03]  /*15cc0*/  BAR.SYNC.DEFER_BLOCKING 0x4, 0x180 ;  /* 0x0106000000007b1d */ /* 0x000fe60000010000 */
[----:B------:R-:W-:-:S13]  /*15cd0*/  ISETP.NE.AND P0, PT, R0, RZ, PT ;  /* 0x000000ff0000720c */ /* 0x000fda0003f05270 */
[----:B------:R-:W0:Y:S01]  /*15ce0*/  @!P0 S2R R0, SR_CgaCtaId ;  /* 0x0000000000008919 */ /* 0x000e220000008800 */
[----:B---3--:R-:W-:Y:S01]  /*15cf0*/  IMAD.MOV.U32 R7, RZ, RZ, R2 ;  /* 0x000000ffff077224 */ /* 0x008fe200078e0002 */
[----:B------:R-:W-:Y:S01]  /*15d00*/  @!P0 MOV R2, 0x400 ;  /* 0x0000040000028802 */ /* 0x000fe20000000f00 */
[----:B----4-:R-:W-:-:S03]  /*15d10*/  IMAD.MOV.U32 R6, RZ, RZ, R3 ;  /* 0x000000ffff067224 */ /* 0x010fc600078e0003 */
[----:B0-----:R-:W-:-:S05]  /*15d20*/  @!P0 LEA R18, R0, R2, 0x18 ;  /* 0x0000000200128211 */ /* 0x001fca00078ec0ff */
[----:B-----5:R0:W-:Y:S01]  /*15d30*/  @!P0 STS.128 [R18+0x324d0], R4 ;  /* 0x0324d00412008388 */ /* 0x0201e20000000c00 */
[----:B------:R-:W-:Y:S06]  /*15d40*/  BAR.ARV 0x5, 0x180 ;  /* 0x0146000000007b1d */ /* 0x000fec0000002000 */
.L_x_5505:
[----:B----4-:R-:W4:Y:S01]  /*15d50*/  LDL R0, [R1+0xc] ;  /* 0x00000c0001007983 */ /* 0x010f220000100800 */
[----:B------:R-:W-:Y:S02]  /*15d60*/  ULDC UR4, c[0x0][0xd3c] ;  /* 0x00034f0000047ab9 */ /* 0x000fe40000000800 */
[----:B----4-:R-:W-:-:S13]  /*15d70*/  ISETP.GE.AND P0, PT, R0, UR4, PT ;  /* 0x0000000400007c0c */ /* 0x010fda000bf06270 */
[----:B------:R-:W-:Y:S05]  /*15d80*/  @!P0 BRA `(.L_x_5517) ;  /* 0xffffff98008c8947 */ /* 0x000fea000383ffff */
[----:B------:R-:W-:Y:S05]  /*15d90*/  BSYNC B8 ;  /* 0x0000000000087941 */ /* 0x000fea0003800000 */
.L_x_5407:
[----:B---3--:R-:W3:Y:S01]  /*15da0*/  LDL.LU R0, [R1+0x70] ;  /* 0x0000700001007983 */ /* 0x008ee20000300800 */
[----:B------:R-:W-:Y:S01]  /*15db0*/  BSSY B0, `(.L_x_5518) ;  /* 0x000000b000007945 */ /* 0x000fe20003800000 */
[----:B0-2---:R-:W0:Y:S01]  /*15dc0*/  S2R R5, SR_CgaCtaId ;  /* 0x0000000000057919 */ /* 0x005e220000008800 */
[----:B---3--:R-:W-:-:S05]  /*15dd0*/  VIADD R0, R0, 0x1 ;  /* 0x0000000100007836 */ /* 0x008fca0000000000 */
        /* <DEDUP_REMOVED lines=8> */
.L_x_5608:
[----:B------:R-:W-:Y:S05]  /*15e60*/  BSYNC B0 ;  /* 0x0000000000007941 */ /* 0x000fea0003800000 */
.L_x_5518:
[----:B------:R-:W-:-:S03]  /*15e70*/  UMOV UR4, 0xffffffff ;  /* 0xffffffff00047882 */ /* 0x000fc60000000000 */
[----:B------:R-:W-:Y:S05]  /*15e80*/  BRA.DIV UR4, `(.L_x_5520) ;  /* 0x0000002e04647947 */ /* 0x000fea000b800000 */
[----:B------:R-:W1:Y:S02]  /*15e90*/  S2R R2, SR_TID.X ;  /* 0x0000000000027919 */ /* 0x000e640000002100 */
[----:B-1----:R-:W-:-:S04]  /*15ea0*/  SHF.R.U32.HI R2, RZ, 0x5, R2 ;  /* 0x00000005ff027819 */ /* 0x002fc80000011602 */
[----:B------:R-:W-:-:S05]  /*15eb0*/  LOP3.LUT R2, R2, 0x3, RZ, 0xc0, !PT ;  /* 0x0000000302027812 */ /* 0x000fca00078ec0ff */
[----:B------:R1:W2:Y:S02]  /*15ec0*/  SHFL.IDX PT, R14, R2, RZ, 0x1f ;  /* 0x00001fff020e7589 */ /* 0x0002a400000e0000 */
.L_x_5611:
[----:B--2---:R-:W-:Y:S01]  /*15ed0*/  ISETP.NE.AND P0, PT, R14, RZ, PT ;  /* 0x000000ff0e00720c */ /* 0x004fe20003f05270 */
[----:B------:R-:W-:-:S12]  /*15ee0*/  BSSY B0, `(.L_x_5521) ;  /* 0x0000027000007945 */ /* 0x000fd80003800000 */
[----:B------:R-:W-:Y:S05]  /*15ef0*/  @P0 BRA `(.L_x_5522) ;  /* 0x0000000000940947 */ /* 0x000fea0003800000 */
[----:B------:R-:W-:-:S03]  /*15f00*/  UMOV UR4, 0xffffffff ;  /* 0xffffffff00047882 */ /* 0x000fc60000000000 */
[----:B------:R-:W-:Y:S05]  /*15f10*/  BRA.DIV UR4, `(.L_x_5523) ;  /* 0x0000002e04747947 */ /* 0x000fea000b800000 */
[----:B------:R-:W-:-:S13]  /*15f20*/  ELECT P6, URZ, PT ;  /* 0x00000000003f782f */ /* 0x000fda00038c0000 */
.L_x_5614:
[----:B------:R-:W-:Y:S05]  /*15f30*/  @!P6 BRA `(.L_x_5522) ;  /* 0x000000000084e947 */ /* 0x000fea0003800000 */
[----:B-1----:R-:W2:Y:S02]  /*15f40*/  LDL.LU R2, [R1+0x78] ;  /* 0x0000780001027983 */ /* 0x002ea40000300800 */
[----:B--2---:R-:W-:-:S04]  /*15f50*/  LOP3.LUT R2, R2, 0x2, RZ, 0xfc, !PT ;  /* 0x0000000202027812 */ /* 0x004fc800078efcff */
[----:B------:R-:W-:-:S13]  /*15f60*/  ISETP.NE.AND P2, PT, R2, 0x3, PT ;  /* 0x000000030200780c */ /* 0x000fda0003f45270 */
[----:B------:R-:W-:Y:S05]  /*15f70*/  @!P2 BRA `(.L_x_5524) ;  /* 0x000000000004a947 */ /* 0x000fea0003800000 */
[----:B------:R-:W-:Y:S01]  /*15f80*/  BPT.TRAP 0x1 ;  /* 0x000000040000795c */ /* 0x000fe20000300000 */
.L_x_5524:
        /* <DEDUP_REMOVED lines=14> */
.L_x_5615:
[----:B------:R-:W1:Y:S02]  /*16070*/  SYNCS.PHASECHK.TRANS64.TRYWAIT P0, [R7+URZ], R2 ;  /* 0x00000002070075a7 */ /* 0x000e64000800017f */
[----:B-1----:R-:W-:Y:S05]  /*16080*/  @!P0 BRA `(.L_x_5526) ;  /* 0x0000002c004c8947 */ /* 0x002fea0003800000 */
.L_x_5616:
[----:B------:R-:W-:Y:S05]  /*16090*/  @!P2 BRA `(.L_x_5527) ;  /* 0x000000000004a947 */ /* 0x000fea0003800000 */
[----:B------:R-:W-:Y:S01]  /*160a0*/  BPT.TRAP 0x1 ;  /* 0x000000040000795c */ /* 0x000fe20000300000 */
.L_x_5527:
[----:B------:R-:W2:Y:S01]  /*160b0*/  LDL.LU R4, [R1+0x10] ;  /* 0x0000100001047983 */ /* 0x000ea20000300800 */
[----:B------:R-:W-:-:S04]  /*160c0*/  VIADD R0, R0, 0x32460 ;  /* 0x0003246000007836 */ /* 0x000fc80000000000 */
[----:B--2---:R-:W-:-:S04]  /*160d0*/  IMAD R4, R4, 0x8, R0 ;  /* 0x0000000804047824 */ /* 0x004fc800078e0200 */
[----:B------:R-:W2:Y:S02]  /*160e0*/  SYNCS.PHASECHK.TRANS64.TRYWAIT P0, [R4+URZ], R5 ;  /* 0x00000005040075a7 */ /* 0x000ea4000800017f */
[----:B--2---:R-:W-:Y:S05]  /*160f0*/  @!P0 BRA `(.L_x_5528) ;  /* 0x0000002c00448947 */ /* 0x004fea0003800000 */
.L_x_5617:
[----:B------:R-:W-:-:S07]  /*16100*/  IMAD R3, R3, 0x8, R0 ;  /* 0x0000000803037824 */ /* 0x000fce00078e0200 */
.L_x_5529:
[----:B---3--:R3:W4:Y:S02]  /*16110*/  SYNCS.PHASECHK.TRANS64.TRYWAIT P0, [R3+URZ], R2 ;  /* 0x00000002030075a7 */ /* 0x008724000800017f */
[----:B----4-:R-:W-:Y:S05]  /*16120*/  @!P0 NANOSLEEP.SYNCS 0x989680 ;  /* 0x009896800000895d */ /* 0x010fea0003900000 */
[----:B------:R-:W4:Y:S02]  /*16130*/  @!P0 SYNCS.PHASECHK.TRANS64 P0, [R3+URZ], R2 ;  /* 0x00000002030085a7 */ /* 0x000f24000800007f */
[----:B----4-:R-:W-:Y:S05]  /*16140*/  @!P0 BRA `(.L_x_5529) ;  /* 0xfffffffc00f08947 */ /* 0x010fea000383ffff */
.L_x_5522:
[----:B------:R-:W-:Y:S05]  /*16150*/  BSYNC B0 ;  /* 0x0000000000007941 */ /* 0x000fea0003800000 */
.L_x_5521:
[----:B------:R-:W-:Y:S05]  /*16160*/  EXIT ;  /* 0x000000000000794d */ /* 0x000fea0003800000 */
.L_x_5345:
[----:B0-----:R0:W1:Y:S02]  /*16170*/  SYNCS.PHASECHK.TRANS64.TRYWAIT P0, [R5+URZ+0x32400], R2 ;  /* 0x03240002050075a7 */ /* 0x001064000800017f */
[----:B-1----:R-:W-:Y:S05]  /*16180*/  @!P0 NANOSLEEP.SYNCS 0x989680 ;  /* 0x009896800000895d */ /* 0x002fea0003900000 */
[----:B------:R-:W1:Y:S02]  /*16190*/  @!P0 SYNCS.PHASECHK.TRANS64 P0, [R5+URZ+0x32400], R2 ;  /* 0x03240002050085a7 */ /* 0x000e64000800007f */
[----:B-1----:R-:W-:Y:S05]  /*161a0*/  @!P0 BRA `(.L_x_5345) ;  /* 0xfffffffc00f08947 */ /* 0x002fea000383ffff */
[----:B------:R-:W-:Y:S05]  /*161b0*/  BRA `(.L_x_5530) ;  /* 0xfffffebc00a47947 */ /* 0x000fea000383ffff */
.L_x_5349:
[----:B---3--:R3:W4:Y:S02]  /*161c0*/  SYNCS.PHASECHK.TRANS64.TRYWAIT P1, [R0+URZ+0x32430], R3 ;  /* 0x03243003000075a7 */ /* 0x008724000802017f */
[----:B----4-:R-:W-:Y:S05]  /*161d0*/  @!P1 NANOSLEEP.SYNCS 0x989680 ;  /* 0x009896800000995d */ /* 0x010fea0003900000 */
[----:B------:R-:W4:Y:S02]  /*161e0*/  @!P1 SYNCS.PHASECHK.TRANS64 P1, [R0+URZ+0x32430], R3 ;  /* 0x03243003000095a7 */ /* 0x000f24000802007f */
[----:B----4-:R-:W-:Y:S05]  /*161f0*/  @!P1 BRA `(.L_x_5349) ;  /* 0xfffffffc00f09947 */ /* 0x010fea000383ffff */
[----:B------:R-:W-:Y:S05]  /*16200*/  BRA `(.L_x_5348) ;  /* 0xfffffebc00cc7947 */ /* 0x000fea000383ffff */
.L_x_5350:
[----:B----4-:R4:W0:Y:S02]  /*16210*/  SYNCS.PHASECHK.TRANS64.TRYWAIT P1, [R5+URZ+0x32410], R2 ;  /* 0x03241002050075a7 */ /* 0x010824000802017f */
[----:B0-----:R-:W-:Y:S05]  /*16220*/  @!P1 NANOSLEEP.SYNCS 0x989680 ;  /* 0x009896800000995d */ /* 0x001fea0003900000 */
[----:B------:R-:W0:Y:S02]  /*16230*/  @!P1 SYNCS.PHASECHK.TRANS64 P1, [R5+URZ+0x32410], R2 ;  /* 0x03241002050095a7 */ /* 0x000e24000802007f */
[----:B0-----:R-:W-:Y:S05]  /*16240*/  @!P1 BRA `(.L_x_5350) ;  /* 0xfffffffc00f09947 */ /* 0x001fea000383ffff */
[----:B------:R-:W-:Y:S05]  /*16250*/  BRA `(.L_x_5531) ;  /* 0xfffffec000787947 */ /* 0x000fea000383ffff */
.L_x_5354:
[----:B------:R0:W0:Y:S02]  /*16260*/  SYNCS.PHASECHK.TRANS64.TRYWAIT P1, [R0+URZ+0x32450], R3 ;  /* 0x03245003000075a7 */ /* 0x000024000802017f */
[----:B0-----:R-:W-:Y:S05]  /*16270*/  @!P1 NANOSLEEP.SYNCS 0x989680 ;  /* 0x009896800000995d */ /* 0x001fea0003900000 */
[----:B------:R-:W0:Y:S02]  /*16280*/  @!P1 SYNCS.PHASECHK.TRANS64 P1, [R0+URZ+0x32450], R3 ;  /* 0x03245003000095a7 */ /* 0x000e24000802007f */
[----:B0-----:R-:W-:Y:S05]  /*16290*/  @!P1 BRA `(.L_x_5354) ;  /* 0xfffffffc00f09947 */ /* 0x001fea000383ffff */
[----:B------:R-:W-:Y:S05]  /*162a0*/  BRA `(.L_x_5353) ;  /* 0xfffffec000847947 */ /* 0x000fea000383ffff */
.L_x_5359:
[----:B-1----:R-:W-:-:S04]  /*162b0*/  IMAD.U32 R152, RZ, RZ, UR4 ;  /* 0x00000004ff987e24 */ /* 0x002fc8000f8e00ff */
[----:B------:R1:W2:Y:S03]  /*162c0*/  SYNCS.PHASECHK.TRANS64.TRYWAIT P2, [R152+URZ+0x32430], R13 ;  /* 0x0324300d980075a7 */ /* 0x0002a6000804017f */
[----:B--2---:R-:W-:Y:S05]  /*162d0*/  @!P2 NANOSLEEP.SYNCS 0x989680 ;  /* 0x009896800000a95d */ /* 0x004fea0003900000 */
[----:B------:R-:W2:Y:S02]  /*162e0*/  @!P2 SYNCS.PHASECHK.TRANS64 P2, [R152+URZ+0x32430], R13 ;  /* 0x0324300d9800a5a7 */ /* 0x000ea4000804007f */
[----:B--2---:R-:W-:Y:S05]  /*162f0*/  @!P2 BRA `(.L_x_5359) ;  /* 0xfffffffc00eca947 */ /* 0x004fea000383ffff */
[----:B------:R-:W-:Y:S05]  /*16300*/  BRA `(.L_x_5358) ;  /* 0xfffffee400247947 */ /* 0x000fea000383ffff */
.L_x_5363:
[----:B--2---:R-:W-:-:S04]  /*16310*/  IMAD.U32 R203, RZ, RZ, UR4 ;  /* 0x00000004ffcb7e24 */ /* 0x004fc8000f8e00ff */
[----:B------:R2:W3:Y:S03]  /*16320*/  SYNCS.PHASECHK.TRANS64.TRYWAIT P2, [R203+URZ+0x32450], R13 ;  /* 0x0324500dcb0075a7 */ /* 0x0004e6000804017f */
[----:B---3--:R-:W-:Y:S05]  /*16330*/  @!P2 NANOSLEEP.SYNCS 0x989680 ;  /* 0x009896800000a95d */ /* 0x008fea0003900000 */
[----:B------:R-:W3:Y:S02]  /*16340*/  @!P2 SYNCS.PHASECHK.TRANS64 P2, [R203+URZ+0x32450], R13 ;  /* 0x0324500dcb00a5a7 */ /* 0x000ee4000804007f */
[----:B---3--:R-:W-:Y:S05]  /*16350*/  @!P2 BRA `(.L_x_5363) ;  /* 0xfffffffc00eca947 */ /* 0x008fea000383ffff */
[----:B------:R-:W-:Y:S05]  /*16360*/  BRA `(.L_x_5362) ;  /* 0xfffffee400a07947 */ /* 0x000fea000383ffff */
.L_x_5369:
[----:B-1----:R-:W-:-:S04]  /*16370*/  IMAD.U32 R152, RZ, RZ, UR4 ;  /* 0x00000004ff987e24 */ /* 0x002fc8000f8e00ff */
[----:B------:R1:W2:Y:S03]  /*16380*/  SYNCS.PHASECHK.TRANS64.TRYWAIT P2, [R152+URZ+0x32430], R13 ;  /* 0x0324300d980075a7 */ /* 0x0002a6000804017f */
[----:B--2---:R-:W-:Y:S05]  /*16390*/  @!P2 NANOSLEEP.SYNCS 0x989680 ;  /* 0x009896800000a95d */ /* 0x004fea0003900000 */
[----:B------:R-:W2:Y:S02]  /*163a0*/  @!P2 SYNCS.PHASECHK.TRANS64 P2, [R152+URZ+0x32430], R13 ;  /* 0x0324300d9800a5a7 */ /* 0x000ea4000804007f */
[----:B--2---:R-:W-:Y:S05]  /*163b0*/  @!P2 BRA `(.L_x_5369) ;  /* 0xfffffffc00eca947 */ /* 0x004fea000383ffff */
[----:B------:R-:W-:Y:S05]  /*163c0*/  BRA `(.L_x_5368) ;  /* 0xffffff0c00b07947 */ /* 0x000fea000383ffff */
.L_x_5373:
[----:B--2---:R-:W-:-:S04]  /*163d0*/  IMAD.U32 R200, RZ, RZ, UR4 ;  /* 0x00000004ffc87e24 */ /* 0x004fc8000f8e00ff */
[----:B------:R2:W3:Y:S03]  /*163e0*/  SYNCS.PHASECHK.TRANS64.TRYWAIT P2, [R200+URZ+0x32450], R13 ;  /* 0x0324500dc80075a7 */ /* 0x0004e6000804017f */
[----:B---3--:R-:W-:Y:S05]  /*163f0*/  @!P2 NANOSLEEP.SYNCS 0x989680 ;  /* 0x009896800000a95d */ /* 0x008fea0003900000 */
[----:B------:R-:W3:Y:S02]  /*16400*/  @!P2 SYNCS.PHASECHK.TRANS64 P2, [R200+URZ+0x32450], R13 ;  /* 0x0324500dc800a5a7 */ /* 0x000ee4000804007f */
[----:B---3--:R-:W-:Y:S05]  /*16410*/  @!P2 BRA `(.L_x_5373) ;  /* 0xfffffffc00eca947 */ /* 0x008fea000383ffff */
[----:B------:R-:W-:Y:S05]  /*16420*/  BRA `(.L_x_5372) ;  /* 0xffffff10002c7947 */ /* 0x000fea000383ffff */
.L_x_5421:
        /* <DEDUP_REMOVED lines=11> */
.L_x_5533:
[----:B------:R-:W-:Y:S05]  /*164e0*/  BSYNC B0 ;  /* 0x0000000000007941 */ /* 0x000fea0003800000 */
.L_x_5532:
[----:B------:R-:W-:Y:S05]  /*164f0*/  BRA `(.L_x_5534) ;  /* 0xffffffa0008c7947 */ /* 0x000fea000383ffff */
.L_x_5423:
[----:B------:R-:W-:Y:S01]  /*16500*/  BSSY B0, `(.L_x_5535) ;  /* 0x0000006000007945 */ /* 0x000fe20003800000 */
[----:B------:R-:W-:-:S07]  /*16510*/  IMAD.MOV.U32 R15, RZ, RZ, -0x1 ;  /* 0xffffffffff0f7424 */ /* 0x000fce00078e00ff */
[----:B0-2---:R-:W-:Y:S05]  /*16520*/  WARPSYNC.COLLECTIVE R15, `(.L_x_5536) ;  /* 0x000000000f0c7348 */ /* 0x005fea0003c00000 */
[----:B------:R-:W-:Y:S02]  /*16530*/  ELECT P6, UR62, PT ;  /* 0x00000000003e782f */ /* 0x000fe400038c0000 */
[----:B------:R-:W-:Y:S01]  /*16540*/  MOV R14, UR62 ;  /* 0x0000003e000e7c02 */ /* 0x000fe20008000f00 */
[----:B0-2---:R-:W-:Y:S10]  /*16550*/  ENDCOLLECTIVE ;  /* 0x000000000000791b */ /* 0x005ff40003800000 */
.L_x_5536:
[----:B------:R-:W-:Y:S05]  /*16560*/  BSYNC B0 ;  /* 0x0000000000007941 */ /* 0x000fea0003800000 */
.L_x_5535:
[----:B------:R-:W-:Y:S05]  /*16570*/  BRA `(.L_x_5537) ;  /* 0xffffffa000907947 */ /* 0x000fea000383ffff */
.L_x_5425:
[----:B-1----:R1:W3:Y:S02]  /*16580*/  SYNCS.PHASECHK.TRANS64.TRYWAIT P0, [R0+URZ+0x32440], R2 ;  /* 0x03244002000075a7 */ /* 0x0022e4000800017f */
[----:B---3--:R-:W-:Y:S05]  /*16590*/  @!P0 NANOSLEEP.SYNCS 0x989680 ;  /* 0x009896800000895d */ /* 0x008fea0003900000 */
[----:B------:R-:W3:Y:S02]  /*165a0*/  @!P0 SYNCS.PHASECHK.TRANS64 P0, [R0+URZ+0x32440], R2 ;  /* 0x03244002000085a7 */ /* 0x000ee4000800007f */
[----:B---3--:R-:W-:Y:S05]  /*165b0*/  @!P0 BRA `(.L_x_5425) ;  /* 0xfffffffc00f08947 */ /* 0x008fea000383ffff */
[----:B------:R-:W-:Y:S05]  /*165c0*/  BRA `(.L_x_5538) ;  /* 0xffffffa000f47947 */ /* 0x000fea000383ffff */
.L_x_5429:
        /* <DEDUP_REMOVED lines=9> */
.L_x_5539:
[----:B------:R-:W-:Y:S02]  /*16660*/  IMAD.MOV.U32 R13, RZ, RZ, R3 ;  /* 0x000000ffff0d7224 */ /* 0x000fe400078e0003 */
[----:B------:R-:W-:Y:S01]  /*16670*/  IMAD.MOV.U32 R4, RZ, RZ, R14 ;  /* 0x000000ffff047224 */ /* 0x000fe200078e000e */
[----:B------:R-:W-:-:S07]  /*16680*/  LOP3.LUT R6, R6, 0x7f, RZ, 0xc0, !PT ;  /* 0x0000007f06067812 */ /* 0x000fce00078ec0ff */
[----:B------:R-:W-:Y:S05]  /*16690*/  WARPSYNC.COLLECTIVE R15, `(.L_x_5540) ;  /* 0x000000000f087348 */ /* 0x000fea0003c00000 */
[----:B------:R0:W1:Y:S02]  /*166a0*/  SHFL.IDX P6, R14, R13, R12, R11 ;  /* 0x0000000c0d0e7389 */ /* 0x00006400000c000b */
[----:B01----:R-:W-:Y:S01]  /*166b0*/  ENDCOLLECTIVE ;  /* 0x000000000000791b */ /* 0x003fe20003800000 */
.L_x_5540:
[----:B------:R-:W-:-:S05]  /*166c0*/  SHF.R.U32.HI R6, RZ, 0x3, R6 ;  /* 0x00000003ff067819 */ /* 0x000fca0000011606 */
[----:B------:R-:W-:-:S05]  /*166d0*/  IMAD R10, R10, 0x80, R6 ;  /* 0x000000800a0a7824 */ /* 0x000fca00078e0206 */
[----:B------:R0:W-:Y:S01]  /*166e0*/  STL [R1+0x4], R10 ;  /* 0x0000040a01007387 */ /* 0x0001e20000100800 */
[----:B------:R-:W-:Y:S02]  /*166f0*/  IMAD.MOV.U32 R13, RZ, RZ, R2 ;  /* 0x000000ffff0d7224 */ /* 0x000fe400078e0002 */
[----:B------:R-:W-:Y:S02]  /*16700*/  IMAD.MOV.U32 R12, RZ, RZ, 0x1 ;  /* 0x00000001ff0c7424 */ /* 0x000fe400078e00ff */
[----:B------:R-:W-:-:S07]  /*16710*/  IMAD.MOV.U32 R5, RZ, RZ, R14 ;  /* 0x000000ffff057224 */ /* 0x000fce00078e000e */
[----:B0-----:R-:W-:Y:S05]  /*16720*/  WARPSYNC.COLLECTIVE R15, `(.L_x_5541) ;  /* 0x000000000f087348 */ /* 0x001fea0003c00000 */
[----:B------:R1:W2:Y:S02]  /*16730*/  SHFL.IDX P6, R14, R13, R12, R11 ;  /* 0x0000000c0d0e7389 */ /* 0x0002a400000c000b */
[----:B012---:R-:W-:Y:S01]  /*16740*/  ENDCOLLECTIVE ;  /* 0x000000000000791b */ /* 0x007fe20003800000 */
.L_x_5541:
[----:B------:R-:W-:Y:S02]  /*16750*/  IMAD.MOV.U32 R13, RZ, RZ, R3 ;  /* 0x000000ffff0d7224 */ /* 0x000fe400078e0003 */
[----:B------:R-:W-:Y:S02]  /*16760*/  IMAD R0, R0, R7, RZ ;  /* 0x0000000700007224 */ /* 0x000fe400078e02ff */
[----:B------:R-:W-:-:S07]  /*16770*/  IMAD.MOV.U32 R7, RZ, RZ, R14 ;  /* 0x000000ffff077224 */ /* 0x000fce00078e000e */
[----:B------:R-:W-:Y:S05]  /*16780*/  WARPSYNC.COLLECTIVE R15, `(.L_x_5542) ;  /* 0x000000000f087348 */ /* 0x000fea0003c00000 */
[----:B------:R0:W1:Y:S02]  /*16790*/  SHFL.IDX P6, R14, R13, R12, R11 ;  /* 0x0000000c0d0e7389 */ /* 0x00006400000c000b */
[----:B01----:R-:W-:Y:S01]  /*167a0*/  ENDCOLLECTIVE ;  /* 0x000000000000791b */ /* 0x003fe20003800000 */
.L_x_5542:
        /* <DEDUP_REMOVED lines=10> */
.L_x_5543:
        /* <DEDUP_REMOVED lines=15> */
.L_x_5544:
        /* <DEDUP_REMOVED lines=19> */
.L_x_5545:
        /* <DEDUP_REMOVED lines=10> */
.L_x_5546:
        /* <DEDUP_REMOVED lines=13> */
.L_x_5547:
        /* <DEDUP_REMOVED lines=10> */
.L_x_5548:
        /* <DEDUP_REMOVED lines=13> */
.L_x_5549:
        /* <DEDUP_REMOVED lines=10> */
.L_x_5550:
        /* <DEDUP_REMOVED lines=13> */
.L_x_5551:
        /* <DEDUP_REMOVED lines=10> */
.L_x_5552:
        /* <DEDUP_REMOVED lines=11> */
.L_x_5553:
        /* <DEDUP_REMOVED lines=14> */
.L_x_5554:
[----:B------:R-:W-:Y:S01]  /*170f0*/  IMAD.MOV.U32 R3, RZ, RZ, R14 ;  /* 0x000000ffff037224 */ /* 0x000fe200078e000e */
[----:B------:R-:W-:Y:S06]  /*17100*/  BRA `(.L_x_5555) ;  /* 0xffffffa400707947 */ /* 0x000fec000383ffff */
.L_x_5433:
[----:B------:R-:W2:Y:S04]  /*17110*/  LDL.LU R3, [R1+0x34] ;  /* 0x0000340001037983 */ /* 0x000ea80000300800 */
[----:B------:R-:W3:Y:S04]  /*17120*/  LDL.LU R15, [R1+0x4] ;  /* 0x00000400010f7983 */ /* 0x000ee80000300800 */
[----:B------:R-:W4:Y:S04]  /*17130*/  LDL.LU R14, [R1+0x50] ;  /* 0x00005000010e7983 */ /* 0x000f280000300800 */
[----:B------:R-:W5:Y:S04]  /*17140*/  LDL.LU R13, [R1+0x54] ;  /* 0x00005400010d7983 */ /* 0x000f680000300800 */
[----:B------:R-:W5:Y:S04]  /*17150*/  LDL.LU R12, [R1+0x5c] ;  /* 0x00005c00010c7983 */ /* 0x000f680000300800 */
[----:B------:R-:W5:Y:S04]  /*17160*/  LDL.LU R11, [R1+0x60] ;  /* 0x00006000010b7983 */ /* 0x000f680000300800 */
[----:B------:R-:W5:Y:S04]  /*17170*/  LDL.LU R10, [R1+0x64] ;  /* 0x00006400010a7983 */ /* 0x000f680000300800 */
[----:B------:R-:W5:Y:S01]  /*17180*/  LDL.LU R9, [R1+0x68] ;  /* 0x0000680001097983 */ /* 0x000f620000300800 */
[----:B------:R-:W-:Y:S01]  /*17190*/  LOP3.LUT R19, R19, 0xffffffef, RZ, 0xc0, !PT ;  /* 0xffffffef13137812 */ /* 0x000fe200078ec0ff */
[----:B------:R-:W-:Y:S01]  /*171a0*/  BSSY B0, `(.L_x_5556) ;  /* 0x0000019000007945 */ /* 0x000fe20003800000 */
[----:B--2---:R-:W-:-:S05]  /*171b0*/  IMAD R3, R3, R7, RZ ;  /* 0x0000000703037224 */ /* 0x004fca00078e02ff */
[-C--:B---3--:R-:W-:Y:S01]  /*171c0*/  ISETP.GE.AND P4, PT, R15, R3.reuse, PT ;  /* 0x000000030f00720c */ /* 0x088fe20003f86270 */
[----:B------:R-:W-:Y:S01]  /*171d0*/  IMAD.MOV.U32 R15, RZ, RZ, -0x1 ;  /* 0xffffffffff0f7424 */ /* 0x000fe200078e00ff */
[-C--:B----4-:R-:W-:Y:S02]  /*171e0*/  ISETP.GE.AND P5, PT, R14, R3.reuse, PT ;  /* 0x000000030e00720c */ /* 0x090fe40003fa6270 */
[----:B-----5:R-:W-:Y:S01]  /*171f0*/  ISETP.GE.AND P6, PT, R13, R3, PT ;  /* 0x000000030d00720c */ /* 0x020fe20003fc6270 */
[----:B------:R-:W-:-:S08]  /*17200*/  IMAD.MOV.U32 R13, RZ, RZ, R0 ;  /* 0x000000ffff0d7224 */ /* 0x000fd000078e0000 */
        /* <DEDUP_REMOVED lines=14> */
[----:B------:R-:W-:-:S07]  /*172f0*/  @P6 LOP3.LUT R19, R19, 0x20, RZ, 0xfc, !PT ;  /* 0x0000002013136812 */ /* 0x000fce00078efcff */
[----:B------:R-:W-:Y:S05]  /*17300*/  WARPSYNC.COLLECTIVE R15, `(.L_x_5557) ;  /* 0x000000000f087348 */ /* 0x000fea0003c00000 */
[----:B------:R0:W1:Y:S02]  /*17310*/  SHFL.IDX P6, R14, R13, R12, R11 ;  /* 0x0000000c0d0e7389 */ /* 0x00006400000c000b */
[----:B01----:R-:W-:Y:S01]  /*17320*/  ENDCOLLECTIVE ;  /* 0x000000000000791b */ /* 0x003fe20003800000 */
.L_x_5557:
[----:B------:R-:W-:Y:S05]  /*17330*/  BSYNC B0 ;  /* 0x0000000000007941 */ /* 0x000fea0003800000 */
.L_x_5556:
[----:B------:R0:W5:Y:S01]  /*17340*/  LDL R7, [R1+0x14] ;  /* 0x0000140001077983 */ /* 0x0001620000100800 */
[----:B------:R-:W-:Y:S01]  /*17350*/  IMAD.MOV.U32 R13, RZ, RZ, R2 ;  /* 0x000000ffff0d7224 */ /* 0x000fe200078e0002 */
[----:B------:R-:W-:Y:S01]  /*17360*/  LOP3.LUT R19, R19, 0xfffffeff, RZ, 0xc0, !PT ;  /* 0xfffffeff13137812 */ /* 0x000fe200078ec0ff */
[----:B------:R-:W-:Y:S02]  /*17370*/  IMAD.MOV.U32 R12, RZ, RZ, RZ ;  /* 0x000000ffff0c7224 */ /* 0x000fe400078e00ff */
[----:B------:R-:W-:Y:S01]  /*17380*/  IMAD.MOV.U32 R11, RZ, RZ, 0x181f ;  /* 0x0000181fff0b7424 */ /* 0x000fe200078e00ff */
[----:B------:R-:W-:Y:S01]  /*17390*/  @P5 LOP3.LUT R19, R19, 0x100, RZ, 0xfc, !PT ;  /* 0x0000010013135812 */ /* 0x000fe200078efcff */
[----:B------:R-:W-:Y:S02]  /*173a0*/  IMAD.MOV.U32 R15, RZ, RZ, -0x1 ;  /* 0xffffffffff0f7424 */ /* 0x000fe400078e00ff */
[----:B------:R-:W-:Y:S01]  /*173b0*/  IMAD.MOV.U32 R4, RZ, RZ, R14 ;  /* 0x000000ffff047224 */ /* 0x000fe200078e000e */
[----:B0-----:R-:W-:-:S13]  /*173c0*/  LOP3.LUT P5, RZ, R19, 0x10, RZ, 0xc0, !PT ;  /* 0x0000001013ff7812 */ /* 0x001fda00078ac0ff */
[----:B-----5:R-:W-:Y:S05]  /*173d0*/  WARPSYNC.COLLECTIVE R15, `(.L_x_5558) ;  /* 0x000000000f087348 */ /* 0x020fea0003c00000 */
[----:B------:R0:W1:Y:S02]  /*173e0*/  SHFL.IDX P6, R14, R13, R12, R11 ;  /* 0x0000000c0d0e7389 */ /* 0x00006400000c000b */
[----:B01---5:R-:W-:Y:S01]  /*173f0*/  ENDCOLLECTIVE ;  /* 0x000000000000791b */ /* 0x023fe20003800000 */
.L_x_5558:
[----:B------:R-:W-:-:S04]  /*17400*/  LOP3.LUT R19, R19, 0xffffff7f, RZ, 0xc0, !PT ;  /* 0xffffff7f13137812 */ /* 0x000fc800078ec0ff */
[----:B------:R-:W-:-:S04]  /*17410*/  @P4 LOP3.LUT R19, R19, 0x80, RZ, 0xfc, !PT ;  /* 0x0000008013134812 */ /* 0x000fc800078efcff */
[----:B------:R-:W-:Y:S01]  /*17420*/  LOP3.LUT P4, RZ, R19, 0x8, RZ, 0xc0, !PT ;  /* 0x0000000813ff7812 */ /* 0x000fe2000788c0ff */
        /* <DEDUP_REMOVED lines=9> */
.L_x_5559:
[----:B------:R-:W-:-:S04]  /*174c0*/  @!P5 LOP3.LUT R4, R5, R4, RZ, 0x3c, !PT ;  /* 0x000000040504d212 */ /* 0x000fc800078e3cff */
[----:B------:R-:W-:Y:S01]  /*174d0*/  @!P5 LOP3.LUT R5, R5, R4, RZ, 0x3c, !PT ;  /* 0x000000040505d212 */ /* 0x000fe200078e3cff */
[----:B------:R-:W-:Y:S02]  /*174e0*/  IMAD.MOV.U32 R13, RZ, RZ, R2 ;  /* 0x000000ffff0d7224 */ /* 0x000fe400078e0002 */
[----:B------:R-:W-:-:S07]  /*174f0*/  IMAD.MOV.U32 R6, RZ, RZ, R14 ;  /* 0x000000ffff067224 */ /* 0x000fce00078e000e */
[----:B------:R-:W-:Y:S05]  /*17500*/  WARPSYNC.COLLECTIVE R15, `(.L_x_5560) ;  /* 0x000000000f087348 */ /* 0x000fea0003c00000 */
[----:B------:R0:W1:Y:S02]  /*17510*/  SHFL.IDX P6, R14, R13, R12, R11 ;  /* 0x0000000c0d0e7389 */ /* 0x00006400000c000b */
[----:B01----:R-:W-:Y:S01]  /*17520*/  ENDCOLLECTIVE ;  /* 0x000000000000791b */ /* 0x003fe20003800000 */
.L_x_5560:
[----:B------:R-:W-:Y:S02]  /*17530*/  IMAD.MOV.U32 R13, RZ, RZ, R0 ;  /* 0x000000ffff0d7224 */ /* 0x000fe400078e0000 */
[----:B------:R-:W-:Y:S01]  /*17540*/  IMAD.MOV.U32 R12, RZ, RZ, 0x2 ;  /* 0x00000002ff0c7424 */ /* 0x000fe200078e00ff */
        /* <DEDUP_REMOVED lines=8> */
[----:B0-----:R-:W-:-:S05]  /*175d0*/  IMAD.MOV.U32 R4, RZ, RZ, R14 ;  /* 0x000000ffff047224 */ /* 0x001fca00078e000e */
[----:B------:R-:W-:-:S05]  /*175e0*/  @!P4 LEA R4, P6, R8, R4, 0x1 ;  /* 0x000000040804c211 */ /* 0x000fca00078c08ff */
[----:B------:R-:W-:-:S05]  /*175f0*/  @!P4 IMAD.X R5, RZ, RZ, R6, P6 ;  /* 0x000000ffff05c224 */ /* 0x000fca00030e0606 */
[----:B------:R0:W-:Y:S03]  /*17600*/  @!P4 LDGSTS.E.BYPASS.LTC128B.128 [R7+0x22c00], desc[UR38][R4.64], !P3 ;  /* 0x22c000000407cfae */ /* 0x0001e6000d901d66 */
[----:B0-----:R-:W-:Y:S05]  /*17610*/  WARPSYNC.COLLECTIVE R15, `(.L_x_5561) ;  /* 0x000000000f087348 */ /* 0x001fea0003c00000 */
[----:B------:R1:W2:Y:S02]  /*17620*/  SHFL.IDX P6, R14, R13, R12, R11 ;  /* 0x0000000c0d0e7389 */ /* 0x0002a400000c000b */
[----:B012---:R-:W-:Y:S01]  /*17630*/  ENDCOLLECTIVE ;  /* 0x000000000000791b */ /* 0x007fe20003800000 */
.L_x_5561:
        /* <DEDUP_REMOVED lines=12> */
.L_x_5562:
        /* <DEDUP_REMOVED lines=12> */
.L_x_5563:
        /* <DEDUP_REMOVED lines=12> */
.L_x_5564:
        /* <DEDUP_REMOVED lines=12> */
.L_x_5565:
        /* <DEDUP_REMOVED lines=12> */
.L_x_5566:
        /* <DEDUP_REMOVED lines=12> */
.L_x_5567:
        /* <DEDUP_REMOVED lines=11> */
.L_x_5568:
        /* <DEDUP_REMOVED lines=16> */
.L_x_5569:
[----:B------:R-:W-:Y:S02]  /*17c70*/  IMAD.MOV.U32 R13, RZ, RZ, R2 ;  /* 0x000000ffff0d7224 */ /* 0x000fe400078e0002 */
[----:B------:R-:W-:-:S07]  /*17c80*/  IMAD.MOV.U32 R6, RZ, RZ, R14 ;  /* 0x000000ffff067224 */ /* 0x000fce00078e000e */
[----:B------:R-:W-:Y:S05]  /*17c90*/  WARPSYNC.COLLECTIVE R15, `(.L_x_5570) ;  /* 0x000000000f087348 */ /* 0x000fea0003c00000 */
[----:B------:R0:W1:Y:S02]  /*17ca0*/  SHFL.IDX P6, R14, R13, R12, R11 ;  /* 0x0000000c0d0e7389 */ /* 0x00006400000c000b */
[----:B01----:R-:W-:Y:S01]  /*17cb0*/  ENDCOLLECTIVE ;  /* 0x000000000000791b */ /* 0x003fe20003800000 */
.L_x_5570:
[----:B------:R-:W-:Y:S02]  /*17cc0*/  IMAD.MOV.U32 R13, RZ, RZ, R0 ;  /* 0x000000ffff0d7224 */ /* 0x000fe400078e0000 */
[----:B------:R-:W-:Y:S02]  /*17cd0*/  IMAD.MOV.U32 R12, RZ, RZ, 0x7 ;  /* 0x00000007ff0c7424 */ /* 0x000fe400078e00ff */
[----:B------:R-:W-:-:S07]  /*17ce0*/  IMAD.MOV.U32 R4, RZ, RZ, R14 ;  /* 0x000000ffff047224 */ /* 0x000fce00078e000e */
[----:B------:R-:W-:Y:S05]  /*17cf0*/  WARPSYNC.COLLECTIVE R15, `(.L_x_5571) ;  /* 0x000000000f087348 */ /* 0x000fea0003c00000 */
[----:B------:R0:W1:Y:S02]  /*17d00*/  SHFL.IDX P6, R14, R13, R12, R11 ;  /* 0x0000000c0d0e7389 */ /* 0x00006400000c000b */
[----:B01----:R-:W-:Y:S01]  /*17d10*/  ENDCOLLECTIVE ;  /* 0x000000000000791b */ /* 0x003fe20003800000 */
.L_x_5571:
        /* <DEDUP_REMOVED lines=14> */
.L_x_5572:
[----:B------:R-:W-:Y:S01]  /*17e00*/  IMAD.MOV.U32 R2, RZ, RZ, R14 ;  /* 0x000000ffff027224 */ /* 0x000fe200078e000e */
[----:B------:R-:W-:Y:S06]  /*17e10*/  BRA `(.L_x_5573) ;  /* 0xffffffa400007947 */ /* 0x000fec000383ffff */
.L_x_5438:
[----:B0-----:R0:W1:Y:S02]  /*17e20*/  SYNCS.PHASECHK.TRANS64.TRYWAIT P0, [R18+URZ+0x32420], R0 ;  /* 0x03242000120075a7 */ /* 0x001064000800017f */
[----:B-1----:R-:W-:Y:S05]  /*17e30*/  @!P0 NANOSLEEP.SYNCS 0x989680 ;  /* 0x009896800000895d */ /* 0x002fea0003900000 */
[----:B------:R-:W1:Y:S02]  /*17e40*/  @!P0 SYNCS.PHASECHK.TRANS64 P0, [R18+URZ+0x32420], R0 ;  /* 0x03242000120085a7 */ /* 0x000e64000800007f */
[----:B-1----:R-:W-:Y:S05]  /*17e50*/  @!P0 BRA `(.L_x_5438) ;  /* 0xfffffffc00f08947 */ /* 0x002fea000383ffff */
[----:B------:R-:W-:Y:S05]  /*17e60*/  BRA `(.L_x_5574) ;  /* 0xffffffa400787947 */ /* 0x000fea000383ffff */
.L_x_5442:
[----:B0-----:R0:W1:Y:S02]  /*17e70*/  SYNCS.PHASECHK.TRANS64.TRYWAIT P0, [R2+URZ+0x32460], R0 ;  /* 0x03246000020075a7 */ /* 0x001064000800017f */
[----:B-1----:R-:W-:Y:S05]  /*17e80*/  @!P0 NANOSLEEP.SYNCS 0x989680 ;  /* 0x009896800000895d */ /* 0x002fea0003900000 */
[----:B------:R-:W1:Y:S02]  /*17e90*/  @!P0 SYNCS.PHASECHK.TRANS64 P0, [R2+URZ+0x32460], R0 ;  /* 0x03246000020085a7 */ /* 0x000e64000800007f */
[----:B-1----:R-:W-:Y:S05]  /*17ea0*/  @!P0 BRA `(.L_x_5442) ;  /* 0xfffffffc00f08947 */ /* 0x002fea000383ffff */
[----:B------:R-:W-:Y:S05]  /*17eb0*/  BRA `(.L_x_5575) ;  /* 0xffffffa4009c7947 */ /* 0x000fea000383ffff */
.L_x_5457:
[----:B-1----:R1:W2:Y:S02]  /*17ec0*/  SYNCS.PHASECHK.TRANS64.TRYWAIT P0, [R2+URZ+0x32440], R6 ;  /* 0x03244006020075a7 */ /* 0x0022a4000800017f */
[----:B--2---:R-:W-:Y:S05]  /*17ed0*/  @!P0 NANOSLEEP.SYNCS 0x989680 ;  /* 0x009896800000895d */ /* 0x004fea0003900000 */
[----:B------:R-:W2:Y:S02]  /*17ee0*/  @!P0 SYNCS.PHASECHK.TRANS64 P0, [R2+URZ+0x32440], R6 ;  /* 0x03244006020085a7 */ /* 0x000ea4000800007f */
[----:B--2---:R-:W-:Y:S05]  /*17ef0*/  @!P0 BRA `(.L_x_5457) ;  /* 0xfffffffc00f08947 */ /* 0x004fea000383ffff */
[----:B------:R-:W-:Y:S05]  /*17f00*/  BRA `(.L_x_5576) ;  /* 0xffffffac00c47947 */ /* 0x000fea000383ffff */
.L_x_5462:
[----:B0-----:R0:W2:Y:S02]  /*17f10*/  SYNCS.PHASECHK.TRANS64.TRYWAIT P0, [R2+URZ+0x32460], R6 ;  /* 0x03246006020075a7 */ /* 0x0010a4000800017f */
[----:B--2---:R-:W-:Y:S05]  /*17f20*/  @!P0 NANOSLEEP.SYNCS 0x989680 ;  /* 0x009896800000895d */ /* 0x004fea0003900000 */
[----:B------:R-:W2:Y:S02]  /*17f30*/  @!P0 SYNCS.PHASECHK.TRANS64 P0, [R2+URZ+0x32460], R6 ;  /* 0x03246006020085a7 */ /* 0x000ea4000800007f */
[----:B--2---:R-:W-:Y:S05]  /*17f40*/  @!P0 BRA `(.L_x_5462) ;  /* 0xfffffffc00f08947 */ /* 0x004fea000383ffff */
[----:B------:R-:W-:Y:S05]  /*17f50*/  BRA `(.L_x_5577) ;  /* 0xffffffb000447947 */ /* 0x000fea000383ffff */
.L_x_5473:
[----:B-1----:R1:W2:Y:S02]  /*17f60*/  SYNCS.PHASECHK.TRANS64.TRYWAIT P0, [R2+URZ+0x32440], R3 ;  /* 0x03244003020075a7 */ /* 0x0022a4000800017f */
[----:B--2---:R-:W-:Y:S05]  /*17f70*/  @!P0 NANOSLEEP.SYNCS 0x989680 ;  /* 0x009896800000895d */ /* 0x004fea0003900000 */
[----:B------:R-:W2:Y:S02]  /*17f80*/  @!P0 SYNCS.PHASECHK.TRANS64 P0, [R2+URZ+0x32440], R3 ;  /* 0x03244003020085a7 */ /* 0x000ea4000800007f */
[----:B--2---:R-:W-:Y:S05]  /*17f90*/  @!P0 BRA `(.L_x_5473) ;  /* 0xfffffffc00f08947 */ /* 0x004fea000383ffff */
[----:B------:R-:W-:Y:S05]  /*17fa0*/  BRA `(.L_x_5578) ;  /* 0xffffffb800347947 */ /* 0x000fea000383ffff */
.L_x_5478:
[----:B0-----:R0:W2:Y:S02]  /*17fb0*/  SYNCS.PHASECHK.TRANS64.TRYWAIT P0, [R2+URZ+0x32460], R3 ;  /* 0x03246003020075a7 */ /* 0x0010a4000800017f */
[----:B--2---:R-:W-:Y:S05]  /*17fc0*/  @!P0 NANOSLEEP.SYNCS 0x989680 ;  /* 0x009896800000895d */ /* 0x004fea0003900000 */
[----:B------:R-:W2:Y:S02]  /*17fd0*/  @!P0 SYNCS.PHASECHK.TRANS64 P0, [R2+URZ+0x32460], R3 ;  /* 0x03246003020085a7 */ /* 0x000ea4000800007f */
[----:B--2---:R-:W-:Y:S05]  /*17fe0*/  @!P0 BRA `(.L_x_5478) ;  /* 0xfffffffc00f08947 */ /* 0x004fea000383ffff */
[----:B------:R-:W-:Y:S05]  /*17ff0*/  BRA `(.L_x_5579) ;  /* 0xffffffb800b07947 */ /* 0x000fea000383ffff */
.L_x_5489:
[----:B-1----:R1:W2:Y:S02]  /*18000*/  SYNCS.PHASECHK.TRANS64.TRYWAIT P0, [R3+URZ+0x32440], R2 ;  /* 0x03244002030075a7 */ /* 0x0022a4000800017f */
[----:B--2---:R-:W-:Y:S05]  /*18010*/  @!P0 NANOSLEEP.SYNCS 0x989680 ;  /* 0x009896800000895d */ /* 0x004fea0003900000 */
[----:B------:R-:W2:Y:S02]  /*18020*/  @!P0 SYNCS.PHASECHK.TRANS64 P0, [R3+URZ+0x32440], R2 ;  /* 0x03244002030085a7 */ /* 0x000ea4000800007f */
[----:B--2---:R-:W-:Y:S05]  /*18030*/  @!P0 BRA `(.L_x_5489) ;  /* 0xfffffffc00f08947 */ /* 0x004fea000383ffff */
[----:B------:R-:W-:Y:S05]  /*18040*/  BRA `(.L_x_5580) ;  /* 0xffffffc000807947 */ /* 0x000fea000383ffff */
.L_x_5494:
[----:B--2---:R2:W3:Y:S02]  /*18050*/  SYNCS.PHASECHK.TRANS64.TRYWAIT P0, [R3+URZ+0x32460], R2 ;  /* 0x03246002030075a7 */ /* 0x0044e4000800017f */
[----:B---3--:R-:W-:Y:S05]  /*18060*/  @!P0 NANOSLEEP.SYNCS 0x989680 ;  /* 0x009896800000895d */ /* 0x008fea0003900000 */
[----:B------:R-:W3:Y:S02]  /*18070*/  @!P0 SYNCS.PHASECHK.TRANS64 P0, [R3+URZ+0x32460], R2 ;  /* 0x03246002030085a7 */ /* 0x000ee4000800007f */
[----:B---3--:R-:W-:Y:S05]  /*18080*/  @!P0 BRA `(.L_x_5494) ;  /* 0xfffffffc00f08947 */ /* 0x008fea000383ffff */
[----:B------:R-:W-:Y:S05]  /*18090*/  BRA `(.L_x_5581) ;  /* 0xffffffc400007947 */ /* 0x000fea000383ffff */
.L_x_5506:
[----:B-1----:R-:W4:Y:S01]  /*180a0*/  LDL R3, [R1] ;  /* 0x0000000001037983 */ /* 0x002f220000100800 */
[----:B------:R-:W-:Y:S01]  /*180b0*/  BSSY B0, `(.L_x_5582) ;  /* 0x0000008000007945 */ /* 0x000fe20003800000 */
[----:B------:R-:W-:Y:S02]  /*180c0*/  IMAD.MOV.U32 R12, RZ, RZ, RZ ;  /* 0x000000ffff0c7224 */ /* 0x000fe400078e00ff */
[----:B------:R-:W-:Y:S02]  /*180d0*/  IMAD.MOV.U32 R11, RZ, RZ, 0x1f ;  /* 0x0000001fff0b7424 */ /* 0x000fe400078e00ff */
[----:B------:R-:W-:Y:S02]  /*180e0*/  IMAD.MOV.U32 R15, RZ, RZ, -0x1 ;  /* 0xffffffffff0f7424 */ /* 0x000fe400078e00ff */
[----:B----4-:R-:W-:-:S07]  /*180f0*/  IMAD.MOV.U32 R13, RZ, RZ, R3 ;  /* 0x000000ffff0d7224 */ /* 0x010fce00078e0003 */
[----:B--23--:R-:W-:Y:S05]  /*18100*/  WARPSYNC.COLLECTIVE R15, `(.L_x_5583) ;  /* 0x000000000f087348 */ /* 0x00cfea0003c00000 */
[----:B------:R0:W1:Y:S02]  /*18110*/  SHFL.IDX P6, R14, R13, R12, R11 ;  /* 0x0000000c0d0e7389 */ /* 0x00006400000c000b */
[----:B0123--:R-:W-:Y:S01]  /*18120*/  ENDCOLLECTIVE ;  /* 0x000000000000791b */ /* 0x00ffe20003800000 */
.L_x_5583:
[----:B------:R-:W-:Y:S05]  /*18130*/  BSYNC B0 ;  /* 0x0000000000007941 */ /* 0x000fea0003800000 */
.L_x_5582:
        /* <DEDUP_REMOVED lines=9> */
.L_x_5584:
        /* <DEDUP_REMOVED lines=26> */
.L_x_5585:
        /* <DEDUP_REMOVED lines=8> */
.L_x_5586:
        /* <DEDUP_REMOVED lines=8> */
.L_x_5587:
        /* <DEDUP_REMOVED lines=8> */
.L_x_5588:
        /* <DEDUP_REMOVED lines=8> */
.L_x_5589:
        /* <DEDUP_REMOVED lines=9> */
.L_x_5590:
[----:B------:R-:W-:Y:S01]  /*18600*/  IMAD.MOV.U32 R10, RZ, RZ, R14 ;  /* 0x000000ffff0a7224 */ /* 0x000fe200078e000e */
[----:B------:R-:W-:Y:S06]  /*18610*/  BRA `(.L_x_5591) ;  /* 0xffffffc800507947 */ /* 0x000fec000383ffff */
.L_x_5509:
        /* <DEDUP_REMOVED lines=8> */
.L_x_5593:
[----:B------:R-:W-:Y:S05]  /*186a0*/  BSYNC B0 ;  /* 0x0000000000007941 */ /* 0x000fea0003800000 */
.L_x_5592:
        /* <DEDUP_REMOVED lines=10> */
.L_x_5594:
        /* <DEDUP_REMOVED lines=8> */
.L_x_5595:
        /* <DEDUP_REMOVED lines=8> */
.L_x_5596:
        /* <DEDUP_REMOVED lines=8> */
.L_x_5597:
        /* <DEDUP_REMOVED lines=9> */
.L_x_5598:
[----:B------:R-:W-:Y:S01]  /*18960*/  IMAD.MOV.U32 R10, RZ, RZ, R14 ;  /* 0x000000ffff0a7224 */ /* 0x000fe200078e000e */
[----:B------:R-:W-:Y:S06]  /*18970*/  BRA `(.L_x_5599) ;  /* 0xffffffc800247947 */ /* 0x000fec000383ffff */
.L_x_5511:
[----:B------:R-:W-:Y:S01]  /*18980*/  BSSY B0, `(.L_x_5600) ;  /* 0x0000006000007945 */ /* 0x000fe20003800000 */
[----:B------:R-:W-:Y:S01]  /*18990*/  PLOP3.LUT P6, PT, P6, PT, PT, 0x8, 0x0 ;  /* 0x000000000000781c */ /* 0x000fe200037ce170 */
[----:B------:R-:W-:-:S12]  /*189a0*/  IMAD.MOV.U32 R15, RZ, RZ, -0x1 ;  /* 0xffffffffff0f7424 */ /* 0x000fd800078e00ff */
[----:B0-----:R-:W-:Y:S05]  /*189b0*/  WARPSYNC.COLLECTIVE R15, `(.L_x_5601) ;  /* 0x000000000f087348 */ /* 0x001fea0003c00000 */
[----:B------:R-:W-:Y:S01]  /*189c0*/  VOTE.ANY R14, PT, P6 ;  /* 0x00000000000e7806 */ /* 0x000fe200030e0100 */
[----:B0-----:R-:W-:Y:S06]  /*189d0*/  ENDCOLLECTIVE ;  /* 0x000000000000791b */ /* 0x001fec0003800000 */
.L_x_5601:
[----:B------:R-:W-:Y:S05]  /*189e0*/  BSYNC B0 ;  /* 0x0000000000007941 */ /* 0x000fea0003800000 */
.L_x_5600:
        /* <DEDUP_REMOVED lines=10> */
.L_x_5602:
[----:B------:R-:W-:Y:S02]  /*18a90*/  IMAD.MOV.U32 R13, RZ, RZ, R6 ;  /* 0x000000ffff0d7224 */ /* 0x000fe400078e0006 */
[----:B------:R-:W-:-:S07]  /*18aa0*/  IMAD.MOV.U32 R4, RZ, RZ, R14 ;  /* 0x000000ffff047224 */ /* 0x000fce00078e000e */
[----:B------:R-:W-:Y:S05]  /*18ab0*/  WARPSYNC.COLLECTIVE R15, `(.L_x_5603) ;  /* 0x000000000f087348 */ /* 0x000fea0003c00000 */
[----:B------:R0:W1:Y:S02]  /*18ac0*/  SHFL.IDX P6, R14, R13, R12, R11 ;  /* 0x0000000c0d0e7389 */ /* 0x00006400000c000b */
[----:B01----:R-:W-:Y:S01]  /*18ad0*/  ENDCOLLECTIVE ;  /* 0x000000000000791b */ /* 0x003fe20003800000 */
.L_x_5603:
[----:B------:R-:W-:Y:S02]  /*18ae0*/  IMAD.MOV.U32 R6, RZ, RZ, R14 ;  /* 0x000000ffff067224 */ /* 0x000fe400078e000e */
[----:B------:R-:W-:-:S05]  /*18af0*/  IMAD.IADD R5, R9, 0x1, R16 ;  /* 0x0000000109057824 */ /* 0x000fca00078e0210 */
[----:B------:R1:W-:Y:S01]  /*18b00*/  STL [R1+0xc], R5 ;  /* 0x00000c0501007387 */ /* 0x0003e20000100800 */
[----:B------:R-:W-:Y:S05]  /*18b10*/  BRA `(.L_x_5604) ;  /* 0xffffffc800047947 */ /* 0x000fea000383ffff */
.L_x_5513:
        /* <DEDUP_REMOVED lines=8> */
.L_x_5606:
[----:B------:R-:W-:Y:S05]  /*18ba0*/  BSYNC B0 ;  /* 0x0000000000007941 */ /* 0x000fea0003800000 */
.L_x_5605:
[----:B------:R-:W-:Y:S01]  /*18bb0*/  IMAD.MOV.U32 R2, RZ, RZ, R14 ;  /* 0x000000ffff027224 */ /* 0x000fe200078e000e */
[----:B------:R-:W-:Y:S06]  /*18bc0*/  BRA `(.L_x_5607) ;  /* 0xffffffc400f07947 */ /* 0x000fec000383ffff */
.L_x_5519:
[----:B0-----:R0:W1:Y:S02]  /*18bd0*/  SYNCS.PHASECHK.TRANS64.TRYWAIT P0, [R0+URZ+0x32420], R3 ;  /* 0x03242003000075a7 */ /* 0x001064000800017f */
[----:B-1----:R-:W-:Y:S05]  /*18be0*/  @!P0 NANOSLEEP.SYNCS 0x989680 ;  /* 0x009896800000895d */ /* 0x002fea0003900000 */
[----:B------:R-:W1:Y:S02]  /*18bf0*/  @!P0 SYNCS.PHASECHK.TRANS64 P0, [R0+URZ+0x32420], R3 ;  /* 0x03242003000085a7 */ /* 0x000e64000800007f */
[----:B-1----:R-:W-:Y:S05]  /*18c00*/  @!P0 BRA `(.L_x_5519) ;  /* 0xfffffffc00f08947 */ /* 0x002fea000383ffff */
[----:B------:R-:W-:Y:S05]  /*18c10*/  BRA `(.L_x_5608) ;  /* 0xffffffd000907947 */ /* 0x000fea000383ffff */
.L_x_5520:
        /* <DEDUP_REMOVED lines=11> */
.L_x_5610:
[----:B------:R-:W-:Y:S05]  /*18cd0*/  BSYNC B0 ;  /* 0x0000000000007941 */ /* 0x000fea0003800000 */
.L_x_5609:
[----:B------:R-:W-:Y:S05]  /*18ce0*/  BRA `(.L_x_5611) ;  /* 0xffffffd000787947 */ /* 0x000fea000383ffff */
.L_x_5523:
[----:B------:R-:W-:Y:S01]  /*18cf0*/  BSSY B1, `(.L_x_5612) ;  /* 0x0000006000017945 */ /* 0x000fe20003800000 */
[----:B------:R-:W-:-:S07]  /*18d00*/  IMAD.MOV.U32 R15, RZ, RZ, -0x1 ;  /* 0xffffffffff0f7424 */ /* 0x000fce00078e00ff */
[----:B01----:R-:W-:Y:S05]  /*18d10*/  WARPSYNC.COLLECTIVE R15, `(.L_x_5613) ;  /* 0x000000000f0c7348 */ /* 0x003fea0003c00000 */
[----:B------:R-:W-:Y:S02]  /*18d20*/  ELECT P6, UR62, PT ;  /* 0x00000000003e782f */ /* 0x000fe400038c0000 */
[----:B------:R-:W-:Y:S01]  /*18d30*/  MOV R14, UR62 ;  /* 0x0000003e000e7c02 */ /* 0x000fe20008000f00 */
[----:B01----:R-:W-:Y:S10]  /*18d40*/  ENDCOLLECTIVE ;  /* 0x000000000000791b */ /* 0x003ff40003800000 */
.L_x_5613:
[----:B------:R-:W-:Y:S05]  /*18d50*/  BSYNC B1 ;  /* 0x0000000000017941 */ /* 0x000fea0003800000 */
.L_x_5612:
[----:B------:R-:W-:Y:S05]  /*18d60*/  BRA `(.L_x_5614) ;  /* 0xffffffd000707947 */ /* 0x000fea000383ffff */
.L_x_5525:
[----:B0-----:R0:W1:Y:S02]  /*18d70*/  SYNCS.PHASECHK.TRANS64.TRYWAIT P0, [R6+URZ], R5 ;  /* 0x00000005060075a7 */ /* 0x001064000800017f */
[----:B-1----:R-:W-:Y:S05]  /*18d80*/  @!P0 NANOSLEEP.SYNCS 0x989680 ;  /* 0x009896800000895d */ /* 0x002fea0003900000 */
[----:B------:R-:W1:Y:S02]  /*18d90*/  @!P0 SYNCS.PHASECHK.TRANS64 P0, [R6+URZ], R5 ;  /* 0x00000005060085a7 */ /* 0x000e64000800007f */
[----:B-1----:R-:W-:Y:S05]  /*18da0*/  @!P0 BRA `(.L_x_5525) ;  /* 0xfffffffc00f08947 */ /* 0x002fea000383ffff */
[----:B------:R-:W-:Y:S05]  /*18db0*/  BRA `(.L_x_5615) ;  /* 0xffffffd000ac7947 */ /* 0x000fea000383ffff */
.L_x_5526:
[----:B-1----:R1:W2:Y:S02]  /*18dc0*/  SYNCS.PHASECHK.TRANS64.TRYWAIT P0, [R7+URZ], R2 ;  /* 0x00000002070075a7 */ /* 0x0022a4000800017f */
[----:B--2---:R-:W-:Y:S05]  /*18dd0*/  @!P0 NANOSLEEP.SYNCS 0x989680 ;  /* 0x009896800000895d */ /* 0x004fea0003900000 */
[----:B------:R-:W2:Y:S02]  /*18de0*/  @!P0 SYNCS.PHASECHK.TRANS64 P0, [R7+URZ], R2 ;  /* 0x00000002070085a7 */ /* 0x000ea4000800007f */
[----:B--2---:R-:W-:Y:S05]  /*18df0*/  @!P0 BRA `(.L_x_5526) ;  /* 0xfffffffc00f08947 */ /* 0x004fea000383ffff */
[----:B------:R-:W-:Y:S05]  /*18e00*/  BRA `(.L_x_5616) ;  /* 0xffffffd000a07947 */ /* 0x000fea000383ffff */
.L_x_5528:
[----:B--2---:R2:W3:Y:S02]  /*18e10*/  SYNCS.PHASECHK.TRANS64.TRYWAIT P0, [R4+URZ], R5 ;  /* 0x00000005040075a7 */ /* 0x0044e4000800017f */
[----:B---3--:R-:W-:Y:S05]  /*18e20*/  @!P0 NANOSLEEP.SYNCS 0x989680 ;  /* 0x009896800000895d */ /* 0x008fea0003900000 */
[----:B------:R-:W3:Y:S02]  /*18e30*/  @!P0 SYNCS.PHASECHK.TRANS64 P0, [R4+URZ], R5 ;  /* 0x00000005040085a7 */ /* 0x000ee4000800007f */
[----:B---3--:R-:W-:Y:S05]  /*18e40*/  @!P0 BRA `(.L_x_5528) ;  /* 0xfffffffc00f08947 */ /* 0x008fea000383ffff */
[----:B------:R-:W-:Y:S05]  /*18e50*/  BRA `(.L_x_5617) ;  /* 0xffffffd000a87947 */ /* 0x000fea000383ffff */
.L_x_5618:
        /* <DEDUP_REMOVED lines=10> */
.L_x_6147:


//--------------------- .text._ZN7cutlass13device_kernelIN5flash11enable_sm90INS1_16FlashAttnFwdSm90INS1_25CollectiveMainloopFwdSm90ILi2EN4cute5tupleIJNS5_1CILi1EEES8_S8_EEENS6_IJNS7_ILi128EEENS7_ILi96EEENS7_ILi64EEEEEELi256ENS_6half_tEfNS_4arch4Sm90ELb1ELb0ELb0ELb1ELb0ELb1ELb1ELb1ELb0ELb1ELb1ELb0EEENS1_21CollectiveEpilogueFwdINS6_IJSA_NS7_ILi256EEESB_EEES9_SE_SG_Li256ELb1ELb1ELb1ELb0EEENS1_36VarlenDynamicPersistentTileSchedulerILi128ELi96ELi256ELi128ELb1ELb1ELb1ELb1ELb1ELb1EEEEEEEEEvNT_6ParamsE --------------------------
	.section	.text._ZN7cutlass13device_kernelIN5flash11enable_sm90INS1_16FlashAttnFwdSm90INS1_25CollectiveMainloopFwdSm90ILi2EN4cute5tupleIJNS5_1CILi1EEES8_S8_EEENS6_IJNS7_ILi128EEENS7_ILi96EEENS7_ILi64EEEEEELi256ENS_6half_tEfNS_4arch4Sm90ELb1ELb0ELb0ELb1ELb0ELb1ELb1ELb1ELb0ELb1ELb1ELb0EEENS1_21CollectiveEpilogueFwdINS6_IJSA_NS7_ILi256EEESB_EEES9_SE_SG_Li256ELb1ELb1ELb1ELb0EEENS1_36VarlenDynamicPersistentTileSchedulerILi128ELi96ELi256ELi128ELb1ELb1ELb1ELb1ELb1ELb1EEEEEEEEEvNT_6ParamsE,"ax",@progbits
	.align	128
.text._ZN7cutlass13device_kernelIN5flash11enable_sm90INS1_16FlashAttnFwdSm90INS1_25CollectiveMainloopFwdSm90ILi2EN4cute5tupleIJNS5_1CILi1EEES8_S8_EEENS6_IJNS7_ILi128EEENS7_ILi96EEENS7_ILi64EEEEEELi256ENS_6half_tEfNS_4arch4Sm90ELb1ELb0ELb0ELb1ELb0ELb1ELb1ELb1ELb0ELb1ELb1ELb0EEENS1_21CollectiveEpilogueFwdINS6_IJSA_NS7_ILi256EEESB_EEES9_SE_SG_Li256ELb1ELb1ELb1ELb0EEENS1_36VarlenDynamicPersistentTileSchedulerILi128ELi96ELi256ELi128ELb1ELb1ELb1ELb1ELb1ELb1EEEEEEEEEvNT_6ParamsE:
        .type           _ZN7cutlass13device_kernelIN5flash11enable_sm90INS1_16FlashAttnFwdSm90INS1_25CollectiveMainloopFwdSm90ILi2EN4cute5tupleIJNS5_1CILi1EEES8_S8_EEENS6_IJNS7_ILi128EEENS7_ILi96EEENS7_ILi64EEEEEELi256ENS_6half_tEfNS_4arch4Sm90ELb1ELb0ELb0ELb1ELb0ELb1ELb1ELb1ELb0ELb1ELb1ELb0EEENS1_21CollectiveEpilogueFwdINS6_IJSA_NS7_ILi256EEESB_EEES9_SE_SG_Li256ELb1ELb1ELb1ELb0EEENS1_36VarlenDynamicPersistentTileSchedulerILi128ELi96ELi256ELi128ELb1ELb1ELb1ELb1ELb1ELb1EEEEEEEEEvNT_6ParamsE,@function
        .size           _ZN7cutlass13device_kernelIN5flash11enable_sm90INS1_16FlashAttnFwdSm90INS1_25CollectiveMainloopFwdSm90ILi2EN4cute5tupleIJNS5_1CILi1EEES8_S8_EEENS6_IJNS7_ILi128EEENS7_ILi96EEENS7_ILi64EEEEEELi256ENS_6half_tEfNS_4arch4Sm90ELb1ELb0ELb0ELb1ELb0ELb1ELb1ELb1ELb0ELb1ELb1ELb0EEENS1_21CollectiveEpilogueFwdINS6_IJSA_NS7_ILi256EEESB_EEES9_SE_SG_Li256ELb1ELb1ELb1ELb0EEENS1_36VarlenDynamicPersistentTileSchedulerILi128ELi96ELi256ELi128ELb1ELb1ELb1ELb1ELb1ELb1EEEEEEEEEvNT_6ParamsE,(.L_x_6148 - _ZN7cutlass13device_kernelIN5flash11enable_sm90INS1_16FlashAttnFwdSm90INS1_25CollectiveMainloopFwdSm90ILi2EN4cute5tupleIJNS5_1CILi1EEES8_S8_EEENS6_IJNS7_ILi128EEENS7_ILi96EEENS7_ILi64EEEEEELi256ENS_6half_tEfNS_4arch4Sm90ELb1ELb0ELb0ELb1ELb0ELb1ELb1ELb1ELb0ELb1ELb1ELb0EEENS1_21CollectiveEpilogueFwdINS6_IJSA_NS7_ILi256EEESB_EEES9_SE_SG_Li256ELb1ELb1ELb1ELb0EEENS1_36VarlenDynamicPersistentTileSchedulerILi128ELi96ELi256ELi128ELb1ELb1ELb1ELb1ELb1ELb1EEEEEEEEEvNT_6ParamsE)
        .other          _ZN7cutlass13device_kernelIN5flash11enable_sm90INS1_16FlashAttnFwdSm90INS1_25CollectiveMainloopFwdSm90ILi2EN4cute5tupleIJNS5_1CILi1EEES8_S8_EEENS6_IJNS7_ILi128EEENS7_ILi96EEENS7_ILi64EEEEEELi256ENS_6half_tEfNS_4arch4Sm90ELb1ELb0ELb0ELb1ELb0ELb1ELb1ELb1ELb0ELb1ELb1ELb0EEENS1_21CollectiveEpilogueFwdINS6_IJSA_NS7_ILi256EEESB_EEES9_SE_SG_Li256ELb1ELb1ELb1ELb0EEENS1_36VarlenDynamicPersistentTileSchedulerILi128ELi96ELi256ELi128ELb1ELb1ELb1ELb1ELb1ELb1EEEEEEEEEvNT_6ParamsE,@"STO_CUDA_ENTRY STV_DEFAULT"
_ZN7cutlass13device_kernelIN5flash11enable_sm90INS1_16FlashAttnFwdSm90INS1_25CollectiveMainloopFwdSm90ILi2EN4cute5tupleIJNS5_1CILi1EEES8_S8_EEENS6_IJNS7_ILi128EEENS7_ILi96EEENS7_ILi64EEEEEELi256ENS_6half_tEfNS_4arch4Sm90ELb1ELb0ELb0ELb1ELb0ELb1ELb1ELb1ELb0ELb1ELb1ELb0EEENS1_21CollectiveEpilogueFwdINS6_IJSA_NS7_ILi256EEESB_EEES9_SE_SG_Li256ELb1ELb1ELb1ELb0EEENS1_36VarlenDynamicPersistentTileSchedulerILi128ELi96ELi256ELi128ELb1ELb1ELb1ELb1ELb1ELb1EEEEEEEEEvNT_6ParamsE:
        /* <DEDUP_REMOVED lines=24> */
.L_x_5620:
[----:B------:R-:W-:Y:S05]  /*0180*/  BSYNC B0 ;  /* 0x0000000000007941 */ /* 0x000fea0003800000 */
.L_x_5619:
        /* <DEDUP_REMOVED lines=43> */
.L_x_5621:
        /* <DEDUP_REMOVED lines=22> */
.L_x_5622:
        /* <DEDUP_REMOVED lines=18> */
.L_x_5623:
        /* <DEDUP_REMOVED lines=22> */
.L_x_5624:
        /* <DEDUP_REMOVED lines=22> */
.L_x_5625:
[----:B------:R-:W-:Y:S01]  /*0980*/  PLOP3.LUT P0, PT, PT, PT, UP0, 0x80, 0x0 ;  /* 0x000000000000781c */ /* 0x000fe20003f0f008 */
[----:B------:R-:W-:Y:S01]  /*0990*/  UMOV UR36, 0x1 ;  /* 0x0000000100247882 */ /* 0x000fe20000000000 */
[----:B------:R-:W-:Y:S01]  /*09a0*/  NOP ;  /* 0x0000000000007918 */ /* 0x000fe20000000000 */
[----:B------:R-:W-:Y:S01]  /*09b0*/  USEL UR36, UR36, 0x2, !UP0 ;  /* 0x0000000224247887 */ /* 0x000fe2000c000000 */
[----:B------:R-:W-:Y:S01]  /*09c0*/  BSSY B9, `(.L_x_5626) ;  /* 0x0002127000097945 */ /* 0x000fe20003800000 */
[----:B------:R-:W-:Y:S01]  /*09d0*/  ULDC.64 UR40, c[0x0][0x208] ;  /* 0x0000820000287ab9 */ /* 0x000fe20000000a00 */
[----:B0123--:R-:W-:Y:S07]  /*09e0*/  BAR.SYNC.DEFER_BLOCKING 0x0 ;  /* 0x0000000000007b1d */ /* 0x00ffee0000010000 */
[----:B------:R-:W-:Y:S05]  /*09f0*/  @!P0 BRA `(.L_x_5627) ;  /* 0x0000017c006c8947 */ /* 0x000fea0003800000 */
.L_x_5628:
[----:B------:R-:W-:-:S08]  /*0a00*/  NOP ;  /* 0x0000000000007918 */ /* 0x000fd00000000000 */
[----:B------:R-:W0:Y:S02]  /*0a10*/  USETMAXREG.TRY_ALLOC.CTAPOOL UP0, 0xf0 ;  /* 0x000000f0000079c8 */ /* 0x000e240008000600 */
[----:B0-----:R-:W-:-:S13]  /*0a20*/  PLOP3.LUT P0, PT, PT, PT, UP0, 0x80, 0x0 ;  /* 0x000000000000781c */ /* 0x001fda0003f0f008 */
[----:B------:R-:W-:Y:S05]  /*0a30*/  @!P0 BRA `(.L_x_5628) ;  /* 0xfffffffc00f08947 */ /* 0x000fea000383ffff */
[----:B------:R-:W2:Y:S01]  /*0a40*/  LDL.LU R0, [R1+0x10] ;  /* 0x0000100001007983 */ /* 0x000ea20000300800 */
[----:B------:R-:W-:Y:S01]  /*0a50*/  SHF.R.U32.HI R2, RZ, 0x7, R6 ;  /* 0x00000007ff027819 */ /* 0x000fe20000011606 */
[----:B------:R-:W0:Y:S01]  /*0a60*/  S2UR UR5, SR_CgaCtaId ;  /* 0x00000000000579c3 */ /* 0x000e220000008800 */
[----:B------:R-:W-:-:S07]  /*0a70*/  UMOV UR4, 0x400 ;  /* 0x0000040000047882 */ /* 0x000fce0000000000 */
[----:B------:R-:W-:Y:S06]  /*0a80*/  BAR.ARV 0x8, 0x180 ;  /* 0x0206000000007b1d */ /* 0x000fec0000002000 */
[----:B------:R-:W-:-:S13]  /*0a90*/  ISETP.NE.AND P0, PT, R2, 0x1, PT ;  /* 0x000000010200780c */ /* 0x000fda0003f05270 */
[----:B------:R-:W-:Y:S06]  /*0aa0*/  @!P0 BAR.ARV 0x9, 0x100 ;  /* 0x0244000000008b1d */ /* 0x000fec0000002000 */
[----:B0-----:R-:W-:Y:S02]  /*0ab0*/  ULEA UR4, UR5, UR4, 0x18 ;  /* 0x0000000405047291 */ /* 0x001fe4000f8ec03f */
[----:B------:R-:W-:Y:S04]  /*0ac0*/  BAR.SYNC.DEFER_BLOCKING 0x5, 0x180 ;  /* 0x0146000000007b1d */ /* 0x000fe80000010000 */
[----:B------:R-:W-:-:S02]  /*0ad0*/  IMAD.U32 R19, RZ, RZ, UR4 ;  /* 0x00000004ff137e24 */ /* 0x000fc4000f8e00ff */
[----:B------:R-:W-:-:S03]  /*0ae0*/  ULDC UR4, c[0x0][0xd3c] ;  /* 0x00034f0000047ab9 */ /* 0x000fc60000000800 */
[----:B------:R-:W0:Y:S01]  /*0af0*/  LDS.128 R12, [R19+0x324d0] ;  /* 0x0324d000130c7984 */ /* 0x000e220000000c00 */
[----:B------:R-:W-:Y:S06]  /*0b00*/  BAR.ARV 0x4, 0x180 ;  /* 0x0106000000007b1d */ /* 0x000fec0000002000 */
[----:B--2---:R-:W-:-:S04]  /*0b10*/  LOP3.LUT R0, R0, 0xffffffef, RZ, 0xc0, !PT ;  /* 0xffffffef00007812 */ /* 0x004fc800078ec0ff */
[----:B------:R-:W-:Y:S02]  /*0b20*/  @P0 LOP3.LUT R0, R0, 0x10, RZ, 0xfc, !PT ;  /* 0x0000001000000812 */ /* 0x000fe400078efcff */
[----:B0-----:R-:W-:-:S03]  /*0b30*/  ISETP.GE.AND P0, PT, R15, UR4, PT ;  /* 0x000000040f007c0c */ /* 0x001fc6000bf06270 */
[----:B------:R0:W-:Y:S10]  /*0b40*/  STL [R1+0x10], R0 ;  /* 0x0000100001007387 */ /* 0x0001f40000100800 */
[----:B0-----:R-:W-:Y:S05]  /*0b50*/  @P0 BRA `(.L_x_5629) ;  /* 0x0000021000340947 */ /* 0x001fea0003800000 */
[----:B------:R-:W-:Y:S01]  /*0b60*/  VIADD R6, R6, 0xffffff80 ;  /* 0xffffff8006067836 */ /* 0x000fe20000000000 */
[----:B------:R-:W-:Y:S01]  /*0b70*/  ULOP3.LUT UR37, UR36, 0x1, URZ, 0xfc, !UPT ;  /* 0x0000000124257892 */ /* 0x000fe2000f8efc3f */
[----:B------:R-:W-:Y:S02]  /*0b80*/  IMAD.MOV.U32 R18, RZ, RZ, RZ ;  /* 0x000000ffff127224 */ /* 0x000fe400078e00ff */
[----:B------:R-:W-:Y:S01]  /*0b90*/  IMAD.MOV.U32 R202, RZ, RZ, RZ ;  /* 0x000000ffffca7224 */ /* 0x000fe200078e00ff */
[----:B------:R-:W-:Y:S01]  /*0ba0*/  SHF.R.S32.HI R3, RZ, 0x1f, R6 ;  /* 0x0000001fff037819 */ /* 0x000fe20000011406 */
[----:B------:R-:W-:-:S03]  /*0bb0*/  IMAD.MOV.U32 R23, RZ, RZ, RZ ;  /* 0x000000ffff177224 */ /* 0x000fc600078e00ff */
        /* <DEDUP_REMOVED lines=14> */
[----:B------:R-:W-:Y:S02]  /*0ca0*/  SHF.R.S32.HI R8, RZ, 0x1f, R10 ;  /* 0x0000001fff087819 */ /* 0x000fe4000001140a */
[----:B------:R-:W-:Y:S02]  /*0cb0*/  LEA.HI R9, R9, R21, RZ, 0x5 ;  /* 0x0000001509097211 */ /* 0x000fe400078f28ff */
[----:B------:R-:W-:Y:S02]  /*0cc0*/  LEA.HI R8, R8, R11, RZ, 0x3 ;  /* 0x0000000b08087211 */ /* 0x000fe400078f18ff */
[----:B------:R-:W-:Y:S02]  /*0cd0*/  LOP3.LUT R4, R4, 0x1ffffffe, RZ, 0xc0, !PT ;  /* 0x1ffffffe04047812 */ /* 0x000fe400078ec0ff */
[----:B------:R-:W-:Y:S01]  /*0ce0*/  LOP3.LUT R12, R8, 0xfffffff8, RZ, 0xc0, !PT ;  /* 0xfffffff8080c7812 */ /* 0x000fe200078ec0ff */
[----:B------:R-:W-:Y:S01]  /*0cf0*/  IMAD.IADD R8, R5, 0x1, -R0 ;  /* 0x0000000105087824 */ /* 0x000fe200078e0a00 */
[-C--:B------:R-:W-:Y:S01]  /*0d00*/  LEA.HI R0, R3, R6.reuse, RZ, 0x5 ;  /* 0x0000000603007211 */ /* 0x080fe200078f28ff */
[----:B------:R-:W-:Y:S01]  /*0d10*/  IMAD.IADD R4, R7, 0x1, -R4 ;  /* 0x0000000107047824 */ /* 0x000fe200078e0a04 */
[----:B------:R-:W-:Y:S01]  /*0d20*/  LEA.HI R3, R3, R6, RZ, 0x3 ;  /* 0x0000000603037211 */ /* 0x000fe200078f18ff */
[----:B------:R-:W-:Y:S01]  /*0d30*/  IMAD.IADD R12, R11, 0x1, -R12 ;  /* 0x000000010b0c7824 */ /* 0x000fe200078e0a0c */
[----:B------:R-:W-:-:S02]  /*0d40*/  SHF.R.S32.HI R9, RZ, 0x5, R9 ;  /* 0x00000005ff097819 */ /* 0x000fc40000011409 */
[----:B------:R-:W-:Y:S02]  /*0d50*/  LOP3.LUT R7, R3, 0xfffffff8, RZ, 0xc0, !PT ;  /* 0xfffffff803077812 */ /* 0x000fe400078ec0ff */
[----:B------:R-:W-:Y:S01]  /*0d60*/  LOP3.LUT R3, R22, 0xfffffffc, RZ, 0xc0, !PT ;  /* 0xfffffffc16037812 */ /* 0x000fe200078ec0ff */
[----:B------:R-:W-:Y:S01]  /*0d70*/  IMAD R9, R9, 0x10, R12 ;  /* 0x0000001009097824 */ /* 0x000fe200078e020c */
[----:B------:R-:W-:Y:S01]  /*0d80*/  SHF.R.S32.HI R22, RZ, 0x2, R22 ;  /* 0x00000002ff167819 */ /* 0x000fe20000011416 */
[----:B------:R-:W-:Y:S01]  /*0d90*/  IMAD.IADD R214, R6, 0x1, -R7 ;  /* 0x0000000106d67824 */ /* 0x000fe200078e0a07 */
[----:B------:R-:W-:Y:S01]  /*0da0*/  LOP3.LUT R5, R2, 0x3fffff0, RZ, 0xc0, !PT ;  /* 0x03fffff002057812 */ /* 0x000fe200078ec0ff */
[----:B------:R-:W-:Y:S01]  /*0db0*/  IMAD R20, R8, 0x40, R9 ;  /* 0x0000004008147824 */ /* 0x000fe200078e0209 */
[----:B------:R-:W-:Y:S01]  /*0dc0*/  SHF.R.S32.HI R16, RZ, 0x5, R0 ;  /* 0x00000005ff107819 */ /* 0x000fe20000011400 */
[----:B------:R-:W-:Y:S01]  /*0dd0*/  VIADD R9, R22, 0x40 ;  /* 0x0000004016097836 */ /* 0x000fe20000000000 */
[----:B------:R-:W-:Y:S01]  /*0de0*/  LOP3.LUT R10, R10, 0x7ffffffc, RZ, 0xc0, !PT ;  /* 0x7ffffffc0a0a7812 */ /* 0x000fe200078ec0ff */
[C---:B------:R-:W-:Y:S01]  /*0df0*/  IMAD.IADD R5, R6.reuse, 0x1, -R5 ;  /* 0x0000000106057824 */ /* 0x040fe200078e0a05 */
[----:B------:R-:W-:Y:S01]  /*0e00*/  MOV R2, RZ ;  /* 0x000000ff00027202 */ /* 0x000fe20000000f00 */
[----:B------:R-:W-:Y:S01]  /*0e10*/  IMAD.IADD R3, R6, 0x1, -R3 ;  /* 0x0000000106037824 */ /* 0x000fe200078e0a03 */
[----:B------:R-:W-:Y:S01]  /*0e20*/  SHF.R.S32.HI R8, RZ, 0x1f, R9 ;  /* 0x0000001fff087819 */ /* 0x000fe20000011409 */
[----:B------:R-:W-:Y:S01]  /*0e30*/  IMAD R5, R16, 0x10, R5 ;  /* 0x0000001010057824 */ /* 0x000fe200078e0205 */
[----:B------:R0:W-:Y:S01]  /*0e40*/  STL [R1+0x34], R16 ;  /* 0x0000341001007387 */ /* 0x0001e20000100800 */
[----:B------:R-:W-:Y:S01]  /*0e50*/  IMAD.SHL.U32 R214, R214, 0x8, RZ ;  /* 0x00000008d6d67824 */ /* 0x000fe200078e00ff */
[----:B------:R-:W-:Y:S01]  /*0e60*/  LEA.HI R0, R3, R3, RZ, 0x1 ;  /* 0x0000000303007211 */ /* 0x000fe200078f08ff */
[----:B------:R-:W-:Y:S01]  /*0e70*/  IMAD R11, R5, 0x8, R4 ;  /* 0x00000008050b7824 */ /* 0x000fe200078e0204 */
[----:B------:R-:W-:Y:S01]  /*0e80*/  LEA.HI R8, R8, R9, RZ, 0x3 ;  /* 0x0000000908087211 */ /* 0x000fe200078f18ff */
[----:B------:R-:W-:Y:S01]  /*0e90*/  IMAD.SHL.U32 R200, R3, 0x4, RZ ;  /* 0x0000000403c87824 */ /* 0x000fe200078e00ff */
[----:B------:R-:W-:Y:S01]  /*0ea0*/  SHF.R.S32.HI R4, RZ, 0x1f, R22 ;  /* 0x0000001fff047819 */ /* 0x000fe20000011416 */
[----:B------:R-:W-:Y:S01]  /*0eb0*/  IMAD.SHL.U32 R4, R9, 0x40, RZ ;  /* 0x0000004009047824 */ /* 0x000fe200078e00ff */
[----:B------:R-:W-:Y:S01]  /*0ec0*/  LOP3.LUT R0, R0, 0x1ffffffe, RZ, 0xc0, !PT ;  /* 0x1ffffffe00007812 */ /* 0x000fe200078ec0ff */
[----:B------:R-:W-:Y:S01]  /*0ed0*/  IMAD.SHL.U32 R8, R8, 0x40, RZ ;  /* 0x0000004008087824 */ /* 0x000fe200078e00ff */
[----:B------:R-:W-:Y:S01]  /*0ee0*/  STL [R1+0x170], R20 ;  /* 0x0001701401007387 */ /* 0x000fe20000100800 */
[----:B0-----:R-:W-:-:S02]  /*0ef0*/  IMAD.SHL.U32 R16, R3, 0x8, RZ ;  /* 0x0000000803107824 */ /* 0x001fc400078e00ff */
[----:B------:R-:W-:Y:S01]  /*0f00*/  IMAD.IADD R0, R3, 0x1, -R0 ;  /* 0x0000000103007824 */ /* 0x000fe200078e0a00 */
[----:B------:R-:W-:Y:S01]  /*0f10*/  LOP3.LUT R3, R4, 0x1c0, RZ, 0xc0, !PT ;  /* 0x000001c004037812 */ /* 0x000fe200078ec0ff */
[----:B------:R-:W-:Y:S01]  /*0f20*/  STL [R1+0x60], RZ ;  /* 0x000060ff01007387 */ /* 0x000fe20000100800 */
[----:B------:R-:W-:Y:S01]  /*0f30*/  SHF.R.S32.HI R4, RZ, 0x1f, R214 ;  /* 0x0000001fff047819 */ /* 0x000fe200000114d6 */
[----:B------:R-:W-:Y:S01]  /*0f40*/  IMAD.IADD R10, R21, 0x1, -R10 ;  /* 0x00000001150a7824 */ /* 0x000fe200078e0a0a */
[----:B------:R-:W-:Y:S01]  /*0f50*/  LOP3.LUT R4, R8, 0xfffffe00, RZ, 0xc0, !PT ;  /* 0xfffffe0008047812 */ /* 0x000fe200078ec0ff */
[----:B------:R-:W-:Y:S01]  /*0f60*/  VIADD R8, R214, 0x80 ;  /* 0x00000080d6087836 */ /* 0x000fe20000000000 */
[----:B------:R-:W-:Y:S01]  /*0f70*/  SHF.R.U32.HI R9, RZ, 0x3, R3 ;  /* 0x00000003ff097819 */ /* 0x000fe20000011603 */
[----:B------:R-:W-:Y:S01]  /*0f80*/  IMAD.SHL.U32 R45, R10, 0x2, RZ ;  /* 0x000000020a2d7824 */ /* 0x000fe200078e00ff */
[----:B------:R-:W-:Y:S01]  /*0f90*/  LOP3.LUT R3, R3, 0x38, R16, 0xf8, !PT ;  /* 0x0000003803037812 */ /* 0x000fe200078ef810 */
[----:B------:R0:W-:Y:S01]  /*0fa0*/  STL [R1+0x38], R4 ;  /* 0x0000380401007387 */ /* 0x0001e20000100800 */
[----:B------:R-:W-:-:S02]  /*0fb0*/  VIADD R12, R214, 0x40 ;  /* 0x00000040d60c7836 */ /* 0x000fc40000000000 */
[C---:B------:R-:W-:Y:S01]  /*0fc0*/  VIADD R44, R45.reuse, 0x8 ;  /* 0x000000082d2c7836 */ /* 0x040fe20000000000 */
[----:B------:R-:W-:Y:S01]  /*0fd0*/  STL [R1+0x2c], R45 ;  /* 0x00002c2d01007387 */ /* 0x000fe20000100800 */
[C---:B------:R-:W-:Y:S01]  /*0fe0*/  VIADD R43, R45.reuse, 0x10 ;  /* 0x000000102d2b7836 */ /* 0x040fe20000000000 */
[C---:B------:R-:W-:Y:S01]  /*0ff0*/  IADD3 R38, R45.reuse, 0x38, RZ ;  /* 0x000000382d267810 */ /* 0x040fe20007ffe0ff */
[C---:B------:R-:W-:Y:S01]  /*1000*/  VIADD R42, R45.reuse, 0x18 ;  /* 0x000000182d2a7836 */ /* 0x040fe20000000000 */
[----:B------:R-:W-:Y:S01]  /*1010*/  SHF.R.S32.HI R12, RZ, 0x1f, R12 ;  /* 0x0000001fff0c7819 */ /* 0x000fe2000001140c */
[C---:B------:R-:W-:Y:S01]  /*1020*/  VIADD R41, R45.reuse, 0x20 ;  /* 0x000000202d297836 */ /* 0x040fe20000000000 */
[----:B0-----:R-:W-:Y:S01]  /*1030*/  LOP3.LUT R4, R4, R3, R9, 0xf6, !PT ;  /* 0x0000000304047212 */ /* 0x001fe200078ef609 */
[----:B------:R-:W-:Y:S01]  /*1040*/  VIADD R40, R45, 0x28 ;  /* 0x000000282d287836 */ /* 0x000fe20000000000 */
[----:B------:R-:W-:Y:S01]  /*1050*/  SHF.R.S32.HI R9, RZ, 0x1f, R8 ;  /* 0x0000001fff097819 */ /* 0x000fe20000011408 */
[----:B------:R-:W-:Y:S01]  /*1060*/  IMAD.SHL.U32 R8, R11, 0x8, RZ ;  /* 0x000000080b087824 */ /* 0x000fe200078e00ff */
[C---:B------:R-:W-:Y:S01]  /*1070*/  IADD3 R10, R45.reuse, 0xe0, RZ ;  /* 0x000000e02d0a7810 */ /* 0x040fe20007ffe0ff */
[----:B------:R-:W-:Y:S01]  /*1080*/  IMAD R3, R4, 0x2, R19 ;  /* 0x0000000204037824 */ /* 0x000fe200078e0213 */
[----:B------:R-:W-:Y:S01]  /*1090*/  SHF.R.S32.HI R4, RZ, 0x1f, R44 ;  /* 0x0000001fff047819 */ /* 0x000fe2000001142c */
[C---:B------:R-:W-:Y:S01]  /*10a0*/  VIADD R39, R45.reuse, 0x30 ;  /* 0x000000302d277836 */ /* 0x040fe20000000000 */
[----:B------:R-:W-:Y:S01]  /*10b0*/  STL [R1+0x174], R8 ;  /* 0x0001740801007387 */ /* 0x000fe20000100800 */
[----:B------:R-:W-:-:S02]  /*10c0*/  VIADD R37, R45, 0x40 ;  /* 0x000000402d257836 */ /* 0x000fc40000000000 */
[C---:B------:R-:W-:Y:S01]  /*10d0*/  VIADD R36, R45.reuse, 0x48 ;  /* 0x000000482d247836 */ /* 0x040fe20000000000 */
[----:B------:R-:W-:Y:S01]  /*10e0*/  STL [R1+0x16c], R3 ;  /* 0x00016c0301007387 */ /* 0x000fe20000100800 */
[C---:B------:R-:W-:Y:S02]  /*10f0*/  VIADD R35, R45.reuse, 0x50 ;  /* 0x000000502d237836 */ /* 0x040fe40000000000 */
[C---:B------:R-:W-:Y:S01]  /*1100*/  VIADD R34, R45.reuse, 0x58 ;  /* 0x000000582d227836 */ /* 0x040fe20000000000 */
[----:B------:R-:W-:Y:S01]  /*1110*/  STL [R1+0xe4], R44 ;  /* 0x0000e42c01007387 */ /* 0x000fe20000100800 */
[C---:B------:R-:W-:Y:S02]  /*1120*/  VIADD R33, R45.reuse, 0x60 ;  /* 0x000000602d217836 */ /* 0x040fe40000000000 */
[C---:B------:R-:W-:Y:S01]  /*1130*/  VIADD R32, R45.reuse, 0x68 ;  /* 0x000000682d207836 */ /* 0x040fe20000000000 */
[----:B------:R0:W-:Y:S01]  /*1140*/  STL [R1+0xe0], R43 ;  /* 0x0000e02b01007387 */ /* 0x0001e20000100800 */
[----:B------:R-:W-:-:S02]  /*1150*/  VIADD R31, R45, 0x70 ;  /* 0x000000702d1f7836 */ /* 0x000fc40000000000 */
[C---:B------:R-:W-:Y:S01]  /*1160*/  VIADD R30, R45.reuse, 0x78 ;  /* 0x000000782d1e7836 */ /* 0x040fe20000000000 */
[----:B------:R-:W-:Y:S01]  /*1170*/  STL [R1+0xdc], R42 ;  /* 0x0000dc2a01007387 */ /* 0x000fe20000100800 */
[C---:B------:R-:W-:Y:S02]  /*1180*/  VIADD R29, R45.reuse, 0x80 ;  /* 0x000000802d1d7836 */ /* 0x040fe40000000000 */
[C---:B------:R-:W-:Y:S01]  /*1190*/  VIADD R28, R45.reuse, 0x88 ;  /* 0x000000882d1c7836 */ /* 0x040fe20000000000 */
[----:B------:R1:W-:Y:S01]  /*11a0*/  STL [R1+0xd8], R41 ;  /* 0x0000d82901007387 */ /* 0x0003e20000100800 */
[C---:B------:R-:W-:Y:S01]  /*11b0*/  VIADD R27, R45.reuse, 0x90 ;  /* 0x000000902d1b7836 */ /* 0x040fe20000000000 */
[----:B0-----:R-:W-:Y:S01]  /*11c0*/  SHF.R.S32.HI R43, RZ, 0x1f, R43 ;  /* 0x0000001fff2b7819 */ /* 0x001fe2000001142b */
[C---:B------:R-:W-:Y:S01]  /*11d0*/  VIADD R26, R45.reuse, 0x98 ;  /* 0x000000982d1a7836 */ /* 0x040fe20000000000 */
[----:B------:R0:W-:Y:S01]  /*11e0*/  STL [R1+0xd4], R40 ;  /* 0x0000d42801007387 */ /* 0x0001e20000100800 */
[----:B------:R-:W-:-:S02]  /*11f0*/  VIADD R25, R45, 0xa0 ;  /* 0x000000a02d197836 */ /* 0x000fc40000000000 */
[C---:B------:R-:W-:Y:S01]  /*1200*/  VIADD R24, R45.reuse, 0xa8 ;  /* 0x000000a82d187836 */ /* 0x040fe20000000000 */
[----:B------:R-:W-:Y:S01]  /*1210*/  STL [R1+0xd0], R39 ;  /* 0x0000d02701007387 */ /* 0x000fe20000100800 */
[----:B------:R-:W-:Y:S01]  /*1220*/  IMAD.MOV.U32 R7, RZ, RZ, R15 ;  /* 0x000000ffff077224 */ /* 0x000fe200078e000f */
[----:B-1----:R-:W-:Y:S01]  /*1230*/  SHF.R.S32.HI R41, RZ, 0x1f, R41 ;  /* 0x0000001fff297819 */ /* 0x002fe20000011429 */
[C---:B------:R-:W-:Y:S01]  /*1240*/  VIADD R21, R45.reuse, 0xb0 ;  /* 0x000000b02d157836 */ /* 0x040fe20000000000 */
[----:B------:R1:W-:Y:S01]  /*1250*/  STL [R1+0xcc], R38 ;  /* 0x0000cc2601007387 */ /* 0x0003e20000100800 */
[----:B------:R-:W-:Y:S01]  /*1260*/  IMAD.MOV.U32 R6, RZ, RZ, R14 ;  /* 0x000000ffff067224 */ /* 0x000fe200078e000e */
[----:B0-----:R-:W-:Y:S01]  /*1270*/  SHF.R.S32.HI R40, RZ, 0x1f, R40 ;  /* 0x0000001fff287819 */ /* 0x001fe20000011428 */
[----:B------:R-:W-:Y:S01]  /*1280*/  VIADD R15, R45, 0xb8 ;  /* 0x000000b82d0f7836 */ /* 0x000fe20000000000 */
[----:B------:R0:W-:Y:S01]  /*1290*/  STL [R1+0xc8], R37 ;  /* 0x0000c82501007387 */ /* 0x0001e20000100800 */
[----:B------:R-:W-:-:S02]  /*12a0*/  IMAD.MOV.U32 R5, RZ, RZ, R13 ;  /* 0x000000ffff057224 */ /* 0x000fc400078e000d */
[C---:B------:R-:W-:Y:S01]  /*12b0*/  VIADD R14, R45.reuse, 0xc0 ;  /* 0x000000c02d0e7836 */ /* 0x040fe20000000000 */
[----:B------:R-:W-:Y:S01]  /*12c0*/  STL [R1+0xc4], R36 ;  /* 0x0000c42401007387 */ /* 0x000fe20000100800 */
[C---:B------:R-:W-:Y:S01]  /*12d0*/  VIADD R13, R45.reuse, 0xc8 ;  /* 0x000000c82d0d7836 */ /* 0x040fe20000000000 */
[----:B-1----:R-:W-:Y:S01]  /*12e0*/  SHF.R.S32.HI R38, RZ, 0x1f, R38 ;  /* 0x0000001fff267819 */ /* 0x002fe20000011426 */
[C---:B------:R-:W-:Y:S01]  /*12f0*/  VIADD R12, R45.reuse, 0xd0 ;  /* 0x000000d02d0c7836 */ /* 0x040fe20000000000 */
[----:B------:R1:W-:Y:S01]  /*1300*/  STL [R1+0xc0], R35 ;  /* 0x0000c02301007387 */ /* 0x0003e20000100800 */
[C---:B------:R-:W-:Y:S01]  /*1310*/  VIADD R11, R45.reuse, 0xd8 ;  /* 0x000000d82d0b7836 */ /* 0x040fe20000000000 */
[----:B0-----:R-:W-:Y:S01]  /*1320*/  SHF.R.S32.HI R37, RZ, 0x1f, R37 ;  /* 0x0000001fff257819 */ /* 0x001fe20000011425 */
[C---:B------:R-:W-:Y:S01]  /*1330*/  VIADD R9, R45.reuse, 0xe8 ;  /* 0x000000e82d097836 */ /* 0x040fe20000000000 */
[----:B------:R0:W-:Y:S01]  /*1340*/  STL [R1+0xbc], R34 ;  /* 0x0000bc2201007387 */ /* 0x0001e20000100800 */
[----:B------:R-:W-:-:S02]  /*1350*/  VIADD R8, R45, 0xf0 ;  /* 0x000000f02d087836 */ /* 0x000fc40000000000 */
[----:B------:R-:W-:Y:S01]  /*1360*/  VIADD R3, R45, 0xf8 ;  /* 0x000000f82d037836 */ /* 0x000fe20000000000 */
[----:B------:R-:W-:Y:S01]  /*1370*/  STL [R1+0xb8], R33 ;  /* 0x0000b82101007387 */ /* 0x000fe20000100800 */
[----:B------:R-:W-:Y:S01]  /*1380*/  IMAD R0, R0, 0x8, R20 ;  /* 0x0000000800007824 */ /* 0x000fe200078e0214 */
[----:B-1----:R-:W-:Y:S01]  /*1390*/  SHF.R.S32.HI R35, RZ, 0x1f, R35 ;  /* 0x0000001fff237819 */ /* 0x002fe20000011423 */
[----:B------:R-:W-:Y:S01]  /*13a0*/  VIADD R203, R200, 0x10 ;  /* 0x00000010c8cb7836 */ /* 0x000fe20000000000 */
[----:B------:R1:W-:Y:S01]  /*13b0*/  STL [R1+0xb4], R32 ;  /* 0x0000b42001007387 */ /* 0x0003e20000100800 */
[----:B0-----:R-:W-:-:S03]  /*13c0*/  SHF.R.S32.HI R34, RZ, 0x1f, R34 ;  /* 0x0000001fff227819 */ /* 0x001fc60000011422 */
[----:B------:R0:W-:Y:S04]  /*13d0*/  STL [R1+0xb0], R31 ;  /* 0x0000b01f01007387 */ /* 0x0001e80000100800 */
[----:B------:R-:W-:Y:S01]  /*13e0*/  STL [R1+0xac], R30 ;  /* 0x0000ac1e01007387 */ /* 0x000fe20000100800 */
[----:B-1----:R-:W-:-:S03]  /*13f0*/  SHF.R.S32.HI R32, RZ, 0x1f, R32 ;  /* 0x0000001fff207819 */ /* 0x002fc60000011420 */
        /* <DEDUP_REMOVED lines=23> */
[----:B------:R2:W-:Y:S01]  /*1570*/  STL [R1+0x168], R4 ;  /* 0x0001680401007387 */ /* 0x0005e20000100800 */
[----:B-1----:R-:W-:-:S03]  /*1580*/  SHF.R.S32.HI R10, RZ, 0x1f, R10 ;  /* 0x0000001fff0a7819 */ /* 0x002fc6000001140a */
[----:B------:R-:W-:Y:S01]  /*1590*/  STL [R1+0x70], R8 ;  /* 0x0000700801007387 */ /* 0x000fe20000100800 */
[----:B0-----:R-:W-:-:S03]  /*15a0*/  SHF.R.S32.HI R9, RZ, 0x1f, R9 ;  /* 0x0000001fff097819 */ /* 0x001fc60000011409 */
[----:B------:R-:W-:Y:S01]  /*15b0*/  STL [R1+0x164], R43 ;  /* 0x0001642b01007387 */ /* 0x000fe20000100800 */
[----:B--2---:R-:W-:-:S03]  /*15c0*/  SHF.R.S32.HI R4, RZ, 0x1f, R42 ;  /* 0x0000001fff047819 */ /* 0x004fc6000001142a */
[----:B------:R0:W-:Y:S04]  /*15d0*/  STL [R1+0x6c], R3 ;  /* 0x00006c0301007387 */ /* 0x0001e80000100800 */
[----:B------:R1:W-:Y:S04]  /*15e0*/  STL [R1+0x160], R4 ;  /* 0x0001600401007387 */ /* 0x0003e80000100800 */
[----:B------:R-:W-:Y:S01]  /*15f0*/  STL [R1+0x15c], R41 ;  /* 0x00015c2901007387 */ /* 0x000fe20000100800 */
[----:B0-----:R-:W-:-:S03]  /*1600*/  SHF.R.S32.HI R3, RZ, 0x1f, R3 ;  /* 0x0000001fff037819 */ /* 0x001fc60000011403 */
[----:B------:R-:W-:Y:S01]  /*1610*/  STL [R1+0x158], R40 ;  /* 0x0001582801007387 */ /* 0x000fe20000100800 */
[----:B-1----:R-:W-:-:S05]  /*1620*/  SHF.R.S32.HI R4, RZ, 0x1f, R39 ;  /* 0x0000001fff047819 */ /* 0x002fca0000011427 */
[----:B------:R0:W-:Y:S04]  /*1630*/  STL [R1+0x154], R4 ;  /* 0x0001540401007387 */ /* 0x0001e80000100800 */
[----:B------:R-:W-:Y:S04]  /*1640*/  STL [R1+0x150], R38 ;  /* 0x0001502601007387 */ /* 0x000fe80000100800 */
[----:B------:R-:W-:Y:S01]  /*1650*/  STL [R1+0x14c], R37 ;  /* 0x00014c2501007387 */ /* 0x000fe20000100800 */
[----:B0-----:R-:W-:-:S05]  /*1660*/  SHF.R.S32.HI R4, RZ, 0x1f, R36 ;  /* 0x0000001fff047819 */ /* 0x001fca0000011424 */
        /* <DEDUP_REMOVED lines=25> */
[----:B------:R1:W-:Y:S04]  /*1800*/  STL [R1+0xfc], R10 ;  /* 0x0000fc0a01007387 */ /* 0x0003e80000100800 */
[----:B------:R1:W-:Y:S01]  /*1810*/  STL [R1+0xf8], R9 ;  /* 0x0000f80901007387 */ /* 0x0003e20000100800 */
[----:B0-----:R-:W-:-:S05]  /*1820*/  SHF.R.S32.HI R4, RZ, 0x1f, R8 ;  /* 0x0000001fff047819 */ /* 0x001fca0000011408 */
[----:B------:R1:W-:Y:S04]  /*1830*/  STL [R1+0xf4], R4 ;  /* 0x0000f40401007387 */ /* 0x0003e80000100800 */
[----:B------:R1:W-:Y:S04]  /*1840*/  STL [R1+0x3c], R0 ;  /* 0x00003c0001007387 */ /* 0x0003e80000100800 */
[----:B------:R1:W-:Y:S02]  /*1850*/  STL [R1+0xf0], R3 ;  /* 0x0000f00301007387 */ /* 0x0003e40000100800 */
.L_x_5791:
[----:B0123--:R-:W0:Y:S02]  /*1860*/  LDC.64 R8, c[0x0][0xd88] ;  /* 0x00036200ff087b82 */ /* 0x00fe240000000a00 */
[----:B0-----:R-:W-:-:S05]  /*1870*/  IMAD.WIDE R8, R7, 0x4, R8 ;  /* 0x0000000407087825 */ /* 0x001fca00078e0208 */
[----:B------:R-:W2:Y:S01]  /*1880*/  LDG.E R33, desc[UR40][R8.64] ;  /* 0x0000002808217981 */ /* 0x000ea2000c1e1900 */
[----:B------:R-:W-:Y:S05]  /*1890*/  YIELD ;  /* 0x0000000000007946 */ /* 0x000fea0003800000 */
[----:B------:R-:W-:Y:S01]  /*18a0*/  ULDC.64 UR4, c[0x0][0xb20] ;  /* 0x0002c80000047ab9 */ /* 0x000fe20000000a00 */
[----:B------:R-:W-:Y:S01]  /*18b0*/  ULDC.64 UR8, c[0x0][0xb10] ;  /* 0x0002c40000087ab9 */ /* 0x000fe20000000a00 */
[----:B------:R-:W-:Y:S01]  /*18c0*/  ISETP.NE.U32.AND P1, PT, RZ, UR4, PT ;  /* 0x00000004ff007c0c */ /* 0x000fe2000bf25070 */
[----:B------:R-:W-:Y:S01]  /*18d0*/  IMAD.MOV.U32 R15, RZ, RZ, RZ ;  /* 0x000000ffff0f7224 */ /* 0x000fe200078e00ff */
[----:B------:R-:W-:Y:S01]  /*18e0*/  ULDC.64 UR6, c[0x0][0xb00] ;  /* 0x0002c00000067ab9 */ /* 0x000fe20000000a00 */
[----:B------:R-:W-:Y:S01]  /*18f0*/  IMAD.MOV.U32 R31, RZ, RZ, RZ ;  /* 0x000000ffff1f7224 */ /* 0x000fe200078e00ff */
[----:B------:R-:W-:-:S02]  /*1900*/  ISETP.NE.AND.EX P1, PT, RZ, UR5, PT, P1 ;  /* 0x00000005ff007c0c */ /* 0x000fc4000bf25310 */
[----:B------:R-:W-:-:S04]  /*1910*/  ISETP.NE.U32.AND P0, PT, RZ, UR6, PT ;  /* 0x00000006ff007c0c */ /* 0x000fc8000bf05070 */
[----:B------:R-:W-:Y:S02]  /*1920*/  ISETP.NE.AND.EX P0, PT, RZ, UR7, PT, P0 ;  /* 0x00000007ff007c0c */ /* 0x000fe4000bf05300 */
[----:B--2---:R-:W-:Y:S01]  /*1930*/  SHF.R.S32.HI R0, RZ, 0x1f, R33 ;  /* 0x0000001fff007819 */ /* 0x004fe20000011421 */
[----:B------:R-:W-:-:S04]  /*1940*/  IMAD.SHL.U32 R35, R33, 0x4, RZ ;  /* 0x0000000421237824 */ /* 0x000fc800078e00ff */
[C---:B------:R-:W-:Y:S01]  /*1950*/  @P1 LEA R10, P2, R33.reuse, UR4, 0x2 ;  /* 0x00000004210a1c11 */ /* 0x040fe2000f8410ff */
[----:B------:R-:W-:Y:S01]  /*1960*/  STL [R1+0x50], R33 ;  /* 0x0000502101007387 */ /* 0x000fe20000100800 */
[C-C-:B------:R-:W-:Y:S02]  /*1970*/  SHF.L.U64.HI R34, R33.reuse, 0x2, R0.reuse ;  /* 0x0000000221227819 */ /* 0x140fe40000010200 */
[----:B------:R-:W-:Y:S01]  /*1980*/  @P1 LEA.HI.X R11, R33, UR5, R0, 0x2, P2 ;  /* 0x00000005210b1c11 */ /* 0x000fe200090f1400 */
[----:B------:R-:W-:Y:S01]  /*1990*/  ULDC UR4, c[0x0][0x288] ;  /* 0x0000a20000047ab9 */ /* 0x000fe20000000800 */
[----:B------:R-:W-:Y:S01]  /*19a0*/  ISETP.NE.U32.AND P2, PT, RZ, UR8, PT ;  /* 0x00000008ff007c0c */ /* 0x000fe2000bf45070 */
[----:B------:R0:W-:Y:S01]  /*19b0*/  STL [R1+0xe8], R0 ;  /* 0x0000e80001007387 */ /* 0x0001e20000100800 */
[----:B------:R-:W-:Y:S02]  /*19c0*/  IADD3 R12, P3, R35, UR6, RZ ;  /* 0x00000006230c7c10 */ /* 0x000fe4000ff7e0ff */
[----:B------:R-:W-:Y:S01]  /*19d0*/  ISETP.NE.AND.EX P2, PT, RZ, UR9, PT, P2 ;  /* 0x00000009ff007c0c */ /* 0x000fe2000bf45320 */
[----:B------:R1:W5:Y:S01]  /*19e0*/  @P1 LDG.E R15, desc[UR40][R10.64] ;  /* 0x000000280a0f1981 */ /* 0x000362000c1e1900 */
[----:B------:R-:W-:-:S03]  /*19f0*/  IADD3.X R13, R34, UR7, RZ, P3, !PT ;  /* 0x00000007220d7c10 */ /* 0x000fc60009ffe4ff */
[----:B------:R1:W-:Y:S01]  /*1a00*/  STL [R1+0x54], R35 ;  /* 0x0000542301007387 */ /* 0x0003e20000100800 */
[----:B0-----:R-:W-:Y:S01]  /*1a10*/  IMAD.U32 R0, RZ, RZ, UR4 ;  /* 0x00000004ff007e24 */ /* 0x001fe2000f8e00ff */
[----:B------:R-:W-:Y:S02]  /*1a20*/  ULDC.64 UR4, c[0x0][0x418] ;  /* 0x0001060000047ab9 */ /* 0x000fe40000000a00 */
[----:B------:R1:W5:Y:S04]  /*1a30*/  @P0 LDG.E R31, desc[UR40][R12.64] ;  /* 0x000000280c1f0981 */ /* 0x000368000c1e1900 */
[----:B------:R-:W-:Y:S01]  /*1a40*/  @P2 IADD3 R8, P1, R35, UR8, RZ ;  /* 0x0000000823082c10 */ /* 0x000fe2000ff3e0ff */
[----:B------:R1:W-:Y:S03]  /*1a50*/  STL [R1+0x58], R34 ;  /* 0x0000582201007387 */ /* 0x0003e60000100800 */
[----:B------:R-:W-:-:S05]  /*1a60*/  @P2 IADD3.X R9, R34, UR9, RZ, P1, !PT ;  /* 0x0000000922092c10 */ /* 0x000fca0008ffe4ff */
[----:B------:R-:W2:Y:S01]  /*1a70*/  @P2 LDG.E R0, desc[UR40][R8.64] ;  /* 0x0000002808002981 */ /* 0x000ea2000c1e1900 */
        /* <DEDUP_REMOVED lines=9> */
[----:B--2---:R1:W-:Y:S01]  /*1b10*/  STL [R1+0x18], R0 ;  /* 0x0000180001007387 */ /* 0x0043e20000100800 */
[----:B----4-:R-:W-:Y:S01]  /*1b20*/  IMAD.MOV.U32 R14, RZ, RZ, R0 ;  /* 0x000000ffff0e7224 */ /* 0x010fe200078e0000 */
[----:B------:R-:W-:Y:S06]  /*1b30*/  @P2 BRA `(.L_x_5630) ;  /* 0x0000000000282947 */ /* 0x000fec0003800000 */
[----:B------:R-:W-:Y:S02]  /*1b40*/  ULDC.64 UR4, c[0x0][0xaf8] ;  /* 0x0002be0000047ab9 */ /* 0x000fe40000000a00 */
[----:B------:R-:W-:-:S04]  /*1b50*/  ISETP.NE.U32.AND P1, PT, RZ, UR4, PT ;  /* 0x00000004ff007c0c */ /* 0x000fc8000bf25070 */
[----:B------:R-:W-:-:S13]  /*1b60*/  ISETP.NE.AND.EX P1, PT, RZ, UR5, PT, P1 ;  /* 0x00000005ff007c0c */ /* 0x000fda000bf25310 */
[----:B------:R-:W-:Y:S05]  /*1b70*/  @!P1 BRA `(.L_x_5630) ;  /* 0x0000000000189947 */ /* 0x000fea0003800000 */
[----:B------:R-:W0:Y:S02]  /*1b80*/  LDC.64 R8, c[0x0][0xaf8] ;  /* 0x0002be00ff087b82 */ /* 0x000e240000000a00 */
[----:B0-----:R-:W-:-:S05]  /*1b90*/  IMAD.WIDE R8, R33, 0x4, R8 ;  /* 0x0000000421087825 */ /* 0x001fca00078e0208 */
[----:B-1----:R-:W2:Y:S04]  /*1ba0*/  LDG.E R0, desc[UR40][R8.64] ;  /* 0x0000002808007981 */ /* 0x002ea8000c1e1900 */
[----:B------:R-:W2:Y:S02]  /*1bb0*/  LDG.E R3, desc[UR40][R8.64+0x4] ;  /* 0x0000042808037981 */ /* 0x000ea4000c1e1900 */
[----:B--2---:R-:W-:-:S05]  /*1bc0*/  IMAD.IADD R14, R3, 0x1, -R0 ;  /* 0x00000001030e7824 */ /* 0x004fca00078e0a00 */
[----:B------:R0:W-:Y:S02]  /*1bd0*/  STL [R1+0x18], R14 ;  /* 0x0000180e01007387 */ /* 0x0001e40000100800 */
.L_x_5630:
[C---:B------:R-:W-:Y:S01]  /*1be0*/  LOP3.LUT R32, R6.reuse, 0xffff, RZ, 0xc0, !PT ;  /* 0x0000ffff06207812 */ /* 0x040fe200078ec0ff */
[----:B------:R-:W-:Y:S01]  /*1bf0*/  ULDC.64 UR4, c[0x0][0xb18] ;  /* 0x0002c60000047ab9 */ /* 0x000fe20000000a00 */
[C---:B------:R-:W-:Y:S02]  /*1c00*/  LOP3.LUT R3, R6.reuse, 0xff000000, RZ, 0xc0, !PT ;  /* 0xff00000006037812 */ /* 0x040fe400078ec0ff */
[----:B------:R-:W-:Y:S01]  /*1c10*/  ISETP.NE.U32.AND P1, PT, RZ, UR4, PT ;  /* 0x00000004ff007c0c */ /* 0x000fe2000bf25070 */
[----:B------:R2:W-:Y:S01]  /*1c20*/  STL [R1+0x48], R32 ;  /* 0x0000482001007387 */ /* 0x0005e20000100800 */
[----:B-1----:R-:W-:Y:S02]  /*1c30*/  LOP3.LUT R0, R6, 0xff0000, RZ, 0xc0, !PT ;  /* 0x00ff000006007812 */ /* 0x002fe400078ec0ff */
[----:B------:R-:W-:Y:S02]  /*1c40*/  ISETP.NE.AND.EX P1, PT, RZ, UR5, PT, P1 ;  /* 0x00000005ff007c0c */ /* 0x000fe4000bf25310 */
[----:B------:R-:W-:-:S04]  /*1c50*/  SHF.R.U32.HI R3, RZ, 0x8, R3 ;  /* 0x00000008ff037819 */ /* 0x000fc80000011603 */
[----:B------:R-:W-:-:S07]  /*1c60*/  LEA.HI R10, R0, R3, RZ, 0x10 ;  /* 0x00000003000a7211 */ /* 0x000fce00078f80ff */
[----:B--2---:R-:W-:Y:S05]  /*1c70*/  @!P1 BRA `(.L_x_5631) ;  /* 0x0000000000109947 */ /* 0x004fea0003800000 */
[----:B------:R-:W-:-:S04]  /*1c80*/  IADD3 R6, P0, R35, UR4, RZ ;  /* 0x0000000423067c10 */ /* 0x000fc8000ff1e0ff */
[----:B------:R-:W-:-:S05]  /*1c90*/  IADD3.X R7, R34, UR5, RZ, P0, !PT ;  /* 0x0000000522077c10 */ /* 0x000fca00087fe4ff */
[----:B------:R1:W5:Y:S01]  /*1ca0*/  LDG.E R30, desc[UR40][R6.64] ;  /* 0x00000028061e7981 */ /* 0x000362000c1e1900 */
[----:B------:R-:W-:Y:S05]  /*1cb0*/  BRA `(.L_x_5632) ;  /* 0x0000000000107947 */ /* 0x000fea0003800000 */
.L_x_5631:
[----:B------:R-:W-:Y:S05]  /*1cc0*/  @!P0 BRA `(.L_x_5632) ;  /* 0x00000000000c8947 */ /* 0x000fea0003800000 */
[----:B------:R-:W2:Y:S04]  /*1cd0*/  LDG.E R3, desc[UR40][R12.64] ;  /* 0x000000280c037981 */ /* 0x000ea8000c1e1900 */
[----:B------:R-:W2:Y:S02]  /*1ce0*/  LDG.E R30, desc[UR40][R12.64+0x4] ;  /* 0x000004280c1e7981 */ /* 0x000ea4000c1e1900 */
[----:B--2---:R-:W-:-:S07]  /*1cf0*/  IMAD.IADD R30, R30, 0x1, -R3 ;  /* 0x000000011e1e7824 */ /* 0x004fce00078e0a03 */
.L_x_5632:
[----:B------:R-:W-:Y:S01]  /*1d00*/  ULDC.64 UR4, c[0x0][0xb08] ;  /* 0x0002c20000047ab9 */ /* 0x000fe20000000a00 */
[----:B------:R-:W2:Y:S01]  /*1d10*/  LDC R4, c[0x0][0x448] ;  /* 0x00011200ff047b82 */ /* 0x000ea20000000800 */
[----:B------:R-:W-:-:S04]  /*1d20*/  ISETP.NE.U32.AND P0, PT, RZ, UR4, PT ;  /* 0x00000004ff007c0c */ /* 0x000fc8000bf05070 */
[----:B------:R-:W-:Y:S01]  /*1d30*/  ISETP.NE.AND.EX P0, PT, RZ, UR5, PT, P0 ;  /* 0x00000005ff007c0c */ /* 0x000fe2000bf05300 */
[----:B------:R-:W-:-:S12]  /*1d40*/  ULDC.64 UR4, c[0x0][0xb28] ;  /* 0x0002ca0000047ab9 */ /* 0x000fd80000000a00 */
[----:B-1----:R-:W1:Y:S02]  /*1d50*/  @P0 LDC.64 R6, c[0x0][0xb08] ;  /* 0x0002c200ff060b82 */ /* 0x002e640000000a00 */
[----:B-1----:R-:W-:-:S05]  /*1d60*/  @P0 IMAD.WIDE R6, R33, 0x4, R6 ;  /* 0x0000000421060825 */ /* 0x002fca00078e0206 */
[----:B------:R-:W3:Y:S04]  /*1d70*/  @P0 LDG.E R0, desc[UR40][R6.64] ;  /* 0x0000002806000981 */ /* 0x000ee8000c1e1900 */
[----:B------:R1:W3:Y:S01]  /*1d80*/  @P0 LDG.E R3, desc[UR40][R6.64+0x4] ;  /* 0x0000042806030981 */ /* 0x0002e2000c1e1900 */
[----:B------:R-:W-:Y:S01]  /*1d90*/  ISETP.NE.U32.AND P1, PT, RZ, UR4, PT ;  /* 0x00000004ff007c0c */ /* 0x000fe2000bf25070 */
[----:B-----5:R-:W-:-:S03]  /*1da0*/  IMAD.MOV.U32 R152, RZ, RZ, R30 ;  /* 0x000000ffff987224 */ /* 0x020fc600078e001e */
[----:B------:R-:W-:-:S13]  /*1db0*/  ISETP.NE.AND.EX P1, PT, RZ, UR5, PT, P1 ;  /* 0x00000005ff007c0c */ /* 0x000fda000bf25310 */
[----:B------:R-:W-:-:S04]  /*1dc0*/  @P1 IADD3 R8, P2, R35, UR4, RZ ;  /* 0x0000000423081c10 */ /* 0x000fc8000ff5e0ff */
[----:B------:R-:W-:-:S05]  /*1dd0*/  @P1 IADD3.X R9, R34, UR5, RZ, P2, !PT ;  /* 0x0000000522091c10 */ /* 0x000fca00097fe4ff */
[----:B------:R4:W5:Y:S01]  /*1de0*/  @P1 LDG.E R152, desc[UR40][R8.64] ;  /* 0x0000002808981981 */ /* 0x000962000c1e1900 */
[----:B--2---:R-:W-:Y:S01]  /*1df0*/  ISETP.NE.AND P1, PT, R4, 0x1, PT ;  /* 0x000000010400780c */ /* 0x004fe20003f25270 */
[----:B------:R-:W-:Y:S01]  /*1e00*/  IMAD.SHL.U32 R5, R5, 0x80, RZ ;  /* 0x0000008005057824 */ /* 0x000fe200078e00ff */
[----:B------:R-:W-:Y:S01]  /*1e10*/  LOP3.LUT R12, R10, 0xff, RZ, 0xc0, !PT ;  /* 0x000000ff0a0c7812 */ /* 0x000fe200078ec0ff */
[----:B------:R-:W-:Y:S01]  /*1e20*/  IMAD.IADD R15, R30, 0x1, -R15 ;  /* 0x000000011e0f7824 */ /* 0x000fe200078e0a0f */
[----:B------:R-:W-:Y:S01]  /*1e30*/  BSSY B0, `(.L_x_5633) ;  /* 0x0000037000007945 */ /* 0x000fe20003800000 */
[----:B------:R-:W-:Y:S01]  /*1e40*/  VIADD R4, R5, 0x7f ;  /* 0x0000007f05047836 */ /* 0x000fe20000000000 */
[----:B------:R2:W-:Y:S07]  /*1e50*/  STL [R1+0x1c], R5 ;  /* 0x00001c0501007387 */ /* 0x0005ee0000100800 */
[----:B------:R-:W0:Y:S08]  /*1e60*/  @P1 LDC R11, c[0x0][0x44c] ;  /* 0x00011300ff0b1b82 */ /* 0x000e300000000800 */
[----:B-1----:R-:W1:Y:S01]  /*1e70*/  @P1 LDC R7, c[0x0][0x450] ;  /* 0x00011400ff071b82 */ /* 0x002e620000000800 */
[----:B---3--:R-:W-:-:S02]  /*1e80*/  @P0 IMAD.IADD R24, R3, 0x1, -R0 ;  /* 0x0000000103180824 */ /* 0x008fc400078e0a00 */
[----:B0-----:R-:W-:-:S04]  /*1e90*/  @P1 IMAD.HI.U32 R0, R4, R11, RZ ;  /* 0x0000000b04001227 */ /* 0x001fc800078e00ff */
[----:B--2---:R-:W-:Y:S01]  /*1ea0*/  IMAD.IADD R5, R15, 0x1, R24 ;  /* 0x000000010f057824 */ /* 0x004fe200078e0218 */
[----:B-1----:R-:W-:-:S03]  /*1eb0*/  @P1 SHF.R.U32.HI R4, RZ, R7, R0 ;  /* 0x00000007ff041219 */ /* 0x002fc60000011600 */
[C---:B------:R-:W-:Y:S01]  /*1ec0*/  VIADD R0, R5.reuse, 0x5f ;  /* 0x0000005f05007836 */ /* 0x040fe20000000000 */
[----:B------:R-:W-:Y:S01]  /*1ed0*/  IADD3 R60, R5, 0x60, -R14 ;  /* 0x00000060053c7810 */ /* 0x000fe20007ffe80e */
[----:B------:R0:W-:Y:S02]  /*1ee0*/  STL [R1+0x24], R5 ;  /* 0x0000240501007387 */ /* 0x0001e40000100800 */
[----:B------:R-:W-:Y:S01]  /*1ef0*/  IMAD.HI R0, R0, 0x2aaaaaab, RZ ;  /* 0x2aaaaaab00007827 */ /* 0x000fe200078e02ff */
[----:B------:R-:W-:Y:S01]  /*1f00*/  IADD3 R4, R60, R4, RZ ;  /* 0x000000043c047210 */ /* 0x000fe20007ffe0ff */
[----:B------:R1:W-:Y:S03]  /*1f10*/  STL [R1+0x64], R12 ;  /* 0x0000640c01007387 */ /* 0x0003e60000100800 */
[----:B------:R-:W-:Y:S01]  /*1f20*/  SHF.R.U32.HI R29, RZ, 0x1f, R0 ;  /* 0x0000001fff1d7819 */ /* 0x000fe20000011600 */
[----:B------:R-:W-:Y:S01]  /*1f30*/  IMAD.HI R4, R4, 0x2aaaaaab, RZ ;  /* 0x2aaaaaab04047827 */ /* 0x000fe200078e02ff */
[----:B0-----:R-:W-:-:S02]  /*1f40*/  SHF.R.U32.HI R5, RZ, 0x10, R10 ;  /* 0x00000010ff057819 */ /* 0x001fc4000001160a */
[----:B------:R-:W-:Y:S01]  /*1f50*/  LEA.HI.SX32 R29, R0, R29, 0x1c ;  /* 0x0000001d001d7211 */ /* 0x000fe200078fe2ff */
[----:B------:R-:W-:Y:S01]  /*1f60*/  IMAD.MOV.U32 R0, RZ, RZ, RZ ;  /* 0x000000ffff007224 */ /* 0x000fe200078e00ff */
[----:B------:R-:W-:Y:S01]  /*1f70*/  SHF.R.U32.HI R3, RZ, 0x1f, R4 ;  /* 0x0000001fff037819 */ /* 0x000fe20000011604 */
[----:B------:R1:W-:Y:S03]  /*1f80*/  STL [R1+0x4c], R5 ;  /* 0x00004c0501007387 */ /* 0x0003e60000100800 */
[----:B------:R-:W-:-:S04]  /*1f90*/  LEA.HI.SX32 R4, R4, R3, 0x1c ;  /* 0x0000000304047211 */ /* 0x000fc800078fe2ff */
[----:B----4-:R-:W-:-:S04]  /*1fa0*/  VIMNMX R9, R29, R4, PT ;  /* 0x000000041d097248 */ /* 0x010fc80003fe0100 */
[----:B------:R-:W-:-:S13]  /*1fb0*/  ISETP.GE.AND P0, PT, R9, 0x1, PT ;  /* 0x000000010900780c */ /* 0x000fda0003f06270 */
[----:B-1----:R-:W-:Y:S05]  /*1fc0*/  @!P0 BRA `(.L_x_5634) ;  /* 0x0000000000748947 */ /* 0x002fea0003800000 */
        /* <DEDUP_REMOVED lines=29> */
.L_x_5634:
[----:B------:R-:W-:Y:S05]  /*21a0*/  BSYNC B0 ;  /* 0x0000000000007941 */ /* 0x000fea0003800000 */
.L_x_5633:
        /* <DEDUP_REMOVED lines=24> */
[----:B------:R-:W-:Y:S01]  /*2330*/  IMAD.U32 R4, RZ, RZ, UR4 ;  /* 0x00000004ff047e24 */ /* 0x000fe2000f8e00ff */
[----:B------:R-:W-:Y:S01]  /*2340*/  MOV R12, 0x1 ;  /* 0x00000001000c7802 */ /* 0x000fe20000000f00 */
        /* <DEDUP_REMOVED lines=8> */
[----:B------:R-:W-:-:S07]  /*23d0*/  IMAD.MOV.U32 R13, RZ, RZ, RZ ;  /* 0x000000ffff0d7224 */ /* 0x000fce00078e00ff */
[----:B------:R-:W-:-:S07]  /*23e0*/  LEPC R20, `(.L_x_5637) ;  /* 0x000000001014794e */ /* 0x000fce0000000000 */
[----:B0----5:R-:W-:Y:S05]  /*23f0*/  CALL.ABS.NOINC R14 ;  /* 0x000000000e007343 */ /* 0x021fea0003c00000 */
.L_x_5637:
[----:B------:R-:W-:Y:S05]  /*2400*/  BSYNC B6 ;  /* 0x0000000000067941 */ /* 0x000fea0003800000 */
.L_x_5636:
        /* <DEDUP_REMOVED lines=20> */
.L_x_5639:
[----:B------:R-:W-:Y:S05]  /*2550*/  BSYNC B6 ;  /* 0x0000000000067941 */ /* 0x000fea0003800000 */
.L_x_5638:
[----:B------:R-:W-:Y:S01]  /*2560*/  ULDC.64 UR4, c[0x0][0xaf0] ;  /* 0x0002bc0000047ab9 */ /* 0x000fe20000000a00 */
[----:B------:R-:W-:Y:S01]  /*2570*/  IMAD.MOV.U32 R0, RZ, RZ, R33 ;  /* 0x000000ffff007224 */ /* 0x000fe200078e0021 */
[----:B------:R-:W-:Y:S01]  /*2580*/  ISETP.NE.U32.AND P0, PT, RZ, UR4, PT ;  /* 0x00000004ff007c0c */ /* 0x000fe2000bf05070 */
[----:B------:R-:W0:Y:S01]  /*2590*/  LDC.64 R8, c[0x0][0x300] ;  /* 0x0000c000ff087b82 */ /* 0x000e220000000a00 */
[----:B------:R-:W1:Y:S02]  /*25a0*/  S2R R42, SR_TID.X ;  /* 0x00000000002a7919 */ /* 0x000e640000002100 */
[----:B------:R-:W-:Y:S01]  /*25b0*/  ISETP.NE.AND.EX P0, PT, RZ, UR5, PT, P0 ;  /* 0x00000005ff007c0c */ /* 0x000fe2000bf05300 */
[----:B------:R-:W-:Y:S01]  /*25c0*/  IMAD.IADD R59, R31, 0x1, R30 ;  /* 0x000000011f3b7824 */ /* 0x000fe200078e021e */
[----:B------:R-:W2:Y:S01]  /*25d0*/  S2R R11, SR_TID.X ;  /* 0x00000000000b7919 */ /* 0x000ea20000002100 */
[----:B------:R-:W-:Y:S02]  /*25e0*/  SHF.R.S32.HI R17, RZ, 0x1f, R16 ;  /* 0x0000001fff117819 */ /* 0x000fe40000011410 */
[----:B------:R-:W-:Y:S01]  /*25f0*/  SHF.R.S32.HI R40, RZ, 0x1f, R22 ;  /* 0x0000001fff287819 */ /* 0x000fe20000011416 */
[C---:B------:R-:W-:Y:S01]  /*2600*/  VIADD R64, R16.reuse, 0x60 ;  /* 0x0000006010407836 */ /* 0x040fe20000000000 */
[----:B------:R-:W3:Y:S01]  /*2610*/  LDC.64 R14, c[0x0][0x3f8] ;  /* 0x0000fe00ff0e7b82 */ /* 0x000ee20000000a00 */
[C---:B------:R-:W-:Y:S01]  /*2620*/  VIADD R12, R16.reuse, 0xe0 ;  /* 0x000000e0100c7836 */ /* 0x040fe20000000000 */
[----:B------:R-:W4:Y:S04]  /*2630*/  LDL R38, [R1+0x38] ;  /* 0x0000380001267983 */ /* 0x000f280000100800 */
[----:B------:R-:W-:Y:S01]  /*2640*/  @P0 IADD3 R6, P1, R35, UR4, RZ ;  /* 0x0000000423060c10 */ /* 0x000fe2000ff3e0ff */
[----:B------:R-:W-:Y:S01]  /*2650*/  VIADD R65, R16, 0x80 ;  /* 0x0000008010417836 */ /* 0x000fe20000000000 */
[----:B------:R-:W3:Y:S02]  /*2660*/  LDC.64 R56, c[0x0][0x408] ;  /* 0x00010200ff387b82 */ /* 0x000ee40000000a00 */
[----:B------:R-:W-:Y:S01]  /*2670*/  @P0 IADD3.X R7, R34, UR5, RZ, P1, !PT ;  /* 0x0000000522070c10 */ /* 0x000fe20008ffe4ff */
[----:B------:R-:W-:-:S04]  /*2680*/  ULDC.64 UR4, c[0x0][0xb00] ;  /* 0x0002c00000047ab9 */ /* 0x000fc80000000a00 */
[----:B------:R2:W4:Y:S01]  /*2690*/  @P0 LDG.E R0, desc[UR40][R6.64] ;  /* 0x0000002806000981 */ /* 0x000522000c1e1900 */
[----:B------:R-:W-:Y:S01]  /*26a0*/  SHF.R.S32.HI R33, RZ, 0x1f, R59 ;  /* 0x0000001fff217819 */ /* 0x000fe2000001143b */
[-C--:B0-----:R-:W-:Y:S01]  /*26b0*/  IMAD.WIDE.U32 R4, R59, R8.reuse, RZ ;  /* 0x000000083b047225 */ /* 0x081fe200078e00ff */
[----:B------:R-:W-:Y:S01]  /*26c0*/  ISETP.NE.U32.AND P0, PT, RZ, UR4, PT ;  /* 0x00000004ff007c0c */ /* 0x000fe2000bf05070 */
[----:B------:R-:W0:Y:S02]  /*26d0*/  LDC R75, c[0x0][0x3f4] ;  /* 0x0000fd00ff4b7b82 */ /* 0x000e240000000800 */
[----:B------:R-:W-:Y:S01]  /*26e0*/  IMAD R10, R33, R8, RZ ;  /* 0x00000008210a7224 */ /* 0x000fe200078e02ff */
[----:B------:R-:W-:Y:S01]  /*26f0*/  ISETP.NE.AND.EX P0, PT, RZ, UR5, PT, P0 ;  /* 0x00000005ff007c0c */ /* 0x000fe2000bf05300 */
[----:B------:R-:W-:Y:S01]  /*2700*/  ULDC.64 UR4, c[0x0][0x308] ;  /* 0x0000c20000047ab9 */ /* 0x000fe20000000a00 */
[----:B-1----:R-:W-:Y:S01]  /*2710*/  SHF.R.U32.HI R42, RZ, 0x7, R42 ;  /* 0x00000007ff2a7819 */ /* 0x002fe2000001162a */
[----:B------:R-:W-:-:S02]  /*2720*/  IMAD R3, R59, R9, R10 ;  /* 0x000000093b037224 */ /* 0x000fc400078e020a */
[----:B------:R-:W-:Y:S01]  /*2730*/  IMAD.WIDE.U32 R62, R22, R8, R16 ;  /* 0x00000008163e7225 */ /* 0x000fe200078e0010 */
[----:B------:R-:W-:-:S03]  /*2740*/  ISETP.NE.AND P6, PT, R42, 0x1, PT ;  /* 0x000000012a00780c */ /* 0x000fc60003fc5270 */
[----:B------:R-:W-:Y:S02]  /*2750*/  IMAD.IADD R5, R5, 0x1, R3 ;  /* 0x0000000105057824 */ /* 0x000fe400078e0203 */
[----:B--2---:R-:W-:Y:S02]  /*2760*/  VIADD R11, R11, 0xffffff80 ;  /* 0xffffff800b0b7836 */ /* 0x004fe40000000000 */
[----:B------:R-:W-:-:S03]  /*2770*/  IMAD.WIDE.U32 R4, R32, UR4, R4 ;  /* 0x0000000420047c25 */ /* 0x000fc6000f8e0004 */
[----:B------:R-:W-:Y:S01]  /*2780*/  SHF.R.S32.HI R6, RZ, 0x1f, R11 ;  /* 0x0000001fff067819 */ /* 0x000fe2000001140b */
[----:B------:R-:W-:Y:S01]  /*2790*/  IMAD R5, R32, UR5, R5 ;  /* 0x0000000520057c24 */ /* 0x000fe2000f8e0205 */
[----:B------:R-:W-:Y:S01]  /*27a0*/  ULDC.64 UR4, c[0x0][0x310] ;  /* 0x0000c40000047ab9 */ /* 0x000fe20000000a00 */
[----:B------:R-:W-:Y:S01]  /*27b0*/  VIADD R66, R16, 0xa0 ;  /* 0x000000a010427836 */ /* 0x000fe20000000000 */
[----:B------:R-:W-:Y:S01]  /*27c0*/  LEA.HI R36, R6, R11, RZ, 0x2 ;  /* 0x0000000b06247211 */ /* 0x000fe200078f10ff */
[----:B------:R-:W-:Y:S01]  /*27d0*/  VIADD R11, R16, 0xc0 ;  /* 0x000000c0100b7836 */ /* 0x000fe20000000000 */
[----:B------:R-:W-:Y:S01]  /*27e0*/  SHF.R.S32.HI R201, RZ, 0x1f, R200 ;  /* 0x0000001fffc97819 */ /* 0x000fe200000114c8 */
[----:B---3--:R-:W-:-:S04]  /*27f0*/  IMAD R30, R40, R56, RZ ;  /* 0x00000038281e7224 */ /* 0x008fc800078e02ff */
[C---:B------:R-:W-:Y:S02]  /*2800*/  IMAD R39, R22.reuse, R57, R30 ;  /* 0x0000003916277224 */ /* 0x040fe400078e021e */
[----:B------:R-:W-:-:S04]  /*2810*/  IMAD.WIDE.U32 R30, R22, R56, R16 ;  /* 0x00000038161e7225 */ /* 0x000fc800078e0010 */
[----:B------:R-:W-:Y:S01]  /*2820*/  IMAD.IADD R31, R39, 0x1, R31 ;  /* 0x00000001271f7824 */ /* 0x000fe200078e021f */
[----:B----4-:R-:W-:Y:S02]  /*2830*/  SHF.R.S32.HI R3, RZ, 0x1f, R0 ;  /* 0x0000001fff037819 */ /* 0x010fe40000011400 */
        /* <DEDUP_REMOVED lines=12> */
[----:B------:R-:W-:Y:S01]  /*2900*/  ISETP.GE.AND P0, PT, R16, UR4, PT ;  /* 0x0000000410007c0c */ /* 0x000fe2000bf06270 */
[----:B------:R-:W-:Y:S01]  /*2910*/  ULDC.64 UR6, c[0x0][0x330] ;  /* 0x0000cc0000067ab9 */ /* 0x000fe20000000a00 */
[----:B------:R-:W-:-:S02]  /*2920*/  ISETP.GE.AND P1, PT, R0, UR4, PT ;  /* 0x0000000400007c0c */ /* 0x000fc4000bf26270 */
[----:B------:R-:W-:Y:S02]  /*2930*/  IADD3.X R62, R61, R63, R10, P2, !PT ;  /* 0x0000003f3d3e7210 */ /* 0x000fe400017fe40a */
[----:B------:R-:W-:Y:S02]  /*2940*/  SEL R7, RZ, 0xffffffff, P1 ;  /* 0xffffffffff077807 */ /* 0x000fe40000800000 */
[----:B------:R-:W-:Y:S02]  /*2950*/  IADD3 R63, R16, 0x40, RZ ;  /* 0x00000040103f7810 */ /* 0x000fe40007ffe0ff */
[----:B------:R-:W-:Y:S01]  /*2960*/  SEL R6, RZ, 0x1, P0 ;  /* 0x00000001ff067807 */ /* 0x000fe20000000000 */
[----:B------:R-:W-:Y:S01]  /*2970*/  IMAD.SHL.U32 R7, R7, 0x2, RZ ;  /* 0x0000000207077824 */ /* 0x000fe200078e00ff */
[----:B------:R-:W-:Y:S02]  /*2980*/  ISETP.GE.AND P0, PT, R63, UR4, PT ;  /* 0x000000043f007c0c */ /* 0x000fe4000bf06270 */
        /* <DEDUP_REMOVED lines=11> */
[----:B------:R-:W-:Y:S02]  /*2a40*/  LOP3.LUT R10, R12, R10, R11, 0xfe, !PT ;  /* 0x0000000a0c0a7212 */ /* 0x000fe400078efe0b */
[----:B------:R-:W-:Y:S02]  /*2a50*/  SEL R11, RZ, 0x10, P0 ;  /* 0x00000010ff0b7807 */ /* 0x000fe40000000000 */
[----:B------:R-:W-:-:S04]  /*2a60*/  SEL R12, RZ, 0x20, P1 ;  /* 0x00000020ff0c7807 */ /* 0x000fc80000800000 */
[----:B------:R-:W-:Y:S02]  /*2a70*/  LOP3.LUT R11, R12, R10, R11, 0xfe, !PT ;  /* 0x0000000a0c0b7212 */ /* 0x000fe400078efe0b */
[----:B------:R-:W-:Y:S01]  /*2a80*/  SEL R10, RZ, 0x40, P2 ;  /* 0x00000040ff0a7807 */ /* 0x000fe20001000000 */
[----:B------:R-:W-:-:S03]  /*2a90*/  IMAD R13, R13, UR4, RZ ;  /* 0x000000040d0d7c24 */ /* 0x000fc6000f8e02ff */
[----:B------:R-:W-:Y:S01]  /*2aa0*/  LOP3.LUT R95, R11, R10, RZ, 0xfc, !PT ;  /* 0x0000000a0b5f7212 */ /* 0x000fe200078efcff */
[-C--:B------:R-:W-:Y:S02]  /*2ab0*/  IMAD R10, R40, R14.reuse, RZ ;  /* 0x0000000e280a7224 */ /* 0x080fe400078e02ff */
[----:B------:R-:W-:Y:S02]  /*2ac0*/  IMAD R93, R21, UR5, R13 ;  /* 0x00000005155d7c24 */ /* 0x000fe4000f8e020d */
[C---:B------:R-:W-:Y:S02]  /*2ad0*/  IMAD R37, R22.reuse, R15, R10 ;  /* 0x0000000f16257224 */ /* 0x040fe400078e020a */
[----:B------:R-:W-:-:S04]  /*2ae0*/  IMAD.WIDE.U32 R10, R22, R14, R200 ;  /* 0x0000000e160a7225 */ /* 0x000fc800078e00c8 */
[----:B------:R-:W-:-:S04]  /*2af0*/  IMAD.WIDE.U32 R12, R22, R14, R16 ;  /* 0x0000000e160c7225 */ /* 0x000fc800078e0010 */
[----:B------:R-:W-:Y:S02]  /*2b00*/  IMAD.IADD R11, R11, 0x1, R37 ;  /* 0x000000010b0b7824 */ /* 0x000fe400078e0225 */
[----:B------:R-:W-:Y:S01]  /*2b10*/  IMAD.IADD R13, R37, 0x1, R13 ;  /* 0x00000001250d7824 */ /* 0x000fe200078e020d */
[----:B-----5:R-:W-:Y:S01]  /*2b20*/  SHF.R.S32.HI R37, RZ, 0x1f, R152 ;  /* 0x0000001fff257819 */ /* 0x020fe20000011498 */
[----:B------:R-:W-:Y:S01]  /*2b30*/  IMAD.WIDE.U32 R6, R21, UR4, R6 ;  /* 0x0000000415067c25 */ /* 0x000fe2000f8e0006 */
[----:B0-----:R-:W-:Y:S01]  /*2b40*/  ISETP.GE.AND P0, PT, R16, R75, PT ;  /* 0x0000004b1000720c */ /* 0x001fe20003f06270 */
[----:B------:R-:W-:Y:S02]  /*2b50*/  ULDC UR4, c[0x0][0x2f4] ;  /* 0x0000bd0000047ab9 */ /* 0x000fe40000000800 */
[----:B------:R-:W-:-:S04]  /*2b60*/  IMAD.WIDE.U32 R20, R22, R56, R200 ;  /* 0x0000003816147225 */ /* 0x000fc800078e00c8 */
[----:B------:R-:W-:Y:S02]  /*2b70*/  IMAD R34, R37, R14, RZ ;  /* 0x0000000e25227224 */ /* 0x000fe400078e02ff */
[----:B------:R-:W-:Y:S02]  /*2b80*/  IMAD.IADD R21, R21, 0x1, R39 ;  /* 0x0000000115157824 */ /* 0x000fe400078e0227 */
[----:B------:R-:W-:Y:S02]  /*2b90*/  IMAD R39, R152, R15, R34 ;  /* 0x0000000f98277224 */ /* 0x000fe400078e0222 */
[----:B------:R-:W2:Y:S01]  /*2ba0*/  LDL R34, [R1+0x34] ;  /* 0x0000340001227983 */ /* 0x000ea20000100800 */
[----:B------:R-:W-:Y:S02]  /*2bb0*/  IADD3 R58, P1, R22, R59, RZ ;  /* 0x0000003b163a7210 */ /* 0x000fe40007f3e0ff */
[----:B------:R-:W-:-:S03]  /*2bc0*/  SEL R35, R75, RZ, P0 ;  /* 0x000000ff4b237207 */ /* 0x000fc60000000000 */
[----:B------:R-:W-:Y:S02]  /*2bd0*/  IMAD.X R59, R40, 0x1, R33, P1 ;  /* 0x00000001283b7824 */ /* 0x000fe400008e0621 */
[----:B------:R-:W-:Y:S02]  /*2be0*/  IMAD.IADD R35, R16, 0x1, R35 ;  /* 0x0000000110237824 */ /* 0x000fe400078e0223 */
[----:B------:R-:W-:Y:S01]  /*2bf0*/  VIADD R40, R22, 0x40 ;  /* 0x0000004016287836 */ /* 0x000fe20000000000 */
[----:B------:R-:W-:Y:S02]  /*2c00*/  SHF.R.S32.HI R43, RZ, 0x1f, R36 ;  /* 0x0000001fff2b7819 */ /* 0x000fe40000011424 */
[----:B------:R-:W-:Y:S01]  /*2c10*/  SHF.R.S32.HI R32, RZ, 0x1f, R35 ;  /* 0x0000001fff207819 */ /* 0x000fe20000011423 */
[----:B------:R-:W-:Y:S01]  /*2c20*/  IMAD.SHL.U32 R40, R40, 0x40, RZ ;  /* 0x0000004028287824 */ /* 0x000fe200078e00ff */
[----:B------:R-:W-:Y:S02]  /*2c30*/  LEA.HI R43, R43, R22, RZ, 0x3 ;  /* 0x000000162b2b7211 */ /* 0x000fe400078f18ff */
[----:B------:R-:W-:-:S02]  /*2c40*/  LEA.HI R32, R32, R35, RZ, 0x3 ;  /* 0x0000002320207211 */ /* 0x000fc400078f18ff */
[----:B------:R-:W-:Y:S02]  /*2c50*/  LOP3.LUT R40, R40, 0x1c0, RZ, 0xc0, !PT ;  /* 0x000001c028287812 */ /* 0x000fe400078ec0ff */
[----:B------:R-:W-:Y:S02]  /*2c60*/  LOP3.LUT R43, R43, 0xfffffff8, RZ, 0xc0, !PT ;  /* 0xfffffff82b2b7812 */ /* 0x000fe400078ec0ff */
[----:B------:R-:W-:Y:S01]  /*2c70*/  LOP3.LUT R33, R40, 0x38, R32, 0xf8, !PT ;  /* 0x0000003828217812 */ /* 0x000fe200078ef820 */
[C---:B------:R-:W-:Y:S02]  /*2c80*/  VIADD R40, R22.reuse, 0x40 ;  /* 0x0000004016287836 */ /* 0x040fe40000000000 */
[----:B------:R-:W-:Y:S02]  /*2c90*/  IMAD.IADD R43, R22, 0x1, -R43 ;  /* 0x00000001162b7824 */ /* 0x000fe400078e0a2b */
[----:B------:R-:W-:Y:S02]  /*2ca0*/  IMAD.SHL.U32 R40, R40, 0x40, RZ ;  /* 0x0000004028287824 */ /* 0x000fe400078e00ff */
[----:B------:R-:W-:Y:S01]  /*2cb0*/  IMAD.SHL.U32 R83, R43, 0x40, RZ ;  /* 0x000000402b537824 */ /* 0x000fe200078e00ff */
[----:B------:R-:W-:Y:S01]  /*2cc0*/  SHF.L.U64.HI R67, R8, 0x6, R9 ;  /* 0x0000000608437819 */ /* 0x000fe20000010209 */
[----:B------:R-:W-:Y:S01]  /*2cd0*/  IMAD R35, R9, 0x60, RZ ;  /* 0x0000006009237824 */ /* 0x000fe200078e02ff */
[----:B------:R-:W-:Y:S01]  /*2ce0*/  LOP3.LUT R40, R40, 0x1c0, RZ, 0xc0, !PT ;  /* 0x000001c028287812 */ /* 0x000fe200078ec0ff */
[C---:B------:R-:W-:Y:S01]  /*2cf0*/  IMAD.SHL.U32 R68, R8.reuse, 0x40, RZ ;  /* 0x0000004008447824 */ /* 0x040fe200078e00ff */
[----:B------:R-:W-:Y:S01]  /*2d00*/  LOP3.LUT R83, R83, 0x1c0, RZ, 0xc0, !PT ;  /* 0x000001c053537812 */ /* 0x000fe200078ec0ff */
[----:B------:R-:W-:Y:S01]  /*2d10*/  IMAD.WIDE.U32 R8, R8, 0x60, RZ ;  /* 0x0000006008087825 */ /* 0x000fe200078e00ff */
[----:B------:R-:W-:-:S02]  /*2d20*/  SHF.R.U32.HI R40, RZ, 0x3, R40 ;  /* 0x00000003ff287819 */ /* 0x000fc40000011628 */
[----:B------:R-:W-:Y:S01]  /*2d30*/  SHF.R.U32.HI R86, RZ, 0x3, R83 ;  /* 0x00000003ff567819 */ /* 0x000fe20000011653 */
[----:B------:R-:W-:Y:S01]  /*2d40*/  IMAD.IADD R76, R9, 0x1, R35 ;  /* 0x00000001094c7824 */ /* 0x000fe200078e0223 */
[----:B------:R-:W-:Y:S01]  /*2d50*/  LOP3.LUT R35, R83, 0x18, R16, 0xf8, !PT ;  /* 0x0000001853237812 */ /* 0x000fe200078ef810 */
[----:B------:R-:W-:Y:S01]  /*2d60*/  IMAD.MOV.U32 R89, RZ, RZ, 0x20 ;  /* 0x00000020ff597424 */ /* 0x000fe200078e00ff */
[----:B------:R-:W-:Y:S01]  /*2d70*/  LOP3.LUT R88, R33, R40, RZ, 0x3c, !PT ;  /* 0x0000002821587212 */ /* 0x000fe200078e3cff */
[----:B------:R-:W-:Y:S01]  /*2d80*/  IMAD R37, R37, R56, RZ ;  /* 0x0000003825257224 */ /* 0x000fe200078e02ff */
[----:B------:R-:W-:Y:S02]  /*2d90*/  LOP3.LUT P1, RZ, R43, 0x4, RZ, 0xc0, !PT ;  /* 0x000000042bff7812 */ /* 0x000fe4000782c0ff */
[----:B------:R-:W-:Y:S02]  /*2da0*/  LOP3.LUT R33, R83, 0x38, R32, 0xf8, !PT ;  /* 0x0000003853217812 */ /* 0x000fe400078ef820 */
[----:B------:R-:W-:Y:S01]  /*2db0*/  LOP3.LUT R35, R35, R86, RZ, 0x3c, !PT ;  /* 0x0000005623237212 */ /* 0x000fe200078e3cff */
[----:B------:R-:W-:Y:S01]  /*2dc0*/  IMAD R77, R15, 0x60, RZ ;  /* 0x000000600f4d7824 */ /* 0x000fe200078e02ff */
[C---:B------:R-:W-:Y:S01]  /*2dd0*/  SHF.L.U64.HI R69, R14.reuse, 0x6, R15 ;  /* 0x000000060e457819 */ /* 0x040fe2000001020f */
[----:B------:R-:W-:Y:S01]  /*2de0*/  IMAD.SHL.U32 R70, R14, 0x40, RZ ;  /* 0x000000400e467824 */ /* 0x000fe200078e00ff */
[----:B------:R-:W-:Y:S01]  /*2df0*/  SHF.L.U64.HI R71, R56, 0x6, R57 ;  /* 0x0000000638477819 */ /* 0x000fe20000010239 */
[----:B------:R-:W-:Y:S01]  /*2e00*/  IMAD.WIDE.U32 R10, R152, R14, R10 ;  /* 0x0000000e980a7225 */ /* 0x000fe200078e000a */
[----:B------:R-:W-:-:S02]  /*2e10*/  SEL R89, R89, 0xffffffe0, !P1 ;  /* 0xffffffe059597807 */ /* 0x000fc40004800000 */
[----:B------:R-:W-:Y:S01]  /*2e20*/  LOP3.LUT R33, R33, R86, RZ, 0x3c, !PT ;  /* 0x0000005621217212 */ /* 0x000fe200078e3cff */
[----:B------:R-:W-:Y:S01]  /*2e30*/  IMAD.WIDE.U32 R12, R152, R14, R12 ;  /* 0x0000000e980c7225 */ /* 0x000fe200078e000c */
[----:B------:R-:W-:Y:S02]  /*2e40*/  SEL R94, RZ, 0xffffff80, P3 ;  /* 0xffffff80ff5e7807 */ /* 0x000fe40001800000 */
[----:B------:R-:W-:Y:S01]  /*2e50*/  LOP3.LUT R85, R32, 0xfffffff8, RZ, 0xc0, !PT ;  /* 0xfffffff820557812 */ /* 0x000fe200078ec0ff */
[----:B------:R-:W-:Y:S02]  /*2e60*/  IMAD R37, R152, R57, R37 ;  /* 0x0000003998257224 */ /* 0x000fe400078e0225 */
[----:B------:R-:W-:Y:S02]  /*2e70*/  IMAD R41, R57, 0x60, RZ ;  /* 0x0000006039297824 */ /* 0x000fe400078e02ff */
[----:B------:R-:W-:Y:S02]  /*2e80*/  IMAD.SHL.U32 R72, R56, 0x40, RZ ;  /* 0x0000004038487824 */ /* 0x000fe400078e00ff */
[----:B------:R-:W-:-:S04]  /*2e90*/  IMAD.WIDE.U32 R20, R152, R56, R20 ;  /* 0x0000003898147225 */ /* 0x000fc800078e0014 */
[----:B------:R-:W-:Y:S02]  /*2ea0*/  VIADD R44, R22, 0x40 ;  /* 0x00000040162c7836 */ /* 0x000fe40000000000 */
[----:B------:R-:W-:Y:S01]  /*2eb0*/  IMAD.WIDE.U32 R30, R152, R56, R30 ;  /* 0x00000038981e7225 */ /* 0x000fe200078e001e */
[----:B------:R-:W-:-:S03]  /*2ec0*/  LOP3.LUT R94, R95, 0x80, R94, 0xc8, !PT ;  /* 0x000000805f5e7812 */ /* 0x000fc600078ec85e */
[----:B------:R-:W-:-:S04]  /*2ed0*/  IMAD.WIDE.U32 R14, R14, 0x60, RZ ;  /* 0x000000600e0e7825 */ /* 0x000fc800078e00ff */
[----:B------:R-:W-:Y:S01]  /*2ee0*/  IMAD.WIDE.U32 R56, R56, 0x60, RZ ;  /* 0x0000006038387825 */ /* 0x000fe200078e00ff */
[----:B------:R-:W-:Y:S02]  /*2ef0*/  SHF.R.S32.HI R73, RZ, 0x1f, R44 ;  /* 0x0000001fff497819 */ /* 0x000fe4000001142c */
[----:B------:R-:W-:Y:S01]  /*2f00*/  IADD3 R79, R11, R39, RZ ;  /* 0x000000270b4f7210 */ /* 0x000fe20007ffe0ff */
[----:B------:R-:W-:Y:S01]  /*2f10*/  VIADD R74, R42, 0x8 ;  /* 0x000000082a4a7836 */ /* 0x000fe20000000000 */
[----:B------:R-:W-:Y:S01]  /*2f20*/  SHF.R.S32.HI R84, RZ, 0x3, R32 ;  /* 0x00000003ff547819 */ /* 0x000fe20000011420 */
[----:B------:R-:W-:Y:S01]  /*2f30*/  IMAD.SHL.U32 R75, R75, 0x2, RZ ;  /* 0x000000024b4b7824 */ /* 0x000fe200078e00ff */
[----:B------:R-:W-:Y:S01]  /*2f40*/  SHF.R.S32.HI R87, RZ, 0x1f, R85 ;  /* 0x0000001fff577819 */ /* 0x000fe20000011455 */
[----:B------:R-:W-:Y:S01]  /*2f50*/  IMAD.IADD R77, R15, 0x1, R77 ;  /* 0x000000010f4d7824 */ /* 0x000fe200078e024d */
[----:B------:R-:W-:Y:S01]  /*2f60*/  ISETP.GE.AND P1, PT, R16, UR4, PT ;  /* 0x0000000410007c0c */ /* 0x000fe2000bf26270 */
[----:B------:R-:W-:Y:S01]  /*2f70*/  IMAD.IADD R78, R57, 0x1, R41 ;  /* 0x00000001394e7824 */ /* 0x000fe200078e0229 */
[----:B------:R-:W-:Y:S01]  /*2f80*/  ISETP.GE.AND P2, PT, R0, UR4, PT ;  /* 0x0000000400007c0c */ /* 0x000fe2000bf46270 */
[----:B------:R-:W-:Y:S01]  /*2f90*/  IMAD.IADD R80, R39, 0x1, R13 ;  /* 0x0000000127507824 */ /* 0x000fe200078e020d */
[----:B------:R-:W-:Y:S01]  /*2fa0*/  LOP3.LUT R95, R95, 0x40, RZ, 0xc0, !PT ;  /* 0x000000405f5f7812 */ /* 0x000fe200078ec0ff */
[----:B------:R-:W-:-:S02]  /*2fb0*/  IMAD.IADD R81, R21, 0x1, R37 ;  /* 0x0000000115517824 */ /* 0x000fc400078e0225 */
[----:B------:R-:W-:Y:S02]  /*2fc0*/  IMAD.IADD R82, R37, 0x1, R31 ;  /* 0x0000000125527824 */ /* 0x000fe400078e021f */
[----:B------:R-:W-:Y:S02]  /*2fd0*/  IMAD.IADD R88, R38, 0x1, R88 ;  /* 0x0000000126587824 */ /* 0x000fe400078e0258 */
[----:B------:R-:W-:Y:S01]  /*2fe0*/  IMAD.IADD R93, R7, 0x1, R93 ;  /* 0x00000001075d7824 */ /* 0x000fe200078e025d */
[----:B------:R-:W-:Y:S01]  /*2ff0*/  @!P6 BAR.SYNC.DEFER_BLOCKING 0x9, 0x100 ;  /* 0x024400000000eb1d */ /* 0x000fe20000010000 */
[C---:B--2---:R-:W-:Y:S02]  /*3000*/  IMAD R90, R34.reuse, 0x200, R35 ;  /* 0x00000200225a7824 */ /* 0x044fe400078e0223 */
[----:B------:R-:W-:Y:S02]  /*3010*/  IMAD R91, R34, 0x200, R33 ;  /* 0x00000200225b7824 */ /* 0x000fe400078e0221 */
[----:B------:R-:W-:-:S07]  /*3020*/  IMAD.IADD R92, R89, 0x1, R90 ;  /* 0x00000001595c7824 */ /* 0x000fce00078e025a */
.L_x_5687:
        /* <DEDUP_REMOVED lines=26> */
[----:B---3--:R-:W-:Y:S05]  /*31d0*/  @!P3 BRA `(.L_x_5641) ;  /* 0x00000028000cb947 */ /* 0x008fea0003800000 */
        /* <DEDUP_REMOVED lines=9> */
[----:B------:R-:W-:Y:S01]  /*3270*/  IMAD.WIDE.U32 R32, R14, R45, RZ ;  /* 0x0000002d0e207225 */ /* 0x000fe200078e00ff */
[----:B------:R-:W-:-:S03]  /*3280*/  IADD3 R108, R35, R39, RZ ;  /* 0x00000027236c7210 */ /* 0x000fc60007ffe0ff */
        /* <DEDUP_REMOVED lines=30> */
.L_x_5644:
[----:B------:R-:W-:Y:S05]  /*3470*/  BSYNC B1 ;  /* 0x0000000000017941 */ /* 0x000fea0003800000 */
.L_x_5643:
[----:B0-----:R-:W-:Y:S01]  /*3480*/  VIADD R36, R22, 0x40 ;  /* 0x0000004016247836 */ /* 0x001fe20000000000 */
[----:B------:R-:W-:Y:S01]  /*3490*/  BSSY B1, `(.L_x_5645) ;  /* 0x000001c000017945 */ /* 0x000fe20003800000 */
[----:B------:R-:W-:Y:S01]  /*34a0*/  CS2R R44, SRZ ;  /* 0x00000000002c7805 */ /* 0x000fe2000001ff00 */
[----:B-----5:R-:W-:Y:S01]  /*34b0*/  IMAD.MOV.U32 R98, RZ, RZ, R50 ;  /* 0x000000ffff627224 */ /* 0x020fe200078e0032 */
[----:B------:R-:W-:Y:S02]  /*34c0*/  CS2R R46, SRZ ;  /* 0x00000000002e7805 */ /* 0x000fe4000001ff00 */
[----:B------:R-:W-:Y:S02]  /*34d0*/  ISETP.GE.AND P5, PT, R36, R106, PT ;  /* 0x0000006a2400720c */ /* 0x000fe40003fa6270 */
[----:B------:R-:W-:Y:S01]  /*34e0*/  CS2R R36, SRZ ;  /* 0x0000000000247805 */ /* 0x000fe2000001ff00 */
[----:B------:R-:W-:-:S10]  /*34f0*/  IMAD.MOV.U32 R99, RZ, RZ, R51 ;  /* 0x000000ffff637224 */ /* 0x000fd400078e0033 */
        /* <DEDUP_REMOVED lines=21> */
.L_x_5646:
[----:B------:R-:W-:Y:S05]  /*3650*/  BSYNC B1 ;  /* 0x0000000000017941 */ /* 0x000fea0003800000 */
.L_x_5645:
        /* <DEDUP_REMOVED lines=28> */
.L_x_5647:
[----:B------:R-:W-:Y:S01]  /*3820*/  IMAD R96, R18, 0x8, R19 ;  /* 0x0000000812607824 */ /* 0x000fe200078e0213 */
[----:B------:R-:W-:Y:S01]  /*3830*/  SHF.L.U32 R107, R202, 0x1f, RZ ;  /* 0x0000001fca6b7819 */ /* 0x000fe200000006ff */
[----:B------:R-:W-:Y:S03]  /*3840*/  BSSY B1, `(.L_x_5648) ;  /* 0x0000003000017945 */ /* 0x000fe60003800000 */
[----:B------:R-:W0:Y:S02]  /*3850*/  SYNCS.PHASECHK.TRANS64.TRYWAIT P6, [R96+URZ+0x32490], R107 ;  /* 0x0324906b600075a7 */ /* 0x000e2400080c017f */
[----:B0-----:R-:W-:Y:S05]  /*3860*/  @!P6 BRA `(.L_x_5649) ;  /* 0x000001e000f8e947 */ /* 0x001fea0003800000 */
.L_x_5962:
[----:B------:R-:W-:Y:S05]  /*3870*/  BSYNC B1 ;  /* 0x0000000000017941 */ /* 0x000fea0003800000 */
.L_x_5648:
        /* <DEDUP_REMOVED lines=8> */
[----:B------:R-:W-:Y:S02]  /*3900*/  SHF.R.U64 R110, R52, 0x10, R53 ;  /* 0x00000010346e7819 */ /* 0x000fe40000001235 */
[--C-:B------:R-:W-:Y:S02]  /*3910*/  SHF.R.U64 R108, R54, 0x10, R55.reuse ;  /* 0x00000010366c7819 */ /* 0x100fe40000001237 */
[----:B------:R-:W-:Y:S01]  /*3920*/  SHF.R.U32.HI R105, RZ, 0x10, R55 ;  /* 0x00000010ff697819 */ /* 0x000fe20000011637 */
[----:B------:R-:W-:Y:S01]  /*3930*/  HADD2.F32 R54, -RZ, R110.H0_H0 ;  /* 0x2000006eff367230 */ /* 0x000fe20000004100 */
[----:B--2---:R-:W-:Y:S01]  /*3940*/  MOV R52, R35 ;  /* 0x0000002300347202 */ /* 0x004fe20000000f00 */
[----:B------:R-:W-:Y:S01]  /*3950*/  HADD2.F32 R108, -RZ, R108.H0_H0 ;  /* 0x2000006cff6c7230 */ /* 0x000fe20000004100 */
[----:B------:R-:W-:Y:S01]  /*3960*/  SHF.R.U32.HI R109, RZ, 0x10, R53 ;  /* 0x00000010ff6d7819 */ /* 0x000fe20000011635 */
[----:B------:R-:W-:Y:S02]  /*3970*/  HADD2.F32 R35, -RZ, R33.H1_H1 ;  /* 0x30000021ff237230 */ /* 0x000fe40000004100 */
[----:B------:R-:W-:-:S02]  /*3980*/  HADD2.F32 R105, -RZ, R105.H0_H0 ;  /* 0x20000069ff697230 */ /* 0x000fc40000004100 */
[----:B------:R-:W-:Y:S02]  /*3990*/  HADD2.F32 R33, -RZ, R33.H0_H0 ;  /* 0x20000021ff217230 */ /* 0x000fe40000004100 */
[-C--:B------:R-:W-:Y:S01]  /*39a0*/  FMUL.FTZ R110, R35, R108.reuse ;  /* 0x0000006c236e7220 */ /* 0x080fe20000410000 */
[--C-:B------:R-:W-:Y:S02]  /*39b0*/  HADD2.F32 R53, -RZ, R52.reuse.H1_H1 ;  /* 0x30000034ff357230 */ /* 0x100fe40000004100 */
[----:B------:R-:W-:Y:S02]  /*39c0*/  HADD2.F32 R52, -RZ, R52.H0_H0 ;  /* 0x20000034ff347230 */ /* 0x000fe40000004100 */
[----:B------:R-:W-:Y:S01]  /*39d0*/  FMUL.FTZ R108, R33, R108 ;  /* 0x0000006c216c7220 */ /* 0x000fe20000410000 */
[----:B------:R-:W-:Y:S02]  /*39e0*/  HADD2.F32 R55, -RZ, R109.H0_H0 ;  /* 0x2000006dff377230 */ /* 0x000fe40000004100 */
        /* <DEDUP_REMOVED lines=26> */
.L_x_5655:
[----:B------:R-:W-:Y:S05]  /*3b90*/  BSYNC B3 ;  /* 0x0000000000037941 */ /* 0x000fea0003800000 */
.L_x_5654:
[----:B--2---:R1:W-:Y:S02]  /*3ba0*/  STG.E.128 desc[UR40][R42.64], R32 ;  /* 0x000000202a007986 */ /* 0x0043e4000c101d28 */
.L_x_5653:
[----:B------:R-:W-:Y:S05]  /*3bb0*/  BSYNC B2 ;  /* 0x0000000000027941 */ /* 0x000fea0003800000 */
.L_x_5652:
        /* <DEDUP_REMOVED lines=46> */
.L_x_5657:
[----:B------:R-:W-:Y:S05]  /*3ea0*/  BSYNC B2 ;  /* 0x0000000000027941 */ /* 0x000fea0003800000 */
.L_x_5656:
[----:B--2---:R2:W-:Y:S02]  /*3eb0*/  STG.E.128 desc[UR40][R42.64+0x40], R32 ;  /* 0x000040202a007986 */ /* 0x0045e4000c101d28 */
.L_x_5651:
[----:B------:R-:W-:Y:S05]  /*3ec0*/  BSYNC B1 ;  /* 0x0000000000017941 */ /* 0x000fea0003800000 */
.L_x_5650:
        /* <DEDUP_REMOVED lines=48> */
.L_x_5662:
[----:B------:R-:W-:Y:S05]  /*41d0*/  BSYNC B2 ;  /* 0x0000000000027941 */ /* 0x000fea0003800000 */
.L_x_5661:
[----:B--2---:R3:W-:Y:S02]  /*41e0*/  STG.E.128 desc[UR40][R40.64], R32 ;  /* 0x0000002028007986 */ /* 0x0047e4000c101d28 */
.L_x_5660:
[----:B------:R-:W-:Y:S05]  /*41f0*/  BSYNC B1 ;  /* 0x0000000000017941 */ /* 0x000fea0003800000 */
.L_x_5659:
        /* <DEDUP_REMOVED lines=46> */
.L_x_5664:
[----:B------:R-:W-:Y:S05]  /*44e0*/  BSYNC B1 ;  /* 0x0000000000017941 */ /* 0x000fea0003800000 */
.L_x_5663:
[----:B--2---:R4:W-:Y:S01]  /*44f0*/  STG.E.128 desc[UR40][R40.64+0x40], R32 ;  /* 0x0000402028007986 */ /* 0x0049e2000c101d28 */
[----:B------:R-:W-:Y:S05]  /*4500*/  BRA `(.L_x_5658) ;  /* 0x0000001400ac7947 */ /* 0x000fea0003800000 */
.L_x_5642:
[----:B------:R-:W-:-:S05]  /*4510*/  VIADD R36, R22, 0x40 ;  /* 0x0000004016247836 */ /* 0x000fca0000000000 */
        /* <DEDUP_REMOVED lines=60> */
[----:B-----5:R-:W-:Y:S01]  /*48e0*/  IMAD.MOV.U32 R48, RZ, RZ, R46 ;  /* 0x000000ffff307224 */ /* 0x020fe200078e002e */
[----:B------:R-:W-:Y:S01]  /*48f0*/  MOV R50, R44 ;  /* 0x0000002c00327202 */ /* 0x000fe20000000f00 */
[----:B------:R-:W-:Y:S02]  /*4900*/  IMAD.MOV.U32 R49, RZ, RZ, R47 ;  /* 0x000000ffff317224 */ /* 0x000fe400078e002f */
[----:B------:R-:W-:Y:S01]  /*4910*/  IMAD.MOV.U32 R52, RZ, RZ, R45 ;  /* 0x000000ffff347224 */ /* 0x000fe200078e002d */
[----:B------:R-:W-:Y:S02]  /*4920*/  PRMT R119, R48, 0x5410, R50 ;  /* 0x0000541030777816 */ /* 0x000fe40000000032 */
[----:B------:R-:W-:-:S02]  /*4930*/  PRMT R120, R120, 0x5410, R49 ;  /* 0x0000541078787816 */ /* 0x000fc40000000031 */
[----:B------:R-:W-:Y:S01]  /*4940*/  PRMT R121, R121, 0x5410, R52 ;  /* 0x0000541079797816 */ /* 0x000fe20000000034 */
[----:B------:R-:W-:Y:S06]  /*4950*/  @!P3 BRA `(.L_x_5665) ;  /* 0x000000000004b947 */ /* 0x000fec0003800000 */
[----:B------:R-:W-:Y:S01]  /*4960*/  BPT.TRAP 0x1 ;  /* 0x000000040000795c */ /* 0x000fe20000300000 */
.L_x_5665:
        /* <DEDUP_REMOVED lines=9> */
.L_x_5963:
[----:B------:R-:W-:Y:S05]  /*4a00*/  BSYNC B1 ;  /* 0x0000000000017941 */ /* 0x000fea0003800000 */
.L_x_5666:
[----:B------:R-:W-:Y:S01]  /*4a10*/  ISETP.GE.OR P5, PT, R22, R106, P1 ;  /* 0x0000006a1600720c */ /* 0x000fe20000fa6670 */
[----:B------:R-:W-:-:S12]  /*4a20*/  BSSY B1, `(.L_x_5668) ;  /* 0x000007b000017945 */ /* 0x000fd80003800000 */
[----:B------:R-:W-:Y:S05]  /*4a30*/  @P5 BRA `(.L_x_5669) ;  /* 0x0000000400e45947 */ /* 0x000fea0003800000 */
[----:B------:R-:W3:Y:S01]  /*4a40*/  LDL R50, [R1+0x34] ;  /* 0x0000340001327983 */ /* 0x000ee20000100800 */
[----:B------:R-:W-:Y:S01]  /*4a50*/  SHF.R.S32.HI R48, RZ, 0x1f, R22 ;  /* 0x0000001fff307819 */ /* 0x000fe20000011416 */
[----:B--2---:R-:W-:-:S04]  /*4a60*/  IMAD.WIDE.U32 R104, R22, R102, R100 ;  /* 0x0000006616687225 */ /* 0x004fc800078e0064 */
[----:B------:R-:W-:-:S04]  /*4a70*/  IMAD R48, R48, R102, RZ ;  /* 0x0000006630307224 */ /* 0x000fc800078e02ff */
[----:B------:R-:W-:Y:S01]  /*4a80*/  IMAD R49, R22, R103, R48 ;  /* 0x0000006716317224 */ /* 0x000fe200078e0230 */
[----:B------:R-:W-:-:S03]  /*4a90*/  SEL R48, R75, R110, !P0 ;  /* 0x0000006e4b307207 */ /* 0x000fc60004000000 */
[----:B------:R-:W-:Y:S01]  /*4aa0*/  IMAD.IADD R114, R49, 0x1, R105 ;  /* 0x0000000131727824 */ /* 0x000fe200078e0269 */
[----:B------:R-:W-:-:S04]  /*4ab0*/  SHF.R.S32.HI R49, RZ, 0x1f, R48 ;  /* 0x0000001fff317819 */ /* 0x000fc80000011430 */
[----:B------:R-:W-:-:S04]  /*4ac0*/  LEA.HI R49, R49, R48, RZ, 0x4 ;  /* 0x0000003031317211 */ /* 0x000fc800078f20ff */
[----:B------:R-:W-:-:S05]  /*4ad0*/  LEA.HI.SX32 R49, R49, R84, 0x1c ;  /* 0x0000005431317211 */ /* 0x000fca00078fe2ff */
[----:B------:R-:W-:-:S05]  /*4ae0*/  IMAD.SHL.U32 R111, R49, 0x8, RZ ;  /* 0x00000008316f7824 */ /* 0x000fca00078e00ff */
[----:B------:R-:W-:-:S04]  /*4af0*/  LOP3.LUT R49, R83, 0x38, R111, 0xf8, !PT ;  /* 0x0000003853317812 */ /* 0x000fc800078ef86f */
[----:B------:R-:W-:Y:S01]  /*4b00*/  LOP3.LUT R49, R49, R86, RZ, 0x3c, !PT ;  /* 0x0000005631317212 */ /* 0x000fe200078e3cff */
[----:B------:R-:W-:-:S04]  /*4b10*/  IMAD R48, R18, 0x1800, R91 ;  /* 0x0000180012307824 */ /* 0x000fc800078e025b */
[----:B------:R-:W-:Y:S01]  /*4b20*/  IMAD R48, R48, 0x2, R19 ;  /* 0x0000000230307824 */ /* 0x000fe200078e0213 */
[----:B------:R-:W-:Y:S01]  /*4b30*/  IADD3 R109, P5, P6, R4, R104, R85 ;  /* 0x00000068046d7210 */ /* 0x000fe20007ebe055 */
[----:B------:R-:W-:Y:S03]  /*4b40*/  BSSY B2, `(.L_x_5670) ;  /* 0x000005c000027945 */ /* 0x000fe60003800000 */
[----:B------:R-:W-:Y:S01]  /*4b50*/  IADD3.X R112, R61, R114, R87, P5, P6 ;  /* 0x000000723d707210 */ /* 0x000fe20002fec457 */
[----:B---3--:R-:W-:-:S04]  /*4b60*/  IMAD R49, R50, 0x200, R49 ;  /* 0x0000020032317824 */ /* 0x008fc800078e0231 */
        /* <DEDUP_REMOVED lines=10> */
[----:B------:R-:W-:Y:S01]  /*4c10*/  SHF.R.U64 R34, R38, 0x10, R39 ;  /* 0x0000001026227819 */ /* 0x000fe20000001227 */
[----:B------:R-:W-:Y:S01]  /*4c20*/  HADD2.F32 R113, -RZ, R113.H0_H0 ;  /* 0x20000071ff717230 */ /* 0x000fe20000004100 */
[--C-:B------:R-:W-:Y:S01]  /*4c30*/  SHF.R.U64 R36, R36, 0x10, R37.reuse ;  /* 0x0000001024247819 */ /* 0x100fe20000001225 */
[----:B------:R-:W-:Y:S01]  /*4c40*/  HADD2.F32 R33, -RZ, R33.H0_H0 ;  /* 0x20000021ff217230 */ /* 0x000fe20000004100 */
[----:B------:R-:W-:Y:S01]  /*4c50*/  SHF.R.U32.HI R115, RZ, 0x10, R37 ;  /* 0x00000010ff737819 */ /* 0x000fe20000011625 */
[----:B-1----:R-:W-:Y:S01]  /*4c60*/  HADD2.F32 R37, -RZ, R49.H0_H0 ;  /* 0x20000031ff257230 */ /* 0x002fe20000004100 */
[----:B------:R-:W-:Y:S01]  /*4c70*/  SHF.R.U32.HI R38, RZ, 0x10, R39 ;  /* 0x00000010ff267819 */ /* 0x000fe20000011627 */
[----:B--2---:R-:W-:Y:S01]  /*4c80*/  HADD2.F32 R39, -RZ, R53.H0_H0 ;  /* 0x20000035ff277230 */ /* 0x004fe20000004100 */
[----:B------:R-:W-:Y:S01]  /*4c90*/  SHF.R.U32.HI R35, RZ, 0x10, R35 ;  /* 0x00000010ff237819 */ /* 0x000fe20000011623 */
[----:B------:R-:W-:-:S02]  /*4ca0*/  HADD2.F32 R115, -RZ, R115.H0_H0 ;  /* 0x20000073ff737230 */ /* 0x000fc40000004100 */
[-C--:B------:R-:W-:Y:S01]  /*4cb0*/  FMUL.FTZ R124, R37, R116.reuse ;  /* 0x00000074257c7220 */ /* 0x080fe20000410000 */
[C---:B------:R-:W-:Y:S01]  /*4cc0*/  FMUL.FTZ R122, R39.reuse, R116 ;  /* 0x00000074277a7220 */ /* 0x040fe20000410000 */
[----:B------:R-:W-:Y:S02]  /*4cd0*/  HADD2.F32 R116, -RZ, R53.H1_H1 ;  /* 0x30000035ff747230 */ /* 0x000fe40000004100 */
[-C--:B------:R-:W-:Y:S01]  /*4ce0*/  FFMA.FTZ R39, R39, R118.reuse, R124 ;  /* 0x0000007627277223 */ /* 0x080fe2000001007c */
[----:B------:R-:W-:Y:S02]  /*4cf0*/  HADD2.F32 R53, -RZ, R49.H1_H1 ;  /* 0x30000031ff357230 */ /* 0x000fe40000004100 */
[----:B------:R-:W-:Y:S01]  /*4d00*/  FFMA.FTZ R37, R37, R118, -R122 ;  /* 0x0000007625257223 */ /* 0x000fe2000001087a */
[----:B------:R-:W-:Y:S02]  /*4d10*/  IMAD.MOV.U32 R49, RZ, RZ, R54 ;  /* 0x000000ffff317224 */ /* 0x000fe400078e0036 */
[----:B------:R-:W-:Y:S01]  /*4d20*/  FMUL.FTZ R118, R116, R115 ;  /* 0x0000007374767220 */ /* 0x000fe20000410000 */
[----:B------:R-:W-:-:S02]  /*4d30*/  HADD2.F32 R122, -RZ, R125.H0_H0 ;  /* 0x2000007dff7a7230 */ /* 0x000fc40000004100 */
[C---:B------:R-:W-:Y:S01]  /*4d40*/  FMUL.FTZ R115, R53.reuse, R115 ;  /* 0x0000007335737220 */ /* 0x040fe20000410000 */
[----:B------:R-:W-:Y:S02]  /*4d50*/  HADD2.F32 R124, -RZ, R38.H0_H0 ;  /* 0x20000026ff7c7230 */ /* 0x000fe40000004100 */
[-C--:B------:R-:W-:Y:S01]  /*4d60*/  FFMA.FTZ R54, R53, R113.reuse, -R118 ;  /* 0x0000007135367223 */ /* 0x080fe20000010876 */
[----:B------:R-:W-:Y:S02]  /*4d70*/  HADD2.F32 R53, -RZ, R55.H0_H0 ;  /* 0x20000037ff357230 */ /* 0x000fe40000004100 */
[----:B------:R-:W-:Y:S01]  /*4d80*/  FFMA.FTZ R116, R116, R113, R115 ;  /* 0x0000007174747223 */ /* 0x000fe20000010073 */
        /* <DEDUP_REMOVED lines=12> */
[----:B------:R-:W-:Y:S02]  /*4e50*/  HADD2.F32 R115, -RZ, R125.H1_H1 ;  /* 0x3000007dff737230 */ /* 0x000fe40000004100 */
[-C--:B------:R-:W-:Y:S01]  /*4e60*/  FFMA.FTZ R51, R51, R122.reuse, -R126 ;  /* 0x0000007a33337223 */ /* 0x080fe2000001087e */
[----:B------:R-:W-:Y:S01]  /*4e70*/  FFMA.FTZ R118, R55, R122, R124 ;  /* 0x0000007a37767223 */ /* 0x000fe2000001007c */
[----:B------:R-:W-:-:S02]  /*4e80*/  HADD2.F32 R55, -RZ, R123.H1_H1 ;  /* 0x3000007bff377230 */ /* 0x000fc40000004100 */
[----:B------:R-:W-:Y:S01]  /*4e90*/  HADD2.F32 R123, -RZ, R36.H0_H0 ;  /* 0x20000024ff7b7230 */ /* 0x000fe20000004100 */
[----:B------:R-:W-:Y:S01]  /*4ea0*/  F2FP.F16.F32.PACK_AB R51, R51, R38 ;  /* 0x000000263333723e */ /* 0x000fe200000000ff */
[----:B------:R-:W-:Y:S01]  /*4eb0*/  HADD2.F32 R53, -RZ, R52.H0_H0 ;  /* 0x20000034ff357230 */ /* 0x000fe20000004100 */
        /* <DEDUP_REMOVED lines=9> */
[C---:B------:R-:W-:Y:S01]  /*4f50*/  FMUL.FTZ R123, R48.reuse, R123 ;  /* 0x0000007b307b7220 */ /* 0x040fe20000410000 */
[----:B------:R-:W-:Y:S01]  /*4f60*/  FFMA.FTZ R36, R53, R55, R122 ;  /* 0x0000003735247223 */ /* 0x000fe2000001007a */
[-C--:B------:R-:W-:Y:S01]  /*4f70*/  FFMA.FTZ R53, R48, R113.reuse, -R115 ;  /* 0x0000007130357223 */ /* 0x080fe20000010873 */
[----:B------:R-:W-:Y:S02]  /*4f80*/  HADD2.F32 R48, -RZ, R49.H0_H0 ;  /* 0x20000031ff307230 */ /* 0x000fe40000004100 */
[----:B------:R-:W-:Y:S01]  /*4f90*/  FFMA.FTZ R55, R52, R113, R123 ;  /* 0x0000007134377223 */ /* 0x000fe2000001007b */
[----:B------:R-:W-:Y:S02]  /*4fa0*/  HADD2.F32 R52, -RZ, R34.H0_H0 ;  /* 0x20000022ff347230 */ /* 0x000fe40000004100 */
[----:B------:R-:W-:-:S02]  /*4fb0*/  HADD2.F32 R115, -RZ, R127.H1_H1 ;  /* 0x3000007fff737230 */ /* 0x000fc40000004100 */
[--C-:B------:R-:W-:Y:S01]  /*4fc0*/  HADD2.F32 R34, -RZ, R50.reuse.H0_H0 ;  /* 0x20000032ff227230 */ /* 0x100fe20000004100 */
[----:B------:R-:W-:Y:S01]  /*4fd0*/  F2FP.F16.F32.PACK_AB R38, R55, R36 ;  /* 0x000000243726723e */ /* 0x000fe200000000ff */
[----:B------:R-:W-:Y:S02]  /*4fe0*/  HADD2.F32 R49, -RZ, R49.H1_H1 ;  /* 0x30000031ff317230 */ /* 0x000fe40000004100 */
[-C--:B------:R-:W-:Y:S01]  /*4ff0*/  FMUL.FTZ R123, R48, R115.reuse ;  /* 0x00000073307b7220 */ /* 0x080fe20000410000 */
[----:B------:R-:W-:Y:S02]  /*5000*/  HADD2.F32 R50, -RZ, R50.H1_H1 ;  /* 0x30000032ff327230 */ /* 0x000fe40000004100 */
[----:B------:R-:W-:Y:S01]  /*5010*/  FMUL.FTZ R115, R34, R115 ;  /* 0x0000007322737220 */ /* 0x000fe20000410000 */
[----:B------:R-:W-:Y:S02]  /*5020*/  HADD2.F32 R113, -RZ, R127.H0_H0 ;  /* 0x2000007fff717230 */ /* 0x000fe40000004100 */
[----:B------:R-:W-:Y:S01]  /*5030*/  FMUL.FTZ R125, R49, R52 ;  /* 0x00000034317d7220 */ /* 0x000fe20000410000 */
[----:B------:R-:W-:-:S02]  /*5040*/  IMAD.MOV.U32 R55, RZ, RZ, R35 ;  /* 0x000000ffff377224 */ /* 0x000fc400078e0023 */
[----:B------:R-:W-:Y:S01]  /*5050*/  FMUL.FTZ R52, R50, R52 ;  /* 0x0000003432347220 */ /* 0x000fe20000410000 */
[-C--:B------:R-:W-:Y:S01]  /*5060*/  FFMA.FTZ R115, R48, R113.reuse, R115 ;  /* 0x0000007130737223 */ /* 0x080fe20000010073 */
[----:B------:R-:W-:Y:S02]  /*5070*/  FFMA.FTZ R123, R34, R113, -R123 ;  /* 0x00000071227b7223 */ /* 0x000fe4000001087b */
[-C--:B------:R-:W-:Y:S01]  /*5080*/  FFMA.FTZ R52, R49, R33.reuse, R52 ;  /* 0x0000002131347223 */ /* 0x080fe20000010034 */
[----:B------:R-:W-:Y:S01]  /*5090*/  FFMA.FTZ R50, R50, R33, -R125 ;  /* 0x0000002132327223 */ /* 0x000fe2000001087d */
[----:B------:R-:W-:Y:S02]  /*50a0*/  F2FP.F16.F32.PACK_AB R49, R54, R37 ;  /* 0x000000253631723e */ /* 0x000fe400000000ff */
[----:B------:R-:W-:Y:S01]  /*50b0*/  F2FP.F16.F32.PACK_AB R48, R53, R32 ;  /* 0x000000203530723e */ /* 0x000fe200000000ff */
[----:B------:R-:W-:Y:S01]  /*50c0*/  IMAD.MOV.U32 R53, RZ, RZ, R39 ;  /* 0x000000ffff357224 */ /* 0x000fe200078e0027 */
[----:B------:R-:W-:Y:S01]  /*50d0*/  F2FP.F16.F32.PACK_AB R54, R52, R115 ;  /* 0x000000733436723e */ /* 0x000fe200000000ff */
[----:B------:R-:W-:Y:S01]  /*50e0*/  IMAD.MOV.U32 R52, RZ, RZ, R38 ;  /* 0x000000ffff347224 */ /* 0x000fe200078e0026 */
[----:B------:R-:W-:-:S07]  /*50f0*/  F2FP.F16.F32.PACK_AB R50, R50, R123 ;  /* 0x0000007b3232723e */ /* 0x000fce00000000ff */
.L_x_5671:
[----:B------:R-:W-:Y:S05]  /*5100*/  BSYNC B2 ;  /* 0x0000000000027941 */ /* 0x000fea0003800000 */
.L_x_5670:
        /* <DEDUP_REMOVED lines=12> */
.L_x_5669:
[----:B------:R-:W-:Y:S05]  /*51d0*/  BSYNC B1 ;  /* 0x0000000000017941 */ /* 0x000fea0003800000 */
.L_x_5668:
[----:B-1----:R-:W-:Y:S02]  /*51e0*/  VIADD R33, R22, 0x40 ;  /* 0x0000004016217836 */ /* 0x002fe40000000000 */
[-C--:B--2---:R-:W-:Y:S02]  /*51f0*/  IMAD R32, R73, R102.reuse, RZ ;  /* 0x0000006649207224 */ /* 0x084fe400078e02ff */
[C---:B------:R-:W-:Y:S01]  /*5200*/  IMAD.WIDE.U32 R100, R33.reuse, R102, R100 ;  /* 0x0000006621647225 */ /* 0x040fe200078e0064 */
[----:B------:R-:W-:-:S03]  /*5210*/  ISETP.GE.OR P5, PT, R33, R106, P1 ;  /* 0x0000006a2100720c */ /* 0x000fc60000fa6670 */
[----:B------:R-:W-:-:S10]  /*5220*/  IMAD R103, R33, R103, R32 ;  /* 0x0000006721677224 */ /* 0x000fd400078e0220 */
[----:B------:R-:W-:Y:S05]  /*5230*/  @P5 BRA `(.L_x_5658) ;  /* 0x0000000800605947 */ /* 0x000fea0003800000 */
[----:B------:R-:W2:Y:S01]  /*5240*/  LDL R34, [R1+0x38] ;  /* 0x0000380001227983 */ /* 0x000ea20000100800 */
[----:B------:R-:W-:Y:S01]  /*5250*/  IMAD.IADD R50, R101, 0x1, R103 ;  /* 0x0000000165327824 */ /* 0x000fe200078e0267 */
[----:B------:R-:W-:Y:S01]  /*5260*/  IADD3 R32, P5, P6, R4, R100, R85 ;  /* 0x0000006404207210 */ /* 0x000fe20007ebe055 */
[C---:B------:R-:W-:Y:S01]  /*5270*/  VIADD R35, R22.reuse, 0x40 ;  /* 0x0000004016237836 */ /* 0x040fe20000000000 */
[----:B------:R-:W-:Y:S01]  /*5280*/  SEL R110, R75, R110, !P0 ;  /* 0x0000006e4b6e7207 */ /* 0x000fe20004000000 */
[----:B------:R-:W-:Y:S01]  /*5290*/  VIADD R36, R22, 0x40 ;  /* 0x0000004016247836 */ /* 0x000fe20000000000 */
[----:B------:R-:W-:Y:S01]  /*52a0*/  IADD3.X R33, R61, R50, R87, P5, P6 ;  /* 0x000000323d217210 */ /* 0x000fe20002fec457 */
[----:B------:R-:W-:Y:S01]  /*52b0*/  IMAD.SHL.U32 R35, R35, 0x40, RZ ;  /* 0x0000004023237824 */ /* 0x000fe200078e00ff */
[----:B------:R-:W-:Y:S01]  /*52c0*/  LEA R48, P5, R32, R98, 0x1 ;  /* 0x0000006220307211 */ /* 0x000fe200078a08ff */
[----:B------:R-:W-:Y:S01]  /*52d0*/  IMAD.SHL.U32 R36, R36, 0x40, RZ ;  /* 0x0000004024247824 */ /* 0x000fe200078e00ff */
[----:B------:R-:W-:Y:S02]  /*52e0*/  BSSY B1, `(.L_x_5672) ;  /* 0x0000068000017945 */ /* 0x000fe40003800000 */
[----:B------:R-:W-:-:S02]  /*52f0*/  LEA.HI.X R49, R32, R99, R33, 0x1, P5 ;  /* 0x0000006320317211 */ /* 0x000fc400028f0c21 */
[----:B------:R-:W-:Y:S02]  /*5300*/  SHF.R.S32.HI R33, RZ, 0x1f, R110 ;  /* 0x0000001fff217819 */ /* 0x000fe4000001146e */
[----:B------:R-:W-:Y:S02]  /*5310*/  LOP3.LUT R35, R35, 0x1c0, RZ, 0xc0, !PT ;  /* 0x000001c023237812 */ /* 0x000fe400078ec0ff */
[----:B------:R-:W-:Y:S02]  /*5320*/  LEA.HI R33, R33, R110, RZ, 0x4 ;  /* 0x0000006e21217211 */ /* 0x000fe400078f20ff */
[----:B------:R-:W-:Y:S02]  /*5330*/  LOP3.LUT R36, R36, 0x1c0, RZ, 0xc0, !PT ;  /* 0x000001c024247812 */ /* 0x000fe400078ec0ff */
[----:B------:R-:W-:Y:S02]  /*5340*/  LEA.HI.SX32 R33, R33, R84, 0x1c ;  /* 0x0000005421217211 */ /* 0x000fe400078fe2ff */
[----:B------:R-:W-:-:S03]  /*5350*/  SHF.R.U32.HI R35, RZ, 0x3, R35 ;  /* 0x00000003ff237819 */ /* 0x000fc60000011623 */
[----:B------:R-:W-:-:S05]  /*5360*/  IMAD.SHL.U32 R51, R33, 0x8, RZ ;  /* 0x0000000821337824 */ /* 0x000fca00078e00ff */
[----:B------:R-:W-:-:S04]  /*5370*/  LOP3.LUT R32, R36, 0x38, R51, 0xf8, !PT ;  /* 0x0000003824207812 */ /* 0x000fc800078ef833 */
[----:B------:R-:W-:-:S04]  /*5380*/  LOP3.LUT R32, R32, R35, RZ, 0x3c, !PT ;  /* 0x0000002320207212 */ /* 0x000fc800078e3cff */
[----:B--2---:R-:W-:Y:S01]  /*5390*/  IADD3 R33, R34, R32, RZ ;  /* 0x0000002022217210 */ /* 0x004fe20007ffe0ff */
[----:B------:R-:W-:-:S04]  /*53a0*/  IMAD R32, R18, 0x1800, R88 ;  /* 0x0000180012207824 */ /* 0x000fc800078e0258 */
        /* <DEDUP_REMOVED lines=23> */
[-C--:B------:R-:W-:Y:S01]  /*5520*/  FMUL.FTZ R102, R39, R54.reuse ;  /* 0x0000003627667220 */ /* 0x080fe20000410000 */
[----:B------:R-:W-:Y:S02]  /*5530*/  HADD2.F32 R35, -RZ, R33.H0_H0 ;  /* 0x20000021ff237230 */ /* 0x000fe40000004100 */
        /* <DEDUP_REMOVED lines=9> */
[--C-:B------:R-:W-:Y:S02]  /*55d0*/  HADD2.F32 R54, -RZ, R120.reuse.H0_H0 ;  /* 0x20000078ff367230 */ /* 0x100fe40000004100 */
[----:B------:R-:W-:Y:S01]  /*55e0*/  FFMA.FTZ R46, R46, R53, R55 ;  /* 0x000000352e2e7223 */ /* 0x000fe20000010037 */
[----:B------:R-:W-:Y:S02]  /*55f0*/  HADD2.F32 R120, -RZ, R120.H1_H1 ;  /* 0x30000078ff787230 */ /* 0x000fe40000004100 */
[----:B------:R-:W-:Y:S01]  /*5600*/  HADD2.F32 R53, -RZ, R47.H0_H0 ;  /* 0x2000002fff357230 */ /* 0x000fe20000004100 */
[----:B------:R-:W-:Y:S01]  /*5610*/  F2FP.F16.F32.PACK_AB R33, R36, R33 ;  /* 0x000000212421723e */ /* 0x000fe200000000ff */
[----:B------:R-:W-:-:S02]  /*5620*/  HADD2.F32 R39, -RZ, R37.H0_H0 ;  /* 0x20000025ff277230 */ /* 0x000fc40000004100 */
[----:B------:R-:W-:Y:S02]  /*5630*/  HADD2.F32 R47, -RZ, R47.H1_H1 ;  /* 0x3000002fff2f7230 */ /* 0x000fe40000004100 */
[-C--:B------:R-:W-:Y:S01]  /*5640*/  FMUL.FTZ R102, R53, R120.reuse ;  /* 0x0000007835667220 */ /* 0x080fe20000410000 */
[----:B------:R-:W-:Y:S02]  /*5650*/  HADD2.F32 R55, -RZ, R104.H0_H0 ;  /* 0x20000068ff377230 */ /* 0x000fe40000004100 */
[C---:B------:R-:W-:Y:S01]  /*5660*/  FMUL.FTZ R120, R39.reuse, R120 ;  /* 0x0000007827787220 */ /* 0x040fe20000410000 */
[----:B------:R-:W-:Y:S02]  /*5670*/  HADD2.F32 R52, -RZ, R37.H1_H1 ;  /* 0x30000025ff347230 */ /* 0x000fe40000004100 */
[-C--:B------:R-:W-:Y:S01]  /*5680*/  FFMA.FTZ R37, R39, R54.reuse, -R102 ;  /* 0x0000003627257223 */ /* 0x080fe20000010866 */
[----:B------:R-:W-:Y:S02]  /*5690*/  HADD2.F32 R45, -RZ, R45.H0_H0 ;  /* 0x2000002dff2d7230 */ /* 0x000fe40000004100 */
[-C--:B------:R-:W-:Y:S01]  /*56a0*/  FMUL.FTZ R103, R47, R55.reuse ;  /* 0x000000372f677220 */ /* 0x080fe20000410000 */
[----:B------:R-:W-:Y:S01]  /*56b0*/  FFMA.FTZ R39, R53, R54, R120 ;  /* 0x0000003635277223 */ /* 0x000fe20000010078 */
[----:B------:R-:W-:Y:S01]  /*56c0*/  FMUL.FTZ R104, R52, R55 ;  /* 0x0000003734687220 */ /* 0x000fe20000410000 */
[----:B------:R-:W-:-:S02]  /*56d0*/  HADD2.F32 R55, -RZ, R44.H0_H0 ;  /* 0x2000002cff377230 */ /* 0x000fc40000004100 */
[-C--:B------:R-:W-:Y:S01]  /*56e0*/  FFMA.FTZ R52, R52, R45.reuse, -R103 ;  /* 0x0000002d34347223 */ /* 0x080fe20000010867 */
[----:B------:R-:W-:Y:S02]  /*56f0*/  HADD2.F32 R53, -RZ, R119.H1_H1 ;  /* 0x30000077ff357230 */ /* 0x000fe40000004100 */
[----:B------:R-:W-:Y:S01]  /*5700*/  FFMA.FTZ R54, R47, R45, R104 ;  /* 0x0000002d2f367223 */ /* 0x000fe20000010068 */
[--C-:B------:R-:W-:Y:S02]  /*5710*/  HADD2.F32 R45, -RZ, R43.reuse.H0_H0 ;  /* 0x2000002bff2d7230 */ /* 0x100fe40000004100 */
[--C-:B------:R-:W-:Y:S01]  /*5720*/  HADD2.F32 R44, -RZ, R32.reuse.H0_H0 ;  /* 0x20000020ff2c7230 */ /* 0x100fe20000004100 */
[----:B------:R-:W-:Y:S01]  /*5730*/  F2FP.F16.F32.PACK_AB R52, R52, R37 ;  /* 0x000000253434723e */ /* 0x000fe200000000ff */
[----:B------:R-:W-:Y:S02]  /*5740*/  HADD2.F32 R43, -RZ, R43.H1_H1 ;  /* 0x3000002bff2b7230 */ /* 0x000fe40000004100 */
[----:B------:R-:W-:Y:S01]  /*5750*/  FMUL.FTZ R103, R45, R53 ;  /* 0x000000352d677220 */ /* 0x000fe20000410000 */
[----:B------:R-:W-:-:S02]  /*5760*/  HADD2.F32 R32, -RZ, R32.H1_H1 ;  /* 0x30000020ff207230 */ /* 0x000fc40000004100 */
[----:B------:R-:W-:Y:S01]  /*5770*/  FMUL.FTZ R102, R44, R53 ;  /* 0x000000352c667220 */ /* 0x000fe20000410000 */
[----:B------:R-:W-:Y:S02]  /*5780*/  HADD2.F32 R47, -RZ, R117.H1_H1 ;  /* 0x30000075ff2f7230 */ /* 0x000fe40000004100 */
[-C--:B------:R-:W-:Y:S01]  /*5790*/  FMUL.FTZ R53, R43, R55.reuse ;  /* 0x000000372b357220 */ /* 0x080fe20000410000 */
[----:B------:R-:W-:Y:S02]  /*57a0*/  HADD2.F32 R119, -RZ, R119.H0_H0 ;  /* 0x20000077ff777230 */ /* 0x000fe40000004100 */
[----:B------:R-:W-:Y:S01]  /*57b0*/  FMUL.FTZ R104, R32, R55 ;  /* 0x0000003720687220 */ /* 0x000fe20000410000 */
[----:B------:R-:W-:Y:S02]  /*57c0*/  HADD2.F32 R117, -RZ, R117.H0_H0 ;  /* 0x20000075ff757230 */ /* 0x000fe40000004100 */
[-C--:B------:R-:W-:Y:S01]  /*57d0*/  FFMA.FTZ R103, R44, R47.reuse, -R103 ;  /* 0x0000002f2c677223 */ /* 0x080fe20000010867 */
[----:B------:R-:W-:Y:S01]  /*57e0*/  FFMA.FTZ R102, R45, R47, R102 ;  /* 0x0000002f2d667223 */ /* 0x000fe20000010066 */
[-C--:B------:R-:W-:Y:S01]  /*57f0*/  FFMA.FTZ R44, R32, R40.reuse, -R53 ;  /* 0x00000028202c7223 */ /* 0x080fe20000010835 */
[----:B------:R-:W-:Y:S01]  /*5800*/  FFMA.FTZ R45, R43, R40, R104 ;  /* 0x000000282b2d7223 */ /* 0x000fe20000010068 */
[----:B------:R-:W-:Y:S01]  /*5810*/  HADD2.F32 R40, -RZ, R38.H0_H0 ;  /* 0x20000026ff287230 */ /* 0x000fe20000004100 */
[----:B------:R-:W-:Y:S01]  /*5820*/  F2FP.F16.F32.PACK_AB R37, R46, R35 ;  /* 0x000000232e25723e */ /* 0x000fe200000000ff */
[----:B------:R-:W-:Y:S01]  /*5830*/  HADD2.F32 R43, -RZ, R42.H0_H0 ;  /* 0x2000002aff2b7230 */ /* 0x000fe20000004100 */
[----:B------:R-:W-:Y:S01]  /*5840*/  F2FP.F16.F32.PACK_AB R39, R54, R39 ;  /* 0x000000273627723e */ /* 0x000fe200000000ff */
[----:B------:R-:W-:-:S02]  /*5850*/  HADD2.F32 R32, -RZ, R34.H0_H0 ;  /* 0x20000022ff207230 */ /* 0x000fc40000004100 */
[-C--:B------:R-:W-:Y:S01]  /*5860*/  FMUL.FTZ R47, R40, R119.reuse ;  /* 0x00000077282f7220 */ /* 0x080fe20000410000 */
[----:B------:R-:W-:Y:S01]  /*5870*/  HADD2.F32 R38, -RZ, R38.H1_H1 ;  /* 0x30000026ff267230 */ /* 0x000fe20000004100 */
[----:B------:R-:W-:Y:S01]  /*5880*/  F2FP.F16.F32.PACK_AB R36, R45, R102 ;  /* 0x000000662d24723e */ /* 0x000fe200000000ff */
[----:B------:R-:W-:Y:S02]  /*5890*/  HADD2.F32 R34, -RZ, R34.H1_H1 ;  /* 0x30000022ff227230 */ /* 0x000fe40000004100 */
[----:B------:R-:W-:Y:S01]  /*58a0*/  FMUL.FTZ R119, R32, R119 ;  /* 0x0000007720777220 */ /* 0x000fe20000410000 */
[----:B------:R-:W-:Y:S02]  /*58b0*/  HADD2.F32 R41, -RZ, R41.H0_H0 ;  /* 0x20000029ff297230 */ /* 0x000fe40000004100 */
[----:B------:R-:W-:Y:S01]  /*58c0*/  FMUL.FTZ R53, R38, R43 ;  /* 0x0000002b26357220 */ /* 0x000fe20000410000 */
[----:B------:R-:W-:Y:S01]  /*58d0*/  FFMA.FTZ R47, R32, R117, -R47 ;  /* 0x00000075202f7223 */ /* 0x000fe2000001082f */
[----:B------:R-:W-:Y:S01]  /*58e0*/  FMUL.FTZ R43, R34, R43 ;  /* 0x0000002b222b7220 */ /* 0x000fe20000410000 */
[----:B------:R-:W-:Y:S01]  /*58f0*/  FFMA.FTZ R119, R40, R117, R119 ;  /* 0x0000007528777223 */ /* 0x000fe20000010077 */
[----:B------:R-:W-:Y:S01]  /*5900*/  FFMA.FTZ R34, R34, R41, -R53 ;  /* 0x0000002922227223 */ /* 0x000fe20000010835 */
[----:B------:R-:W-:Y:S01]  /*5910*/  F2FP.F16.F32.PACK_AB R32, R44, R103 ;  /* 0x000000672c20723e */ /* 0x000fe200000000ff */
[----:B------:R-:W-:Y:S01]  /*5920*/  FFMA.FTZ R38, R38, R41, R43 ;  /* 0x0000002926267223 */ /* 0x000fe2000001002b */
[----:B------:R-:W-:-:S02]  /*5930*/  IMAD.MOV.U32 R35, RZ, RZ, R52 ;  /* 0x000000ffff237224 */ /* 0x000fc400078e0034 */
[----:B------:R-:W-:Y:S02]  /*5940*/  F2FP.F16.F32.PACK_AB R34, R34, R47 ;  /* 0x0000002f2222723e */ /* 0x000fe400000000ff */
[----:B------:R-:W-:-:S07]  /*5950*/  F2FP.F16.F32.PACK_AB R38, R38, R119 ;  /* 0x000000772626723e */ /* 0x000fce00000000ff */
.L_x_5673:
[----:B------:R-:W-:Y:S05]  /*5960*/  BSYNC B1 ;  /* 0x0000000000017941 */ /* 0x000fea0003800000 */
.L_x_5672:
        /* <DEDUP_REMOVED lines=10> */
.L_x_5641:
[----:B------:R-:W-:-:S06]  /*5a10*/  UISETP.NE.AND UP0, UPT, UR37, 0x3, UPT ;  /* 0x000000032500788c */ /* 0x000fcc000bf05270 */
[----:B------:R-:W-:-:S13]  /*5a20*/  PLOP3.LUT P3, PT, PT, PT, UP0, 0x80, 0x0 ;  /* 0x000000000000781c */ /* 0x000fda0003f6f008 */
[----:B------:R-:W-:Y:S05]  /*5a30*/  @!P3 BRA `(.L_x_5674) ;  /* 0x000000000004b947 */ /* 0x000fea0003800000 */
[----:B------:R-:W-:Y:S01]  /*5a40*/  BPT.TRAP 0x1 ;  /* 0x000000040000795c */ /* 0x000fe20000300000 */
.L_x_5674:
[----:B------:R-:W-:Y:S01]  /*5a50*/  IMAD R96, R18, 0x8, R19 ;  /* 0x0000000812607824 */ /* 0x000fe200078e0213 */
[----:B------:R-:W-:Y:S01]  /*5a60*/  SHF.L.U32 R107, R202, 0x1f, RZ ;  /* 0x0000001fca6b7819 */ /* 0x000fe200000006ff */
[----:B------:R-:W-:Y:S01]  /*5a70*/  IMAD R106, R27, -0x60, R24 ;  /* 0xffffffa01b6a7824 */ /* 0x000fe200078e0218 */
[----:B------:R-:W-:Y:S02]  /*5a80*/  BSSY B1, `(.L_x_5675) ;  /* 0x0000004000017945 */ /* 0x000fe40003800000 */
[----:B------:R-:W0:Y:S02]  /*5a90*/  SYNCS.PHASECHK.TRANS64.TRYWAIT P4, [R96+URZ+0x32490], R107 ;  /* 0x0324906b600075a7 */ /* 0x000e24000808017f */
[----:B------:R-:W-:Y:S01]  /*5aa0*/  VIMNMX R106, R106, 0x60, PT ;  /* 0x000000606a6a7848 */ /* 0x000fe20003fe0100 */
[----:B0-----:R-:W-:Y:S06]  /*5ab0*/  @!P4 BRA `(.L_x_5676) ;  /* 0x000001c0008cc947 */ /* 0x001fec0003800000 */
.L_x_5964:
[----:B------:R-:W-:Y:S05]  /*5ac0*/  BSYNC B1 ;  /* 0x0000000000017941 */ /* 0x000fea0003800000 */
.L_x_5675:
[CC--:B------:R-:W-:Y:S01]  /*5ad0*/  ISETP.GE.AND P5, PT, R22.reuse, R106.reuse, PT ;  /* 0x0000006a1600720c */ /* 0x0c0fe20003fa6270 */
[----:B------:R-:W-:Y:S01]  /*5ae0*/  VIADD R32, R22, 0x40 ;  /* 0x0000004016207836 */ /* 0x000fe20000000000 */
[----:B------:R-:W-:Y:S04]  /*5af0*/  BSSY B1, `(.L_x_5677) ;  /* 0x0000007000017945 */ /* 0x000fe80003800000 */
[----:B------:R-:W-:-:S07]  /*5b00*/  ISETP.GE.AND P4, PT, R32, R106, PT ;  /* 0x0000006a2000720c */ /* 0x000fce0003f86270 */
[----:B------:R-:W-:Y:S06]  /*5b10*/  @P5 BRA `(.L_x_5678) ;  /* 0x0000000000105947 */ /* 0x000fec0003800000 */
[----:B------:R-:W1:Y:S04]  /*5b20*/  @!P1 LDS.128 R32, [R104] ;  /* 0x0000000068209984 */ /* 0x000e680000000c00 */
[----:B------:R-:W2:Y:S04]  /*5b30*/  @!P2 LDS.128 R36, [R103] ;  /* 0x000000006724a984 */ /* 0x000ea80000000c00 */
[----:B-1----:R1:W-:Y:S04]  /*5b40*/  @!P1 STG.E.128 desc[UR40][R42.64], R32 ;  /* 0x000000202a009986 */ /* 0x0023e8000c101d28 */
[----:B--2---:R1:W-:Y:S02]  /*5b50*/  @!P2 STG.E.128 desc[UR40][R42.64+0x40], R36 ;  /* 0x000040242a00a986 */ /* 0x0043e4000c101d28 */
.L_x_5678:
[----:B------:R-:W-:Y:S05]  /*5b60*/  BSYNC B1 ;  /* 0x0000000000017941 */ /* 0x000fea0003800000 */
.L_x_5677:
[----:B------:R-:W-:Y:S05]  /*5b70*/  @P4 BRA `(.L_x_5658) ;  /* 0x0000000000104947 */ /* 0x000fea0003800000 */
[----:B-1----:R-:W1:Y:S04]  /*5b80*/  @!P1 LDS.128 R32, [R104+0x2000] ;  /* 0x0020000068209984 */ /* 0x002e680000000c00 */
[----:B------:R-:W2:Y:S04]  /*5b90*/  @!P2 LDS.128 R36, [R103+0x2000] ;  /* 0x002000006724a984 */ /* 0x000ea80000000c00 */
[----:B-1----:R1:W-:Y:S04]  /*5ba0*/  @!P1 STG.E.128 desc[UR40][R40.64], R32 ;  /* 0x0000002028009986 */ /* 0x0023e8000c101d28 */
[----:B--2---:R1:W-:Y:S02]  /*5bb0*/  @!P2 STG.E.128 desc[UR40][R40.64+0x40], R36 ;  /* 0x000040242800a986 */ /* 0x0043e4000c101d28 */
.L_x_5658:
[----:B------:R-:W-:Y:S05]  /*5bc0*/  BSYNC B0 ;  /* 0x0000000000007941 */ /* 0x000fea0003800000 */
.L_x_5640:
        /* <DEDUP_REMOVED lines=17> */
.L_x_5680:
[----:B------:R-:W-:Y:S05]  /*5ce0*/  BSYNC B0 ;  /* 0x0000000000007941 */ /* 0x000fea0003800000 */
.L_x_5679:
[----:B------:R-:W2:Y:S01]  /*5cf0*/  SYNCS.PHASECHK.TRANS64.TRYWAIT P3, [R96+URZ+0x324b0], R107 ;  /* 0x0324b06b600075a7 */ /* 0x000ea2000806017f */
[----:B------:R-:W-:Y:S01]  /*5d00*/  ULDC UR38, c[0x0][0x320] ;  /* 0x0000c80000267ab9 */ /* 0x000fe20000000800 */
[----:B------:R-:W-:Y:S01]  /*5d10*/  ULDC.64 UR46, c[0x0][0x328] ;  /* 0x0000ca00002e7ab9 */ /* 0x000fe20000000a00 */
[----:B------:R-:W-:Y:S01]  /*5d20*/  ULDC.64 UR44, c[0x0][0x318] ;  /* 0x0000c600002c7ab9 */ /* 0x000fe20000000a00 */
[----:B------:R-:W-:Y:S01]  /*5d30*/  BSSY B0, `(.L_x_5681) ;  /* 0x0000003000007945 */ /* 0x000fe20003800000 */
[----:B-1----:R-:W-:-:S03]  /*5d40*/  IMAD R32, R18, 0x6000, R90 ;  /* 0x0000600012207824 */ /* 0x002fc600078e025a */
[----:B--2---:R-:W-:Y:S05]  /*5d50*/  @!P3 BRA `(.L_x_5682) ;  /* 0x000001bc00f8b947 */ /* 0x004fea0003800000 */
.L_x_5965:
[----:B------:R-:W-:Y:S05]  /*5d60*/  BSYNC B0 ;  /* 0x0000000000007941 */ /* 0x000fea0003800000 */
.L_x_5681:
        /* <DEDUP_REMOVED lines=39> */
.L_x_5684:
[----:B------:R-:W-:Y:S05]  /*5fe0*/  BSYNC B0 ;  /* 0x0000000000007941 */ /* 0x000fea0003800000 */
.L_x_5683:
[----:B--2---:R-:W-:Y:S01]  /*5ff0*/  VIADD R32, R22, 0x40 ;  /* 0x0000004016207836 */ /* 0x004fe20000000000 */
[----:B------:R-:W-:Y:S04]  /*6000*/  BSSY B0, `(.L_x_5685) ;  /* 0x0000025000007945 */ /* 0x000fe80003800000 */
[----:B------:R-:W-:-:S13]  /*6010*/  ISETP.GE.AND P3, PT, R32, R106, PT ;  /* 0x0000006a2000720c */ /* 0x000fda0003f66270 */
[----:B------:R-:W-:Y:S05]  /*6020*/  @P3 BRA `(.L_x_5686) ;  /* 0x0000000000883947 */ /* 0x000fea0003800000 */
[----:B------:R-:W-:Y:S01]  /*6030*/  IADD3 R35, P3, R36, 0x40, RZ ;  /* 0x0000004024237810 */ /* 0x000fe20007f7e0ff */
[----:B------:R-:W-:Y:S02]  /*6040*/  IMAD.MOV.U32 R32, RZ, RZ, R6 ;  /* 0x000000ffff207224 */ /* 0x000fe400078e0006 */
[----:B------:R-:W-:Y:S02]  /*6050*/  IMAD.MOV.U32 R33, RZ, RZ, R93 ;  /* 0x000000ffff217224 */ /* 0x000fe400078e005d */
[----:B------:R-:W-:Y:S02]  /*6060*/  IMAD.X R36, RZ, RZ, R37, P3 ;  /* 0x000000ffff247224 */ /* 0x000fe400018e0625 */
[----:B------:R-:W-:-:S04]  /*6070*/  IMAD.WIDE.U32 R32, R35, UR46, R32 ;  /* 0x0000002e23207c25 */ /* 0x000fc8000f8e0020 */
[----:B------:R-:W-:-:S04]  /*6080*/  IMAD R36, R36, UR46, RZ ;  /* 0x0000002e24247c24 */ /* 0x000fc8000f8e02ff */
[----:B------:R-:W-:Y:S01]  /*6090*/  IMAD R35, R35, UR47, R36 ;  /* 0x0000002f23237c24 */ /* 0x000fe2000f8e0224 */
[----:B------:R-:W-:-:S04]  /*60a0*/  LEA R36, P3, R32, UR44, 0x1 ;  /* 0x0000002c20247c11 */ /* 0x000fc8000f8608ff */
[----:B------:R-:W-:-:S04]  /*60b0*/  IADD3 R33, R33, R35, RZ ;  /* 0x0000002321217210 */ /* 0x000fc80007ffe0ff */
        /* <DEDUP_REMOVED lines=25> */
.L_x_5686:
[----:B------:R-:W-:Y:S05]  /*6250*/  BSYNC B0 ;  /* 0x0000000000007941 */ /* 0x000fea0003800000 */
.L_x_5685:
[----:B------:R-:W-:Y:S01]  /*6260*/  @!PT LDS RZ, [RZ] ;  /* 0x00000000fffff984 */ /* 0x000fe20000000800 */
[----:B------:R-:W-:Y:S01]  /*6270*/  @!PT LDS RZ, [RZ] ;  /* 0x00000000fffff984 */ /* 0x000fe20000000800 */
[----:B------:R-:W-:Y:S01]  /*6280*/  @!PT LDS RZ, [RZ] ;  /* 0x00000000fffff984 */ /* 0x000fe20000000800 */
[----:B------:R-:W-:Y:S01]  /*6290*/  @!PT LDS RZ, [RZ] ;  /* 0x00000000fffff984 */ /* 0x000fe20000000800 */
[----:B------:R3:W-:Y:S06]  /*62a0*/  MEMBAR.ALL.CTA ;  /* 0x0000000000007992 */ /* 0x0007ec0000008000 */
[----:B---3--:R-:W3:Y:S02]  /*62b0*/  FENCE.VIEW.ASYNC.S ;  /* 0x00000000000073c6 */ /* 0x008ee40000000000 */
[----:B---3--:R3:W-:Y:S01]  /*62c0*/  BAR.SYNC.DEFER_BLOCKING R74, 0x80 ;  /* 0x0002004a0000751d */ /* 0x0087e20000010000 */
[----:B------:R-:W-:Y:S01]  /*62d0*/  ISETP.NE.AND P5, PT, R97, RZ, PT ;  /* 0x000000ff6100720c */ /* 0x000fe20003fa5270 */
[----:B------:R-:W-:-:S02]  /*62e0*/  VIADD R18, R18, 0x1 ;  /* 0x0000000112127836 */ /* 0x000fc40000000000 */
[----:B01----:R-:W-:-:S03]  /*62f0*/  @!P4 VIADD R96, R96, 0x324c0 ;  /* 0x000324c06060c836 */ /* 0x003fc60000000000 */
[C---:B------:R-:W-:Y:S02]  /*6300*/  ISETP.NE.AND P3, PT, R18.reuse, 0x2, PT ;  /* 0x000000021200780c */ /* 0x040fe40003f65270 */
[----:B------:R-:W-:Y:S02]  /*6310*/  @!P4 PRMT R96, RZ, 0x654, R96 ;  /* 0x00000654ff60c816 */ /* 0x000fe40000000060 */
[----:B--2---:R-:W-:Y:S02]  /*6320*/  SEL R33, RZ, 0x1, P3 ;  /* 0x00000001ff217807 */ /* 0x004fe40001800000 */
        /* <DEDUP_REMOVED lines=9> */
.L_x_5635:
[----:B------:R-:W2:Y:S01]  /*63c0*/  LDL R3, [R1+0x1c] ;  /* 0x00001c0001037983 */ /* 0x000ea20000100800 */
[----:B------:R-:W0:Y:S01]  /*63d0*/  LDC R0, c[0x0][0x448] ;  /* 0x00011200ff007b82 */ /* 0x000e220000000800 */
[----:B------:R-:W-:Y:S01]  /*63e0*/  IMAD.MOV.U32 R215, RZ, RZ, RZ ;  /* 0x000000ffffd77224 */ /* 0x000fe200078e00ff */
[----:B0-----:R-:W-:-:S13]  /*63f0*/  ISETP.NE.AND P1, PT, R0, 0x1, PT ;  /* 0x000000010000780c */ /* 0x001fda0003f25270 */
[----:B------:R-:W0:Y:S08]  /*6400*/  @P1 LDC R0, c[0x0][0x44c] ;  /* 0x00011300ff001b82 */ /* 0x000e300000000800 */
[----:B------:R-:W1:Y:S01]  /*6410*/  @P1 LDC R5, c[0x0][0x450] ;  /* 0x00011400ff051b82 */ /* 0x000e620000000800 */
[----:B--2---:R-:W-:-:S04]  /*6420*/  VIADD R3, R3, 0x7f ;  /* 0x0000007f03037836 */ /* 0x004fc80000000000 */
        /* <DEDUP_REMOVED lines=12> */
.L_x_5688:
[----:B------:R-:W-:Y:S04]  /*64f0*/  BSSY B0, `(.L_x_5689) ;  /* 0x0000020000007945 */ /* 0x000fe80003800000 */
[----:B------:R-:W-:Y:S05]  /*6500*/  @!P1 BRA `(.L_x_5690) ;  /* 0x0000000000789947 */ /* 0x000fea0003800000 */
[----:B------:R-:W2:Y:S01]  /*6510*/  LDL R0, [R1+0x4c] ;  /* 0x00004c0001007983 */ /* 0x000ea20000100800 */
[----:B------:R-:W-:Y:S01]  /*6520*/  ULDC UR4, c[0x0][0xae8] ;  /* 0x0002ba0000047ab9 */ /* 0x000fe20000000800 */
[----:B--2---:R-:W-:-:S04]  /*6530*/  ISETP.NE.AND P0, PT, R0, RZ, PT ;  /* 0x000000ff0000720c */ /* 0x004fc80003f05270 */
        /* <DEDUP_REMOVED lines=27> */
.L_x_5690:
[----:B------:R-:W-:Y:S05]  /*66f0*/  BSYNC B0 ;  /* 0x0000000000007941 */ /* 0x000fea0003800000 */
.L_x_5689:
[----:B------:R-:W2:Y:S01]  /*6700*/  LDL R0, [R1+0x64] ;  /* 0x0000640001007983 */ /* 0x000ea20000100800 */
[----:B------:R-:W-:Y:S01]  /*6710*/  PLOP3.LUT P0, PT, PT, PT, PT, 0x80, 0x0 ;  /* 0x000000000000781c */ /* 0x000fe20003f0f070 */
[----:B------:R-:W-:Y:S01]  /*6720*/  IMAD.MOV.U32 R3, RZ, RZ, RZ ;  /* 0x000000ffff037224 */ /* 0x000fe200078e00ff */
[----:B------:R-:W-:Y:S01]  /*6730*/  CS2R R150, SRZ ;  /* 0x0000000000967805 */ /* 0x000fe2000001ff00 */
[----:B------:R-:W-:Y:S01]  /*6740*/  IMAD.MOV.U32 R154, RZ, RZ, RZ ;  /* 0x000000ffff9a7224 */ /* 0x000fe200078e00ff */
        /* <DEDUP_REMOVED lines=26> */
[----:B---3--:R-:W-:Y:S02]  /*68f0*/  CS2R R96, SRZ ;  /* 0x0000000000607805 */ /* 0x008fe4000001ff00 */
        /* <DEDUP_REMOVED lines=36> */
[----:B--2---:R-:W-:-:S05]  /*6b40*/  IMAD R0, R0, R215, RZ ;  /* 0x000000d700007224 */ /* 0x004fca00078e02ff */
[----:B------:R0:W-:Y:S01]  /*6b50*/  STL [R1+0x30], R0 ;  /* 0x0000300001007387 */ /* 0x0001e20000100800 */
[----:B------:R-:W-:-:S04]  /*6b60*/  VIADDMNMX R215, R0, R215, R10, PT ;  /* 0x000000d700d77246 */ /* 0x000fc8000380010a */
[----:B------:R-:W-:-:S13]  /*6b70*/  ISETP.GT.AND P1, PT, R215, R0, PT ;  /* 0x00000000d700720c */ /* 0x000fda0003f24270 */
[----:B0-----:R-:W-:Y:S05]  /*6b80*/  @!P1 BRA `(.L_x_5691) ;  /* 0x000000bc008c9947 */ /* 0x001fea0003800000 */
        /* <DEDUP_REMOVED lines=8> */
.L_x_5968:
[----:B-1----:R-:W-:Y:S01]  /*6c10*/  LEA.HI R0, R14, R14, RZ, 0x1 ;  /* 0x0000000e0e007211 */ /* 0x002fe200078f08ff */
[----:B------:R-:W-:Y:S01]  /*6c20*/  VIADD R24, R19, 0x18400 ;  /* 0x0001840013187836 */ /* 0x000fe20000000000 */
[----:B------:R-:W-:Y:S01]  /*6c30*/  BSSY B6, `(.L_x_5693) ;  /* 0x000001d000067945 */ /* 0x000fe20003800000 */
[----:B------:R-:W-:Y:S01]  /*6c40*/  IMAD.MOV.U32 R213, RZ, RZ, 0x40000040 ;  /* 0x40000040ffd57424 */ /* 0x000fe200078e00ff */
[----:B------:R-:W-:Y:S02]  /*6c50*/  LOP3.LUT R3, R0, 0x7fffe, RZ, 0xc0, !PT ;  /* 0x0007fffe00037812 */ /* 0x000fe400078ec0ff */
[----:B------:R-:W-:-:S03]  /*6c60*/  LOP3.LUT P0, RZ, R24, 0x1bf, RZ, 0xc0, !PT ;  /* 0x000001bf18ff7812 */ /* 0x000fc6000780c0ff */
[----:B------:R-:W-:-:S04]  /*6c70*/  IMAD.IADD R3, R14, 0x1, -R3 ;  /* 0x000000010e037824 */ /* 0x000fc800078e0a03 */
[----:B------:R-:W-:-:S05]  /*6c80*/  IMAD R3, R3, 0x2000, R24 ;  /* 0x0000200003037824 */ /* 0x000fca00078e0218 */
[----:B------:R-:W-:Y:S02]  /*6c90*/  SHF.R.U32.HI R0, RZ, 0x4, R3 ;  /* 0x00000004ff007819 */ /* 0x000fe40000011603 */
[----:B------:R-:W-:Y:S02]  /*6ca0*/  IADD3 R3, R3, 0xa000, RZ ;  /* 0x0000a00003037810 */ /* 0x000fe40007ffe0ff */
[----:B------:R-:W-:Y:S02]  /*6cb0*/  LOP3.LUT R0, R0, 0x3fff, RZ, 0xc0, !PT ;  /* 0x00003fff00007812 */ /* 0x000fe400078ec0ff */
[----:B------:R-:W-:Y:S02]  /*6cc0*/  SHF.R.U32.HI R3, RZ, 0x4, R3 ;  /* 0x00000004ff037819 */ /* 0x000fe40000011603 */
[----:B------:R-:W-:Y:S02]  /*6cd0*/  LOP3.LUT R212, R0, 0x10000, RZ, 0xfc, !PT ;  /* 0x0001000000d47812 */ /* 0x000fe400078efcff */
        /* <DEDUP_REMOVED lines=18> */
.L_x_5694:
[----:B------:R-:W-:Y:S05]  /*6e00*/  BSYNC B6 ;  /* 0x0000000000067941 */ /* 0x000fea0003800000 */
.L_x_5693:
[----:B------:R-:W-:Y:S02]  /*6e10*/  ULDC UR4, c[0x0][0x3f4] ;  /* 0x0000fd0000047ab9 */ /* 0x000fe40000000800 */
[----:B------:R-:W-:-:S13]  /*6e20*/  ISETP.LT.AND P0, PT, RZ, UR4, PT ;  /* 0x00000004ff007c0c */ /* 0x000fda000bf01270 */
[----:B------:R-:W-:Y:S05]  /*6e30*/  @P0 BRA `(.L_x_5695) ;  /* 0x0000000000400947 */ /* 0x000fea0003800000 */
[----:B------:R-:W2:Y:S02]  /*6e40*/  LDL R20, [R1+0x60] ;  /* 0x0000600001147983 */ /* 0x000ea40000100800 */
[----:B--2---:R-:W-:-:S04]  /*6e50*/  LEA.HI R0, R20, R20, RZ, 0x1 ;  /* 0x0000001414007211 */ /* 0x004fc800078f08ff */
        /* <DEDUP_REMOVED lines=8> */
.L_x_5698:
[----:B--2---:R2:W3:Y:S02]  /*6ee0*/  SYNCS.PHASECHK.TRANS64.TRYWAIT P0, [R19+URZ+0x32400], R4 ;  /* 0x03240004130075a7 */ /* 0x0044e4000800017f */
[----:B---3--:R-:W-:Y:S05]  /*6ef0*/  @!P0 NANOSLEEP.SYNCS 0x989680 ;  /* 0x009896800000895d */ /* 0x008fea0003900000 */
[----:B------:R-:W3:Y:S02]  /*6f00*/  @!P0 SYNCS.PHASECHK.TRANS64 P0, [R19+URZ+0x32400], R4 ;  /* 0x03240004130085a7 */ /* 0x000ee4000800007f */
[----:B---3--:R-:W-:Y:S05]  /*6f10*/  @!P0 BRA `(.L_x_5698) ;  /* 0xfffffffc00f08947 */ /* 0x008fea000383ffff */
.L_x_5697:
[----:B------:R-:W-:Y:S05]  /*6f20*/  BSYNC B0 ;  /* 0x0000000000007941 */ /* 0x000fea0003800000 */
.L_x_5696:
[----:B------:R-:W-:Y:S05]  /*6f30*/  BRA `(.L_x_5699) ;  /* 0x0000002c00387947 */ /* 0x000fea0003800000 */
.L_x_5695:
        /* <DEDUP_REMOVED lines=17> */
[----:B------:R-:W-:Y:S01]  /*7050*/  IMAD.U32 R4, RZ, RZ, UR4 ;  /* 0x00000004ff047e24 */ /* 0x000fe2000f8e00ff */
[----:B------:R-:W-:Y:S01]  /*7060*/  MOV R12, 0x1 ;  /* 0x00000001000c7802 */ /* 0x000fe20000000f00 */
        /* <DEDUP_REMOVED lines=8> */
[----:B0-----:R-:W-:-:S07]  /*70f0*/  IMAD.MOV.U32 R13, RZ, RZ, RZ ;  /* 0x000000ffff0d7224 */ /* 0x001fce00078e00ff */
[----:B------:R-:W-:-:S07]  /*7100*/  LEPC R20, `(.L_x_5701) ;  /* 0x000000001014794e */ /* 0x000fce0000000000 */
[----:B-1----:R-:W-:Y:S05]  /*7110*/  CALL.ABS.NOINC R14 ;  /* 0x000000000e007343 */ /* 0x002fea0003c00000 */
.L_x_5701:
[----:B------:R-:W-:Y:S05]  /*7120*/  BSYNC B6 ;  /* 0x0000000000067941 */ /* 0x000fea0003800000 */
.L_x_5700:
[----:B------:R-:W2:Y:S01]  /*7130*/  LDL R35, [R1+0x1c] ;  /* 0x00001c0001237983 */ /* 0x000ea20000100800 */
[----:B------:R-:W-:Y:S01]  /*7140*/  LEA.HI R31, R31, R26, RZ, 0x2 ;  /* 0x0000001a1f1f7211 */ /* 0x000fe200078f10ff */
[----:B------:R-:W-:Y:S01]  /*7150*/  ULDC.U8 UR4, c[0x0][0x410] ;  /* 0x0001040000047ab9 */ /* 0x000fe20000000000 */
[----:B------:R-:W-:Y:S01]  /*7160*/  BSSY B0, `(.L_x_5702) ;  /* 0x00002a3000007945 */ /* 0x000fe20003800000 */
[----:B------:R-:W-:Y:S02]  /*7170*/  ISETP.NE.AND P0, PT, RZ, UR4, PT ;  /* 0x00000004ff007c0c */ /* 0x000fe4000bf05270 */
[----:B------:R-:W-:Y:S02]  /*7180*/  SHF.R.S32.HI R3, RZ, 0x1f, R31 ;  /* 0x0000001fff037819 */ /* 0x000fe4000001141f */
[----:B------:R-:W-:Y:S02]  /*7190*/  LOP3.LUT R31, R31, 0xfffffffc, RZ, 0xc0, !PT ;  /* 0xfffffffc1f1f7812 */ /* 0x000fe400078ec0ff */
[----:B------:R-:W-:-:S03]  /*71a0*/  LEA.HI R3, R3, R22, RZ, 0x3 ;  /* 0x0000001603037211 */ /* 0x000fc600078f18ff */
[----:B------:R-:W-:Y:S01]  /*71b0*/  IMAD.IADD R26, R26, 0x1, -R31 ;  /* 0x000000011a1a7824 */ /* 0x000fe200078e0a1f */
[----:B------:R-:W-:-:S05]  /*71c0*/  LOP3.LUT R3, R3, 0xfffffff8, RZ, 0xc0, !PT ;  /* 0xfffffff803037812 */ /* 0x000fca00078ec0ff */
[C---:B------:R-:W-:Y:S02]  /*71d0*/  IMAD.IADD R36, R22.reuse, 0x1, -R3 ;  /* 0x0000000116247824 */ /* 0x040fe400078e0a03 */
[----:B--2---:R-:W-:Y:S01]  /*71e0*/  IMAD.IADD R37, R22, 0x1, R35 ;  /* 0x0000000116257824 */ /* 0x004fe200078e0223 */
        /* <DEDUP_REMOVED lines=36> */
.L_x_5974:
[----:B------:R-:W5:Y:S01]  /*7430*/  LDL R8, [R1+0x18] ;  /* 0x0000180001087983 */ /* 0x000f620000100800 */
[----:B------:R-:W-:Y:S01]  /*7440*/  BSSY B1, `(.L_x_5705) ;  /* 0x000001e000017945 */ /* 0x000fe20003800000 */
[----:B------:R-:W-:Y:S02]  /*7450*/  CS2R R26, SRZ ;  /* 0x00000000001a7805 */ /* 0x000fe4000001ff00 */
[----:B------:R-:W-:Y:S02]  /*7460*/  CS2R R24, SRZ ;  /* 0x0000000000187805 */ /* 0x000fe4000001ff00 */
[----:B------:R-:W-:Y:S02]  /*7470*/  CS2R R28, SRZ ;  /* 0x00000000001c7805 */ /* 0x000fe4000001ff00 */
[----:B------:R-:W-:Y:S01]  /*7480*/  CS2R R20, SRZ ;  /* 0x0000000000147805 */ /* 0x000fe2000001ff00 */
[----:B-----5:R-:W-:-:S05]  /*7490*/  IMAD R38, R8, R38, RZ ;  /* 0x0000002608267224 */ /* 0x020fca00078e02ff */
[----:B------:R-:W-:-:S13]  /*74a0*/  ISETP.GE.AND P0, PT, R37, R38, PT ;  /* 0x000000262500720c */ /* 0x000fda0003f06270 */
        /* <DEDUP_REMOVED lines=8> */
[C---:B------:R-:W-:Y:S02]  /*7530*/  @!P2 IMAD.WIDE R32, R200.reuse, 0x2, R8 ;  /* 0x00000002c820a825 */ /* 0x040fe400078e0208 */
        /* <DEDUP_REMOVED lines=14> */
.L_x_5706:
[----:B------:R-:W-:Y:S05]  /*7620*/  BSYNC B1 ;  /* 0x0000000000017941 */ /* 0x000fea0003800000 */
.L_x_5705:
[----:B----45:R-:W-:Y:S01]  /*7630*/  IMAD.MOV.U32 R5, RZ, RZ, R24 ;  /* 0x000000ffff057224 */ /* 0x030fe200078e0018 */
[----:B0-----:R-:W-:Y:S01]  /*7640*/  MOV R8, R25 ;  /* 0x0000001900087202 */ /* 0x001fe20000000f00 */
[----:B---3--:R-:W-:Y:S01]  /*7650*/  IMAD.MOV.U32 R0, RZ, RZ, R26 ;  /* 0x000000ffff007224 */ /* 0x008fe200078e001a */
[----:B------:R-:W-:Y:S01]  /*7660*/  UMOV UR4, 0xffffffff ;  /* 0xffffffff00047882 */ /* 0x000fe20000000000 */
[----:B--2---:R-:W-:Y:S01]  /*7670*/  IMAD.MOV.U32 R3, RZ, RZ, R27 ;  /* 0x000000ffff037224 */ /* 0x004fe200078e001b */
[----:B------:R-:W-:Y:S01]  /*7680*/  PRMT R43, R5, 0x5410, R8 ;  /* 0x00005410052b7816 */ /* 0x000fe20000000008 */
[----:B------:R-:W-:Y:S02]  /*7690*/  IMAD.MOV.U32 R5, RZ, RZ, R20 ;  /* 0x000000ffff057224 */ /* 0x000fe400078e0014 */
[----:B------:R-:W-:Y:S01]  /*76a0*/  IMAD.MOV.U32 R8, RZ, RZ, R21 ;  /* 0x000000ffff087224 */ /* 0x000fe200078e0015 */
[----:B------:R-:W-:Y:S01]  /*76b0*/  PRMT R42, R0, 0x5410, R3 ;  /* 0x00005410002a7816 */ /* 0x000fe20000000003 */
[----:B------:R-:W-:-:S02]  /*76c0*/  IMAD.MOV.U32 R0, RZ, RZ, R28 ;  /* 0x000000ffff007224 */ /* 0x000fc400078e001c */
[----:B------:R-:W-:Y:S01]  /*76d0*/  IMAD.MOV.U32 R3, RZ, RZ, R29 ;  /* 0x000000ffff037224 */ /* 0x000fe200078e001d */
[----:B------:R-:W-:Y:S02]  /*76e0*/  PRMT R45, R5, 0x5410, R8 ;  /* 0x00005410052d7816 */ /* 0x000fe40000000008 */
[----:B------:R-:W-:Y:S02]  /*76f0*/  CS2R R8, SRZ ;  /* 0x0000000000087805 */ /* 0x000fe4000001ff00 */
[----:B------:R-:W-:Y:S01]  /*7700*/  PRMT R44, R0, 0x5410, R3 ;  /* 0x00005410002c7816 */ /* 0x000fe20000000003 */
[----:B------:R-:W-:Y:S06]  /*7710*/  BRA.DIV UR4, `(.L_x_5707) ;  /* 0x000001aa04307947 */ /* 0x000fec000b800000 */
[----:B------:R0:W2:Y:S04]  /*7720*/  SHFL.IDX PT, R3, R6, 0x1, 0x1c1f ;  /* 0x003c1f0006037f89 */ /* 0x0000a800000e0000 */
[----:B-1----:R-:W1:Y:S04]  /*7730*/  SHFL.IDX PT, R4, R4, 0x1, 0x1c1f ;  /* 0x003c1f0004047f89 */ /* 0x002e6800000e0000 */
[----:B------:R-:W3:Y:S04]  /*7740*/  SHFL.IDX PT, R7, R7, 0x1, 0x1c1f ;  /* 0x003c1f0007077f89 */ /* 0x000ee800000e0000 */
[----:B0-----:R-:W4:Y:S02]  /*7750*/  SHFL.IDX PT, R30, R30, 0x1, 0x1c1f ;  /* 0x003c1f001e1e7f89 */ /* 0x001f2400000e0000 */
.L_x_5980:
[----:B------:R-:W5:Y:S01]  /*7760*/  LDL R5, [R1+0x60] ;  /* 0x0000600001057983 */ /* 0x000f620000100800 */
[----:B------:R-:W-:Y:S01]  /*7770*/  VIADD R37, R37, 0x40 ;  /* 0x0000004025257836 */ /* 0x000fe20000000000 */
[----:B------:R-:W-:Y:S01]  /*7780*/  BSSY B1, `(.L_x_5708) ;  /* 0x0000020000017945 */ /* 0x000fe20003800000 */
[----:B------:R-:W-:Y:S02]  /*7790*/  CS2R R10, SRZ ;  /* 0x00000000000a7805 */ /* 0x000fe4000001ff00 */
[----:B------:R-:W-:Y:S02]  /*77a0*/  CS2R R14, SRZ ;  /* 0x00000000000e7805 */ /* 0x000fe4000001ff00 */
[----:B------:R-:W-:Y:S02]  /*77b0*/  CS2R R12, SRZ ;  /* 0x00000000000c7805 */ /* 0x000fe4000001ff00 */
[----:B------:R-:W-:Y:S02]  /*77c0*/  ISETP.GE.AND P0, PT, R37, R38, PT ;  /* 0x000000262500720c */ /* 0x000fe40003f06270 */
[----:B-----5:R-:W-:-:S04]  /*77d0*/  LEA.HI R0, R5, R5, RZ, 0x1 ;  /* 0x0000000505007211 */ /* 0x020fc800078f08ff */
[----:B------:R-:W-:-:S05]  /*77e0*/  LOP3.LUT R0, R0, 0xfffffffe, RZ, 0xc0, !PT ;  /* 0xfffffffe00007812 */ /* 0x000fca00078ec0ff */
[----:B------:R-:W-:-:S05]  /*77f0*/  IMAD.IADD R0, R5, 0x1, -R0 ;  /* 0x0000000105007824 */ /* 0x000fca00078e0a00 */
[----:B------:R-:W-:Y:S01]  /*7800*/  SHF.L.U32 R34, R0, 0x1f, RZ ;  /* 0x0000001f00227819 */ /* 0x000fe200000006ff */
[----:B------:R-:W-:Y:S06]  /*7810*/  @P0 BRA `(.L_x_5709) ;  /* 0x0000000000580947 */ /* 0x000fec0003800000 */
[----:B------:R-:W-:Y:S01]  /*7820*/  ULDC UR4, c[0x0][0x3f4] ;  /* 0x0000fd0000047ab9 */ /* 0x000fe20000000800 */
[----:B--2---:R-:W-:Y:S01]  /*7830*/  IMAD.MOV.U32 R5, RZ, RZ, R3 ;  /* 0x000000ffff057224 */ /* 0x004fe200078e0003 */
[----:B------:R-:W-:Y:S02]  /*7840*/  ISETP.GE.AND P2, PT, R200, UR4, PT ;  /* 0x00000004c8007c0c */ /* 0x000fe4000bf46270 */
[----:B------:R-:W-:Y:S02]  /*7850*/  CS2R R14, SRZ ;  /* 0x00000000000e7805 */ /* 0x000fe4000001ff00 */
[----:B------:R-:W-:Y:S01]  /*7860*/  ISETP.GE.AND P3, PT, R203, UR4, PT ;  /* 0x00000004cb007c0c */ /* 0x000fe2000bf66270 */
[----:B----4-:R-:W-:Y:S02]  /*7870*/  IMAD.MOV.U32 R10, RZ, RZ, R30 ;  /* 0x000000ffff0a7224 */ /* 0x010fe400078e001e */
[----:B---3--:R-:W-:-:S06]  /*7880*/  IMAD.MOV.U32 R11, RZ, RZ, R7 ;  /* 0x000000ffff0b7224 */ /* 0x008fcc00078e0007 */
[----:B-1----:R-:W-:-:S04]  /*7890*/  @!P2 IMAD.WIDE R32, R200, 0x2, R4 ;  /* 0x00000002c820a825 */ /* 0x002fc800078e0204 */
[C---:B------:R-:W-:Y:S01]  /*78a0*/  @!P3 SHF.L.U64.HI R40, R203.reuse, 0x1, R40 ;  /* 0x00000001cb28b819 */ /* 0x040fe20000010228 */
[----:B------:R-:W-:Y:S01]  /*78b0*/  @!P3 IMAD.SHL.U32 R5, R203, 0x2, RZ ;  /* 0x00000002cb05b824 */ /* 0x000fe200078e00ff */
[----:B------:R-:W-:Y:S02]  /*78c0*/  CS2R R8, SRZ ;  /* 0x0000000000087805 */ /* 0x000fe4000001ff00 */
[----:B------:R-:W-:Y:S01]  /*78d0*/  CS2R R12, SRZ ;  /* 0x00000000000c7805 */ /* 0x000fe2000001ff00 */
[----:B------:R0:W5:Y:S01]  /*78e0*/  @!P2 LD.E.64 R14, desc[UR40][R32.64] ;  /* 0x00000028200ea980 */ /* 0x000162000c101b00 */
[-C--:B------:R-:W-:Y:S02]  /*78f0*/  @!P3 IADD3 R4, P0, R4, R5.reuse, RZ ;  /* 0x000000050404b210 */ /* 0x080fe40007f1e0ff */
[----:B------:R-:W-:Y:S01]  /*7900*/  @!P3 IADD3 R6, P1, R30, R5, RZ ;  /* 0x000000051e06b210 */ /* 0x000fe20007f3e0ff */
[----:B------:R-:W-:Y:S01]  /*7910*/  @!P2 IMAD.WIDE R30, R200, 0x2, R10 ;  /* 0x00000002c81ea825 */ /* 0x000fe200078e020a */
[----:B------:R-:W-:-:S03]  /*7920*/  CS2R R10, SRZ ;  /* 0x00000000000a7805 */ /* 0x000fc6000001ff00 */
[--C-:B------:R-:W-:Y:S01]  /*7930*/  @!P3 IMAD.X R5, R3, 0x1, R40.reuse, P0 ;  /* 0x000000010305b824 */ /* 0x100fe200000e0628 */
[----:B------:R0:W5:Y:S01]  /*7940*/  @!P2 LD.E.64 R8, desc[UR40][R30.64] ;  /* 0x000000281e08a980 */ /* 0x000162000c101b00 */
[----:B------:R-:W-:-:S03]  /*7950*/  @!P3 IMAD.X R7, R7, 0x1, R40, P1 ;  /* 0x000000010707b824 */ /* 0x000fc600008e0628 */
[----:B------:R0:W5:Y:S04]  /*7960*/  @!P3 LD.E.64 R12, desc[UR40][R4.64] ;  /* 0x00000028040cb980 */ /* 0x000168000c101b00 */
[----:B------:R0:W5:Y:S02]  /*7970*/  @!P3 LD.E.64 R10, desc[UR40][R6.64] ;  /* 0x00000028060ab980 */ /* 0x000164000c101b00 */
.L_x_5709:
[----:B------:R-:W-:Y:S05]  /*7980*/  BSYNC B1 ;  /* 0x0000000000017941 */ /* 0x000fea0003800000 */
.L_x_5708:
[----:B0---4-:R-:W4:Y:S01]  /*7990*/  LDL R30, [R1+0x34] ;  /* 0x00003400011e7983 */ /* 0x011f220000100800 */
[----:B------:R-:W0:Y:S01]  /*79a0*/  SYNCS.PHASECHK.TRANS64.TRYWAIT P0, [R19+URZ+0x32400], R34 ;  /* 0x03240022130075a7 */ /* 0x000e22000800017f */
[----:B--2---:R-:W-:Y:S01]  /*79b0*/  IMAD.SHL.U32 R3, R36, 0x40, RZ ;  /* 0x0000004024037824 */ /* 0x004fe200078e00ff */
[----:B------:R-:W-:Y:S01]  /*79c0*/  VIADDMNMX R31, R38, -R35, 0x80, PT ;  /* 0x00000080261f7446 */ /* 0x000fe20003800923 */
[----:B-----5:R-:W-:Y:S01]  /*79d0*/  IMAD.MOV.U32 R5, RZ, RZ, R8 ;  /* 0x000000ffff057224 */ /* 0x020fe200078e0008 */
[----:B------:R-:W-:Y:S01]  /*79e0*/  BSSY B1, `(.L_x_5710) ;  /* 0x0000019000017945 */ /* 0x000fe20003800000 */
[----:B---3--:R-:W-:Y:S01]  /*79f0*/  IMAD.MOV.U32 R7, RZ, RZ, R14 ;  /* 0x000000ffff077224 */ /* 0x008fe200078e000e */
[----:B------:R-:W-:Y:S01]  /*7a00*/  LOP3.LUT R3, R3, 0x1c0, RZ, 0xc0, !PT ;  /* 0x000001c003037812 */ /* 0x000fe200078ec0ff */
[----:B------:R-:W-:Y:S01]  /*7a10*/  IMAD.MOV.U32 R6, RZ, RZ, R11 ;  /* 0x000000ffff067224 */ /* 0x000fe200078e000b */
[----:B------:R-:W-:Y:S01]  /*7a20*/  PRMT R46, R5, 0x7610, R46 ;  /* 0x00007610052e7816 */ /* 0x000fe2000000002e */
[----:B------:R-:W-:Y:S01]  /*7a30*/  IMAD.MOV.U32 R5, RZ, RZ, R10 ;  /* 0x000000ffff057224 */ /* 0x000fe200078e000a */
[----:B-1----:R-:W-:-:S02]  /*7a40*/  LOP3.LUT R4, R3, 0x18, R16, 0xf8, !PT ;  /* 0x0000001803047812 */ /* 0x002fc400078ef810 */
[----:B------:R-:W-:Y:S02]  /*7a50*/  SHF.R.U32.HI R3, RZ, 0x3, R3 ;  /* 0x00000003ff037819 */ /* 0x000fe40000011603 */
[----:B------:R-:W-:Y:S02]  /*7a60*/  PRMT R48, R7, 0x7610, R48 ;  /* 0x0000761007307816 */ /* 0x000fe40000000030 */
[----:B------:R-:W-:Y:S01]  /*7a70*/  LOP3.LUT R3, R4, R3, RZ, 0x3c, !PT ;  /* 0x0000000304037212 */ /* 0x000fe200078e3cff */
[----:B------:R-:W-:Y:S01]  /*7a80*/  IMAD.MOV.U32 R4, RZ, RZ, R9 ;  /* 0x000000ffff047224 */ /* 0x000fe200078e0009 */
[----:B------:R-:W-:Y:S01]  /*7a90*/  PRMT R47, R5, 0x5410, R6 ;  /* 0x00005410052f7816 */ /* 0x000fe20000000006 */
[----:B------:R-:W-:Y:S01]  /*7aa0*/  IMAD.MOV.U32 R5, RZ, RZ, R13 ;  /* 0x000000ffff057224 */ /* 0x000fe200078e000d */
[----:B------:R-:W-:Y:S02]  /*7ab0*/  LOP3.LUT P2, RZ, R36, 0x4, RZ, 0xc0, !PT ;  /* 0x0000000424ff7812 */ /* 0x000fe4000784c0ff */
[----:B------:R-:W-:-:S02]  /*7ac0*/  PRMT R46, R46, 0x5410, R4 ;  /* 0x000054102e2e7816 */ /* 0x000fc40000000004 */
[----:B------:R-:W-:Y:S02]  /*7ad0*/  MOV R4, R12 ;  /* 0x0000000c00047202 */ /* 0x000fe40000000f00 */
[----:B------:R-:W-:Y:S02]  /*7ae0*/  ISETP.GE.AND P1, PT, R22, R31, PT ;  /* 0x0000001f1600720c */ /* 0x000fe40003f26270 */
[----:B------:R-:W-:Y:S01]  /*7af0*/  PRMT R49, R4, 0x7610, R49 ;  /* 0x0000761004317816 */ /* 0x000fe20000000031 */
[----:B----4-:R-:W-:Y:S02]  /*7b00*/  IMAD R30, R30, 0x200, R3 ;  /* 0x000002001e1e7824 */ /* 0x010fe400078e0203 */
[----:B------:R-:W-:Y:S02]  /*7b10*/  IMAD.MOV.U32 R3, RZ, RZ, R15 ;  /* 0x000000ffff037224 */ /* 0x000fe400078e000f */
[----:B------:R-:W-:-:S03]  /*7b20*/  IMAD R30, R30, 0x2, R19 ;  /* 0x000000021e1e7824 */ /* 0x000fc600078e0213 */
[----:B------:R-:W-:Y:S01]  /*7b30*/  PRMT R48, R48, 0x5410, R3 ;  /* 0x0000541030307816 */ /* 0x000fe20000000003 */
[C---:B------:R-:W-:Y:S02]  /*7b40*/  VIADD R4, R30.reuse, 0x18400 ;  /* 0x000184001e047836 */ /* 0x040fe40000000000 */
[----:B------:R-:W-:Y:S01]  /*7b50*/  VIADD R3, R30, 0x18440 ;  /* 0x000184401e037836 */ /* 0x000fe20000000000 */
[----:B0-----:R-:W-:Y:S06]  /*7b60*/  @!P0 BRA `(.L_x_5711) ;  /* 0x000001a400908947 */ /* 0x001fec0003800000 */
.L_x_5981:
[----:B------:R-:W-:Y:S05]  /*7b70*/  BSYNC B1 ;  /* 0x0000000000017941 */ /* 0x000fea0003800000 */
.L_x_5710:
        /* <DEDUP_REMOVED lines=11> */
[----:B0-----:R-:W-:Y:S01]  /*7c30*/  HADD2.F32 R34, -RZ, R42.H0_H0 ;  /* 0x2000002aff227230 */ /* 0x001fe20000004100 */
        /* <DEDUP_REMOVED lines=39> */
.L_x_5715:
[----:B------:R-:W-:Y:S05]  /*7eb0*/  BSYNC B2 ;  /* 0x0000000000027941 */ /* 0x000fea0003800000 */
.L_x_5714:
[----:B------:R-:W-:Y:S05]  /*7ec0*/  @P1 BRA `(.L_x_5713) ;  /* 0x0000000000a81947 */ /* 0x000fea0003800000 */
[----:B-1----:R-:W1:Y:S01]  /*7ed0*/  LDS.128 R4, [R3] ;  /* 0x0000000003047984 */ /* 0x002e620000000c00 */
[----:B------:R-:W-:Y:S01]  /*7ee0*/  SHF.R.U32.HI R27, RZ, 0x10, R21 ;  /* 0x00000010ff1b7819 */ /* 0x000fe20000011615 */
[----:B------:R-:W-:Y:S01]  /*7ef0*/  HADD2.F32 R28, -RZ, R43.H0_H0 ;  /* 0x2000002bff1c7230 */ /* 0x000fe20000004100 */
        /* <DEDUP_REMOVED lines=39> */
.L_x_5713:
[----:B------:R-:W-:Y:S05]  /*8170*/  BSYNC B1 ;  /* 0x0000000000017941 */ /* 0x000fea0003800000 */
.L_x_5712:
[----:B-12---:R-:W-:-:S05]  /*8180*/  VIADD R4, R22, 0x40 ;  /* 0x0000004016047836 */ /* 0x006fca0000000000 */
[----:B------:R-:W-:-:S13]  /*8190*/  ISETP.GE.AND P0, PT, R4, R31, PT ;  /* 0x0000001f0400720c */ /* 0x000fda0003f06270 */
        /* <DEDUP_REMOVED lines=48> */
.L_x_5718:
[----:B------:R-:W-:Y:S05]  /*84a0*/  BSYNC B1 ;  /* 0x0000000000017941 */ /* 0x000fea0003800000 */
.L_x_5717:
[----:B------:R-:W-:Y:S05]  /*84b0*/  @P1 BRA `(.L_x_5716) ;  /* 0x0000001400b41947 */ /* 0x000fea0003800000 */
[----:B-1----:R-:W1:Y:S01]  /*84c0*/  LDS.128 R4, [R3+0x2000] ;  /* 0x0020000003047984 */ /* 0x002e620000000c00 */
[--C-:B------:R-:W-:Y:S01]  /*84d0*/  SHF.R.U64 R27, R12, 0x10, R13.reuse ;  /* 0x000000100c1b7819 */ /* 0x100fe2000000120d */
[----:B------:R-:W-:Y:S01]  /*84e0*/  HADD2.F32 R14, -RZ, R47.H0_H0 ;  /* 0x2000002fff0e7230 */ /* 0x000fe20000004100 */
[----:B------:R-:W-:Y:S01]  /*84f0*/  SHF.R.U32.HI R13, RZ, 0x10, R13 ;  /* 0x00000010ff0d7819 */ /* 0x000fe2000001160d */
[----:B------:R-:W-:Y:S01]  /*8500*/  HADD2.F32 R12, -RZ, R49.H0_H0 ;  /* 0x20000031ff0c7230 */ /* 0x000fe20000004100 */
[--C-:B------:R-:W-:Y:S02]  /*8510*/  SHF.R.U32.HI R15, RZ, 0x10, R11.reuse ;  /* 0x00000010ff0f7819 */ /* 0x100fe4000001160b */
[----:B------:R-:W-:Y:S01]  /*8520*/  SHF.R.U64 R25, R10, 0x10, R11 ;  /* 0x000000100a197819 */ /* 0x000fe2000000120b */
[----:B------:R-:W-:Y:S02]  /*8530*/  HADD2.F32 R13, -RZ, R13.H0_H0 ;  /* 0x2000000dff0d7230 */ /* 0x000fe40000004100 */
[----:B------:R-:W-:-:S02]  /*8540*/  HADD2.F32 R15, -RZ, R15.H0_H0 ;  /* 0x2000000fff0f7230 */ /* 0x000fc40000004100 */
[--C-:B-1----:R-:W-:Y:S02]  /*8550*/  HADD2.F32 R10, -RZ, R7.reuse.H0_H0 ;  /* 0x20000007ff0a7230 */ /* 0x102fe40000004100 */
[----:B------:R-:W-:Y:S02]  /*8560*/  HADD2.F32 R11, -RZ, R7.H1_H1 ;  /* 0x30000007ff0b7230 */ /* 0x000fe40000004100 */
[--C-:B------:R-:W-:Y:S02]  /*8570*/  HADD2.F32 R7, -RZ, R4.reuse.H0_H0 ;  /* 0x20000004ff077230 */ /* 0x100fe40000004100 */
[----:B------:R-:W-:Y:S02]  /*8580*/  HADD2.F32 R4, -RZ, R4.H1_H1 ;  /* 0x30000004ff047230 */ /* 0x000fe40000004100 */
[C---:B------:R-:W-:Y:S01]  /*8590*/  FMUL.FTZ R24, R11.reuse, R13 ;  /* 0x0000000d0b187220 */ /* 0x040fe20000410000 */
[----:B------:R-:W-:Y:S01]  /*85a0*/  FMUL.FTZ R21, R11, R15 ;  /* 0x0000000f0b157220 */ /* 0x000fe20000410000 */
[----:B------:R-:W-:-:S02]  /*85b0*/  HADD2.F32 R8, -RZ, R6.H0_H0 ;  /* 0x20000006ff087230 */ /* 0x000fc40000004100 */
[----:B------:R-:W-:Y:S01]  /*85c0*/  FMUL.FTZ R20, R4, R14 ;  /* 0x0000000e04147220 */ /* 0x000fe20000410000 */
[----:B------:R-:W-:Y:S01]  /*85d0*/  FFMA.FTZ R26, R10, R15, R24 ;  /* 0x0000000f0a1a7223 */ /* 0x000fe20000010018 */
[----:B------:R-:W-:Y:S02]  /*85e0*/  HADD2.F32 R9, -RZ, R6.H1_H1 ;  /* 0x30000006ff097230 */ /* 0x000fe40000004100 */
[-C--:B------:R-:W-:Y:S01]  /*85f0*/  FMUL.FTZ R24, R4, R12.reuse ;  /* 0x0000000c04187220 */ /* 0x080fe20000410000 */
[C---:B------:R-:W-:Y:S01]  /*8600*/  FFMA.FTZ R20, R7.reuse, R12, -R20 ;  /* 0x0000000c07147223 */ /* 0x040fe20000010814 */
[----:B------:R-:W-:Y:S02]  /*8610*/  HADD2.F32 R6, -RZ, R5.H0_H0 ;  /* 0x20000005ff067230 */ /* 0x000fe40000004100 */
[----:B------:R-:W-:Y:S01]  /*8620*/  FFMA.FTZ R21, R10, R13, -R21 ;  /* 0x0000000d0a157223 */ /* 0x000fe20000010815 */
        /* <DEDUP_REMOVED lines=8> */
[C---:B------:R-:W-:Y:S01]  /*86b0*/  FFMA.FTZ R15, R8.reuse, R10, -R15 ;  /* 0x0000000a080f7223 */ /* 0x040fe2000001080f */
[C---:B------:R-:W-:Y:S01]  /*86c0*/  FMUL.FTZ R7, R5.reuse, R11 ;  /* 0x0000000b05077220 */ /* 0x040fe20000410000 */
[----:B------:R-:W-:Y:S01]  /*86d0*/  FMUL.FTZ R14, R5, R4 ;  /* 0x00000004050e7220 */ /* 0x000fe20000410000 */
[----:B------:R-:W-:-:S02]  /*86e0*/  FFMA.FTZ R8, R8, R12, R9 ;  /* 0x0000000c08087223 */ /* 0x000fc40000010009 */
[----:B------:R-:W-:Y:S01]  /*86f0*/  FFMA.FTZ R5, R6, R4, -R7 ;  /* 0x0000000406057223 */ /* 0x000fe20000010807 */
[----:B------:R-:W-:Y:S01]  /*8700*/  F2FP.F16.F32.PACK_AB R7, R26, R21 ;  /* 0x000000151a07723e */ /* 0x000fe200000000ff */
[----:B------:R-:W-:Y:S01]  /*8710*/  FFMA.FTZ R14, R6, R11, R14 ;  /* 0x0000000b060e7223 */ /* 0x000fe2000001000e */
[----:B------:R-:W-:Y:S02]  /*8720*/  F2FP.F16.F32.PACK_AB R4, R13, R20 ;  /* 0x000000140d04723e */ /* 0x000fe400000000ff */
[----:B------:R-:W-:Y:S02]  /*8730*/  F2FP.F16.F32.PACK_AB R6, R8, R15 ;  /* 0x0000000f0806723e */ /* 0x000fe400000000ff */
[----:B------:R-:W-:-:S05]  /*8740*/  F2FP.F16.F32.PACK_AB R5, R14, R5 ;  /* 0x000000050e05723e */ /* 0x000fca00000000ff */
[----:B------:R3:W-:Y:S01]  /*8750*/  STS.128 [R3+0x2000], R4 ;  /* 0x0020000403007388 */ /* 0x0007e20000000c00 */
[----:B------:R-:W-:Y:S05]  /*8760*/  BRA `(.L_x_5716) ;  /* 0x0000001400087947 */ /* 0x000fea0003800000 */
.L_x_5703:
        /* <DEDUP_REMOVED lines=30> */
[----:B------:R-:W2:Y:S01]  /*8950*/  LDL R0, [R1+0x18] ;  /* 0x0000180001007983 */ /* 0x000ea20000100800 */
[----:B------:R-:W1:Y:S03]  /*8960*/  LDC R39, c[0x0][0x3f4] ;  /* 0x0000fd00ff277b82 */ /* 0x000e660000000800 */
[----:B------:R-:W3:Y:S04]  /*8970*/  SHFL.IDX PT, R3, R24, RZ, 0x1c1f ;  /* 0x001c1fff18037589 */ /* 0x000ee800000e0000 */
[----:B------:R-:W-:Y:S04]  /*8980*/  SHFL.IDX PT, R14, R27, RZ, 0x1c1f ;  /* 0x001c1fff1b0e7589 */ /* 0x000fe800000e0000 */
[----:B------:R-:W-:Y:S01]  /*8990*/  SHFL.IDX PT, R4, R25, RZ, 0x1c1f ;  /* 0x001c1fff19047589 */ /* 0x000fe200000e0000 */
[----:B-1----:R-:W-:Y:S01]  /*89a0*/  ISETP.GE.AND P0, PT, R16, R39, PT ;  /* 0x000000271000720c */ /* 0x002fe20003f06270 */
[----:B--2---:R-:W-:-:S02]  /*89b0*/  IMAD R34, R0, R34, RZ ;  /* 0x0000002200227224 */ /* 0x004fc400078e02ff */
[----:B------:R-:W1:Y:S03]  /*89c0*/  SHFL.IDX PT, R0, R26, RZ, 0x1c1f ;  /* 0x001c1fff1a007589 */ /* 0x000e6600000e0000 */
[----:B------:R-:W-:-:S13]  /*89d0*/  ISETP.GE.OR P1, PT, R37, R34, P0 ;  /* 0x000000222500720c */ /* 0x000fda0000726670 */
[C---:B------:R-:W-:Y:S01]  /*89e0*/  @!P1 IMAD.SHL.U32 R5, R16.reuse, 0x2, RZ ;  /* 0x0000000210059824 */ /* 0x040fe200078e00ff */
[----:B------:R-:W-:-:S04]  /*89f0*/  @!P1 SHF.L.U64.HI R21, R16, 0x1, R41 ;  /* 0x0000000110159819 */ /* 0x000fc80000010229 */
[----:B---3--:R-:W-:-:S05]  /*8a00*/  @!P1 IADD3 R6, P2, R3, R5, RZ ;  /* 0x0000000503069210 */ /* 0x008fca0007f5e0ff */
[----:B-1----:R-:W-:-:S05]  /*8a10*/  @!P1 IMAD.X R7, R0, 0x1, R21, P2 ;  /* 0x0000000100079824 */ /* 0x002fca00010e0615 */
[----:B------:R-:W2:Y:S01]  /*8a20*/  @!P1 LD.E.128 R8, desc[UR40][R6.64] ;  /* 0x0000002806089980 */ /* 0x000ea2000c101d00 */
[----:B------:R-:W-:-:S05]  /*8a30*/  @!P1 IADD3 R14, P2, R14, R5, RZ ;  /* 0x000000050e0e9210 */ /* 0x000fca0007f5e0ff */
[----:B------:R-:W-:Y:S02]  /*8a40*/  @!P1 IMAD.X R5, R4, 0x1, R21, P2 ;  /* 0x0000000104059824 */ /* 0x000fe400010e0615 */
[----:B------:R-:W-:-:S06]  /*8a50*/  @!P1 IMAD.MOV.U32 R4, RZ, RZ, R14 ;  /* 0x000000ffff049224 */ /* 0x000fcc00078e000e */
[----:B------:R-:W3:Y:S01]  /*8a60*/  @!P1 LD.E.128 R4, desc[UR40][R4.64] ;  /* 0x0000002804049980 */ /* 0x000ee2000c101d00 */
[----:B------:R-:W-:Y:S02]  /*8a70*/  CS2R R20, SRZ ;  /* 0x0000000000147805 */ /* 0x000fe4000001ff00 */
[----:B------:R-:W-:Y:S02]  /*8a80*/  CS2R R28, SRZ ;  /* 0x00000000001c7805 */ /* 0x000fe4000001ff00 */
[----:B------:R-:W-:Y:S01]  /*8a90*/  CS2R R30, SRZ ;  /* 0x00000000001e7805 */ /* 0x000fe2000001ff00 */
[----:B------:R-:W1:Y:S01]  /*8aa0*/  SHFL.IDX PT, R24, R24, 0x1, 0x1c1f ;  /* 0x003c1f0018187f89 */ /* 0x000e6200000e0000 */
[----:B------:R-:W-:-:S03]  /*8ab0*/  CS2R R32, SRZ ;  /* 0x0000000000207805 */ /* 0x000fc6000001ff00 */
[----:B------:R4:W0:Y:S04]  /*8ac0*/  SHFL.IDX PT, R14, R27, 0x1, 0x1c1f ;  /* 0x003c1f001b0e7f89 */ /* 0x00082800000e0000 */
[----:B------:R-:W0:Y:S01]  /*8ad0*/  SHFL.IDX PT, R25, R25, 0x1, 0x1c1f ;  /* 0x003c1f0019197f89 */ /* 0x000e2200000e0000 */
[----:B--2---:R-:W-:Y:S01]  /*8ae0*/  @!P1 IMAD.MOV.U32 R21, RZ, RZ, R9 ;  /* 0x000000ffff159224 */ /* 0x004fe200078e0009 */
[----:B------:R-:W-:Y:S01]  /*8af0*/  @!P1 MOV R28, R10 ;  /* 0x0000000a001c9202 */ /* 0x000fe20000000f00 */
[----:B------:R-:W-:Y:S02]  /*8b00*/  @!P1 IMAD.MOV.U32 R20, RZ, RZ, R8 ;  /* 0x000000ffff149224 */ /* 0x000fe400078e0008 */
[----:B------:R-:W-:Y:S02]  /*8b10*/  IMAD.MOV.U32 R3, RZ, RZ, R21 ;  /* 0x000000ffff037224 */ /* 0x000fe400078e0015 */
[----:B------:R-:W-:-:S02]  /*8b20*/  IMAD.MOV.U32 R0, RZ, RZ, R20 ;  /* 0x000000ffff007224 */ /* 0x000fc400078e0014 */
[----:B------:R-:W-:Y:S01]  /*8b30*/  @!P1 IMAD.MOV.U32 R29, RZ, RZ, R11 ;  /* 0x000000ffff1d9224 */ /* 0x000fe200078e000b */
[----:B------:R-:W-:Y:S02]  /*8b40*/  PRMT R42, R42, 0x5410, R3 ;  /* 0x000054102a2a7816 */ /* 0x000fe40000000003 */
[----:B------:R4:W2:Y:S01]  /*8b50*/  SHFL.IDX PT, R3, R26, 0x1, 0x1c1f ;  /* 0x003c1f001a037f89 */ /* 0x0008a200000e0000 */
[----:B------:R-:W-:Y:S01]  /*8b60*/  PRMT R53, R53, 0x5410, R0 ;  /* 0x0000541035357816 */ /* 0x000fe20000000000 */
[----:B------:R-:W-:Y:S02]  /*8b70*/  IMAD.MOV.U32 R0, RZ, RZ, R28 ;  /* 0x000000ffff007224 */ /* 0x000fe400078e001c */
        /* <DEDUP_REMOVED lines=8> */
[----:B------:R-:W-:Y:S01]  /*8c00*/  IMAD.MOV.U32 R0, RZ, RZ, R30 ;  /* 0x000000ffff007224 */ /* 0x000fe200078e001e */
[----:B------:R-:W-:Y:S01]  /*8c10*/  PRMT R42, R4, 0x7610, R42 ;  /* 0x00007610042a7816 */ /* 0x000fe2000000002a */
[----:B------:R-:W-:Y:S01]  /*8c20*/  IMAD.MOV.U32 R6, RZ, RZ, R33 ;  /* 0x000000ffff067224 */ /* 0x000fe200078e0021 */
[----:B------:R-:W-:Y:S02]  /*8c30*/  PRMT R53, R5, 0x7610, R53 ;  /* 0x0000761005357816 */ /* 0x000fe40000000035 */
[----:B------:R-:W-:-:S02]  /*8c40*/  CS2R R4, SRZ ;  /* 0x0000000000047805 */ /* 0x000fc4000001ff00 */
[----:B012-4-:R-:W-:-:S07]  /*8c50*/  PRMT R48, R0, 0x5410, R6 ;  /* 0x0000541000307816 */ /* 0x017fce0000000006 */
.L_x_5991:
        /* <DEDUP_REMOVED lines=24> */
.L_x_5721:
[----:B------:R-:W-:Y:S05]  /*8de0*/  BSYNC B1 ;  /* 0x0000000000017941 */ /* 0x000fea0003800000 */
.L_x_5720:
[----:B------:R-:W2:Y:S01]  /*8df0*/  LDL R3, [R1+0x1c] ;  /* 0x00001c0001037983 */ /* 0x000ea20000100800 */
[----:B------:R-:W0:Y:S01]  /*8e00*/  SYNCS.PHASECHK.TRANS64.TRYWAIT P1, [R19+URZ+0x32400], R12 ;  /* 0x0324000c130075a7 */ /* 0x000e22000802017f */
[----:B------:R-:W-:Y:S01]  /*8e10*/  VIADD R15, R22, 0x40 ;  /* 0x00000040160f7836 */ /* 0x000fe20000000000 */
[----:B------:R-:W-:Y:S01]  /*8e20*/  BSSY B1, `(.L_x_5722) ;  /* 0x000000f000017945 */ /* 0x000fe20003800000 */
[----:B-----5:R-:W-:Y:S02]  /*8e30*/  IMAD.MOV.U32 R13, RZ, RZ, R4 ;  /* 0x000000ffff0d7224 */ /* 0x020fe400078e0004 */
[----:B------:R-:W-:Y:S02]  /*8e40*/  IMAD.MOV.U32 R14, RZ, RZ, R5 ;  /* 0x000000ffff0e7224 */ /* 0x000fe400078e0005 */
[----:B------:R-:W-:-:S03]  /*8e50*/  IMAD.IADD R37, R16, 0x1, R39 ;  /* 0x0000000110257824 */ /* 0x000fc600078e0227 */
[----:B------:R-:W-:Y:S01]  /*8e60*/  PRMT R54, R13, 0x5410, R14 ;  /* 0x000054100d367816 */ /* 0x000fe2000000000e */
[----:B------:R-:W-:Y:S01]  /*8e70*/  IMAD.MOV.U32 R14, RZ, RZ, R8 ;  /* 0x000000ffff0e7224 */ /* 0x000fe200078e0008 */
[----:B------:R-:W-:Y:S02]  /*8e80*/  MOV R13, R7 ;  /* 0x00000007000d7202 */ /* 0x000fe40000000f00 */
[----:B--2---:R-:W-:-:S04]  /*8e90*/  VIADDMNMX R3, R34, -R3, 0x80, PT ;  /* 0x0000008022037446 */ /* 0x004fc80003800903 */
[-C--:B------:R-:W-:Y:S02]  /*8ea0*/  ISETP.GE.OR P2, PT, R22, R3.reuse, P0 ;  /* 0x000000031600720c */ /* 0x080fe40000746670 */
[----:B------:R-:W-:Y:S01]  /*8eb0*/  ISETP.GE.OR P0, PT, R15, R3, P0 ;  /* 0x000000030f00720c */ /* 0x000fe20000706670 */
[----:B------:R-:W-:Y:S02]  /*8ec0*/  IMAD.MOV.U32 R3, RZ, RZ, R6 ;  /* 0x000000ffff037224 */ /* 0x000fe400078e0006 */
[----:B------:R-:W-:-:S03]  /*8ed0*/  IMAD.MOV.U32 R15, RZ, RZ, R9 ;  /* 0x000000ffff0f7224 */ /* 0x000fc600078e0009 */
[----:B------:R-:W-:Y:S02]  /*8ee0*/  PRMT R55, R3, 0x5410, R13 ;  /* 0x0000541003377816 */ /* 0x000fe4000000000d */
[----:B------:R-:W-:Y:S01]  /*8ef0*/  PRMT R56, R14, 0x5410, R15 ;  /* 0x000054100e387816 */ /* 0x000fe2000000000f */
[----:B0-----:R-:W-:Y:S06]  /*8f00*/  @!P1 BRA `(.L_x_5723) ;  /* 0x0000019800249947 */ /* 0x001fec0003800000 */
.L_x_5992:
[----:B------:R-:W-:Y:S05]  /*8f10*/  BSYNC B1 ;  /* 0x0000000000017941 */ /* 0x000fea0003800000 */
.L_x_5722:
[----:B------:R-:W-:Y:S01]  /*8f20*/  BSSY B1, `(.L_x_5724) ;  /* 0x0000064000017945 */ /* 0x000fe20003800000 */
[----:B------:R-:W-:Y:S01]  /*8f30*/  IMAD.MOV.U32 R3, RZ, RZ, R10 ;  /* 0x000000ffff037224 */ /* 0x000fe200078e000a */
[----:B------:R-:W-:Y:S01]  /*8f40*/  LOP3.LUT R37, R37, 0x38, RZ, 0xc0, !PT ;  /* 0x0000003825257812 */ /* 0x000fe200078ec0ff */
[----:B------:R-:W-:Y:S01]  /*8f50*/  IMAD.MOV.U32 R34, RZ, RZ, R11 ;  /* 0x000000ffff227224 */ /* 0x000fe200078e000b */
[----:B------:R-:W-:Y:S06]  /*8f60*/  @P2 BRA `(.L_x_5725) ;  /* 0x00000004007c2947 */ /* 0x000fec0003800000 */
[----:B------:R-:W2:Y:S01]  /*8f70*/  LDL R25, [R1+0x34] ;  /* 0x0000340001197983 */ /* 0x000ea20000100800 */
[----:B------:R-:W-:Y:S01]  /*8f80*/  IMAD.SHL.U32 R36, R36, 0x40, RZ ;  /* 0x0000004024247824 */ /* 0x000fe200078e00ff */
[--C-:B------:R-:W-:Y:S01]  /*8f90*/  SHF.R.U64 R50, R30, 0x10, R31.reuse ;  /* 0x000000101e327819 */ /* 0x100fe2000000121f */
[--C-:B------:R-:W-:Y:S01]  /*8fa0*/  HADD2.F32 R41, -RZ, R42.reuse.H0_H0 ;  /* 0x2000002aff297230 */ /* 0x100fe20000004100 */
[----:B------:R-:W-:Y:S01]  /*8fb0*/  SHF.R.U32.HI R38, RZ, 0x10, R31 ;  /* 0x00000010ff267819 */ /* 0x000fe2000001161f */
[----:B------:R-:W-:Y:S01]  /*8fc0*/  HADD2.F32 R39, -RZ, R42.H1_H1 ;  /* 0x3000002aff277230 */ /* 0x000fe20000004100 */
[----:B------:R-:W-:Y:S02]  /*8fd0*/  LOP3.LUT R24, R36, 0x1c0, RZ, 0xc0, !PT ;  /* 0x000001c024187812 */ /* 0x000fe400078ec0ff */
[----:B------:R-:W-:Y:S01]  /*8fe0*/  SHF.R.U64 R52, R20, 0x10, R21 ;  /* 0x0000001014347819 */ /* 0x000fe20000001215 */
[----:B------:R-:W-:Y:S01]  /*8ff0*/  HADD2.F32 R38, -RZ, R38.H0_H0 ;  /* 0x20000026ff267230 */ /* 0x000fe20000004100 */
[----:B------:R-:W-:-:S02]  /*9000*/  SHF.R.U32.HI R13, RZ, 0x3, R24 ;  /* 0x00000003ff0d7819 */ /* 0x000fc40000011618 */
[----:B0-----:R-:W-:Y:S02]  /*9010*/  LOP3.LUT R12, R24, 0x38, R16, 0xf8, !PT ;  /* 0x00000038180c7812 */ /* 0x001fe400078ef810 */
[----:B------:R-:W-:Y:S02]  /*9020*/  LOP3.LUT R24, R13, R37, R24, 0x1e, !PT ;  /* 0x000000250d187212 */ /* 0x000fe400078e1e18 */
[----:B------:R-:W-:Y:S02]  /*9030*/  LOP3.LUT R12, R12, R13, RZ, 0x3c, !PT ;  /* 0x0000000d0c0c7212 */ /* 0x000fe400078e3cff */
[----:B------:R-:W-:Y:S02]  /*9040*/  SHF.R.U32.HI R40, RZ, 0x10, R21 ;  /* 0x00000010ff287819 */ /* 0x000fe40000011615 */
[--C-:B------:R-:W-:Y:S02]  /*9050*/  SHF.R.U64 R49, R32, 0x10, R33.reuse ;  /* 0x0000001020317819 */ /* 0x100fe40000001221 */
[----:B------:R-:W-:-:S02]  /*9060*/  SHF.R.U32.HI R44, RZ, 0x10, R33 ;  /* 0x00000010ff2c7819 */ /* 0x000fc40000011621 */
[--C-:B------:R-:W-:Y:S02]  /*9070*/  SHF.R.U64 R51, R28, 0x10, R29.reuse ;  /* 0x000000101c337819 */ /* 0x100fe4000000121d */
[----:B------:R-:W-:Y:S01]  /*9080*/  SHF.R.U32.HI R46, RZ, 0x10, R29 ;  /* 0x00000010ff2e7819 */ /* 0x000fe2000001161d */
[C---:B--2---:R-:W-:Y:S02]  /*9090*/  IMAD R24, R25.reuse, 0x200, R24 ;  /* 0x0000020019187824 */ /* 0x044fe400078e0218 */
        /* <DEDUP_REMOVED lines=76> */
.L_x_5725:
[----:B------:R-:W-:Y:S05]  /*9560*/  BSYNC B1 ;  /* 0x0000000000017941 */ /* 0x000fea0003800000 */
.L_x_5724:
[----:B------:R-:W-:Y:S01]  /*9570*/  PRMT R41, R3, 0x5410, R34 ;  /* 0x0000541003297816 */ /* 0x000fe20000000022 */
[----:B------:R-:W-:Y:S06]  /*9580*/  @P0 BRA `(.L_x_5716) ;  /* 0x0000000400800947 */ /* 0x000fec0003800000 */
[----:B------:R-:W2:Y:S01]  /*9590*/  LDL R20, [R1+0x38] ;  /* 0x0000380001147983 */ /* 0x000ea20000100800 */
[C---:B01----:R-:W-:Y:S02]  /*95a0*/  VIADD R12, R22.reuse, 0x40 ;  /* 0x00000040160c7836 */ /* 0x043fe40000000000 */
[----:B------:R-:W-:Y:S01]  /*95b0*/  VIADD R13, R22, 0x40 ;  /* 0x00000040160d7836 */ /* 0x000fe20000000000 */
[----:B------:R-:W3:Y:S01]  /*95c0*/  LDL R42, [R1+0x16c] ;  /* 0x00016c00012a7983 */ /* 0x000ee20000100800 */
[----:B------:R-:W-:Y:S02]  /*95d0*/  IMAD.SHL.U32 R12, R12, 0x40, RZ ;  /* 0x000000400c0c7824 */ /* 0x000fe400078e00ff */
[----:B------:R-:W-:-:S03]  /*95e0*/  IMAD.SHL.U32 R13, R13, 0x40, RZ ;  /* 0x000000400d0d7824 */ /* 0x000fc600078e00ff */
[----:B------:R-:W-:Y:S02]  /*95f0*/  LOP3.LUT R12, R12, 0x1c0, RZ, 0xc0, !PT ;  /* 0x000001c00c0c7812 */ /* 0x000fe400078ec0ff */
[----:B------:R-:W-:Y:S02]  /*9600*/  LOP3.LUT R13, R13, 0x1c0, RZ, 0xc0, !PT ;  /* 0x000001c00d0d7812 */ /* 0x000fe400078ec0ff */
[----:B------:R-:W-:-:S04]  /*9610*/  SHF.R.U32.HI R12, RZ, 0x3, R12 ;  /* 0x00000003ff0c7819 */ /* 0x000fc8000001160c */
[----:B------:R-:W-:Y:S01]  /*9620*/  LOP3.LUT R37, R12, R37, R13, 0x1e, !PT ;  /* 0x000000250c257212 */ /* 0x000fe200078e1e0d */
[----:B------:R-:W-:Y:S01]  /*9630*/  HADD2.F32 R21, -RZ, R54.H1_H1 ;  /* 0x30000036ff157230 */ /* 0x000fe20000004100 */
[----:B------:R-:W-:Y:S02]  /*9640*/  SHF.R.U64 R40, R8, 0x10, R9 ;  /* 0x0000001008287819 */ /* 0x000fe40000001209 */
[----:B------:R-:W-:Y:S02]  /*9650*/  SHF.R.U32.HI R30, RZ, 0x10, R5 ;  /* 0x00000010ff1e7819 */ /* 0x000fe40000011605 */
[--C-:B------:R-:W-:Y:S02]  /*9660*/  SHF.R.U64 R39, R10, 0x10, R11.reuse ;  /* 0x000000100a277819 */ /* 0x100fe4000000120b */
[----:B------:R-:W-:Y:S01]  /*9670*/  SHF.R.U32.HI R38, RZ, 0x10, R11 ;  /* 0x00000010ff267819 */ /* 0x000fe2000001160b */
[----:B------:R-:W-:Y:S01]  /*9680*/  HADD2.F32 R11, -RZ, R56.H1_H1 ;  /* 0x30000038ff0b7230 */ /* 0x000fe20000004100 */
[----:B------:R-:W-:Y:S01]  /*9690*/  SHF.R.U32.HI R28, RZ, 0x10, R9 ;  /* 0x00000010ff1c7819 */ /* 0x000fe20000011609 */
[----:B------:R-:W-:Y:S01]  /*96a0*/  HADD2.F32 R30, -RZ, R30.H0_H0 ;  /* 0x2000001eff1e7230 */ /* 0x000fe20000004100 */
[----:B------:R-:W-:-:S02]  /*96b0*/  SHF.R.U64 R35, R6, 0x10, R7 ;  /* 0x0000001006237819 */ /* 0x000fc40000001207 */
[----:B------:R-:W-:Y:S01]  /*96c0*/  SHF.R.U32.HI R33, RZ, 0x10, R7 ;  /* 0x00000010ff217819 */ /* 0x000fe20000011607 */
[----:B--2---:R-:W-:-:S04]  /*96d0*/  IMAD.IADD R20, R20, 0x1, R37 ;  /* 0x0000000114147824 */ /* 0x004fc800078e0225 */
[----:B------:R-:W-:Y:S01]  /*96e0*/  IMAD R20, R20, 0x2, R19 ;  /* 0x0000000214147824 */ /* 0x000fe200078e0213 */
[----:B---3--:R-:W0:Y:S04]  /*96f0*/  LDS.128 R12, [R42+0x18400] ;  /* 0x018400002a0c7984 */ /* 0x008e280000000c00 */
[----:B------:R-:W1:Y:S01]  /*9700*/  LDS.128 R24, [R20+0x18400] ;  /* 0x0184000014187984 */ /* 0x000e620000000c00 */
[----:B------:R-:W-:Y:S01]  /*9710*/  SHF.R.U64 R37, R4, 0x10, R5 ;  /* 0x0000001004257819 */ /* 0x000fe20000001205 */
[----:B0-----:R-:W-:Y:S02]  /*9720*/  HADD2.F32 R4, -RZ, R13.H0_H0 ;  /* 0x2000000dff047230 */ /* 0x001fe40000004100 */
[--C-:B-1----:R-:W-:Y:S02]  /*9730*/  HADD2.F32 R8, -RZ, R25.reuse.H0_H0 ;  /* 0x20000019ff087230 */ /* 0x102fe40000004100 */
[----:B------:R-:W-:-:S03]  /*9740*/  HADD2.F32 R25, -RZ, R25.H1_H1 ;  /* 0x30000019ff197230 */ /* 0x000fc60000004100 */
[C---:B------:R-:W-:Y:S01]  /*9750*/  FMUL.FTZ R29, R8.reuse, R21 ;  /* 0x00000015081d7220 */ /* 0x040fe20000410000 */
[-C--:B------:R-:W-:Y:S01]  /*9760*/  FMUL.FTZ R31, R8, R11.reuse ;  /* 0x0000000b081f7220 */ /* 0x080fe20000410000 */
[----:B------:R-:W-:Y:S02]  /*9770*/  HADD2.F32 R13, -RZ, R13.H1_H1 ;  /* 0x3000000dff0d7230 */ /* 0x000fe40000004100 */
[----:B------:R-:W-:Y:S01]  /*9780*/  FMUL.FTZ R32, R25, R30 ;  /* 0x0000001e19207220 */ /* 0x000fe20000410000 */
[----:B------:R-:W-:Y:S02]  /*9790*/  HADD2.F32 R8, -RZ, R28.H0_H0 ;  /* 0x2000001cff087230 */ /* 0x000fe40000004100 */
[C---:B------:R-:W-:Y:S01]  /*97a0*/  FFMA.FTZ R29, R4.reuse, R11, -R29 ;  /* 0x0000000b041d7223 */ /* 0x040fe2000001081d */
[----:B------:R-:W-:Y:S02]  /*97b0*/  HADD2.F32 R7, -RZ, R24.H0_H0 ;  /* 0x20000018ff077230 */ /* 0x000fe40000004100 */
[----:B------:R-:W-:Y:S01]  /*97c0*/  FFMA.FTZ R31, R4, R21, R31 ;  /* 0x00000015041f7223 */ /* 0x000fe2000001001f */
[----:B------:R-:W-:-:S02]  /*97d0*/  HADD2.F32 R28, -RZ, R54.H0_H0 ;  /* 0x20000036ff1c7230 */ /* 0x000fc40000004100 */
[----:B------:R-:W-:Y:S02]  /*97e0*/  HADD2.F32 R4, -RZ, R56.H0_H0 ;  /* 0x20000038ff047230 */ /* 0x000fe40000004100 */
[-C--:B------:R-:W-:Y:S01]  /*97f0*/  FFMA.FTZ R34, R13, R8.reuse, -R32 ;  /* 0x000000080d227223 */ /* 0x080fe20000010820 */
[----:B------:R-:W-:Y:S02]  /*9800*/  HADD2.F32 R3, -RZ, R12.H0_H0 ;  /* 0x2000000cff037230 */ /* 0x000fe40000004100 */
[----:B------:R-:W-:Y:S01]  /*9810*/  FMUL.FTZ R36, R25, R8 ;  /* 0x0000000819247220 */ /* 0x000fe20000410000 */
[C---:B------:R-:W-:Y:S01]  /*9820*/  FMUL.FTZ R32, R7.reuse, R28 ;  /* 0x0000001c07207220 */ /* 0x040fe20000410000 */
[----:B------:R-:W-:Y:S02]  /*9830*/  HADD2.F32 R9, -RZ, R26.H0_H0 ;  /* 0x2000001aff097230 */ /* 0x000fe40000004100 */
[----:B------:R-:W-:Y:S01]  /*9840*/  FMUL.FTZ R7, R7, R4 ;  /* 0x0000000407077220 */ /* 0x000fe20000410000 */
[----:B------:R-:W-:-:S02]  /*9850*/  HADD2.F32 R8, -RZ, R55.H0_H0 ;  /* 0x20000037ff087230 */ /* 0x000fc40000004100 */
[----:B------:R-:W-:Y:S01]  /*9860*/  FFMA.FTZ R36, R13, R30, R36 ;  /* 0x0000001e0d247223 */ /* 0x000fe20000010024 */
[C---:B------:R-:W-:Y:S01]  /*9870*/  FFMA.FTZ R32, R3.reuse, R4, -R32 ;  /* 0x0000000403207223 */ /* 0x040fe20000010820 */
[----:B------:R-:W-:Y:S02]  /*9880*/  HADD2.F32 R5, -RZ, R14.H0_H0 ;  /* 0x2000000eff057230 */ /* 0x000fe40000004100 */
[----:B------:R-:W-:Y:S01]  /*9890*/  FFMA.FTZ R13, R3, R28, R7 ;  /* 0x0000001c030d7223 */ /* 0x000fe20000010007 */
[----:B------:R-:W-:Y:S02]  /*98a0*/  HADD2.F32 R4, -RZ, R41.H0_H0 ;  /* 0x20000029ff047230 */ /* 0x000fe40000004100 */
[----:B------:R-:W-:Y:S01]  /*98b0*/  FMUL.FTZ R28, R9, R8 ;  /* 0x00000008091c7220 */ /* 0x000fe20000410000 */
[----:B------:R-:W-:Y:S02]  /*98c0*/  HADD2.F32 R10, -RZ, R27.H0_H0 ;  /* 0x2000001bff0a7230 */ /* 0x000fe40000004100 */
[----:B------:R-:W-:-:S02]  /*98d0*/  HADD2.F32 R3, -RZ, R41.H1_H1 ;  /* 0x30000029ff037230 */ /* 0x000fc40000004100 */
[----:B------:R-:W-:Y:S02]  /*98e0*/  HADD2.F32 R7, -RZ, R55.H1_H1 ;  /* 0x30000037ff077230 */ /* 0x000fe40000004100 */
[-C--:B------:R-:W-:Y:S01]  /*98f0*/  FMUL.FTZ R30, R9, R4.reuse ;  /* 0x00000004091e7220 */ /* 0x080fe20000410000 */
[----:B------:R-:W-:Y:S01]  /*9900*/  FFMA.FTZ R21, R5, R4, -R28 ;  /* 0x0000000405157223 */ /* 0x000fe2000001081c */
[----:B------:R-:W-:Y:S02]  /*9910*/  HADD2.F32 R6, -RZ, R15.H0_H0 ;  /* 0x2000000fff067230 */ /* 0x000fe40000004100 */
[----:B------:R-:W-:Y:S02]  /*9920*/  HADD2.F32 R4, -RZ, R38.H0_H0 ;  /* 0x20000026ff047230 */ /* 0x000fe40000004100 */
[C---:B------:R-:W-:Y:S01]  /*9930*/  FMUL.FTZ R9, R10.reuse, R7 ;  /* 0x000000070a097220 */ /* 0x040fe20000410000 */
[----:B------:R-:W-:Y:S02]  /*9940*/  HADD2.F32 R27, -RZ, R27.H1_H1 ;  /* 0x3000001bff1b7230 */ /* 0x000fe40000004100 */
[----:B------:R-:W-:Y:S01]  /*9950*/  FMUL.FTZ R38, R10, R3 ;  /* 0x000000030a267220 */ /* 0x000fe20000410000 */
[----:B------:R-:W-:-:S02]  /*9960*/  HADD2.F32 R28, -RZ, R33.H0_H0 ;  /* 0x20000021ff1c7230 */ /* 0x000fc40000004100 */
[----:B------:R-:W-:Y:S01]  /*9970*/  FFMA.FTZ R10, R5, R8, R30 ;  /* 0x00000008050a7223 */ /* 0x000fe2000001001e */
[----:B------:R-:W-:Y:S02]  /*9980*/  HADD2.F32 R15, -RZ, R15.H1_H1 ;  /* 0x3000000fff0f7230 */ /* 0x000fe40000004100 */
[C---:B------:R-:W-:Y:S01]  /*9990*/  FFMA.FTZ R25, R6.reuse, R3, -R9 ;  /* 0x0000000306197223 */ /* 0x040fe20000010809 */
[----:B------:R-:W-:Y:S01]  /*99a0*/  FFMA.FTZ R38, R6, R7, R38 ;  /* 0x0000000706267223 */ /* 0x000fe20000010026 */
[----:B------:R-:W-:Y:S02]  /*99b0*/  HADD2.F32 R24, -RZ, R24.H1_H1 ;  /* 0x30000018ff187230 */ /* 0x000fe40000004100 */
[C---:B------:R-:W-:Y:S01]  /*99c0*/  FMUL.FTZ R8, R27.reuse, R28 ;  /* 0x0000001c1b087220 */ /* 0x040fe20000410000 */
[----:B------:R-:W-:Y:S02]  /*99d0*/  HADD2.F32 R26, -RZ, R26.H1_H1 ;  /* 0x3000001aff1a7230 */ /* 0x000fe40000004100 */
        /* <DEDUP_REMOVED lines=27> */
.L_x_5716:
[----:B------:R-:W-:Y:S05]  /*9b90*/  BSYNC B0 ;  /* 0x0000000000007941 */ /* 0x000fea0003800000 */
.L_x_5702:
        /* <DEDUP_REMOVED lines=8> */
.L_x_5699:
[----:B---3--:R-:W3:Y:S01]  /*9c20*/  S2R R3, SR_TID.X ;  /* 0x0000000000037919 */ /* 0x008ee20000002100 */
[----:B-12---:R-:W-:Y:S01]  /*9c30*/  IMAD.U32 R4, RZ, RZ, UR37 ;  /* 0x00000025ff047e24 */ /* 0x006fe2000f8e00ff */
[----:B------:R-:W-:Y:S05]  /*9c40*/  WARPSYNC.ALL ;  /* 0x0000000000007948 */ /* 0x000fea0003800000 */
[----:B------:R-:W-:Y:S02]  /*9c50*/  ISETP.NE.AND P0, PT, R4, 0x3, PT ;  /* 0x000000030400780c */ /* 0x000fe40003f05270 */
[----:B---3--:R-:W-:-:S05]  /*9c60*/  SHF.R.U32.HI R3, RZ, 0x7, R3 ;  /* 0x00000007ff037819 */ /* 0x008fca0000011603 */
[----:B------:R-:W-:-:S05]  /*9c70*/  VIADD R3, R3, 0x8 ;  /* 0x0000000803037836 */ /* 0x000fca0000000000 */
[----:B------:R1:W-:Y:S06]  /*9c80*/  BAR.SYNC.DEFER_BLOCKING R3, 0x100 ;  /* 0x000400030000751d */ /* 0x0003ec0000010000 */
[----:B------:R-:W-:Y:S05]  /*9c90*/  @!P0 BRA `(.L_x_5726) ;  /* 0x0000000000048947 */ /* 0x000fea0003800000 */
[----:B------:R-:W-:Y:S01]  /*9ca0*/  BPT.TRAP 0x1 ;  /* 0x000000040000795c */ /* 0x000fe20000300000 */
.L_x_5726:
[----:B------:R-:W-:Y:S01]  /*9cb0*/  IMAD R173, R2, 0x8, R19 ;  /* 0x0000000802ad7824 */ /* 0x000fe200078e0213 */
[----:B------:R-:W-:-:S04]  /*9cc0*/  SHF.L.U32 R8, R23, 0x1f, RZ ;  /* 0x0000001f17087819 */ /* 0x000fc800000006ff */
[----:B------:R2:W3:Y:S01]  /*9cd0*/  SYNCS.PHASECHK.TRANS64.TRYWAIT P1, [R173+URZ+0x32430], R8 ;  /* 0x03243008ad0075a7 */ /* 0x0004e2000802017f */
[----:B------:R-:W-:Y:S05]  /*9ce0*/  @!P0 BRA `(.L_x_5727) ;  /* 0x0000000000048947 */ /* 0x000fea0003800000 */
[----:B------:R-:W-:Y:S01]  /*9cf0*/  BPT.TRAP 0x1 ;  /* 0x000000040000795c */ /* 0x000fe20000300000 */
.L_x_5727:
[----:B------:R-:W-:-:S05]  /*9d00*/  VIADD R4, R19, 0x1c400 ;  /* 0x0001c40013047836 */ /* 0x000fca0000000000 */
[----:B------:R-:W-:-:S04]  /*9d10*/  SHF.R.U32.HI R4, RZ, 0x4, R4 ;  /* 0x00000004ff047819 */ /* 0x000fc80000011604 */
[----:B------:R-:W-:-:S04]  /*9d20*/  LOP3.LUT R4, R4, 0x3fff, RZ, 0xc0, !PT ;  /* 0x00003fff04047812 */ /* 0x000fc800078ec0ff */
[----:B------:R-:W-:-:S05]  /*9d30*/  LOP3.LUT R4, R4, 0x10000, RZ, 0xfc, !PT ;  /* 0x0001000004047812 */ /* 0x000fca00078efcff */
[----:B------:R4:W-:Y:S01]  /*9d40*/  STL [R1+0x14], R4 ;  /* 0x0000140401007387 */ /* 0x0009e20000100800 */
[----:B---3--:R-:W-:Y:S05]  /*9d50*/  @P1 BRA `(.L_x_5728) ;  /* 0x0000000000081947 */ /* 0x008fea0003800000 */
[----:B------:R-:W3:Y:S02]  /*9d60*/  SYNCS.PHASECHK.TRANS64.TRYWAIT P1, [R173+URZ+0x32430], R8 ;  /* 0x03243008ad0075a7 */ /* 0x000ee4000802017f */
[----:B---3--:R-:W-:Y:S05]  /*9d70*/  @!P1 BRA `(.L_x_5729) ;  /* 0x00000188009c9947 */ /* 0x008fea0003800000 */
.L_x_5728:
[----:B----4-:R-:W4:Y:S01]  /*9d80*/  LDL R4, [R1+0x14] ;  /* 0x0000140001047983 */ /* 0x010f220000100800 */
[----:B------:R-:W-:Y:S01]  /*9d90*/  MOV R5, 0x40000040 ;  /* 0x4000004000057802 */ /* 0x000fe20000000f00 */
[----:B------:R-:W-:Y:S05]  /*9da0*/  WARPSYNC.ALL ;  /* 0x0000000000007948 */ /* 0x000fea0003800000 */
[C---:B------:R-:W-:Y:S01]  /*9db0*/  R2UR UR4, R212.reuse ;  /* 0x00000000d40472ca */ /* 0x040fe200000e0000 */
[----:B0-----:R-:W-:Y:S01]  /*9dc0*/  WARPGROUP.ARRIVE ;  /* 0x00000000000079c5 */ /* 0x001fe20000000000 */
[----:B------:R-:W-:Y:S01]  /*9dd0*/  R2UR UR5, R213 ;  /* 0x00000000d50572ca */ /* 0x000fe200000e0000 */
[----:B------:R-:W-:Y:S01]  /*9de0*/  VIADD R12, R212, 0x2 ;  /* 0x00000002d40c7836 */ /* 0x000fe20000000000 */
[----:B------:R-:W-:Y:S01]  /*9df0*/  R2UR UR7, R5 ;  /* 0x00000000050772ca */ /* 0x000fe200000e0000 */
[----:B------:R-:W-:Y:S01]  /*9e00*/  IMAD.MOV.U32 R13, RZ, RZ, 0x40000040 ;  /* 0x40000040ff0d7424 */ /* 0x000fe200078e00ff */
[----:B------:R-:W-:Y:S01]  /*9e10*/  SHF.L.U32 R0, R0, 0x1f, RZ ;  /* 0x0000001f00007819 */ /* 0x000fe200000006ff */
[----:B------:R-:W-:Y:S01]  /*9e20*/  IMAD.MOV.U32 R7, RZ, RZ, 0x40000040 ;  /* 0x40000040ff077424 */ /* 0x000fe200078e00ff */
[----:B------:R-:W-:Y:S01]  /*9e30*/  BSSY B0, `(.L_x_5730) ;  /* 0x0000027000007945 */ /* 0x000fe20003800000 */
[----:B------:R-:W-:Y:S01]  /*9e40*/  VIADD R10, R212, 0x4 ;  /* 0x00000004d40a7836 */ /* 0x000fe20000000000 */
[----:B------:R0:W-:Y:S01]  /*9e50*/  STL.64 [R1+0x8], R12 ;  /* 0x0000080c01007387 */ /* 0x0001e20000100a00 */
[----:B------:R-:W-:-:S02]  /*9e60*/  IMAD.MOV.U32 R11, RZ, RZ, 0x40000040 ;  /* 0x40000040ff0b7424 */ /* 0x000fc400078e00ff */
[----:B------:R-:W-:Y:S02]  /*9e70*/  VIADD R236, R212, 0x6 ;  /* 0x00000006d4ec7836 */ /* 0x000fe40000000000 */
[----:B------:R-:W-:Y:S01]  /*9e80*/  IMAD.MOV.U32 R237, RZ, RZ, 0x40000040 ;  /* 0x40000040ffed7424 */ /* 0x000fe200078e00ff */
[----:B------:R0:W-:Y:S01]  /*9e90*/  STL.64 [R1], R10 ;  /* 0x0000000a01007387 */ /* 0x0001e20000100a00 */
[----:B------:R-:W-:Y:S02]  /*9ea0*/  IMAD.MOV.U32 R5, RZ, RZ, 0x40000040 ;  /* 0x40000040ff057424 */ /* 0x000fe400078e00ff */
[----:B----4-:R-:W-:-:S04]  /*9eb0*/  IMAD R4, R2, 0x300, R4 ;  /* 0x0000030002047824 */ /* 0x010fc800078e0204 */
[C---:B------:R-:W-:Y:S01]  /*9ec0*/  VIADD R6, R4.reuse, 0x2 ;  /* 0x0000000204067836 */ /* 0x040fe20000000000 */
[----:B------:R-:W-:-:S13]  /*9ed0*/  R2UR UR6, R4 ;  /* 0x00000000040672ca */ /* 0x000fda00000e0000 */
[----:B------:R-:W-:Y:S01]  /*9ee0*/  HGMMA.64x96x16.F32 R24, gdesc[UR4], RZ, !UPT, gsb0 ;  /* 0x01600000041879f0 */ /* 0x000fe2000c0008ff */
[----:B------:R-:W-:Y:S02]  /*9ef0*/  R2UR UR4, R12 ;  /* 0x000000000c0472ca */ /* 0x000fe400000e0000 */
[----:B------:R-:W-:Y:S02]  /*9f00*/  R2UR UR5, R13 ;  /* 0x000000000d0572ca */ /* 0x000fe400000e0000 */
[----:B------:R-:W-:Y:S01]  /*9f10*/  R2UR UR6, R6 ;  /* 0x00000000060672ca */ /* 0x000fe200000e0000 */
[C---:B------:R-:W-:Y:S01]  /*9f20*/  VIADD R6, R4.reuse, 0x4 ;  /* 0x0000000404067836 */ /* 0x040fe20000000000 */
[----:B------:R-:W-:Y:S01]  /*9f30*/  R2UR UR7, R7 ;  /* 0x00000000070772ca */ /* 0x000fe200000e0000 */
[----:B------:R-:W-:Y:S02]  /*9f40*/  IMAD.MOV.U32 R7, RZ, RZ, 0x40000040 ;  /* 0x40000040ff077424 */ /* 0x000fe400078e00ff */
        /* <DEDUP_REMOVED lines=14> */
[----:B------:R-:W-:Y:S01]  /*a030*/  R2UR UR7, R5 ;  /* 0x00000000050772ca */ /* 0x000fe200000e0000 */
[----:B------:R-:W-:Y:S02]  /*a040*/  WARPGROUP.DEPBAR.LE gsb0, 0x0 ;  /* 0x00008000000079c5 */ /* 0x000fe40000010000 */
[----:B------:R-:W-:-:S10]  /*a050*/  WARPGROUP.ARRIVE ;  /* 0x00000000000079c5 */ /* 0x000fd40000000000 */
[----:B------:R-:W-:Y:S03]  /*a060*/  HGMMA.64x96x16.F32 R24, gdesc[UR4], R24, gsb0 ;  /* 0x01600000041879f0 */ /* 0x000fe60008000818 */
[----:B------:R-:W-:Y:S02]  /*a070*/  WARPGROUP.DEPBAR.LE gsb0, 0x0 ;  /* 0x00008000000079c5 */ /* 0x000fe40000010000 */
[----:B------:R-:W4:Y:S02]  /*a080*/  SYNCS.PHASECHK.TRANS64.TRYWAIT P1, [R19+URZ+0x32410], R0 ;  /* 0x03241000130075a7 */ /* 0x000f24000802017f */
[----:B0---4-:R-:W-:Y:S05]  /*a090*/  @!P1 BRA `(.L_x_5731) ;  /* 0x0000018400e89947 */ /* 0x011fea0003800000 */
.L_x_5993:
[----:B------:R-:W-:Y:S05]  /*a0a0*/  BSYNC B0 ;  /* 0x0000000000007941 */ /* 0x000fea0003800000 */
.L_x_5730:
[----:B------:R-:W-:Y:S05]  /*a0b0*/  @!P0 BRA `(.L_x_5732) ;  /* 0x0000000000048947 */ /* 0x000fea0003800000 */
[----:B------:R-:W-:Y:S01]  /*a0c0*/  BPT.TRAP 0x1 ;  /* 0x000000040000795c */ /* 0x000fe20000300000 */
.L_x_5732:
[----:B------:R4:W0:Y:S01]  /*a0d0*/  SYNCS.PHASECHK.TRANS64.TRYWAIT P2, [R173+URZ+0x32450], R8 ;  /* 0x03245008ad0075a7 */ /* 0x000822000804017f */
[----:B------:R-:W-:Y:S05]  /*a0e0*/  @!P0 BRA `(.L_x_5733) ;  /* 0x0000000000048947 */ /* 0x000fea0003800000 */
[----:B------:R-:W-:Y:S01]  /*a0f0*/  BPT.TRAP 0x1 ;  /* 0x000000040000795c */ /* 0x000fe20000300000 */
.L_x_5733:
[----:B0-----:R-:W0:Y:S01]  /*a100*/  S2R R0, SR_TID.X ;  /* 0x0000000000007919 */ /* 0x001e220000002100 */
[----:B------:R-:W-:Y:S01]  /*a110*/  BSSY B0, `(.L_x_5734) ;  /* 0x0000006000007945 */ /* 0x000fe20003800000 */
[----:B0-----:R-:W-:-:S04]  /*a120*/  LOP3.LUT R0, R0, 0x7f, RZ, 0xc0, !PT ;  /* 0x0000007f00007812 */ /* 0x001fc800078ec0ff */
[----:B------:R-:W-:Y:S01]  /*a130*/  ISETP.NE.AND P1, PT, R0, RZ, PT ;  /* 0x000000ff0000720c */ /* 0x000fe20003f25270 */
[----:B------:R-:W-:-:S12]  /*a140*/  @P2 BRA `(.L_x_5735) ;  /* 0x0000000000082947 */ /* 0x000fd80003800000 */
[----:B------:R-:W0:Y:S02]  /*a150*/  SYNCS.PHASECHK.TRANS64.TRYWAIT P2, [R173+URZ+0x32450], R8 ;  /* 0x03245008ad0075a7 */ /* 0x000e24000804017f */
[----:B0-----:R-:W-:Y:S05]  /*a160*/  @!P2 BRA `(.L_x_5736) ;  /* 0x0000018400c8a947 */ /* 0x001fea0003800000 */
.L_x_5735:
[----:B------:R-:W-:Y:S05]  /*a170*/  BSYNC B0 ;  /* 0x0000000000007941 */ /* 0x000fea0003800000 */
.L_x_5734:
[----:B------:R-:W-:Y:S05]  /*a180*/  WARPSYNC.ALL ;  /* 0x0000000000007948 */ /* 0x000fea0003800000 */
[----:B------:R-:W-:Y:S01]  /*a190*/  R2UR UR42, R19 ;  /* 0x00000000132a72ca */ /* 0x000fe200000e0000 */
[----:B------:R-:W-:Y:S01]  /*a1a0*/  IMAD.MOV.U32 R7, RZ, RZ, 0xc00 ;  /* 0x00000c00ff077424 */ /* 0x000fe200078e00ff */
[----:B------:R-:W-:Y:S01]  /*a1b0*/  LOP3.LUT R4, R72, 0x10000, RZ, 0xfc, !PT ;  /* 0x0001000048047812 */ /* 0x000fe200078efcff */
[----:B------:R-:W-:Y:S01]  /*a1c0*/  IMAD.MOV.U32 R5, RZ, RZ, 0x40000040 ;  /* 0x40000040ff057424 */ /* 0x000fe200078e00ff */
[----:B------:R-:W-:Y:S01]  /*a1d0*/  WARPGROUP.ARRIVE ;  /* 0x00000000000079c5 */ /* 0x000fe20000000000 */
[----:B------:R-:W-:Y:S01]  /*a1e0*/  IMAD.MOV.U32 R235, RZ, RZ, 0x40000040 ;  /* 0x40000040ffeb7424 */ /* 0x000fe200078e00ff */
[----:B------:R-:W2:Y:S01]  /*a1f0*/  LDL.LU R73, [R1+0x10] ;  /* 0x0000100001497983 */ /* 0x000ea20000300800 */
[----:B------:R-:W-:-:S02]  /*a200*/  IMAD.MOV.U32 R9, RZ, RZ, 0x40000040 ;  /* 0x40000040ff097424 */ /* 0x000fc400078e00ff */
[----:B------:R-:W-:Y:S02]  /*a210*/  IMAD.MOV.U32 R233, RZ, RZ, 0x40000040 ;  /* 0x40000040ffe97424 */ /* 0x000fe400078e00ff */
[----:B------:R-:W-:Y:S02]  /*a220*/  IMAD.MOV.U32 R231, RZ, RZ, 0x40000040 ;  /* 0x40000040ffe77424 */ /* 0x000fe400078e00ff */
[----:B------:R-:W-:Y:S01]  /*a230*/  IMAD.MOV.U32 R229, RZ, RZ, 0x40000040 ;  /* 0x40000040ffe57424 */ /* 0x000fe200078e00ff */
[----:B------:R-:W-:Y:S01]  /*a240*/  UIADD3 UR42, UR42, 0x400, URZ ;  /* 0x000004002a2a7890 */ /* 0x000fe2000fffe03f */
[C---:B------:R-:W-:Y:S01]  /*a250*/  R2UR UR4, R4.reuse ;  /* 0x00000000040472ca */ /* 0x040fe200000e0000 */
[C---:B------:R-:W-:Y:S01]  /*a260*/  VIADD R234, R4.reuse, 0x2 ;  /* 0x0000000204ea7836 */ /* 0x040fe20000000000 */
[----:B------:R-:W-:Y:S01]  /*a270*/  R2UR UR5, R5 ;  /* 0x00000000050572ca */ /* 0x000fe200000e0000 */
[----:B------:R-:W-:Y:S01]  /*a280*/  USHF.R.U32.HI UR42, URZ, 0x4, UR42 ;  /* 0x000000043f2a7899 */ /* 0x000fe2000801162a */
[----:B------:R-:W-:-:S02]  /*a290*/  VIADD R232, R4, 0x4 ;  /* 0x0000000404e87836 */ /* 0x000fc40000000000 */
[----:B------:R-:W-:Y:S01]  /*a2a0*/  IMAD.MOV.U32 R227, RZ, RZ, 0x40000040 ;  /* 0x40000040ffe37424 */ /* 0x000fe200078e00ff */
[----:B------:R-:W-:Y:S01]  /*a2b0*/  ULOP3.LUT UR42, UR42, 0x3fff, URZ, 0xc0, !UPT ;  /* 0x00003fff2a2a7892 */ /* 0x000fe2000f8ec03f */
[C---:B------:R-:W-:Y:S02]  /*a2c0*/  VIADD R230, R4.reuse, 0x6 ;  /* 0x0000000604e67836 */ /* 0x040fe40000000000 */
[----:B------:R-:W-:Y:S01]  /*a2d0*/  IMAD.MOV.U32 R225, RZ, RZ, 0x40000040 ;  /* 0x40000040ffe17424 */ /* 0x000fe200078e00ff */
[----:B------:R-:W-:Y:S01]  /*a2e0*/  ULOP3.LUT UR39, UR42, 0x10000, URZ, 0xfc, !UPT ;  /* 0x000100002a277892 */ /* 0x000fe2000f8efc3f */
[C---:B------:R-:W-:Y:S01]  /*a2f0*/  VIADD R228, R4.reuse, 0x400 ;  /* 0x0000040004e47836 */ /* 0x040fe20000000000 */
[----:B------:R-:W-:Y:S01]  /*a300*/  MOV R223, 0x40000040 ;  /* 0x4000004000df7802 */ /* 0x000fe20000000f00 */
[----:B------:R-:W-:Y:S01]  /*a310*/  VIADD R226, R4, 0x402 ;  /* 0x0000040204e27836 */ /* 0x000fe20000000000 */
[----:B------:R-:W2:Y:S01]  /*a320*/  LDL R0, [R1+0x3c] ;  /* 0x00003c0001007983 */ /* 0x000ea20000100800 */
[----:B------:R-:W-:Y:S01]  /*a330*/  IMAD.MOV.U32 R219, RZ, RZ, 0x40000040 ;  /* 0x40000040ffdb7424 */ /* 0x000fe200078e00ff */
[----:B------:R-:W0:Y:S01]  /*a340*/  LDC R74, c[0x0][0x448] ;  /* 0x00011200ff4a7b82 */ /* 0x000e220000000800 */
[----:B------:R-:W-:Y:S01]  /*a350*/  IMAD R6, R2, R7, UR39 ;  /* 0x0000002702067e24 */ /* 0x000fe2000f8e0207 */
[----:B------:R-:W2:Y:S01]  /*a360*/  LDL R78, [R1+0x1c] ;  /* 0x00001c00014e7983 */ /* 0x000ea20000100800 */
[----:B------:R-:W-:Y:S01]  /*a370*/  IMAD.MOV.U32 R7, RZ, RZ, 0x40000040 ;  /* 0x40000040ff077424 */ /* 0x000fe200078e00ff */
[----:B------:R-:W-:Y:S01]  /*a380*/  ULDC UR43, c[0x0][0xa80] ;  /* 0x0002a000002b7ab9 */ /* 0x000fe20000000800 */
[----:B------:R-:W-:Y:S01]  /*a390*/  IMAD.MOV.U32 R211, RZ, RZ, 0x40000040 ;  /* 0x40000040ffd37424 */ /* 0x000fe200078e00ff */
[----:B------:R-:W-:Y:S01]  /*a3a0*/  R2UR UR6, R6 ;  /* 0x00000000060672ca */ /* 0x000fe200000e0000 */
[C---:B------:R-:W-:Y:S01]  /*a3b0*/  VIADD R224, R4.reuse, 0x404 ;  /* 0x0000040404e07836 */ /* 0x040fe20000000000 */
[----:B------:R-:W-:Y:S01]  /*a3c0*/  R2UR UR7, R7 ;  /* 0x00000000070772ca */ /* 0x000fe200000e0000 */
[C---:B------:R-:W-:Y:S01]  /*a3d0*/  VIADD R222, R4.reuse, 0x406 ;  /* 0x0000040604de7836 */ /* 0x040fe20000000000 */
[----:B------:R-:W2:Y:S01]  /*a3e0*/  LDL R176, [R1+0x24] ;  /* 0x0000240001b07983 */ /* 0x000ea20000100800 */
[C---:B------:R-:W-:Y:S01]  /*a3f0*/  VIADD R218, R4.reuse, 0x800 ;  /* 0x0000080004da7836 */ /* 0x040fe20000000000 */
[----:B------:R-:W-:Y:S01]  /*a400*/  ULDC UR48, c[0x0][0xa80] ;  /* 0x0002a00000307ab9 */ /* 0x000fe20000000800 */
[C---:B------:R-:W-:Y:S01]  /*a410*/  VIADD R210, R4.reuse, 0x802 ;  /* 0x0000080204d27836 */ /* 0x040fe20000000000 */
[----:B------:R-:W2:Y:S01]  /*a420*/  LDL R75, [R1+0x2c] ;  /* 0x00002c00014b7983 */ /* 0x000ea20000100800 */
[----:B------:R-:W-:Y:S01]  /*a430*/  VIADD R208, R4, 0x804 ;  /* 0x0000080404d07836 */ /* 0x000fe20000000000 */
[----:B------:R-:W-:Y:S01]  /*a440*/  ULDC UR49, c[0x0][0xa80] ;  /* 0x0002a00000317ab9 */ /* 0x000fe20000000800 */
[----:B------:R-:W-:Y:S01]  /*a450*/  IMAD.MOV.U32 R209, RZ, RZ, 0x40000040 ;  /* 0x40000040ffd17424 */ /* 0x000fe200078e00ff */
[----:B------:R-:W2:Y:S03]  /*a460*/  LDL R177, [R1+0x18] ;  /* 0x0000180001b17983 */ /* 0x000ea60000100800 */
[----:B------:R-:W-:Y:S01]  /*a470*/  HGMMA.64x96x16.F32 R24, gdesc[UR4], R24, gsb0 ;  /* 0x01600000041879f0 */ /* 0x000fe20008000818 */
[----:B--234-:R-:W-:Y:S01]  /*a480*/  VIADD R8, R6, 0x2 ;  /* 0x0000000206087836 */ /* 0x01cfe20000000000 */
[----:B------:R-:W-:-:S02]  /*a490*/  R2UR UR4, R234 ;  /* 0x00000000ea0472ca */ /* 0x000fc400000e0000 */
[----:B------:R-:W-:Y:S02]  /*a4a0*/  R2UR UR5, R235 ;  /* 0x00000000eb0572ca */ /* 0x000fe400000e0000 */
[----:B------:R-:W-:Y:S02]  /*a4b0*/  R2UR UR6, R8 ;  /* 0x00000000080672ca */ /* 0x000fe400000e0000 */
[----:B------:R-:W-:Y:S01]  /*a4c0*/  R2UR UR7, R9 ;  /* 0x00000000090772ca */ /* 0x000fe200000e0000 */
[----:B------:R-:W-:Y:S01]  /*a4d0*/  IMAD.MOV.U32 R9, RZ, RZ, 0x40000040 ;  /* 0x40000040ff097424 */ /* 0x000fe200078e00ff */
[----:B------:R-:W-:Y:S01]  /*a4e0*/  IADD3 R8, R6, 0x4, RZ ;  /* 0x0000000406087810 */ /* 0x000fe20007ffe0ff */
[----:B------:R-:W-:Y:S02]  /*a4f0*/  WARPGROUP.DEPBAR.LE gsb0, 0x0 ;  /* 0x00008000000079c5 */ /* 0x000fe40000010000 */
[----:B------:R-:W-:-:S08]  /*a500*/  WARPGROUP.ARRIVE ;  /* 0x00000000000079c5 */ /* 0x000fd00000000000 */
[----:B------:R-:W-:Y:S01]  /*a510*/  HGMMA.64x96x16.F32 R24, gdesc[UR4], R24, gsb0 ;  /* 0x01600000041879f0 */ /* 0x000fe20008000818 */
[----:B------:R-:W-:Y:S02]  /*a520*/  R2UR UR4, R232 ;  /* 0x00000000e80472ca */ /* 0x000fe400000e0000 */
[----:B------:R-:W-:Y:S02]  /*a530*/  R2UR UR5, R233 ;  /* 0x00000000e90572ca */ /* 0x000fe400000e0000 */
        /* <DEDUP_REMOVED lines=75> */
[----:B------:R-:W-:-:S02]  /*a9f0*/  VIADD R8, R6, 0x606 ;  /* 0x0000060606087836 */ /* 0x000fc40000000000 */
[----:B------:R-:W-:Y:S02]  /*aa00*/  IMAD.MOV.U32 R21, RZ, RZ, 0x40000040 ;  /* 0x40000040ff157424 */ /* 0x000fe400078e00ff */
[----:B------:R-:W-:Y:S01]  /*aa10*/  IMAD.MOV.U32 R9, RZ, RZ, 0x40000040 ;  /* 0x40000040ff097424 */ /* 0x000fe200078e00ff */
[----:B------:R-:W-:Y:S02]  /*aa20*/  WARPGROUP.DEPBAR.LE gsb0, 0x0 ;  /* 0x00008000000079c5 */ /* 0x000fe40000010000 */
[----:B------:R-:W-:-:S06]  /*aa30*/  WARPGROUP.ARRIVE ;  /* 0x00000000000079c5 */ /* 0x000fcc0000000000 */
[----:B------:R-:W-:Y:S01]  /*aa40*/  HGMMA.64x96x16.F32 R24, gdesc[UR4], R24, gsb0 ;  /* 0x01600000041879f0 */ /* 0x000fe20008000818 */
[----:B------:R-:W-:Y:S02]  /*aa50*/  R2UR UR4, R20 ;  /* 0x00000000140472ca */ /* 0x000fe400000e0000 */
[----:B------:R-:W-:Y:S02]  /*aa60*/  R2UR UR5, R21 ;  /* 0x00000000150572ca */ /* 0x000fe400000e0000 */
[----:B------:R-:W-:Y:S02]  /*aa70*/  R2UR UR6, R8 ;  /* 0x00000000080672ca */ /* 0x000fe400000e0000 */
[----:B------:R-:W-:Y:S01]  /*aa80*/  R2UR UR7, R9 ;  /* 0x00000000090772ca */ /* 0x000fe200000e0000 */
[----:B------:R-:W-:Y:S01]  /*aa90*/  VIADD R14, R4, 0xc00 ;  /* 0x00000c00040e7836 */ /* 0x000fe20000000000 */
[----:B------:R-:W-:Y:S01]  /*aaa0*/  MOV R9, 0x40000040 ;  /* 0x4000004000097802 */ /* 0x000fe20000000f00 */
[----:B------:R-:W-:-:S02]  /*aab0*/  VIADD R8, R6, 0x900 ;  /* 0x0000090006087836 */ /* 0x000fc40000000000 */
        /* <DEDUP_REMOVED lines=40> */
[----:B------:R-:W-:Y:S02]  /*ad40*/  R2UR UR7, R7 ;  /* 0x00000000070772ca */ /* 0x000fe400000e0000 */
[----:B0-----:R-:W-:Y:S02]  /*ad50*/  ISETP.NE.AND P5, PT, R74, 0x1, PT ;  /* 0x000000014a00780c */ /* 0x001fe40003fa5270 */
[----:B------:R-:W-:-:S11]  /*ad60*/  LOP3.LUT R73, R73, 0xfffffff7, RZ, 0xc0, !PT ;  /* 0xfffffff749497812 */ /* 0x000fd600078ec0ff */
[----:B------:R-:W-:Y:S01]  /*ad70*/  @P5 LOP3.LUT R73, R73, 0x8, RZ, 0xfc, !PT ;  /* 0x0000000849495812 */ /* 0x000fe200078efcff */
[----:B------:R-:W0:Y:S04]  /*ad80*/  @P5 LDC R7, c[0x0][0x44c] ;  /* 0x00011300ff075b82 */ /* 0x000e280000000800 */
[----:B------:R2:W-:Y:S01]  /*ad90*/  STL [R1+0x10], R73 ;  /* 0x0000104901007387 */ /* 0x0005e20000100800 */
[----:B------:R-:W-:Y:S01]  /*ada0*/  IMAD.IADD R6, R0, 0x1, R78 ;  /* 0x0000000100067824 */ /* 0x000fe200078e024e */
[----:B------:R-:W-:Y:S02]  /*adb0*/  WARPGROUP.DEPBAR.LE gsb0, 0x0 ;  /* 0x00008000000079c5 */ /* 0x000fe40000010000 */
[----:B------:R-:W-:Y:S01]  /*adc0*/  WARPGROUP.ARRIVE ;  /* 0x00000000000079c5 */ /* 0x000fe20000000000 */
[----:B--2---:R-:W2:Y:S01]  /*add0*/  @P5 LDC R73, c[0x0][0x450] ;  /* 0x00011400ff495b82 */ /* 0x004ea20000000800 */
[----:B------:R-:W-:-:S04]  /*ade0*/  IMAD R74, R215, -0x60, R176 ;  /* 0xffffffa0d74a7824 */ /* 0x000fc800078e02b0 */
[----:B------:R-:W3:Y:S01]  /*adf0*/  S2R R80, SR_TID.X ;  /* 0x0000000000507919 */ /* 0x000ee20000002100 */
[----:B------:R-:W-:Y:S01]  /*ae00*/  HGMMA.64x96x16.F32 R24, gdesc[UR4], R24, gsb0 ;  /* 0x01600000041879f0 */ /* 0x000fe20008000818 */
[----:B0-----:R-:W-:Y:S01]  /*ae10*/  @P5 IMAD.HI.U32 R0, R6, R7, RZ ;  /* 0x0000000706005227 */ /* 0x001fe200078e00ff */
[----:B------:R-:W-:Y:S01]  /*ae20*/  ULOP3.LUT UR42, UR42, 0x3000000, URZ, 0xfc, !UPT ;  /* 0x030000002a2a7892 */ /* 0x000fe2000f8efc3f */
[----:B------:R-:W4:Y:S03]  /*ae30*/  LDL R175, [R1+0x30] ;  /* 0x0000300001af7983 */ /* 0x000f260000100800 */
[----:B--2---:R-:W-:-:S05]  /*ae40*/  @P5 SHF.R.U32.HI R6, RZ, R73, R0 ;  /* 0x00000049ff065219 */ /* 0x004fca0000011600 */
[----:B------:R-:W0:Y:S01]  /*ae50*/  SHFL.IDX PT, R0, R6, RZ, 0x1c1f ;  /* 0x001c1fff06007589 */ /* 0x000e2200000e0000 */
[C-C-:B------:R-:W-:Y:S02]  /*ae60*/  IADD3 R83, -R75.reuse, 0x61, R74.reuse ;  /* 0x000000614b537810 */ /* 0x140fe40007ffe14a */
[----:B------:R-:W-:-:S03]  /*ae70*/  IADD3 R74, -R75, 0x60, R74 ;  /* 0x000000604b4a7810 */ /* 0x000fc60007ffe14a */
[----:B------:R-:W-:-:S05]  /*ae80*/  IMAD.IADD R83, R83, 0x1, -R177 ;  /* 0x0000000153537824 */ /* 0x000fca00078e0ab1 */
[----:B0-----:R-:W-:-:S04]  /*ae90*/  VIADDMNMX R0, R0, R83, R74, PT ;  /* 0x0000005300007246 */ /* 0x001fc8000380014a */
[C---:B------:R-:W-:Y:S02]  /*aea0*/  ISETP.GT.AND P3, PT, R0.reuse, RZ, PT ;  /* 0x000000ff0000720c */ /* 0x040fe40003f64270 */
[C---:B------:R-:W-:Y:S02]  /*aeb0*/  ISETP.GT.AND P4, PT, R0.reuse, 0x1, PT ;  /* 0x000000010000780c */ /* 0x040fe40003f84270 */
[----:B------:R-:W-:Y:S01]  /*aec0*/  ISETP.GT.AND P2, PT, R0, 0x8, PT ;  /* 0x000000080000780c */ /* 0x000fe20003f44270 */
[----:B------:R-:W-:Y:S02]  /*aed0*/  WARPGROUP.DEPBAR.LE gsb0, 0x0 ;  /* 0x00008000000079c5 */ /* 0x000fe40000010000 */
[----:B------:R-:W-:Y:S02]  /*aee0*/  FSEL R81, R24, -INF , P3 ;  /* 0xff80000018517808 */ /* 0x000fe40001800000 */
        /* <DEDUP_REMOVED lines=64> */
[----:B------:R-:W-:Y:S02]  /*b2f0*/  FSEL R69, R69, -INF , P3 ;  /* 0xff80000045457808 */ /* 0x000fe40001800000 */
[----:B------:R-:W-:-:S04]  /*b300*/  FMNMX.FTZ R0, R68, R25, !PT ;  /* 0x0000001944007209 */ /* 0x000fc80007810000 */
[----:B------:R-:W-:-:S05]  /*b310*/  FMNMX.FTZ R24, R69, R0, !PT ;  /* 0x0000000045187209 */ /* 0x000fca0007810000 */
[----:B------:R-:W0:Y:S04]  /*b320*/  SHFL.BFLY PT, R25, R24, 0x2, 0x1f ;  /* 0x0c401f0018197f89 */ /* 0x000e2800000e0000 */
[----:B------:R-:W2:Y:S01]  /*b330*/  SHFL.IDX PT, R6, R6, 0x1, 0x1c1f ;  /* 0x003c1f0006067f89 */ /* 0x000ea200000e0000 */
[----:B0-----:R-:W-:-:S05]  /*b340*/  FMNMX.FTZ R25, R24, R25, !PT ;  /* 0x0000001918197209 */ /* 0x001fca0007810000 */
[----:B------:R-:W0:Y:S01]  /*b350*/  SHFL.BFLY PT, R0, R25, 0x1, 0x1f ;  /* 0x0c201f0019007f89 */ /* 0x000e2200000e0000 */
[----:B--2---:R-:W-:-:S04]  /*b360*/  VIADDMNMX R74, R6, R83, R74, PT ;  /* 0x00000053064a7246 */ /* 0x004fc8000380014a */
[C---:B------:R-:W-:Y:S02]  /*b370*/  ISETP.GT.AND P3, PT, R74.reuse, RZ, PT ;  /* 0x000000ff4a00720c */ /* 0x040fe40003f64270 */
[C---:B------:R-:W-:Y:S02]  /*b380*/  ISETP.GT.AND P4, PT, R74.reuse, 0x1, PT ;  /* 0x000000014a00780c */ /* 0x040fe40003f84270 */
[----:B------:R-:W-:Y:S02]  /*b390*/  ISETP.GT.AND P2, PT, R74, 0x8, PT ;  /* 0x000000084a00780c */ /* 0x000fe40003f44270 */
[----:B------:R-:W-:Y:S02]  /*b3a0*/  FSEL R26, R26, -INF , P3 ;  /* 0xff8000001a1a7808 */ /* 0x000fe40001800000 */
[----:B------:R-:W-:Y:S02]  /*b3b0*/  FSEL R27, R27, -INF , P4 ;  /* 0xff8000001b1b7808 */ /* 0x000fe40002000000 */
[----:B------:R-:W-:-:S02]  /*b3c0*/  ISETP.GT.AND P3, PT, R74, 0x9, PT ;  /* 0x000000094a00780c */ /* 0x000fc40003f64270 */
[----:B------:R-:W-:Y:S02]  /*b3d0*/  FSEL R30, R30, -INF , P2 ;  /* 0xff8000001e1e7808 */ /* 0x000fe40001000000 */
[----:B------:R-:W-:Y:S02]  /*b3e0*/  ISETP.GT.AND P2, PT, R74, 0x10, PT ;  /* 0x000000104a00780c */ /* 0x000fe40003f44270 */
[----:B0-----:R-:W-:Y:S02]  /*b3f0*/  FMNMX.FTZ R0, R25, R0, !PT ;  /* 0x0000000019007209 */ /* 0x001fe40007810000 */
[----:B------:R-:W-:Y:S02]  /*b400*/  FMNMX.FTZ R25, R26, R27, !PT ;  /* 0x0000001b1a197209 */ /* 0x000fe40007810000 */
        /* <DEDUP_REMOVED lines=13> */
[----:B------:R-:W-:Y:S01]  /*b4e0*/  FMNMX.FTZ R28, R38, R33, !PT ;  /* 0x00000021261c7209 */ /* 0x000fe20007810000 */
[----:B------:R-:W-:Y:S01]  /*b4f0*/  FMUL.FTZ R6, R0, UR43 ;  /* 0x0000002b00067c20 */ /* 0x000fe20008410000 */
[----:B------:R-:W-:-:S02]  /*b500*/  ISETP.GT.AND P3, PT, R74, 0x21, PT ;  /* 0x000000214a00780c */ /* 0x000fc40003f64270 */
[----:B------:R-:W-:Y:S02]  /*b510*/  FSEL R42, R42, -INF , P2 ;  /* 0xff8000002a2a7808 */ /* 0x000fe40001000000 */
[----:B------:R-:W-:Y:S02]  /*b520*/  FMNMX.FTZ R33, R39, R28, !PT ;  /* 0x0000001c27217209 */ /* 0x000fe40007810000 */
[----:B------:R-:W-:Y:S02]  /*b530*/  FSETP.NEU.FTZ.AND P4, PT, R0, -INF , PT ;  /* 0xff8000000000780b */ /* 0x000fe40003f9d000 */
[----:B------:R-:W-:Y:S02]  /*b540*/  ISETP.GT.AND P2, PT, R74, 0x28, PT ;  /* 0x000000284a00780c */ /* 0x000fe40003f44270 */
[----:B------:R-:W-:Y:S02]  /*b550*/  FSEL R28, R43, -INF , P3 ;  /* 0xff8000002b1c7808 */ /* 0x000fe40001800000 */
[----:B------:R-:W-:-:S02]  /*b560*/  FMNMX.FTZ R33, R42, R33, !PT ;  /* 0x000000212a217209 */ /* 0x000fc40007810000 */
[----:B------:R-:W-:Y:S02]  /*b570*/  FSEL R6, R6, RZ, P4 ;  /* 0x000000ff06067208 */ /* 0x000fe40002000000 */
[----:B------:R-:W-:Y:S02]  /*b580*/  ISETP.GT.AND P3, PT, R74, 0x29, PT ;  /* 0x000000294a00780c */ /* 0x000fe40003f64270 */
[----:B------:R-:W-:Y:S02]  /*b590*/  FSEL R46, R46, -INF , P2 ;  /* 0xff8000002e2e7808 */ /* 0x000fe40001000000 */
[----:B------:R-:W-:Y:S01]  /*b5a0*/  FMNMX.FTZ R35, R28, R33, !PT ;  /* 0x000000211c237209 */ /* 0x000fe20007810000 */
[----:B------:R-:W-:Y:S01]  /*b5b0*/  FFMA.FTZ R36, R29, UR43, -R6 ;  /* 0x0000002b1d247c23 */ /* 0x000fe20008010806 */
        /* <DEDUP_REMOVED lines=12> */
[----:B------:R0:W-:Y:S01]  /*b680*/  MUFU.EX2 R33, R36 ;  /* 0x0000002400217308 */ /* 0x0001e20000000800 */
[----:B------:R-:W-:Y:S02]  /*b690*/  ISETP.GT.AND P2, PT, R74, 0x40, PT ;  /* 0x000000404a00780c */ /* 0x000fe40003f44270 */
[----:B------:R-:W-:-:S02]  /*b6a0*/  FMNMX.FTZ R43, R54, R43, !PT ;  /* 0x0000002b362b7209 */ /* 0x000fc40007810000 */
[----:B------:R-:W-:Y:S02]  /*b6b0*/  FSEL R58, R58, -INF , P2 ;  /* 0xff8000003a3a7808 */ /* 0x000fe40001000000 */
[----:B0-----:R-:W-:Y:S02]  /*b6c0*/  FSEL R36, R55, -INF , P3 ;  /* 0xff80000037247808 */ /* 0x001fe40001800000 */
[----:B------:R-:W-:Y:S02]  /*b6d0*/  ISETP.GT.AND P3, PT, R74, 0x41, PT ;  /* 0x000000414a00780c */ /* 0x000fe40003f64270 */
        /* <DEDUP_REMOVED lines=9> */
[----:B------:R-:W-:Y:S01]  /*b770*/  FMNMX.FTZ R76, R62, R43, !PT ;  /* 0x0000002b3e4c7209 */ /* 0x000fe20007810000 */
[--C-:B------:R-:W-:Y:S01]  /*b780*/  FFMA.FTZ R154, R7, UR43, -R6.reuse ;  /* 0x0000002b079a7c23 */ /* 0x100fe20008010806 */
        /* <DEDUP_REMOVED lines=10> */
[----:B------:R-:W-:Y:S02]  /*b830*/  FSEL R71, R71, -INF , P3 ;  /* 0xff80000047477808 */ /* 0x000fe40001800000 */
[----:B------:R-:W-:-:S04]  /*b840*/  FMNMX.FTZ R40, R70, R7, !PT ;  /* 0x0000000746287209 */ /* 0x000fc80007810000 */
[----:B------:R-:W-:-:S05]  /*b850*/  FMNMX.FTZ R40, R71, R40, !PT ;  /* 0x0000002847287209 */ /* 0x000fca0007810000 */
[----:B------:R-:W0:Y:S01]  /*b860*/  SHFL.BFLY PT, R7, R40, 0x2, 0x1f ;  /* 0x0c401f0028077f89 */ /* 0x000e2200000e0000 */
[----:B------:R-:W-:Y:S01]  /*b870*/  FFMA.FTZ R47, R41, UR43, -R6 ;  /* 0x0000002b292f7c23 */ /* 0x000fe20008010806 */
[----:B0-----:R-:W-:-:S05]  /*b880*/  FMNMX.FTZ R41, R40, R7, !PT ;  /* 0x0000000728297209 */ /* 0x001fca0007810000 */
[----:B------:R-:W0:Y:S01]  /*b890*/  SHFL.BFLY PT, R40, R41, 0x1, 0x1f ;  /* 0x0c201f0029287f89 */ /* 0x000e2200000e0000 */
[--C-:B------:R-:W-:Y:S01]  /*b8a0*/  FFMA.FTZ R43, R53, UR43, -R6.reuse ;  /* 0x0000002b352b7c23 */ /* 0x100fe20008010806 */
[--C-:B------:R-:W-:Y:S01]  /*b8b0*/  FFMA.FTZ R204, R81, UR43, -R6.reuse ;  /* 0x0000002b51cc7c23 */ /* 0x100fe20008010806 */
[----:B------:R-:W-:Y:S01]  /*b8c0*/  FFMA.FTZ R31, R79, UR43, -R6 ;  /* 0x0000002b4f1f7c23 */ /* 0x000fe20008010806 */
[----:B0-----:R-:W-:-:S04]  /*b8d0*/  FMNMX.FTZ R7, R41, R40, !PT ;  /* 0x0000002829077209 */ /* 0x001fc80007810000 */
[C---:B------:R-:W-:Y:S01]  /*b8e0*/  FSETP.NEU.FTZ.AND P2, PT, R7.reuse, -INF , PT ;  /* 0xff8000000700780b */ /* 0x040fe20003f5d000 */
[----:B------:R-:W-:-:S05]  /*b8f0*/  FMUL.FTZ R53, R7, UR43 ;  /* 0x0000002b07357c20 */ /* 0x000fca0008410000 */
[----:B------:R-:W-:-:S05]  /*b900*/  FSEL R53, R53, RZ, P2 ;  /* 0x000000ff35357208 */ /* 0x000fca0001000000 */
[--C-:B------:R-:W-:Y:S02]  /*b910*/  FFMA.FTZ R40, R25, UR43, -R53.reuse ;  /* 0x0000002b19287c23 */ /* 0x100fe40008010835 */
[----:B------:R-:W0:Y:S01]  /*b920*/  @P5 LDC R25, c[0x0][0x44c] ;  /* 0x00011300ff195b82 */ /* 0x000e220000000800 */
[----:B------:R-:W-:Y:S01]  /*b930*/  FFMA.FTZ R205, R26, UR43, -R53 ;  /* 0x0000002b1acd7c23 */ /* 0x000fe20008010835 */
[--C-:B------:R-:W-:Y:S01]  /*b940*/  FFMA.FTZ R59, R45, UR43, -R6.reuse ;  /* 0x0000002b2d3b7c23 */ /* 0x100fe20008010806 */
[--C-:B------:R-:W-:Y:S01]  /*b950*/  FFMA.FTZ R55, R49, UR43, -R6.reuse ;  /* 0x0000002b31377c23 */ /* 0x100fe20008010806 */
[--C-:B------:R-:W-:Y:S01]  /*b960*/  FFMA.FTZ R206, R77, UR43, -R6.reuse ;  /* 0x0000002b4dce7c23 */ /* 0x100fe20008010806 */
[----:B-----5:R-:W-:-:S03]  /*b970*/  FFMA.FTZ R152, R75, UR43, -R6 ;  /* 0x0000002b4b987c23 */ /* 0x020fc60008010806 */
[----:B------:R-:W2:Y:S01]  /*b980*/  @P5 LDC R26, c[0x0][0x450] ;  /* 0x00011400ff1a5b82 */ /* 0x000ea20000000800 */
        /* <DEDUP_REMOVED lines=13> */
[--C-:B------:R-:W-:Y:S01]  /*ba60*/  FFMA.FTZ R6, R27, UR43, -R53.reuse ;  /* 0x0000002b1b067c23 */ /* 0x100fe20008010835 */
[----:B------:R-:W-:Y:S01]  /*ba70*/  MUFU.EX2 R204, R204 ;  /* 0x000000cc00cc7308 */ /* 0x000fe20000000800 */
[--C-:B------:R-:W-:Y:S01]  /*ba80*/  FFMA.FTZ R207, R30, UR43, -R53.reuse ;  /* 0x0000002b1ecf7c23 */ /* 0x100fe20008010835 */
[----:B------:R-:W-:Y:S01]  /*ba90*/  FFMA.FTZ R30, R24, UR43, -R53 ;  /* 0x0000002b181e7c23 */ /* 0x000fe20008010835 */
[----:B---3--:R-:W-:-:S05]  /*baa0*/  SHF.R.U32.HI R80, RZ, 0x7, R80 ;  /* 0x00000007ff507819 */ /* 0x008fca0000011650 */
[----:B------:R-:W1:Y:S01]  /*bab0*/  MUFU.EX2 R31, R31 ;  /* 0x0000001f001f7308 */ /* 0x000e620000000800 */
[----:B------:R-:W-:Y:S01]  /*bac0*/  @!P1 VIADD R24, R173, 0x32440 ;  /* 0x00032440ad189836 */ /* 0x000fe20000000000 */
[----:B------:R-:W-:-:S06]  /*bad0*/  IADD3 R172, -R80, 0xb, RZ ;  /* 0x0000000b50ac7810 */ /* 0x000fcc0007ffe1ff */
[----:B------:R-:W-:Y:S01]  /*bae0*/  MUFU.EX2 R206, R206 ;  /* 0x000000ce00ce7308 */ /* 0x000fe20000000800 */
[----:B------:R-:W-:-:S07]  /*baf0*/  FFMA.FTZ R153, R34, UR43, -R53 ;  /* 0x0000002b22997c23 */ /* 0x000fce0008010835 */
[----:B------:R-:W-:Y:S01]  /*bb00*/  MUFU.EX2 R205, R205 ;  /* 0x000000cd00cd7308 */ /* 0x000fe20000000800 */
[----:B------:R-:W-:Y:S01]  /*bb10*/  @!P1 PRMT R24, RZ, 0x654, R24 ;  /* 0x00000654ff189816 */ /* 0x000fe20000000018 */
[----:B0-----:R-:W-:Y:S01]  /*bb20*/  @P5 IMAD.HI.U32 R25, R78, R25, RZ ;  /* 0x000000194e195227 */ /* 0x001fe200078e00ff */
[----:B------:R0:W-:Y:S06]  /*bb30*/  BAR.ARV R172, 0x100 ;  /* 0x000400ac0000751d */ /* 0x0001ec0000002000 */
[----:B------:R-:W3:Y:S01]  /*bb40*/  MUFU.EX2 R6, R6 ;  /* 0x0000000600067308 */ /* 0x000ee20000000800 */
[----:B------:R4:W-:Y:S01]  /*bb50*/  @!P1 SYNCS.ARRIVE.TRANS64.RED.A1T0 RZ, [R24+URZ], RZ ;  /* 0x000000ff18ff99a7 */ /* 0x0009e2000810043f */
[----:B------:R1:W-:Y:S06]  /*bb60*/  BAR.SYNC.DEFER_BLOCKING R3, 0x100 ;  /* 0x000400030000751d */ /* 0x0003ec0000010000 */
[----:B------:R-:W0:Y:S01]  /*bb70*/  MUFU.EX2 R207, R207 ;  /* 0x000000cf00cf7308 */ /* 0x000e220000000800 */
[----:B------:R-:W-:-:S02]  /*bb80*/  IMAD.MOV.U32 R27, RZ, RZ, 0xc00 ;  /* 0x00000c00ff1b7424 */ /* 0x000fc400078e00ff */
[----:B-1----:R-:W-:Y:S01]  /*bb90*/  FADD.FTZ R3, R204, R31 ;  /* 0x0000001fcc037221 */ /* 0x002fe20000010000 */
[----:B------:R-:W-:-:S04]  /*bba0*/  IMAD.MOV.U32 R174, RZ, RZ, R78 ;  /* 0x000000ffffae7224 */ /* 0x000fc800078e004e */
[----:B------:R-:W-:Y:S01]  /*bbb0*/  MUFU.EX2 R152, R152 ;  /* 0x0000009800987308 */ /* 0x000fe20000000800 */
[----:B------:R-:W-:Y:S01]  /*bbc0*/  FFMA.FTZ R155, R38, UR43, -R53 ;  /* 0x0000002b269b7c23 */ /* 0x000fe20008010835 */
[----:B--2---:R-:W-:-:S06]  /*bbd0*/  @P5 SHF.R.U32.HI R174, RZ, R26, R25 ;  /* 0x0000001affae5219 */ /* 0x004fcc0000011619 */
[----:B------:R-:W1:Y:S01]  /*bbe0*/  MUFU.EX2 R30, R30 ;  /* 0x0000001e001e7308 */ /* 0x000e620000000800 */
[----:B------:R-:W-:Y:S02]  /*bbf0*/  IMAD.MOV.U32 R25, RZ, RZ, 0x40000040 ;  /* 0x40000040ff197424 */ /* 0x000fe400078e00ff */
[----:B------:R-:W-:Y:S01]  /*bc00*/  FFMA.FTZ R159, R46, UR43, -R53 ;  /* 0x0000002b2e9f7c23 */ /* 0x000fe20008010835 */
[----:B----4-:R-:W-:-:S04]  /*bc10*/  IMAD R24, R2, R27, UR42 ;  /* 0x0000002a02187e24 */ /* 0x010fc8000f8e021b */
[----:B------:R-:W-:Y:S01]  /*bc20*/  MUFU.EX2 R35, R73 ;  /* 0x0000004900237308 */ /* 0x000fe20000000800 */
[----:B---3--:R-:W-:Y:S01]  /*bc30*/  FADD.FTZ R44, R205, R6 ;  /* 0x00000006cd2c7221 */ /* 0x008fe20000010000 */
[----:B------:R-:W-:-:S06]  /*bc40*/  FADD.FTZ R46, R206, R3 ;  /* 0x00000003ce2e7221 */ /* 0x000fcc0000010000 */
[----:B------:R-:W2:Y:S01]  /*bc50*/  MUFU.EX2 R153, R153 ;  /* 0x0000009900997308 */ /* 0x000ea20000000800 */
[--C-:B------:R-:W-:Y:S01]  /*bc60*/  FFMA.FTZ R34, R39, UR43, -R53.reuse ;  /* 0x0000002b27227c23 */ /* 0x100fe20008010835 */
[----:B------:R-:W-:Y:S01]  /*bc70*/  FFMA.FTZ R38, R28, UR43, -R53 ;  /* 0x0000002b1c267c23 */ /* 0x000fe20008010835 */
[----:B------:R-:W-:-:S05]  /*bc80*/  R2UR UR7, R25 ;  /* 0x00000000190772ca */ /* 0x000fca00000e0000 */
[----:B------:R-:W-:Y:S01]  /*bc90*/  MUFU.EX2 R154, R154 ;  /* 0x0000009a009a7308 */ /* 0x000fe20000000800 */
[----:B------:R-:W-:Y:S02]  /*bca0*/  VIADD R28, R24, 0x80 ;  /* 0x00000080181c7836 */ /* 0x000fe40000000000 */
[----:B0-----:R-:W-:Y:S01]  /*bcb0*/  FADD.FTZ R3, R207, R44 ;  /* 0x0000002ccf037221 */ /* 0x001fe20000010000 */
[----:B------:R-:W-:-:S04]  /*bcc0*/  FADD.FTZ R25, R33, R46 ;  /* 0x0000002e21197221 */ /* 0x000fc80000010000 */
[----:B------:R-:W0:Y:S01]  /*bcd0*/  MUFU.EX2 R40, R40 ;  /* 0x0000002800287308 */ /* 0x000e220000000800 */
[----:B------:R-:W-:Y:S01]  /*bce0*/  FFMA.FTZ R157, R42, UR43, -R53 ;  /* 0x0000002b2a9d7c23 */ /* 0x000fe20008010835 */
[----:B-1----:R-:W-:Y:S01]  /*bcf0*/  FADD.FTZ R44, R30, R3 ;  /* 0x000000031e2c7221 */ /* 0x002fe20000010000 */
[----:B------:R-:W-:-:S05]  /*bd00*/  FADD.FTZ R46, R152, R25 ;  /* 0x00000019982e7221 */ /* 0x000fca0000010000 */
[----:B------:R-:W-:Y:S01]  /*bd10*/  MUFU.EX2 R37, R37 ;  /* 0x0000002500257308 */ /* 0x000fe20000000800 */
[----:B------:R-:W-:-:S07]  /*bd20*/  R2UR UR10, R28 ;  /* 0x000000001c0a72ca */ /* 0x000fce00000e0000 */
[----:B------:R-:W1:Y:S01]  /*bd30*/  MUFU.EX2 R155, R155 ;  /* 0x0000009b009b7308 */ /* 0x000e620000000800 */
[C---:B------:R-:W-:Y:S02]  /*bd40*/  VIADD R28, R24.reuse, 0x180 ;  /* 0x00000180181c7836 */ /* 0x040fe40000000000 */
[----:B--2---:R-:W-:Y:S01]  /*bd50*/  FADD.FTZ R3, R153, R44 ;  /* 0x0000002c99037221 */ /* 0x004fe20000010000 */
[----:B------:R-:W-:-:S04]  /*bd60*/  VIADD R26, R24, 0x100 ;  /* 0x00000100181a7836 */ /* 0x000fc80000000000 */
[----:B------:R-:W-:Y:S01]  /*bd70*/  MUFU.EX2 R156, R156 ;  /* 0x0000009c009c7308 */ /* 0x000fe20000000800 */
[----:B------:R-:W-:-:S07]  /*bd80*/  FADD.FTZ R25, R35, R46 ;  /* 0x0000002e23197221 */ /* 0x000fce0000010000 */
[----:B------:R-:W2:Y:S01]  /*bd90*/  MUFU.EX2 R34, R34 ;  /* 0x0000002200227308 */ /* 0x000ea20000000800 */
[----:B------:R-:W-:Y:S01]  /*bda0*/  R2UR UR18, R28 ;  /* 0x000000001c1272ca */ /* 0x000fe200000e0000 */
[----:B0-----:R-:W-:Y:S01]  /*bdb0*/  FADD.FTZ R44, R40, R3 ;  /* 0x00000003282c7221 */ /* 0x001fe20000010000 */
[----:B------:R-:W-:-:S05]  /*bdc0*/  FADD.FTZ R28, R154, R25 ;  /* 0x000000199a1c7221 */ /* 0x000fca0000010000 */
[----:B------:R-:W0:Y:S01]  /*bdd0*/  MUFU.EX2 R157, R157 ;  /* 0x0000009d009d7308 */ /* 0x000e220000000800 */
[----:B------:R-:W-:Y:S01]  /*bde0*/  FFMA.FTZ R42, R29, UR43, -R53 ;  /* 0x0000002b1d2a7c23 */ /* 0x000fe20008010835 */
[----:B------:R-:W-:Y:S01]  /*bdf0*/  R2UR UR14, R26 ;  /* 0x000000001a0e72ca */ /* 0x000fe200000e0000 */
[----:B------:R-:W-:-:S05]  /*be00*/  VIADD R26, R24, 0x200 ;  /* 0x00000200181a7836 */ /* 0x000fca0000000000 */
[----:B------:R-:W3:Y:S01]  /*be10*/  MUFU.EX2 R47, R47 ;  /* 0x0000002f002f7308 */ /* 0x000ee20000000800 */
[----:B-1----:R-:W-:Y:S01]  /*be20*/  FADD.FTZ R3, R155, R44 ;  /* 0x0000002c9b037221 */ /* 0x002fe20000010000 */
[----:B------:R-:W-:-:S06]  /*be30*/  FADD.FTZ R25, R37, R28 ;  /* 0x0000001c25197221 */ /* 0x000fcc0000010000 */
[----:B------:R-:W1:Y:S01]  /*be40*/  MUFU.EX2 R38, R38 ;  /* 0x0000002600267308 */ /* 0x000e620000000800 */
[----:B------:R-:W-:Y:S01]  /*be50*/  FFMA.FTZ R161, R50, UR43, -R53 ;  /* 0x0000002b32a17c23 */ /* 0x000fe20008010835 */
[----:B------:R-:W-:-:S06]  /*be60*/  R2UR UR22, R26 ;  /* 0x000000001a1672ca */ /* 0x000fcc00000e0000 */
[----:B------:R-:W4:Y:S01]  /*be70*/  MUFU.EX2 R158, R158 ;  /* 0x0000009e009e7308 */ /* 0x000f220000000800 */
[----:B--2---:R-:W-:Y:S01]  /*be80*/  FADD.FTZ R28, R34, R3 ;  /* 0x00000003221c7221 */ /* 0x004fe20000010000 */
[----:B------:R-:W-:-:S06]  /*be90*/  FADD.FTZ R26, R156, R25 ;  /* 0x000000199c1a7221 */ /* 0x000fcc0000010000 */
[----:B------:R-:W2:Y:S01]  /*bea0*/  MUFU.EX2 R159, R159 ;  /* 0x0000009f009f7308 */ /* 0x000ea20000000800 */
[----:B------:R-:W-:Y:S01]  /*beb0*/  FFMA.FTZ R32, R32, UR43, -R53 ;  /* 0x0000002b20207c23 */ /* 0x000fe20008010835 */
[----:B------:R-:W-:Y:S01]  /*bec0*/  R2UR UR6, R24 ;  /* 0x00000000180672ca */ /* 0x000fe200000e0000 */
[----:B------:R-:W-:-:S05]  /*bed0*/  IMAD.MOV.U32 R25, RZ, RZ, 0x40000040 ;  /* 0x40000040ff197424 */ /* 0x000fca00078e00ff */
[----:B------:R-:W2:Y:S01]  /*bee0*/  MUFU.EX2 R59, R59 ;  /* 0x0000003b003b7308 */ /* 0x000ea20000000800 */
[----:B------:R-:W-:Y:S02]  /*bef0*/  VIADD R24, R24, 0x280 ;  /* 0x0000028018187836 */ /* 0x000fe40000000000 */
[----:B0-----:R-:W-:-:S05]  /*bf00*/  FADD.FTZ R3, R157, R28 ;  /* 0x0000001c9d037221 */ /* 0x001fca0000010000 */
[----:B------:R-:W0:Y:S01]  /*bf10*/  MUFU.EX2 R42, R42 ;  /* 0x0000002a002a7308 */ /* 0x000e220000000800 */
[----:B------:R-:W-:Y:S01]  /*bf20*/  FFMA.FTZ R163, R54, UR43, -R53 ;  /* 0x0000002b36a37c23 */ /* 0x000fe20008010835 */
[----:B------:R-:W-:Y:S01]  /*bf30*/  R2UR UR27, R25 ;  /* 0x00000000191b72ca */ /* 0x000fe200000e0000 */
[----:B---3--:R-:W-:-:S05]  /*bf40*/  FADD.FTZ R25, R47, R26 ;  /* 0x0000001a2f197221 */ /* 0x008fca0000010000 */
[----:B------:R-:W3:Y:S01]  /*bf50*/  MUFU.EX2 R160, R160 ;  /* 0x000000a000a07308 */ /* 0x000ee20000000800 */
[----:B------:R-:W-:Y:S01]  /*bf60*/  R2UR UR26, R24 ;  /* 0x00000000181a72ca */ /* 0x000fe200000e0000 */
[----:B-1----:R-:W-:-:S06]  /*bf70*/  FADD.FTZ R24, R38, R3 ;  /* 0x0000000326187221 */ /* 0x002fcc0000010000 */
[----:B------:R-:W1:Y:S01]  /*bf80*/  MUFU.EX2 R161, R161 ;  /* 0x000000a100a17308 */ /* 0x000e620000000800 */
[----:B------:R-:W-:Y:S01]  /*bf90*/  FFMA.FTZ R36, R36, UR43, -R53 ;  /* 0x0000002b24247c23 */ /* 0x000fe20008010835 */
[----:B----4-:R-:W-:-:S06]  /*bfa0*/  FADD.FTZ R26, R158, R25 ;  /* 0x000000199e1a7221 */ /* 0x010fcc0000010000 */
[----:B------:R-:W4:Y:S01]  /*bfb0*/  MUFU.EX2 R55, R55 ;  /* 0x0000003700377308 */ /* 0x000f220000000800 */
[----:B--2---:R-:W-:Y:S01]  /*bfc0*/  FADD.FTZ R3, R159, R24 ;  /* 0x000000189f037221 */ /* 0x004fe20000010000 */
[----:B------:R-:W-:-:S06]  /*bfd0*/  FFMA.FTZ R165, R58, UR43, -R53 ;  /* 0x0000002b3aa57c23 */ /* 0x000fcc0008010835 */
[----:B------:R-:W2:Y:S01]  /*bfe0*/  MUFU.EX2 R32, R32 ;  /* 0x0000002000207308 */ /* 0x000ea20000000800 */
[----:B------:R-:W-:Y:S01]  /*bff0*/  FADD.FTZ R25, R59, R26 ;  /* 0x0000001a3b197221 */ /* 0x000fe20000010000 */
[----:B0-----:R-:W-:-:S06]  /*c000*/  FADD.FTZ R24, R42, R3 ;  /* 0x000000032a187221 */ /* 0x001fcc0000010000 */
[----:B------:R-:W0:Y:S01]  /*c010*/  MUFU.EX2 R163, R163 ;  /* 0x000000a300a37308 */ /* 0x000e220000000800 */
[----:B------:R-:W-:Y:S01]  /*c020*/  FFMA.FTZ R72, R72, UR43, -R53 ;  /* 0x0000002b48487c23 */ /* 0x000fe20008010835 */
[----:B------:R-:W-:-:S06]  /*c030*/  F2FP.F16.F32.PACK_AB R205, R6, R205 ;  /* 0x000000cd06cd723e */ /* 0x000fcc00000000ff */
[----:B------:R-:W0:Y:S01]  /*c040*/  MUFU.EX2 R162, R162 ;  /* 0x000000a200a27308 */ /* 0x000e220000000800 */
[----:B---3--:R-:W-:Y:S01]  /*c050*/  FADD.FTZ R6, R160, R25 ;  /* 0x00000019a0067221 */ /* 0x008fe20000010000 */
[----:B-1----:R-:W-:-:S06]  /*c060*/  FADD.FTZ R3, R161, R24 ;  /* 0x00000018a1037221 */ /* 0x002fcc0000010000 */
[----:B------:R-:W1:Y:S01]  /*c070*/  MUFU.EX2 R36, R36 ;  /* 0x0000002400247308 */ /* 0x000e620000000800 */
[----:B------:R-:W-:-:S07]  /*c080*/  FFMA.FTZ R62, R62, UR43, -R53 ;  /* 0x0000002b3e3e7c23 */ /* 0x000fce0008010835 */
[----:B------:R-:W3:Y:S01]  /*c090*/  MUFU.EX2 R43, R43 ;  /* 0x0000002b002b7308 */ /* 0x000ee20000000800 */
[----:B----4-:R-:W-:Y:S01]  /*c0a0*/  FADD.FTZ R25, R55, R6 ;  /* 0x0000000637197221 */ /* 0x010fe20000010000 */
[----:B--2---:R-:W-:-:S06]  /*c0b0*/  FADD.FTZ R6, R32, R3 ;  /* 0x0000000320067221 */ /* 0x004fcc0000010000 */
[----:B------:R-:W2:Y:S01]  /*c0c0*/  MUFU.EX2 R165, R165 ;  /* 0x000000a500a57308 */ /* 0x000ea20000000800 */
[----:B------:R-:W-:-:S07]  /*c0d0*/  FFMA.FTZ R63, R63, UR43, -R53 ;  /* 0x0000002b3f3f7c23 */ /* 0x000fce0008010835 */
[----:B------:R-:W4:Y:S01]  /*c0e0*/  MUFU.EX2 R164, R164 ;  /* 0x000000a400a47308 */ /* 0x000f220000000800 */
[----:B0-----:R-:W-:Y:S01]  /*c0f0*/  FADD.FTZ R3, R163, R6 ;  /* 0x00000006a3037221 */ /* 0x001fe20000010000 */
[----:B------:R-:W-:-:S06]  /*c100*/  FFMA.FTZ R66, R66, UR43, -R53 ;  /* 0x0000002b42427c23 */ /* 0x000fcc0008010835 */
[----:B------:R-:W0:Y:S01]  /*c110*/  MUFU.EX2 R72, R72 ;  /* 0x0000004800487308 */ /* 0x000e220000000800 */
[----:B------:R-:W-:-:S07]  /*c120*/  FADD.FTZ R24, R162, R25 ;  /* 0x00000019a2187221 */ /* 0x000fce0000010000 */
[----:B------:R-:W0:Y:S01]  /*c130*/  MUFU.EX2 R49, R49 ;  /* 0x0000003100317308 */ /* 0x000e220000000800 */
[----:B-1----:R-:W-:Y:S01]  /*c140*/  FADD.FTZ R6, R36, R3 ;  /* 0x0000000324067221 */ /* 0x002fe20000010000 */
[----:B------:R-:W-:-:S06]  /*c150*/  FFMA.FTZ R67, R67, UR43, -R53 ;  /* 0x0000002b43437c23 */ /* 0x000fcc0008010835 */
[----:B------:R-:W1:Y:S01]  /*c160*/  MUFU.EX2 R62, R62 ;  /* 0x0000003e003e7308 */ /* 0x000e620000000800 */
[----:B---3--:R-:W-:-:S07]  /*c170*/  FADD.FTZ R25, R43, R24 ;  /* 0x000000182b197221 */ /* 0x008fce0000010000 */
[----:B------:R-:W3:Y:S01]  /*c180*/  MUFU.EX2 R166, R166 ;  /* 0x000000a600a67308 */ /* 0x000ee20000000800 */
[----:B--2---:R-:W-:Y:S01]  /*c190*/  FADD.FTZ R3, R165, R6 ;  /* 0x00000006a5037221 */ /* 0x004fe20000010000 */
[----:B------:R-:W-:-:S06]  /*c1a0*/  FFMA.FTZ R70, R70, UR43, -R53 ;  /* 0x0000002b46467c23 */ /* 0x000fcc0008010835 */
[----:B------:R-:W2:Y:S01]  /*c1b0*/  MUFU.EX2 R63, R63 ;  /* 0x0000003f003f7308 */ /* 0x000ea20000000800 */
[----:B----4-:R-:W-:-:S07]  /*c1c0*/  FADD.FTZ R24, R164, R25 ;  /* 0x00000019a4187221 */ /* 0x010fce0000010000 */
[----:B------:R-:W4:Y:S01]  /*c1d0*/  MUFU.EX2 R51, R51 ;  /* 0x0000003300337308 */ /* 0x000f220000000800 */
[----:B0-----:R-:W-:Y:S01]  /*c1e0*/  FADD.FTZ R3, R72, R3 ;  /* 0x0000000348037221 */ /* 0x001fe20000010000 */
[----:B------:R-:W-:-:S06]  /*c1f0*/  FADD.FTZ R25, R49, R24 ;  /* 0x0000001831197221 */ /* 0x000fcc0000010000 */
[----:B------:R-:W0:Y:S01]  /*c200*/  MUFU.EX2 R66, R66 ;  /* 0x0000004200427308 */ /* 0x000e220000000800 */
[----:B------:R-:W-:-:S07]  /*c210*/  FFMA.FTZ R53, R71, UR43, -R53 ;  /* 0x0000002b47357c23 */ /* 0x000fce0008010835 */
[----:B------:R-:W0:Y:S01]  /*c220*/  MUFU.EX2 R168, R168 ;  /* 0x000000a800a87308 */ /* 0x000e220000000800 */
        /* <DEDUP_REMOVED lines=9> */
[----:B------:R-:W-:-:S06]  /*c2c0*/  FADD.FTZ R6, R168, R3 ;  /* 0x00000003a8067221 */ /* 0x000fcc0000010000 */
[----:B------:R-:W0:Y:S01]  /*c2d0*/  MUFU.EX2 R41, R41 ;  /* 0x0000002900297308 */ /* 0x000e220000000800 */
[----:B------:R-:W-:-:S07]  /*c2e0*/  IMAD.MOV.U32 R27, RZ, RZ, 0x40000040 ;  /* 0x40000040ff1b7424 */ /* 0x000fce00078e00ff */
[----:B------:R-:W0:Y:S01]  /*c2f0*/  MUFU.EX2 R53, R53 ;  /* 0x0000003500357308 */ /* 0x000e220000000800 */
[----:B------:R-:W-:Y:S01]  /*c300*/  MOV R29, 0x40000040 ;  /* 0x40000040001d7802 */ /* 0x000fe20000000f00 */
[----:B-1----:R-:W-:Y:S01]  /*c310*/  FADD.FTZ R25, R67, R24 ;  /* 0x0000001843197221 */ /* 0x002fe20000010000 */
[----:B---3--:R-:W-:Y:S01]  /*c320*/  FADD.FTZ R3, R45, R6 ;  /* 0x000000062d037221 */ /* 0x008fe20000010000 */
[----:B------:R-:W-:Y:S01]  /*c330*/  R2UR UR15, R27 ;  /* 0x000000001b0f72ca */ /* 0x000fe200000e0000 */
[----:B------:R-:W-:Y:S01]  /*c340*/  IMAD.MOV.U32 R27, RZ, RZ, 0x40000040 ;  /* 0x40000040ff1b7424 */ /* 0x000fe200078e00ff */
[----:B------:R-:W-:Y:S01]  /*c350*/  R2UR UR11, R29 ;  /* 0x000000001d0b72ca */ /* 0x000fe200000e0000 */
[----:B------:R-:W-:Y:S02]  /*c360*/  IMAD.MOV.U32 R29, RZ, RZ, 0x40000040 ;  /* 0x40000040ff1d7424 */ /* 0x000fe400078e00ff */
[----:B--2---:R-:W-:Y:S01]  /*c370*/  FADD.FTZ R24, R70, R25 ;  /* 0x0000001946187221 */ /* 0x004fe20000010000 */
[----:B----4-:R-:W-:Y:S01]  /*c380*/  FADD.FTZ R6, R170, R3 ;  /* 0x00000003aa067221 */ /* 0x010fe20000010000 */
[----:B------:R-:W-:-:S02]  /*c390*/  F2FP.F16.F32.PACK_AB R204, R31, R204 ;  /* 0x000000cc1fcc723e */ /* 0x000fc400000000ff */
[----:B------:R-:W-:Y:S02]  /*c3a0*/  F2FP.F16.F32.PACK_AB R206, R33, R206 ;  /* 0x000000ce21ce723e */ /* 0x000fe400000000ff */
[----:B------:R-:W-:Y:S01]  /*c3b0*/  F2FP.F16.F32.PACK_AB R207, R30, R207 ;  /* 0x000000cf1ecf723e */ /* 0x000fe200000000ff */
[----:B0-----:R-:W-:Y:S01]  /*c3c0*/  FADD.FTZ R6, R41, R6 ;  /* 0x0000000629067221 */ /* 0x001fe20000010000 */
[----:B------:R-:W-:Y:S01]  /*c3d0*/  R2UR UR19, R29 ;  /* 0x000000001d1372ca */ /* 0x000fe200000e0000 */
[----:B------:R-:W-:Y:S01]  /*c3e0*/  FADD.FTZ R3, R53, R24 ;  /* 0x0000001835037221 */ /* 0x000fe20000010000 */
[----:B------:R-:W-:Y:S02]  /*c3f0*/  R2UR UR23, R27 ;  /* 0x000000001b1772ca */ /* 0x000fe400000e0000 */
        /* <DEDUP_REMOVED lines=20> */
[----:B------:R-:W-:-:S06]  /*c540*/  WARPGROUP.ARRIVE ;  /* 0x00000000000079c5 */ /* 0x000fcc0000000000 */
        /* <DEDUP_REMOVED lines=16> */
[----:B------:R-:W-:Y:S01]  /*c650*/  HGMMA.64x256x16.F32 R24, R164, gdesc[UR20].tnspB, R24, gsb0 ;  /* 0x43e00014a4187df0 */ /* 0x000fe20008000818 */
[----:B------:R-:W-:-:S05]  /*c660*/  IADD3 R152, R174, R176, -R177 ;  /* 0x000000b0ae987210 */ /* 0x000fca0007ffe8b1 */
[----:B------:R-:W-:-:S05]  /*c670*/  IMAD.HI R152, R152, 0x2aaaaaab, RZ ;  /* 0x2aaaaaab98987827 */ /* 0x000fca00078e02ff */
[----:B------:R-:W-:-:S04]  /*c680*/  SHF.R.U32.HI R153, RZ, 0x1f, R152 ;  /* 0x0000001fff997819 */ /* 0x000fc80000011698 */
[----:B------:R-:W-:-:S04]  /*c690*/  LEA.HI.SX32 R153, R152, R153, 0x1c ;  /* 0x0000009998997211 */ /* 0x000fc800078fe2ff */
[----:B------:R-:W-:Y:S01]  /*c6a0*/  VIMNMX R154, R175, R153, !PT ;  /* 0x00000099af9a7248 */ /* 0x000fe20007fe0100 */
[----:B------:R-:W-:-:S04]  /*c6b0*/  VIADD R215, R215, 0xfffffffe ;  /* 0xfffffffed7d77836 */ /* 0x000fc80000000000 */
[----:B------:R0:W-:Y:S01]  /*c6c0*/  STL [R1+0x20], R154 ;  /* 0x0000209a01007387 */ /* 0x0001e20000100800 */
[----:B------:R-:W-:Y:S01]  /*c6d0*/  ISETP.GE.AND P2, PT, R215, R154, PT ;  /* 0x0000009ad700720c */ /* 0x000fe20003f46270 */
[----:B------:R-:W-:-:S05]  /*c6e0*/  @!P1 VIADD R173, R173, 0x32460 ;  /* 0x00032460adad9836 */ /* 0x000fca0000000000 */
[----:B------:R-:W-:Y:S01]  /*c6f0*/  @!P1 PRMT R173, RZ, 0x654, R173 ;  /* 0x00000654ffad9816 */ /* 0x000fe200000000ad */
[----:B------:R-:W-:Y:S02]  /*c700*/  WARPGROUP.DEPBAR.LE gsb0, 0x0 ;  /* 0x00008000000079c5 */ /* 0x000fe40000010000 */
[----:B------:R-:W-:-:S06]  /*c710*/  WARPGROUP.ARRIVE ;  /* 0x00000000000079c5 */ /* 0x000fcc0000000000 */
[----:B------:R-:W-:Y:S03]  /*c720*/  HGMMA.64x256x16.F32 R24, R168, gdesc[UR24].tnspB, R24, gsb0 ;  /* 0x43e00018a8187df0 */ /* 0x000fe60008000818 */
[----:B------:R-:W-:Y:S02]  /*c730*/  WARPGROUP.DEPBAR.LE gsb0, 0x0 ;  /* 0x00008000000079c5 */ /* 0x000fe40000010000 */
[----:B------:R0:W-:Y:S01]  /*c740*/  @!P1 SYNCS.ARRIVE.TRANS64.RED.A1T0 RZ, [R173+URZ], RZ ;  /* 0x000000ffadff99a7 */ /* 0x0001e2000810043f */
[----:B------:R-:W-:Y:S05]  /*c750*/  @!P2 BRA `(.L_x_5737) ;  /* 0x000000300004a947 */ /* 0x000fea0003800000 */
[----:B------:R-:W-:Y:S02]  /*c760*/  IMAD.MOV.U32 R206, RZ, RZ, R7 ;  /* 0x000000ffffce7224 */ /* 0x000fe400078e0007 */
[----:B------:R-:W-:Y:S02]  /*c770*/  IMAD.MOV.U32 R207, RZ, RZ, R0 ;  /* 0x000000ffffcf7224 */ /* 0x000fe400078e0000 */
[----:B------:R-:W-:-:S07]  /*c780*/  IMAD.MOV.U32 R204, RZ, RZ, R215 ;  /* 0x000000ffffcc7224 */ /* 0x000fce00078e00d7 */
.L_x_5747:
[----:B------:R-:W-:Y:S01]  /*c790*/  VIADD R2, R2, 0x1 ;  /* 0x0000000102027836 */ /* 0x000fe20000000000 */
[----:B------:R-:W-:Y:S05]  /*c7a0*/  YIELD ;  /* 0x0000000000007946 */ /* 0x000fea0003800000 */
[----:B------:R-:W-:-:S04]  /*c7b0*/  ISETP.NE.AND P2, PT, R2, 0x2, PT ;  /* 0x000000020200780c */ /* 0x000fc80003f45270 */
[----:B------:R-:W-:Y:S02]  /*c7c0*/  SEL R0, RZ, 0x1, P2 ;  /* 0x00000001ff007807 */ /* 0x000fe40001000000 */
[----:B------:R-:W-:Y:S02]  /*c7d0*/  SEL R2, R2, RZ, P2 ;  /* 0x000000ff02027207 */ /* 0x000fe40001000000 */
[----:B------:R-:W-:Y:S01]  /*c7e0*/  LOP3.LUT R23, R23, R0, RZ, 0x3c, !PT ;  /* 0x0000000017177212 */ /* 0x000fe200078e3cff */
[----:B-1---5:R-:W-:Y:S06]  /*c7f0*/  @!P0 BRA `(.L_x_5738) ;  /* 0x0000000000048947 */ /* 0x022fec0003800000 */
[----:B------:R-:W-:Y:S01]  /*c800*/  BPT.TRAP 0x1 ;  /* 0x000000040000795c */ /* 0x000fe20000300000 */
.L_x_5738:
[----:B------:R-:W-:Y:S01]  /*c810*/  IMAD R205, R2, 0x8, R19 ;  /* 0x0000000802cd7824 */ /* 0x000fe200078e0213 */
[----:B------:R-:W-:-:S04]  /*c820*/  SHF.L.U32 R0, R23, 0x1f, RZ ;  /* 0x0000001f17007819 */ /* 0x000fc800000006ff */
[----:B------:R1:W2:Y:S01]  /*c830*/  SYNCS.PHASECHK.TRANS64.TRYWAIT P2, [R205+URZ+0x32430], R0 ;  /* 0x03243000cd0075a7 */ /* 0x0002a2000804017f */
[----:B------:R-:W-:Y:S05]  /*c840*/  @!P0 BRA `(.L_x_5739) ;  /* 0x0000000000048947 */ /* 0x000fea0003800000 */
[----:B------:R-:W-:Y:S01]  /*c850*/  BPT.TRAP 0x1 ;  /* 0x000000040000795c */ /* 0x000fe20000300000 */
.L_x_5739:
[----:B------:R-:W3:Y:S01]  /*c860*/  LDL R7, [R1+0x14] ;  /* 0x0000140001077983 */ /* 0x000ee20000100800 */
[----:B------:R-:W-:Y:S02]  /*c870*/  IMAD.MOV.U32 R157, RZ, RZ, 0x40000040 ;  /* 0x40000040ff9d7424 */ /* 0x000fe400078e00ff */
[----:B---3--:R-:W-:Y:S01]  /*c880*/  IMAD R156, R2, 0x300, R7 ;  /* 0x00000300029c7824 */ /* 0x008fe200078e0207 */
[----:B--2---:R-:W-:Y:S06]  /*c890*/  @P2 BRA `(.L_x_5740) ;  /* 0x0000000000082947 */ /* 0x004fec0003800000 */
[----:B------:R-:W2:Y:S02]  /*c8a0*/  SYNCS.PHASECHK.TRANS64.TRYWAIT P2, [R205+URZ+0x32430], R0 ;  /* 0x03243000cd0075a7 */ /* 0x000ea4000804017f */
[----:B--2---:R-:W-:Y:S05]  /*c8b0*/  @!P2 BRA `(.L_x_5741) ;  /* 0x000001600008a947 */ /* 0x004fea0003800000 */
.L_x_5740:
[----:B------:R-:W3:Y:S04]  /*c8c0*/  LDL.64 R220, [R1+0x8] ;  /* 0x0000080001dc7983 */ /* 0x000ee80000100a00 */
[----:B------:R-:W4:Y:S01]  /*c8d0*/  LDL.64 R216, [R1] ;  /* 0x0000000001d87983 */ /* 0x000f220000100a00 */
[----:B------:R-:W-:Y:S05]  /*c8e0*/  WARPSYNC.ALL ;  /* 0x0000000000007948 */ /* 0x000fea0003800000 */
[C---:B------:R-:W-:Y:S01]  /*c8f0*/  R2UR UR6, R156.reuse ;  /* 0x000000009c0672ca */ /* 0x040fe200000e0000 */
[C---:B0-----:R-:W-:Y:S01]  /*c900*/  VIADD R154, R156.reuse, 0x2 ;  /* 0x000000029c9a7836 */ /* 0x041fe20000000000 */
[----:B------:R-:W-:Y:S01]  /*c910*/  R2UR UR7, R157 ;  /* 0x000000009d0772ca */ /* 0x000fe200000e0000 */
[----:B------:R-:W-:Y:S01]  /*c920*/  VIADD R152, R156, 0x4 ;  /* 0x000000049c987836 */ /* 0x000fe20000000000 */
[----:B------:R-:W-:Y:S01]  /*c930*/  R2UR UR4, R212 ;  /* 0x00000000d40472ca */ /* 0x000fe200000e0000 */
[----:B------:R-:W-:Y:S01]  /*c940*/  VIADD R156, R156, 0x6 ;  /* 0x000000069c9c7836 */ /* 0x000fe20000000000 */
[----:B------:R-:W-:Y:S01]  /*c950*/  R2UR UR5, R213 ;  /* 0x00000000d50572ca */ /* 0x000fe200000e0000 */
[----:B------:R-:W-:Y:S01]  /*c960*/  IMAD.MOV.U32 R155, RZ, RZ, 0x40000040 ;  /* 0x40000040ff9b7424 */ /* 0x000fe200078e00ff */
[----:B------:R-:W-:Y:S01]  /*c970*/  MOV R157, 0x40000040 ;  /* 0x40000040009d7802 */ /* 0x000fe20000000f00 */
[----:B------:R-:W-:Y:S01]  /*c980*/  IMAD.MOV.U32 R153, RZ, RZ, 0x40000040 ;  /* 0x40000040ff997424 */ /* 0x000fe200078e00ff */
[----:B------:R-:W-:-:S02]  /*c990*/  R2UR UR10, R154 ;  /* 0x000000009a0a72ca */ /* 0x000fc400000e0000 */
[----:B------:R-:W-:Y:S02]  /*c9a0*/  R2UR UR11, R155 ;  /* 0x000000009b0b72ca */ /* 0x000fe400000e0000 */
[----:B------:R-:W-:Y:S02]  /*c9b0*/  R2UR UR14, R152 ;  /* 0x00000000980e72ca */ /* 0x000fe400000e0000 */
[----:B------:R-:W-:Y:S02]  /*c9c0*/  R2UR UR15, R153 ;  /* 0x00000000990f72ca */ /* 0x000fe400000e0000 */
[----:B------:R-:W-:Y:S02]  /*c9d0*/  R2UR UR18, R156 ;  /* 0x000000009c1272ca */ /* 0x000fe400000e0000 */
[----:B------:R-:W-:Y:S02]  /*c9e0*/  R2UR UR19, R157 ;  /* 0x000000009d1372ca */ /* 0x000fe400000e0000 */
[----:B------:R-:W-:Y:S01]  /*c9f0*/  WARPGROUP.ARRIVE ;  /* 0x00000000000079c5 */ /* 0x000fe20000000000 */
[----:B------:R-:W-:-:S02]  /*ca00*/  R2UR UR16, R236 ;  /* 0x00000000ec1072ca */ /* 0x000fc400000e0000 */
[----:B------:R-:W-:-:S03]  /*ca10*/  R2UR UR17, R237 ;  /* 0x00000000ed1172ca */ /* 0x000fc600000e0000 */
[----:B------:R-:W-:Y:S03]  /*ca20*/  HGMMA.64x96x16.F32 R152, gdesc[UR4], RZ, !UPT, gsb0 ;  /* 0x01600000049879f0 */ /* 0x000fe6000c0008ff */
[----:B------:R-:W-:Y:S02]  /*ca30*/  WARPGROUP.DEPBAR.LE gsb0, 0x0 ;  /* 0x00008000000079c5 */ /* 0x000fe40000010000 */
[----:B------:R-:W-:Y:S01]  /*ca40*/  WARPGROUP.ARRIVE ;  /* 0x00000000000079c5 */ /* 0x000fe20000000000 */
[----:B---3--:R-:W-:Y:S02]  /*ca50*/  R2UR UR8, R220 ;  /* 0x00000000dc0872ca */ /* 0x008fe400000e0000 */
[----:B------:R-:W-:Y:S02]  /*ca60*/  R2UR UR9, R221 ;  /* 0x00000000dd0972ca */ /* 0x000fe400000e0000 */
[----:B----4-:R-:W-:-:S02]  /*ca70*/  R2UR UR12, R216 ;  /* 0x00000000d80c72ca */ /* 0x010fc400000e0000 */
[----:B------:R-:W-:-:S09]  /*ca80*/  R2UR UR13, R217 ;  /* 0x00000000d90d72ca */ /* 0x000fd200000e0000 */
        /* <DEDUP_REMOVED lines=10> */
.L_x_5742:
[----:B------:R0:W3:Y:S01]  /*cb30*/  SYNCS.PHASECHK.TRANS64.TRYWAIT P2, [R205+URZ+0x32450], R0 ;  /* 0x03245000cd0075a7 */ /* 0x0000e2000804017f */
[----:B------:R-:W-:Y:S05]  /*cb40*/  @!P0 BRA `(.L_x_5743) ;  /* 0x0000000000048947 */ /* 0x000fea0003800000 */
[----:B------:R-:W-:Y:S01]  /*cb50*/  BPT.TRAP 0x1 ;  /* 0x000000040000795c */ /* 0x000fe20000300000 */
.L_x_5743:
[----:B------:R-:W-:Y:S04]  /*cb60*/  BSSY B0, `(.L_x_5744) ;  /* 0x0000004000007945 */ /* 0x000fe80003800000 */
[----:B---3--:R-:W-:Y:S05]  /*cb70*/  @P2 BRA `(.L_x_5745) ;  /* 0x0000000000082947 */ /* 0x008fea0003800000 */
[----:B------:R-:W3:Y:S02]  /*cb80*/  SYNCS.PHASECHK.TRANS64.TRYWAIT P2, [R205+URZ+0x32450], R0 ;  /* 0x03245000cd0075a7 */ /* 0x000ee4000804017f */
[----:B---3--:R-:W-:Y:S05]  /*cb90*/  @!P2 BRA `(.L_x_5746) ;  /* 0x0000015c0064a947 */ /* 0x008fea0003800000 */
.L_x_5745:
[----:B------:R-:W-:Y:S05]  /*cba0*/  BSYNC B0 ;  /* 0x0000000000007941 */ /* 0x000fea0003800000 */
.L_x_5744:
[----:B------:R-:W-:Y:S05]  /*cbb0*/  WARPSYNC.ALL ;  /* 0x0000000000007948 */ /* 0x000fea0003800000 */
[----:B------:R-:W0:Y:S04]  /*cbc0*/  LDL R220, [R1+0x1c] ;  /* 0x00001c0001dc7983 */ /* 0x000e280000100800 */
[----:B------:R-:W0:Y:S01]  /*cbd0*/  LDL R216, [R1+0x3c] ;  /* 0x00003c0001d87983 */ /* 0x000e220000100800 */
[----:B------:R-:W-:Y:S01]  /*cbe0*/  IMAD.MOV.U32 R217, RZ, RZ, 0x40000040 ;  /* 0x40000040ffd97424 */ /* 0x000fe200078e00ff */
[----:B------:R-:W-:Y:S01]  /*cbf0*/  R2UR UR4, R4 ;  /* 0x00000000040472ca */ /* 0x000fe200000e0000 */
[----:B------:R-:W4:Y:S01]  /*cc00*/  LDC R7, c[0x0][0x448] ;  /* 0x00011200ff077b82 */ /* 0x000f220000000800 */
[----:B------:R-:W-:Y:S01]  /*cc10*/  R2UR UR5, R5 ;  /* 0x00000000050572ca */ /* 0x000fe200000e0000 */
[----:B------:R-:W-:Y:S01]  /*cc20*/  WARPGROUP.ARRIVE ;  /* 0x00000000000079c5 */ /* 0x000fe20000000000 */
[----:B------:R-:W-:Y:S01]  /*cc30*/  R2UR UR7, R217 ;  /* 0x00000000d90772ca */ /* 0x000fe200000e0000 */
[----:B------:R-:W-:Y:S01]  /*cc40*/  IMAD.MOV.U32 R221, RZ, RZ, 0x40000040 ;  /* 0x40000040ffdd7424 */ /* 0x000fe200078e00ff */
[----:B------:R1:W-:Y:S04]  /*cc50*/  STL [R1+0x178], R16 ;  /* 0x0001781001007387 */ /* 0x0003e80000100800 */
[----:B-1----:R-:W4:Y:S01]  /*cc60*/  LDL.LU R16, [R1+0x10] ;  /* 0x0000100001107983 */ /* 0x002f220000300800 */
[----:B0-23--:R-:W-:Y:S01]  /*cc70*/  IMAD.IADD R0, R216, 0x1, R220 ;  /* 0x00000001d8007824 */ /* 0x00dfe200078e02dc */
[----:B----4-:R-:W-:Y:S01]  /*cc80*/  ISETP.NE.AND P2, PT, R7, 0x1, PT ;  /* 0x000000010700780c */ /* 0x010fe20003f45270 */
[----:B------:R-:W-:-:S04]  /*cc90*/  IMAD.MOV.U32 R216, RZ, RZ, 0xc00 ;  /* 0x00000c00ffd87424 */ /* 0x000fc800078e00ff */
[----:B------:R-:W-:-:S04]  /*cca0*/  IMAD R216, R2, R216, UR39 ;  /* 0x0000002702d87e24 */ /* 0x000fc8000f8e02d8 */
[C---:B------:R-:W-:Y:S01]  /*ccb0*/  VIADD R220, R216.reuse, 0x2 ;  /* 0x00000002d8dc7836 */ /* 0x040fe20000000000 */
[----:B------:R-:W-:Y:S01]  /*ccc0*/  R2UR UR6, R216 ;  /* 0x00000000d80672ca */ /* 0x000fe200000e0000 */
[----:B------:R-:W-:Y:S02]  /*ccd0*/  IMAD.MOV.U32 R217, RZ, RZ, 0x40000040 ;  /* 0x40000040ffd97424 */ /* 0x000fe400078e00ff */
[----:B------:R-:W0:Y:S01]  /*cce0*/  @P2 LDC R215, c[0x0][0x44c] ;  /* 0x00011300ffd72b82 */ /* 0x000e220000000800 */
[----:B------:R-:W-:-:S04]  /*ccf0*/  LOP3.LUT R16, R16, 0xfffffeff, RZ, 0xc0, !PT ;  /* 0xfffffeff10107812 */ /* 0x000fc800078ec0ff */
[----:B------:R-:W-:-:S03]  /*cd00*/  @P1 LOP3.LUT R16, R16, 0x100, RZ, 0xfc, !PT ;  /* 0x0000010010101812 */ /* 0x000fc600078efcff */
[----:B------:R-:W1:Y:S02]  /*cd10*/  @P2 LDC R7, c[0x0][0x450] ;  /* 0x00011400ff072b82 */ /* 0x000e640000000800 */
[----:B------:R-:W-:Y:S01]  /*cd20*/  HGMMA.64x96x16.F32 R152, gdesc[UR4], R152, gsb0 ;  /* 0x01600000049879f0 */ /* 0x000fe20008000898 */
[----:B------:R-:W-:Y:S01]  /*cd30*/  R2UR UR6, R220 ;  /* 0x00000000dc0672ca */ /* 0x000fe200000e0000 */
[----:B------:R-:W-:Y:S01]  /*cd40*/  VIADD R220, R216, 0x4 ;  /* 0x00000004d8dc7836 */ /* 0x000fe20000000000 */
[----:B------:R-:W-:Y:S01]  /*cd50*/  R2UR UR7, R221 ;  /* 0x00000000dd0772ca */ /* 0x000fe200000e0000 */
[----:B------:R-:W-:Y:S01]  /*cd60*/  IMAD.MOV.U32 R221, RZ, RZ, 0x40000040 ;  /* 0x40000040ffdd7424 */ /* 0x000fe200078e00ff */
[----:B------:R-:W-:Y:S02]  /*cd70*/  R2UR UR4, R234 ;  /* 0x00000000ea0472ca */ /* 0x000fe400000e0000 */
[----:B------:R-:W-:Y:S02]  /*cd80*/  R2UR UR5, R235 ;  /* 0x00000000eb0572ca */ /* 0x000fe400000e0000 */
[----:B------:R-:W-:-:S04]  /*cd90*/  LOP3.LUT R16, R16, 0xffffff7f, RZ, 0xc0, !PT ;  /* 0xffffff7f10107812 */ /* 0x000fc800078ec0ff */
[----:B------:R-:W-:Y:S01]  /*cda0*/  @P0 LOP3.LUT R16, R16, 0x80, RZ, 0xfc, !PT ;  /* 0x0000008010100812 */ /* 0x000fe200078efcff */
[----:B0-----:R-:W-:-:S04]  /*cdb0*/  @P2 IMAD.HI.U32 R215, R0, R215, RZ ;  /* 0x000000d700d72227 */ /* 0x001fc800078e00ff */
[----:B------:R-:W-:Y:S01]  /*cdc0*/  STL [R1+0x10], R16 ;  /* 0x0000101001007387 */ /* 0x000fe20000100800 */
[----:B-1----:R-:W-:Y:S01]  /*cdd0*/  @P2 SHF.R.U32.HI R0, RZ, R7, R215 ;  /* 0x00000007ff002219 */ /* 0x002fe200000116d7 */
[----:B------:R-:W-:Y:S02]  /*cde0*/  WARPGROUP.DEPBAR.LE gsb0, 0x0 ;  /* 0x00008000000079c5 */ /* 0x000fe40000010000 */
[----:B------:R-:W-:-:S06]  /*cdf0*/  WARPGROUP.ARRIVE ;  /* 0x00000000000079c5 */ /* 0x000fcc0000000000 */
[----:B------:R-:W-:Y:S01]  /*ce00*/  HGMMA.64x96x16.F32 R152, gdesc[UR4], R152, gsb0 ;  /* 0x01600000049879f0 */ /* 0x000fe20008000898 */
[----:B------:R-:W-:Y:S01]  /*ce10*/  R2UR UR6, R220 ;  /* 0x00000000dc0672ca */ /* 0x000fe200000e0000 */
[----:B------:R-:W-:Y:S01]  /*ce20*/  VIADD R220, R216, 0x6 ;  /* 0x00000006d8dc7836 */ /* 0x000fe20000000000 */
[----:B------:R-:W-:Y:S01]  /*ce30*/  R2UR UR7, R221 ;  /* 0x00000000dd0772ca */ /* 0x000fe200000e0000 */
[----:B------:R-:W-:Y:S01]  /*ce40*/  IMAD.MOV.U32 R221, RZ, RZ, 0x40000040 ;  /* 0x40000040ffdd7424 */ /* 0x000fe200078e00ff */
[----:B------:R-:W-:Y:S02]  /*ce50*/  R2UR UR4, R232 ;  /* 0x00000000e80472ca */ /* 0x000fe400000e0000 */
[----:B------:R-:W-:Y:S01]  /*ce60*/  R2UR UR5, R233 ;  /* 0x00000000e90572ca */ /* 0x000fe200000e0000 */
[----:B------:R-:W-:Y:S02]  /*ce70*/  WARPGROUP.DEPBAR.LE gsb0, 0x0 ;  /* 0x00008000000079c5 */ /* 0x000fe40000010000 */
[----:B------:R-:W-:-:S10]  /*ce80*/  WARPGROUP.ARRIVE ;  /* 0x00000000000079c5 */ /* 0x000fd40000000000 */
        /* <DEDUP_REMOVED lines=48> */
[----:B------:R-:W-:Y:S02]  /*d190*/  R2UR UR7, R221 ;  /* 0x00000000dd0772ca */ /* 0x000fe400000e0000 */
[----:B------:R-:W-:Y:S02]  /*d1a0*/  R2UR UR4, R218 ;  /* 0x00000000da0472ca */ /* 0x000fe400000e0000 */
[----:B------:R-:W-:Y:S02]  /*d1b0*/  R2UR UR5, R219 ;  /* 0x00000000db0572ca */ /* 0x000fe400000e0000 */
[----:B------:R-:W-:Y:S01]  /*d1c0*/  MOV R221, 0x40000040 ;  /* 0x4000004000dd7802 */ /* 0x000fe20000000f00 */
[----:B------:R-:W-:-:S02]  /*d1d0*/  WARPGROUP.DEPBAR.LE gsb0, 0x0 ;  /* 0x00008000000079c5 */ /* 0x000fc40000010000 */
[----:B------:R-:W-:-:S08]  /*d1e0*/  WARPGROUP.ARRIVE ;  /* 0x00000000000079c5 */ /* 0x000fd00000000000 */
        /* <DEDUP_REMOVED lines=46> */
[----:B------:R-:W-:Y:S02]  /*d4d0*/  R2UR UR6, R220 ;  /* 0x00000000dc0672ca */ /* 0x000fe400000e0000 */
[----:B------:R-:W-:Y:S01]  /*d4e0*/  R2UR UR7, R221 ;  /* 0x00000000dd0772ca */ /* 0x000fe200000e0000 */
[----:B------:R-:W2:Y:S01]  /*d4f0*/  LDL R220, [R1+0x24] ;  /* 0x0000240001dc7983 */ /* 0x000ea20000100800 */
[----:B------:R-:W-:Y:S02]  /*d500*/  R2UR UR4, R10 ;  /* 0x000000000a0472ca */ /* 0x000fe400000e0000 */
[----:B------:R-:W-:Y:S01]  /*d510*/  R2UR UR5, R11 ;  /* 0x000000000b0572ca */ /* 0x000fe200000e0000 */
[----:B------:R-:W2:Y:S01]  /*d520*/  LDL R221, [R1+0x18] ;  /* 0x0000180001dd7983 */ /* 0x000ea20000100800 */
[----:B------:R-:W-:Y:S02]  /*d530*/  WARPGROUP.DEPBAR.LE gsb0, 0x0 ;  /* 0x00008000000079c5 */ /* 0x000fe40000010000 */
[----:B------:R-:W-:-:S09]  /*d540*/  WARPGROUP.ARRIVE ;  /* 0x00000000000079c5 */ /* 0x000fd20000000000 */
[----:B------:R-:W-:Y:S01]  /*d550*/  HGMMA.64x96x16.F32 R152, gdesc[UR4], R152, gsb0 ;  /* 0x01600000049879f0 */ /* 0x000fe20008000898 */
[----:B------:R-:W-:Y:S02]  /*d560*/  R2UR UR7, R217 ;  /* 0x00000000d90772ca */ /* 0x000fe400000e0000 */
[----:B------:R-:W3:Y:S01]  /*d570*/  LDL R217, [R1+0x2c] ;  /* 0x00002c0001d97983 */ /* 0x000ee20000100800 */
[----:B------:R-:W-:Y:S01]  /*d580*/  VIADD R216, R216, 0x906 ;  /* 0x00000906d8d87836 */ /* 0x000fe20000000000 */
[----:B------:R-:W-:Y:S02]  /*d590*/  R2UR UR4, R8 ;  /* 0x00000000080472ca */ /* 0x000fe400000e0000 */
[----:B------:R-:W-:Y:S02]  /*d5a0*/  R2UR UR5, R9 ;  /* 0x00000000090572ca */ /* 0x000fe400000e0000 */
[----:B------:R-:W-:Y:S01]  /*d5b0*/  R2UR UR6, R216 ;  /* 0x00000000d80672ca */ /* 0x000fe200000e0000 */
[----:B------:R-:W0:Y:S04]  /*d5c0*/  SHFL.IDX PT, R215, R0, RZ, 0x1c1f ;  /* 0x001c1fff00d77589 */ /* 0x000e2800000e0000 */
[----:B------:R1:W-:Y:S02]  /*d5d0*/  SHFL.IDX PT, R7, R0, 0x1, 0x1c1f ;  /* 0x003c1f0000077f89 */ /* 0x0003e400000e0000 */
[----:B-1----:R-:W-:Y:S01]  /*d5e0*/  IMAD R0, R204, -0x60, RZ ;  /* 0xffffffa0cc007824 */ /* 0x002fe200078e02ff */
[----:B------:R-:W-:-:S02]  /*d5f0*/  WARPGROUP.DEPBAR.LE gsb0, 0x0 ;  /* 0x00008000000079c5 */ /* 0x000fc40000010000 */
[----:B------:R-:W-:-:S06]  /*d600*/  WARPGROUP.ARRIVE ;  /* 0x00000000000079c5 */ /* 0x000fcc0000000000 */
[----:B------:R-:W-:Y:S03]  /*d610*/  HGMMA.64x96x16.F32 R152, gdesc[UR4], R152, gsb0 ;  /* 0x01600000049879f0 */ /* 0x000fe60008000898 */
[----:B------:R-:W-:Y:S02]  /*d620*/  WARPGROUP.DEPBAR.LE gsb0, 0x0 ;  /* 0x00008000000079c5 */ /* 0x000fe40000010000 */
[----:B---3--:R-:W-:-:S04]  /*d630*/  IADD3 R0, -R217, 0x1, R0 ;  /* 0x00000001d9007810 */ /* 0x008fc80007ffe100 */
[----:B--2---:R-:W-:-:S05]  /*d640*/  IADD3 R216, -R221, R0, R220 ;  /* 0x00000000ddd87210 */ /* 0x004fca0007ffe1dc */
[----:B0-----:R-:W-:-:S05]  /*d650*/  IMAD.IADD R0, R216, 0x1, R215 ;  /* 0x00000001d8007824 */ /* 0x001fca00078e02d7 */
[C---:B------:R-:W-:Y:S02]  /*d660*/  ISETP.GT.AND P4, PT, R0.reuse, 0x1, PT ;  /* 0x000000010000780c */ /* 0x040fe40003f84270 */
[C---:B------:R-:W-:Y:S02]  /*d670*/  ISETP.GT.AND P2, PT, R0.reuse, RZ, PT ;  /* 0x000000ff0000720c */ /* 0x040fe40003f44270 */
[----:B------:R-:W-:Y:S02]  /*d680*/  ISETP.GT.AND P3, PT, R0, 0x8, PT ;  /* 0x000000080000780c */ /* 0x000fe40003f64270 */
[----:B------:R-:W-:Y:S02]  /*d690*/  FSEL R215, R153, -INF , P4 ;  /* 0xff80000099d77808 */ /* 0x000fe40002000000 */
[----:B------:R-:W-:Y:S02]  /*d6a0*/  FSEL R152, R152, -INF , P2 ;  /* 0xff80000098987808 */ /* 0x000fe40001000000 */
[----:B------:R-:W-:-:S02]  /*d6b0*/  FSEL R153, R156, -INF , P3 ;  /* 0xff8000009c997808 */ /* 0x000fc40001800000 */
[C---:B------:R-:W-:Y:S02]  /*d6c0*/  ISETP.GT.AND P2, PT, R0.reuse, 0x9, PT ;  /* 0x000000090000780c */ /* 0x040fe40003f44270 */
[C---:B------:R-:W-:Y:S02]  /*d6d0*/  ISETP.GT.AND P4, PT, R0.reuse, 0x10, PT ;  /* 0x000000100000780c */ /* 0x040fe40003f84270 */
        /* <DEDUP_REMOVED lines=57> */
[----:B------:R-:W-:Y:S02]  /*da70*/  FSEL R193, R193, -INF , P2 ;  /* 0xff800000c1c17808 */ /* 0x000fe40001000000 */
[----:B------:R-:W-:Y:S02]  /*da80*/  FMNMX.FTZ R0, R192, R0, !PT ;  /* 0x00000000c0007209 */ /* 0x000fe40007810000 */
[----:B------:R-:W-:Y:S02]  /*da90*/  FSEL R196, R196, -INF , P4 ;  /* 0xff800000c4c47808 */ /* 0x000fe40002000000 */
[----:B------:R-:W-:Y:S02]  /*daa0*/  FMNMX.FTZ R0, R193, R0, !PT ;  /* 0x00000000c1007209 */ /* 0x000fe40007810000 */
[----:B------:R-:W-:-:S02]  /*dab0*/  FSEL R197, R197, -INF , P3 ;  /* 0xff800000c5c57808 */ /* 0x000fc40001800000 */
[----:B------:R-:W-:-:S04]  /*dac0*/  FMNMX.FTZ R0, R196, R0, !PT ;  /* 0x00000000c4007209 */ /* 0x000fc80007810000 */
[----:B------:R-:W-:-:S05]  /*dad0*/  FMNMX.FTZ R0, R197, R0, !PT ;  /* 0x00000000c5007209 */ /* 0x000fca0007810000 */
[----:B------:R-:W0:Y:S02]  /*dae0*/  SHFL.BFLY PT, R172, R0, 0x2, 0x1f ;  /* 0x0c401f0000ac7f89 */ /* 0x000e2400000e0000 */
[----:B0-----:R-:W-:-:S05]  /*daf0*/  FMNMX.FTZ R0, R0, R172, !PT ;  /* 0x000000ac00007209 */ /* 0x001fca0007810000 */
[----:B------:R-:W0:Y:S01]  /*db00*/  SHFL.BFLY PT, R172, R0, 0x1, 0x1f ;  /* 0x0c201f0000ac7f89 */ /* 0x000e2200000e0000 */
[----:B------:R-:W-:-:S05]  /*db10*/  IMAD.IADD R7, R216, 0x1, R7 ;  /* 0x00000001d8077824 */ /* 0x000fca00078e0207 */
[C---:B------:R-:W-:Y:S02]  /*db20*/  ISETP.GT.AND P3, PT, R7.reuse, RZ, PT ;  /* 0x000000ff0700720c */ /* 0x040fe40003f64270 */
[----:B------:R-:W-:Y:S02]  /*db30*/  ISETP.GT.AND P4, PT, R7, 0x1, PT ;  /* 0x000000010700780c */ /* 0x000fe40003f84270 */
[----:B0-----:R-:W-:-:S04]  /*db40*/  FMNMX.FTZ R0, R0, R172, !PT ;  /* 0x000000ac00007209 */ /* 0x001fc80007810000 */
[----:B------:R-:W-:-:S04]  /*db50*/  FSETP.NEU.FTZ.AND P2, PT, R0, -INF , PT ;  /* 0xff8000000000780b */ /* 0x000fc80003f5d000 */
[----:B------:R-:W-:-:S05]  /*db60*/  FSEL R220, R0, RZ, P2 ;  /* 0x000000ff00dc7208 */ /* 0x000fca0001000000 */
[----:B------:R-:W-:Y:S01]  /*db70*/  FADD.FTZ R220, -R220, R207 ;  /* 0x000000cfdcdc7221 */ /* 0x000fe20000010100 */
[----:B------:R-:W-:Y:S02]  /*db80*/  FSEL R207, R154, -INF , P3 ;  /* 0xff8000009acf7808 */ /* 0x000fe40001800000 */
[----:B------:R-:W-:Y:S02]  /*db90*/  ISETP.GT.AND P3, PT, R7, 0x8, PT ;  /* 0x000000080700780c */ /* 0x000fe40003f64270 */
[----:B------:R-:W-:Y:S02]  /*dba0*/  FSEL R216, R155, -INF , P4 ;  /* 0xff8000009bd87808 */ /* 0x000fe40002000000 */
[----:B------:R-:W-:Y:S02]  /*dbb0*/  FSEL R155, R158, -INF , P3 ;  /* 0xff8000009e9b7808 */ /* 0x000fe40001800000 */
[C---:B------:R-:W-:Y:S02]  /*dbc0*/  ISETP.GT.AND P4, PT, R7.reuse, 0x9, PT ;  /* 0x000000090700780c */ /* 0x040fe40003f84270 */
[----:B------:R-:W-:-:S02]  /*dbd0*/  ISETP.GT.AND P3, PT, R7, 0x10, PT ;  /* 0x000000100700780c */ /* 0x000fc40003f64270 */
[----:B------:R-:W-:Y:S02]  /*dbe0*/  FSEL R172, R159, -INF , P4 ;  /* 0xff8000009fac7808 */ /* 0x000fe40002000000 */
[----:B------:R-:W-:Y:S02]  /*dbf0*/  FSEL R162, R162, -INF , P3 ;  /* 0xff800000a2a27808 */ /* 0x000fe40001800000 */
        /* <DEDUP_REMOVED lines=8> */
[C---:B------:R-:W-:Y:S02]  /*dc80*/  ISETP.GT.AND P4, PT, R7.reuse, 0x21, PT ;  /* 0x000000210700780c */ /* 0x040fe40003f84270 */
[----:B------:R-:W-:Y:S01]  /*dc90*/  ISETP.GT.AND P3, PT, R7, 0x28, PT ;  /* 0x000000280700780c */ /* 0x000fe20003f64270 */
[----:B------:R-:W-:Y:S01]  /*dca0*/  UMOV UR43, UR49 ;  /* 0x00000031002b7c82 */ /* 0x000fe20008000000 */
[----:B------:R-:W-:-:S02]  /*dcb0*/  FSEL R171, R171, -INF , P4 ;  /* 0xff800000abab7808 */ /* 0x000fc40002000000 */
[----:B------:R-:W-:Y:S02]  /*dcc0*/  FSEL R174, R174, -INF , P3 ;  /* 0xff800000aeae7808 */ /* 0x000fe40001800000 */
[C---:B------:R-:W-:Y:S02]  /*dcd0*/  ISETP.GT.AND P4, PT, R7.reuse, 0x29, PT ;  /* 0x000000290700780c */ /* 0x040fe40003f84270 */
[----:B------:R-:W-:Y:S01]  /*dce0*/  ISETP.GT.AND P3, PT, R7, 0x30, PT ;  /* 0x000000300700780c */ /* 0x000fe20003f64270 */
[----:B------:R-:W-:Y:S01]  /*dcf0*/  FMUL.FTZ R167, R0, UR43 ;  /* 0x0000002b00a77c20 */ /* 0x000fe20008410000 */
[----:B------:R-:W-:Y:S02]  /*dd00*/  FSEL R175, R175, -INF , P4 ;  /* 0xff800000afaf7808 */ /* 0x000fe40002000000 */
[----:B------:R-:W-:Y:S02]  /*dd10*/  FSEL R178, R178, -INF , P3 ;  /* 0xff800000b2b27808 */ /* 0x000fe40001800000 */
[----:B------:R-:W-:-:S02]  /*dd20*/  ISETP.GT.AND P4, PT, R7, 0x31, PT ;  /* 0x000000310700780c */ /* 0x000fc40003f84270 */
[----:B------:R-:W-:Y:S02]  /*dd30*/  ISETP.GT.AND P3, PT, R7, 0x38, PT ;  /* 0x000000380700780c */ /* 0x000fe40003f64270 */
[----:B------:R-:W-:Y:S02]  /*dd40*/  FSEL R167, R167, RZ, P2 ;  /* 0x000000ffa7a77208 */ /* 0x000fe40001000000 */
[----:B------:R-:W-:Y:S02]  /*dd50*/  FSEL R179, R179, -INF , P4 ;  /* 0xff800000b3b37808 */ /* 0x000fe40002000000 */
[----:B------:R-:W-:Y:S02]  /*dd60*/  FSEL R182, R182, -INF , P3 ;  /* 0xff800000b6b67808 */ /* 0x000fe40001800000 */
[C---:B------:R-:W-:Y:S02]  /*dd70*/  ISETP.GT.AND P4, PT, R7.reuse, 0x39, PT ;  /* 0x000000390700780c */ /* 0x040fe40003f84270 */
[----:B------:R-:W-:Y:S01]  /*dd80*/  ISETP.GT.AND P3, PT, R7, 0x40, PT ;  /* 0x000000400700780c */ /* 0x000fe20003f64270 */
[----:B------:R-:W-:Y:S01]  /*dd90*/  FFMA.FTZ R152, R152, UR43, -R167 ;  /* 0x0000002b98987c23 */ /* 0x000fe200080108a7 */
[----:B------:R-:W-:Y:S01]  /*dda0*/  FMUL.FTZ R220, R220, UR43 ;  /* 0x0000002bdcdc7c20 */ /* 0x000fe20008410000 */
[----:B------:R-:W-:-:S02]  /*ddb0*/  FSEL R183, R183, -INF , P4 ;  /* 0xff800000b7b77808 */ /* 0x000fc40002000000 */
[----:B------:R-:W-:Y:S02]  /*ddc0*/  FSEL R186, R186, -INF , P3 ;  /* 0xff800000baba7808 */ /* 0x000fe40001800000 */
[C---:B------:R-:W-:Y:S02]  /*ddd0*/  ISETP.GT.AND P1, PT, R7.reuse, 0x41, PT ;  /* 0x000000410700780c */ /* 0x040fe40003f24270 */
[C---:B------:R-:W-:Y:S02]  /*dde0*/  ISETP.GT.AND P0, PT, R7.reuse, 0x48, PT ;  /* 0x000000480700780c */ /* 0x040fe40003f04270 */
[C---:B------:R-:W-:Y:S02]  /*ddf0*/  ISETP.GT.AND P3, PT, R7.reuse, 0x50, PT ;  /* 0x000000500700780c */ /* 0x040fe40003f64270 */
[C---:B------:R-:W-:Y:S02]  /*de00*/  ISETP.GT.AND P4, PT, R7.reuse, 0x51, PT ;  /* 0x000000510700780c */ /* 0x040fe40003f84270 */
[----:B------:R-:W-:-:S02]  /*de10*/  ISETP.GT.AND P5, PT, R7, 0x58, PT ;  /* 0x000000580700780c */ /* 0x000fc40003fa4270 */
[C---:B------:R-:W-:Y:S02]  /*de20*/  ISETP.GT.AND P6, PT, R7.reuse, 0x59, PT ;  /* 0x000000590700780c */ /* 0x040fe40003fc4270 */
[----:B------:R-:W-:Y:S01]  /*de30*/  ISETP.GT.AND P2, PT, R7, 0x49, PT ;  /* 0x000000490700780c */ /* 0x000fe20003f44270 */
[----:B------:R-:W-:Y:S01]  /*de40*/  FFMA.FTZ R7, R215, UR43, -R167 ;  /* 0x0000002bd7077c23 */ /* 0x000fe200080108a7 */
[----:B------:R-:W-:Y:S08]  /*de50*/  MUFU.EX2 R152, R152 ;  /* 0x0000009800987308 */ /* 0x000ff00000000800 */
[----:B------:R-:W0:Y:S08]  /*de60*/  MUFU.EX2 R220, R220 ;  /* 0x000000dc00dc7308 */ /* 0x000e300000000800 */
[----:B------:R-:W1:Y:S01]  /*de70*/  MUFU.EX2 R7, R7 ;  /* 0x0000000700077308 */ /* 0x000e620000000800 */
[----:B0-----:R-:W-:-:S04]  /*de80*/  FFMA.FTZ R6, R220, R6, R152 ;  /* 0x00000006dc067223 */ /* 0x001fc80000010098 */
[C---:B-1----:R-:W-:Y:S01]  /*de90*/  FADD.FTZ R6, R7.reuse, R6 ;  /* 0x0000000607067221 */ /* 0x042fe20000010000 */
[----:B------:R-:W-:Y:S02]  /*dea0*/  F2FP.F16.F32.PACK_AB R152, R7, R152 ;  /* 0x000000980798723e */ /* 0x000fe400000000ff */
        /* <DEDUP_REMOVED lines=29> */
[----:B------:R-:W-:-:S04]  /*e080*/  FMNMX.FTZ R7, R198, R7, !PT ;  /* 0x00000007c6077209 */ /* 0x000fc80007810000 */
[----:B------:R-:W-:-:S05]  /*e090*/  FMNMX.FTZ R7, R199, R7, !PT ;  /* 0x00000007c7077209 */ /* 0x000fca0007810000 */
[----:B------:R-:W0:Y:S02]  /*e0a0*/  SHFL.BFLY PT, R154, R7, 0x2, 0x1f ;  /* 0x0c401f00079a7f89 */ /* 0x000e2400000e0000 */
[----:B0-----:R-:W-:-:S05]  /*e0b0*/  FMNMX.FTZ R7, R7, R154, !PT ;  /* 0x0000009a07077209 */ /* 0x001fca0007810000 */
[----:B------:R-:W0:Y:S01]  /*e0c0*/  SHFL.BFLY PT, R158, R7, 0x1, 0x1f ;  /* 0x0c201f00079e7f89 */ /* 0x000e2200000e0000 */
[--C-:B------:R-:W-:Y:S01]  /*e0d0*/  FFMA.FTZ R154, R153, UR43, -R167.reuse ;  /* 0x0000002b999a7c23 */ /* 0x100fe200080108a7 */
[----:B------:R-:W-:-:S05]  /*e0e0*/  FFMA.FTZ R153, R157, UR43, -R167 ;  /* 0x0000002b9d997c23 */ /* 0x000fca00080108a7 */
[----:B------:R-:W1:Y:S08]  /*e0f0*/  MUFU.EX2 R154, R154 ;  /* 0x0000009a009a7308 */ /* 0x000e700000000800 */
[----:B------:R-:W2:Y:S01]  /*e100*/  MUFU.EX2 R153, R153 ;  /* 0x0000009900997308 */ /* 0x000ea20000000800 */
[----:B0-----:R-:W-:Y:S01]  /*e110*/  FMNMX.FTZ R7, R7, R158, !PT ;  /* 0x0000009e07077209 */ /* 0x001fe20007810000 */
[----:B-1----:R-:W-:-:S03]  /*e120*/  FADD.FTZ R6, R154, R6 ;  /* 0x000000069a067221 */ /* 0x002fc60000010000 */
[----:B------:R-:W-:-:S04]  /*e130*/  FSETP.NEU.FTZ.AND P2, PT, R7, -INF , PT ;  /* 0xff8000000700780b */ /* 0x000fc80003f5d000 */
[----:B------:R-:W-:Y:S01]  /*e140*/  FSEL R158, R7, RZ, P2 ;  /* 0x000000ff079e7208 */ /* 0x000fe20001000000 */
[----:B--2---:R-:W-:Y:S01]  /*e150*/  FADD.FTZ R157, R153, R6 ;  /* 0x00000006999d7221 */ /* 0x004fe20000010000 */
[----:B------:R-:W-:-:S03]  /*e160*/  FMUL.FTZ R6, R7, UR43 ;  /* 0x0000002b07067c20 */ /* 0x000fc60008410000 */
[----:B------:R-:W-:Y:S02]  /*e170*/  FADD.FTZ R158, -R158, R206 ;  /* 0x000000ce9e9e7221 */ /* 0x000fe40000010100 */
[----:B------:R-:W-:Y:S02]  /*e180*/  FSEL R6, R6, RZ, P2 ;  /* 0x000000ff06067208 */ /* 0x000fe40001000000 */
[----:B------:R-:W-:-:S04]  /*e190*/  FMUL.FTZ R158, R158, UR43 ;  /* 0x0000002b9e9e7c20 */ /* 0x000fc80008410000 */
[----:B------:R0:W-:Y:S02]  /*e1a0*/  MUFU.EX2 R221, R158 ;  /* 0x0000009e00dd7308 */ /* 0x0001e40000000800 */
[--C-:B0-----:R-:W-:Y:S02]  /*e1b0*/  FFMA.FTZ R158, R216, UR43, -R6.reuse ;  /* 0x0000002bd89e7c23 */ /* 0x101fe40008010806 */
[----:B------:R-:W0:Y:S01]  /*e1c0*/  S2R R216, SR_TID.X ;  /* 0x0000000000d87919 */ /* 0x000e220000002100 */
[----:B------:R-:W-:Y:S01]  /*e1d0*/  F2FP.F16.F32.PACK_AB R154, R153, R154 ;  /* 0x0000009a999a723e */ /* 0x000fe200000000ff */
[----:B------:R-:W-:Y:S01]  /*e1e0*/  FFMA.FTZ R153, R207, UR43, -R6 ;  /* 0x0000002bcf997c23 */ /* 0x000fe20008010806 */
[----:B------:R-:W-:-:S05]  /*e1f0*/  LOP3.LUT P1, RZ, R16, 0x100, RZ, 0xc0, !PT ;  /* 0x0000010010ff7812 */ /* 0x000fca000782c0ff */
[----:B------:R-:W1:Y:S01]  /*e200*/  MUFU.EX2 R153, R153 ;  /* 0x0000009900997308 */ /* 0x000e620000000800 */
[----:B------:R-:W-:-:S07]  /*e210*/  FFMA.FTZ R207, R172, UR43, -R6 ;  /* 0x0000002baccf7c23 */ /* 0x000fce0008010806 */
[----:B------:R-:W2:Y:S01]  /*e220*/  MUFU.EX2 R158, R158 ;  /* 0x0000009e009e7308 */ /* 0x000ea20000000800 */
[----:B-1----:R-:W-:Y:S01]  /*e230*/  FFMA.FTZ R206, R221, R3, R153 ;  /* 0x00000003ddce7223 */ /* 0x002fe20000010099 */
[----:B------:R-:W-:Y:S01]  /*e240*/  @!P1 VIADD R3, R205, 0x32440 ;  /* 0x00032440cd039836 */ /* 0x000fe20000000000 */
[----:B0-----:R-:W-:-:S04]  /*e250*/  SHF.R.U32.HI R216, RZ, 0x7, R216 ;  /* 0x00000007ffd87819 */ /* 0x001fc800000116d8 */
[----:B------:R-:W-:Y:S02]  /*e260*/  @!P1 PRMT R3, RZ, 0x654, R3 ;  /* 0x00000654ff039816 */ /* 0x000fe40000000003 */
[----:B------:R-:W-:Y:S01]  /*e270*/  IADD3 R172, -R216, 0xb, RZ ;  /* 0x0000000bd8ac7810 */ /* 0x000fe20007ffe1ff */
[----:B------:R-:W-:-:S04]  /*e280*/  FFMA.FTZ R215, R155, UR43, -R6 ;  /* 0x0000002b9bd77c23 */ /* 0x000fc80008010806 */
[----:B------:R1:W-:Y:S06]  /*e290*/  BAR.ARV R172, 0x100 ;  /* 0x000400ac0000751d */ /* 0x0003ec0000002000 */
[----:B------:R0:W-:Y:S02]  /*e2a0*/  @!P1 SYNCS.ARRIVE.TRANS64.RED.A1T0 RZ, [R3+URZ], RZ ;  /* 0x000000ff03ff99a7 */ /* 0x0001e4000810043f */
[----:B0-----:R-:W-:Y:S01]  /*e2b0*/  VIADD R3, R216, 0x8 ;  /* 0x00000008d8037836 */ /* 0x001fe20000000000 */
[----:B------:R-:W-:Y:S04]  /*e2c0*/  MUFU.EX2 R215, R215 ;  /* 0x000000d700d77308 */ /* 0x000fe80000000800 */
[----:B------:R0:W-:Y:S01]  /*e2d0*/  BAR.SYNC.DEFER_BLOCKING R3, 0x100 ;  /* 0x000400030000751d */ /* 0x0001e20000010000 */
[C---:B--2---:R-:W-:Y:S01]  /*e2e0*/  FADD.FTZ R206, R158.reuse, R206 ;  /* 0x000000ce9ece7221 */ /* 0x044fe20000010000 */
[----:B------:R-:W-:-:S04]  /*e2f0*/  F2FP.F16.F32.PACK_AB R153, R158, R153 ;  /* 0x000000999e99723e */ /* 0x000fc800000000ff */
[----:B------:R-:W2:Y:S01]  /*e300*/  MUFU.EX2 R207, R207 ;  /* 0x000000cf00cf7308 */ /* 0x000ea20000000800 */
[----:B------:R-:W-:Y:S02]  /*e310*/  IMAD.MOV.U32 R158, RZ, RZ, 0xc00 ;  /* 0x00000c00ff9e7424 */ /* 0x000fe400078e00ff */
[----:B------:R-:W-:Y:S02]  /*e320*/  IMAD.MOV.U32 R159, RZ, RZ, 0x40000040 ;  /* 0x40000040ff9f7424 */ /* 0x000fe400078e00ff */
[----:B------:R-:W-:Y:S02]  /*e330*/  IMAD R158, R2, R158, UR42 ;  /* 0x0000002a029e7e24 */ /* 0x000fe4000f8e029e */
[-C--:B------:R-:W-:Y:S01]  /*e340*/  FMUL.FTZ R24, R24, R220.reuse ;  /* 0x000000dc18187220 */ /* 0x080fe20000410000 */
[-C--:B------:R-:W-:Y:S01]  /*e350*/  FMUL.FTZ R25, R25, R220.reuse ;  /* 0x000000dc19197220 */ /* 0x080fe20000410000 */
[----:B------:R-:W-:Y:S01]  /*e360*/  R2UR UR7, R159 ;  /* 0x000000009f0772ca */ /* 0x000fe200000e0000 */
        /* <DEDUP_REMOVED lines=127> */
[----:B--2---:R-:W-:-:S05]  /*eb60*/  F2FP.F16.F32.PACK_AB R155, R207, R215 ;  /* 0x000000d7cf9b723e */ /* 0x004fca00000000ff */
[----:B------:R-:W-:-:S06]  /*eb70*/  WARPGROUP.ARRIVE ;  /* 0x00000000000079c5 */ /* 0x000fcc0000000000 */
[----:B------:R-:W-:Y:S01]  /*eb80*/  HGMMA.64x256x16.F32 R24, R152, gdesc[UR4].tnspB, R24, gsb0 ;  /* 0x43e0000498187df0 */ /* 0x000fe20008000818 */
[----:B0-----:R-:W-:Y:S01]  /*eb90*/  FFMA.FTZ R3, R165, UR43, -R167 ;  /* 0x0000002ba5037c23 */ /* 0x001fe200080108a7 */
[----:B------:R-:W-:-:S05]  /*eba0*/  FFMA.FTZ R159, R217, UR43, -R6 ;  /* 0x0000002bd99f7c23 */ /* 0x000fca0008010806 */
[----:B------:R-:W-:Y:S08]  /*ebb0*/  MUFU.EX2 R3, R3 ;  /* 0x0000000300037308 */ /* 0x000ff00000000800 */
[----:B------:R-:W-:Y:S01]  /*ebc0*/  MUFU.EX2 R159, R159 ;  /* 0x0000009f009f7308 */ /* 0x000fe20000000800 */
[----:B------:R-:W-:-:S04]  /*ebd0*/  FADD.FTZ R206, R215, R206 ;  /* 0x000000ced7ce7221 */ /* 0x000fc80000010000 */
[----:B------:R-:W-:Y:S01]  /*ebe0*/  FADD.FTZ R207, R207, R206 ;  /* 0x000000cecfcf7221 */ /* 0x000fe20000010000 */
[--C-:B------:R-:W-:Y:S01]  /*ebf0*/  FFMA.FTZ R168, R168, UR43, -R167.reuse ;  /* 0x0000002ba8a87c23 */ /* 0x100fe200080108a7 */
[----:B------:R-:W-:Y:S01]  /*ec00*/  FFMA.FTZ R156, R156, UR43, -R167 ;  /* 0x0000002b9c9c7c23 */ /* 0x000fe200080108a7 */
[----:B------:R-:W-:-:S04]  /*ec10*/  FFMA.FTZ R165, R174, UR43, -R6 ;  /* 0x0000002baea57c23 */ /* 0x000fc80008010806 */
[----:B------:R-:W-:Y:S08]  /*ec20*/  MUFU.EX2 R168, R168 ;  /* 0x000000a800a87308 */ /* 0x000ff00000000800 */
[----:B------:R-:W-:Y:S08]  /*ec30*/  MUFU.EX2 R156, R156 ;  /* 0x0000009c009c7308 */ /* 0x000ff00000000800 */
[----:B------:R-:W-:Y:S01]  /*ec40*/  MUFU.EX2 R165, R165 ;  /* 0x000000a500a57308 */ /* 0x000fe20000000800 */
[----:B------:R-:W-:-:S02]  /*ec50*/  WARPGROUP.DEPBAR.LE gsb0, 0x0 ;  /* 0x00008000000079c5 */ /* 0x000fc40000010000 */
[--C-:B------:R-:W-:Y:S01]  /*ec60*/  FFMA.FTZ R154, R160, UR43, -R167.reuse ;  /* 0x0000002ba09a7c23 */ /* 0x100fe200080108a7 */
[--C-:B------:R-:W-:Y:S01]  /*ec70*/  FFMA.FTZ R155, R162, UR43, -R6.reuse ;  /* 0x0000002ba29b7c23 */ /* 0x100fe20008010806 */
[--C-:B------:R-:W-:Y:S01]  /*ec80*/  FFMA.FTZ R160, R161, UR43, -R167.reuse ;  /* 0x0000002ba1a07c23 */ /* 0x100fe200080108a7 */
[--C-:B------:R-:W-:Y:S01]  /*ec90*/  FFMA.FTZ R162, R163, UR43, -R6.reuse ;  /* 0x0000002ba3a27c23 */ /* 0x100fe20008010806 */
[----:B------:R-:W-:Y:S01]  /*eca0*/  FFMA.FTZ R161, R164, UR43, -R167 ;  /* 0x0000002ba4a17c23 */ /* 0x000fe200080108a7 */
[----:B------:R-:W-:Y:S01]  /*ecb0*/  FFMA.FTZ R163, R166, UR43, -R6 ;  /* 0x0000002ba6a37c23 */ /* 0x000fe20008010806 */
[----:B------:R-:W0:Y:S08]  /*ecc0*/  MUFU.EX2 R154, R154 ;  /* 0x0000009a009a7308 */ /* 0x000e300000000800 */
[----:B------:R-:W-:Y:S08]  /*ecd0*/  MUFU.EX2 R160, R160 ;  /* 0x000000a000a07308 */ /* 0x000ff00000000800 */
[----:B------:R-:W2:Y:S08]  /*ece0*/  MUFU.EX2 R155, R155 ;  /* 0x0000009b009b7308 */ /* 0x000eb00000000800 */
[----:B------:R-:W3:Y:S08]  /*ecf0*/  MUFU.EX2 R162, R162 ;  /* 0x000000a200a27308 */ /* 0x000ef00000000800 */
[----:B------:R-:W4:Y:S08]  /*ed00*/  MUFU.EX2 R161, R161 ;  /* 0x000000a100a17308 */ /* 0x000f300000000800 */
[----:B------:R-:W1:Y:S01]  /*ed10*/  MUFU.EX2 R163, R163 ;  /* 0x000000a300a37308 */ /* 0x000e620000000800 */
[----:B------:R-:W-:-:S02]  /*ed20*/  VIADD R152, R158, 0x80 ;  /* 0x000000809e987836 */ /* 0x000fc40000000000 */
[----:B------:R-:W-:Y:S02]  /*ed30*/  IMAD.MOV.U32 R153, RZ, RZ, 0x40000040 ;  /* 0x40000040ff997424 */ /* 0x000fe400078e00ff */
[----:B0-----:R-:W-:Y:S01]  /*ed40*/  FADD.FTZ R206, R154, R157 ;  /* 0x0000009d9ace7221 */ /* 0x001fe20000010000 */
[----:B------:R-:W-:Y:S02]  /*ed50*/  R2UR UR6, R152 ;  /* 0x00000000980672ca */ /* 0x000fe400000e0000 */
[----:B------:R-:W-:Y:S01]  /*ed60*/  R2UR UR7, R153 ;  /* 0x00000000990772ca */ /* 0x000fe200000e0000 */
[----:B--2---:R-:W-:Y:S01]  /*ed70*/  FADD.FTZ R207, R155, R207 ;  /* 0x000000cf9bcf7221 */ /* 0x004fe20000010000 */
[----:B------:R-:W-:Y:S02]  /*ed80*/  F2FP.F16.F32.PACK_AB R152, R160, R154 ;  /* 0x0000009aa098723e */ /* 0x000fe400000000ff */
[----:B---3--:R-:W-:Y:S02]  /*ed90*/  F2FP.F16.F32.PACK_AB R153, R162, R155 ;  /* 0x0000009ba299723e */ /* 0x008fe400000000ff */
[----:B----4-:R-:W-:-:S02]  /*eda0*/  F2FP.F16.F32.PACK_AB R154, R3, R161 ;  /* 0x000000a1039a723e */ /* 0x010fc400000000ff */
[----:B-1----:R-:W-:-:S04]  /*edb0*/  F2FP.F16.F32.PACK_AB R155, R159, R163 ;  /* 0x000000a39f9b723e */ /* 0x002fc800000000ff */
[----:B------:R-:W-:-:S06]  /*edc0*/  WARPGROUP.ARRIVE ;  /* 0x00000000000079c5 */ /* 0x000fcc0000000000 */
[----:B------:R-:W-:Y:S01]  /*edd0*/  HGMMA.64x256x16.F32 R24, R152, gdesc[UR4].tnspB, R24, gsb0 ;  /* 0x43e0000498187df0 */ /* 0x000fe20008000818 */
[--C-:B------:R-:W-:Y:S01]  /*ede0*/  FFMA.FTZ R164, R169, UR43, -R167.reuse ;  /* 0x0000002ba9a47c23 */ /* 0x100fe200080108a7 */
[--C-:B------:R-:W-:Y:S01]  /*edf0*/  FFMA.FTZ R169, R170, UR43, -R6.reuse ;  /* 0x0000002baaa97c23 */ /* 0x100fe20008010806 */
[----:B------:R-:W-:Y:S01]  /*ee00*/  FFMA.FTZ R157, R173, UR43, -R167 ;  /* 0x0000002bad9d7c23 */ /* 0x000fe200080108a7 */
[--C-:B------:R-:W-:Y:S01]  /*ee10*/  FFMA.FTZ R170, R171, UR43, -R6.reuse ;  /* 0x0000002babaa7c23 */ /* 0x100fe20008010806 */
[----:B------:R-:W-:Y:S02]  /*ee20*/  FFMA.FTZ R166, R175, UR43, -R6 ;  /* 0x0000002bafa67c23 */ /* 0x000fe40008010806 */
[----:B------:R-:W0:Y:S08]  /*ee30*/  MUFU.EX2 R164, R164 ;  /* 0x000000a400a47308 */ /* 0x000e300000000800 */
[----:B------:R-:W-:Y:S08]  /*ee40*/  MUFU.EX2 R157, R157 ;  /* 0x0000009d009d7308 */ /* 0x000ff00000000800 */
[----:B------:R-:W-:Y:S08]  /*ee50*/  MUFU.EX2 R169, R169 ;  /* 0x000000a900a97308 */ /* 0x000ff00000000800 */
[----:B------:R-:W1:Y:S08]  /*ee60*/  MUFU.EX2 R170, R170 ;  /* 0x000000aa00aa7308 */ /* 0x000e700000000800 */
[----:B------:R-:W2:Y:S01]  /*ee70*/  MUFU.EX2 R166, R166 ;  /* 0x000000a600a67308 */ /* 0x000ea20000000800 */
[----:B------:R-:W-:Y:S01]  /*ee80*/  FADD.FTZ R173, R160, R206 ;  /* 0x000000cea0ad7221 */ /* 0x000fe20000010000 */
[----:B------:R-:W-:Y:S01]  /*ee90*/  FADD.FTZ R206, R162, R207 ;  /* 0x000000cfa2ce7221 */ /* 0x000fe20000010000 */
[--C-:B------:R-:W-:Y:S01]  /*eea0*/  FFMA.FTZ R160, R177, UR43, -R167.reuse ;  /* 0x0000002bb1a07c23 */ /* 0x100fe200080108a7 */
[----:B------:R-:W-:Y:S01]  /*eeb0*/  FFMA.FTZ R162, R181, UR43, -R167 ;  /* 0x0000002bb5a27c23 */ /* 0x000fe200080108a7 */
[----:B------:R-:W-:Y:S01]  /*eec0*/  FADD.FTZ R173, R161, R173 ;  /* 0x000000ada1ad7221 */ /* 0x000fe20000010000 */
[----:B------:R-:W-:Y:S01]  /*eed0*/  FADD.FTZ R206, R163, R206 ;  /* 0x000000cea3ce7221 */ /* 0x000fe20000010000 */
[--C-:B------:R-:W-:Y:S01]  /*eee0*/  FFMA.FTZ R163, R176, UR43, -R167.reuse ;  /* 0x0000002bb0a37c23 */ /* 0x100fe200080108a7 */
[----:B------:R-:W-:Y:S01]  /*eef0*/  FFMA.FTZ R161, R180, UR43, -R167 ;  /* 0x0000002bb4a17c23 */ /* 0x000fe200080108a7 */
[--C-:B------:R-:W-:Y:S01]  /*ef00*/  FFMA.FTZ R171, R178, UR43, -R6.reuse ;  /* 0x0000002bb2ab7c23 */ /* 0x100fe20008010806 */
[--C-:B------:R-:W-:Y:S01]  /*ef10*/  FFMA.FTZ R174, R179, UR43, -R6.reuse ;  /* 0x0000002bb3ae7c23 */ /* 0x100fe20008010806 */
[--C-:B------:R-:W-:Y:S01]  /*ef20*/  FFMA.FTZ R175, R182, UR43, -R6.reuse ;  /* 0x0000002bb6af7c23 */ /* 0x100fe20008010806 */
[----:B------:R-:W-:Y:S01]  /*ef30*/  FFMA.FTZ R176, R183, UR43, -R6 ;  /* 0x0000002bb7b07c23 */ /* 0x000fe20008010806 */
[----:B------:R-:W-:Y:S08]  /*ef40*/  MUFU.EX2 R163, R163 ;  /* 0x000000a300a37308 */ /* 0x000ff00000000800 */
[----:B------:R-:W3:Y:S08]  /*ef50*/  MUFU.EX2 R160, R160 ;  /* 0x000000a000a07308 */ /* 0x000ef00000000800 */
[----:B------:R-:W-:Y:S08]  /*ef60*/  MUFU.EX2 R161, R161 ;  /* 0x000000a100a17308 */ /* 0x000ff00000000800 */
[----:B------:R-:W-:Y:S08]  /*ef70*/  MUFU.EX2 R162, R162 ;  /* 0x000000a200a27308 */ /* 0x000ff00000000800 */
[----:B------:R-:W-:Y:S08]  /*ef80*/  MUFU.EX2 R171, R171 ;  /* 0x000000ab00ab7308 */ /* 0x000ff00000000800 */
[----:B------:R-:W4:Y:S01]  /*ef90*/  MUFU.EX2 R174, R174 ;  /* 0x000000ae00ae7308 */ /* 0x000f220000000800 */
[----:B------:R-:W-:-:S02]  /*efa0*/  WARPGROUP.DEPBAR.LE gsb0, 0x0 ;  /* 0x00008000000079c5 */ /* 0x000fc40000010000 */
[----:B------:R-:W-:Y:S01]  /*efb0*/  IMAD.MOV.U32 R153, RZ, RZ, 0x40000040 ;  /* 0x40000040ff997424 */ /* 0x000fe200078e00ff */
[----:B------:R-:W-:-:S04]  /*efc0*/  IADD3 R152, R158, 0x100, RZ ;  /* 0x000001009e987810 */ /* 0x000fc80007ffe0ff */
[----:B------:R-:W-:Y:S02]  /*efd0*/  R2UR UR6, R152 ;  /* 0x00000000980672ca */ /* 0x000fe400000e0000 */
[----:B------:R-:W-:Y:S02]  /*efe0*/  R2UR UR7, R153 ;  /* 0x00000000990772ca */ /* 0x000fe400000e0000 */
[----:B0-----:R-:W-:Y:S02]  /*eff0*/  F2FP.F16.F32.PACK_AB R152, R164, R168 ;  /* 0x000000a8a498723e */ /* 0x001fe400000000ff */
[----:B-1----:R-:W-:Y:S02]  /*f000*/  F2FP.F16.F32.PACK_AB R153, R170, R169 ;  /* 0x000000a9aa99723e */ /* 0x002fe400000000ff */
[----:B------:R-:W-:Y:S02]  /*f010*/  F2FP.F16.F32.PACK_AB R154, R157, R156 ;  /* 0x0000009c9d9a723e */ /* 0x000fe400000000ff */
[----:B--2---:R-:W-:-:S04]  /*f020*/  F2FP.F16.F32.PACK_AB R155, R166, R165 ;  /* 0x000000a5a69b723e */ /* 0x004fc800000000ff */
[----:B------:R-:W-:-:S06]  /*f030*/  WARPGROUP.ARRIVE ;  /* 0x00000000000079c5 */ /* 0x000fcc0000000000 */
[----:B------:R-:W-:Y:S01]  /*f040*/  HGMMA.64x256x16.F32 R24, R152, gdesc[UR4].tnspB, R24, gsb0 ;  /* 0x43e0000498187df0 */ /* 0x000fe20008000818 */
[----:B------:R-:W-:Y:S08]  /*f050*/  MUFU.EX2 R175, R175 ;  /* 0x000000af00af7308 */ /* 0x000ff00000000800 */
[----:B------:R-:W0:Y:S01]  /*f060*/  MUFU.EX2 R176, R176 ;  /* 0x000000b000b07308 */ /* 0x000e220000000800 */
[----:B------:R-:W-:Y:S01]  /*f070*/  FADD.FTZ R173, R3, R173 ;  /* 0x000000ad03ad7221 */ /* 0x000fe20000010000 */
[----:B------:R-:W-:Y:S01]  /*f080*/  FADD.FTZ R206, R159, R206 ;  /* 0x000000ce9fce7221 */ /* 0x000fe20000010000 */
[--C-:B------:R-:W-:Y:S01]  /*f090*/  FFMA.FTZ R184, R184, UR43, -R167.reuse ;  /* 0x0000002bb8b87c23 */ /* 0x100fe200080108a7 */
[----:B------:R-:W-:Y:S01]  /*f0a0*/  FFMA.FTZ R185, R185, UR43, -R167 ;  /* 0x0000002bb9b97c23 */ /* 0x000fe200080108a7 */
        /* <DEDUP_REMOVED lines=8> */
[----:B------:R-:W1:Y:S08]  /*f130*/  MUFU.EX2 R185, R185 ;  /* 0x000000b900b97308 */ /* 0x000e700000000800 */
[----:B------:R-:W-:Y:S08]  /*f140*/  MUFU.EX2 R188, R188 ;  /* 0x000000bc00bc7308 */ /* 0x000ff00000000800 */
[----:B------:R-:W-:Y:S08]  /*f150*/  MUFU.EX2 R189, R189 ;  /* 0x000000bd00bd7308 */ /* 0x000ff00000000800 */
[----:B------:R-:W-:Y:S08]  /*f160*/  MUFU.EX2 R3, R3 ;  /* 0x0000000300037308 */ /* 0x000ff00000000800 */
[----:B------:R-:W2:Y:S08]  /*f170*/  MUFU.EX2 R168, R168 ;  /* 0x000000a800a87308 */ /* 0x000eb00000000800 */
[----:B------:R-:W-:Y:S08]  /*f180*/  MUFU.EX2 R173, R173 ;  /* 0x000000ad00ad7308 */ /* 0x000ff00000000800 */
[----:B------:R-:W2:Y:S01]  /*f190*/  MUFU.EX2 R177, R177 ;  /* 0x000000b100b17308 */ /* 0x000ea20000000800 */
[----:B------:R-:W-:-:S02]  /*f1a0*/  WARPGROUP.DEPBAR.LE gsb0, 0x0 ;  /* 0x00008000000079c5 */ /* 0x000fc40000010000 */
[----:B------:R-:W-:Y:S02]  /*f1b0*/  VIADD R152, R158, 0x180 ;  /* 0x000001809e987836 */ /* 0x000fe40000000000 */
[----:B------:R-:W-:-:S03]  /*f1c0*/  IMAD.MOV.U32 R153, RZ, RZ, 0x40000040 ;  /* 0x40000040ff997424 */ /* 0x000fc600078e00ff */
[----:B------:R-:W-:Y:S02]  /*f1d0*/  R2UR UR6, R152 ;  /* 0x00000000980672ca */ /* 0x000fe400000e0000 */
[----:B------:R-:W-:Y:S02]  /*f1e0*/  R2UR UR7, R153 ;  /* 0x00000000990772ca */ /* 0x000fe400000e0000 */
[----:B---3--:R-:W-:Y:S02]  /*f1f0*/  F2FP.F16.F32.PACK_AB R152, R160, R163 ;  /* 0x000000a3a098723e */ /* 0x008fe400000000ff */
[----:B----4-:R-:W-:Y:S02]  /*f200*/  F2FP.F16.F32.PACK_AB R153, R174, R171 ;  /* 0x000000abae99723e */ /* 0x010fe400000000ff */
[----:B------:R-:W-:Y:S02]  /*f210*/  F2FP.F16.F32.PACK_AB R154, R162, R161 ;  /* 0x000000a1a29a723e */ /* 0x000fe400000000ff */
[----:B0-----:R-:W-:-:S04]  /*f220*/  F2FP.F16.F32.PACK_AB R155, R176, R175 ;  /* 0x000000afb09b723e */ /* 0x001fc800000000ff */
[----:B------:R-:W-:-:S06]  /*f230*/  WARPGROUP.ARRIVE ;  /* 0x00000000000079c5 */ /* 0x000fcc0000000000 */
[----:B------:R-:W-:Y:S01]  /*f240*/  HGMMA.64x256x16.F32 R24, R152, gdesc[UR4].tnspB, R24, gsb0 ;  /* 0x43e0000498187df0 */ /* 0x000fe20008000818 */
[----:B------:R-:W-:Y:S02]  /*f250*/  LOP3.LUT P0, RZ, R16, 0x80, RZ, 0xc0, !PT ;  /* 0x0000008010ff7812 */ /* 0x000fe4000780c0ff */
[----:B------:R3:W5:Y:S04]  /*f260*/  LDL.LU R16, [R1+0x178] ;  /* 0x0001780001107983 */ /* 0x0007680000300800 */
[----:B------:R-:W4:Y:S01]  /*f270*/  LDL R216, [R1+0x20] ;  /* 0x0000200001d87983 */ /* 0x000f220000100800 */
[--C-:B------:R-:W-:Y:S01]  /*f280*/  FFMA.FTZ R192, R192, UR43, -R167.reuse ;  /* 0x0000002bc0c07c23 */ /* 0x100fe200080108a7 */
[--C-:B------:R-:W-:Y:S01]  /*f290*/  FFMA.FTZ R193, R193, UR43, -R167.reuse ;  /* 0x0000002bc1c17c23 */ /* 0x100fe200080108a7 */
[--C-:B------:R-:W-:Y:S01]  /*f2a0*/  FFMA.FTZ R196, R196, UR43, -R167.reuse ;  /* 0x0000002bc4c47c23 */ /* 0x100fe200080108a7 */
[----:B------:R-:W-:Y:S01]  /*f2b0*/  FFMA.FTZ R167, R197, UR43, -R167 ;  /* 0x0000002bc5a77c23 */ /* 0x000fe200080108a7 */
[--C-:B------:R-:W-:Y:S01]  /*f2c0*/  FFMA.FTZ R194, R194, UR43, -R6.reuse ;  /* 0x0000002bc2c27c23 */ /* 0x100fe20008010806 */
[--C-:B------:R-:W-:Y:S01]  /*f2d0*/  FFMA.FTZ R195, R195, UR43, -R6.reuse ;  /* 0x0000002bc3c37c23 */ /* 0x100fe20008010806 */
[--C-:B------:R-:W-:Y:S01]  /*f2e0*/  FFMA.FTZ R198, R198, UR43, -R6.reuse ;  /* 0x0000002bc6c67c23 */ /* 0x100fe20008010806 */
[----:B------:R-:W-:Y:S01]  /*f2f0*/  FFMA.FTZ R6, R199, UR43, -R6 ;  /* 0x0000002bc7067c23 */ /* 0x000fe20008010806 */
[----:B------:R-:W-:Y:S01]  /*f300*/  FADD.FTZ R206, R169, R206 ;  /* 0x000000cea9ce7221 */ /* 0x000fe20000010000 */
[----:B------:R-:W0:Y:S08]  /*f310*/  MUFU.EX2 R192, R192 ;  /* 0x000000c000c07308 */ /* 0x000e300000000800 */
[----:B------:R-:W-:Y:S08]  /*f320*/  MUFU.EX2 R193, R193 ;  /* 0x000000c100c17308 */ /* 0x000ff00000000800 */
[----:B------:R-:W-:Y:S08]  /*f330*/  MUFU.EX2 R196, R196 ;  /* 0x000000c400c47308 */ /* 0x000ff00000000800 */
[----:B------:R-:W-:Y:S08]  /*f340*/  MUFU.EX2 R167, R167 ;  /* 0x000000a700a77308 */ /* 0x000ff00000000800 */
[----:B------:R-:W3:Y:S08]  /*f350*/  MUFU.EX2 R194, R194 ;  /* 0x000000c200c27308 */ /* 0x000ef00000000800 */
[----:B------:R-:W3:Y:S08]  /*f360*/  MUFU.EX2 R195, R195 ;  /* 0x000000c300c37308 */ /* 0x000ef00000000800 */
[----:B------:R-:W3:Y:S08]  /*f370*/  MUFU.EX2 R198, R198 ;  /* 0x000000c600c67308 */ /* 0x000ef00000000800 */
[----:B------:R3:W3:Y:S01]  /*f380*/  MUFU.EX2 R169, R6 ;  /* 0x0000000600a97308 */ /* 0x0006e20000000800 */
[----:B------:R-:W-:Y:S01]  /*f390*/  FADD.FTZ R164, R164, R159 ;  /* 0x0000009fa4a47221 */ /* 0x000fe20000010000 */
[----:B------:R-:W-:Y:S01]  /*f3a0*/  IMAD.MOV.U32 R159, RZ, RZ, 0x40000040 ;  /* 0x40000040ff9f7424 */ /* 0x000fe200078e00ff */
[----:B------:R-:W-:-:S02]  /*f3b0*/  WARPGROUP.DEPBAR.LE gsb0, 0x0 ;  /* 0x00008000000079c5 */ /* 0x000fc40000010000 */
[----:B------:R-:W-:Y:S02]  /*f3c0*/  VIADD R152, R158, 0x200 ;  /* 0x000002009e987836 */ /* 0x000fe40000000000 */
[----:B------:R-:W-:-:S03]  /*f3d0*/  IMAD.MOV.U32 R153, RZ, RZ, 0x40000040 ;  /* 0x40000040ff997424 */ /* 0x000fc600078e00ff */
[----:B------:R-:W-:Y:S02]  /*f3e0*/  R2UR UR6, R152 ;  /* 0x00000000980672ca */ /* 0x000fe400000e0000 */
[----:B------:R-:W-:Y:S02]  /*f3f0*/  R2UR UR7, R153 ;  /* 0x00000000990772ca */ /* 0x000fe400000e0000 */
[----:B-1----:R-:W-:Y:S02]  /*f400*/  F2FP.F16.F32.PACK_AB R152, R185, R184 ;  /* 0x000000b8b998723e */ /* 0x002fe400000000ff */
[----:B--2---:R-:W-:Y:S02]  /*f410*/  F2FP.F16.F32.PACK_AB R153, R168, R3 ;  /* 0x00000003a899723e */ /* 0x004fe400000000ff */
[----:B------:R-:W-:Y:S02]  /*f420*/  F2FP.F16.F32.PACK_AB R154, R189, R188 ;  /* 0x000000bcbd9a723e */ /* 0x000fe400000000ff */
[----:B------:R-:W-:-:S04]  /*f430*/  F2FP.F16.F32.PACK_AB R155, R177, R173 ;  /* 0x000000adb19b723e */ /* 0x000fc800000000ff */
[----:B------:R-:W-:-:S06]  /*f440*/  WARPGROUP.ARRIVE ;  /* 0x00000000000079c5 */ /* 0x000fcc0000000000 */
[----:B------:R-:W-:Y:S01]  /*f450*/  HGMMA.64x256x16.F32 R24, R152, gdesc[UR4].tnspB, R24, gsb0 ;  /* 0x43e0000498187df0 */ /* 0x000fe20008000818 */
[----:B------:R-:W-:Y:S01]  /*f460*/  VIADD R158, R158, 0x280 ;  /* 0x000002809e9e7836 */ /* 0x000fe20000000000 */
[----:B------:R-:W-:-:S04]  /*f470*/  R2UR UR7, R159 ;  /* 0x000000009f0772ca */ /* 0x000fc800000e0000 */
[----:B------:R-:W-:Y:S01]  /*f480*/  R2UR UR6, R158 ;  /* 0x000000009e0672ca */ /* 0x000fe200000e0000 */
        /* <DEDUP_REMOVED lines=20> */
[----:B----4-:R-:W-:Y:S02]  /*f5d0*/  ISETP.GT.AND P2, PT, R204, R216, PT ;  /* 0x000000d8cc00720c */ /* 0x010fe40003f44270 */
[----:B------:R-:W-:Y:S01]  /*f5e0*/  FADD.FTZ R166, R177, R166 ;  /* 0x000000a6b1a67221 */ /* 0x000fe20000010000 */
[----:B------:R-:W-:Y:S02]  /*f5f0*/  @!P1 VIADD R205, R205, 0x32460 ;  /* 0x00032460cdcd9836 */ /* 0x000fe40000000000 */
[----:B0-----:R-:W-:Y:S01]  /*f600*/  FADD.FTZ R163, R192, R163 ;  /* 0x000000a3c0a37221 */ /* 0x001fe20000010000 */
[----:B---3--:R-:W-:-:S03]  /*f610*/  FADD.FTZ R166, R194, R166 ;  /* 0x000000a6c2a67221 */ /* 0x008fc60000010000 */
[----:B------:R-:W-:Y:S01]  /*f620*/  FADD.FTZ R163, R193, R163 ;  /* 0x000000a3c1a37221 */ /* 0x000fe20000010000 */
[----:B------:R-:W-:Y:S01]  /*f630*/  @!P1 PRMT R205, RZ, 0x654, R205 ;  /* 0x00000654ffcd9816 */ /* 0x000fe200000000cd */
[----:B------:R-:W-:Y:S02]  /*f640*/  FADD.FTZ R166, R195, R166 ;  /* 0x000000a6c3a67221 */ /* 0x000fe40000010000 */
[----:B------:R-:W-:Y:S02]  /*f650*/  FADD.FTZ R163, R196, R163 ;  /* 0x000000a3c4a37221 */ /* 0x000fe40000010000 */
[----:B------:R-:W-:Y:S01]  /*f660*/  FADD.FTZ R166, R198, R166 ;  /* 0x000000a6c6a67221 */ /* 0x000fe20000010000 */
[----:B------:R-:W-:Y:S02]  /*f670*/  VIADD R204, R204, 0xffffffff ;  /* 0xffffffffcccc7836 */ /* 0x000fe40000000000 */
[----:B------:R-:W-:Y:S01]  /*f680*/  FADD.FTZ R6, R167, R163 ;  /* 0x000000a3a7067221 */ /* 0x000fe20000010000 */
[----:B------:R-:W-:-:S02]  /*f690*/  IMAD.MOV.U32 R206, RZ, RZ, R7 ;  /* 0x000000ffffce7224 */ /* 0x000fc400078e0007 */
[----:B------:R-:W-:Y:S01]  /*f6a0*/  FADD.FTZ R3, R169, R166 ;  /* 0x000000a6a9037221 */ /* 0x000fe20000010000 */
[----:B------:R-:W-:Y:S01]  /*f6b0*/  IMAD.MOV.U32 R207, RZ, RZ, R0 ;  /* 0x000000ffffcf7224 */ /* 0x000fe200078e0000 */
[----:B------:R-:W-:Y:S02]  /*f6c0*/  WARPGROUP.DEPBAR.LE gsb0, 0x0 ;  /* 0x00008000000079c5 */ /* 0x000fe40000010000 */
[----:B------:R-:W-:Y:S02]  /*f6d0*/  F2FP.F16.F32.PACK_AB R152, R193, R192 ;  /* 0x000000c0c198723e */ /* 0x000fe400000000ff */
[----:B------:R-:W-:Y:S02]  /*f6e0*/  F2FP.F16.F32.PACK_AB R153, R195, R194 ;  /* 0x000000c2c399723e */ /* 0x000fe400000000ff */
[----:B------:R-:W-:Y:S02]  /*f6f0*/  F2FP.F16.F32.PACK_AB R154, R167, R196 ;  /* 0x000000c4a79a723e */ /* 0x000fe400000000ff */
[----:B------:R-:W-:-:S04]  /*f700*/  F2FP.F16.F32.PACK_AB R155, R169, R198 ;  /* 0x000000c6a99b723e */ /* 0x000fc800000000ff */
[----:B------:R-:W-:-:S06]  /*f710*/  WARPGROUP.ARRIVE ;  /* 0x00000000000079c5 */ /* 0x000fcc0000000000 */
[----:B------:R-:W-:Y:S03]  /*f720*/  HGMMA.64x256x16.F32 R24, R152, gdesc[UR4].tnspB, R24, gsb0 ;  /* 0x43e0000498187df0 */ /* 0x000fe60008000818 */
[----:B------:R-:W-:Y:S02]  /*f730*/  WARPGROUP.DEPBAR.LE gsb0, 0x0 ;  /* 0x00008000000079c5 */ /* 0x000fe40000010000 */
[----:B------:R1:W-:Y:S01]  /*f740*/  @!P1 SYNCS.ARRIVE.TRANS64.RED.A1T0 RZ, [R205+URZ], RZ ;  /* 0x000000ffcdff99a7 */ /* 0x0003e2000810043f */
[----:B------:R-:W-:Y:S05]  /*f750*/  @P2 BRA `(.L_x_5747) ;  /* 0xffffffd0000c2947 */ /* 0x000fea000383ffff */
[----:B------:R-:W-:-:S07]  /*f760*/  IMAD.MOV.U32 R215, RZ, RZ, R204 ;  /* 0x000000ffffd77224 */ /* 0x000fce00078e00cc */
.L_x_5737:
[----:B------:R-:W2:Y:S02]  /*f770*/  LDL R152, [R1+0x30] ;  /* 0x0000300001987983 */ /* 0x000ea40000100800 */
[----:B--2---:R-:W-:-:S13]  /*f780*/  ISETP.GE.AND P2, PT, R215, R152, PT ;  /* 0x00000098d700720c */ /* 0x004fda0003f46270 */
[----:B------:R-:W-:Y:S05]  /*f790*/  @!P2 BRA `(.L_x_5748) ;  /* 0x0000002400f0a947 */ /* 0x000fea0003800000 */
[----:B-1----:R-:W-:Y:S02]  /*f7a0*/  IMAD.MOV.U32 R205, RZ, RZ, R7 ;  /* 0x000000ffffcd7224 */ /* 0x002fe400078e0007 */
[----:B------:R-:W-:-:S07]  /*f7b0*/  IMAD.MOV.U32 R204, RZ, RZ, R0 ;  /* 0x000000ffffcc7224 */ /* 0x000fce00078e0000 */
.L_x_5758:
[----:B------:R-:W-:Y:S01]  /*f7c0*/  VIADD R2, R2, 0x1 ;  /* 0x0000000102027836 */ /* 0x000fe20000000000 */
[----:B------:R-:W-:Y:S05]  /*f7d0*/  YIELD ;  /* 0x0000000000007946 */ /* 0x000fea0003800000 */
[----:B------:R-:W-:-:S04]  /*f7e0*/  ISETP.NE.AND P2, PT, R2, 0x2, PT ;  /* 0x000000020200780c */ /* 0x000fc80003f45270 */
[----:B------:R-:W-:Y:S02]  /*f7f0*/  SEL R0, RZ, 0x1, P2 ;  /* 0x00000001ff007807 */ /* 0x000fe40001000000 */
[----:B------:R-:W-:Y:S02]  /*f800*/  SEL R2, R2, RZ, P2 ;  /* 0x000000ff02027207 */ /* 0x000fe40001000000 */
[----:B------:R-:W-:Y:S01]  /*f810*/  LOP3.LUT R23, R23, R0, RZ, 0x3c, !PT ;  /* 0x0000000017177212 */ /* 0x000fe200078e3cff */
[----:B--2---:R-:W-:Y:S06]  /*f820*/  @!P0 BRA `(.L_x_5749) ;  /* 0x0000000000048947 */ /* 0x004fec0003800000 */
[----:B------:R-:W-:Y:S01]  /*f830*/  BPT.TRAP 0x1 ;  /* 0x000000040000795c */ /* 0x000fe20000300000 */
.L_x_5749:
[----:B------:R-:W-:Y:S01]  /*f840*/  IMAD R216, R2, 0x8, R19 ;  /* 0x0000000802d87824 */ /* 0x000fe200078e0213 */
[----:B------:R-:W-:-:S04]  /*f850*/  SHF.L.U32 R0, R23, 0x1f, RZ ;  /* 0x0000001f17007819 */ /* 0x000fc800000006ff */
[----:B------:R1:W2:Y:S01]  /*f860*/  SYNCS.PHASECHK.TRANS64.TRYWAIT P2, [R216+URZ+0x32430], R0 ;  /* 0x03243000d80075a7 */ /* 0x0002a2000804017f */
[----:B------:R-:W-:Y:S05]  /*f870*/  @!P0 BRA `(.L_x_5750) ;  /* 0x0000000000048947 */ /* 0x000fea0003800000 */
[----:B------:R-:W-:Y:S01]  /*f880*/  BPT.TRAP 0x1 ;  /* 0x000000040000795c */ /* 0x000fe20000300000 */
.L_x_5750:
[----:B------:R-:W3:Y:S01]  /*f890*/  LDL R7, [R1+0x14] ;  /* 0x0000140001077983 */ /* 0x000ee20000100800 */
[----:B------:R-:W-:Y:S02]  /*f8a0*/  IMAD.MOV.U32 R157, RZ, RZ, 0x40000040 ;  /* 0x40000040ff9d7424 */ /* 0x000fe400078e00ff */
[----:B---3--:R-:W-:Y:S01]  /*f8b0*/  IMAD R156, R2, 0x300, R7 ;  /* 0x00000300029c7824 */ /* 0x008fe200078e0207 */
[----:B--2---:R-:W-:Y:S06]  /*f8c0*/  @P2 BRA `(.L_x_5751) ;  /* 0x0000000000082947 */ /* 0x004fec0003800000 */
[----:B------:R-:W2:Y:S02]  /*f8d0*/  SYNCS.PHASECHK.TRANS64.TRYWAIT P2, [R216+URZ+0x32430], R0 ;  /* 0x03243000d80075a7 */ /* 0x000ea4000804017f */
[----:B--2---:R-:W-:Y:S05]  /*f8e0*/  @!P2 BRA `(.L_x_5752) ;  /* 0x000001300024a947 */ /* 0x004fea0003800000 */
.L_x_5751:
        /* <DEDUP_REMOVED lines=39> */
.L_x_5753:
[----:B------:R0:W3:Y:S01]  /*fb60*/  SYNCS.PHASECHK.TRANS64.TRYWAIT P2, [R216+URZ+0x32450], R0 ;  /* 0x03245000d80075a7 */ /* 0x0000e2000804017f */
[----:B------:R-:W-:Y:S05]  /*fb70*/  @!P0 BRA `(.L_x_5754) ;  /* 0x0000000000048947 */ /* 0x000fea0003800000 */
[----:B------:R-:W-:Y:S01]  /*fb80*/  BPT.TRAP 0x1 ;  /* 0x000000040000795c */ /* 0x000fe20000300000 */
.L_x_5754:
[----:B------:R-:W-:Y:S04]  /*fb90*/  BSSY B0, `(.L_x_5755) ;  /* 0x0000004000007945 */ /* 0x000fe80003800000 */
[----:B---3--:R-:W-:Y:S05]  /*fba0*/  @P2 BRA `(.L_x_5756) ;  /* 0x0000000000082947 */ /* 0x008fea0003800000 */
[----:B------:R-:W3:Y:S02]  /*fbb0*/  SYNCS.PHASECHK.TRANS64.TRYWAIT P2, [R216+URZ+0x32450], R0 ;  /* 0x03245000d80075a7 */ /* 0x000ee4000804017f */
[----:B---3--:R-:W-:Y:S05]  /*fbc0*/  @!P2 BRA `(.L_x_5757) ;  /* 0x0000012c0080a947 */ /* 0x008fea0003800000 */
.L_x_5756:
[----:B------:R-:W-:Y:S05]  /*fbd0*/  BSYNC B0 ;  /* 0x0000000000007941 */ /* 0x000fea0003800000 */
.L_x_5755:
[----:B------:R-:W-:Y:S05]  /*fbe0*/  WARPSYNC.ALL ;  /* 0x0000000000007948 */ /* 0x000fea0003800000 */
[----:B------:R-:W-:Y:S01]  /*fbf0*/  IMAD.MOV.U32 R206, RZ, RZ, 0xc00 ;  /* 0x00000c00ffce7424 */ /* 0x000fe200078e00ff */
[----:B------:R-:W-:Y:S01]  /*fc00*/  R2UR UR4, R4 ;  /* 0x00000000040472ca */ /* 0x000fe200000e0000 */
[----:B------:R-:W-:Y:S01]  /*fc10*/  IMAD.MOV.U32 R207, RZ, RZ, 0x40000040 ;  /* 0x40000040ffcf7424 */ /* 0x000fe200078e00ff */
[----:B------:R-:W-:Y:S01]  /*fc20*/  R2UR UR5, R5 ;  /* 0x00000000050572ca */ /* 0x000fe200000e0000 */
[----:B------:R-:W-:Y:S01]  /*fc30*/  IMAD R206, R2, R206, UR39 ;  /* 0x0000002702ce7e24 */ /* 0x000fe2000f8e02ce */
[----:B------:R-:W-:Y:S01]  /*fc40*/  WARPGROUP.ARRIVE ;  /* 0x00000000000079c5 */ /* 0x000fe20000000000 */
[----:B------:R-:W-:Y:S01]  /*fc50*/  IMAD.MOV.U32 R221, RZ, RZ, 0x40000040 ;  /* 0x40000040ffdd7424 */ /* 0x000fe200078e00ff */
[----:B------:R-:W-:Y:S01]  /*fc60*/  R2UR UR7, R207 ;  /* 0x00000000cf0772ca */ /* 0x000fe200000e0000 */
[C---:B------:R-:W-:Y:S01]  /*fc70*/  VIADD R220, R206.reuse, 0x2 ;  /* 0x00000002cedc7836 */ /* 0x040fe20000000000 */
[----:B------:R-:W-:Y:S01]  /*fc80*/  R2UR UR6, R206 ;  /* 0x00000000ce0672ca */ /* 0x000fe200000e0000 */
[----:B------:R-:W-:Y:S01]  /*fc90*/  IMAD.MOV.U32 R207, RZ, RZ, 0x40000040 ;  /* 0x40000040ffcf7424 */ /* 0x000fe200078e00ff */
[----:B------:R-:W-:-:S11]  /*fca0*/  UMOV UR43, UR48 ;  /* 0x00000030002b7c82 */ /* 0x000fd60008000000 */
        /* <DEDUP_REMOVED lines=113> */
[----:B------:R-:W-:Y:S01]  /*103c0*/  R2UR UR4, R12 ;  /* 0x000000000c0472ca */ /* 0x000fe200000e0000 */
[----:B------:R-:W-:Y:S01]  /*103d0*/  VIADD R206, R206, 0x906 ;  /* 0x00000906cece7836 */ /* 0x000fe20000000000 */
[----:B------:R-:W-:Y:S01]  /*103e0*/  R2UR UR5, R13 ;  /* 0x000000000d0572ca */ /* 0x000fe200000e0000 */
[----:B------:R-:W-:Y:S02]  /*103f0*/  WARPGROUP.DEPBAR.LE gsb0, 0x0 ;  /* 0x00008000000079c5 */ /* 0x000fe40000010000 */
[----:B------:R-:W-:-:S10]  /*10400*/  WARPGROUP.ARRIVE ;  /* 0x00000000000079c5 */ /* 0x000fd40000000000 */
[----:B------:R-:W-:Y:S01]  /*10410*/  HGMMA.64x96x16.F32 R152, gdesc[UR4], R152, gsb0 ;  /* 0x01600000049879f0 */ /* 0x000fe20008000898 */
[----:B------:R-:W-:Y:S02]  /*10420*/  R2UR UR6, R220 ;  /* 0x00000000dc0672ca */ /* 0x000fe400000e0000 */
[----:B------:R-:W-:Y:S01]  /*10430*/  R2UR UR7, R221 ;  /* 0x00000000dd0772ca */ /* 0x000fe200000e0000 */
[----:B------:R-:W4:Y:S01]  /*10440*/  LDL R220, [R1+0x30] ;  /* 0x0000300001dc7983 */ /* 0x000f220000100800 */
[----:B------:R-:W-:Y:S02]  /*10450*/  R2UR UR4, R10 ;  /* 0x000000000a0472ca */ /* 0x000fe400000e0000 */
[----:B------:R-:W-:Y:S01]  /*10460*/  R2UR UR5, R11 ;  /* 0x000000000b0572ca */ /* 0x000fe200000e0000 */
[----:B------:R-:W0:Y:S02]  /*10470*/  S2R R221, SR_TID.X ;  /* 0x0000000000dd7919 */ /* 0x000e240000002100 */
[----:B0-----:R-:W-:Y:S01]  /*10480*/  SHF.R.U32.HI R221, RZ, 0x7, R221 ;  /* 0x00000007ffdd7819 */ /* 0x001fe200000116dd */
        /* <DEDUP_REMOVED lines=11> */
[----:B-123--:R-:W-:-:S04]  /*10540*/  FMNMX.FTZ R0, R152, R204, !PT ;  /* 0x000000cc98007209 */ /* 0x00efc80007810000 */
        /* <DEDUP_REMOVED lines=55> */
[----:B------:R-:W-:Y:S01]  /*108c0*/  MUFU.EX2 R204, R204 ;  /* 0x000000cc00cc7308 */ /* 0x000fe20000000800 */
[----:B------:R-:W-:Y:S01]  /*108d0*/  IMAD.MOV.U32 R181, RZ, RZ, 0x40000040 ;  /* 0x40000040ffb57424 */ /* 0x000fe200078e00ff */
[----:B------:R-:W-:-:S04]  /*108e0*/  FMNMX.FTZ R7, R155, R7, !PT ;  /* 0x000000079b077209 */ /* 0x000fc80007810000 */
[----:B------:R-:W-:Y:S02]  /*108f0*/  FMNMX.FTZ R7, R158, R7, !PT ;  /* 0x000000079e077209 */ /* 0x000fe40007810000 */
[----:B------:R-:W0:Y:S01]  /*10900*/  MUFU.EX2 R172, R172 ;  /* 0x000000ac00ac7308 */ /* 0x000e220000000800 */
[----:B------:R-:W-:Y:S02]  /*10910*/  R2UR UR7, R181 ;  /* 0x00000000b50772ca */ /* 0x000fe400000e0000 */
[----:B------:R-:W-:-:S04]  /*10920*/  FMNMX.FTZ R7, R159, R7, !PT ;  /* 0x000000079f077209 */ /* 0x000fc80007810000 */
[----:B------:R-:W-:Y:S01]  /*10930*/  FMNMX.FTZ R7, R162, R7, !PT ;  /* 0x00000007a2077209 */ /* 0x000fe20007810000 */
[----:B------:R-:W1:Y:S03]  /*10940*/  MUFU.EX2 R206, R206 ;  /* 0x000000ce00ce7308 */ /* 0x000e660000000800 */
[----:B------:R-:W-:-:S04]  /*10950*/  FMNMX.FTZ R7, R163, R7, !PT ;  /* 0x00000007a3077209 */ /* 0x000fc80007810000 */
[----:B------:R-:W-:Y:S01]  /*10960*/  FMNMX.FTZ R7, R166, R7, !PT ;  /* 0x00000007a6077209 */ /* 0x000fe20007810000 */
[----:B------:R-:W2:Y:S01]  /*10970*/  MUFU.EX2 R153, R153 ;  /* 0x0000009900997308 */ /* 0x000ea20000000800 */
[----:B0-----:R-:W-:Y:S01]  /*10980*/  FFMA.FTZ R6, R172, R6, R204 ;  /* 0x00000006ac067223 */ /* 0x001fe200000100cc */
[-C--:B------:R-:W-:Y:S01]  /*10990*/  FMUL.FTZ R24, R24, R172.reuse ;  /* 0x000000ac18187220 */ /* 0x080fe20000410000 */
[----:B------:R-:W-:Y:S01]  /*109a0*/  FMNMX.FTZ R7, R167, R7, !PT ;  /* 0x00000007a7077209 */ /* 0x000fe20007810000 */
[-C--:B------:R-:W-:Y:S01]  /*109b0*/  FMUL.FTZ R25, R25, R172.reuse ;  /* 0x000000ac19197220 */ /* 0x080fe20000410000 */
[-C--:B------:R-:W-:Y:S01]  /*109c0*/  FMUL.FTZ R28, R28, R172.reuse ;  /* 0x000000ac1c1c7220 */ /* 0x080fe20000410000 */
[-C--:B------:R-:W-:Y:S01]  /*109d0*/  FMUL.FTZ R29, R29, R172.reuse ;  /* 0x000000ac1d1d7220 */ /* 0x080fe20000410000 */
[----:B------:R-:W-:Y:S01]  /*109e0*/  FMNMX.FTZ R7, R170, R7, !PT ;  /* 0x00000007aa077209 */ /* 0x000fe20007810000 */
[----:B------:R-:W-:Y:S01]  /*109f0*/  FMUL.FTZ R32, R32, R172 ;  /* 0x000000ac20207220 */ /* 0x000fe20000410000 */
[C---:B-1----:R-:W-:Y:S01]  /*10a00*/  FADD.FTZ R6, R206.reuse, R6 ;  /* 0x00000006ce067221 */ /* 0x042fe20000010000 */
[----:B------:R-:W-:Y:S01]  /*10a10*/  F2FP.F16.F32.PACK_AB R204, R206, R204 ;  /* 0x000000cccecc723e */ /* 0x000fe200000000ff */
[-C--:B------:R-:W-:Y:S01]  /*10a20*/  FMUL.FTZ R33, R33, R172.reuse ;  /* 0x000000ac21217220 */ /* 0x080fe20000410000 */
[----:B------:R-:W-:Y:S01]  /*10a30*/  FMNMX.FTZ R7, R171, R7, !PT ;  /* 0x00000007ab077209 */ /* 0x000fe20007810000 */
[----:B------:R0:W1:Y:S01]  /*10a40*/  MUFU.EX2 R206, R157 ;  /* 0x0000009d00ce7308 */ /* 0x0000620000000800 */
        /* <DEDUP_REMOVED lines=59> */
[----:B------:R-:W3:Y:S01]  /*10e00*/  SHFL.BFLY PT, R180, R7, 0x2, 0x1f ;  /* 0x0c401f0007b47f89 */ /* 0x000ee200000e0000 */
        /* <DEDUP_REMOVED lines=14> */
[----:B---3--:R-:W-:-:S05]  /*10ef0*/  FMNMX.FTZ R7, R7, R180, !PT ;  /* 0x000000b407077209 */ /* 0x008fca0007810000 */
[----:B------:R-:W3:Y:S02]  /*10f00*/  SHFL.BFLY PT, R180, R7, 0x1, 0x1f ;  /* 0x0c201f0007b47f89 */ /* 0x000ee400000e0000 */
[----:B---3--:R-:W-:Y:S01]  /*10f10*/  FMNMX.FTZ R7, R7, R180, !PT ;  /* 0x000000b407077209 */ /* 0x008fe20007810000 */
[----:B--2---:R-:W-:-:S04]  /*10f20*/  FADD.FTZ R180, R153, R6 ;  /* 0x0000000699b47221 */ /* 0x004fc80000010000 */
[----:B0-----:R-:W-:-:S04]  /*10f30*/  FADD.FTZ R157, -R7, R205 ;  /* 0x000000cd079d7221 */ /* 0x001fc80000010100 */
[----:B------:R-:W-:Y:S01]  /*10f40*/  FMUL.FTZ R6, R157, UR43 ;  /* 0x0000002b9d067c20 */ /* 0x000fe20008410000 */
[C---:B-1----:R-:W-:Y:S01]  /*10f50*/  FADD.FTZ R157, R206.reuse, R180 ;  /* 0x000000b4ce9d7221 */ /* 0x042fe20000010000 */
[----:B------:R-:W-:Y:S01]  /*10f60*/  F2FP.F16.F32.PACK_AB R206, R206, R153 ;  /* 0x00000099cece723e */ /* 0x000fe200000000ff */
[----:B------:R-:W-:Y:S01]  /*10f70*/  IMAD.MOV.U32 R180, RZ, RZ, 0xc00 ;  /* 0x00000c00ffb47424 */ /* 0x000fe200078e00ff */
[----:B------:R0:W1:Y:S03]  /*10f80*/  MUFU.EX2 R153, R6 ;  /* 0x0000000600997308 */ /* 0x0000660000000800 */
[----:B------:R-:W-:-:S05]  /*10f90*/  IMAD R180, R2, R180, UR42 ;  /* 0x0000002a02b47e24 */ /* 0x000fca000f8e02b4 */
[----:B------:R-:W-:Y:S01]  /*10fa0*/  R2UR UR6, R180 ;  /* 0x00000000b40672ca */ /* 0x000fe200000e0000 */
[----:B0-----:R-:W-:-:S04]  /*10fb0*/  FMUL.FTZ R6, R7, UR43 ;  /* 0x0000002b07067c20 */ /* 0x001fc80008410000 */
[--C-:B------:R-:W-:Y:S01]  /*10fc0*/  FFMA.FTZ R205, R154, UR43, -R6.reuse ;  /* 0x0000002b9acd7c23 */ /* 0x100fe20008010806 */
[--C-:B------:R-:W-:Y:S01]  /*10fd0*/  FFMA.FTZ R154, R155, UR43, -R6.reuse ;  /* 0x0000002b9b9a7c23 */ /* 0x100fe20008010806 */
[--C-:B------:R-:W-:Y:S01]  /*10fe0*/  FFMA.FTZ R158, R158, UR43, -R6.reuse ;  /* 0x0000002b9e9e7c23 */ /* 0x100fe20008010806 */
[----:B------:R-:W-:Y:S01]  /*10ff0*/  FFMA.FTZ R159, R159, UR43, -R6 ;  /* 0x0000002b9f9f7c23 */ /* 0x000fe20008010806 */
[-C--:B-1----:R-:W-:Y:S01]  /*11000*/  FMUL.FTZ R26, R26, R153.reuse ;  /* 0x000000991a1a7220 */ /* 0x082fe20000410000 */
        /* <DEDUP_REMOVED lines=18> */
[----:B0-----:R-:W-:Y:S01]  /*11130*/  FFMA.FTZ R3, R153, R3, R205 ;  /* 0x0000000399037223 */ /* 0x001fe200000100cd */
[-C--:B------:R-:W-:Y:S01]  /*11140*/  FMUL.FTZ R59, R59, R153.reuse ;  /* 0x000000993b3b7220 */ /* 0x080fe20000410000 */
[-C--:B------:R-:W-:Y:S01]  /*11150*/  FMUL.FTZ R62, R62, R153.reuse ;  /* 0x000000993e3e7220 */ /* 0x080fe20000410000 */
[-C--:B------:R-:W-:Y:S01]  /*11160*/  FMUL.FTZ R63, R63, R153.reuse ;  /* 0x000000993f3f7220 */ /* 0x080fe20000410000 */
[-C--:B------:R-:W-:Y:S01]  /*11170*/  FMUL.FTZ R66, R66, R153.reuse ;  /* 0x0000009942427220 */ /* 0x080fe20000410000 */
[-C--:B------:R-:W-:Y:S01]  /*11180*/  FMUL.FTZ R67, R67, R153.reuse ;  /* 0x0000009943437220 */ /* 0x080fe20000410000 */
[-C--:B------:R-:W-:Y:S01]  /*11190*/  FMUL.FTZ R70, R70, R153.reuse ;  /* 0x0000009946467220 */ /* 0x080fe20000410000 */
[----:B------:R-:W-:Y:S01]  /*111a0*/  FMUL.FTZ R71, R71, R153 ;  /* 0x0000009947477220 */ /* 0x000fe20000410000 */
[C---:B-1----:R-:W-:Y:S01]  /*111b0*/  FADD.FTZ R3, R154.reuse, R3 ;  /* 0x000000039a037221 */ /* 0x042fe20000010000 */
[----:B------:R-:W-:Y:S01]  /*111c0*/  F2FP.F16.F32.PACK_AB R205, R154, R205 ;  /* 0x000000cd9acd723e */ /* 0x000fe200000000ff */
[----:B------:R-:W-:-:S02]  /*111d0*/  @!P1 VIADD R154, R216, 0x32440 ;  /* 0x00032440d89a9836 */ /* 0x000fc40000000000 */
        /* <DEDUP_REMOVED lines=40> */
[----:B------:R-:W-:Y:S01]  /*11460*/  @!P1 PRMT R154, RZ, 0x654, R154 ;  /* 0x00000654ff9a9816 */ /* 0x000fe2000000009a */
[----:B------:R-:W-:Y:S01]  /*11470*/  VIADD R153, R221, 0x8 ;  /* 0x00000008dd997836 */ /* 0x000fe20000000000 */
[----:B------:R2:W-:Y:S06]  /*11480*/  BAR.ARV R172, 0x100 ;  /* 0x000400ac0000751d */ /* 0x0005ec0000002000 */
[----:B------:R0:W-:Y:S01]  /*11490*/  @!P1 SYNCS.ARRIVE.TRANS64.RED.A1T0 RZ, [R154+URZ], RZ ;  /* 0x000000ff9aff99a7 */ /* 0x0001e2000810043f */
[----:B------:R-:W-:Y:S01]  /*114a0*/  MUFU.EX2 R158, R158 ;  /* 0x0000009e009e7308 */ /* 0x000fe20000000800 */
[----:B------:R1:W-:Y:S07]  /*114b0*/  BAR.SYNC.DEFER_BLOCKING R153, 0x100 ;  /* 0x000400990000751d */ /* 0x0003ee0000010000 */
[----:B------:R-:W3:Y:S02]  /*114c0*/  MUFU.EX2 R159, R159 ;  /* 0x0000009f009f7308 */ /* 0x000ee40000000800 */
[----:B---3--:R-:W-:-:S04]  /*114d0*/  F2FP.F16.F32.PACK_AB R207, R159, R158 ;  /* 0x0000009e9fcf723e */ /* 0x008fc800000000ff */
[----:B------:R-:W-:-:S06]  /*114e0*/  WARPGROUP.ARRIVE ;  /* 0x00000000000079c5 */ /* 0x000fcc0000000000 */
[----:B------:R-:W-:Y:S01]  /*114f0*/  HGMMA.64x256x16.F32 R24, R204, gdesc[UR4].tnspB, R24, gsb0 ;  /* 0x43e00004cc187df0 */ /* 0x000fe20008000818 */
[----:B0-----:R0:W3:Y:S01]  /*11500*/  MUFU.EX2 R154, R160 ;  /* 0x000000a0009a7308 */ /* 0x0010e20000000800 */
[--C-:B------:R-:W-:Y:S01]  /*11510*/  FFMA.FTZ R155, R162, UR43, -R6.reuse ;  /* 0x0000002ba29b7c23 */ /* 0x100fe20008010806 */
[----:B0-----:R-:W-:-:S06]  /*11520*/  FFMA.FTZ R160, R166, UR43, -R6 ;  /* 0x0000002ba6a07c23 */ /* 0x001fcc0008010806 */
[----:B------:R-:W0:Y:S08]  /*11530*/  MUFU.EX2 R155, R155 ;  /* 0x0000009b009b7308 */ /* 0x000e300000000800 */
[----:B------:R4:W-:Y:S08]  /*11540*/  MUFU.EX2 R181, R152 ;  /* 0x0000009800b57308 */ /* 0x0009f00000000800 */
[----:B------:R-:W-:Y:S01]  /*11550*/  MUFU.EX2 R160, R160 ;  /* 0x000000a000a07308 */ /* 0x000fe20000000800 */
[----:B------:R-:W-:Y:S01]  /*11560*/  FADD.FTZ R158, R158, R3 ;  /* 0x000000039e9e7221 */ /* 0x000fe20000010000 */
[----:B----4-:R-:W-:-:S02]  /*11570*/  VIADD R152, R180, 0x80 ;  /* 0x00000080b4987836 */ /* 0x010fc40000000000 */
[----:B-1----:R-:W-:Y:S02]  /*11580*/  IMAD.MOV.U32 R153, RZ, RZ, 0x40000040 ;  /* 0x40000040ff997424 */ /* 0x002fe400078e00ff */
[----:B------:R-:W-:Y:S01]  /*11590*/  FADD.FTZ R158, R159, R158 ;  /* 0x0000009e9f9e7221 */ /* 0x000fe20000010000 */
[----:B------:R-:W-:Y:S02]  /*115a0*/  R2UR UR6, R152 ;  /* 0x00000000980672ca */ /* 0x000fe400000e0000 */
[----:B------:R-:W-:Y:S01]  /*115b0*/  R2UR UR7, R153 ;  /* 0x00000000990772ca */ /* 0x000fe200000e0000 */
[----:B---3--:R-:W-:Y:S01]  /*115c0*/  FADD.FTZ R157, R154, R157 ;  /* 0x0000009d9a9d7221 */ /* 0x008fe20000010000 */
[----:B0-----:R-:W-:Y:S01]  /*115d0*/  FADD.FTZ R158, R155, R158 ;  /* 0x0000009e9b9e7221 */ /* 0x001fe20000010000 */
[----:B------:R-:W-:Y:S01]  /*115e0*/  FFMA.FTZ R162, R170, UR43, -R6 ;  /* 0x0000002baaa27c23 */ /* 0x000fe20008010806 */
[----:B------:R-:W-:Y:S08]  /*115f0*/  MUFU.EX2 R168, R168 ;  /* 0x000000a800a87308 */ /* 0x000ff00000000800 */
[----:B------:R-:W-:Y:S08]  /*11600*/  MUFU.EX2 R169, R169 ;  /* 0x000000a900a97308 */ /* 0x000ff00000000800 */
[----:B------:R-:W-:Y:S08]  /*11610*/  MUFU.EX2 R3, R156 ;  /* 0x0000009c00037308 */ /* 0x000ff00000000800 */
[----:B------:R-:W-:Y:S01]  /*11620*/  MUFU.EX2 R173, R173 ;  /* 0x000000ad00ad7308 */ /* 0x000fe20000000800 */
[----:B------:R-:W-:-:S07]  /*11630*/  WARPGROUP.DEPBAR.LE gsb0, 0x0 ;  /* 0x00008000000079c5 */ /* 0x000fce0000010000 */
[----:B------:R0:W1:Y:S02]  /*11640*/  MUFU.EX2 R204, R161 ;  /* 0x000000a100cc7308 */ /* 0x0000640000000800 */
[--C-:B0-----:R-:W-:Y:S01]  /*11650*/  FFMA.FTZ R161, R163, UR43, -R6.reuse ;  /* 0x0000002ba3a17c23 */ /* 0x101fe20008010806 */
[----:B------:R-:W-:-:S05]  /*11660*/  FFMA.FTZ R163, R167, UR43, -R6 ;  /* 0x0000002ba7a37c23 */ /* 0x000fca0008010806 */
[----:B------:R-:W0:Y:S08]  /*11670*/  MUFU.EX2 R205, R165 ;  /* 0x000000a500cd7308 */ /* 0x000e300000000800 */
[----:B------:R-:W3:Y:S08]  /*11680*/  MUFU.EX2 R161, R161 ;  /* 0x000000a100a17308 */ /* 0x000ef00000000800 */
[----:B------:R-:W4:Y:S01]  /*11690*/  MUFU.EX2 R163, R163 ;  /* 0x000000a300a37308 */ /* 0x000f220000000800 */
[----:B-1----:R-:W-:-:S02]  /*116a0*/  F2FP.F16.F32.PACK_AB R152, R204, R154 ;  /* 0x0000009acc98723e */ /* 0x002fc400000000ff */
[----:B0-----:R-:W-:Y:S02]  /*116b0*/  F2FP.F16.F32.PACK_AB R154, R205, R181 ;  /* 0x000000b5cd9a723e */ /* 0x001fe400000000ff */
[----:B---3--:R-:W-:Y:S02]  /*116c0*/  F2FP.F16.F32.PACK_AB R153, R161, R155 ;  /* 0x0000009ba199723e */ /* 0x008fe400000000ff */
[----:B----4-:R-:W-:-:S04]  /*116d0*/  F2FP.F16.F32.PACK_AB R155, R163, R160 ;  /* 0x000000a0a39b723e */ /* 0x010fc800000000ff */
[----:B------:R-:W-:-:S06]  /*116e0*/  WARPGROUP.ARRIVE ;  /* 0x00000000000079c5 */ /* 0x000fcc0000000000 */
[----:B------:R-:W-:Y:S01]  /*116f0*/  HGMMA.64x256x16.F32 R24, R152, gdesc[UR4].tnspB, R24, gsb0 ;  /* 0x43e0000498187df0 */ /* 0x000fe20008000818 */
[----:B------:R-:W-:Y:S01]  /*11700*/  FFMA.FTZ R165, R171, UR43, -R6 ;  /* 0x0000002baba57c23 */ /* 0x000fe20008010806 */
[----:B------:R-:W-:Y:S08]  /*11710*/  MUFU.EX2 R162, R162 ;  /* 0x000000a200a27308 */ /* 0x000ff00000000800 */
[----:B------:R-:W0:Y:S01]  /*11720*/  MUFU.EX2 R165, R165 ;  /* 0x000000a500a57308 */ /* 0x000e220000000800 */
[----:B------:R-:W-:Y:S01]  /*11730*/  FADD.FTZ R157, R204, R157 ;  /* 0x0000009dcc9d7221 */ /* 0x000fe20000010000 */
[----:B------:R-:W-:Y:S01]  /*11740*/  FADD.FTZ R158, R161, R158 ;  /* 0x0000009ea19e7221 */ /* 0x000fe20000010000 */
[----:B------:R-:W-:-:S02]  /*11750*/  F2FP.F16.F32.PACK_AB R156, R169, R168 ;  /* 0x000000a8a99c723e */ /* 0x000fc400000000ff */
[----:B------:R-:W-:Y:S01]  /*11760*/  FADD.FTZ R181, R181, R157 ;  /* 0x0000009db5b57221 */ /* 0x000fe20000010000 */
[----:B------:R-:W-:Y:S01]  /*11770*/  FADD.FTZ R160, R160, R158 ;  /* 0x0000009ea0a07221 */ /* 0x000fe20000010000 */
[----:B------:R-:W-:Y:S02]  /*11780*/  F2FP.F16.F32.PACK_AB R158, R173, R3 ;  /* 0x00000003ad9e723e */ /* 0x000fe400000000ff */
[----:B0-----:R-:W-:Y:S01]  /*11790*/  F2FP.F16.F32.PACK_AB R157, R165, R162 ;  /* 0x000000a2a59d723e */ /* 0x001fe200000000ff */
[----:B------:R-:W-:Y:S01]  /*117a0*/  FFMA.FTZ R170, R178, UR43, -R6 ;  /* 0x0000002bb2aa7c23 */ /* 0x000fe20008010806 */
[----:B------:R-:W-:Y:S08]  /*117b0*/  MUFU.EX2 R176, R176 ;  /* 0x000000b000b07308 */ /* 0x000ff00000000800 */
[----:B------:R-:W-:Y:S08]  /*117c0*/  MUFU.EX2 R177, R177 ;  /* 0x000000b100b17308 */ /* 0x000ff00000000800 */
[----:B------:R-:W-:Y:S08]  /*117d0*/  MUFU.EX2 R217, R217 ;  /* 0x000000d900d97308 */ /* 0x000ff00000000800 */
[----:B------:R-:W-:Y:S01]  /*117e0*/  MUFU.EX2 R170, R170 ;  /* 0x000000aa00aa7308 */ /* 0x000fe20000000800 */
[----:B------:R-:W-:Y:S01]  /*117f0*/  FADD.FTZ R160, R163, R160 ;  /* 0x000000a0a3a07221 */ /* 0x000fe20000010000 */
[----:B------:R-:W-:-:S02]  /*11800*/  WARPGROUP.DEPBAR.LE gsb0, 0x0 ;  /* 0x00008000000079c5 */ /* 0x000fc40000010000 */
[--C-:B------:R-:W-:Y:S01]  /*11810*/  FFMA.FTZ R154, R174, UR43, -R6.reuse ;  /* 0x0000002bae9a7c23 */ /* 0x100fe20008010806 */
[----:B------:R-:W-:-:S05]  /*11820*/  FFMA.FTZ R155, R175, UR43, -R6 ;  /* 0x0000002baf9b7c23 */ /* 0x000fca0008010806 */
[----:B------:R-:W-:Y:S08]  /*11830*/  MUFU.EX2 R154, R154 ;  /* 0x0000009a009a7308 */ /* 0x000ff00000000800 */
[----:B------:R-:W0:Y:S01]  /*11840*/  MUFU.EX2 R155, R155 ;  /* 0x0000009b009b7308 */ /* 0x000e220000000800 */
[----:B------:R-:W-:Y:S01]  /*11850*/  VIADD R152, R180, 0x100 ;  /* 0x00000100b4987836 */ /* 0x000fe20000000000 */
[----:B------:R-:W-:-:S04]  /*11860*/  MOV R153, 0x40000040 ;  /* 0x4000004000997802 */ /* 0x000fc80000000f00 */
[----:B------:R-:W-:Y:S02]  /*11870*/  R2UR UR6, R152 ;  /* 0x00000000980672ca */ /* 0x000fe400000e0000 */
[----:B------:R-:W-:Y:S02]  /*11880*/  R2UR UR7, R153 ;  /* 0x00000000990772ca */ /* 0x000fe400000e0000 */
[----:B0-----:R-:W-:-:S04]  /*11890*/  F2FP.F16.F32.PACK_AB R159, R155, R154 ;  /* 0x0000009a9b9f723e */ /* 0x001fc800000000ff */
[----:B------:R-:W-:-:S07]  /*118a0*/  WARPGROUP.ARRIVE ;  /* 0x00000000000079c5 */ /* 0x000fce0000000000 */
[----:B------:R-:W-:Y:S01]  /*118b0*/  HGMMA.64x256x16.F32 R24, R156, gdesc[UR4].tnspB, R24, gsb0 ;  /* 0x43e000049c187df0 */ /* 0x000fe20008000818 */
[----:B------:R-:W-:Y:S02]  /*118c0*/  VIADD R152, R180, 0x180 ;  /* 0x00000180b4987836 */ /* 0x000fe40000000000 */
[----:B------:R-:W-:-:S03]  /*118d0*/  IMAD.MOV.U32 R153, RZ, RZ, 0x40000040 ;  /* 0x40000040ff997424 */ /* 0x000fc600078e00ff */
[----:B------:R-:W-:Y:S02]  /*118e0*/  R2UR UR6, R152 ;  /* 0x00000000980672ca */ /* 0x000fe400000e0000 */
[----:B------:R-:W-:Y:S01]  /*118f0*/  R2UR UR7, R153 ;  /* 0x00000000990772ca */ /* 0x000fe200000e0000 */
[----:B------:R-:W-:Y:S08]  /*11900*/  MUFU.EX2 R184, R184 ;  /* 0x000000b800b87308 */ /* 0x000ff00000000800 */
[----:B------:R-:W-:Y:S08]  /*11910*/  MUFU.EX2 R185, R185 ;  /* 0x000000b900b97308 */ /* 0x000ff00000000800 */
[----:B------:R-:W-:Y:S08]  /*11920*/  MUFU.EX2 R188, R188 ;  /* 0x000000bc00bc7308 */ /* 0x000ff00000000800 */
[----:B------:R-:W0:Y:S01]  /*11930*/  MUFU.EX2 R189, R189 ;  /* 0x000000bd00bd7308 */ /* 0x000e220000000800 */
[----:B------:R-:W-:-:S02]  /*11940*/  VIADD R152, R180, 0x200 ;  /* 0x00000200b4987836 */ /* 0x000fc40000000000 */
[----:B------:R-:W-:Y:S01]  /*11950*/  IMAD.MOV.U32 R153, RZ, RZ, 0x40000040 ;  /* 0x40000040ff997424 */ /* 0x000fe200078e00ff */
[----:B0-----:R-:W-:Y:S01]  /*11960*/  F2FP.F16.F32.PACK_AB R166, R189, R188 ;  /* 0x000000bcbda6723e */ /* 0x001fe200000000ff */
[----:B------:R-:W-:Y:S02]  /*11970*/  WARPGROUP.DEPBAR.LE gsb0, 0x0 ;  /* 0x00008000000079c5 */ /* 0x000fe40000010000 */
[--C-:B------:R-:W-:Y:S01]  /*11980*/  FFMA.FTZ R157, R179, UR43, -R6.reuse ;  /* 0x0000002bb39d7c23 */ /* 0x100fe20008010806 */
[--C-:B------:R-:W-:Y:S01]  /*11990*/  FFMA.FTZ R158, R182, UR43, -R6.reuse ;  /* 0x0000002bb69e7c23 */ /* 0x100fe20008010806 */
[----:B------:R-:W-:Y:S01]  /*119a0*/  FFMA.FTZ R159, R183, UR43, -R6 ;  /* 0x0000002bb79f7c23 */ /* 0x000fe20008010806 */
[----:B------:R0:W-:Y:S08]  /*119b0*/  MUFU.EX2 R156, R164 ;  /* 0x000000a4009c7308 */ /* 0x0001f00000000800 */
[----:B------:R-:W1:Y:S08]  /*119c0*/  MUFU.EX2 R157, R157 ;  /* 0x0000009d009d7308 */ /* 0x000e700000000800 */
[----:B------:R-:W-:Y:S08]  /*119d0*/  MUFU.EX2 R158, R158 ;  /* 0x0000009e009e7308 */ /* 0x000ff00000000800 */
[----:B------:R-:W3:Y:S01]  /*119e0*/  MUFU.EX2 R159, R159 ;  /* 0x0000009f009f7308 */ /* 0x000ee20000000800 */
[----:B0-----:R-:W-:Y:S01]  /*119f0*/  FADD.FTZ R164, R162, R160 ;  /* 0x000000a0a2a47221 */ /* 0x001fe20000010000 */
[----:B------:R-:W-:-:S02]  /*11a00*/  F2FP.F16.F32.PACK_AB R160, R177, R176 ;  /* 0x000000b0b1a0723e */ /* 0x000fc400000000ff */
[----:B-1----:R-:W-:Y:S02]  /*11a10*/  F2FP.F16.F32.PACK_AB R161, R157, R170 ;  /* 0x000000aa9da1723e */ /* 0x002fe400000000ff */
[----:B------:R-:W-:Y:S02]  /*11a20*/  F2FP.F16.F32.PACK_AB R162, R217, R156 ;  /* 0x0000009cd9a2723e */ /* 0x000fe400000000ff */
[----:B---3--:R-:W-:-:S04]  /*11a30*/  F2FP.F16.F32.PACK_AB R163, R159, R158 ;  /* 0x0000009e9fa3723e */ /* 0x008fc800000000ff */
[----:B------:R-:W-:-:S06]  /*11a40*/  WARPGROUP.ARRIVE ;  /* 0x00000000000079c5 */ /* 0x000fcc0000000000 */
[----:B------:R-:W-:Y:S01]  /*11a50*/  HGMMA.64x256x16.F32 R24, R160, gdesc[UR4].tnspB, R24, gsb0 ;  /* 0x43e00004a0187df0 */ /* 0x000fe20008000818 */
[----:B------:R-:W-:Y:S02]  /*11a60*/  R2UR UR6, R152 ;  /* 0x00000000980672ca */ /* 0x000fe400000e0000 */
[----:B------:R-:W-:Y:S01]  /*11a70*/  R2UR UR7, R153 ;  /* 0x00000000990772ca */ /* 0x000fe200000e0000 */
[----:B------:R-:W-:Y:S01]  /*11a80*/  FADD.FTZ R152, R165, R164 ;  /* 0x000000a4a5987221 */ /* 0x000fe20000010000 */
[----:B------:R-:W-:Y:S01]  /*11a90*/  F2FP.F16.F32.PACK_AB R164, R185, R184 ;  /* 0x000000b8b9a4723e */ /* 0x000fe200000000ff */
[----:B------:R-:W-:Y:S01]  /*11aa0*/  FADD.FTZ R181, R205, R181 ;  /* 0x000000b5cdb57221 */ /* 0x000fe20000010000 */
[----:B------:R-:W-:-:S03]  /*11ab0*/  FFMA.FTZ R194, R194, UR43, -R6 ;  /* 0x0000002bc2c27c23 */ /* 0x000fc60008010806 */
[----:B------:R-:W-:Y:S01]  /*11ac0*/  FADD.FTZ R168, R168, R181 ;  /* 0x000000b5a8a87221 */ /* 0x000fe20000010000 */
[--C-:B------:R-:W-:Y:S01]  /*11ad0*/  FFMA.FTZ R195, R195, UR43, -R6.reuse ;  /* 0x0000002bc3c37c23 */ /* 0x100fe20008010806 */
[----:B------:R-:W-:Y:S02]  /*11ae0*/  FFMA.FTZ R198, R198, UR43, -R6 ;  /* 0x0000002bc6c67c23 */ /* 0x000fe40008010806 */
[----:B------:R-:W-:Y:S01]  /*11af0*/  FADD.FTZ R168, R169, R168 ;  /* 0x000000a8a9a87221 */ /* 0x000fe20000010000 */
[----:B------:R-:W-:Y:S03]  /*11b00*/  MUFU.EX2 R192, R192 ;  /* 0x000000c000c07308 */ /* 0x000fe60000000800 */
[----:B------:R-:W-:-:S05]  /*11b10*/  FADD.FTZ R168, R3, R168 ;  /* 0x000000a803a87221 */ /* 0x000fca0000010000 */
[----:B------:R-:W0:Y:S08]  /*11b20*/  MUFU.EX2 R193, R193 ;  /* 0x000000c100c17308 */ /* 0x000e300000000800 */
[----:B------:R-:W-:Y:S08]  /*11b30*/  MUFU.EX2 R196, R196 ;  /* 0x000000c400c47308 */ /* 0x000ff00000000800 */
[----:B------:R-:W-:Y:S08]  /*11b40*/  MUFU.EX2 R197, R197 ;  /* 0x000000c500c57308 */ /* 0x000ff00000000800 */
[----:B------:R-:W-:Y:S08]  /*11b50*/  MUFU.EX2 R194, R194 ;  /* 0x000000c200c27308 */ /* 0x000ff00000000800 */
[----:B------:R-:W1:Y:S08]  /*11b60*/  MUFU.EX2 R195, R195 ;  /* 0x000000c300c37308 */ /* 0x000e700000000800 */
[----:B------:R-:W-:Y:S01]  /*11b70*/  MUFU.EX2 R198, R198 ;  /* 0x000000c600c67308 */ /* 0x000fe20000000800 */
[----:B------:R-:W-:Y:S01]  /*11b80*/  FADD.FTZ R152, R154, R152 ;  /* 0x000000989a987221 */ /* 0x000fe20000010000 */
[----:B------:R-:W-:-:S02]  /*11b90*/  VIADD R180, R180, 0x280 ;  /* 0x00000280b4b47836 */ /* 0x000fc40000000000 */
[----:B------:R-:W-:Y:S02]  /*11ba0*/  IMAD.MOV.U32 R181, RZ, RZ, 0x40000040 ;  /* 0x40000040ffb57424 */ /* 0x000fe400078e00ff */
[----:B------:R-:W-:-:S04]  /*11bb0*/  FADD.FTZ R168, R173, R168 ;  /* 0x000000a8ada87221 */ /* 0x000fc80000010000 */
[----:B------:R-:W-:Y:S01]  /*11bc0*/  FADD.FTZ R176, R176, R168 ;  /* 0x000000a8b0b07221 */ /* 0x000fe20000010000 */
[----:B0-----:R-:W-:Y:S02]  /*11bd0*/  F2FP.F16.F32.PACK_AB R168, R193, R192 ;  /* 0x000000c0c1a8723e */ /* 0x001fe400000000ff */
[----:B-1----:R-:W-:Y:S01]  /*11be0*/  F2FP.F16.F32.PACK_AB R169, R195, R194 ;  /* 0x000000c2c3a9723e */ /* 0x002fe200000000ff */
[----:B------:R-:W-:Y:S02]  /*11bf0*/  WARPGROUP.DEPBAR.LE gsb0, 0x0 ;  /* 0x00008000000079c5 */ /* 0x000fe40000010000 */
[--C-:B------:R-:W-:Y:S01]  /*11c00*/  FFMA.FTZ R160, R186, UR43, -R6.reuse ;  /* 0x0000002bbaa07c23 */ /* 0x100fe20008010806 */
[--C-:B------:R-:W-:Y:S01]  /*11c10*/  FFMA.FTZ R161, R187, UR43, -R6.reuse ;  /* 0x0000002bbba17c23 */ /* 0x100fe20008010806 */
[--C-:B------:R-:W-:Y:S01]  /*11c20*/  FFMA.FTZ R162, R190, UR43, -R6.reuse ;  /* 0x0000002bbea27c23 */ /* 0x100fe20008010806 */
[----:B------:R-:W-:-:S03]  /*11c30*/  FFMA.FTZ R163, R191, UR43, -R6 ;  /* 0x0000002bbfa37c23 */ /* 0x000fc60008010806 */
[----:B------:R-:W-:Y:S08]  /*11c40*/  MUFU.EX2 R160, R160 ;  /* 0x000000a000a07308 */ /* 0x000ff00000000800 */
[----:B------:R-:W0:Y:S08]  /*11c50*/  MUFU.EX2 R161, R161 ;  /* 0x000000a100a17308 */ /* 0x000e300000000800 */
[----:B------:R-:W-:Y:S08]  /*11c60*/  MUFU.EX2 R162, R162 ;  /* 0x000000a200a27308 */ /* 0x000ff00000000800 */
[----:B------:R-:W1:Y:S01]  /*11c70*/  MUFU.EX2 R163, R163 ;  /* 0x000000a300a37308 */ /* 0x000e620000000800 */
[----:B0-----:R-:W-:-:S02]  /*11c80*/  F2FP.F16.F32.PACK_AB R165, R161, R160 ;  /* 0x000000a0a1a5723e */ /* 0x001fc400000000ff */
[----:B-1----:R-:W-:-:S04]  /*11c90*/  F2FP.F16.F32.PACK_AB R167, R163, R162 ;  /* 0x000000a2a3a7723e */ /* 0x002fc800000000ff */
[----:B------:R-:W-:-:S06]  /*11ca0*/  WARPGROUP.ARRIVE ;  /* 0x00000000000079c5 */ /* 0x000fcc0000000000 */
[----:B------:R-:W-:Y:S01]  /*11cb0*/  HGMMA.64x256x16.F32 R24, R164, gdesc[UR4].tnspB, R24, gsb0 ;  /* 0x43e00004a4187df0 */ /* 0x000fe20008000818 */
[----:B------:R-:W-:-:S04]  /*11cc0*/  FFMA.FTZ R6, R199, UR43, -R6 ;  /* 0x0000002bc7067c23 */ /* 0x000fc80008010806 */
[----:B------:R0:W1:Y:S01]  /*11cd0*/  MUFU.EX2 R3, R6 ;  /* 0x0000000600037308 */ /* 0x0000620000000800 */
[----:B------:R-:W-:Y:S02]  /*11ce0*/  R2UR UR6, R180 ;  /* 0x00000000b40672ca */ /* 0x000fe400000e0000 */
[----:B------:R-:W-:Y:S01]  /*11cf0*/  R2UR UR7, R181 ;  /* 0x00000000b50772ca */ /* 0x000fe200000e0000 */
[----:B0-----:R-:W-:-:S04]  /*11d00*/  FADD.FTZ R6, R155, R152 ;  /* 0x000000989b067221 */ /* 0x001fc80000010000 */
[----:B------:R-:W-:Y:S01]  /*11d10*/  FADD.FTZ R6, R170, R6 ;  /* 0x00000006aa067221 */ /* 0x000fe20000010000 */
[----:B------:R-:W-:Y:S02]  /*11d20*/  F2FP.F16.F32.PACK_AB R170, R197, R196 ;  /* 0x000000c4c5aa723e */ /* 0x000fe400000000ff */
[----:B-1----:R-:W-:Y:S01]  /*11d30*/  F2FP.F16.F32.PACK_AB R171, R3, R198 ;  /* 0x000000c603ab723e */ /* 0x002fe200000000ff */
        /* <DEDUP_REMOVED lines=12> */
[----:B------:R-:W-:Y:S02]  /*11e00*/  ISETP.GT.AND P2, PT, R215, R220, PT ;  /* 0x000000dcd700720c */ /* 0x000fe40003f44270 */
[----:B------:R-:W-:Y:S01]  /*11e10*/  FADD.FTZ R176, R189, R176 ;  /* 0x000000b0bdb07221 */ /* 0x000fe20000010000 */
[----:B------:R-:W-:Y:S01]  /*11e20*/  FADD.FTZ R6, R163, R6 ;  /* 0x00000006a3067221 */ /* 0x000fe20000010000 */
[----:B------:R-:W-:Y:S02]  /*11e30*/  @!P1 VIADD R216, R216, 0x32460 ;  /* 0x00032460d8d89836 */ /* 0x000fe40000000000 */
[----:B------:R-:W-:Y:S01]  /*11e40*/  FADD.FTZ R176, R192, R176 ;  /* 0x000000b0c0b07221 */ /* 0x000fe20000010000 */
[----:B------:R-:W-:Y:S02]  /*11e50*/  FADD.FTZ R6, R194, R6 ;  /* 0x00000006c2067221 */ /* 0x000fe40000010000 */
[----:B------:R-:W-:Y:S01]  /*11e60*/  @!P1 PRMT R216, RZ, 0x654, R216 ;  /* 0x00000654ffd89816 */ /* 0x000fe200000000d8 */
[----:B------:R-:W-:Y:S01]  /*11e70*/  FADD.FTZ R176, R193, R176 ;  /* 0x000000b0c1b07221 */ /* 0x000fe20000010000 */
[----:B------:R-:W-:-:S03]  /*11e80*/  FADD.FTZ R6, R195, R6 ;  /* 0x00000006c3067221 */ /* 0x000fc60000010000 */
[----:B------:R-:W-:Y:S01]  /*11e90*/  FADD.FTZ R176, R196, R176 ;  /* 0x000000b0c4b07221 */ /* 0x000fe20000010000 */
[----:B------:R-:W-:Y:S01]  /*11ea0*/  FADD.FTZ R198, R198, R6 ;  /* 0x00000006c6c67221 */ /* 0x000fe20000010000 */
[----:B------:R-:W-:Y:S02]  /*11eb0*/  VIADD R215, R215, 0xffffffff ;  /* 0xffffffffd7d77836 */ /* 0x000fe40000000000 */
[----:B------:R-:W-:Y:S01]  /*11ec0*/  FADD.FTZ R6, R197, R176 ;  /* 0x000000b0c5067221 */ /* 0x000fe20000010000 */
[----:B------:R-:W-:Y:S01]  /*11ed0*/  FADD.FTZ R3, R3, R198 ;  /* 0x000000c603037221 */ /* 0x000fe20000010000 */
[----:B------:R-:W-:Y:S02]  /*11ee0*/  IMAD.MOV.U32 R205, RZ, RZ, R7 ;  /* 0x000000ffffcd7224 */ /* 0x000fe400078e0007 */
[----:B------:R-:W-:Y:S01]  /*11ef0*/  IMAD.MOV.U32 R204, RZ, RZ, R0 ;  /* 0x000000ffffcc7224 */ /* 0x000fe200078e0000 */
[----:B------:R-:W-:Y:S02]  /*11f00*/  WARPGROUP.DEPBAR.LE gsb0, 0x0 ;  /* 0x00008000000079c5 */ /* 0x000fe40000010000 */
[----:B------:R-:W-:-:S06]  /*11f10*/  WARPGROUP.ARRIVE ;  /* 0x00000000000079c5 */ /* 0x000fcc0000000000 */
[----:B------:R-:W-:Y:S03]  /*11f20*/  HGMMA.64x256x16.F32 R24, R168, gdesc[UR4].tnspB, R24, gsb0 ;  /* 0x43e00004a8187df0 */ /* 0x000fe60008000818 */
[----:B------:R-:W-:Y:S02]  /*11f30*/  WARPGROUP.DEPBAR.LE gsb0, 0x0 ;  /* 0x00008000000079c5 */ /* 0x000fe40000010000 */
[----:B------:R2:W-:Y:S01]  /*11f40*/  @!P1 SYNCS.ARRIVE.TRANS64.RED.A1T0 RZ, [R216+URZ], RZ ;  /* 0x000000ffd8ff99a7 */ /* 0x0005e2000810043f */
[----:B------:R-:W-:Y:S05]  /*11f50*/  @P2 BRA `(.L_x_5758) ;  /* 0xffffffd800182947 */ /* 0x000fea000383ffff */
.L_x_5748:
[----:B------:R-:W3:Y:S01]  /*11f60*/  LDL.LU R152, [R1+0x60] ;  /* 0x0000600001987983 */ /* 0x000ee20000300800 */
[----:B------:R-:W-:Y:S05]  /*11f70*/  WARPSYNC.ALL ;  /* 0x0000000000007948 */ /* 0x000fea0003800000 */
[----:B------:R-:W4:Y:S01]  /*11f80*/  SHFL.BFLY PT, R5, R6, 0x2, 0x1f ;  /* 0x0c401f0006057f89 */ /* 0x000f2200000e0000 */
[----:B0-----:R-:W-:Y:S02]  /*11f90*/  IMAD.MOV.U32 R154, RZ, RZ, -0x800000 ;  /* 0xff800000ff9a7424 */ /* 0x001fe400078e00ff */
[----:B------:R-:W-:Y:S01]  /*11fa0*/  VIADD R2, R2, 0x1 ;  /* 0x0000000102027836 */ /* 0x000fe20000000000 */
[----:B------:R0:W-:Y:S08]  /*11fb0*/  BAR.ARV R172, 0x100 ;  /* 0x000400ac0000751d */ /* 0x0001f00000002000 */
[----:B------:R-:W-:Y:S06]  /*11fc0*/  BAR.ARV 0x8, 0x180 ;  /* 0x0206000000007b1d */ /* 0x000fec0000002000 */
[----:B------:R-:W-:-:S04]  /*11fd0*/  ISETP.NE.AND P1, PT, R2, 0x2, PT ;  /* 0x000000020200780c */ /* 0x000fc80003f25270 */
[----:B------:R-:W-:Y:S01]  /*11fe0*/  SEL R2, R2, RZ, P1 ;  /* 0x000000ff02027207 */ /* 0x000fe20000800000 */
[----:B----4-:R-:W-:Y:S01]  /*11ff0*/  FADD.FTZ R9, R5, R6 ;  /* 0x0000000605097221 */ /* 0x010fe20000010000 */
[----:B------:R-:W-:Y:S02]  /*12000*/  IMAD.U32 R5, RZ, RZ, UR43 ;  /* 0x0000002bff057e24 */ /* 0x000fe4000f8e00ff */
[----:B------:R-:W-:Y:S02]  /*12010*/  IMAD.U32 R6, RZ, RZ, UR43 ;  /* 0x0000002bff067e24 */ /* 0x000fe4000f8e00ff */
[----:B------:R-:W4:Y:S02]  /*12020*/  SHFL.BFLY PT, R4, R9, 0x1, 0x1f ;  /* 0x0c201f0009047f89 */ /* 0x000f2400000e0000 */
[----:B----4-:R-:W-:Y:S01]  /*12030*/  FADD.FTZ R10, R9, R4 ;  /* 0x00000004090a7221 */ /* 0x010fe20000010000 */
[----:B------:R-:W-:-:S04]  /*12040*/  IMAD.MOV.U32 R4, RZ, RZ, RZ ;  /* 0x000000ffff047224 */ /* 0x000fc800078e00ff */
[----:B------:R-:W-:-:S13]  /*12050*/  FSETP.NE.FTZ.AND P0, PT, R10, RZ, PT ;  /* 0x000000ff0a00720b */ /* 0x000fda0003f15000 */
[----:B------:R-:W4:Y:S01]  /*12060*/  @P0 MUFU.LG2 R8, R10 ;  /* 0x0000000a00080308 */ /* 0x000f220000000c00 */
[----:B------:R-:W-:-:S07]  /*12070*/  @P0 FMUL.FTZ R5, R5, 0.69314718246459960938 ;  /* 0x3f31721805050820 */ /* 0x000fce0000410000 */
[----:B------:R-:W1:Y:S01]  /*12080*/  @P0 MUFU.RCP R4, R10 ;  /* 0x0000000a00040308 */ /* 0x000e620000001000 */
[----:B----4-:R-:W-:-:S04]  /*12090*/  @P0 FMUL.FTZ R8, R8, 0.69314718246459960938 ;  /* 0x3f31721808080820 */ /* 0x010fc80000410000 */
[----:B------:R-:W-:Y:S02]  /*120a0*/  @P0 FFMA.FTZ R154, R5, R0, R8 ;  /* 0x00000000059a0223 */ /* 0x000fe40000010008 */
[----:B------:R-:W4:Y:S01]  /*120b0*/  SHFL.BFLY PT, R0, R3, 0x2, 0x1f ;  /* 0x0c401f0003007f89 */ /* 0x000f2200000e0000 */
        /* <DEDUP_REMOVED lines=22> */
[----:B----4-:R-:W-:Y:S01]  /*12220*/  FADD.FTZ R8, R0, R3 ;  /* 0x0000000300087221 */ /* 0x010fe20000010000 */
[----:B------:R-:W-:-:S02]  /*12230*/  IMAD.MOV.U32 R0, RZ, RZ, RZ ;  /* 0x000000ffff007224 */ /* 0x000fc400078e00ff */
[-C--:B------:R-:W-:Y:S01]  /*12240*/  FMUL.FTZ R68, R68, R4.reuse ;  /* 0x0000000444447220 */ /* 0x080fe20000410000 */
[----:B------:R-:W-:Y:S02]  /*12250*/  IMAD.MOV.U32 R3, RZ, RZ, -0x800000 ;  /* 0xff800000ff037424 */ /* 0x000fe400078e00ff */
        /* <DEDUP_REMOVED lines=43> */
[----:B------:R-:W1:Y:S01]  /*12510*/  @P0 MUFU.LG2 R5, R9 ;  /* 0x0000000900050308 */ /* 0x000e620000000c00 */
[----:B------:R-:W-:Y:S01]  /*12520*/  @P0 FMUL.FTZ R6, R6, 0.69314718246459960938 ;  /* 0x3f31721806060820 */ /* 0x000fe20000410000 */
[----:B------:R-:W-:-:S06]  /*12530*/  FMUL.FTZ R149, R149, R4 ;  /* 0x0000000495957220 */ /* 0x000fcc0000410000 */
[----:B------:R-:W4:Y:S01]  /*12540*/  @P0 MUFU.RCP R0, R9 ;  /* 0x0000000900000308 */ /* 0x000f220000001000 */
[----:B-1----:R-:W-:-:S04]  /*12550*/  @P0 FMUL.FTZ R5, R5, 0.69314718246459960938 ;  /* 0x3f31721805050820 */ /* 0x002fc80000410000 */
[----:B------:R-:W-:Y:S01]  /*12560*/  @P0 FFMA.FTZ R3, R6, R7, R5 ;  /* 0x0000000706030223 */ /* 0x000fe20000010005 */
[----:B------:R-:W-:Y:S01]  /*12570*/  PLOP3.LUT P0, PT, PT, PT, PT, 0x8, 0x0 ;  /* 0x000000000000781c */ /* 0x000fe20003f0e170 */
[-C--:B----4-:R-:W-:Y:S01]  /*12580*/  FMUL.FTZ R26, R26, R0.reuse ;  /* 0x000000001a1a7220 */ /* 0x090fe20000410000 */
        /* <DEDUP_REMOVED lines=63> */
[----:B------:R-:W-:-:S04]  /*12980*/  SEL R0, RZ, 0x1, P1 ;  /* 0x00000001ff007807 */ /* 0x000fc80000800000 */
[----:B------:R-:W-:Y:S01]  /*12990*/  LOP3.LUT R23, R23, R0, RZ, 0x3c, !PT ;  /* 0x0000000017177212 */ /* 0x000fe200078e3cff */
[----:B---3--:R-:W-:-:S05]  /*129a0*/  VIADD R152, R152, 0x1 ;  /* 0x0000000198987836 */ /* 0x008fca0000000000 */
[----:B------:R0:W-:Y:S02]  /*129b0*/  STL [R1+0x60], R152 ;  /* 0x0000609801007387 */ /* 0x0001e40000100800 */
.L_x_5691:
[----:B------:R-:W-:Y:S05]  /*129c0*/  WARPSYNC.ALL ;  /* 0x0000000000007948 */ /* 0x000fea0003800000 */
[----:B------:R-:W1:Y:S08]  /*129d0*/  S2UR UR5, SR_CgaCtaId ;  /* 0x00000000000579c3 */ /* 0x000e700000008800 */
[----:B------:R-:W-:Y:S06]  /*129e0*/  BAR.SYNC.DEFER_BLOCKING 0x5, 0x180 ;  /* 0x0146000000007b1d */ /* 0x000fec0000010000 */
[----:B------:R-:W-:Y:S01]  /*129f0*/  UMOV UR4, 0x400 ;  /* 0x0000040000047882 */ /* 0x000fe20000000000 */
[----:B------:R-:W-:Y:S01]  /*12a00*/  BSSY B0, `(.L_x_5759) ;  /* 0x00005d6000007945 */ /* 0x000fe20003800000 */
[----:B-1----:R-:W-:-:S06]  /*12a10*/  ULEA UR4, UR5, UR4, 0x18 ;  /* 0x0000000405047291 */ /* 0x002fcc000f8ec03f */
[----:B------:R-:W-:-:S05]  /*12a20*/  IMAD.U32 R19, RZ, RZ, UR4 ;  /* 0x00000004ff137e24 */ /* 0x000fca000f8e00ff */
[----:B------:R1:W3:Y:S01]  /*12a30*/  LDS.128 R4, [R19+0x324d0] ;  /* 0x0324d00013047984 */ /* 0x0002e20000000c00 */
[----:B------:R-:W-:Y:S06]  /*12a40*/  BAR.ARV 0x4, 0x180 ;  /* 0x0106000000007b1d */ /* 0x000fec0000002000 */
[----:B------:R-:W-:Y:S05]  /*12a50*/  @P0 BRA `(.L_x_5760) ;  /* 0x0000004c00080947 */ /* 0x000fea0003800000 */
[----:B------:R-:W0:Y:S01]  /*12a60*/  LDL R8, [R1+0x174] ;  /* 0x0001740001087983 */ /* 0x000e220000100800 */
[----:B------:R-:W-:-:S03]  /*12a70*/  ULDC UR4, c[0x0][0xbd4] ;  /* 0x0002f50000047ab9 */ /* 0x000fc60000000800 */
[----:B------:R-:W4:Y:S01]  /*12a80*/  LDL.LU R10, [R1+0x4c] ;  /* 0x00004c00010a7983 */ /* 0x000f220000300800 */
[----:B------:R-:W2:Y:S01]  /*12a90*/  S2R R0, SR_SWINHI ;  /* 0x0000000000007919 */ /* 0x000ea20000002f00 */
[----:B------:R-:W-:Y:S02]  /*12aa0*/  F2FP.F16.F32.PACK_AB R11, R31, R30 ;  /* 0x0000001e1f0b723e */ /* 0x000fe400000000ff */
[----:B------:R-:W-:Y:S01]  /*12ab0*/  F2FP.F16.F32.PACK_AB R12, R33, R32 ;  /* 0x00000020210c723e */ /* 0x000fe200000000ff */
[----:B------:R-:W3:Y:S01]  /*12ac0*/  LDL.LU R156, [R1+0x54] ;  /* 0x00005400019c7983 */ /* 0x000ee20000300800 */
[----:B------:R-:W-:Y:S02]  /*12ad0*/  F2FP.F16.F32.PACK_AB R13, R35, R34 ;  /* 0x00000022230d723e */ /* 0x000fe400000000ff */
[----:B------:R-:W-:Y:S01]  /*12ae0*/  F2FP.F16.F32.PACK_AB R14, R37, R36 ;  /* 0x00000024250e723e */ /* 0x000fe200000000ff */
[----:B------:R-:W3:Y:S01]  /*12af0*/  LDL.LU R155, [R1+0x58] ;  /* 0x00005800019b7983 */ /* 0x000ee20000300800 */
[----:B------:R-:W-:-:S02]  /*12b00*/  MOV R20, R19 ;  /* 0x0000001300147202 */ /* 0x000fc40000000f00 */
[----:B--2---:R-:W-:Y:S02]  /*12b10*/  MOV R21, R0 ;  /* 0x0000000000157202 */ /* 0x004fe40000000f00 */
[----:B------:R-:W-:Y:S01]  /*12b20*/  F2FP.F16.F32.PACK_AB R15, R39, R38 ;  /* 0x00000026270f723e */ /* 0x000fe200000000ff */
[----:B0----5:R-:W-:Y:S01]  /*12b30*/  IMAD.WIDE R152, R8, 0x2, R20 ;  /* 0x0000000208987825 */ /* 0x021fe200078e0214 */
[----:B----4-:R-:W-:-:S03]  /*12b40*/  ISETP.NE.AND P0, PT, R10, RZ, PT ;  /* 0x000000ff0a00720c */ /* 0x010fc60003f05270 */
[----:B------:R-:W-:Y:S01]  /*12b50*/  IMAD.MOV.U32 R9, RZ, RZ, R153 ;  /* 0x000000ffff097224 */ /* 0x000fe200078e0099 */
[----:B------:R-:W-:-:S04]  /*12b60*/  LOP3.LUT R0, R152, 0x380, RZ, 0xc0, !PT ;  /* 0x0000038098007812 */ /* 0x000fc800078ec0ff */
[----:B------:R-:W-:-:S04]  /*12b70*/  SHF.R.U64 R0, R0, 0x3, RZ ;  /* 0x0000000300007819 */ /* 0x000fc800000012ff */
[----:B------:R-:W-:Y:S02]  /*12b80*/  LOP3.LUT R8, R0, R152, RZ, 0x3c, !PT ;  /* 0x0000009800087212 */ /* 0x000fe400078e3cff */
[----:B------:R-:W-:Y:S01]  /*12b90*/  SEL R0, R10, UR4, P0 ;  /* 0x000000040a007c07 */ /* 0x000fe20008000000 */
[----:B------:R-:W-:Y:S05]  /*12ba0*/  WARPSYNC.ALL ;  /* 0x0000000000007948 */ /* 0x000fea0003800000 */
[----:B---3--:R-:W-:Y:S01]  /*12bb0*/  MOV R4, R8 ;  /* 0x0000000800047202 */ /* 0x008fe20000000f00 */
[----:B------:R-:W-:Y:S01]  /*12bc0*/  ULDC.64 UR4, c[0x0][0xd00] ;  /* 0x0003400000047ab9 */ /* 0x000fe20000000a00 */
[----:B------:R-:W-:Y:S01]  /*12bd0*/  F2FP.F16.F32.PACK_AB R8, R25, R24 ;  /* 0x000000181908723e */ /* 0x000fe200000000ff */
[----:B------:R-:W-:Y:S01]  /*12be0*/  ULDC.64 UR6, c[0x0][0xd08] ;  /* 0x0003420000067ab9 */ /* 0x000fe20000000a00 */
[----:B------:R-:W-:-:S02]  /*12bf0*/  F2FP.F16.F32.PACK_AB R9, R27, R26 ;  /* 0x0000001a1b09723e */ /* 0x000fc400000000ff */
[----:B------:R-:W-:Y:S01]  /*12c00*/  F2FP.F16.F32.PACK_AB R10, R29, R28 ;  /* 0x0000001c1d0a723e */ /* 0x000fe200000000ff */
[----:B------:R-:W-:Y:S06]  /*12c10*/  BAR.SYNC.DEFER_BLOCKING 0x1, 0x100 ;  /* 0x0044000000007b1d */ /* 0x000fec0000010000 */
[----:B------:R0:W-:Y:S02]  /*12c20*/  STSM.16.M88.4 [R4], R8 ;  /* 0x0000000804007844 */ /* 0x0001e40000000200 */
[----:B0-----:R-:W-:-:S04]  /*12c30*/  IADD3 R8, P0, R152, 0x20, RZ ;  /* 0x0000002098087810 */ /* 0x001fc80007f1e0ff */
[----:B------:R-:W-:-:S04]  /*12c40*/  LOP3.LUT R4, R8, 0x380, RZ, 0xc0, !PT ;  /* 0x0000038008047812 */ /* 0x000fc800078ec0ff */
[----:B------:R-:W-:Y:S02]  /*12c50*/  SHF.R.U64 R4, R4, 0x3, RZ ;  /* 0x0000000304047819 */ /* 0x000fe400000012ff */
[----:B------:R-:W-:Y:S02]  /*12c60*/  IADD3.X R9, RZ, R153, RZ, P0, !PT ;  /* 0x00000099ff097210 */ /* 0x000fe400007fe4ff */
[----:B------:R-:W-:-:S04]  /*12c70*/  LOP3.LUT R8, R4, R8, RZ, 0x3c, !PT ;  /* 0x0000000804087212 */ /* 0x000fc800078e3cff */
[----:B------:R-:W-:-:S05]  /*12c80*/  MOV R8, R8 ;  /* 0x0000000800087202 */ /* 0x000fca0000000f00 */
[----:B------:R0:W-:Y:S02]  /*12c90*/  STSM.16.M88.4 [R8], R12 ;  /* 0x0000000c08007844 */ /* 0x0001e40000000200 */
[----:B0-----:R-:W-:-:S04]  /*12ca0*/  IADD3 R8, P0, R152, 0x40, RZ ;  /* 0x0000004098087810 */ /* 0x001fc80007f1e0ff */
[----:B------:R-:W-:Y:S01]  /*12cb0*/  LOP3.LUT R4, R8, 0x380, RZ, 0xc0, !PT ;  /* 0x0000038008047812 */ /* 0x000fe200078ec0ff */
[----:B------:R-:W-:-:S03]  /*12cc0*/  IMAD.X R9, RZ, RZ, R153, P0 ;  /* 0x000000ffff097224 */ /* 0x000fc600000e0699 */
[----:B------:R-:W-:-:S04]  /*12cd0*/  SHF.R.U64 R4, R4, 0x3, RZ ;  /* 0x0000000304047819 */ /* 0x000fc800000012ff */
[----:B------:R-:W-:Y:S02]  /*12ce0*/  LOP3.LUT R8, R4, R8, RZ, 0x3c, !PT ;  /* 0x0000000804087212 */ /* 0x000fe400078e3cff */
[----:B------:R-:W-:Y:S02]  /*12cf0*/  F2FP.F16.F32.PACK_AB R10, R45, R44 ;  /* 0x0000002c2d0a723e */ /* 0x000fe400000000ff */
[----:B------:R-:W-:Y:S02]  /*12d00*/  MOV R4, R8 ;  /* 0x0000000800047202 */ /* 0x000fe40000000f00 */
[----:B------:R-:W-:Y:S02]  /*12d10*/  F2FP.F16.F32.PACK_AB R8, R41, R40 ;  /* 0x000000282908723e */ /* 0x000fe400000000ff */
[----:B------:R-:W-:Y:S02]  /*12d20*/  F2FP.F16.F32.PACK_AB R9, R43, R42 ;  /* 0x0000002a2b09723e */ /* 0x000fe400000000ff */
[----:B------:R-:W-:-:S05]  /*12d30*/  F2FP.F16.F32.PACK_AB R11, R47, R46 ;  /* 0x0000002e2f0b723e */ /* 0x000fca00000000ff */
        /* <DEDUP_REMOVED lines=143> */
[----:B------:R0:W-:Y:S01]  /*13630*/  STSM.16.M88.4 [R152], R12 ;  /* 0x0000000c98007844 */ /* 0x0001e20000000200 */
[----:B------:R-:W-:Y:S01]  /*13640*/  BAR.SYNC.DEFER_BLOCKING 0x1, 0x100 ;  /* 0x0044000000007b1d */ /* 0x000fe20000010000 */
[----:B------:R-:W-:-:S04]  /*13650*/  ISETP.NE.U32.AND P1, PT, RZ, UR4, PT ;  /* 0x00000004ff007c0c */ /* 0x000fc8000bf25070 */
[----:B------:R-:W-:Y:S02]  /*13660*/  ISETP.NE.AND.EX P1, PT, RZ, UR5, PT, P1 ;  /* 0x00000005ff007c0c */ /* 0x000fe4000bf25310 */
[----:B------:R-:W-:Y:S01]  /*13670*/  IADD3 R8, P0, R156, UR4, RZ ;  /* 0x000000049c087c10 */ /* 0x000fe2000ff1e0ff */
[----:B------:R-:W-:-:S03]  /*13680*/  IMAD.MOV.U32 R4, RZ, RZ, RZ ;  /* 0x000000ffff047224 */ /* 0x000fc600078e00ff */
[----:B------:R-:W-:-:S07]  /*13690*/  IADD3.X R9, R155, UR5, RZ, P0, !PT ;  /* 0x000000059b097c10 */ /* 0x000fce00087fe4ff */
[----:B------:R-:W5:Y:S01]  /*136a0*/  @P1 LDG.E R4, desc[UR40][R8.64] ;  /* 0x0000002808041981 */ /* 0x000f62000c1e1900 */
[----:B------:R-:W-:-:S04]  /*136b0*/  ISETP.NE.U32.AND P0, PT, RZ, UR6, PT ;  /* 0x00000006ff007c0c */ /* 0x000fc8000bf05070 */
[----:B------:R-:W-:-:S13]  /*136c0*/  ISETP.NE.AND.EX P0, PT, RZ, UR7, PT, P0 ;  /* 0x00000007ff007c0c */ /* 0x000fda000bf05300 */
[----:B------:R-:W-:Y:S01]  /*136d0*/  @P0 IADD3 R10, P2, R156, UR6, RZ ;  /* 0x000000069c0a0c10 */ /* 0x000fe2000ff5e0ff */
[----:B------:R-:W-:-:S03]  /*136e0*/  ULDC UR6, c[0x0][0xb88] ;  /* 0x0002e20000067ab9 */ /* 0x000fc60000000800 */
[----:B------:R-:W-:Y:S02]  /*136f0*/  @P0 IADD3.X R11, R155, UR7, RZ, P2, !PT ;  /* 0x000000079b0b0c10 */ /* 0x000fe400097fe4ff */
[----:B------:R-:W-:Y:S01]  /*13700*/  ISETP.GT.AND P2, PT, R0, 0x1, PT ;  /* 0x000000010000780c */ /* 0x000fe20003f44270 */
[----:B------:R-:W-:Y:S02]  /*13710*/  IMAD.MOV.U32 R0, RZ, RZ, 0xab8 ;  /* 0x00000ab8ff007424 */ /* 0x000fe400078e00ff */
[----:B0-----:R-:W-:-:S03]  /*13720*/  IMAD.U32 R152, RZ, RZ, UR6 ;  /* 0x00000006ff987e24 */ /* 0x001fc6000f8e00ff */
[----:B------:R-:W-:-:S03]  /*13730*/  SEL R0, R0, 0xa78, P2 ;  /* 0x00000a7800007807 */ /* 0x000fc60001000000 */
[----:B------:R0:W5:Y:S01]  /*13740*/  @P0 LDG.E R152, desc[UR40][R10.64] ;  /* 0x000000280a980981 */ /* 0x000162000c1e1900 */
[----:B------:R2:W3:Y:S08]  /*13750*/  LDC.64 R12, c[0x0][R0+0x220] ;  /* 0x00008800000c7b82 */ /* 0x0004f00000000a00 */
[----:B0-----:R2:W0:Y:S01]  /*13760*/  LDC.64 R10, c[0x0][R0+0x218] ;  /* 0x00008600000a7b82 */ /* 0x0014220000000a00 */
[----:B------:R-:W-:Y:S05]  /*13770*/  @P0 BRA `(.L_x_5761) ;  /* 0x0000000000100947 */ /* 0x000fea0003800000 */
[----:B------:R-:W-:Y:S05]  /*13780*/  @!P1 BRA `(.L_x_5761) ;  /* 0x00000000000c9947 */ /* 0x000fea0003800000 */
[----:B-----5:R-:W4:Y:S04]  /*13790*/  LDG.E R152, desc[UR40][R8.64] ;  /* 0x0000002808987981 */ /* 0x020f28000c1e1900 */
[----:B------:R-:W4:Y:S02]  /*137a0*/  LDG.E R8, desc[UR40][R8.64+0x4] ;  /* 0x0000042808087981 */ /* 0x000f24000c1e1900 */
[----:B----4-:R-:W-:-:S07]  /*137b0*/  IMAD.IADD R152, R8, 0x1, -R152 ;  /* 0x0000000108987824 */ /* 0x010fce00078e0a98 */
.L_x_5761:
[----:B------:R-:W4:Y:S01]  /*137c0*/  LDL.LU R9, [R1+0x50] ;  /* 0x0000500001097983 */ /* 0x000f220000300800 */
[----:B------:R-:W1:Y:S03]  /*137d0*/  LDC R157, c[0x0][0xce8] ;  /* 0x00033a00ff9d7b82 */ /* 0x000e660000000800 */
[----:B------:R-:W2:Y:S04]  /*137e0*/  LDL.LU R8, [R1+0xe8] ;  /* 0x0000e80001087983 */ /* 0x000ea80000300800 */
[----:B------:R-:W0:Y:S04]  /*137f0*/  LDL R159, [R1+0x48] ;  /* 0x00004800019f7983 */ /* 0x000e280000100800 */
[----:B------:R-:W3:Y:S04]  /*13800*/  LDL R158, [R1+0x64] ;  /* 0x00006400019e7983 */ /* 0x000ee80000100800 */
[----:B------:R-:W3:Y:S04]  /*13810*/  LDL R163, [R1+0x3c] ;  /* 0x00003c0001a37983 */ /* 0x000ee80000100800 */
[----:B------:R-:W3:Y:S04]  /*13820*/  LDL R160, [R1+0x1c] ;  /* 0x00001c0001a07983 */ /* 0x000ee80000100800 */
[----:B------:R-:W3:Y:S04]  /*13830*/  LDL R162, [R1+0x170] ;  /* 0x0001700001a27983 */ /* 0x000ee80000100800 */
[----:B------:R-:W3:Y:S01]  /*13840*/  LDL R161, [R1+0xec] ;  /* 0x0000ec0001a17983 */ /* 0x000ee20000100800 */
[----:B------:R-:W0:Y:S01]  /*13850*/  LDC.64 R14, c[0x0][R0+0x228] ;  /* 0x00008a00000e7b82 */ /* 0x000e220000000a00 */
[----:B------:R-:W-:-:S04]  /*13860*/  ISETP.NE.U32.AND P0, PT, RZ, UR4, PT ;  /* 0x00000004ff007c0c */ /* 0x000fc8000bf05070 */
[----:B------:R-:W-:Y:S02]  /*13870*/  ISETP.NE.AND.EX P0, PT, RZ, UR5, PT, P0 ;  /* 0x00000005ff007c0c */ /* 0x000fe4000bf05300 */
[----:B-1----:R-:W-:Y:S02]  /*13880*/  ISETP.NE.AND P1, PT, R157, 0x1, PT ;  /* 0x000000019d00780c */ /* 0x002fe40003f25270 */
[----:B----4-:R-:W-:Y:S02]  /*13890*/  SEL R9, R9, RZ, !P0 ;  /* 0x000000ff09097207 */ /* 0x010fe40004000000 */
[----:B--2---:R-:W-:-:S03]  /*138a0*/  SEL R155, R8, RZ, !P0 ;  /* 0x000000ff089b7207 */ /* 0x004fc60004000000 */
[----:B---3--:R-:W-:-:S04]  /*138b0*/  IMAD R8, R13, R9, RZ ;  /* 0x000000090d087224 */ /* 0x008fc800078e02ff */
[----:B------:R-:W-:Y:S02]  /*138c0*/  IMAD R155, R12, R155, R8 ;  /* 0x0000009b0c9b7224 */ /* 0x000fe400078e0208 */
[-C--:B0-----:R-:W-:Y:S02]  /*138d0*/  IMAD R8, R11, R159.reuse, RZ ;  /* 0x0000009f0b087224 */ /* 0x081fe400078e02ff */
[----:B------:R-:W-:-:S04]  /*138e0*/  IMAD.WIDE.U32 R10, R10, R159, RZ ;  /* 0x0000009f0a0a7225 */ /* 0x000fc800078e00ff */
[----:B------:R-:W-:-:S04]  /*138f0*/  IMAD.WIDE.U32 R12, R12, R9, RZ ;  /* 0x000000090c0c7225 */ /* 0x000fc800078e00ff */
[----:B------:R-:W-:Y:S02]  /*13900*/  IMAD.IADD R156, R11, 0x1, R8 ;  /* 0x000000010b9c7824 */ /* 0x000fe400078e0208 */
[----:B------:R-:W0:Y:S01]  /*13910*/  @P1 LDC R11, c[0x0][0xcec] ;  /* 0x00033b00ff0b1b82 */ /* 0x000e220000000800 */
[----:B-----5:R-:W-:-:S07]  /*13920*/  IADD3 R153, P0, P3, R12, R10, R4 ;  /* 0x0000000a0c997210 */ /* 0x020fce0007b1e004 */
[----:B------:R-:W1:Y:S01]  /*13930*/  @P1 LDC R10, c[0x0][0xcf0] ;  /* 0x00033c00ff0a1b82 */ /* 0x000e620000000800 */
[----:B------:R-:W-:Y:S01]  /*13940*/  SEL R12, R158, RZ, P2 ;  /* 0x000000ff9e0c7207 */ /* 0x000fe20001000000 */
[----:B------:R-:W-:Y:S01]  /*13950*/  IMAD.IADD R155, R13, 0x1, R155 ;  /* 0x000000010d9b7824 */ /* 0x000fe200078e029b */
[----:B------:R-:W-:-:S03]  /*13960*/  SHF.R.S32.HI R8, RZ, 0x1f, R4 ;  /* 0x0000001fff087819 */ /* 0x000fc60000011404 */
[-C--:B------:R-:W-:Y:S02]  /*13970*/  IMAD R15, R15, R12.reuse, RZ ;  /* 0x0000000c0f0f7224 */ /* 0x080fe400078e02ff */
[----:B------:R-:W-:Y:S01]  /*13980*/  IMAD.WIDE.U32 R12, R14, R12, RZ ;  /* 0x0000000c0e0c7225 */ /* 0x000fe200078e00ff */
[----:B------:R-:W-:Y:S02]  /*13990*/  IADD3.X R14, R155, R156, R8, P0, P3 ;  /* 0x0000009c9b0e7210 */ /* 0x000fe400007e6408 */
[----:B------:R-:W-:-:S05]  /*139a0*/  IADD3 R155, R163, R160, RZ ;  /* 0x000000a0a39b7210 */ /* 0x000fca0007ffe0ff */
[----:B0-----:R-:W-:-:S04]  /*139b0*/  @P1 IMAD.HI.U32 R11, R155, R11, RZ ;  /* 0x0000000b9b0b1227 */ /* 0x001fc800078e00ff */
[----:B------:R-:W-:Y:S01]  /*139c0*/  IMAD.MOV.U32 R156, RZ, RZ, R155 ;  /* 0x000000ffff9c7224 */ /* 0x000fe200078e009b */
[----:B-1----:R-:W-:Y:S02]  /*139d0*/  @P1 SHF.R.U32.HI R156, RZ, R10, R11 ;  /* 0x0000000aff9c1219 */ /* 0x002fe4000001160b */
[----:B------:R0:W1:Y:S01]  /*139e0*/  LDC.64 R10, c[0x0][R0+0x210] ;  /* 0x00008400000a7b82 */ /* 0x0000620000000a00 */
[----:B------:R-:W-:Y:S01]  /*139f0*/  IMAD.IADD R15, R13, 0x1, R15 ;  /* 0x000000010d0f7824 */ /* 0x000fe200078e020f */
[----:B------:R-:W-:Y:S02]  /*13a00*/  IADD3 R12, P0, P3, R156, R153, R12 ;  /* 0x000000999c0c7210 */ /* 0x000fe40007b1e00c */
[----:B0-----:R-:W-:-:S04]  /*13a10*/  SHF.R.S32.HI R0, RZ, 0x1f, R156 ;  /* 0x0000001fff007819 */ /* 0x001fc8000001149c */
[----:B------:R-:W-:Y:S02]  /*13a20*/  IADD3.X R13, R0, R14, R15, P0, P3 ;  /* 0x0000000e000d7210 */ /* 0x000fe400007e640f */
[----:B------:R-:W0:Y:S01]  /*13a30*/  LDC.64 R14, c[0x0][0xca8] ;  /* 0x00032a00ff0e7b82 */ /* 0x000e220000000a00 */
[----:B------:R-:W-:-:S04]  /*13a40*/  IMAD.MOV R153, RZ, RZ, -R156 ;  /* 0x000000ffff997224 */ /* 0x000fc800078e0a9c */
[----:B------:R-:W-:-:S05]  /*13a50*/  IMAD R153, R157, R153, R155 ;  /* 0x000000999d997224 */ /* 0x000fca00078e029b */
[----:B------:R-:W-:Y:S01]  /*13a60*/  SHF.R.S32.HI R0, RZ, 0x1f, R153 ;  /* 0x0000001fff007819 */ /* 0x000fe20000011499 */
[----:B0-----:R-:W0:Y:S08]  /*13a70*/  @!P2 LDC R14, c[0x0][0xc50] ;  /* 0x00031400ff0eab82 */ /* 0x001e300000000800 */
        /* <DEDUP_REMOVED lines=8> */
[----:B------:R-:W-:-:S03]  /*13b00*/  IMAD.IADD R153, R162, 0x1, R160 ;  /* 0x00000001a2997824 */ /* 0x000fc600078e02a0 */
[----:B------:R-:W0:Y:S04]  /*13b10*/  SHFL.IDX PT, R11, R0, RZ, 0x1c1f ;  /* 0x001c1fff000b7589 */ /* 0x000e2800000e0000 */
[----:B------:R-:W-:Y:S04]  /*13b20*/  SHFL.IDX PT, R12, R14, 0x1, 0x1c1f ;  /* 0x003c1f000e0c7f89 */ /* 0x000fe800000e0000 */
[----:B------:R1:W2:Y:S01]  /*13b30*/  SHFL.IDX PT, R13, R0, 0x1, 0x1c1f ;  /* 0x003c1f00000d7f89 */ /* 0x0002a200000e0000 */
[----:B------:R-:W-:Y:S01]  /*13b40*/  LOP3.LUT P0, RZ, R161, 0x3, RZ, 0xc0, !PT ;  /* 0x00000003a1ff7812 */ /* 0x000fe2000780c0ff */
[----:B-1----:R-:W-:-:S02]  /*13b50*/  IMAD R0, R152, R157, RZ ;  /* 0x0000009d98007224 */ /* 0x002fc400078e02ff */
[----:B------:R-:W-:-:S03]  /*13b60*/  VIADD R152, R153, 0x8 ;  /* 0x0000000899987836 */ /* 0x000fc60000000000 */
        /* <DEDUP_REMOVED lines=17> */
[----:B------:R-:W-:Y:S02]  /*13c80*/  IADD3 R33, P2, R20, 0x2000, RZ ;  /* 0x0000200014217810 */ /* 0x000fe40007f5e0ff */
[----:B------:R-:W-:Y:S02]  /*13c90*/  SHF.R.U64 R44, R44, 0x3, RZ ;  /* 0x000000032c2c7819 */ /* 0x000fe400000012ff */
[----:B------:R-:W-:-:S02]  /*13ca0*/  IADD3 R37, P3, R20, 0x3000, RZ ;  /* 0x0000300014257810 */ /* 0x000fc40007f7e0ff */
[----:B------:R-:W-:Y:S01]  /*13cb0*/  LOP3.LUT R44, R44, R45, RZ, 0x3c, !PT ;  /* 0x0000002d2c2c7212 */ /* 0x000fe200078e3cff */
[----:B------:R-:W-:Y:S01]  /*13cc0*/  IMAD.X R45, RZ, RZ, R21, P5 ;  /* 0x000000ffff2d7224 */ /* 0x000fe200028e0615 */
[C---:B------:R-:W-:Y:S02]  /*13cd0*/  IADD3 R65, P5, R20.reuse, 0xa000, RZ ;  /* 0x0000a00014417810 */ /* 0x040fe40007fbe0ff */
[----:B------:R-:W-:Y:S02]  /*13ce0*/  IADD3 R41, P4, R20, 0x4000, RZ ;  /* 0x0000400014297810 */ /* 0x000fe40007f9e0ff */
[----:B------:R-:W-:Y:S01]  /*13cf0*/  LOP3.LUT R64, R65, 0x380, RZ, 0xc0, !PT ;  /* 0x0000038041407812 */ /* 0x000fe200078ec0ff */
[----:B------:R-:W5:Y:S01]  /*13d00*/  LD.E.128 R44, desc[UR40][R44.64] ;  /* 0x000000282c2c7980 */ /* 0x000f62000c101d00 */
        /* <DEDUP_REMOVED lines=23> */
[----:B------:R-:W-:Y:S01]  /*13e80*/  IMAD.X R85, RZ, RZ, R21, P5 ;  /* 0x000000ffff557224 */ /* 0x000fe200028e0615 */
        /* <DEDUP_REMOVED lines=17> */
[----:B------:R-:W-:Y:S01]  /*13fa0*/  IMAD R11, R8, UR4, RZ ;  /* 0x00000004080b7c24 */ /* 0x000fe2000f8e02ff */
[----:B------:R-:W-:Y:S01]  /*13fb0*/  LOP3.LUT R13, R20, 0x380, RZ, 0xc0, !PT ;  /* 0x00000380140d7812 */ /* 0x000fe200078ec0ff */
[----:B------:R-:W0:Y:S01]  /*13fc0*/  @P1 LDC R8, c[0x0][0xcf0] ;  /* 0x00033c00ff081b82 */ /* 0x000e220000000800 */
        /* <DEDUP_REMOVED lines=16> */
[----:B------:R-:W-:Y:S02]  /*140d0*/  SHF.R.U64 R13, R13, 0x3, RZ ;  /* 0x000000030d0d7819 */ /* 0x000fe400000012ff */
[----:B------:R-:W-:Y:S01]  /*140e0*/  LOP3.LUT R68, R69, 0x380, RZ, 0xc0, !PT ;  /* 0x0000038045447812 */ /* 0x000fe200078ec0ff */
[----:B------:R-:W-:Y:S01]  /*140f0*/  IMAD.IADD R12, R3, 0x1, -R12 ;  /* 0x00000001030c7824 */ /* 0x000fe200078e0a0c */
[----:B------:R-:W-:Y:S01]  /*14100*/  LOP3.LUT R72, R73, 0x380, RZ, 0xc0, !PT ;  /* 0x0000038049487812 */ /* 0x000fe200078ec0ff */
[----:B------:R-:W5:Y:S01]  /*14110*/  LD.E.128 R60, desc[UR40][R60.64] ;  /* 0x000000283c3c7980 */ /* 0x000f62000c101d00 */
[----:B------:R-:W-:-:S02]  /*14120*/  LOP3.LUT R76, R77, 0x380, RZ, 0xc0, !PT ;  /* 0x000003804d4c7812 */ /* 0x000fc400078ec0ff */
[----:B------:R-:W-:Y:S01]  /*14130*/  LOP3.LUT R80, R81, 0x380, RZ, 0xc0, !PT ;  /* 0x0000038051507812 */ /* 0x000fe200078ec0ff */
[----:B------:R-:W5:Y:S01]  /*14140*/  LD.E.128 R84, desc[UR40][R84.64] ;  /* 0x0000002854547980 */ /* 0x000f62000c101d00 */
[----:B------:R-:W-:Y:S01]  /*14150*/  LOP3.LUT R20, R13, R20, RZ, 0x3c, !PT ;  /* 0x000000140d147212 */ /* 0x000fe200078e3cff */
[----:B------:R-:W-:Y:S01]  /*14160*/  IMAD R13, R4, UR5, R11 ;  /* 0x00000005040d7c24 */ /* 0x000fe2000f8e020b */
[----:B------:R-:W-:Y:S01]  /*14170*/  SHF.R.U64 R68, R68, 0x3, RZ ;  /* 0x0000000344447819 */ /* 0x000fe200000012ff */
[----:B------:R-:W-:Y:S01]  /*14180*/  IMAD.WIDE.U32 R10, R4, UR4, RZ ;  /* 0x00000004040a7c25 */ /* 0x000fe2000f8e00ff */
[----:B------:R-:W-:Y:S01]  /*14190*/  SHF.R.U64 R72, R72, 0x3, RZ ;  /* 0x0000000348487819 */ /* 0x000fe200000012ff */
[----:B------:R-:W-:Y:S01]  /*141a0*/  ULDC.64 UR4, c[0x0][0xbe8] ;  /* 0x0002fa0000047ab9 */ /* 0x000fe20000000a00 */
[----:B------:R-:W-:Y:S01]  /*141b0*/  SHF.R.U64 R76, R76, 0x3, RZ ;  /* 0x000000034c4c7819 */ /* 0x000fe200000012ff */
[----:B------:R-:W-:Y:S01]  /*141c0*/  IMAD R3, R12, 0x20, R89 ;  /* 0x000000200c037824 */ /* 0x000fe200078e0259 */
[----:B------:R-:W-:Y:S01]  /*141d0*/  SHF.R.U64 R80, R80, 0x3, RZ ;  /* 0x0000000350507819 */ /* 0x000fe200000012ff */
[----:B------:R-:W-:Y:S01]  /*141e0*/  IMAD.IADD R11, R11, 0x1, R13 ;  /* 0x000000010b0b7824 */ /* 0x000fe200078e020d */
[----:B------:R-:W-:Y:S01]  /*141f0*/  LOP3.LUT R68, R68, R69, RZ, 0x3c, !PT ;  /* 0x0000004544447212 */ /* 0x000fe200078e3cff */
[--C-:B------:R-:W-:Y:S01]  /*14200*/  IMAD.X R69, RZ, RZ, R21.reuse, P0 ;  /* 0x000000ffff457224 */ /* 0x100fe200000e0615 */
[----:B------:R-:W-:Y:S01]  /*14210*/  LOP3.LUT R72, R72, R73, RZ, 0x3c, !PT ;  /* 0x0000004948487212 */ /* 0x000fe200078e3cff */
[----:B------:R-:W-:Y:S01]  /*14220*/  IMAD.X R73, RZ, RZ, R21, P2 ;  /* 0x000000ffff497224 */ /* 0x000fe200010e0615 */
[----:B------:R-:W-:Y:S01]  /*14230*/  LOP3.LUT R76, R76, R77, RZ, 0x3c, !PT ;  /* 0x0000004d4c4c7212 */ /* 0x000fe200078e3cff */
[----:B------:R-:W-:Y:S01]  /*14240*/  IMAD.IADD R12, R160, 0x1, R3 ;  /* 0x00000001a00c7824 */ /* 0x000fe200078e0203 */
[----:B------:R-:W-:Y:S01]  /*14250*/  LOP3.LUT R80, R80, R81, RZ, 0x3c, !PT ;  /* 0x0000005150507212 */ /* 0x000fe200078e3cff */
[----:B------:R-:W-:Y:S01]  /*14260*/  IMAD.X R81, RZ, RZ, R21, P4 ;  /* 0x000000ffff517224 */ /* 0x000fe200020e0615 */
[----:B------:R-:W-:Y:S01]  /*14270*/  IADD3.X R77, RZ, R21, RZ, P3, !PT ;  /* 0x00000015ff4d7210 */ /* 0x000fe20001ffe4ff */
[----:B------:R-:W-:Y:S01]  /*14280*/  IMAD.WIDE.U32 R10, R159, UR4, R10 ;  /* 0x000000049f0a7c25 */ /* 0x000fe2000f8e000a */
[----:B------:R-:W-:Y:S01]  /*14290*/  SHF.R.S32.HI R4, RZ, 0x1f, R9 ;  /* 0x0000001fff047819 */ /* 0x000fe20000011409 */
[----:B------:R2:W5:Y:S02]  /*142a0*/  LD.E.128 R24, desc[UR40][R20.64] ;  /* 0x0000002814187980 */ /* 0x000564000c101d00 */
[----:B-1----:R-:W-:-:S02]  /*142b0*/  @P1 IMAD.HI.U32 R3, R12, R15, RZ ;  /* 0x0000000f0c031227 */ /* 0x002fc400078e00ff */
[----:B------:R-:W5:Y:S02]  /*142c0*/  LD.E.128 R68, desc[UR40][R68.64] ;  /* 0x0000002844447980 */ /* 0x000f64000c101d00 */
[----:B------:R-:W-:Y:S01]  /*142d0*/  IMAD R11, R159, UR5, R11 ;  /* 0x000000059f0b7c24 */ /* 0x000fe2000f8e020b */
[----:B------:R-:W-:Y:S01]  /*142e0*/  ULDC.64 UR4, c[0x0][0xbf0] ;  /* 0x0002fc0000047ab9 */ /* 0x000fe20000000a00 */
[----:B------:R-:W5:Y:S01]  /*142f0*/  LD.E.128 R72, desc[UR40][R72.64] ;  /* 0x0000002848487980 */ /* 0x000f62000c101d00 */
[----:B------:R-:W-:-:S03]  /*14300*/  IMAD.MOV.U32 R13, RZ, RZ, R12 ;  /* 0x000000ffff0d7224 */ /* 0x000fc600078e000c */
[----:B------:R-:W5:Y:S01]  /*14310*/  LD.E.128 R76, desc[UR40][R76.64] ;  /* 0x000000284c4c7980 */ /* 0x000f62000c101d00 */
[----:B------:R-:W-:-:S03]  /*14320*/  IMAD R4, R4, UR4, RZ ;  /* 0x0000000404047c24 */ /* 0x000fc6000f8e02ff */
[----:B------:R-:W5:Y:S01]  /*14330*/  LD.E.128 R80, desc[UR40][R80.64] ;  /* 0x0000002850507980 */ /* 0x000f62000c101d00 */
[----:B0-----:R-:W-:Y:S01]  /*14340*/  @P1 SHF.R.U32.HI R13, RZ, R8, R3 ;  /* 0x00000008ff0d1219 */ /* 0x001fe20000011603 */
[----:B------:R-:W-:Y:S01]  /*14350*/  @!PT LDS RZ, [RZ] ;  /* 0x00000000fffff984 */ /* 0x000fe20000000800 */
[----:B------:R-:W-:Y:S01]  /*14360*/  @!PT LDS RZ, [RZ] ;  /* 0x00000000fffff984 */ /* 0x000fe20000000800 */
[----:B------:R-:W-:Y:S01]  /*14370*/  @!PT LDS RZ, [RZ] ;  /* 0x00000000fffff984 */ /* 0x000fe20000000800 */
[----:B------:R-:W-:Y:S01]  /*14380*/  @!PT LDS RZ, [RZ] ;  /* 0x00000000fffff984 */ /* 0x000fe20000000800 */
[----:B------:R0:W-:Y:S06]  /*14390*/  MEMBAR.ALL.CTA ;  /* 0x0000000000007992 */ /* 0x0001ec0000008000 */
[----:B0-----:R-:W0:Y:S01]  /*143a0*/  FENCE.VIEW.ASYNC.S ;  /* 0x00000000000073c6 */ /* 0x001e220000000000 */
[C---:B------:R-:W-:Y:S01]  /*143b0*/  IMAD R15, R9.reuse, UR5, R4 ;  /* 0x00000005090f7c24 */ /* 0x040fe2000f8e0204 */
[----:B------:R-:W-:Y:S01]  /*143c0*/  SHF.R.S32.HI R3, RZ, 0x1f, R13 ;  /* 0x0000001fff037819 */ /* 0x000fe2000001140d */
[----:B------:R-:W-:Y:S01]  /*143d0*/  IMAD.WIDE.U32 R10, R9, UR4, R10 ;  /* 0x00000004090a7c25 */ /* 0x000fe2000f8e000a */
[----:B------:R-:W-:-:S03]  /*143e0*/  ULDC.64 UR4, c[0x0][0xbe0] ;  /* 0x0002f80000047ab9 */ /* 0x000fc60000000a00 */
[----:B------:R-:W-:Y:S02]  /*143f0*/  IMAD.MOV R8, RZ, RZ, -R13 ;  /* 0x000000ffff087224 */ /* 0x000fe400078e0a0d */
[----:B------:R-:W-:Y:S02]  /*14400*/  IMAD.IADD R11, R11, 0x1, R15 ;  /* 0x000000010b0b7824 */ /* 0x000fe400078e020f */
[----:B------:R-:W-:Y:S02]  /*14410*/  IMAD R4, R3, UR4, RZ ;  /* 0x0000000403047c24 */ /* 0x000fe4000f8e02ff */
[----:B------:R-:W-:Y:S02]  /*14420*/  IMAD R157, R157, R8, R12 ;  /* 0x000000089d9d7224 */ /* 0x000fe400078e020c */
[----:B------:R-:W-:-:S04]  /*14430*/  IMAD.WIDE.U32 R10, R13, UR4, R10 ;  /* 0x000000040d0a7c25 */ /* 0x000fc8000f8e000a */
[----:B------:R-:W-:Y:S02]  /*14440*/  VIADD R3, R19, 0x32420 ;  /* 0x0003242013037836 */ /* 0x000fe40000000000 */
[----:B------:R-:W-:Y:S01]  /*14450*/  IMAD R13, R13, UR5, R4 ;  /* 0x000000050d0d7c24 */ /* 0x000fe2000f8e0204 */
[----:B------:R-:W-:Y:S01]  /*14460*/  SHF.R.S32.HI R4, RZ, 0x1f, R157 ;  /* 0x0000001fff047819 */ /* 0x000fe2000001149d */
[----:B------:R-:W-:Y:S01]  /*14470*/  ULDC.64 UR4, c[0x0][0xbd8] ;  /* 0x0002f60000047ab9 */ /* 0x000fe20000000a00 */
[----:B------:R-:W-:Y:S01]  /*14480*/  PRMT R3, RZ, 0x654, R3 ;  /* 0x00000654ff037816 */ /* 0x000fe20000000003 */
[----:B------:R-:W-:Y:S02]  /*14490*/  IMAD.IADD R11, R11, 0x1, R13 ;  /* 0x000000010b0b7824 */ /* 0x000fe400078e020d */
[----:B------:R-:W-:Y:S01]  /*144a0*/  IMAD R4, R4, UR4, RZ ;  /* 0x0000000404047c24 */ /* 0x000fe2000f8e02ff */
[----:B0-----:R0:W-:Y:S01]  /*144b0*/  SYNCS.ARRIVE.TRANS64.RED.A1T0 RZ, [R3+URZ], RZ ;  /* 0x000000ff03ff79a7 */ /* 0x0011e2000810043f */
[----:B------:R-:W-:-:S04]  /*144c0*/  IMAD.WIDE.U32 R10, R157, UR4, R10 ;  /* 0x000000049d0a7c25 */ /* 0x000fc8000f8e000a */
[----:B0-----:R-:W-:Y:S01]  /*144d0*/  IMAD R3, R157, UR5, R4 ;  /* 0x000000059d037c24 */ /* 0x001fe2000f8e0204 */
[----:B------:R-:W-:Y:S02]  /*144e0*/  ULDC.64 UR4, c[0x0][0xb80] ;  /* 0x0002e00000047ab9 */ /* 0x000fe40000000a00 */
[----:B------:R-:W-:Y:S01]  /*144f0*/  LEA R4, P0, R10, UR4, 0x1 ;  /* 0x000000040a047c11 */ /* 0x000fe2000f8008ff */
[----:B------:R-:W-:Y:S01]  /*14500*/  IMAD.IADD R3, R11, 0x1, R3 ;  /* 0x000000010b037824 */ /* 0x000fe200078e0203 */
[----:B------:R-:W-:-:S04]  /*14510*/  UMOV UR4, 0xffffffff ;  /* 0xffffffff00047882 */ /* 0x000fc80000000000 */
[----:B--2---:R-:W-:Y:S01]  /*14520*/  LEA.HI.X R20, R10, UR5, R3, 0x1, P0 ;  /* 0x000000050a147c11 */ /* 0x004fe200080f0c03 */
[----:B------:R-:W-:Y:S06]  /*14530*/  BRA.DIV UR4, `(.L_x_5763) ;  /* 0x000000e604387947 */ /* 0x000fec000b800000 */
[----:B------:R0:W1:Y:S04]  /*14540*/  SHFL.IDX PT, R3, R20, RZ, 0x181f ;  /* 0x00181fff14037589 */ /* 0x00006800000e0000 */
[----:B------:R0:W2:Y:S02]  /*14550*/  SHFL.IDX PT, R14, R4, RZ, 0x181f ;  /* 0x00181fff040e7589 */ /* 0x0000a400000e0000 */
.L_x_5996:
[----:B------:R-:W-:Y:S01]  /*14560*/  IMAD.IADD R89, R89, 0x1, R160 ;  /* 0x0000000159597824 */ /* 0x000fe200078e02a0 */
[----:B------:R-:W-:Y:S01]  /*14570*/  BSSY B1, `(.L_x_5764) ;  /* 0x000001e000017945 */ /* 0x000fe20003800000 */
[----:B------:R-:W-:-:S03]  /*14580*/  VIADD R21, R214, 0xc0 ;  /* 0x000000c0d6157836 */ /* 0x000fc60000000000 */
[----:B------:R-:W-:-:S13]  /*14590*/  ISETP.GE.AND P0, PT, R89, R0, PT ;  /* 0x000000005900720c */ /* 0x000fda0003f06270 */
[----:B------:R-:W-:Y:S05]  /*145a0*/  @P0 BRA `(.L_x_5765) ;  /* 0x0000000000680947 */ /* 0x000fea0003800000 */
[C---:B------:R-:W-:Y:S01]  /*145b0*/  VIADD R92, R214.reuse, 0x40 ;  /* 0x00000040d65c7836 */ /* 0x040fe20000000000 */
[----:B------:R-:W-:Y:S01]  /*145c0*/  ULDC UR4, c[0x0][0xbc8] ;  /* 0x0002f20000047ab9 */ /* 0x000fe20000000800 */
[C---:B------:R-:W-:Y:S01]  /*145d0*/  VIADD R90, R214.reuse, 0x80 ;  /* 0x00000080d65a7836 */ /* 0x040fe20000000000 */
[C---:B------:R-:W-:Y:S01]  /*145e0*/  ISETP.GE.AND P3, PT, R214.reuse, UR4, PT ;  /* 0x00000004d6007c0c */ /* 0x040fe2000bf66270 */
[----:B------:R-:W-:Y:S01]  /*145f0*/  VIADD R15, R214, 0xc0 ;  /* 0x000000c0d60f7836 */ /* 0x000fe20000000000 */
[----:B------:R-:W-:Y:S01]  /*14600*/  ISETP.GE.AND P2, PT, R92, UR4, PT ;  /* 0x000000045c007c0c */ /* 0x000fe2000bf46270 */
[----:B------:R-:W-:Y:S01]  /*14610*/  VIADD R93, R214, 0x40 ;  /* 0x00000040d65d7836 */ /* 0x000fe20000000000 */
[----:B------:R-:W-:Y:S01]  /*14620*/  ISETP.GE.AND P1, PT, R90, UR4, PT ;  /* 0x000000045a007c0c */ /* 0x000fe2000bf26270 */
[----:B------:R-:W-:Y:S01]  /*14630*/  VIADD R91, R214, 0x80 ;  /* 0x00000080d65b7836 */ /* 0x000fe20000000000 */
[----:B------:R-:W-:Y:S02]  /*14640*/  ISETP.GE.AND P0, PT, R15, UR4, PT ;  /* 0x000000040f007c0c */ /* 0x000fe4000bf06270 */
[----:B------:R-:W-:-:S02]  /*14650*/  SHF.R.S32.HI R12, RZ, 0x1f, R214 ;  /* 0x0000001fff0c7819 */ /* 0x000fc400000114d6 */
[----:B------:R-:W-:Y:S02]  /*14660*/  SHF.R.S32.HI R93, RZ, 0x1f, R93 ;  /* 0x0000001fff5d7819 */ /* 0x000fe4000001145d */
[----:B------:R-:W-:Y:S02]  /*14670*/  SHF.R.S32.HI R91, RZ, 0x1f, R91 ;  /* 0x0000001fff5b7819 */ /* 0x000fe4000001145b */
[-C--:B--2---:R-:W-:Y:S02]  /*14680*/  @!P3 LEA R8, P5, R214, R14.reuse, 0x1 ;  /* 0x0000000ed608b211 */ /* 0x084fe400078a08ff */
        /* <DEDUP_REMOVED lines=12> */
.L_x_5765:
[----:B------:R-:W-:Y:S05]  /*14750*/  BSYNC B1 ;  /* 0x0000000000017941 */ /* 0x000fea0003800000 */
.L_x_5764:
[----:B------:R-:W-:Y:S01]  /*14760*/  UMOV UR4, 0xffffffff ;  /* 0xffffffff00047882 */ /* 0x000fe20000000000 */
[----:B---3-5:R-:W-:Y:S02]  /*14770*/  SHF.R.S32.HI R24, RZ, 0x1f, R21 ;  /* 0x0000001fff187819 */ /* 0x028fe40000011415 */
[----:B------:R-:W-:Y:S05]  /*14780*/  BRA.DIV UR4, `(.L_x_5766) ;  /* 0x000000e204d87947 */ /* 0x000fea000b800000 */
[----:B-1----:R1:W3:Y:S04]  /*14790*/  SHFL.IDX PT, R3, R20, 0x1, 0x181f ;  /* 0x00381f0014037f89 */ /* 0x0022e800000e0000 */
[----:B--2---:R1:W2:Y:S02]  /*147a0*/  SHFL.IDX PT, R14, R4, 0x1, 0x181f ;  /* 0x00381f00040e7f89 */ /* 0x0042a400000e0000 */
.L_x_6000:
[----:B------:R-:W-:Y:S01]  /*147b0*/  VIADD R9, R89, 0x20 ;  /* 0x0000002059097836 */ /* 0x000fe20000000000 */
[----:B------:R-:W-:Y:S04]  /*147c0*/  BSSY B1, `(.L_x_5767) ;  /* 0x000001b000017945 */ /* 0x000fe80003800000 */
[----:B------:R-:W-:-:S13]  /*147d0*/  ISETP.GE.AND P0, PT, R9, R0, PT ;  /* 0x000000000900720c */ /* 0x000fda0003f06270 */
[----:B------:R-:W-:Y:S05]  /*147e0*/  @P0 BRA `(.L_x_5768) ;  /* 0x0000000000600947 */ /* 0x000fea0003800000 */
[C---:B------:R-:W-:Y:S01]  /*147f0*/  IADD3 R15, R214.reuse, 0x40, RZ ;  /* 0x00000040d60f7810 */ /* 0x040fe20007ffe0ff */
[----:B------:R-:W-:Y:S01]  /*14800*/  ULDC UR4, c[0x0][0xbc8] ;  /* 0x0002f20000047ab9 */ /* 0x000fe20000000800 */
[C---:B------:R-:W-:Y:S01]  /*14810*/  VIADD R25, R214.reuse, 0x80 ;  /* 0x00000080d6197836 */ /* 0x040fe20000000000 */
[C---:B------:R-:W-:Y:S01]  /*14820*/  ISETP.GE.AND P3, PT, R214.reuse, UR4, PT ;  /* 0x00000004d6007c0c */ /* 0x040fe2000bf66270 */
[C---:B------:R-:W-:Y:S01]  /*14830*/  VIADD R27, R214.reuse, 0x40 ;  /* 0x00000040d61b7836 */ /* 0x040fe20000000000 */
[----:B------:R-:W-:Y:S01]  /*14840*/  ISETP.GE.AND P2, PT, R15, UR4, PT ;  /* 0x000000040f007c0c */ /* 0x000fe2000bf46270 */
[----:B------:R-:W-:Y:S01]  /*14850*/  VIADD R26, R214, 0x80 ;  /* 0x00000080d61a7836 */ /* 0x000fe20000000000 */
[----:B------:R-:W-:Y:S02]  /*14860*/  ISETP.GE.AND P1, PT, R25, UR4, PT ;  /* 0x0000000419007c0c */ /* 0x000fe4000bf26270 */
[----:B------:R-:W-:Y:S02]  /*14870*/  ISETP.GE.AND P0, PT, R21, UR4, PT ;  /* 0x0000000415007c0c */ /* 0x000fe4000bf06270 */
[----:B------:R-:W-:-:S02]  /*14880*/  SHF.R.S32.HI R12, RZ, 0x1f, R214 ;  /* 0x0000001fff0c7819 */ /* 0x000fc400000114d6 */
[----:B------:R-:W-:Y:S02]  /*14890*/  SHF.R.S32.HI R27, RZ, 0x1f, R27 ;  /* 0x0000001fff1b7819 */ /* 0x000fe4000001141b */
[----:B------:R-:W-:Y:S02]  /*148a0*/  SHF.R.S32.HI R26, RZ, 0x1f, R26 ;  /* 0x0000001fff1a7819 */ /* 0x000fe4000001141a */
[CC--:B--2---:R-:W-:Y:S02]  /*148b0*/  @!P3 LEA R8, P5, R214.reuse, R14.reuse, 0x1 ;  /* 0x0000000ed608b211 */ /* 0x0c4fe400078a08ff */
[-C--:B------:R-:W-:Y:S02]  /*148c0*/  @!P2 LEA R10, P4, R15, R14.reuse, 0x1 ;  /* 0x0000000e0f0aa211 */ /* 0x080fe400078808ff */
[----:B---3--:R-:W-:Y:S02]  /*148d0*/  @!P3 LEA.HI.X R9, R214, R3, R12, 0x1, P5 ;  /* 0x00000003d609b211 */ /* 0x008fe400028f0c0c */
[----:B------:R-:W-:-:S02]  /*148e0*/  @!P1 LEA R12, P5, R25, R14, 0x1 ;  /* 0x0000000e190c9211 */ /* 0x000fc400078a08ff */
[-C--:B------:R-:W-:Y:S01]  /*148f0*/  @!P2 LEA.HI.X R11, R15, R3.reuse, R27, 0x1, P4 ;  /* 0x000000030f0ba211 */ /* 0x080fe200020f0c1b */
[----:B------:R4:W-:Y:S01]  /*14900*/  @!P3 ST.E.128 desc[UR40][R8.64], R28 ;  /* 0x0000001c0800b985 */ /* 0x0009e2000c101d28 */
[----:B------:R-:W-:Y:S02]  /*14910*/  @!P0 LEA R14, P4, R21, R14, 0x1 ;  /* 0x0000000e150e8211 */ /* 0x000fe400078808ff */
[-C--:B------:R-:W-:Y:S01]  /*14920*/  @!P1 LEA.HI.X R13, R25, R3.reuse, R26, 0x1, P5 ;  /* 0x00000003190d9211 */ /* 0x080fe200028f0c1a */
[----:B------:R4:W-:Y:S01]  /*14930*/  @!P2 ST.E.128 desc[UR40][R10.64], R44 ;  /* 0x0000002c0a00a985 */ /* 0x0009e2000c101d28 */
[----:B------:R-:W-:-:S03]  /*14940*/  @!P0 LEA.HI.X R15, R21, R3, R24, 0x1, P4 ;  /* 0x00000003150f8211 */ /* 0x000fc600020f0c18 */
[----:B------:R4:W-:Y:S04]  /*14950*/  @!P1 ST.E.128 desc[UR40][R12.64], R60 ;  /* 0x0000003c0c009985 */ /* 0x0009e8000c101d28 */
[----:B------:R4:W-:Y:S02]  /*14960*/  @!P0 ST.E.128 desc[UR40][R14.64], R76 ;  /* 0x0000004c0e008985 */ /* 0x0009e4000c101d28 */
.L_x_5768:
[----:B------:R-:W-:Y:S05]  /*14970*/  BSYNC B1 ;  /* 0x0000000000017941 */ /* 0x000fea0003800000 */
.L_x_5767:
[----:B------:R-:W-:-:S03]  /*14980*/  UMOV UR4, 0xffffffff ;  /* 0xffffffff00047882 */ /* 0x000fc60000000000 */
[----:B------:R-:W-:Y:S05]  /*14990*/  BRA.DIV UR4, `(.L_x_5769) ;  /* 0x000000e2049c7947 */ /* 0x000fea000b800000 */
[----:B---3--:R3:W0:Y:S04]  /*149a0*/  SHFL.IDX PT, R3, R20, 0x2, 0x181f ;  /* 0x00581f0014037f89 */ /* 0x00862800000e0000 */
[----:B--2-4-:R3:W2:Y:S02]  /*149b0*/  SHFL.IDX PT, R14, R4, 0x2, 0x181f ;  /* 0x00581f00040e7f89 */ /* 0x0146a400000e0000 */
.L_x_6004:
[----:B------:R-:W-:Y:S01]  /*149c0*/  VIADD R9, R89, 0x40 ;  /* 0x0000004059097836 */ /* 0x000fe20000000000 */
[----:B------:R-:W-:Y:S04]  /*149d0*/  BSSY B1, `(.L_x_5770) ;  /* 0x000001b000017945 */ /* 0x000fe80003800000 */
[----:B------:R-:W-:-:S13]  /*149e0*/  ISETP.GE.AND P0, PT, R9, R0, PT ;  /* 0x000000000900720c */ /* 0x000fda0003f06270 */
[----:B------:R-:W-:Y:S05]  /*149f0*/  @P0 BRA `(.L_x_5771) ;  /* 0x0000000000600947 */ /* 0x000fea0003800000 */
[C---:B------:R-:W-:Y:S01]  /*14a00*/  VIADD R15, R214.reuse, 0x40 ;  /* 0x00000040d60f7836 */ /* 0x040fe20000000000 */
        /* <DEDUP_REMOVED lines=13> */
[----:B0-----:R-:W-:Y:S02]  /*14ae0*/  @!P3 LEA.HI.X R13, R214, R3, R8, 0x1, P5 ;  /* 0x00000003d60db211 */ /* 0x001fe400028f0c08 */
        /* <DEDUP_REMOVED lines=9> */
.L_x_5771:
[----:B------:R-:W-:Y:S05]  /*14b80*/  BSYNC B1 ;  /* 0x0000000000017941 */ /* 0x000fea0003800000 */
.L_x_5770:
[----:B------:R-:W-:-:S03]  /*14b90*/  UMOV UR4, 0xffffffff ;  /* 0xffffffff00047882 */ /* 0x000fc60000000000 */
[----:B------:R-:W-:Y:S05]  /*14ba0*/  BRA.DIV UR4, `(.L_x_5772) ;  /* 0x000000e204607947 */ /* 0x000fea000b800000 */
[----:B0-----:R0:W0:Y:S04]  /*14bb0*/  SHFL.IDX PT, R3, R20, 0x3, 0x181f ;  /* 0x00781f0014037f89 */ /* 0x00102800000e0000 */
[----:B--2-4-:R2:W4:Y:S02]  /*14bc0*/  SHFL.IDX PT, R14, R4, 0x3, 0x181f ;  /* 0x00781f00040e7f89 */ /* 0x01452400000e0000 */
.L_x_6008:
[----:B------:R-:W-:-:S05]  /*14bd0*/  VIADD R9, R89, 0x60 ;  /* 0x0000006059097836 */ /* 0x000fca0000000000 */
[----:B------:R-:W-:-:S13]  /*14be0*/  ISETP.GE.AND P0, PT, R9, R0, PT ;  /* 0x000000000900720c */ /* 0x000fda0003f06270 */
[----:B------:R-:W-:Y:S05]  /*14bf0*/  @P0 BRA `(.L_x_5773) ;  /* 0x0000003800d80947 */ /* 0x000fea0003800000 */
[C---:B01-3--:R-:W-:Y:S01]  /*14c00*/  VIADD R20, R214.reuse, 0x40 ;  /* 0x00000040d6147836 */ /* 0x04bfe20000000000 */
[----:B------:R-:W-:Y:S01]  /*14c10*/  ULDC UR4, c[0x0][0xbc8] ;  /* 0x0002f20000047ab9 */ /* 0x000fe20000000800 */
[C---:B--2---:R-:W-:Y:S01]  /*14c20*/  VIADD R4, R214.reuse, 0x80 ;  /* 0x00000080d6047836 */ /* 0x044fe20000000000 */
[C---:B------:R-:W-:Y:S01]  /*14c30*/  ISETP.GE.AND P3, PT, R214.reuse, UR4, PT ;  /* 0x00000004d6007c0c */ /* 0x040fe2000bf66270 */
[----:B------:R-:W-:Y:S01]  /*14c40*/  VIADD R25, R214, 0x40 ;  /* 0x00000040d6197836 */ /* 0x000fe20000000000 */
[----:B------:R-:W-:Y:S01]  /*14c50*/  ISETP.GE.AND P4, PT, R20, UR4, PT ;  /* 0x0000000414007c0c */ /* 0x000fe2000bf86270 */
[----:B------:R-:W-:Y:S01]  /*14c60*/  VIADD R15, R214, 0x80 ;  /* 0x00000080d60f7836 */ /* 0x000fe20000000000 */
[----:B------:R-:W-:Y:S02]  /*14c70*/  ISETP.GE.AND P5, PT, R4, UR4, PT ;  /* 0x0000000404007c0c */ /* 0x000fe4000bfa6270 */
[----:B------:R-:W-:Y:S02]  /*14c80*/  SHF.R.S32.HI R26, RZ, 0x1f, R214 ;  /* 0x0000001fff1a7819 */ /* 0x000fe400000114d6 */
[----:B------:R-:W-:-:S02]  /*14c90*/  SHF.R.S32.HI R25, RZ, 0x1f, R25 ;  /* 0x0000001fff197819 */ /* 0x000fc40000011419 */
[----:B------:R-:W-:-:S03]  /*14ca0*/  SHF.R.S32.HI R15, RZ, 0x1f, R15 ;  /* 0x0000001fff0f7819 */ /* 0x000fc6000001140f */
[-C--:B----4-:R-:W-:Y:S02]  /*14cb0*/  @!P3 LEA R8, P0, R214, R14.reuse, 0x1 ;  /* 0x0000000ed608b211 */ /* 0x090fe400078008ff */
        /* <DEDUP_REMOVED lines=14> */
.L_x_5762:
[----:B0-----:R-:W0:Y:S01]  /*14da0*/  @P1 LDC R11, c[0x0][0xcec] ;  /* 0x00033b00ff0b1b82 */ /* 0x001e220000000800 */
[----:B------:R-:W-:Y:S01]  /*14db0*/  IMAD.MOV.U32 R3, RZ, RZ, R155 ;  /* 0x000000ffff037224 */ /* 0x000fe200078e009b */
[----:B------:R-:W-:-:S06]  /*14dc0*/  ULDC.64 UR4, c[0x0][0xc08] ;  /* 0x0003020000047ab9 */ /* 0x000fcc0000000a00 */
[----:B------:R-:W1:Y:S01]  /*14dd0*/  @P1 LDC R10, c[0x0][0xcf0] ;  /* 0x00033c00ff0a1b82 */ /* 0x000e620000000800 */
[----:B0-----:R-:W-:-:S05]  /*14de0*/  @P1 IMAD.HI.U32 R11, R155, R11, RZ ;  /* 0x0000000b9b0b1227 */ /* 0x001fca00078e00ff */
[----:B-1----:R-:W-:Y:S01]  /*14df0*/  @P1 SHF.R.U32.HI R3, RZ, R10, R11 ;  /* 0x0000000aff031219 */ /* 0x002fe2000001160b */
[----:B------:R-:W-:-:S04]  /*14e00*/  IMAD R11, R8, UR4, RZ ;  /* 0x00000004080b7c24 */ /* 0x000fc8000f8e02ff */
[C---:B------:R-:W-:Y:S02]  /*14e10*/  IMAD R8, R4.reuse, UR5, R11 ;  /* 0x0000000504087c24 */ /* 0x040fe4000f8e020b */
[----:B------:R-:W-:Y:S01]  /*14e20*/  IMAD.WIDE.U32 R10, R4, UR4, RZ ;  /* 0x00000004040a7c25 */ /* 0x000fe2000f8e00ff */
[----:B------:R-:W-:-:S03]  /*14e30*/  ULDC.64 UR4, c[0x0][0xc38] ;  /* 0x00030e0000047ab9 */ /* 0x000fc60000000a00 */
[----:B------:R-:W-:Y:S01]  /*14e40*/  IMAD.IADD R11, R11, 0x1, R8 ;  /* 0x000000010b0b7824 */ /* 0x000fe200078e0208 */
[----:B------:R-:W-:Y:S01]  /*14e50*/  SHF.R.S32.HI R8, RZ, 0x1f, R9 ;  /* 0x0000001fff087819 */ /* 0x000fe20000011409 */
        /* <DEDUP_REMOVED lines=34> */
.L_x_6011:
[----:B------:R-:W-:Y:S01]  /*15080*/  ISETP.GE.AND P0, PT, R153, R0, PT ;  /* 0x000000009900720c */ /* 0x000fe20003f06270 */
[----:B------:R-:W-:-:S12]  /*15090*/  BSSY B1, `(.L_x_5775) ;  /* 0x00000c3000017945 */ /* 0x000fd80003800000 */
[----:B------:R-:W-:Y:S05]  /*150a0*/  @P0 BRA `(.L_x_5776) ;  /* 0x0000000c00040947 */ /* 0x000fea0003800000 */
[----:B------:R-:W3:Y:S01]  /*150b0*/  LDL R155, [R1+0x2c] ;  /* 0x00002c00019b7983 */ /* 0x000ee20000100800 */
[----:B------:R-:W-:-:S03]  /*150c0*/  ULDC UR4, c[0x0][0xbc8] ;  /* 0x0002f20000047ab9 */ /* 0x000fc60000000800 */
[----:B------:R-:W4:Y:S04]  /*150d0*/  LDL R11, [R1+0xe4] ;  /* 0x0000e400010b7983 */ /* 0x000f280000100800 */
        /* <DEDUP_REMOVED lines=12> */
[----:B---3--:R-:W-:-:S02]  /*151a0*/  ISETP.GE.AND P0, PT, R155, UR4, PT ;  /* 0x000000049b007c0c */ /* 0x008fc4000bf06270 */
[----:B----4-:R-:W-:-:S11]  /*151b0*/  ISETP.GE.AND P1, PT, R11, UR4, PT ;  /* 0x000000040b007c0c */ /* 0x010fd6000bf26270 */
[----:B--2---:R-:W-:Y:S01]  /*151c0*/  @!P0 MOV R8, R12 ;  /* 0x0000000c00088202 */ /* 0x004fe20000000f00 */
[----:B-1----:R-:W-:-:S04]  /*151d0*/  @!P0 IMAD.MOV.U32 R9, RZ, RZ, R20 ;  /* 0x000000ffff098224 */ /* 0x002fc800078e0014 */
[----:B------:R-:W-:Y:S02]  /*151e0*/  @!P0 IMAD.WIDE R8, R155, 0x4, R8 ;  /* 0x000000049b088825 */ /* 0x000fe400078e0208 */
[----:B------:R-:W2:Y:S04]  /*151f0*/  LDL R155, [R1+0xc8] ;  /* 0x0000c800019b7983 */ /* 0x000ea80000100800 */
[----:B------:R1:W-:Y:S01]  /*15200*/  @!P0 ST.E.64 desc[UR40][R8.64], R24 ;  /* 0x0000001808008985 */ /* 0x0003e2000c101b28 */
[C---:B-----5:R-:W-:Y:S02]  /*15210*/  ISETP.GE.AND P0, PT, R154.reuse, UR4, PT ;  /* 0x000000049a007c0c */ /* 0x060fe4000bf06270 */
[C---:B-1----:R-:W-:Y:S01]  /*15220*/  @!P1 LEA R8, P2, R11.reuse, R12, 0x2 ;  /* 0x0000000c0b089211 */ /* 0x042fe200078410ff */
[----:B------:R-:W3:Y:S03]  /*15230*/  LDL R25, [R1+0x150] ;  /* 0x0001500001197983 */ /* 0x000ee60000100800 */
[----:B------:R-:W-:Y:S01]  /*15240*/  @!P1 LEA.HI.X R9, R11, R20, R13, 0x2, P2 ;  /* 0x000000140b099211 */ /* 0x000fe200010f140d */
[----:B------:R-:W4:Y:S04]  /*15250*/  LDL R24, [R1+0xbc] ;  /* 0x0000bc0001187983 */ /* 0x000f280000100800 */
[----:B------:R-:W5:Y:S04]  /*15260*/  LDL R11, [R1+0x154] ;  /* 0x00015400010b7983 */ /* 0x000f680000100800 */
[----:B------:R1:W-:Y:S04]  /*15270*/  @!P1 ST.E.64 desc[UR40][R8.64], R28 ;  /* 0x0000001c08009985 */ /* 0x0003e8000c101b28 */
[----:B------:R-:W4:Y:S01]  /*15280*/  LDL R13, [R1+0xc4] ;  /* 0x0000c400010d7983 */ /* 0x000f220000100800 */
[----:B-1----:R-:W-:-:S03]  /*15290*/  @!P0 LEA R8, P2, R154, R12, 0x2 ;  /* 0x0000000c9a088211 */ /* 0x002fc600078410ff */
[----:B------:R-:W4:Y:S01]  /*152a0*/  LDL R29, [R1+0x140] ;  /* 0x00014000011d7983 */ /* 0x000f220000100800 */
[----:B------:R-:W-:-:S03]  /*152b0*/  @!P0 LEA.HI.X R9, R154, R20, R160, 0x2, P2 ;  /* 0x000000149a098211 */ /* 0x000fc600010f14a0 */
[----:B------:R-:W4:Y:S04]  /*152c0*/  LDL R28, [R1+0xac] ;  /* 0x0000ac00011c7983 */ /* 0x000f280000100800 */
[----:B------:R1:W-:Y:S01]  /*152d0*/  @!P0 ST.E.64 desc[UR40][R8.64], R32 ;  /* 0x0000002008008985 */ /* 0x0003e2000c101b28 */
[----:B------:R-:W-:-:S03]  /*152e0*/  ISETP.GE.AND P1, PT, R21, UR4, PT ;  /* 0x0000000415007c0c */ /* 0x000fc6000bf26270 */
[----:B------:R-:W4:Y:S04]  /*152f0*/  LDL R154, [R1+0xc0] ;  /* 0x0000c000019a7983 */ /* 0x000f280000100800 */
[----:B-1----:R-:W4:Y:S01]  /*15300*/  LDL R33, [R1+0x14c] ;  /* 0x00014c0001217983 */ /* 0x002f220000100800 */
[----:B------:R-:W-:-:S05]  /*15310*/  ISETP.GE.AND P0, PT, R15, UR4, PT ;  /* 0x000000040f007c0c */ /* 0x000fca000bf06270 */
[C---:B------:R-:W-:Y:S01]  /*15320*/  @!P1 LEA R8, P2, R21.reuse, R12, 0x2 ;  /* 0x0000000c15089211 */ /* 0x040fe200078410ff */
[----:B------:R-:W4:Y:S03]  /*15330*/  LDL R32, [R1+0x144] ;  /* 0x0001440001207983 */ /* 0x000f260000100800 */
[----:B------:R-:W-:Y:S02]  /*15340*/  @!P1 LEA.HI.X R9, R21, R20, R159, 0x2, P2 ;  /* 0x0000001415099211 */ /* 0x000fe400010f149f */
[----:B------:R-:W-:Y:S01]  /*15350*/  ISETP.GE.AND P2, PT, R156, UR4, PT ;  /* 0x000000049c007c0c */ /* 0x000fe2000bf46270 */
[----:B------:R-:W4:Y:S04]  /*15360*/  LDL R21, [R1+0x148] ;  /* 0x0001480001157983 */ /* 0x000f280000100800 */
[----:B------:R1:W-:Y:S01]  /*15370*/  @!P1 ST.E.64 desc[UR40][R8.64], R36 ;  /* 0x0000002408009985 */ /* 0x0003e2000c101b28 */
[----:B------:R-:W-:-:S02]  /*15380*/  ISETP.GE.AND P3, PT, R10, UR4, PT ;  /* 0x000000040a007c0c */ /* 0x000fc4000bf66270 */
[C---:B-1----:R-:W-:Y:S01]  /*15390*/  @!P0 LEA R8, P1, R15.reuse, R12, 0x2 ;  /* 0x0000000c0f088211 */ /* 0x042fe200078210ff */
[----:B------:R-:W4:Y:S03]  /*153a0*/  LDL R36, [R1+0xa8] ;  /* 0x0000a80001247983 */ /* 0x000f260000100800 */
[----:B------:R-:W-:Y:S01]  /*153b0*/  @!P0 LEA.HI.X R9, R15, R20, R158, 0x2, P1 ;  /* 0x000000140f098211 */ /* 0x000fe200008f149e */
[----:B------:R-:W4:Y:S01]  /*153c0*/  LDL R37, [R1+0x12c] ;  /* 0x00012c0001257983 */ /* 0x000f220000100800 */
[----:B------:R-:W-:-:S03]  /*153d0*/  ISETP.GE.AND P1, PT, R14, UR4, PT ;  /* 0x000000040e007c0c */ /* 0x000fc6000bf26270 */
[----:B------:R1:W-:Y:S04]  /*153e0*/  @!P0 ST.E.64 desc[UR40][R8.64], R40 ;  /* 0x0000002808008985 */ /* 0x0003e8000c101b28 */
[----:B------:R-:W4:Y:S01]  /*153f0*/  LDL R15, [R1+0xb4] ;  /* 0x0000b400010f7983 */ /* 0x000f220000100800 */
[----:B-1----:R-:W-:-:S03]  /*15400*/  @!P2 LEA R8, P0, R156, R12, 0x2 ;  /* 0x0000000c9c08a211 */ /* 0x002fc600078010ff */
[----:B------:R-:W4:Y:S01]  /*15410*/  LDL R40, [R1+0xb0] ;  /* 0x0000b00001287983 */ /* 0x000f220000100800 */
[----:B------:R-:W-:-:S03]  /*15420*/  @!P2 LEA.HI.X R9, R156, R20, R157, 0x2, P0 ;  /* 0x000000149c09a211 */ /* 0x000fc600000f149d */
[----:B------:R-:W4:Y:S04]  /*15430*/  LDL R41, [R1+0x134] ;  /* 0x0001340001297983 */ /* 0x000f280000100800 */
[----:B------:R1:W-:Y:S02]  /*15440*/  @!P2 ST.E.64 desc[UR40][R8.64], R44 ;  /* 0x0000002c0800a985 */ /* 0x0003e4000c101b28 */
[----:B-1----:R-:W-:Y:S02]  /*15450*/  @!P3 LEA R8, P2, R10, R12, 0x2 ;  /* 0x0000000c0a08b211 */ /* 0x002fe400078410ff */
[----:B------:R-:W4:Y:S04]  /*15460*/  LDL R44, [R1+0x13c] ;  /* 0x00013c00012c7983 */ /* 0x000f280000100800 */
[----:B------:R-:W4:Y:S01]  /*15470*/  LDL R45, [R1+0x108] ;  /* 0x00010800012d7983 */ /* 0x000f220000100800 */
[----:B--2---:R-:W-:-:S02]  /*15480*/  ISETP.GE.AND P0, PT, R155, UR4, PT ;  /* 0x000000049b007c0c */ /* 0x004fc4000bf06270 */
[----:B-----5:R-:W-:Y:S02]  /*15490*/  @!P3 LEA.HI.X R9, R10, R20, R11, 0x2, P2 ;  /* 0x000000140a09b211 */ /* 0x020fe400010f140b */
[----:B------:R-:W-:-:S04]  /*154a0*/  @!P1 LEA R10, P4, R14, R12, 0x2 ;  /* 0x0000000c0e0a9211 */ /* 0x000fc800078810ff */
[----:B---3--:R-:W-:Y:S02]  /*154b0*/  @!P1 LEA.HI.X R11, R14, R20, R25, 0x2, P4 ;  /* 0x000000140e0b9211 */ /* 0x008fe400020f1419 */
[----:B------:R-:W2:Y:S04]  /*154c0*/  LDL R25, [R1+0x138] ;  /* 0x0001380001197983 */ /* 0x000ea80000100800 */
[----:B------:R1:W-:Y:S01]  /*154d0*/  @!P3 ST.E.64 desc[UR40][R8.64], R48 ;  /* 0x000000300800b985 */ /* 0x0003e2000c101b28 */
[----:B----4-:R-:W-:-:S03]  /*154e0*/  ISETP.GE.AND P2, PT, R13, UR4, PT ;  /* 0x000000040d007c0c */ /* 0x010fc6000bf46270 */
[----:B------:R-:W3:Y:S01]  /*154f0*/  LDL R14, [R1+0xa4] ;  /* 0x0000a400010e7983 */ /* 0x000ee20000100800 */
[----:B-1----:R-:W-:-:S03]  /*15500*/  @!P0 LEA R8, P4, R155, R12, 0x2 ;  /* 0x0000000c9b088211 */ /* 0x002fc600078810ff */
[----:B------:R-:W4:Y:S04]  /*15510*/  LDL R48, [R1+0x8c] ;  /* 0x00008c0001307983 */ /* 0x000f280000100800 */
[----:B------:R-:W5:Y:S01]  /*15520*/  LDL R49, [R1+0x110] ;  /* 0x0001100001317983 */ /* 0x000f620000100800 */
[----:B------:R-:W-:-:S03]  /*15530*/  @!P0 LEA.HI.X R9, R155, R20, R33, 0x2, P4 ;  /* 0x000000149b098211 */ /* 0x000fc600020f1421 */
[----:B------:R-:W3:Y:S01]  /*15540*/  LDL R33, [R1+0x130] ;  /* 0x0001300001217983 */ /* 0x000ee20000100800 */
[----:B------:R-:W-:-:S03]  /*15550*/  ISETP.GE.AND P3, PT, R154, UR4, PT ;  /* 0x000000049a007c0c */ /* 0x000fc6000bf66270 */
[----:B------:R1:W-:Y:S01]  /*15560*/  @!P1 ST.E.64 desc[UR40][R10.64], R52 ;  /* 0x000000340a009985 */ /* 0x0003e2000c101b28 */
[----:B------:R-:W-:-:S03]  /*15570*/  ISETP.GE.AND P1, PT, R24, UR4, PT ;  /* 0x0000000418007c0c */ /* 0x000fc6000bf26270 */
[----:B------:R0:W-:Y:S01]  /*15580*/  @!P0 ST.E.64 desc[UR40][R8.64], R56 ;  /* 0x0000003808008985 */ /* 0x0001e2000c101b28 */
[----:B-1----:R-:W-:-:S03]  /*15590*/  @!P2 LEA R10, P5, R13, R12, 0x2 ;  /* 0x0000000c0d0aa211 */ /* 0x002fc600078a10ff */
[----:B------:R-:W4:Y:S01]  /*155a0*/  LDL R52, [R1+0x90] ;  /* 0x0000900001347983 */ /* 0x000f220000100800 */
[----:B------:R-:W-:-:S03]  /*155b0*/  @!P2 LEA.HI.X R11, R13, R20, R21, 0x2, P5 ;  /* 0x000000140d0ba211 */ /* 0x000fc600028f1415 */
[----:B------:R-:W5:Y:S01]  /*155c0*/  LDL R53, [R1+0x114] ;  /* 0x0001140001357983 */ /* 0x000f620000100800 */
[----:B0-----:R-:W-:-:S03]  /*155d0*/  @!P3 LEA R8, P4, R154, R12, 0x2 ;  /* 0x0000000c9a08b211 */ /* 0x001fc600078810ff */
[----:B------:R0:W-:Y:S01]  /*155e0*/  @!P2 ST.E.64 desc[UR40][R10.64], R60 ;  /* 0x0000003c0a00a985 */ /* 0x0001e2000c101b28 */
[----:B------:R-:W-:-:S03]  /*155f0*/  @!P3 LEA.HI.X R9, R154, R20, R32, 0x2, P4 ;  /* 0x000000149a09b211 */ /* 0x000fc600020f1420 */
[----:B------:R-:W4:Y:S04]  /*15600*/  LDL R13, [R1+0x9c] ;  /* 0x00009c00010d7983 */ /* 0x000f280000100800 */
[----:B------:R-:W5:Y:S01]  /*15610*/  LDL R32, [R1+0x128] ;  /* 0x0001280001207983 */ /* 0x000f620000100800 */
[----:B------:R-:W-:-:S03]  /*15620*/  ISETP.GE.AND P2, PT, R15, UR4, PT ;  /* 0x000000040f007c0c */ /* 0x000fc6000bf46270 */
[----:B------:R-:W5:Y:S01]  /*15630*/  LDL R21, [R1+0xa0] ;  /* 0x0000a00001157983 */ /* 0x000f620000100800 */
[----:B0-----:R-:W-:-:S04]  /*15640*/  @!P1 LEA R10, P5, R24, R12, 0x2 ;  /* 0x0000000c180a9211 */ /* 0x001fc800078a10ff */
[----:B------:R-:W-:Y:S01]  /*15650*/  @!P1 LEA.HI.X R11, R24, R20, R29, 0x2, P5 ;  /* 0x00000014180b9211 */ /* 0x000fe200028f141d */
[----:B------:R-:W-:Y:S01]  /*15660*/  @!P3 ST.E.64 desc[UR40][R8.64], R64 ;  /* 0x000000400800b985 */ /* 0x000fe2000c101b28 */
[----:B------:R-:W-:-:S03]  /*15670*/  ISETP.GE.AND P0, PT, R153, UR4, PT ;  /* 0x0000000499007c0c */ /* 0x000fc6000bf06270 */
[----:B------:R0:W-:Y:S01]  /*15680*/  @!P1 ST.E.64 desc[UR40][R10.64], R68 ;  /* 0x000000440a009985 */ /* 0x0001e2000c101b28 */
[----:B------:R-:W-:-:S03]  /*15690*/  ISETP.GE.AND P1, PT, R28, UR4, PT ;  /* 0x000000041c007c0c */ /* 0x000fc6000bf26270 */
[----:B------:R-:W5:Y:S04]  /*156a0*/  LDL R29, [R1+0x98] ;  /* 0x00009800011d7983 */ /* 0x000f680000100800 */
[----:B------:R-:W5:Y:S01]  /*156b0*/  LDL R24, [R1+0x94] ;  /* 0x0000940001187983 */ /* 0x000f620000100800 */
[-C--:B0-----:R-:W-:Y:S02]  /*156c0*/  @!P2 LEA R10, P5, R15, R12.reuse, 0x2 ;  /* 0x0000000c0f0aa211 */ /* 0x081fe400078a10ff */
[----:B------:R-:W-:-:S04]  /*156d0*/  @!P0 LEA R8, P4, R153, R12, 0x2 ;  /* 0x0000000c99088211 */ /* 0x000fc800078810ff */
[-C--:B------:R-:W-:Y:S02]  /*156e0*/  @!P0 LEA.HI.X R9, R153, R20.reuse, R44, 0x2, P4 ;  /* 0x0000001499098211 */ /* 0x080fe400020f142c */
[----:B------:R-:W-:Y:S01]  /*156f0*/  ISETP.GE.AND P3, PT, R40, UR4, PT ;  /* 0x0000000428007c0c */ /* 0x000fe2000bf66270 */
[----:B------:R-:W5:Y:S04]  /*15700*/  LDL R44, [R1+0x84] ;  /* 0x00008400012c7983 */ /* 0x000f680000100800 */
[----:B------:R-:W-:Y:S01]  /*15710*/  @!P0 ST.E.64 desc[UR40][R8.64], R72 ;  /* 0x0000004808008985 */ /* 0x000fe2000c101b28 */
[----:B--2---:R-:W-:-:S03]  /*15720*/  @!P2 LEA.HI.X R11, R15, R20, R25, 0x2, P5 ;  /* 0x000000140f0ba211 */ /* 0x004fc600028f1419 */
[----:B------:R-:W2:Y:S04]  /*15730*/  LDL R15, [R1+0x120] ;  /* 0x00012000010f7983 */ /* 0x000ea80000100800 */
[----:B------:R-:W2:Y:S04]  /*15740*/  LDL R25, [R1+0x124] ;  /* 0x0001240001197983 */ /* 0x000ea80000100800 */
[----:B------:R0:W-:Y:S02]  /*15750*/  @!P2 ST.E.64 desc[UR40][R10.64], R76 ;  /* 0x0000004c0a00a985 */ /* 0x0001e4000c101b28 */
[----:B0-----:R-:W-:-:S04]  /*15760*/  @!P1 LEA R10, P5, R28, R12, 0x2 ;  /* 0x0000000c1c0a9211 */ /* 0x001fc800078a10ff */
[----:B---3--:R-:W-:Y:S02]  /*15770*/  @!P1 LEA.HI.X R11, R28, R20, R33, 0x2, P5 ;  /* 0x000000141c0b9211 */ /* 0x008fe400028f1421 */
[----:B------:R-:W3:Y:S04]  /*15780*/  LDL R33, [R1+0x11c] ;  /* 0x00011c0001217983 */ /* 0x000ee80000100800 */
[----:B------:R-:W3:Y:S01]  /*15790*/  LDL R28, [R1+0x118] ;  /* 0x00011800011c7983 */ /* 0x000ee20000100800 */
[----:B------:R-:W-:Y:S02]  /*157a0*/  ISETP.GE.AND P2, PT, R14, UR4, PT ;  /* 0x000000040e007c0c */ /* 0x000fe4000bf46270 */
[----:B------:R-:W-:Y:S02]  /*157b0*/  @!P3 LEA R8, P4, R40, R12, 0x2 ;  /* 0x0000000c2808b211 */ /* 0x000fe400078810ff */
[----:B------:R-:W-:-:S02]  /*157c0*/  ISETP.GE.AND P0, PT, R36, UR4, PT ;  /* 0x0000000424007c0c */ /* 0x000fc4000bf06270 */
[----:B------:R-:W-:Y:S02]  /*157d0*/  @!P3 LEA.HI.X R9, R40, R20, R41, 0x2, P4 ;  /* 0x000000142809b211 */ /* 0x000fe400020f1429 */
[----:B------:R-:W3:Y:S04]  /*157e0*/  LDL R40, [R1+0x80] ;  /* 0x0000800001287983 */ /* 0x000ee80000100800 */
[----:B------:R-:W-:Y:S04]  /*157f0*/  @!P3 ST.E.64 desc[UR40][R8.64], R80 ;  /* 0x000000500800b985 */ /* 0x000fe8000c101b28 */
[----:B------:R0:W-:Y:S04]  /*15800*/  @!P1 ST.E.64 desc[UR40][R10.64], R84 ;  /* 0x000000540a009985 */ /* 0x0001e8000c101b28 */
[----:B------:R-:W3:Y:S01]  /*15810*/  LDL R41, [R1+0x104] ;  /* 0x0001040001297983 */ /* 0x000ee20000100800 */
[----:B----4-:R-:W-:-:S02]  /*15820*/  ISETP.GE.AND P1, PT, R13, UR4, PT ;  /* 0x000000040d007c0c */ /* 0x010fc4000bf26270 */
[-C--:B0-----:R-:W-:Y:S02]  /*15830*/  @!P2 LEA R10, P5, R14, R12.reuse, 0x2 ;  /* 0x0000000c0e0aa211 */ /* 0x081fe400078a10ff */
[----:B------:R-:W-:Y:S02]  /*15840*/  @!P0 LEA R8, P4, R36, R12, 0x2 ;  /* 0x0000000c24088211 */ /* 0x000fe400078810ff */
[-C--:B-----5:R-:W-:Y:S02]  /*15850*/  @!P2 LEA.HI.X R11, R14, R20.reuse, R32, 0x2, P5 ;  /* 0x000000140e0ba211 */ /* 0x0a0fe400028f1420 */
[----:B------:R-:W4:Y:S01]  /*15860*/  LDL R14, [R1+0x88] ;  /* 0x00008800010e7983 */ /* 0x000f220000100800 */
[----:B------:R-:W-:Y:S02]  /*15870*/  @!P0 LEA.HI.X R9, R36, R20, R37, 0x2, P4 ;  /* 0x0000001424098211 */ /* 0x000fe400020f1425 */
[----:B------:R-:W-:Y:S01]  /*15880*/  ISETP.GE.AND P3, PT, R21, UR4, PT ;  /* 0x0000000415007c0c */ /* 0x000fe2000bf66270 */
[----:B------:R-:W5:Y:S04]  /*15890*/  LDL R36, [R1+0x7c] ;  /* 0x00007c0001247983 */ /* 0x000f680000100800 */
[----:B------:R-:W-:Y:S04]  /*158a0*/  @!P0 ST.E.64 desc[UR40][R8.64], R88 ;  /* 0x0000005808008985 */ /* 0x000fe8000c101b28 */
[----:B------:R0:W-:Y:S01]  /*158b0*/  @!P2 ST.E.64 desc[UR40][R10.64], R92 ;  /* 0x0000005c0a00a985 */ /* 0x0001e2000c101b28 */
[----:B------:R-:W-:-:S03]  /*158c0*/  ISETP.GE.AND P0, PT, R29, UR4, PT ;  /* 0x000000041d007c0c */ /* 0x000fc6000bf06270 */
[----:B------:R-:W5:Y:S04]  /*158d0*/  LDL R32, [R1+0x78] ;  /* 0x0000780001207983 */ /* 0x000f680000100800 */
[----:B------:R-:W5:Y:S01]  /*158e0*/  LDL R37, [R1+0x100] ;  /* 0x0001000001257983 */ /* 0x000f620000100800 */
[-C--:B0-----:R-:W-:Y:S02]  /*158f0*/  @!P1 LEA R10, P5, R13, R12.reuse, 0x2 ;  /* 0x0000000c0d0a9211 */ /* 0x081fe400078a10ff */
[----:B------:R-:W-:Y:S02]  /*15900*/  @!P3 LEA R8, P4, R21, R12, 0x2 ;  /* 0x0000000c1508b211 */ /* 0x000fe400078810ff */
[----:B------:R-:W-:Y:S02]  /*15910*/  ISETP.GE.AND P2, PT, R24, UR4, PT ;  /* 0x0000000418007c0c */ /* 0x000fe4000bf46270 */
[----:B--2---:R-:W-:-:S02]  /*15920*/  @!P1 LEA.HI.X R11, R13, R20, R15, 0x2, P5 ;  /* 0x000000140d0b9211 */ /* 0x004fc400028f140f */
[----:B------:R-:W2:Y:S04]  /*15930*/  LDL R15, [R1+0x10c] ;  /* 0x00010c00010f7983 */ /* 0x000ea80000100800 */
[----:B------:R-:W2:Y:S01]  /*15940*/  LDL R13, [R1+0x74] ;  /* 0x00007400010d7983 */ /* 0x000ea20000100800 */
[----:B------:R-:W-:-:S03]  /*15950*/  @!P3 LEA.HI.X R9, R21, R20, R25, 0x2, P4 ;  /* 0x000000141509b211 */ /* 0x000fc600020f1419 */
[----:B------:R-:W2:Y:S04]  /*15960*/  LDL R25, [R1+0x70] ;  /* 0x0000700001197983 */ /* 0x000ea80000100800 */
[----:B------:R-:W2:Y:S04]  /*15970*/  LDL R21, [R1+0x6c] ;  /* 0x00006c0001157983 */ /* 0x000ea80000100800 */
[----:B------:R0:W-:Y:S04]  /*15980*/  @!P3 ST.E.64 desc[UR40][R8.64], R96 ;  /* 0x000000600800b985 */ /* 0x0001e8000c101b28 */
[----:B------:R1:W-:Y:S01]  /*15990*/  @!P1 ST.E.64 desc[UR40][R10.64], R100 ;  /* 0x000000640a009985 */ /* 0x0003e2000c101b28 */
[----:B0-----:R-:W-:-:S04]  /*159a0*/  @!P0 LEA R8, P3, R29, R12, 0x2 ;  /* 0x0000000c1d088211 */ /* 0x001fc800078610ff */
[----:B---3--:R-:W-:Y:S02]  /*159b0*/  @!P0 LEA.HI.X R9, R29, R20, R33, 0x2, P3 ;  /* 0x000000141d098211 */ /* 0x008fe400018f1421 */
[C---:B-1----:R-:W-:Y:S01]  /*159c0*/  @!P2 LEA R10, P5, R24.reuse, R12, 0x2 ;  /* 0x0000000c180aa211 */ /* 0x042fe200078a10ff */
[----:B------:R-:W3:Y:S04]  /*159d0*/  LDL R33, [R1+0xfc] ;  /* 0x0000fc0001217983 */ /* 0x000ee80000100800 */
[----:B------:R-:W3:Y:S01]  /*159e0*/  LDL R29, [R1+0xf8] ;  /* 0x0000f800011d7983 */ /* 0x000ee20000100800 */
[----:B------:R-:W-:-:S03]  /*159f0*/  @!P2 LEA.HI.X R11, R24, R20, R28, 0x2, P5 ;  /* 0x00000014180ba211 */ /* 0x000fc600028f141c */
[----:B------:R-:W3:Y:S04]  /*15a00*/  LDL R28, [R1+0xf4] ;  /* 0x0000f400011c7983 */ /* 0x000ee80000100800 */
[----:B------:R-:W3:Y:S01]  /*15a10*/  LDL R24, [R1+0xf0] ;  /* 0x0000f00001187983 */ /* 0x000ee20000100800 */
[----:B------:R-:W-:Y:S02]  /*15a20*/  ISETP.GE.AND P4, PT, R52, UR4, PT ;  /* 0x0000000434007c0c */ /* 0x000fe4000bf86270 */
[----:B------:R-:W-:Y:S01]  /*15a30*/  ISETP.GE.AND P1, PT, R48, UR4, PT ;  /* 0x0000000430007c0c */ /* 0x000fe2000bf26270 */
[----:B------:R0:W-:Y:S04]  /*15a40*/  @!P0 ST.E.64 desc[UR40][R8.64], R104 ;  /* 0x0000006808008985 */ /* 0x0001e8000c101b28 */
[----:B------:R1:W-:Y:S01]  /*15a50*/  @!P2 ST.E.64 desc[UR40][R10.64], R108 ;  /* 0x0000006c0a00a985 */ /* 0x0003e2000c101b28 */
[----:B------:R-:W-:-:S05]  /*15a60*/  ISETP.GE.AND P2, PT, R44, UR4, PT ;  /* 0x000000042c007c0c */ /* 0x000fca000bf46270 */
[-C--:B0-----:R-:W-:Y:S02]  /*15a70*/  @!P4 LEA R8, P3, R52, R12.reuse, 0x2 ;  /* 0x0000000c3408c211 */ /* 0x081fe400078610ff */
[----:B----4-:R-:W-:Y:S02]  /*15a80*/  ISETP.GE.AND P0, PT, R14, UR4, PT ;  /* 0x000000040e007c0c */ /* 0x010fe4000bf06270 */
[----:B-1----:R-:W-:Y:S02]  /*15a90*/  @!P1 LEA R10, P5, R48, R12, 0x2 ;  /* 0x0000000c300a9211 */ /* 0x002fe400078a10ff */
[-C--:B------:R-:W-:Y:S02]  /*15aa0*/  @!P4 LEA.HI.X R9, R52, R20.reuse, R53, 0x2, P3 ;  /* 0x000000143409c211 */ /* 0x080fe400018f1435 */
[----:B------:R-:W-:Y:S02]  /*15ab0*/  ISETP.GE.AND P3, PT, R40, UR4, PT ;  /* 0x0000000428007c0c */ /* 0x000fe4000bf66270 */
[----:B------:R-:W-:Y:S01]  /*15ac0*/  @!P1 LEA.HI.X R11, R48, R20, R49, 0x2, P5 ;  /* 0x00000014300b9211 */ /* 0x000fe200028f1431 */
[----:B------:R0:W-:Y:S04]  /*15ad0*/  @!P4 ST.E.64 desc[UR40][R8.64], R112 ;  /* 0x000000700800c985 */ /* 0x0001e8000c101b28 */
[----:B------:R1:W-:Y:S01]  /*15ae0*/  @!P1 ST.E.64 desc[UR40][R10.64], R116 ;  /* 0x000000740a009985 */ /* 0x0003e2000c101b28 */
[----:B-----5:R-:W-:-:S02]  /*15af0*/  ISETP.GE.AND P1, PT, R36, UR4, PT ;  /* 0x0000000424007c0c */ /* 0x020fc4000bf26270 */
[-C--:B0-----:R-:W-:Y:S02]  /*15b00*/  @!P0 LEA R8, P4, R14, R12.reuse, 0x2 ;  /* 0x0000000c0e088211 */ /* 0x081fe400078810ff */
[----:B-1----:R-:W-:-:S04]  /*15b10*/  @!P2 LEA R10, P5, R44, R12, 0x2 ;  /* 0x0000000c2c0aa211 */ /* 0x002fc800078a10ff */
[-C--:B------:R-:W-:Y:S02]  /*15b20*/  @!P2 LEA.HI.X R11, R44, R20.reuse, R45, 0x2, P5 ;  /* 0x000000142c0ba211 */ /* 0x080fe400028f142d */
[----:B--2---:R-:W-:Y:S02]  /*15b30*/  @!P0 LEA.HI.X R9, R14, R20, R15, 0x2, P4 ;  /* 0x000000140e098211 */ /* 0x004fe400020f140f */
[----:B------:R-:W-:-:S03]  /*15b40*/  @!P3 LEA R14, P4, R40, R12, 0x2 ;  /* 0x0000000c280eb211 */ /* 0x000fc600078810ff */
[----:B------:R0:W-:Y:S01]  /*15b50*/  @!P0 ST.E.64 desc[UR40][R8.64], R120 ;  /* 0x0000007808008985 */ /* 0x0001e2000c101b28 */
[----:B------:R-:W-:Y:S02]  /*15b60*/  ISETP.GE.AND P0, PT, R32, UR4, PT ;  /* 0x0000000420007c0c */ /* 0x000fe4000bf06270 */
        /* <DEDUP_REMOVED lines=10> */
[C---:B--2---:R-:W-:Y:S02]  /*15c10*/  @!P4 LEA R14, P1, R13.reuse, R12, 0x2 ;  /* 0x0000000c0d0ec211 */ /* 0x044fe400078210ff */
[-C--:B---3--:R-:W-:Y:S02]  /*15c20*/  @!P0 LEA.HI.X R11, R32, R20.reuse, R33, 0x2, P5 ;  /* 0x00000014200b8211 */ /* 0x088fe400028f1421 */
[----:B------:R-:W-:Y:S02]  /*15c30*/  @!P4 LEA.HI.X R15, R13, R20, R29, 0x2, P1 ;  /* 0x000000140d0fc211 */ /* 0x000fe400008f141d */
[-C--:B0-----:R-:W-:Y:S02]  /*15c40*/  @!P2 LEA R8, P5, R25, R12.reuse, 0x2 ;  /* 0x0000000c1908a211 */ /* 0x081fe400078a10ff */
[----:B------:R-:W-:Y:S02]  /*15c50*/  @!P3 LEA R12, P1, R21, R12, 0x2 ;  /* 0x0000000c150cb211 */ /* 0x000fe400078210ff */
[----:B------:R-:W-:-:S02]  /*15c60*/  @!P2 LEA.HI.X R9, R25, R20, R28, 0x2, P5 ;  /* 0x000000141909a211 */ /* 0x000fc400028f141c */
[----:B------:R-:W-:Y:S01]  /*15c70*/  @!P3 LEA.HI.X R13, R21, R20, R24, 0x2, P1 ;  /* 0x00000014150db211 */ /* 0x000fe200008f1418 */
[----:B------:R3:W-:Y:S04]  /*15c80*/  @!P0 ST.E.64 desc[UR40][R10.64], R136 ;  /* 0x000000880a008985 */ /* 0x0007e8000c101b28 */
[----:B------:R3:W-:Y:S04]  /*15c90*/  @!P4 ST.E.64 desc[UR40][R14.64], R140 ;  /* 0x0000008c0e00c985 */ /* 0x0007e8000c101b28 */
[----:B------:R3:W-:Y:S04]  /*15ca0*/  @!P2 ST.E.64 desc[UR40][R8.64], R144 ;  /* 0x000000900800a985 */ /* 0x0007e8000c101b28 */
[----:B------:R3:W-:Y:S02]  /*15cb0*/  @!P3 ST.E.64 desc[UR40][R12.64], R148 ;  /* 0x000000940c00b985 */ /* 0x0007e4000c101b28 */
.L_x_5776:
[----:B------:R-:W-:Y:S05]  /*15cc0*/  BSYNC B1 ;  /* 0x0000000000017941 */ /* 0x000fea0003800000 */
.L_x_5775:
[----:B------:R-:W-:-:S03]  /*15cd0*/  UMOV UR4, 0xffffffff ;  /* 0xffffffff00047882 */ /* 0x000fc60000000000 */
[----:B------:R-:W-:Y:S05]  /*15ce0*/  BRA.DIV UR4, `(.L_x_5777) ;  /* 0x000000d204907947 */ /* 0x000fea000b800000 */
[----:B0-----:R-:W0:Y:S04]  /*15cf0*/  SHFL.IDX PT, R4, R4, 0x1, 0x1c1f ;  /* 0x003c1f0004047f89 */ /* 0x001e2800000e0000 */
[----:B------:R-:W4:Y:S02]  /*15d00*/  SHFL.IDX PT, R3, R3, 0x1, 0x1c1f ;  /* 0x003c1f0003037f89 */ /* 0x000f2400000e0000 */
.L_x_6015:
[----:B------:R-:W-:-:S13]  /*15d10*/  ISETP.GE.AND P0, PT, R152, R0, PT ;  /* 0x000000009800720c */ /* 0x000fda0003f06270 */
[----:B------:R-:W-:Y:S05]  /*15d20*/  @P0 BRA `(.L_x_5773) ;  /* 0x00000028008c0947 */ /* 0x000fea0003800000 */
[----:B------:R-:W5:Y:S01]  /*15d30*/  LDL R61, [R1+0xc8] ;  /* 0x0000c800013d7983 */ /* 0x000f620000100800 */
[----:B------:R-:W-:-:S03]  /*15d40*/  ULDC UR4, c[0x0][0xbc8] ;  /* 0x0002f20000047ab9 */ /* 0x000fc60000000800 */
        /* <DEDUP_REMOVED lines=17> */
[----:B---3--:R-:W3:Y:S04]  /*15e60*/  LDL R15, [R1+0x8c] ;  /* 0x00008c00010f7983 */ /* 0x008ee80000100800 */
        /* <DEDUP_REMOVED lines=14> */
[----:B------:R-:W3:Y:S04]  /*15f50*/  LDL R44, [R1+0x90] ;  /* 0x00009000012c7983 */ /* 0x000ee80000100800 */
[----:B------:R-:W3:Y:S04]  /*15f60*/  LDL R41, [R1+0x94] ;  /* 0x0000940001297983 */ /* 0x000ee80000100800 */
[----:B------:R-:W3:Y:S04]  /*15f70*/  LDL R40, [R1+0x130] ;  /* 0x0001300001287983 */ /* 0x000ee80000100800 */
[----:B------:R-:W3:Y:S04]  /*15f80*/  LDL R25, [R1+0x120] ;  /* 0x0001200001197983 */ /* 0x000ee80000100800 */
[----:B------:R-:W3:Y:S04]  /*15f90*/  LDL R13, [R1+0x11c] ;  /* 0x00011c00010d7983 */ /* 0x000ee80000100800 */
[----:B--2---:R-:W2:Y:S01]  /*15fa0*/  LDL R12, [R1+0xf4] ;  /* 0x0000f400010c7983 */ /* 0x004ea20000100800 */
[----:B-----5:R-:W-:-:S02]  /*15fb0*/  IMAD.MOV.U32 R76, RZ, RZ, R61 ;  /* 0x000000ffff4c7224 */ /* 0x020fc400078e003d */
[----:B----4-:R-:W-:Y:S02]  /*15fc0*/  IMAD.MOV.U32 R61, RZ, RZ, R60 ;  /* 0x000000ffff3d7224 */ /* 0x010fe400078e003c */
        /* <DEDUP_REMOVED lines=11> */
[----:B------:R-:W-:Y:S01]  /*16080*/  ISETP.GE.AND P2, PT, R68, UR4, PT ;  /* 0x0000000444007c0c */ /* 0x000fe2000bf46270 */
[----:B------:R-:W-:-:S02]  /*16090*/  IMAD.MOV.U32 R61, RZ, RZ, R57 ;  /* 0x000000ffff3d7224 */ /* 0x000fc400078e0039 */
[----:B------:R-:W-:Y:S01]  /*160a0*/  IMAD.MOV.U32 R77, RZ, RZ, R64 ;  /* 0x000000ffff4d7224 */ /* 0x000fe200078e0040 */
[----:B------:R-:W-:Y:S01]  /*160b0*/  MOV R64, R60 ;  /* 0x0000003c00407202 */ /* 0x000fe20000000f00 */
        /* <DEDUP_REMOVED lines=11> */
[----:B---3--:R-:W-:Y:S01]  /*16170*/  IMAD.MOV.U32 R24, RZ, RZ, R15 ;  /* 0x000000ffff187224 */ /* 0x008fe200078e000f */
[----:B------:R-:W-:Y:S01]  /*16180*/  ISETP.GE.AND P3, PT, R84, UR4, PT ;  /* 0x0000000454007c0c */ /* 0x000fe2000bf66270 */
[----:B------:R-:W-:Y:S01]  /*16190*/  IMAD.MOV.U32 R37, RZ, RZ, R33 ;  /* 0x000000ffff257224 */ /* 0x000fe200078e0021 */
[----:B------:R-:W3:Y:S01]  /*161a0*/  LDL R15, [R1+0x9c] ;  /* 0x00009c00010f7983 */ /* 0x000ee20000100800 */
[----:B------:R-:W-:Y:S02]  /*161b0*/  IMAD.MOV.U32 R36, RZ, RZ, R32 ;  /* 0x000000ffff247224 */ /* 0x000fe400078e0020 */
[----:B------:R-:W-:Y:S01]  /*161c0*/  IMAD.MOV.U32 R72, RZ, RZ, R65 ;  /* 0x000000ffff487224 */ /* 0x000fe200078e0041 */
[----:B------:R-:W-:Y:S01]  /*161d0*/  MOV R65, R61 ;  /* 0x0000003d00417202 */ /* 0x000fe20000000f00 */
        /* <DEDUP_REMOVED lines=15> */
[----:B------:R-:W-:Y:S02]  /*162d0*/  @!P2 IMAD.MOV.U32 R8, RZ, RZ, R3 ;  /* 0x000000ffff08a224 */ /* 0x000fe400078e0003 */
[----:B0-----:R-:W-:Y:S02]  /*162e0*/  @!P2 IMAD.MOV.U32 R9, RZ, RZ, R4 ;  /* 0x000000ffff09a224 */ /* 0x001fe400078e0004 */
[----:B------:R-:W-:Y:S02]  /*162f0*/  IMAD.MOV.U32 R33, RZ, RZ, R28 ;  /* 0x000000ffff217224 */ /* 0x000fe400078e001c */
[----:B------:R-:W-:Y:S02]  /*16300*/  IMAD.MOV.U32 R69, RZ, RZ, R65 ;  /* 0x000000ffff457224 */ /* 0x000fe400078e0041 */
[----:B------:R-:W-:-:S02]  /*16310*/  IMAD.MOV.U32 R65, RZ, RZ, R61 ;  /* 0x000000ffff417224 */ /* 0x000fc400078e003d */
[----:B------:R-:W-:Y:S02]  /*16320*/  IMAD.MOV.U32 R61, RZ, RZ, R57 ;  /* 0x000000ffff3d7224 */ /* 0x000fe400078e0039 */
[----:B------:R-:W-:Y:S02]  /*16330*/  IMAD.MOV.U32 R57, RZ, RZ, R53 ;  /* 0x000000ffff397224 */ /* 0x000fe400078e0035 */
[----:B------:R-:W-:-:S04]  /*16340*/  @!P2 IMAD.WIDE R8, R68, 0x4, R8 ;  /* 0x000000044408a825 */ /* 0x000fc800078e0208 */
[----:B------:R-:W-:Y:S02]  /*16350*/  IMAD.MOV.U32 R37, RZ, RZ, R29 ;  /* 0x000000ffff257224 */ /* 0x000fe400078e001d */
[----:B------:R-:W-:Y:S02]  /*16360*/  IMAD.MOV.U32 R53, RZ, RZ, R33 ;  /* 0x000000ffff357224 */ /* 0x000fe400078e0021 */
[----:B------:R-:W-:Y:S02]  /*16370*/  IMAD.MOV.U32 R29, RZ, RZ, R24 ;  /* 0x000000ffff1d7224 */ /* 0x000fe400078e0018 */
[----:B------:R-:W-:Y:S01]  /*16380*/  IMAD.MOV.U32 R68, RZ, RZ, R64 ;  /* 0x000000ffff447224 */ /* 0x000fe200078e0040 */
[----:B------:R-:W-:Y:S01]  /*16390*/  ISETP.GE.AND P0, PT, R89, UR4, PT ;  /* 0x0000000459007c0c */ /* 0x000fe2000bf06270 */
[----:B------:R-:W-:Y:S01]  /*163a0*/  IMAD.MOV.U32 R33, RZ, RZ, R14 ;  /* 0x000000ffff217224 */ /* 0x000fe200078e000e */
[----:B------:R-:W-:Y:S01]  /*163b0*/  @!P2 ST.E.64 desc[UR40][R8.64], R26 ;  /* 0x0000001a0800a985 */ /* 0x000fe2000c101b28 */
[----:B------:R-:W-:-:S02]  /*163c0*/  IMAD.MOV.U32 R64, RZ, RZ, R60 ;  /* 0x000000ffff407224 */ /* 0x000fc400078e003c */
[----:B------:R-:W-:Y:S01]  /*163d0*/  IMAD.MOV.U32 R14, RZ, RZ, R10 ;  /* 0x000000ffff0e7224 */ /* 0x000fe200078e000a */
[-C--:B------:R-:W-:Y:S01]  /*163e0*/  @!P3 LEA R10, P4, R84, R3.reuse, 0x2 ;  /* 0x00000003540ab211 */ /* 0x080fe200078810ff */
[----:B------:R-:W-:Y:S01]  /*163f0*/  IMAD.MOV.U32 R60, RZ, RZ, R56 ;  /* 0x000000ffff3c7224 */ /* 0x000fe200078e0038 */
[----:B------:R-:W-:Y:S01]  /*16400*/  MOV R56, R52 ;  /* 0x0000003400387202 */ /* 0x000fe20000000f00 */
[----:B------:R-:W-:Y:S01]  /*16410*/  IMAD.MOV.U32 R52, RZ, RZ, R29 ;  /* 0x000000ffff347224 */ /* 0x000fe200078e001d */
[----:B------:R-:W-:Y:S01]  /*16420*/  ISETP.GE.AND P1, PT, R80, UR4, PT ;  /* 0x0000000450007c0c */ /* 0x000fe2000bf26270 */
[----:B------:R-:W-:Y:S01]  /*16430*/  IMAD.MOV.U32 R29, RZ, RZ, R11 ;  /* 0x000000ffff1d7224 */ /* 0x000fe200078e000b */
[----:B------:R-:W-:Y:S01]  /*16440*/  @!P3 LEA.HI.X R11, R84, R4, R92, 0x2, P4 ;  /* 0x00000004540bb211 */ /* 0x000fe200020f145c */
[----:B------:R-:W4:Y:S04]  /*16450*/  LDL R24, [R1+0x140] ;  /* 0x0001400001187983 */ /* 0x000f280000100800 */
[----:B------:R-:W5:Y:S04]  /*16460*/  LDL R92, [R1+0x160] ;  /* 0x00016000015c7983 */ /* 0x000f680000100800 */
[----:B------:R-:W2:Y:S04]  /*16470*/  LDL R84, [R1+0x164] ;  /* 0x0001640001547983 */ /* 0x000ea80000100800 */
[----:B------:R0:W-:Y:S02]  /*16480*/  @!P3 ST.E.64 desc[UR40][R10.64], R30 ;  /* 0x0000001e0a00b985 */ /* 0x0001e4000c101b28 */
[----:B0-----:R-:W-:-:S04]  /*16490*/  @!P0 LEA R10, P4, R89, R3, 0x2 ;  /* 0x00000003590a8211 */ /* 0x001fc800078810ff */
[----:B-----5:R-:W-:Y:S02]  /*164a0*/  @!P0 LEA.HI.X R11, R89, R4, R92, 0x2, P4 ;  /* 0x00000004590b8211 */ /* 0x020fe400020f145c */
[----:B------:R-:W5:Y:S01]  /*164b0*/  LDL R89, [R1+0x15c] ;  /* 0x00015c0001597983 */ /* 0x000f620000100800 */
[----:B------:R-:W-:Y:S02]  /*164c0*/  ISETP.GE.AND P2, PT, R88, UR4, PT ;  /* 0x0000000458007c0c */ /* 0x000fe4000bf46270 */
[----:B------:R-:W-:-:S04]  /*164d0*/  @!P1 LEA R8, P5, R80, R3, 0x2 ;  /* 0x0000000350089211 */ /* 0x000fc800078a10ff */
[----:B--2---:R-:W-:-:S05]  /*164e0*/  @!P1 LEA.HI.X R9, R80, R4, R84, 0x2, P5 ;  /* 0x0000000450099211 */ /* 0x004fca00028f1454 */
[----:B------:R0:W-:Y:S02]  /*164f0*/  @!P1 ST.E.64 desc[UR40][R8.64], R34 ;  /* 0x0000002208009985 */ /* 0x0001e4000c101b28 */
[----:B0-----:R-:W-:-:S04]  /*16500*/  @!P2 LEA R8, P5, R88, R3, 0x2 ;  /* 0x000000035808a211 */ /* 0x001fc800078a10ff */
[----:B-----5:R-:W-:Y:S02]  /*16510*/  @!P2 LEA.HI.X R9, R88, R4, R89, 0x2, P5 ;  /* 0x000000045809a211 */ /* 0x020fe400028f1459 */
[----:B------:R-:W2:Y:S01]  /*16520*/  LDL R88, [R1+0x158] ;  /* 0x0001580001587983 */ /* 0x000ea20000100800 */
[----:B------:R-:W-:-:S03]  /*16530*/  ISETP.GE.AND P3, PT, R85, UR4, PT ;  /* 0x0000000455007c0c */ /* 0x000fc6000bf66270 */
[----:B------:R0:W-:Y:S10]  /*16540*/  @!P0 ST.E.64 desc[UR40][R10.64], R38 ;  /* 0x000000260a008985 */ /* 0x0001f4000c101b28 */
[----:B0-----:R-:W-:-:S04]  /*16550*/  @!P3 LEA R10, P4, R85, R3, 0x2 ;  /* 0x00000003550ab211 */ /* 0x001fc800078810ff */
[----:B--2---:R-:W-:Y:S02]  /*16560*/  @!P3 LEA.HI.X R11, R85, R4, R88, 0x2, P4 ;  /* 0x00000004550bb211 */ /* 0x004fe400020f1458 */
[----:B------:R-:W2:Y:S01]  /*16570*/  LDL R85, [R1+0x154] ;  /* 0x0001540001557983 */ /* 0x000ea20000100800 */
[----:B------:R-:W-:Y:S01]  /*16580*/  ISETP.GE.AND P1, PT, R81, UR4, PT ;  /* 0x0000000451007c0c */ /* 0x000fe2000bf26270 */
[----:B------:R-:W-:Y:S02]  /*16590*/  IMAD.MOV.U32 R80, RZ, RZ, R69 ;  /* 0x000000ffff507224 */ /* 0x000fe400078e0045 */
[----:B------:R-:W-:Y:S02]  /*165a0*/  IMAD.MOV.U32 R84, RZ, RZ, R68 ;  /* 0x000000ffff547224 */ /* 0x000fe400078e0044 */
[----:B------:R-:W-:Y:S02]  /*165b0*/  IMAD.MOV.U32 R69, RZ, RZ, R65 ;  /* 0x000000ffff457224 */ /* 0x000fe400078e0041 */
[----:B------:R-:W-:-:S02]  /*165c0*/  IMAD.MOV.U32 R68, RZ, RZ, R64 ;  /* 0x000000ffff447224 */ /* 0x000fc400078e0040 */
[----:B---3--:R-:W-:Y:S02]  /*165d0*/  IMAD.MOV.U32 R28, RZ, RZ, R15 ;  /* 0x000000ffff1c7224 */ /* 0x008fe400078e000f */
[----:B------:R-:W-:Y:S01]  /*165e0*/  IMAD.MOV.U32 R65, RZ, RZ, R61 ;  /* 0x000000ffff417224 */ /* 0x000fe200078e003d */
[----:B------:R0:W-:Y:S01]  /*165f0*/  @!P2 ST.E.64 desc[UR40][R8.64], R42 ;  /* 0x0000002a0800a985 */ /* 0x0001e2000c101b28 */
[----:B------:R-:W-:Y:S02]  /*16600*/  IMAD.MOV.U32 R64, RZ, RZ, R60 ;  /* 0x000000ffff407224 */ /* 0x000fe400078e003c */
[----:B------:R-:W-:Y:S01]  /*16610*/  IMAD.MOV.U32 R61, RZ, RZ, R57 ;  /* 0x000000ffff3d7224 */ /* 0x000fe200078e0039 */
[----:B------:R-:W-:Y:S01]  /*16620*/  ISETP.GE.AND P0, PT, R77, UR4, PT ;  /* 0x000000044d007c0c */ /* 0x000fe2000bf06270 */
[----:B------:R-:W-:Y:S01]  /*16630*/  IMAD.MOV.U32 R60, RZ, RZ, R56 ;  /* 0x000000ffff3c7224 */ /* 0x000fe200078e0038 */
[----:B------:R-:W3:Y:S01]  /*16640*/  LDL R15, [R1+0x74] ;  /* 0x00007400010f7983 */ /* 0x000ee20000100800 */
[----:B------:R-:W-:-:S02]  /*16650*/  IMAD.MOV.U32 R57, RZ, RZ, R53 ;  /* 0x000000ffff397224 */ /* 0x000fc400078e0035 */
[----:B------:R-:W-:Y:S02]  /*16660*/  IMAD.MOV.U32 R56, RZ, RZ, R52 ;  /* 0x000000ffff387224 */ /* 0x000fe400078e0034 */
[----:B------:R-:W-:Y:S02]  /*16670*/  IMAD.MOV.U32 R53, RZ, RZ, R33 ;  /* 0x000000ffff357224 */ /* 0x000fe400078e0021 */
[----:B------:R-:W-:Y:S02]  /*16680*/  IMAD.MOV.U32 R52, RZ, RZ, R29 ;  /* 0x000000ffff347224 */ /* 0x000fe400078e001d */
[----:B------:R-:W-:Y:S01]  /*16690*/  IMAD.MOV.U32 R89, RZ, RZ, R68 ;  /* 0x000000ffff597224 */ /* 0x000fe200078e0044 */
[----:B0-----:R-:W-:Y:S01]  /*166a0*/  @!P1 LEA R8, P5, R81, R3, 0x2 ;  /* 0x0000000351089211 */ /* 0x001fe200078a10ff */
        /* <DEDUP_REMOVED lines=11> */
[----:B--2---:R-:W-:Y:S01]  /*16760*/  @!P1 LEA.HI.X R9, R81, R4, R85, 0x2, P5 ;  /* 0x0000000451099211 */ /* 0x004fe200028f1455 */
[----:B------:R-:W-:Y:S01]  /*16770*/  IMAD.MOV.U32 R85, RZ, RZ, R69 ;  /* 0x000000ffff557224 */ /* 0x000fe200078e0045 */
[----:B------:R0:W-:Y:S01]  /*16780*/  @!P3 ST.E.64 desc[UR40][R10.64], R46 ;  /* 0x0000002e0a00b985 */ /* 0x0001e2000c101b28 */
[----:B------:R-:W-:Y:S02]  /*16790*/  IMAD.MOV.U32 R69, RZ, RZ, R64 ;  /* 0x000000ffff457224 */ /* 0x000fe400078e0040 */
[----:B------:R-:W-:Y:S01]  /*167a0*/  IMAD.MOV.U32 R64, RZ, RZ, R57 ;  /* 0x000000ffff407224 */ /* 0x000fe200078e0039 */
[----:B------:R-:W-:Y:S01]  /*167b0*/  MOV R28, R20 ;  /* 0x00000014001c7202 */ /* 0x000fe20000000f00 */
[----:B------:R-:W-:Y:S01]  /*167c0*/  IMAD.MOV.U32 R57, RZ, RZ, R52 ;  /* 0x000000ffff397224 */ /* 0x000fe200078e0034 */
[----:B------:R-:W-:Y:S01]  /*167d0*/  ISETP.GE.AND P2, PT, R76, UR4, PT ;  /* 0x000000044c007c0c */ /* 0x000fe2000bf46270 */
[----:B------:R-:W2:Y:S01]  /*167e0*/  LDL R52, [R1+0x124] ;  /* 0x0001240001347983 */ /* 0x000ea20000100800 */
[----:B------:R-:W-:-:S02]  /*167f0*/  IMAD.MOV.U32 R88, RZ, RZ, R65 ;  /* 0x000000ffff587224 */ /* 0x000fc400078e0041 */
[----:B------:R-:W-:Y:S01]  /*16800*/  IMAD.MOV.U32 R81, RZ, RZ, R68 ;  /* 0x000000ffff517224 */ /* 0x000fe200078e0044 */
[----:B------:R-:W5:Y:S01]  /*16810*/  LDL R33, [R1+0x108] ;  /* 0x0001080001217983 */ /* 0x000f620000100800 */
[----:B----4-:R-:W-:Y:S01]  /*16820*/  IMAD.MOV.U32 R53, RZ, RZ, R24 ;  /* 0x000000ffff357224 */ /* 0x010fe200078e0018 */
[C---:B0-----:R-:W-:Y:S01]  /*16830*/  @!P0 LEA R10, P4, R77.reuse, R3, 0x2 ;  /* 0x000000034d0a8211 */ /* 0x041fe200078810ff */
[----:B------:R-:W-:Y:S01]  /*16840*/  IMAD.MOV.U32 R68, RZ, RZ, R61 ;  /* 0x000000ffff447224 */ /* 0x000fe200078e003d */
[----:B------:R-:W-:Y:S01]  /*16850*/  MOV R61, R56 ;  /* 0x00000038003d7202 */ /* 0x000fe20000000f00 */
[----:B------:R-:W-:Y:S01]  /*16860*/  IMAD.MOV.U32 R65, RZ, RZ, R60 ;  /* 0x000000ffff417224 */ /* 0x000fe200078e003c */
[----:B------:R-:W-:Y:S01]  /*16870*/  @!P0 LEA.HI.X R11, R77, R4, R88, 0x2, P4 ;  /* 0x000000044d0b8211 */ /* 0x000fe200020f1458 */
[----:B------:R-:W-:Y:S01]  /*16880*/  IMAD.MOV.U32 R29, RZ, RZ, R21 ;  /* 0x000000ffff1d7224 */ /* 0x000fe200078e0015 */
[----:B------:R0:W-:Y:S01]  /*16890*/  @!P1 ST.E.64 desc[UR40][R8.64], R50 ;  /* 0x0000003208009985 */ /* 0x0001e2000c101b28 */
[----:B------:R-:W-:-:S02]  /*168a0*/  IMAD.MOV.U32 R77, RZ, RZ, R69 ;  /* 0x000000ffff4d7224 */ /* 0x000fc400078e0045 */
[----:B------:R-:W-:Y:S01]  /*168b0*/  IMAD.MOV.U32 R60, RZ, RZ, R53 ;  /* 0x000000ffff3c7224 */ /* 0x000fe200078e0035 */
[----:B------:R-:W-:Y:S01]  /*168c0*/  ISETP.GE.AND P3, PT, R73, UR4, PT ;  /* 0x0000000449007c0c */ /* 0x000fe2000bf66270 */
[----:B------:R-:W-:Y:S01]  /*168d0*/  IMAD.MOV.U32 R69, RZ, RZ, R68 ;  /* 0x000000ffff457224 */ /* 0x000fe200078e0044 */
[----:B------:R-:W4:Y:S01]  /*168e0*/  LDL R24, [R1+0x110] ;  /* 0x0001100001187983 */ /* 0x000f220000100800 */
[----:B------:R-:W-:Y:S02]  /*168f0*/  IMAD.MOV.U32 R68, RZ, RZ, R65 ;  /* 0x000000ffff447224 */ /* 0x000fe400078e0041 */
[----:B------:R-:W-:Y:S01]  /*16900*/  IMAD.MOV.U32 R56, RZ, RZ, R29 ;  /* 0x000000ffff387224 */ /* 0x000fe200078e001d */
[----:B------:R-:W3:Y:S01]  /*16910*/  LDL R20, [R1+0x78] ;  /* 0x0000780001147983 */ /* 0x000ee20000100800 */
[----:B------:R-:W-:Y:S02]  /*16920*/  IMAD.MOV.U32 R65, RZ, RZ, R64 ;  /* 0x000000ffff417224 */ /* 0x000fe400078e0040 */
[----:B------:R-:W-:Y:S01]  /*16930*/  IMAD.MOV.U32 R53, RZ, RZ, R28 ;  /* 0x000000ffff357224 */ /* 0x000fe200078e001c */
[----:B0-----:R-:W-:Y:S01]  /*16940*/  @!P2 LEA R8, P5, R76, R3, 0x2 ;  /* 0x000000034c08a211 */ /* 0x001fe200078a10ff */
[----:B------:R-:W-:Y:S01]  /*16950*/  IMAD.MOV.U32 R64, RZ, RZ, R61 ;  /* 0x000000ffff407224 */ /* 0x000fe200078e003d */
[----:B------:R0:W-:Y:S01]  /*16960*/  @!P0 ST.E.64 desc[UR40][R10.64], R54 ;  /* 0x000000360a008985 */ /* 0x0001e2000c101b28 */
[----:B------:R-:W-:-:S02]  /*16970*/  IMAD.MOV.U32 R61, RZ, RZ, R60 ;  /* 0x000000ffff3d7224 */ /* 0x000fc400078e003c */
[----:B------:R-:W-:Y:S01]  /*16980*/  IMAD.MOV.U32 R60, RZ, RZ, R57 ;  /* 0x000000ffff3c7224 */ /* 0x000fe200078e0039 */
[----:B------:R-:W-:Y:S01]  /*16990*/  ISETP.GE.AND P1, PT, R72, UR4, PT ;  /* 0x0000000448007c0c */ /* 0x000fe2000bf26270 */
[----:B------:R-:W-:Y:S01]  /*169a0*/  IMAD.MOV.U32 R57, RZ, RZ, R56 ;  /* 0x000000ffff397224 */ /* 0x000fe200078e0038 */
[----:B------:R-:W5:Y:S01]  /*169b0*/  LDL R21, [R1+0x7c] ;  /* 0x00007c0001157983 */ /* 0x000f620000100800 */
[----:B------:R-:W-:-:S03]  /*169c0*/  IMAD.MOV.U32 R56, RZ, RZ, R53 ;  /* 0x000000ffff387224 */ /* 0x000fc600078e0035 */
[----:B------:R-:W5:Y:S04]  /*169d0*/  LDL R29, [R1+0x70] ;  /* 0x00007000011d7983 */ /* 0x000f680000100800 */
[----:B------:R-:W5:Y:S01]  /*169e0*/  LDL R28, [R1+0x6c] ;  /* 0x00006c00011c7983 */ /* 0x000f620000100800 */
[----:B--2---:R-:W-:Y:S02]  /*169f0*/  IMAD.MOV.U32 R53, RZ, RZ, R52 ;  /* 0x000000ffff357224 */ /* 0x004fe400078e0034 */
[----:B------:R-:W-:Y:S02]  /*16a00*/  IMAD.MOV.U32 R52, RZ, RZ, R49 ;  /* 0x000000ffff347224 */ /* 0x000fe400078e0031 */
[----:B------:R-:W-:Y:S02]  /*16a10*/  IMAD.MOV.U32 R49, RZ, RZ, R48 ;  /* 0x000000ffff317224 */ /* 0x000fe400078e0030 */
[----:B------:R-:W-:-:S02]  /*16a20*/  IMAD.MOV.U32 R48, RZ, RZ, R45 ;  /* 0x000000ffff307224 */ /* 0x000fc400078e002d */
[----:B------:R-:W-:Y:S02]  /*16a30*/  IMAD.MOV.U32 R45, RZ, RZ, R44 ;  /* 0x000000ffff2d7224 */ /* 0x000fe400078e002c */
[----:B------:R-:W-:Y:S01]  /*16a40*/  IMAD.MOV.U32 R44, RZ, RZ, R41 ;  /* 0x000000ffff2c7224 */ /* 0x000fe200078e0029 */
[----:B------:R-:W-:Y:S02]  /*16a50*/  MOV R41, R40 ;  /* 0x0000002800297202 */ /* 0x000fe40000000f00 */
[----:B------:R-:W2:Y:S01]  /*16a60*/  LDL R40, [R1+0x12c] ;  /* 0x00012c0001287983 */ /* 0x000ea20000100800 */
[----:B------:R-:W-:Y:S01]  /*16a70*/  @!P2 LEA.HI.X R9, R76, R4, R77, 0x2, P5 ;  /* 0x000000044c09a211 */ /* 0x000fe200028f144d */
        /* <DEDUP_REMOVED lines=15> */
[----:B--2---:R-:W-:Y:S02]  /*16b70*/  IMAD.MOV.U32 R41, RZ, RZ, R40 ;  /* 0x000000ffff297224 */ /* 0x004fe400078e0028 */
[----:B------:R-:W2:Y:S01]  /*16b80*/  LDL R40, [R1+0x84] ;  /* 0x0000840001287983 */ /* 0x000ea20000100800 */
[----:B0-----:R-:W-:-:S04]  /*16b90*/  @!P3 LEA R10, P4, R73, R3, 0x2 ;  /* 0x00000003490ab211 */ /* 0x001fc800078810ff */
[----:B------:R-:W-:Y:S01]  /*16ba0*/  @!P3 LEA.HI.X R11, R73, R4, R76, 0x2, P4 ;  /* 0x00000004490bb211 */ /* 0x000fe200020f144c */
[----:B------:R-:W-:Y:S02]  /*16bb0*/  IMAD.MOV.U32 R73, RZ, RZ, R69 ;  /* 0x000000ffff497224 */ /* 0x000fe400078e0045 */
[----:B------:R-:W-:Y:S02]  /*16bc0*/  IMAD.MOV.U32 R69, RZ, RZ, R68 ;  /* 0x000000ffff457224 */ /* 0x000fe400078e0044 */
[----:B------:R-:W-:Y:S01]  /*16bd0*/  IMAD.MOV.U32 R68, RZ, RZ, R65 ;  /* 0x000000ffff447224 */ /* 0x000fe200078e0041 */
[----:B------:R-:W-:Y:S01]  /*16be0*/  MOV R65, R64 ;  /* 0x0000004000417202 */ /* 0x000fe20000000f00 */
        /* <DEDUP_REMOVED lines=9> */
[----:B------:R0:W-:Y:S01]  /*16c80*/  @!P2 ST.E.64 desc[UR40][R8.64], R58 ;  /* 0x0000003a0800a985 */ /* 0x0001e2000c101b28 */
[----:B------:R-:W-:-:S02]  /*16c90*/  IMAD.MOV.U32 R45, RZ, RZ, R44 ;  /* 0x000000ffff2d7224 */ /* 0x000fc400078e002c */
[----:B------:R-:W-:Y:S01]  /*16ca0*/  IMAD.MOV.U32 R44, RZ, RZ, R41 ;  /* 0x000000ffff2c7224 */ /* 0x000fe200078e0029 */
[----:B0-----:R-:W-:-:S04]  /*16cb0*/  @!P1 LEA R8, P5, R72, R3, 0x2 ;  /* 0x0000000348089211 */ /* 0x001fc800078a10ff */
[----:B------:R-:W-:Y:S01]  /*16cc0*/  @!P1 LEA.HI.X R9, R72, R4, R73, 0x2, P5 ;  /* 0x0000000448099211 */ /* 0x000fe200028f1449 */
[----:B------:R-:W-:Y:S02]  /*16cd0*/  IMAD.MOV.U32 R72, RZ, RZ, R57 ;  /* 0x000000ffff487224 */ /* 0x000fe400078e0039 */
[----:B------:R-:W-:Y:S02]  /*16ce0*/  IMAD.MOV.U32 R57, RZ, RZ, R49 ;  /* 0x000000ffff397224 */ /* 0x000fe400078e0031 */
[----:B--2---:R-:W-:Y:S02]  /*16cf0*/  IMAD.MOV.U32 R41, RZ, RZ, R40 ;  /* 0x000000ffff297224 */ /* 0x004fe400078e0028 */
[----:B------:R-:W-:Y:S02]  /*16d00*/  IMAD.MOV.U32 R40, RZ, RZ, R37 ;  /* 0x000000ffff287224 */ /* 0x000fe400078e0025 */
[----:B------:R-:W-:Y:S02]  /*16d10*/  IMAD.MOV.U32 R37, RZ, RZ, R36 ;  /* 0x000000ffff257224 */ /* 0x000fe400078e0024 */
[----:B------:R-:W-:-:S02]  /*16d20*/  IMAD.MOV.U32 R36, RZ, RZ, R32 ;  /* 0x000000ffff247224 */ /* 0x000fc400078e0020 */
[----:B------:R-:W-:Y:S02]  /*16d30*/  IMAD.MOV.U32 R32, RZ, RZ, R25 ;  /* 0x000000ffff207224 */ /* 0x000fe400078e0019 */
[----:B------:R-:W-:Y:S02]  /*16d40*/  IMAD.MOV.U32 R25, RZ, RZ, R13 ;  /* 0x000000ffff197224 */ /* 0x000fe400078e000d */
[----:B------:R-:W-:Y:S02]  /*16d50*/  IMAD.MOV.U32 R13, RZ, RZ, R12 ;  /* 0x000000ffff0d7224 */ /* 0x000fe400078e000c */
[----:B------:R-:W2:Y:S01]  /*16d60*/  LDL R12, [R1+0x104] ;  /* 0x00010400010c7983 */ /* 0x000ea20000100800 */
[----:B------:R-:W-:-:S03]  /*16d70*/  IMAD.MOV.U32 R49, RZ, RZ, R37 ;  /* 0x000000ffff317224 */ /* 0x000fc600078e0025 */
[----:B------:R-:W4:Y:S01]  /*16d80*/  LDL R37, [R1+0x10c] ;  /* 0x00010c0001257983 */ /* 0x000f220000100800 */
[----:B------:R-:W-:Y:S01]  /*16d90*/  ISETP.GE.AND P0, PT, R80, UR4, PT ;  /* 0x0000000450007c0c */ /* 0x000fe2000bf06270 */
[----:B------:R-:W-:Y:S01]  /*16da0*/  IMAD.MOV.U32 R88, RZ, RZ, R65 ;  /* 0x000000ffff587224 */ /* 0x000fe200078e0041 */
[----:B------:R-:W-:Y:S01]  /*16db0*/  MOV R77, R68 ;  /* 0x00000044004d7202 */ /* 0x000fe20000000f00 */
[----:B------:R0:W-:Y:S01]  /*16dc0*/  @!P3 ST.E.64 desc[UR40][R10.64], R62 ;  /* 0x0000003e0a00b985 */ /* 0x0001e2000c101b28 */
[----:B------:R-:W-:Y:S02]  /*16dd0*/  IMAD.MOV.U32 R65, RZ, RZ, R60 ;  /* 0x000000ffff417224 */ /* 0x000fe400078e003c */
[----:B------:R-:W-:Y:S02]  /*16de0*/  IMAD.MOV.U32 R76, RZ, RZ, R61 ;  /* 0x000000ffff4c7224 */ /* 0x000fe400078e003d */
[----:B------:R-:W-:Y:S02]  /*16df0*/  IMAD.MOV.U32 R60, RZ, RZ, R56 ;  /* 0x000000ffff3c7224 */ /* 0x000fe400078e0038 */
[----:B------:R-:W-:-:S02]  /*16e00*/  IMAD.MOV.U32 R68, RZ, RZ, R53 ;  /* 0x000000ffff447224 */ /* 0x000fc400078e0035 */
[----:B------:R-:W-:Y:S02]  /*16e10*/  IMAD.MOV.U32 R73, RZ, RZ, R69 ;  /* 0x000000ffff497224 */ /* 0x000fe400078e0045 */
[----:B------:R-:W-:Y:S01]  /*16e20*/  IMAD.MOV.U32 R61, RZ, RZ, R48 ;  /* 0x000000ffff3d7224 */ /* 0x000fe200078e0030 */
[C---:B0-----:R-:W-:Y:S01]  /*16e30*/  @!P0 LEA R10, P4, R80.reuse, R3, 0x2 ;  /* 0x00000003500a8211 */ /* 0x041fe200078810ff */
[----:B------:R-:W-:Y:S02]  /*16e40*/  IMAD.MOV.U32 R56, RZ, RZ, R45 ;  /* 0x000000ffff387224 */ /* 0x000fe400078e002d */
[----:B------:R-:W-:Y:S01]  /*16e50*/  IMAD.MOV.U32 R69, RZ, RZ, R64 ;  /* 0x000000ffff457224 */ /* 0x000fe200078e0040 */
[----:B------:R-:W-:Y:S01]  /*16e60*/  @!P0 LEA.HI.X R11, R80, R4, R88, 0x2, P4 ;  /* 0x00000004500b8211 */ /* 0x000fe200020f1458 */
        /* <DEDUP_REMOVED lines=9> */
[----:B------:R-:W-:Y:S01]  /*16f00*/  IMAD.MOV.U32 R76, RZ, RZ, R72 ;  /* 0x000000ffff4c7224 */ /* 0x000fe200078e0048 */
[----:B------:R-:W5:Y:S01]  /*16f10*/  LDL R25, [R1+0xfc] ;  /* 0x0000fc0001197983 */ /* 0x000f620000100800 */
[----:B------:R-:W-:Y:S02]  /*16f20*/  IMAD.MOV.U32 R56, RZ, RZ, R48 ;  /* 0x000000ffff387224 */ /* 0x000fe400078e0030 */
[----:B------:R-:W-:Y:S02]  /*16f30*/  IMAD.MOV.U32 R72, RZ, RZ, R64 ;  /* 0x000000ffff487224 */ /* 0x000fe400078e0040 */
[----:B------:R-:W-:Y:S02]  /*16f40*/  IMAD.MOV.U32 R64, RZ, RZ, R53 ;  /* 0x000000ffff407224 */ /* 0x000fe400078e0035 */
[----:B------:R-:W-:-:S02]  /*16f50*/  IMAD.MOV.U32 R53, RZ, RZ, R52 ;  /* 0x000000ffff357224 */ /* 0x000fc400078e0034 */
[----:B------:R-:W-:Y:S02]  /*16f60*/  IMAD.MOV.U32 R52, RZ, RZ, R44 ;  /* 0x000000ffff347224 */ /* 0x000fe400078e002c */
[----:B------:R-:W-:Y:S02]  /*16f70*/  IMAD.MOV.U32 R40, RZ, RZ, R36 ;  /* 0x000000ffff287224 */ /* 0x000fe400078e0024 */
[----:B------:R-:W5:Y:S01]  /*16f80*/  LDL R36, [R1+0xf8] ;  /* 0x0000f80001247983 */ /* 0x000f620000100800 */
[----:B--2---:R-:W-:Y:S01]  /*16f90*/  MOV R41, R12 ;  /* 0x0000000c00297202 */ /* 0x004fe20000000f00 */
[----:B----4-:R-:W-:Y:S02]  /*16fa0*/  IMAD.MOV.U32 R48, RZ, RZ, R37 ;  /* 0x000000ffff307224 */ /* 0x010fe400078e0025 */
[----:B------:R-:W-:Y:S02]  /*16fb0*/  IMAD.MOV.U32 R37, RZ, RZ, R24 ;  /* 0x000000ffff257224 */ /* 0x000fe400078e0018 */
[----:B---3--:R-:W-:-:S02]  /*16fc0*/  IMAD.MOV.U32 R24, RZ, RZ, R20 ;  /* 0x000000ffff187224 */ /* 0x008fc400078e0014 */
[----:B------:R-:W-:Y:S02]  /*16fd0*/  IMAD.MOV.U32 R20, RZ, RZ, R14 ;  /* 0x000000ffff147224 */ /* 0x000fe400078e000e */
[----:B------:R-:W-:Y:S01]  /*16fe0*/  IMAD.MOV.U32 R44, RZ, RZ, R41 ;  /* 0x000000ffff2c7224 */ /* 0x000fe200078e0029 */
[----:B------:R-:W2:Y:S01]  /*16ff0*/  LDL R14, [R1+0x80] ;  /* 0x00008000010e7983 */ /* 0x000ea20000100800 */
[----:B-----5:R-:W-:Y:S02]  /*17000*/  IMAD.MOV.U32 R41, RZ, RZ, R33 ;  /* 0x000000ffff297224 */ /* 0x020fe400078e0021 */
[----:B------:R-:W-:Y:S02]  /*17010*/  IMAD.MOV.U32 R33, RZ, RZ, R21 ;  /* 0x000000ffff217224 */ /* 0x000fe400078e0015 */
[----:B------:R-:W-:Y:S02]  /*17020*/  IMAD.MOV.U32 R21, RZ, RZ, R15 ;  /* 0x000000ffff157224 */ /* 0x000fe400078e000f */
[----:B------:R-:W3:Y:S01]  /*17030*/  LDL R15, [R1+0x118] ;  /* 0x00011800010f7983 */ /* 0x000ee20000100800 */
[----:B------:R-:W-:-:S02]  /*17040*/  ISETP.GE.AND P2, PT, R84, UR4, PT ;  /* 0x0000000454007c0c */ /* 0x000fc4000bf46270 */
[----:B------:R-:W-:Y:S01]  /*17050*/  ISETP.GE.AND P3, PT, R93, UR4, PT ;  /* 0x000000045d007c0c */ /* 0x000fe2000bf66270 */
[----:B------:R-:W-:Y:S01]  /*17060*/  @!P1 ST.E.64 desc[UR40][R8.64], R66 ;  /* 0x0000004208009985 */ /* 0x000fe2000c101b28 */
[----:B------:R-:W-:Y:S01]  /*17070*/  ISETP.GE.AND P1, PT, R89, UR4, PT ;  /* 0x0000000459007c0c */ /* 0x000fe2000bf26270 */
[----:B------:R-:W-:Y:S02]  /*17080*/  IMAD.MOV.U32 R32, RZ, RZ, R13 ;  /* 0x000000ffff207224 */ /* 0x000fe400078e000d */
[----:B------:R0:W-:Y:S06]  /*17090*/  @!P0 ST.E.64 desc[UR40][R10.64], R70 ;  /* 0x000000460a008985 */ /* 0x0001ec000c101b28 */
[----:B------:R-:W-:-:S04]  /*170a0*/  @!P2 LEA R12, P5, R84, R3, 0x2 ;  /* 0x00000003540ca211 */ /* 0x000fc800078a10ff */
[----:B------:R-:W-:Y:S02]  /*170b0*/  @!P2 LEA.HI.X R13, R84, R4, R88, 0x2, P5 ;  /* 0x00000004540da211 */ /* 0x000fe400028f1458 */
[----:B------:R-:W-:Y:S01]  /*170c0*/  MOV R88, R68 ;  /* 0x0000004400587202 */ /* 0x000fe20000000f00 */
[----:B------:R-:W-:Y:S01]  /*170d0*/  IMAD.MOV.U32 R68, RZ, RZ, R52 ;  /* 0x000000ffff447224 */ /* 0x000fe200078e0034 */
[----:B------:R-:W-:Y:S01]  /*170e0*/  ISETP.GE.AND P0, PT, R85, UR4, PT ;  /* 0x0000000455007c0c */ /* 0x000fe2000bf06270 */
[----:B------:R-:W-:Y:S02]  /*170f0*/  IMAD.MOV.U32 R52, RZ, RZ, R48 ;  /* 0x000000ffff347224 */ /* 0x000fe400078e0030 */
[----:B------:R-:W-:Y:S01]  /*17100*/  IMAD.MOV.U32 R48, RZ, RZ, R41 ;  /* 0x000000ffff307224 */ /* 0x000fe200078e0029 */
[----:B------:R1:W-:Y:S01]  /*17110*/  @!P2 ST.E.64 desc[UR40][R12.64], R74 ;  /* 0x0000004a0c00a985 */ /* 0x0003e2000c101b28 */
[----:B------:R-:W-:Y:S01]  /*17120*/  IMAD.MOV.U32 R96, RZ, RZ, R80 ;  /* 0x000000ffff607224 */ /* 0x000fe200078e0050 */
[----:B------:R-:W-:Y:S01]  /*17130*/  ISETP.GE.AND P2, PT, R81, UR4, PT ;  /* 0x0000000451007c0c */ /* 0x000fe2000bf46270 */
[----:B------:R-:W-:-:S02]  /*17140*/  IMAD.MOV.U32 R84, RZ, RZ, R64 ;  /* 0x000000ffff547224 */ /* 0x000fc400078e0040 */
[----:B------:R-:W-:Y:S02]  /*17150*/  IMAD.MOV.U32 R92, RZ, RZ, R72 ;  /* 0x000000ffff5c7224 */ /* 0x000fe400078e0048 */
[----:B------:R-:W-:Y:S01]  /*17160*/  IMAD.MOV.U32 R80, RZ, RZ, R20 ;  /* 0x000000ffff507224 */ /* 0x000fe200078e0014 */
[C---:B------:R-:W-:Y:S01]  /*17170*/  @!P1 LEA R20, P5, R89.reuse, R3, 0x2 ;  /* 0x0000000359149211 */ /* 0x040fe200078a10ff */
[----:B------:R-:W-:Y:S02]  /*17180*/  IMAD.MOV.U32 R72, RZ, RZ, R56 ;  /* 0x000000ffff487224 */ /* 0x000fe400078e0038 */
[----:B------:R-:W-:Y:S02]  /*17190*/  IMAD.MOV.U32 R56, RZ, RZ, R37 ;  /* 0x000000ffff387224 */ /* 0x000fe400078e0025 */
[----:B------:R-:W-:Y:S02]  /*171a0*/  IMAD.MOV.U32 R37, RZ, RZ, R33 ;  /* 0x000000ffff257224 */ /* 0x000fe400078e0021 */
[----:B------:R-:W-:Y:S01]  /*171b0*/  IMAD.MOV.U32 R33, RZ, RZ, R21 ;  /* 0x000000ffff217224 */ /* 0x000fe200078e0015 */
[----:B------:R-:W-:-:S02]  /*171c0*/  @!P1 LEA.HI.X R21, R89, R4, R92, 0x2, P5 ;  /* 0x0000000459159211 */ /* 0x000fc400028f145c */
[----:B0-----:R-:W-:-:S04]  /*171d0*/  @!P2 LEA R10, P5, R81, R3, 0x2 ;  /* 0x00000003510aa211 */ /* 0x001fc800078a10ff */
[----:B------:R-:W-:Y:S01]  /*171e0*/  @!P2 LEA.HI.X R11, R81, R4, R84, 0x2, P5 ;  /* 0x00000004510ba211 */ /* 0x000fe200028f1454 */
[----:B--2---:R-:W-:Y:S01]  /*171f0*/  IMAD.MOV.U32 R41, RZ, RZ, R14 ;  /* 0x000000ffff297224 */ /* 0x004fe200078e000e */
[----:B------:R-:W-:Y:S01]  /*17200*/  @!P3 LEA R14, P4, R93, R3, 0x2 ;  /* 0x000000035d0eb211 */ /* 0x000fe200078810ff */
[----:B---3--:R-:W-:-:S03]  /*17210*/  IMAD.MOV.U32 R64, RZ, RZ, R15 ;  /* 0x000000ffff407224 */ /* 0x008fc600078e000f */
[----:B------:R-:W-:Y:S02]  /*17220*/  @!P3 LEA.HI.X R15, R93, R4, R96, 0x2, P4 ;  /* 0x000000045d0fb211 */ /* 0x000fe400020f1460 */
[----:B------:R-:W-:-:S03]  /*17230*/  @!P0 LEA R8, P4, R85, R3, 0x2 ;  /* 0x0000000355088211 */ /* 0x000fc600078810ff */
[----:B------:R0:W-:Y:S01]  /*17240*/  @!P3 ST.E.64 desc[UR40][R14.64], R78 ;  /* 0x0000004e0e00b985 */ /* 0x0001e2000c101b28 */
[----:B------:R-:W-:Y:S02]  /*17250*/  ISETP.GE.AND P3, PT, R77, UR4, PT ;  /* 0x000000044d007c0c */ /* 0x000fe4000bf66270 */
[----:B------:R-:W-:Y:S01]  /*17260*/  @!P0 LEA.HI.X R9, R85, R4, R88, 0x2, P4 ;  /* 0x0000000455098211 */ /* 0x000fe200020f1458 */
[----:B------:R2:W-:Y:S01]  /*17270*/  @!P1 ST.E.64 desc[UR40][R20.64], R82 ;  /* 0x0000005214009985 */ /* 0x0005e2000c101b28 */
[----:B------:R-:W-:-:S03]  /*17280*/  ISETP.GE.AND P1, PT, R73, UR4, PT ;  /* 0x0000000449007c0c */ /* 0x000fc6000bf26270 */
[----:B------:R3:W-:Y:S01]  /*17290*/  @!P0 ST.E.64 desc[UR40][R8.64], R86 ;  /* 0x0000005608008985 */ /* 0x0007e2000c101b28 */
[----:B------:R-:W-:-:S03]  /*172a0*/  ISETP.GE.AND P0, PT, R69, UR4, PT ;  /* 0x0000000445007c0c */ /* 0x000fc6000bf06270 */
[----:B------:R4:W-:Y:S01]  /*172b0*/  @!P2 ST.E.64 desc[UR40][R10.64], R90 ;  /* 0x0000005a0a00a985 */ /* 0x0009e2000c101b28 */
[----:B------:R-:W-:Y:S02]  /*172c0*/  ISETP.GE.AND P2, PT, R65, UR4, PT ;  /* 0x0000000441007c0c */ /* 0x000fe4000bf46270 */
[----:B-1----:R-:W-:-:S03]  /*172d0*/  @!P3 LEA R12, P4, R77, R3, 0x2 ;  /* 0x000000034d0cb211 */ /* 0x002fc600078810ff */
[-C--:B0-----:R-:W-:Y:S02]  /*172e0*/  @!P1 LEA R14, P5, R73, R3.reuse, 0x2 ;  /* 0x00000003490e9211 */ /* 0x081fe400078a10ff */
[-C--:B------:R-:W-:Y:S02]  /*172f0*/  @!P3 LEA.HI.X R13, R77, R4.reuse, R80, 0x2, P4 ;  /* 0x000000044d0db211 */ /* 0x080fe400020f1450 */
        /* <DEDUP_REMOVED lines=8> */
[----:B------:R-:W-:Y:S02]  /*17380*/  @!P2 LEA.HI.X R9, R65, R4, R68, 0x2, P1 ;  /* 0x000000044109a211 */ /* 0x000fe400008f1444 */
[----:B------:R-:W-:Y:S01]  /*17390*/  ISETP.GE.AND P1, PT, R53, UR4, PT ;  /* 0x0000000435007c0c */ /* 0x000fe2000bf26270 */
[----:B------:R2:W-:Y:S01]  /*173a0*/  @!P0 ST.E.64 desc[UR40][R20.64], R102 ;  /* 0x0000006614008985 */ /* 0x0005e2000c101b28 */
[----:B----4-:R-:W-:-:S03]  /*173b0*/  @!P4 LEA R10, P0, R61, R3, 0x2 ;  /* 0x000000033d0ac211 */ /* 0x010fc600078010ff */
[----:B------:R3:W-:Y:S01]  /*173c0*/  @!P2 ST.E.64 desc[UR40][R8.64], R106 ;  /* 0x0000006a0800a985 */ /* 0x0007e2000c101b28 */
[-C--:B0-----:R-:W-:Y:S02]  /*173d0*/  @!P3 LEA R12, P5, R57, R3.reuse, 0x2 ;  /* 0x00000003390cb211 */ /* 0x081fe400078a10ff */
[----:B------:R-:W-:Y:S02]  /*173e0*/  ISETP.GE.AND P2, PT, R49, UR4, PT ;  /* 0x0000000431007c0c */ /* 0x000fe4000bf46270 */
[-C--:B------:R-:W-:Y:S02]  /*173f0*/  @!P4 LEA.HI.X R11, R61, R4.reuse, R64, 0x2, P0 ;  /* 0x000000043d0bc211 */ /* 0x080fe400000f1440 */
[----:B------:R-:W-:Y:S02]  /*17400*/  ISETP.GE.AND P0, PT, R45, UR4, PT ;  /* 0x000000042d007c0c */ /* 0x000fe4000bf06270 */
[----:B------:R-:W-:Y:S01]  /*17410*/  @!P3 LEA.HI.X R13, R57, R4, R60, 0x2, P5 ;  /* 0x00000004390db211 */ /* 0x000fe200028f143c */
[----:B------:R0:W-:Y:S01]  /*17420*/  @!P4 ST.E.64 desc[UR40][R10.64], R110 ;  /* 0x0000006e0a00c985 */ /* 0x0001e2000c101b28 */
[----:B-1----:R-:W-:-:S03]  /*17430*/  @!P1 LEA R14, P4, R53, R3, 0x2 ;  /* 0x00000003350e9211 */ /* 0x002fc600078810ff */
[----:B------:R1:W-:Y:S01]  /*17440*/  @!P3 ST.E.64 desc[UR40][R12.64], R114 ;  /* 0x000000720c00b985 */ /* 0x0003e2000c101b28 */
[----:B------:R-:W-:Y:S02]  /*17450*/  ISETP.GE.AND P3, PT, R41, UR4, PT ;  /* 0x0000000429007c0c */ /* 0x000fe4000bf66270 */
[-C--:B------:R-:W-:Y:S02]  /*17460*/  @!P1 LEA.HI.X R15, R53, R4.reuse, R56, 0x2, P4 ;  /* 0x00000004350f9211 */ /* 0x080fe400020f1438 */
[-C--:B--2---:R-:W-:Y:S02]  /*17470*/  @!P2 LEA R20, P5, R49, R3.reuse, 0x2 ;  /* 0x000000033114a211 */ /* 0x084fe400078a10ff */
[----:B---3--:R-:W-:Y:S01]  /*17480*/  @!P0 LEA R8, P4, R45, R3, 0x2 ;  /* 0x000000032d088211 */ /* 0x008fe200078810ff */
[----:B------:R2:W-:Y:S01]  /*17490*/  @!P1 ST.E.64 desc[UR40][R14.64], R118 ;  /* 0x000000760e009985 */ /* 0x0005e2000c101b28 */
[----:B------:R-:W-:Y:S02]  /*174a0*/  @!P2 LEA.HI.X R21, R49, R4, R52, 0x2, P5 ;  /* 0x000000043115a211 */ /* 0x000fe400028f1434 */
[----:B------:R-:W-:-:S02]  /*174b0*/  ISETP.GE.AND P1, PT, R37, UR4, PT ;  /* 0x0000000425007c0c */ /* 0x000fc4000bf26270 */
[-C--:B------:R-:W-:Y:S02]  /*174c0*/  @!P0 LEA.HI.X R9, R45, R4.reuse, R48, 0x2, P4 ;  /* 0x000000042d098211 */ /* 0x080fe400020f1430 */
[----:B------:R-:W-:Y:S01]  /*174d0*/  ISETP.GE.AND P4, PT, R24, UR4, PT ;  /* 0x0000000418007c0c */ /* 0x000fe2000bf86270 */
[----:B------:R3:W-:Y:S01]  /*174e0*/  @!P2 ST.E.64 desc[UR40][R20.64], R122 ;  /* 0x0000007a1400a985 */ /* 0x0007e2000c101b28 */
[----:B0-----:R-:W-:Y:S02]  /*174f0*/  @!P3 LEA R10, P5, R41, R3, 0x2 ;  /* 0x00000003290ab211 */ /* 0x001fe400078a10ff */
[----:B------:R-:W-:Y:S01]  /*17500*/  ISETP.GE.AND P2, PT, R33, UR4, PT ;  /* 0x0000000421007c0c */ /* 0x000fe2000bf46270 */
[----:B------:R0:W-:Y:S01]  /*17510*/  @!P0 ST.E.64 desc[UR40][R8.64], R126 ;  /* 0x0000007e08008985 */ /* 0x0001e2000c101b28 */
[----:B------:R-:W-:Y:S02]  /*17520*/  ISETP.GE.AND P0, PT, R29, UR4, PT ;  /* 0x000000041d007c0c */ /* 0x000fe4000bf06270 */
[----:B------:R-:W-:-:S02]  /*17530*/  @!P3 LEA.HI.X R11, R41, R4, R44, 0x2, P5 ;  /* 0x00000004290bb211 */ /* 0x000fc400028f142c */
[----:B-1----:R-:W-:-:S03]  /*17540*/  @!P1 LEA R12, P5, R37, R3, 0x2 ;  /* 0x00000003250c9211 */ /* 0x002fc600078a10ff */
[----:B------:R0:W-:Y:S01]  /*17550*/  @!P3 ST.E.64 desc[UR40][R10.64], R130 ;  /* 0x000000820a00b985 */ /* 0x0001e2000c101b28 */
[CC--:B--2---:R-:W-:Y:S02]  /*17560*/  @!P4 LEA R14, P3, R24.reuse, R3.reuse, 0x2 ;  /* 0x00000003180ec211 */ /* 0x0c4fe400078610ff */
[-C--:B------:R-:W-:Y:S02]  /*17570*/  @!P1 LEA.HI.X R13, R37, R4.reuse, R40, 0x2, P5 ;  /* 0x00000004250d9211 */ /* 0x080fe400028f1428 */
[-C--:B---3--:R-:W-:Y:S02]  /*17580*/  @!P2 LEA R20, P5, R33, R3.reuse, 0x2 ;  /* 0x000000032114a211 */ /* 0x088fe400078a10ff */
[-C--:B------:R-:W-:Y:S02]  /*17590*/  @!P4 LEA.HI.X R15, R24, R4.reuse, R25, 0x2, P3 ;  /* 0x00000004180fc211 */ /* 0x080fe400018f1419 */
[----:B------:R-:W-:Y:S02]  /*175a0*/  @!P0 LEA R24, P3, R29, R3, 0x2 ;  /* 0x000000031d188211 */ /* 0x000fe400078610ff */
[----:B------:R-:W-:-:S02]  /*175b0*/  @!P2 LEA.HI.X R21, R33, R4, R36, 0x2, P5 ;  /* 0x000000042115a211 */ /* 0x000fc400028f1424 */
[----:B------:R-:W-:Y:S01]  /*175c0*/  @!P0 LEA.HI.X R25, R29, R4, R32, 0x2, P3 ;  /* 0x000000041d198211 */ /* 0x000fe200018f1420 */
[----:B------:R0:W-:Y:S04]  /*175d0*/  @!P1 ST.E.64 desc[UR40][R12.64], R134 ;  /* 0x000000860c009985 */ /* 0x0001e8000c101b28 */
[----:B------:R0:W-:Y:S04]  /*175e0*/  @!P4 ST.E.64 desc[UR40][R14.64], R138 ;  /* 0x0000008a0e00c985 */ /* 0x0001e8000c101b28 */
[----:B------:R0:W-:Y:S04]  /*175f0*/  @!P2 ST.E.64 desc[UR40][R20.64], R142 ;  /* 0x0000008e1400a985 */ /* 0x0001e8000c101b28 */
[----:B------:R0:W-:Y:S01]  /*17600*/  @!P0 ST.E.64 desc[UR40][R24.64], R146 ;  /* 0x0000009218008985 */ /* 0x0001e2000c101b28 */
[----:B------:R-:W-:-:S13]  /*17610*/  ISETP.GE.AND P0, PT, R28, UR4, PT ;  /* 0x000000041c007c0c */ /* 0x000fda000bf06270 */
[----:B0-----:R-:W-:Y:S05]  /*17620*/  @P0 BRA `(.L_x_5773) ;  /* 0x00000010004c0947 */ /* 0x001fea0003800000 */
[----:B------:R-:W2:Y:S01]  /*17630*/  LDL R29, [R1+0xf0] ;  /* 0x0000f000011d7983 */ /* 0x000ea20000100800 */
[----:B------:R-:W-:-:S04]  /*17640*/  LEA R8, P0, R28, R3, 0x2 ;  /* 0x000000031c087211 */ /* 0x000fc800078010ff */
[----:B--2---:R-:W-:-:S05]  /*17650*/  LEA.HI.X R9, R28, R4, R29, 0x2, P0 ;  /* 0x000000041c097211 */ /* 0x004fca00000f141d */
[----:B------:R0:W-:Y:S01]  /*17660*/  ST.E.64 desc[UR40][R8.64], R150 ;  /* 0x0000009608007985 */ /* 0x0001e2000c101b28 */
[----:B------:R-:W-:Y:S05]  /*17670*/  BRA `(.L_x_5773) ;  /* 0x0000001000387947 */ /* 0x000fea0003800000 */
.L_x_5760:
[----:B------:R-:W4:Y:S01]  /*17680*/  LDL.LU R10, [R1+0x54] ;  /* 0x00005400010a7983 */ /* 0x000f220000300800 */
[----:B------:R-:W-:Y:S01]  /*17690*/  ULDC.64 UR6, c[0x0][0xd08] ;  /* 0x0003420000067ab9 */ /* 0x000fe20000000a00 */
[----:B------:R-:W-:Y:S02]  /*176a0*/  ULDC.64 UR4, c[0x0][0xd00] ;  /* 0x0003400000047ab9 */ /* 0x000fe40000000a00 */
[----:B------:R-:W2:Y:S04]  /*176b0*/  LDL.LU R0, [R1+0x58] ;  /* 0x0000580001007983 */ /* 0x000ea80000300800 */
[----:B---3--:R-:W3:Y:S01]  /*176c0*/  LDL R4, [R1+0x4c] ;  /* 0x00004c0001047983 */ /* 0x008ee20000100800 */
[----:B------:R-:W-:Y:S01]  /*176d0*/  ISETP.NE.U32.AND P1, PT, RZ, UR6, PT ;  /* 0x00000006ff007c0c */ /* 0x000fe2000bf25070 */
[----:B------:R-:W-:Y:S01]  /*176e0*/  IMAD.MOV.U32 R3, RZ, RZ, RZ ;  /* 0x000000ffff037224 */ /* 0x000fe200078e00ff */
[----:B------:R-:W-:-:S02]  /*176f0*/  ISETP.NE.U32.AND P0, PT, RZ, UR4, PT ;  /* 0x00000004ff007c0c */ /* 0x000fc4000bf05070 */
[----:B------:R-:W-:Y:S02]  /*17700*/  ISETP.NE.AND.EX P1, PT, RZ, UR7, PT, P1 ;  /* 0x00000007ff007c0c */ /* 0x000fe4000bf25310 */
[----:B------:R-:W-:Y:S02]  /*17710*/  ISETP.NE.AND.EX P0, PT, RZ, UR5, PT, P0 ;  /* 0x00000005ff007c0c */ /* 0x000fe4000bf05300 */
[----:B----4-:R-:W-:Y:S01]  /*17720*/  IADD3 R8, P2, R10, UR4, RZ ;  /* 0x000000040a087c10 */ /* 0x010fe2000ff5e0ff */
[----:B------:R-:W-:-:S03]  /*17730*/  ULDC UR4, c[0x0][0xb88] ;  /* 0x0002e20000047ab9 */ /* 0x000fc60000000800 */
[----:B--2---:R-:W-:-:S05]  /*17740*/  IADD3.X R9, R0, UR5, RZ, P2, !PT ;  /* 0x0000000500097c10 */ /* 0x004fca00097fe4ff */
[----:B------:R-:W-:Y:S01]  /*17750*/  @P1 IADD3 R10, P2, R10, UR6, RZ ;  /* 0x000000060a0a1c10 */ /* 0x000fe2000ff5e0ff */
[----:B------:R-:W-:Y:S01]  /*17760*/  IMAD.U32 R26, RZ, RZ, UR4 ;  /* 0x00000004ff1a7e24 */ /* 0x000fe2000f8e00ff */
[----:B------:R2:W5:Y:S02]  /*17770*/  @P0 LDG.E R3, desc[UR40][R8.64] ;  /* 0x0000002808030981 */ /* 0x000564000c1e1900 */
[----:B------:R-:W-:-:S05]  /*17780*/  @P1 IADD3.X R11, R0, UR7, RZ, P2, !PT ;  /* 0x00000007000b1c10 */ /* 0x000fca00097fe4ff */
[----:B------:R2:W5:Y:S01]  /*17790*/  @P1 LDG.E R26, desc[UR40][R10.64] ;  /* 0x000000280a1a1981 */ /* 0x000562000c1e1900 */
[----:B---3--:R-:W-:Y:S01]  /*177a0*/  ISETP.NE.AND P2, PT, R4, RZ, PT ;  /* 0x000000ff0400720c */ /* 0x008fe20003f45270 */
[----:B------:R-:W3:-:S12]  /*177b0*/  S2R R0, SR_TID.X ;  /* 0x0000000000007919 */ /* 0x000ed80000002100 */
[----:B------:R-:W4:Y:S01]  /*177c0*/  @!P2 LDC R4, c[0x0][0xbd4] ;  /* 0x0002f500ff04ab82 */ /* 0x000f220000000800 */
[----:B---3--:R-:W-:Y:S01]  /*177d0*/  VIADD R32, R0, 0xffffff80 ;  /* 0xffffff8000207836 */ /* 0x008fe20000000000 */
[----:B----4-:R2:W-:Y:S01]  /*177e0*/  @!P2 STL [R1+0x4c], R4 ;  /* 0x00004c040100a387 */ /* 0x0105e20000100800 */
[----:B------:R-:W-:-:S03]  /*177f0*/  ISETP.GT.AND P2, PT, R4, 0x1, PT ;  /* 0x000000010400780c */ /* 0x000fc60003f44270 */
[----:B------:R-:W-:Y:S01]  /*17800*/  ISETP.GT.AND P3, PT, R32, 0x7f, PT ;  /* 0x0000007f2000780c */ /* 0x000fe20003f64270 */
[----:B------:R-:W-:-:S12]  /*17810*/  @P1 BRA `(.L_x_5778) ;  /* 0x0000000000101947 */ /* 0x000fd80003800000 */
[----:B------:R-:W-:Y:S05]  /*17820*/  @!P0 BRA `(.L_x_5778) ;  /* 0x00000000000c8947 */ /* 0x000fea0003800000 */
[----:B--2---:R-:W2:Y:S04]  /*17830*/  LDG.E R11, desc[UR40][R8.64] ;  /* 0x00000028080b7981 */ /* 0x004ea8000c1e1900 */
[----:B-----5:R-:W2:Y:S02]  /*17840*/  LDG.E R26, desc[UR40][R8.64+0x4] ;  /* 0x00000428081a7981 */ /* 0x020ea4000c1e1900 */
[----:B--2---:R-:W-:-:S07]  /*17850*/  IMAD.IADD R26, R26, 0x1, -R11 ;  /* 0x000000011a1a7824 */ /* 0x004fce00078e0a0b */
.L_x_5778:
[----:B--2---:R-:W2:Y:S04]  /*17860*/  LDL.LU R8, [R1+0x50] ;  /* 0x0000500001087983 */ /* 0x004ea80000300800 */
[----:B------:R-:W3:Y:S01]  /*17870*/  LDL.LU R0, [R1+0xe8] ;  /* 0x0000e80001007983 */ /* 0x000ee20000300800 */
[----:B------:R-:W-:Y:S01]  /*17880*/  BSSY B1, `(.L_x_5779) ;  /* 0x0000039000017945 */ /* 0x000fe20003800000 */
[----:B-----5:R-:W-:Y:S02]  /*17890*/  SHF.R.S32.HI R28, RZ, 0x1f, R3 ;  /* 0x0000001fff1c7819 */ /* 0x020fe40000011403 */
[----:B--2---:R-:W-:Y:S02]  /*178a0*/  SEL R33, R8, RZ, !P0 ;  /* 0x000000ff08217207 */ /* 0x004fe40004000000 */
[----:B---3--:R-:W-:Y:S01]  /*178b0*/  SEL R30, R0, RZ, !P0 ;  /* 0x000000ff001e7207 */ /* 0x008fe20004000000 */
[----:B------:R-:W-:Y:S06]  /*178c0*/  @P3 BRA `(.L_x_5780) ;  /* 0x0000000000d03947 */ /* 0x000fec0003800000 */
[----:B------:R-:W2:Y:S01]  /*178d0*/  LDL R8, [R1+0x1c] ;  /* 0x00001c0001087983 */ /* 0x000ea20000100800 */
[----:B------:R-:W3:Y:S01]  /*178e0*/  LDC R37, c[0x0][0xce8] ;  /* 0x00033a00ff257b82 */ /* 0x000ee20000000800 */
[----:B------:R-:W2:Y:S01]  /*178f0*/  S2R R35, SR_TID.X ;  /* 0x0000000000237919 */ /* 0x000ea20000002100 */
[----:B---3--:R-:W-:Y:S01]  /*17900*/  IMAD R0, R26, R37, RZ ;  /* 0x000000251a007224 */ /* 0x008fe200078e02ff */
[----:B--2---:R-:W-:-:S04]  /*17910*/  IADD3 R35, R8, -0x80, R35 ;  /* 0xffffff8008237810 */ /* 0x004fc80007ffe023 */
[----:B------:R-:W-:-:S13]  /*17920*/  ISETP.GE.AND P0, PT, R35, R0, PT ;  /* 0x000000002300720c */ /* 0x000fda0003f06270 */
[----:B------:R-:W-:Y:S05]  /*17930*/  @P0 BRA `(.L_x_5780) ;  /* 0x0000000000b40947 */ /* 0x000fea0003800000 */
[----:B------:R-:W2:Y:S01]  /*17940*/  LDL R14, [R1+0x48] ;  /* 0x00004800010e7983 */ /* 0x000ea20000100800 */
[----:B------:R-:W-:Y:S01]  /*17950*/  ISETP.GT.AND P0, PT, R4, 0x1, PT ;  /* 0x000000010400780c */ /* 0x000fe20003f04270 */
[----:B------:R-:W3:Y:S02]  /*17960*/  LDC.64 R8, c[0x0][0xca8] ;  /* 0x00032a00ff087b82 */ /* 0x000ee40000000a00 */
[----:B------:R-:W4:Y:S01]  /*17970*/  LDL.LU R34, [R1+0x64] ;  /* 0x0000640001227983 */ /* 0x000f220000300800 */
[----:B------:R-:W-:Y:S01]  /*17980*/  IMAD.MOV.U32 R4, RZ, RZ, 0xab8 ;  /* 0x00000ab8ff047424 */ /* 0x000fe200078e00ff */
[----:B------:R-:W-:Y:S01]  /*17990*/  ISETP.NE.AND P1, PT, R37, 0x1, PT ;  /* 0x000000012500780c */ /* 0x000fe20003f25270 */
[----:B------:R-:W-:-:S03]  /*179a0*/  IMAD.MOV.U32 R27, RZ, RZ, R35 ;  /* 0x000000ffff1b7224 */ /* 0x000fc600078e0023 */
[----:B------:R-:W-:-:S04]  /*179b0*/  SEL R4, R4, 0xa78, P0 ;  /* 0x00000a7804047807 */ /* 0x000fc80000000000 */
[----:B------:R-:W5:Y:S08]  /*179c0*/  LDC.64 R20, c[0x0][R4+0x220] ;  /* 0x0000880004147b82 */ /* 0x000f700000000a00 */
[----:B------:R-:W2:Y:S08]  /*179d0*/  LDC.64 R24, c[0x0][R4+0x218] ;  /* 0x0000860004187b82 */ /* 0x000eb00000000a00 */
[----:B------:R-:W0:Y:S08]  /*179e0*/  LDC.64 R12, c[0x0][R4+0x228] ;  /* 0x00008a00040c7b82 */ /* 0x000e300000000a00 */
[----:B------:R-:W1:Y:S08]  /*179f0*/  @P1 LDC R0, c[0x0][0xcec] ;  /* 0x00033b00ff001b82 */ /* 0x000e700000000800 */
[----:B------:R-:W0:Y:S08]  /*17a00*/  LDC.64 R10, c[0x0][R4+0x210] ;  /* 0x00008400040a7b82 */ /* 0x000e300000000a00 */
[----:B------:R-:W0:Y:S01]  /*17a10*/  @P1 LDC R31, c[0x0][0xcf0] ;  /* 0x00033c00ff1f1b82 */ /* 0x000e220000000800 */
[----:B-1----:R-:W-:-:S07]  /*17a20*/  @P1 IMAD.HI.U32 R0, R35, R0, RZ ;  /* 0x0000000023001227 */ /* 0x002fce00078e00ff */
[----:B---3--:R-:W1:Y:S01]  /*17a30*/  @!P0 LDC R8, c[0x0][0xc50] ;  /* 0x00031400ff088b82 */ /* 0x008e620000000800 */
[----:B-----5:R-:W-:-:S07]  /*17a40*/  IMAD R21, R21, R33, RZ ;  /* 0x0000002115157224 */ /* 0x020fce00078e02ff */
[----:B------:R-:W3:Y:S01]  /*17a50*/  @!P0 LDC R9, c[0x0][0xc54] ;  /* 0x00031500ff098b82 */ /* 0x000ee20000000800 */
[----:B0-----:R-:W-:Y:S01]  /*17a60*/  @P1 SHF.R.U32.HI R27, RZ, R31, R0 ;  /* 0x0000001fff1b1219 */ /* 0x001fe20000011600 */
[----:B------:R-:W-:-:S04]  /*17a70*/  IMAD R31, R20, R30, R21 ;  /* 0x0000001e141f7224 */ /* 0x000fc800078e0215 */
[----:B------:R-:W-:Y:S02]  /*17a80*/  IMAD.MOV R0, RZ, RZ, -R27 ;  /* 0x000000ffff007224 */ /* 0x000fe400078e0a1b */
[-C--:B--2---:R-:W-:Y:S02]  /*17a90*/  IMAD R29, R25, R14.reuse, RZ ;  /* 0x0000000e191d7224 */ /* 0x084fe400078e02ff */
[----:B------:R-:W-:Y:S01]  /*17aa0*/  IMAD.WIDE.U32 R24, R24, R14, RZ ;  /* 0x0000000e18187225 */ /* 0x000fe200078e00ff */
[----:B----4-:R-:W-:-:S03]  /*17ab0*/  SEL R21, R34, RZ, P0 ;  /* 0x000000ff22157207 */ /* 0x010fc60000000000 */
[----:B------:R-:W-:-:S04]  /*17ac0*/  IMAD.WIDE.U32 R14, R20, R33, RZ ;  /* 0x00000021140e7225 */ /* 0x000fc800078e00ff */
[----:B------:R-:W-:Y:S01]  /*17ad0*/  IMAD.IADD R29, R25, 0x1, R29 ;  /* 0x00000001191d7824 */ /* 0x000fe200078e021d */
[----:B------:R-:W-:Y:S01]  /*17ae0*/  IADD3 R24, P1, P3, R14, R24, R3 ;  /* 0x000000180e187210 */ /* 0x000fe20007b3e003 */
[----:B------:R-:W-:Y:S01]  /*17af0*/  IMAD R25, R13, R21, RZ ;  /* 0x000000150d197224 */ /* 0x000fe200078e02ff */
[----:B------:R-:W-:Y:S01]  /*17b00*/  IADD3 R31, R15, R31, RZ ;  /* 0x0000001f0f1f7210 */ /* 0x000fe20007ffe0ff */
[----:B------:R-:W-:-:S04]  /*17b10*/  IMAD.WIDE.U32 R12, R12, R21, RZ ;  /* 0x000000150c0c7225 */ /* 0x000fc800078e00ff */
[----:B------:R-:W-:Y:S01]  /*17b20*/  IMAD R15, R37, R0, R35 ;  /* 0x00000000250f7224 */ /* 0x000fe200078e0223 */
[----:B------:R-:W-:Y:S01]  /*17b30*/  IADD3.X R0, R31, R29, R28, P1, P3 ;  /* 0x0000001d1f007210 */ /* 0x000fe20000fe641c */
[----:B------:R-:W-:Y:S01]  /*17b40*/  IMAD.IADD R25, R13, 0x1, R25 ;  /* 0x000000010d197824 */ /* 0x000fe200078e0219 */
[----:B------:R-:W-:Y:S02]  /*17b50*/  IADD3 R12, P0, P1, R27, R24, R12 ;  /* 0x000000181b0c7210 */ /* 0x000fe4000791e00c */
[----:B------:R-:W-:Y:S02]  /*17b60*/  SHF.R.S32.HI R27, RZ, 0x1f, R27 ;  /* 0x0000001fff1b7819 */ /* 0x000fe4000001141b */
[----:B------:R-:W-:Y:S02]  /*17b70*/  SHF.R.S32.HI R21, RZ, 0x1f, R15 ;  /* 0x0000001fff157819 */ /* 0x000fe4000001140f */
[----:B------:R-:W-:Y:S01]  /*17b80*/  IADD3.X R13, R27, R0, R25, P0, P1 ;  /* 0x000000001b0d7210 */ /* 0x000fe200007e2419 */
[----:B------:R-:W-:-:S04]  /*17b90*/  IMAD R0, R11, R15, RZ ;  /* 0x0000000f0b007224 */ /* 0x000fc800078e02ff */
[C---:B------:R-:W-:Y:S02]  /*17ba0*/  IMAD R21, R10.reuse, R21, R0 ;  /* 0x000000150a157224 */ /* 0x040fe400078e0200 */
[----:B------:R-:W-:-:S04]  /*17bb0*/  IMAD.WIDE.U32 R10, R10, R15, R12 ;  /* 0x0000000f0a0a7225 */ /* 0x000fc800078e000c */
[----:B------:R-:W-:Y:S01]  /*17bc0*/  IMAD.IADD R0, R11, 0x1, R21 ;  /* 0x000000010b007824 */ /* 0x000fe200078e0215 */
[----:B-1----:R-:W-:Y:S01]  /*17bd0*/  LEA R8, P0, R10, R8, 0x2 ;  /* 0x000000080a087211 */ /* 0x002fe200078010ff */
[----:B------:R-:W-:-:S03]  /*17be0*/  IMAD.MOV.U32 R11, RZ, RZ, -0x800000 ;  /* 0xff800000ff0b7424 */ /* 0x000fc600078e00ff */
[----:B---3--:R-:W-:-:S05]  /*17bf0*/  LEA.HI.X R9, R10, R9, R0, 0x2, P0 ;  /* 0x000000090a097211 */ /* 0x008fca00000f1400 */
[----:B------:R2:W-:Y:S04]  /*17c00*/  STG.E desc[UR40][R8.64], R11 ;  /* 0x0000000b08007986 */ /* 0x0005e8000c101928 */
.L_x_5780:
[----:B------:R-:W-:Y:S05]  /*17c10*/  BSYNC B1 ;  /* 0x0000000000017941 */ /* 0x000fea0003800000 */
.L_x_5779:
[----:B------:R-:W-:Y:S05]  /*17c20*/  @P2 BRA `(.L_x_5773) ;  /* 0x0000000800cc2947 */ /* 0x000fea0003800000 */
[----:B------:R-:W3:Y:S01]  /*17c30*/  LDL.LU R12, [R1+0x48] ;  /* 0x00004800010c7983 */ /* 0x000ee20000300800 */
[----:B------:R-:W4:Y:S01]  /*17c40*/  LDC R21, c[0x0][0xce8] ;  /* 0x00033a00ff157b82 */ /* 0x000f220000000800 */
[----:B------:R-:W-:Y:S02]  /*17c50*/  ULDC.64 UR4, c[0x0][0xba0] ;  /* 0x0002e80000047ab9 */ /* 0x000fe40000000a00 */
[----:B------:R-:W5:Y:S01]  /*17c60*/  LDL R24, [R1+0x1c] ;  /* 0x00001c0001187983 */ /* 0x000f620000100800 */
[----:B--2---:R-:W-:Y:S01]  /*17c70*/  SHF.R.S32.HI R9, RZ, 0x1f, R32 ;  /* 0x0000001fff097819 */ /* 0x004fe20000011420 */
[----:B------:R-:W-:-:S03]  /*17c80*/  IMAD R0, R28, UR4, RZ ;  /* 0x000000041c007c24 */ /* 0x000fc6000f8e02ff */
[----:B------:R-:W-:Y:S01]  /*17c90*/  LEA.HI R10, R9, R32, RZ, 0x3 ;  /* 0x00000020090a7211 */ /* 0x000fe200078f18ff */
[C---:B------:R-:W-:Y:S02]  /*17ca0*/  IMAD R11, R3.reuse, UR5, R0 ;  /* 0x00000005030b7c24 */ /* 0x040fe4000f8e0200 */
[----:B------:R-:W-:Y:S01]  /*17cb0*/  IMAD.WIDE.U32 R8, R3, UR4, RZ ;  /* 0x0000000403087c25 */ /* 0x000fe2000f8e00ff */
[----:B------:R-:W-:Y:S01]  /*17cc0*/  LOP3.LUT R13, R10, 0xfffffff8, RZ, 0xc0, !PT ;  /* 0xfffffff80a0d7812 */ /* 0x000fe200078ec0ff */
[----:B------:R-:W-:Y:S01]  /*17cd0*/  ULDC.64 UR4, c[0x0][0xbe8] ;  /* 0x0002fa0000047ab9 */ /* 0x000fe20000000a00 */
[----:B------:R-:W-:Y:S01]  /*17ce0*/  SHF.R.S32.HI R25, RZ, 0x3, R10 ;  /* 0x00000003ff197819 */ /* 0x000fe2000001140a */
[----:B------:R-:W-:Y:S02]  /*17cf0*/  IMAD.IADD R9, R9, 0x1, R11 ;  /* 0x0000000109097824 */ /* 0x000fe400078e020b */
[----:B------:R-:W-:-:S04]  /*17d00*/  IMAD.IADD R0, R32, 0x1, -R13 ;  /* 0x0000000120007824 */ /* 0x000fc800078e0a0d */
[----:B------:R-:W-:Y:S01]  /*17d10*/  IMAD R0, R0, 0x20, R25 ;  /* 0x0000002000007824 */ /* 0x000fe200078e0219 */
[----:B----4-:R-:W-:-:S13]  /*17d20*/  ISETP.NE.AND P0, PT, R21, 0x1, PT ;  /* 0x000000011500780c */ /* 0x010fda0003f05270 */
[----:B------:R-:W2:Y:S08]  /*17d30*/  @P0 LDC R4, c[0x0][0xcec] ;  /* 0x00033b00ff040b82 */ /* 0x000eb00000000800 */
[----:B------:R-:W4:Y:S01]  /*17d40*/  @P0 LDC R15, c[0x0][0xcf0] ;  /* 0x00033c00ff0f0b82 */ /* 0x000f220000000800 */
[----:B---3--:R-:W-:-:S04]  /*17d50*/  IMAD.WIDE.U32 R8, R12, UR4, R8 ;  /* 0x000000040c087c25 */ /* 0x008fc8000f8e0008 */
[----:B-----5:R-:W-:Y:S02]  /*17d60*/  IMAD.IADD R13, R24, 0x1, R0 ;  /* 0x00000001180d7824 */ /* 0x020fe400078e0200 */
[----:B------:R-:W-:Y:S01]  /*17d70*/  IMAD R9, R12, UR5, R9 ;  /* 0x000000050c097c24 */ /* 0x000fe2000f8e0209 */
[----:B------:R-:W-:Y:S01]  /*17d80*/  ULDC.64 UR4, c[0x0][0xbf0] ;  /* 0x0002fc0000047ab9 */ /* 0x000fe20000000a00 */
[----:B--2---:R-:W-:-:S04]  /*17d90*/  @P0 IMAD.HI.U32 R0, R13, R4, RZ ;  /* 0x000000040d000227 */ /* 0x004fc800078e00ff */
[----:B------:R-:W-:Y:S01]  /*17da0*/  IMAD.MOV.U32 R3, RZ, RZ, R13 ;  /* 0x000000ffff037224 */ /* 0x000fe200078e000d */
[----:B----4-:R-:W-:Y:S01]  /*17db0*/  @P0 SHF.R.U32.HI R3, RZ, R15, R0 ;  /* 0x0000000fff030219 */ /* 0x010fe20000011600 */
[----:B------:R-:W-:Y:S02]  /*17dc0*/  IMAD R4, R30, UR4, RZ ;  /* 0x000000041e047c24 */ /* 0x000fe4000f8e02ff */
[----:B------:R-:W-:Y:S01]  /*17dd0*/  IMAD.WIDE.U32 R8, R33, UR4, R8 ;  /* 0x0000000421087c25 */ /* 0x000fe2000f8e0008 */
[----:B------:R-:W-:-:S03]  /*17de0*/  SHF.R.S32.HI R0, RZ, 0x1f, R3 ;  /* 0x0000001fff007819 */ /* 0x000fc60000011403 */
[----:B------:R-:W-:Y:S01]  /*17df0*/  IMAD R11, R33, UR5, R4 ;  /* 0x00000005210b7c24 */ /* 0x000fe2000f8e0204 */
[----:B------:R-:W-:Y:S01]  /*17e00*/  ULDC.64 UR4, c[0x0][0xbe0] ;  /* 0x0002f80000047ab9 */ /* 0x000fe20000000a00 */
        /* <DEDUP_REMOVED lines=15> */
[----:B------:R-:W-:Y:S01]  /*17f00*/  UMOV UR4, 0xffffffff ;  /* 0xffffffff00047882 */ /* 0x000fe20000000000 */
[----:B------:R-:W-:-:S03]  /*17f10*/  VIADD R9, R214, 0xc0 ;  /* 0x000000c0d6097836 */ /* 0x000fc60000000000 */
[----:B------:R-:W-:Y:S02]  /*17f20*/  LEA.HI.X R4, R8, UR5, R3, 0x1, P0 ;  /* 0x0000000508047c11 */ /* 0x000fe400080f0c03 */
[----:B------:R-:W-:Y:S01]  /*17f30*/  SHF.R.S32.HI R20, RZ, 0x1f, R9 ;  /* 0x0000001fff147819 */ /* 0x000fe20000011409 */
[----:B------:R-:W-:Y:S06]  /*17f40*/  BRA.DIV UR4, `(.L_x_5781) ;  /* 0x000000b204447947 */ /* 0x000fec000b800000 */
[----:B------:R2:W3:Y:S04]  /*17f50*/  SHFL.IDX PT, R3, R4, RZ, 0x181f ;  /* 0x00181fff04037589 */ /* 0x0004e800000e0000 */
[----:B------:R2:W4:Y:S02]  /*17f60*/  SHFL.IDX PT, R14, R0, RZ, 0x181f ;  /* 0x00181fff000e7589 */ /* 0x00052400000e0000 */
.L_x_6018:
[----:B------:R-:W-:Y:S01]  /*17f70*/  IMAD R21, R26, R21, RZ ;  /* 0x000000151a157224 */ /* 0x000fe200078e02ff */
[----:B------:R-:W-:Y:S01]  /*17f80*/  BSSY B1, `(.L_x_5782) ;  /* 0x000001c000017945 */ /* 0x000fe20003800000 */
[----:B------:R-:W-:-:S05]  /*17f90*/  IMAD.IADD R10, R25, 0x1, R24 ;  /* 0x00000001190a7824 */ /* 0x000fca00078e0218 */
[----:B------:R-:W-:-:S13]  /*17fa0*/  ISETP.GE.AND P0, PT, R10, R21, PT ;  /* 0x000000150a00720c */ /* 0x000fda0003f06270 */
[----:B------:R-:W-:Y:S05]  /*17fb0*/  @P0 BRA `(.L_x_5783) ;  /* 0x0000000000600947 */ /* 0x000fea0003800000 */
        /* <DEDUP_REMOVED lines=9> */
[----:B------:R-:W-:-:S03]  /*18050*/  SHF.R.S32.HI R28, RZ, 0x1f, R28 ;  /* 0x0000001fff1c7819 */ /* 0x000fc6000001141c */
[----:B----4-:R-:W-:-:S04]  /*18060*/  @!P3 LEA R12, P5, R214, R14, 0x1 ;  /* 0x0000000ed60cb211 */ /* 0x010fc800078a08ff */
[CC--:B---3--:R-:W-:Y:S01]  /*18070*/  @!P3 LEA.HI.X R13, R214.reuse, R3.reuse, R11, 0x1, P5 ;  /* 0x00000003d60db211 */ /* 0x0c8fe200028f0c0b */
[----:B------:R-:W-:Y:S01]  /*18080*/  VIADD R11, R214, 0x80 ;  /* 0x00000080d60b7836 */ /* 0x000fe20000000000 */
[CC--:B------:R-:W-:Y:S02]  /*18090*/  @!P2 LEA R24, P4, R15.reuse, R14.reuse, 0x1 ;  /* 0x0000000e0f18a211 */ /* 0x0c0fe400078808ff */
[-C--:B------:R-:W-:Y:S01]  /*180a0*/  @!P1 LEA R26, P5, R8, R14.reuse, 0x1 ;  /* 0x0000000e081a9211 */ /* 0x080fe200078a08ff */
[----:B------:R3:W-:Y:S01]  /*180b0*/  @!P3 ST.E.128 desc[UR40][R12.64], RZ ;  /* 0x000000ff0c00b985 */ /* 0x0007e2000c101d28 */
[----:B------:R-:W-:Y:S02]  /*180c0*/  SHF.R.S32.HI R11, RZ, 0x1f, R11 ;  /* 0x0000001fff0b7819 */ /* 0x000fe4000001140b */
[----:B------:R-:W-:Y:S02]  /*180d0*/  @!P2 LEA.HI.X R25, R15, R3, R28, 0x1, P4 ;  /* 0x000000030f19a211 */ /* 0x000fe400020f0c1c */
[----:B------:R-:W-:-:S02]  /*180e0*/  @!P0 LEA R14, P4, R9, R14, 0x1 ;  /* 0x0000000e090e8211 */ /* 0x000fc400078808ff */
[-C--:B------:R-:W-:Y:S01]  /*180f0*/  @!P1 LEA.HI.X R27, R8, R3.reuse, R11, 0x1, P5 ;  /* 0x00000003081b9211 */ /* 0x080fe200028f0c0b */
[----:B------:R3:W-:Y:S01]  /*18100*/  @!P2 ST.E.128 desc[UR40][R24.64], RZ ;  /* 0x000000ff1800a985 */ /* 0x0007e2000c101d28 */
[----:B------:R-:W-:-:S03]  /*18110*/  @!P0 LEA.HI.X R15, R9, R3, R20, 0x1, P4 ;  /* 0x00000003090f8211 */ /* 0x000fc600020f0c14 */
[----:B------:R3:W-:Y:S04]  /*18120*/  @!P1 ST.E.128 desc[UR40][R26.64], RZ ;  /* 0x000000ff1a009985 */ /* 0x0007e8000c101d28 */
[----:B------:R3:W-:Y:S02]  /*18130*/  @!P0 ST.E.128 desc[UR40][R14.64], RZ ;  /* 0x000000ff0e008985 */ /* 0x0007e4000c101d28 */
.L_x_5783:
[----:B------:R-:W-:Y:S05]  /*18140*/  BSYNC B1 ;  /* 0x0000000000017941 */ /* 0x000fea0003800000 */
.L_x_5782:
[----:B------:R-:W-:-:S03]  /*18150*/  UMOV UR4, 0xffffffff ;  /* 0xffffffff00047882 */ /* 0x000fc60000000000 */
[----:B------:R-:W-:Y:S05]  /*18160*/  BRA.DIV UR4, `(.L_x_5784) ;  /* 0x000000ae04f07947 */ /* 0x000fea000b800000 */
[----:B---3--:R3:W0:Y:S04]  /*18170*/  SHFL.IDX PT, R3, R4, 0x1, 0x181f ;  /* 0x00381f0004037f89 */ /* 0x00862800000e0000 */
[----:B----4-:R3:W4:Y:S02]  /*18180*/  SHFL.IDX PT, R14, R0, 0x1, 0x181f ;  /* 0x00381f00000e7f89 */ /* 0x01072400000e0000 */
.L_x_6022:
        /* <DEDUP_REMOVED lines=16> */
[CC--:B----4-:R-:W-:Y:S02]  /*18290*/  @!P3 LEA R12, P5, R214.reuse, R14.reuse, 0x1 ;  /* 0x0000000ed60cb211 */ /* 0x0d0fe400078a08ff */
[-C--:B------:R-:W-:Y:S02]  /*182a0*/  @!P2 LEA R24, P4, R15, R14.reuse, 0x1 ;  /* 0x0000000e0f18a211 */ /* 0x080fe400078808ff */
[----:B0-----:R-:W-:Y:S02]  /*182b0*/  @!P3 LEA.HI.X R13, R214, R3, R26, 0x1, P5 ;  /* 0x00000003d60db211 */ /* 0x001fe400028f0c1a */
[----:B------:R-:W-:-:S02]  /*182c0*/  @!P1 LEA R26, P5, R11, R14, 0x1 ;  /* 0x0000000e0b1a9211 */ /* 0x000fc400078a08ff */
[-C--:B------:R-:W-:Y:S01]  /*182d0*/  @!P2 LEA.HI.X R25, R15, R3.reuse, R29, 0x1, P4 ;  /* 0x000000030f19a211 */ /* 0x080fe200020f0c1d */
[----:B------:R0:W-:Y:S01]  /*182e0*/  @!P3 ST.E.128 desc[UR40][R12.64], RZ ;  /* 0x000000ff0c00b985 */ /* 0x0001e2000c101d28 */
[----:B------:R-:W-:Y:S02]  /*182f0*/  @!P0 LEA R14, P4, R9, R14, 0x1 ;  /* 0x0000000e090e8211 */ /* 0x000fe400078808ff */
[-C--:B------:R-:W-:Y:S01]  /*18300*/  @!P1 LEA.HI.X R27, R11, R3.reuse, R28, 0x1, P5 ;  /* 0x000000030b1b9211 */ /* 0x080fe200028f0c1c */
[----:B------:R0:W-:Y:S01]  /*18310*/  @!P2 ST.E.128 desc[UR40][R24.64], RZ ;  /* 0x000000ff1800a985 */ /* 0x0001e2000c101d28 */
[----:B------:R-:W-:-:S03]  /*18320*/  @!P0 LEA.HI.X R15, R9, R3, R20, 0x1, P4 ;  /* 0x00000003090f8211 */ /* 0x000fc600020f0c14 */
[----:B------:R0:W-:Y:S04]  /*18330*/  @!P1 ST.E.128 desc[UR40][R26.64], RZ ;  /* 0x000000ff1a009985 */ /* 0x0001e8000c101d28 */
[----:B------:R0:W-:Y:S02]  /*18340*/  @!P0 ST.E.128 desc[UR40][R14.64], RZ ;  /* 0x000000ff0e008985 */ /* 0x0001e4000c101d28 */
.L_x_5786:
[----:B------:R-:W-:Y:S05]  /*18350*/  BSYNC B1 ;  /* 0x0000000000017941 */ /* 0x000fea0003800000 */
.L_x_5785:
[----:B------:R-:W-:-:S03]  /*18360*/  UMOV UR4, 0xffffffff ;  /* 0xffffffff00047882 */ /* 0x000fc60000000000 */
[----:B------:R-:W-:Y:S05]  /*18370*/  BRA.DIV UR4, `(.L_x_5787) ;  /* 0x000000ae04b47947 */ /* 0x000fea000b800000 */
[----:B0-----:R0:W0:Y:S04]  /*18380*/  SHFL.IDX PT, R3, R4, 0x2, 0x181f ;  /* 0x00581f0004037f89 */ /* 0x00102800000e0000 */
[----:B----4-:R4:W0:Y:S02]  /*18390*/  SHFL.IDX PT, R14, R0, 0x2, 0x181f ;  /* 0x00581f00000e7f89 */ /* 0x01082400000e0000 */
.L_x_6026:
        /* <DEDUP_REMOVED lines=16> */
[CC--:B0-----:R-:W-:Y:S02]  /*184a0*/  @!P3 LEA R12, P5, R214.reuse, R14.reuse, 0x1 ;  /* 0x0000000ed60cb211 */ /* 0x0c1fe400078a08ff */
[-C--:B------:R-:W-:Y:S02]  /*184b0*/  @!P2 LEA R24, P4, R15, R14.reuse, 0x1 ;  /* 0x0000000e0f18a211 */ /* 0x080fe400078808ff */
[----:B------:R-:W-:Y:S02]  /*184c0*/  @!P3 LEA.HI.X R13, R214, R3, R26, 0x1, P5 ;  /* 0x00000003d60db211 */ /* 0x000fe400028f0c1a */
        /* <DEDUP_REMOVED lines=9> */
.L_x_5789:
[----:B------:R-:W-:Y:S05]  /*18560*/  BSYNC B1 ;  /* 0x0000000000017941 */ /* 0x000fea0003800000 */
.L_x_5788:
[----:B------:R-:W-:-:S03]  /*18570*/  UMOV UR4, 0xffffffff ;  /* 0xffffffff00047882 */ /* 0x000fc60000000000 */
[----:B------:R-:W-:Y:S05]  /*18580*/  BRA.DIV UR4, `(.L_x_5790) ;  /* 0x000000ae04787947 */ /* 0x000fea000b800000 */
[----:B0-----:R0:W0:Y:S04]  /*18590*/  SHFL.IDX PT, R3, R4, 0x3, 0x181f ;  /* 0x00781f0004037f89 */ /* 0x00102800000e0000 */
[----:B------:R0:W0:Y:S02]  /*185a0*/  SHFL.IDX PT, R14, R0, 0x3, 0x181f ;  /* 0x00781f00000e7f89 */ /* 0x00002400000e0000 */
.L_x_6030:
[----:B0-234-:R-:W-:-:S05]  /*185b0*/  VIADD R0, R10, 0x60 ;  /* 0x000000600a007836 */ /* 0x01dfca0000000000 */
        /* <DEDUP_REMOVED lines=12> */
[----:B------:R-:W-:-:S04]  /*18680*/  @!P3 LEA R10, P5, R214, R14, 0x1 ;  /* 0x0000000ed60ab211 */ /* 0x000fc800078a08ff */
[CC--:B------:R-:W-:Y:S01]  /*18690*/  @!P3 LEA.HI.X R11, R214.reuse, R3.reuse, R8, 0x1, P5 ;  /* 0x00000003d60bb211 */ /* 0x0c0fe200028f0c08 */
        /* <DEDUP_REMOVED lines=12> */
.L_x_5773:
[----:B------:R-:W-:Y:S05]  /*18760*/  BSYNC B0 ;  /* 0x0000000000007941 */ /* 0x000fea0003800000 */
.L_x_5759:
[----:B------:R-:W-:Y:S02]  /*18770*/  ULDC UR4, c[0x0][0xd3c] ;  /* 0x00034f0000047ab9 */ /* 0x000fe40000000800 */
[----:B------:R-:W-:-:S13]  /*18780*/  ISETP.GE.AND P0, PT, R7, UR4, PT ;  /* 0x0000000407007c0c */ /* 0x000fda000bf06270 */
[----:B------:R-:W-:Y:S05]  /*18790*/  @!P0 BRA `(.L_x_5791) ;  /* 0xfffffe9000308947 */ /* 0x000fea000383ffff */
[----:B------:R-:W-:Y:S05]  /*187a0*/  BRA `(.L_x_5629) ;  /* 0x0000009400207947 */ /* 0x000fea0003800000 */
.L_x_5627:
        /* <DEDUP_REMOVED lines=20> */
.L_x_5792:
        /* <DEDUP_REMOVED lines=33> */
[----:B0-----:R-:W-:-:S04]  /*18b00*/  SEL R3, R3, RZ, P5 ;  /* 0x000000ff03037207 */ /* 0x001fc80002800000 */
[----:B------:R-:W-:-:S05]  /*18b10*/  IADD3 R5, R2, R3, RZ ;  /* 0x0000000302057210 */ /* 0x000fca0007ffe0ff */
        /* <DEDUP_REMOVED lines=8> */
.L_x_5796:
        /* <DEDUP_REMOVED lines=39> */
.L_x_5794:
        /* <DEDUP_REMOVED lines=12> */
.L_x_5797:
        /* <DEDUP_REMOVED lines=16> */
[----:B0-----:R-:W-:Y:S01]  /*18fd0*/  MOV R2, RZ ;  /* 0x000000ff00027202 */ /* 0x001fe20000000f00 */
        /* <DEDUP_REMOVED lines=46> */
.L_x_5798:
[----:B-1----:R-:W1:Y:S02]  /*192c0*/  LDC.64 R2, c[0x0][0xd90] ;  /* 0x00036400ff027b82 */ /* 0x002e640000000a00 */
[----:B-1----:R-:W-:-:S05]  /*192d0*/  IMAD.WIDE R2, R14, 0x4, R2 ;  /* 0x000000040e027825 */ /* 0x002fca00078e0202 */
[----:B0-----:R0:W2:Y:S02]  /*192e0*/  LDG.E R7, desc[UR40][R2.64] ;  /* 0x0000002802077981 */ /* 0x0010a4000c1e1900 */
[----:B0-----:R-:W-:Y:S01]  /*192f0*/  MOV R2, RZ ;  /* 0x000000ff00027202 */ /* 0x001fe20000000f00 */
        /* <DEDUP_REMOVED lines=57> */
.L_x_5799:
[----:B01----:R-:W-:-:S05]  /*19690*/  LOP3.LUT R3, RZ, R2, RZ, 0x33, !PT ;  /* 0x00000002ff037212 */ /* 0x003fca00078e33ff */
[----:B------:R-:W-:-:S05]  /*196a0*/  IMAD.IADD R2, R4, 0x1, R3 ;  /* 0x0000000104027824 */ /* 0x000fca00078e0203 */
[----:B------:R1:W-:Y:S01]  /*196b0*/  STL [R1+0x4], R2 ;  /* 0x0000040201007387 */ /* 0x0003e20000100800 */
[----:B------:R-:W-:Y:S05]  /*196c0*/  BRA `(.L_x_5800) ;  /* 0x0000000000107947 */ /* 0x000fea0003800000 */
.L_x_5795:
[----:B------:R-:W-:Y:S01]  /*196d0*/  IMAD.U32 R2, RZ, RZ, UR6 ;  /* 0x00000006ff027e24 */ /* 0x000fe2000f8e00ff */
[----:B------:R0:W-:Y:S04]  /*196e0*/  STL [R1+0x4], RZ ;  /* 0x000004ff01007387 */ /* 0x0001e80000100800 */
[----:B------:R0:W-:Y:S04]  /*196f0*/  STL [R1+0x8], RZ ;  /* 0x000008ff01007387 */ /* 0x0001e80000100800 */
[----:B------:R0:W-:Y:S02]  /*19700*/  STL [R1], R2 ;  /* 0x0000000201007387 */ /* 0x0001e40000100800 */
.L_x_5800:
        /* <DEDUP_REMOVED lines=10> */
.L_x_5793:
[----:B--2---:R-:W2:Y:S01]  /*197b0*/  LDL R0, [R1+0xc] ;  /* 0x00000c0001007983 */ /* 0x004ea20000100800 */
[----:B------:R-:W-:Y:S01]  /*197c0*/  ULDC UR4, c[0x0][0xd3c] ;  /* 0x00034f0000047ab9 */ /* 0x000fe20000000800 */
[----:B------:R-:W-:Y:S02]  /*197d0*/  MOV R19, RZ ;  /* 0x000000ff00137202 */ /* 0x000fe40000000f00 */
[----:B--2---:R-:W-:Y:S01]  /*197e0*/  ISETP.GE.AND P0, PT, R0, UR4, PT ;  /* 0x0000000400007c0c */ /* 0x004fe2000bf06270 */
[----:B------:R-:W-:-:S05]  /*197f0*/  IMAD.MOV.U32 R0, RZ, RZ, 0x1 ;  /* 0x00000001ff007424 */ /* 0x000fca00078e00ff */
[----:B------:R2:W-:Y:S04]  /*19800*/  STL [R1+0x1c], R0 ;  /* 0x00001c0001007387 */ /* 0x0005e80000100800 */
[----:B------:R2:W-:Y:S03]  /*19810*/  STL [R1+0x80], RZ ;  /* 0x000080ff01007387 */ /* 0x0005e60000100800 */
[----:B------:R-:W-:Y:S05]  /*19820*/  @P0 BRA `(.L_x_5801) ;  /* 0x0000008000200947 */ /* 0x000fea0003800000 */
[----:B------:R-:W4:Y:S01]  /*19830*/  S2UR UR5, SR_CgaCtaId ;  /* 0x00000000000579c3 */ /* 0x000f220000008800 */
[C---:B--2---:R-:W-:Y:S01]  /*19840*/  IMAD.SHL.U32 R0, R6.reuse, 0x8, RZ ;  /* 0x0000000806007824 */ /* 0x044fe200078e00ff */
[----:B------:R-:W-:Y:S01]  /*19850*/  LOP3.LUT R4, R6, 0x7f, RZ, 0xc0, !PT ;  /* 0x0000007f06047812 */ /* 0x000fe200078ec0ff */
[----:B------:R-:W-:Y:S01]  /*19860*/  UMOV UR4, 0x400 ;  /* 0x0000040000047882 */ /* 0x000fe20000000000 */
[----:B------:R-:W-:Y:S01]  /*19870*/  BSSY B8, `(.L_x_5801) ;  /* 0x0000803000087945 */ /* 0x000fe20003800000 */
[----:B------:R-:W-:Y:S01]  /*19880*/  IMAD.MOV.U32 R19, RZ, RZ, RZ ;  /* 0x000000ffff137224 */ /* 0x000fe200078e00ff */
[----:B------:R-:W-:Y:S01]  /*19890*/  LOP3.LUT R3, R0, 0x1f8, RZ, 0xc0, !PT ;  /* 0x000001f800037812 */ /* 0x000fe200078ec0ff */
[----:B01----:R-:W-:Y:S01]  /*198a0*/  IMAD.SHL.U32 R2, R4, 0x8, RZ ;  /* 0x0000000804027824 */ /* 0x003fe200078e00ff */
        /* <DEDUP_REMOVED lines=10> */
[----:B----4-:R-:W-:-:S06]  /*19950*/  ULEA UR4, UR5, UR4, 0x18 ;  /* 0x0000000405047291 */ /* 0x010fcc000f8ec03f */
        /* <DEDUP_REMOVED lines=8> */
[C---:B-1----:R-:W-:Y:S02]  /*199e0*/  LOP3.LUT R2, R0.reuse, 0x80, RZ, 0xfc, !PT ;  /* 0x0000008000027812 */ /* 0x042fe400078efcff */
[----:B------:R-:W-:-:S07]  /*199f0*/  LOP3.LUT R0, R0, 0xc0, RZ, 0xfc, !PT ;  /* 0x000000c000007812 */ /* 0x000fce00078efcff */
.L_x_5951:
[----:B--2---:R-:W2:Y:S01]  /*19a00*/  LDL R0, [R1+0xc] ;  /* 0x00000c0001007983 */ /* 0x004ea20000100800 */
[----:B-1----:R-:W2:Y:S01]  /*19a10*/  LDC.64 R2, c[0x0][0xd88] ;  /* 0x00036200ff027b82 */ /* 0x002ea20000000a00 */
[----:B------:R-:W-:Y:S05]  /*19a20*/  YIELD ;  /* 0x0000000000007946 */ /* 0x000fea0003800000 */
[----:B------:R-:W-:Y:S01]  /*19a30*/  ULDC.64 UR4, c[0x0][0xb20] ;  /* 0x0002c80000047ab9 */ /* 0x000fe20000000a00 */
[----:B---3--:R-:W-:Y:S02]  /*19a40*/  CS2R R8, SRZ ;  /* 0x0000000000087805 */ /* 0x008fe4000001ff00 */
[----:B------:R-:W-:Y:S01]  /*19a50*/  ISETP.NE.U32.AND P0, PT, RZ, UR4, PT ;  /* 0x00000004ff007c0c */ /* 0x000fe2000bf05070 */
[----:B------:R-:W-:Y:S01]  /*19a60*/  ULDC.64 UR10, c[0x0][0xb10] ;  /* 0x0002c400000a7ab9 */ /* 0x000fe20000000a00 */
[----:B------:R-:W-:Y:S01]  /*19a70*/  ULDC.64 UR8, c[0x0][0xb08] ;  /* 0x0002c20000087ab9 */ /* 0x000fe20000000a00 */
[----:B------:R-:W-:Y:S01]  /*19a80*/  ULDC.64 UR6, c[0x0][0xb00] ;  /* 0x0002c00000067ab9 */ /* 0x000fe20000000a00 */
[----:B--2---:R-:W-:-:S05]  /*19a90*/  IMAD.WIDE R2, R0, 0x4, R2 ;  /* 0x0000000400027825 */ /* 0x004fca00078e0202 */
[----:B0-----:R-:W0:Y:S01]  /*19aa0*/  LDG.E R13, desc[UR40][R2.64] ;  /* 0x00000028020d7981 */ /* 0x001e22000c1e1900 */
        /* <DEDUP_REMOVED lines=21> */
[----:B------:R-:W-:Y:S02]  /*19c00*/  IADD3.X R3, R15, UR5, RZ, P4, !PT ;  /* 0x000000050f037c10 */ /* 0x000fe4000a7fe4ff */
        /* <DEDUP_REMOVED lines=32> */
.L_x_5802:
        /* <DEDUP_REMOVED lines=17> */
.L_x_5803:
[----:B------:R-:W-:Y:S05]  /*19f20*/  @!P0 BRA `(.L_x_5804) ;  /* 0x00000000000c8947 */ /* 0x000fea0003800000 */
[----:B------:R-:W2:Y:S04]  /*19f30*/  LDG.E R8, desc[UR40][R6.64] ;  /* 0x0000002806087981 */ /* 0x000ea8000c1e1900 */
[----:B------:R-:W2:Y:S02]  /*19f40*/  LDG.E R6, desc[UR40][R6.64+0x4] ;  /* 0x0000042806067981 */ /* 0x000ea4000c1e1900 */
[----:B--2---:R-:W-:-:S07]  /*19f50*/  IMAD.IADD R8, R6, 0x1, -R8 ;  /* 0x0000000106087824 */ /* 0x004fce00078e0a08 */
.L_x_5804:
[----:B-1----:R-:W2:Y:S01]  /*19f60*/  @P1 LDG.E R2, desc[UR40][R4.64] ;  /* 0x0000002804021981 */ /* 0x002ea2000c1e1900 */
[----:B------:R-:W1:Y:S03]  /*19f70*/  LDC R3, c[0x0][0x448] ;  /* 0x00011200ff037b82 */ /* 0x000e660000000800 */
[----:B------:R-:W3:Y:S04]  /*19f80*/  LDL R6, [R1+0x4] ;  /* 0x0000040001067983 */ /* 0x000ee80000100800 */
[----:B------:R4:W2:Y:S01]  /*19f90*/  @P1 LDG.E R4, desc[UR40][R4.64+0x4] ;  /* 0x0000042804041981 */ /* 0x0008a2000c1e1900 */
[----:B-1----:R-:W-:-:S13]  /*19fa0*/  ISETP.NE.AND P0, PT, R3, 0x1, PT ;  /* 0x000000010300780c */ /* 0x002fda0003f05270 */
[----:B------:R-:W1:Y:S08]  /*19fb0*/  @P0 LDC R3, c[0x0][0x44c] ;  /* 0x00011300ff030b82 */ /* 0x000e700000000800 */
[----:B----4-:R-:W4:Y:S01]  /*19fc0*/  @P0 LDC R5, c[0x0][0x450] ;  /* 0x00011400ff050b82 */ /* 0x010f220000000800 */
[----:B-----5:R-:W-:Y:S01]  /*19fd0*/  IMAD.IADD R7, R8, 0x1, -R0 ;  /* 0x0000000108077824 */ /* 0x020fe200078e0a00 */
[----:B------:R-:W-:-:S05]  /*19fe0*/  LOP3.LUT R12, R10, 0xff, RZ, 0xc0, !PT ;  /* 0x000000ff0a0c7812 */ /* 0x000fca00078ec0ff */
[----:B------:R0:W-:Y:S01]  /*19ff0*/  STL [R1+0x84], R12 ;  /* 0x0000840c01007387 */ /* 0x0001e20000100800 */
[----:B------:R-:W-:Y:S01]  /*1a000*/  BSSY B0, `(.L_x_5805) ;  /* 0x0000032000007945 */ /* 0x000fe20003800000 */
[----:B------:R-:W-:Y:S01]  /*1a010*/  SHF.R.U32.HI R10, RZ, 0x10, R10 ;  /* 0x00000010ff0a7819 */ /* 0x000fe2000001160a */
[----:B--2---:R-:W-:Y:S02]  /*1a020*/  @P1 IMAD.IADD R11, R4, 0x1, -R2 ;  /* 0x00000001040b1824 */ /* 0x004fe400078e0a02 */
[----:B---3--:R-:W-:-:S05]  /*1a030*/  IMAD.SHL.U32 R2, R6, 0x80, RZ ;  /* 0x0000008006027824 */ /* 0x008fca00078e00ff */
[----:B------:R-:W-:-:S05]  /*1a040*/  IADD3 R2, R2, 0x7f, RZ ;  /* 0x0000007f02027810 */ /* 0x000fca0007ffe0ff */
[----:B-1----:R-:W-:-:S05]  /*1a050*/  @P0 IMAD.HI.U32 R0, R2, R3, RZ ;  /* 0x0000000302000227 */ /* 0x002fca00078e00ff */
[----:B----4-:R-:W-:Y:S01]  /*1a060*/  @P0 SHF.R.U32.HI R2, RZ, R5, R0 ;  /* 0x00000005ff020219 */ /* 0x010fe20000011600 */
[----:B------:R-:W-:-:S05]  /*1a070*/  IMAD.IADD R0, R7, 0x1, R11 ;  /* 0x0000000107007824 */ /* 0x000fca00078e020b */
[C---:B------:R-:W-:Y:S01]  /*1a080*/  IADD3 R21, R0.reuse, 0x60, -R14 ;  /* 0x0000006000157810 */ /* 0x040fe20007ffe80e */
        /* <DEDUP_REMOVED lines=9> */
[----:B------:R-:W-:Y:S01]  /*1a120*/  ISETP.GE.AND P0, PT, R6, 0x1, PT ;  /* 0x000000010600780c */ /* 0x000fe20003f06270 */
[----:B------:R-:W-:-:S12]  /*1a130*/  IMAD.MOV.U32 R0, RZ, RZ, RZ ;  /* 0x000000ffff007224 */ /* 0x000fd800078e00ff */
        /* <DEDUP_REMOVED lines=30> */
.L_x_5806:
[----:B------:R-:W-:Y:S05]  /*1a320*/  BSYNC B0 ;  /* 0x0000000000007941 */ /* 0x000fea0003800000 */
.L_x_5805:
[-C--:B------:R-:W-:Y:S01]  /*1a330*/  IMAD R2, R12, R0.reuse, RZ ;  /* 0x000000000c027224 */ /* 0x080fe200078e02ff */
[----:B------:R-:W-:Y:S04]  /*1a340*/  BSSY B0, `(.L_x_5807) ;  /* 0x0000141000007945 */ /* 0x000fe80003800000 */
[----:B------:R-:W-:-:S05]  /*1a350*/  VIADDMNMX R0, R2, R0, R6, PT ;  /* 0x0000000002007246 */ /* 0x000fca0003800106 */
[--C-:B------:R-:W-:Y:S02]  /*1a360*/  IMAD R3, R0, 0x60, -R7.reuse ;  /* 0x0000006000037824 */ /* 0x100fe400078e0a07 */
[----:B------:R-:W-:-:S03]  /*1a370*/  IMAD R0, R2, 0x60, -R7 ;  /* 0x0000006002007824 */ /* 0x000fc600078e0a07 */
[----:B------:R-:W-:Y:S02]  /*1a380*/  VIMNMX R11, R3, R11, PT ;  /* 0x0000000b030b7248 */ /* 0x000fe40003fe0100 */
[----:B------:R-:W-:-:S04]  /*1a390*/  VIMNMX R0, RZ, R0, !PT ;  /* 0x00000000ff007248 */ /* 0x000fc80007fe0100 */
        /* <DEDUP_REMOVED lines=18> */
.L_x_6033:
[----:B-1----:R-:W-:Y:S02]  /*1a4c0*/  ISETP.NE.AND P0, PT, R14, RZ, PT ;  /* 0x000000ff0e00720c */ /* 0x002fe40003f05270 */
[----:B------:R-:W-:-:S11]  /*1a4d0*/  PLOP3.LUT P6, PT, PT, PT, PT, 0x8, 0x0 ;  /* 0x000000000000781c */ /* 0x000fd60003fce170 */
[----:B------:R-:W-:Y:S05]  /*1a4e0*/  @P0 BRA `(.L_x_5810) ;  /* 0x00000000000c0947 */ /* 0x000fea0003800000 */
[----:B------:R-:W-:-:S03]  /*1a4f0*/  UMOV UR4, 0xffffffff ;  /* 0xffffffff00047882 */ /* 0x000fc60000000000 */
[----:B------:R-:W-:Y:S05]  /*1a500*/  BRA.DIV UR4, `(.L_x_5811) ;  /* 0x0000009204147947 */ /* 0x000fea000b800000 */
[----:B------:R-:W-:-:S13]  /*1a510*/  ELECT P6, URZ, PT ;  /* 0x00000000003f782f */ /* 0x000fda00038c0000 */
.L_x_5810:
        /* <DEDUP_REMOVED lines=9> */
.L_x_6036:
[----:B------:R-:W-:Y:S05]  /*1a5b0*/  BSYNC B1 ;  /* 0x0000000000017941 */ /* 0x000fea0003800000 */
.L_x_5812:
        /* <DEDUP_REMOVED lines=12> */
.L_x_6037:
[----:B------:R-:W-:Y:S05]  /*1a680*/  BSYNC B2 ;  /* 0x0000000000027941 */ /* 0x000fea0003800000 */
.L_x_5816:
[----:B------:R-:W-:Y:S04]  /*1a690*/  BSSY B2, `(.L_x_5818) ;  /* 0x0000009000027945 */ /* 0x000fe80003800000 */
[----:B------:R-:W-:Y:S05]  /*1a6a0*/  @P1 BRA `(.L_x_5819) ;  /* 0x00000000001c1947 */ /* 0x000fea0003800000 */
[----:B------:R-:W1:Y:S01]  /*1a6b0*/  S2R R5, SR_TID.X ;  /* 0x0000000000057919 */ /* 0x000e620000002100 */
[----:B------:R-:W-:-:S04]  /*1a6c0*/  MOV R4, 0x3000 ;  /* 0x0000300000047802 */ /* 0x000fc80000000f00 */
[----:B------:R2:W-:Y:S01]  /*1a6d0*/  SYNCS.ARRIVE.TRANS64 RZ, [R3+URZ+0x32490], R4 ;  /* 0x0324900403ff79a7 */ /* 0x0005e2000800003f */
[----:B-1----:R-:W-:-:S04]  /*1a6e0*/  LOP3.LUT R5, R5, 0x1f, RZ, 0xc0, !PT ;  /* 0x0000001f05057812 */ /* 0x002fc800078ec0ff */
[----:B------:R-:W-:-:S13]  /*1a6f0*/  ISETP.NE.AND P0, PT, R5, RZ, PT ;  /* 0x000000ff0500720c */ /* 0x000fda0003f05270 */
[----:B--2---:R-:W-:Y:S05]  /*1a700*/  @!P0 BRA `(.L_x_5819) ;  /* 0x0000000000048947 */ /* 0x004fea0003800000 */
[----:B------:R-:W-:Y:S01]  /*1a710*/  BPT.TRAP 0x1 ;  /* 0x000000040000795c */ /* 0x000fe20000300000 */
.L_x_5819:
[----:B------:R-:W-:Y:S05]  /*1a720*/  BSYNC B2 ;  /* 0x0000000000027941 */ /* 0x000fea0003800000 */
.L_x_5818:
        /* <DEDUP_REMOVED lines=13> */
.L_x_5820:
        /* <DEDUP_REMOVED lines=13> */
.L_x_6038:
[----:B------:R-:W-:Y:S05]  /*1a8d0*/  BSYNC B2 ;  /* 0x0000000000027941 */ /* 0x000fea0003800000 */
.L_x_5821:
        /* <DEDUP_REMOVED lines=11> */
.L_x_5824:
[----:B------:R-:W-:Y:S05]  /*1a990*/  BSYNC B2 ;  /* 0x0000000000027941 */ /* 0x000fea0003800000 */
.L_x_5823:
        /* <DEDUP_REMOVED lines=10> */
.L_x_5825:
        /* <DEDUP_REMOVED lines=15> */
.L_x_5826:
        /* <DEDUP_REMOVED lines=15> */
.L_x_5827:
        /* <DEDUP_REMOVED lines=15> */
.L_x_5828:
        /* <DEDUP_REMOVED lines=10> */
.L_x_5815:
[----:B------:R-:W-:Y:S05]  /*1adb0*/  BSYNC B1 ;  /* 0x0000000000017941 */ /* 0x000fea0003800000 */
.L_x_5814:
        /* <DEDUP_REMOVED lines=13> */
.L_x_5844:
        /* <DEDUP_REMOVED lines=13> */
.L_x_6039:
[----:B------:R-:W-:Y:S05]  /*1af60*/  BSYNC B2 ;  /* 0x0000000000027941 */ /* 0x000fea0003800000 */
.L_x_5831:
        /* <DEDUP_REMOVED lines=9> */
.L_x_5834:
[----:B------:R-:W-:Y:S05]  /*1b000*/  BSYNC B2 ;  /* 0x0000000000027941 */ /* 0x000fea0003800000 */
.L_x_5833:
        /* <DEDUP_REMOVED lines=12> */
.L_x_5835:
        /* <DEDUP_REMOVED lines=13> */
.L_x_6040:
[----:B------:R-:W-:Y:S05]  /*1b1a0*/  BSYNC B2 ;  /* 0x0000000000027941 */ /* 0x000fea0003800000 */
.L_x_5836:
[----:B------:R-:W-:Y:S01]  /*1b1b0*/  BSSY B2, `(.L_x_5838) ;  /* 0x000000b000027945 */ /* 0x000fe20003800000 */
[----:B------:R-:W-:Y:S01]  /*1b1c0*/  MOV R12, 0x0 ;  /* 0x00000000000c7802 */ /* 0x000fe20000000f00 */
[----:B------:R-:W-:Y:S02]  /*1b1d0*/  IMAD.MOV.U32 R13, RZ, RZ, 0x12f00000 ;  /* 0x12f00000ff0d7424 */ /* 0x000fe400078e00ff */
[----:B------:R-:W-:Y:S05]  /*1b1e0*/  @P2 BRA `(.L_x_5839) ;  /* 0x00000000001c2947 */ /* 0x000fea0003800000 */
[----:B------:R-:W2:Y:S01]  /*1b1f0*/  S2R R6, SR_TID.X ;  /* 0x0000000000067919 */ /* 0x000ea20000002100 */
[----:B01----:R-:W-:-:S04]  /*1b200*/  IMAD.MOV.U32 R5, RZ, RZ, 0xc000 ;  /* 0x0000c000ff057424 */ /* 0x003fc800078e00ff */
[----:B------:R3:W-:Y:S01]  /*1b210*/  SYNCS.ARRIVE.TRANS64 RZ, [R4+URZ+0x324b0], R5 ;  /* 0x0324b00504ff79a7 */ /* 0x0007e2000800003f */
[----:B--2---:R-:W-:-:S04]  /*1b220*/  LOP3.LUT R6, R6, 0x1f, RZ, 0xc0, !PT ;  /* 0x0000001f06067812 */ /* 0x004fc800078ec0ff */
[----:B------:R-:W-:-:S13]  /*1b230*/  ISETP.NE.AND P1, PT, R6, RZ, PT ;  /* 0x000000ff0600720c */ /* 0x000fda0003f25270 */
[----:B---3--:R-:W-:Y:S05]  /*1b240*/  @!P1 BRA `(.L_x_5839) ;  /* 0x0000000000049947 */ /* 0x008fea0003800000 */
[----:B------:R-:W-:Y:S01]  /*1b250*/  BPT.TRAP 0x1 ;  /* 0x000000040000795c */ /* 0x000fe20000300000 */
.L_x_5839:
[----:B------:R-:W-:Y:S05]  /*1b260*/  BSYNC B2 ;  /* 0x0000000000027941 */ /* 0x000fea0003800000 */
.L_x_5838:
        /* <DEDUP_REMOVED lines=10> */
.L_x_5840:
        /* <DEDUP_REMOVED lines=15> */
.L_x_5841:
        /* <DEDUP_REMOVED lines=15> */
.L_x_5842:
        /* <DEDUP_REMOVED lines=15> */
.L_x_5843:
        /* <DEDUP_REMOVED lines=10> */
.L_x_5830:
[----:B------:R-:W-:Y:S05]  /*1b680*/  BSYNC B1 ;  /* 0x0000000000017941 */ /* 0x000fea0003800000 */
.L_x_5829:
        /* <DEDUP_REMOVED lines=12> */
.L_x_5808:
[----:B------:R-:W-:Y:S05]  /*1b750*/  BSYNC B0 ;  /* 0x0000000000007941 */ /* 0x000fea0003800000 */
.L_x_5807:
        /* <DEDUP_REMOVED lines=49> */
.L_x_5846:
[----:B------:R-:W-:Y:S05]  /*1ba70*/  BSYNC B0 ;  /* 0x0000000000007941 */ /* 0x000fea0003800000 */
.L_x_5845:
        /* <DEDUP_REMOVED lines=16> */
[----:B------:R-:W0:Y:S08]  /*1bb80*/  FLO.U32 R0, UR4 ;  /* 0x0000000400007d00 */ /* 0x000e3000080e0000 */
[----:B------:R-:W1:Y:S01]  /*1bb90*/  POPC R2, UR4 ;  /* 0x0000000400027d09 */ /* 0x000e620008000000 */
[----:B0-----:R-:W-:-:S13]  /*1bba0*/  ISETP.EQ.U32.AND P0, PT, R0, R3, PT ;  /* 0x000000030000720c */ /* 0x001fda0003f02070 */
[----:B-1----:R-:W2:Y:S01]  /*1bbb0*/  @P0 ATOMG.E.ADD.STRONG.GPU PT, R5, desc[UR40][R4.64], R2 ;  /* 0x00000002040509a8 */ /* 0x002ea200081ee1e8 */
[----:B------:R-:W0:Y:S02]  /*1bbc0*/  S2R R3, SR_LTMASK ;  /* 0x0000000000037919 */ /* 0x000e240000003900 */
[----:B0-----:R-:W-:-:S06]  /*1bbd0*/  LOP3.LUT R3, R3, UR4, RZ, 0xc0, !PT ;  /* 0x0000000403037c12 */ /* 0x001fcc000f8ec0ff */
[----:B------:R-:W0:Y:S01]  /*1bbe0*/  POPC R3, R3 ;  /* 0x0000000300037309 */ /* 0x000e220000000000 */
[----:B--2---:R-:W0:Y:S02]  /*1bbf0*/  SHFL.IDX PT, R0, R5, R0, 0x1f ;  /* 0x00001f0005007589 */ /* 0x004e2400000e0000 */
[----:B0-----:R-:W-:-:S05]  /*1bc00*/  IADD3 R0, R0, UR37, R3 ;  /* 0x0000002500007c10 */ /* 0x001fca000fffe003 */
[----:B------:R0:W-:Y:S01]  /*1bc10*/  STL [R1], R0 ;  /* 0x0000000001007387 */ /* 0x0001e20000100800 */
[----:B------:R-:W-:Y:S05]  /*1bc20*/  BRA `(.L_x_5849) ;  /* 0x00000048009c7947 */ /* 0x000fea0003800000 */
.L_x_5848:
[----:B------:R-:W-:Y:S01]  /*1bc30*/  IADD3 R0, R18, 0x1c400, RZ ;  /* 0x0001c40012007810 */ /* 0x000fe20007ffe0ff */
[----:B------:R-:W-:Y:S03]  /*1bc40*/  BSSY B6, `(.L_x_5850) ;  /* 0x0000013000067945 */ /* 0x000fe60003800000 */
        /* <DEDUP_REMOVED lines=18> */
.L_x_5851:
[----:B------:R-:W-:Y:S05]  /*1bd70*/  BSYNC B6 ;  /* 0x0000000000067941 */ /* 0x000fea0003800000 */
.L_x_5850:
        /* <DEDUP_REMOVED lines=20> */
.L_x_5854:
        /* <DEDUP_REMOVED lines=16> */
.L_x_5853:
[----:B------:R-:W-:Y:S05]  /*1bfc0*/  BSYNC B6 ;  /* 0x0000000000067941 */ /* 0x000fea0003800000 */
.L_x_5852:
        /* <DEDUP_REMOVED lines=24> */
.L_x_6043:
        /* <DEDUP_REMOVED lines=11> */
.L_x_6046:
        /* <DEDUP_REMOVED lines=24> */
.L_x_5858:
[----:B-1----:R-:W2:Y:S01]  /*1c380*/  LDL R2, [R1+0x1c] ;  /* 0x00001c0001027983 */ /* 0x002ea20000100800 */
[----:B0-----:R-:W-:Y:S01]  /*1c390*/  IMAD R0, R19, 0x8, R18 ;  /* 0x0000000813007824 */ /* 0x001fe200078e0212 */
[----:B--2---:R-:W-:-:S04]  /*1c3a0*/  SHF.L.U32 R2, R2, 0x1f, RZ ;  /* 0x0000001f02027819 */ /* 0x004fc800000006ff */
[----:B------:R-:W0:Y:S02]  /*1c3b0*/  SYNCS.PHASECHK.TRANS64.TRYWAIT P0, [R0+URZ+0x32440], R2 ;  /* 0x03244002000075a7 */ /* 0x000e24000800017f */
[----:B0-----:R-:W-:Y:S05]  /*1c3c0*/  @!P0 BRA `(.L_x_5859) ;  /* 0x00000074003c8947 */ /* 0x001fea0003800000 */
.L_x_6047:
        /* <DEDUP_REMOVED lines=11> */
.L_x_5860:
        /* <DEDUP_REMOVED lines=24> */
.L_x_5856:
        /* <DEDUP_REMOVED lines=22> */
[----:B------:R-:W-:Y:S01]  /*1c760*/  IMAD.U32 R4, RZ, RZ, UR4 ;  /* 0x00000004ff047e24 */ /* 0x000fe2000f8e00ff */
[----:B------:R-:W-:Y:S01]  /*1c770*/  MOV R6, UR6 ;  /* 0x0000000600067c02 */ /* 0x000fe20008000f00 */
[----:B0-----:R-:W0:Y:S01]  /*1c780*/  LDC.64 R2, c[0x4][R2] ;  /* 0x0100000002027b82 */ /* 0x001e220000000a00 */
        /* <DEDUP_REMOVED lines=9> */
.L_x_5862:
[----:B------:R-:W-:Y:S05]  /*1c820*/  BSYNC B6 ;  /* 0x0000000000067941 */ /* 0x000fea0003800000 */
.L_x_5861:
[----:B------:R-:W2:Y:S01]  /*1c830*/  LDL R10, [R1+0x4] ;  /* 0x00000400010a7983 */ /* 0x000ea20000100800 */
        /* <DEDUP_REMOVED lines=83> */
[----:B------:R-:W-:Y:S04]  /*1cd70*/  SHFL.IDX PT, R6, R2, 0x2, 0x181f ;  /* 0x00581f0002067f89 */ /* 0x000fe800000e0000 */
[----:B0-----:R-:W0:Y:S04]  /*1cd80*/  SHFL.IDX PT, R4, R3, 0x2, 0x181f ;  /* 0x00581f0003047f89 */ /* 0x001e2800000e0000 */
[----:B------:R1:W-:Y:S02]  /*1cd90*/  STL [R1+0x60], R11 ;  /* 0x0000600b01007387 */ /* 0x0003e40000100800 */
[----:B-1----:R-:W-:-:S04]  /*1cda0*/  IADD3 R11, R10, 0x20, RZ ;  /* 0x000000200a0b7810 */ /* 0x002fc80007ffe0ff */
[----:B------:R-:W-:-:S13]  /*1cdb0*/  ISETP.GE.AND P1, PT, R11, R0, PT ;  /* 0x000000000b00720c */ /* 0x000fda0003f26270 */
[----:B0-----:R-:W-:-:S05]  /*1cdc0*/  @!P1 LEA R5, P2, R9, R4, 0x1 ;  /* 0x0000000409059211 */ /* 0x001fca00078408ff */
[----:B------:R-:W-:-:S05]  /*1cdd0*/  @!P1 IMAD.X R4, RZ, RZ, R6, P2 ;  /* 0x000000ffff049224 */ /* 0x000fca00010e0606 */
        /* <DEDUP_REMOVED lines=51> */
.L_x_6064:
        /* <DEDUP_REMOVED lines=12> */
.L_x_5864:
        /* <DEDUP_REMOVED lines=25> */
[----:B------:R-:W-:Y:S01]  /*1d360*/  IMAD.U32 R4, RZ, RZ, UR6 ;  /* 0x00000006ff047e24 */ /* 0x000fe2000f8e00ff */
[----:B------:R-:W-:Y:S01]  /*1d370*/  MOV R8, 0x70 ;  /* 0x0000007000087802 */ /* 0x000fe20000000f00 */
[----:B------:R-:W0:Y:S01]  /*1d380*/  LDC.64 R2, c[0x4][R2] ;  /* 0x0100000002027b82 */ /* 0x000e220000000a00 */
[----:B------:R-:W-:Y:S02]  /*1d390*/  IMAD.U32 R5, RZ, RZ, UR7 ;  /* 0x00000007ff057e24 */ /* 0x000fe4000f8e00ff */
[----:B------:R-:W-:Y:S02]  /*1d3a0*/  IMAD.U32 R6, RZ, RZ, UR8 ;  /* 0x00000008ff067e24 */ /* 0x000fe4000f8e00ff */
[----:B------:R-:W-:-:S02]  /*1d3b0*/  IMAD.U32 R7, RZ, RZ, UR9 ;  /* 0x00000009ff077e24 */ /* 0x000fc4000f8e00ff */
[----:B------:R-:W-:Y:S02]  /*1d3c0*/  IMAD.U32 R10, RZ, RZ, UR4 ;  /* 0x00000004ff0a7e24 */ /* 0x000fe4000f8e00ff */
[----:B------:R-:W-:Y:S02]  /*1d3d0*/  IMAD.U32 R11, RZ, RZ, UR5 ;  /* 0x00000005ff0b7e24 */ /* 0x000fe4000f8e00ff */
[----:B------:R-:W-:Y:S02]  /*1d3e0*/  IMAD.MOV.U32 R12, RZ, RZ, 0x1 ;  /* 0x00000001ff0c7424 */ /* 0x000fe400078e00ff */
[----:B------:R-:W-:-:S07]  /*1d3f0*/  IMAD.MOV.U32 R13, RZ, RZ, RZ ;  /* 0x000000ffff0d7224 */ /* 0x000fce00078e00ff */
[----:B------:R-:W-:-:S07]  /*1d400*/  LEPC R20, `(.L_x_5866) ;  /* 0x000000001014794e */ /* 0x000fce0000000000 */
[----:B0-----:R-:W-:Y:S05]  /*1d410*/  CALL.ABS.NOINC R2 ;  /* 0x0000000002007343 */ /* 0x001fea0003c00000 */
.L_x_5866:
[----:B------:R-:W-:Y:S05]  /*1d420*/  BSYNC B6 ;  /* 0x0000000000067941 */ /* 0x000fea0003800000 */
.L_x_5865:
        /* <DEDUP_REMOVED lines=151> */
.L_x_6082:
[----:B--2---:R-:W2:Y:S01]  /*1dda0*/  LDL.LU R2, [R1+0x7c] ;  /* 0x00007c0001027983 */ /* 0x004ea20000300800 */
[----:B------:R-:W-:Y:S01]  /*1ddb0*/  BSSY B0, `(.L_x_5868) ;  /* 0x000000d000007945 */ /* 0x000fe20003800000 */
[----:B--2---:R-:W-:-:S13]  /*1ddc0*/  ISETP.GE.AND P4, PT, R2, R3, PT ;  /* 0x000000030200720c */ /* 0x004fda0003f86270 */
[----:B------:R-:W-:Y:S05]  /*1ddd0*/  @P4 BRA `(.L_x_5869) ;  /* 0x0000000000284947 */ /* 0x000fea0003800000 */
[----:B0-----:R-:W2:Y:S01]  /*1dde0*/  LDL R4, [R1+0x18] ;  /* 0x0000180001047983 */ /* 0x001ea20000100800 */
        /* <DEDUP_REMOVED lines=9> */
.L_x_5869:
[----:B------:R-:W-:Y:S05]  /*1de80*/  BSYNC B0 ;  /* 0x0000000000007941 */ /* 0x000fea0003800000 */
.L_x_5868:
[----:B------:R-:W-:Y:S01]  /*1de90*/  NOP ;  /* 0x0000000000007918 */ /* 0x000fe20000000000 */
[----:B------:R-:W-:-:S13]  /*1dea0*/  PLOP3.LUT P0, PT, PT, PT, PT, 0x80, 0x0 ;  /* 0x000000000000781c */ /* 0x000fda0003f0f070 */
.L_x_5870:
        /* <DEDUP_REMOVED lines=10> */
[----:B------:R-:W-:-:S04]  /*1df50*/  LOP3.LUT R0, R0, 0xfffffffe, RZ, 0xc0, !PT ;  /* 0xfffffffe00007812 */ /* 0x000fc800078ec0ff */
[----:B------:R-:W-:-:S04]  /*1df60*/  IADD3 R0, R2, -R0, RZ ;  /* 0x8000000002007210 */ /* 0x000fc80007ffe0ff */
[----:B------:R-:W-:Y:S01]  /*1df70*/  SHF.L.U32 R0, R0, 0x1f, RZ ;  /* 0x0000001f00007819 */ /* 0x000fe200000006ff */
[----:B------:R-:W-:Y:S01]  /*1df80*/  NOP ;  /* 0x0000000000007918 */ /* 0x000fe20000000000 */
[----:B------:R1:W-:Y:S01]  /*1df90*/  SYNCS.ARRIVE.TRANS64.A1T0 RZ, [R18+URZ+0x32410], RZ ;  /* 0x032410ff12ff79a7 */ /* 0x0003e2000810003f */
[----:B------:R-:W-:Y:S01]  /*1dfa0*/  BSSY B0, `(.L_x_5871) ;  /* 0x0000003000007945 */ /* 0x000fe20003800000 */
[----:B------:R-:W2:Y:S03]  /*1dfb0*/  SYNCS.PHASECHK.TRANS64.TRYWAIT P0, [R18+URZ+0x32420], R0 ;  /* 0x03242000120075a7 */ /* 0x000ea6000800017f */
[----:B-12---:R-:W-:Y:S05]  /*1dfc0*/  @!P0 BRA `(.L_x_5872) ;  /* 0x0000007000988947 */ /* 0x006fea0003800000 */
.L_x_6083:
[----:B------:R-:W-:Y:S05]  /*1dfd0*/  BSYNC B0 ;  /* 0x0000000000007941 */ /* 0x000fea0003800000 */
.L_x_5871:
[----:B------:R-:W2:Y:S01]  /*1dfe0*/  LDL R2, [R1+0x10] ;  /* 0x0000100001027983 */ /* 0x000ea20000100800 */
[----:B------:R-:W-:Y:S01]  /*1dff0*/  BSSY B0, `(.L_x_5873) ;  /* 0x000005a000007945 */ /* 0x000fe20003800000 */
[----:B--2---:R-:W-:-:S13]  /*1e000*/  LOP3.LUT P0, RZ, R2, 0x1, RZ, 0xc0, !PT ;  /* 0x0000000102ff7812 */ /* 0x004fda000780c0ff */
[----:B------:R-:W-:Y:S05]  /*1e010*/  @!P0 BRA `(.L_x_5874) ;  /* 0x00000004005c8947 */ /* 0x000fea0003800000 */
[----:B0-----:R-:W1:Y:S01]  /*1e020*/  LDL R4, [R1+0x1c] ;  /* 0x00001c0001047983 */ /* 0x001e620000100800 */
[----:B------:R-:W-:Y:S01]  /*1e030*/  IMAD R2, R19, 0x8, R18 ;  /* 0x0000000813027824 */ /* 0x000fe200078e0212 */
[----:B------:R-:W-:Y:S01]  /*1e040*/  BSSY B1, `(.L_x_5875) ;  /* 0x0000007000017945 */ /* 0x000fe20003800000 */
[----:B------:R-:W0:Y:S02]  /*1e050*/  S2R R3, SR_TID.X ;  /* 0x0000000000037919 */ /* 0x000e240000002100 */
[----:B0-----:R-:W-:-:S04]  /*1e060*/  LOP3.LUT R3, R3, 0x7f, RZ, 0xc0, !PT ;  /* 0x0000007f03037812 */ /* 0x001fc800078ec0ff */
[----:B------:R-:W-:Y:S02]  /*1e070*/  ISETP.NE.AND P1, PT, R3, RZ, PT ;  /* 0x000000ff0300720c */ /* 0x000fe40003f25270 */
[----:B-1----:R-:W-:-:S04]  /*1e080*/  SHF.L.U32 R0, R4, 0x1f, RZ ;  /* 0x0000001f04007819 */ /* 0x002fc800000006ff */
[----:B------:R-:W0:Y:S02]  /*1e090*/  SYNCS.PHASECHK.TRANS64.TRYWAIT P0, [R2+URZ+0x32460], R0 ;  /* 0x03246000020075a7 */ /* 0x000e24000800017f */
[----:B0-----:R-:W-:Y:S05]  /*1e0a0*/  @!P0 BRA `(.L_x_5876) ;  /* 0x0000007000748947 */ /* 0x001fea0003800000 */
.L_x_6084:
[----:B------:R-:W-:Y:S05]  /*1e0b0*/  BSYNC B1 ;  /* 0x0000000000017941 */ /* 0x000fea0003800000 */
.L_x_5875:
        /* <DEDUP_REMOVED lines=9> */
.L_x_5878:
[----:B------:R-:W-:Y:S05]  /*1e150*/  BSYNC B1 ;  /* 0x0000000000017941 */ /* 0x000fea0003800000 */
.L_x_5877:
        /* <DEDUP_REMOVED lines=12> */
.L_x_5879:
        /* <DEDUP_REMOVED lines=15> */
.L_x_5880:
        /* <DEDUP_REMOVED lines=15> */
.L_x_5881:
        /* <DEDUP_REMOVED lines=15> */
.L_x_5882:
        /* <DEDUP_REMOVED lines=10> */
.L_x_5874:
[----:B------:R-:W-:Y:S05]  /*1e590*/  BSYNC B0 ;  /* 0x0000000000007941 */ /* 0x000fea0003800000 */
.L_x_5873:
[----:B0-----:R-:W1:Y:S04]  /*1e5a0*/  LDL R4, [R1+0x50] ;  /* 0x0000500001047983 */ /* 0x001e680000100800 */
[----:B------:R-:W2:Y:S01]  /*1e5b0*/  LDL R5, [R1+0x2c] ;  /* 0x00002c0001057983 */ /* 0x000ea20000100800 */
[----:B------:R-:W-:Y:S01]  /*1e5c0*/  BSSY B0, `(.L_x_5883) ;  /* 0x00001f3000007945 */ /* 0x000fe20003800000 */
[----:B-1----:R-:W-:-:S05]  /*1e5d0*/  VIADD R0, R4, 0xfffffffe ;  /* 0xfffffffe04007836 */ /* 0x002fca0000000000 */
[----:B--2---:R-:W-:-:S13]  /*1e5e0*/  ISETP.GE.AND P0, PT, R0, R5, PT ;  /* 0x000000050000720c */ /* 0x004fda0003f06270 */
[----:B------:R-:W-:Y:S05]  /*1e5f0*/  @!P0 BRA `(.L_x_5884) ;  /* 0x0000001c00bc8947 */ /* 0x000fea0003800000 */
[----:B------:R-:W2:Y:S04]  /*1e600*/  LDL.LU R7, [R1+0x84] ;  /* 0x0000840001077983 */ /* 0x000ea80000300800 */
[----:B---3--:R-:W3:Y:S04]  /*1e610*/  LDL.LU R6, [R1+0x4c] ;  /* 0x00004c0001067983 */ /* 0x008ee80000300800 */
        /* <DEDUP_REMOVED lines=46> */
.L_x_5889:
        /* <DEDUP_REMOVED lines=8> */
.L_x_6085:
[----:B------:R-:W-:Y:S05]  /*1e980*/  BSYNC B3 ;  /* 0x0000000000037941 */ /* 0x000fea0003800000 */
.L_x_5890:
        /* <DEDUP_REMOVED lines=9> */
.L_x_5893:
[----:B------:R-:W-:Y:S05]  /*1ea20*/  BSYNC B3 ;  /* 0x0000000000037941 */ /* 0x000fea0003800000 */
.L_x_5892:
        /* <DEDUP_REMOVED lines=10> */
[----:B--2---:R-:W-:Y:S01]  /*1ead0*/  IMAD R0, R0, 0x60, R5 ;  /* 0x0000006000007824 */ /* 0x004fe200078e0205 */
[----:B------:R-:W-:-:S10]  /*1eae0*/  IADD3 R5, R2, 0x32430, RZ ;  /* 0x0003243002057810 */ /* 0x000fd40007ffe0ff */
.L_x_5894:
        /* <DEDUP_REMOVED lines=13> */
.L_x_6086:
[----:B------:R-:W-:Y:S05]  /*1ebc0*/  BSYNC B3 ;  /* 0x0000000000037941 */ /* 0x000fea0003800000 */
.L_x_5895:
        /* <DEDUP_REMOVED lines=11> */
.L_x_5898:
[----:B------:R-:W-:Y:S05]  /*1ec80*/  BSYNC B3 ;  /* 0x0000000000037941 */ /* 0x000fea0003800000 */
.L_x_5897:
        /* <DEDUP_REMOVED lines=9> */
.L_x_5899:
        /* <DEDUP_REMOVED lines=15> */
.L_x_5900:
        /* <DEDUP_REMOVED lines=15> */
.L_x_5901:
        /* <DEDUP_REMOVED lines=15> */
.L_x_5902:
        /* <DEDUP_REMOVED lines=10> */
.L_x_5888:
[----:B------:R-:W-:Y:S05]  /*1f090*/  BSYNC B1 ;  /* 0x0000000000017941 */ /* 0x000fea0003800000 */
.L_x_5887:
[----:B------:R-:W2:Y:S02]  /*1f0a0*/  LDL.LU R5, [R1+0x50] ;  /* 0x0000500001057983 */ /* 0x000ea40000300800 */
[----:B--2---:R-:W-:-:S07]  /*1f0b0*/  VIADD R0, R5, 0xfffffffd ;  /* 0xfffffffd05007836 */ /* 0x004fce0000000000 */
.L_x_5886:
[----:B------:R-:W-:Y:S05]  /*1f0c0*/  BSYNC B2 ;  /* 0x0000000000027941 */ /* 0x000fea0003800000 */
.L_x_5885:
[----:B------:R-:W-:Y:S01]  /*1f0d0*/  VIADD R8, R8, 0xfffffffe ;  /* 0xfffffffe08087836 */ /* 0x000fe20000000000 */
[----:B------:R-:W-:-:S04]  /*1f0e0*/  LOP3.LUT R4, RZ, R4, RZ, 0x33, !PT ;  /* 0x00000004ff047212 */ /* 0x000fc800078e33ff */
[----:B------:R-:W-:-:S13]  /*1f0f0*/  ISETP.NE.AND P0, PT, R8, R4, PT ;  /* 0x000000040800720c */ /* 0x000fda0003f05270 */
[----:B------:R-:W-:Y:S05]  /*1f100*/  @!P0 BRA `(.L_x_5884) ;  /* 0x0000001000f88947 */ /* 0x000fea0003800000 */
.L_x_5935:
        /* <DEDUP_REMOVED lines=35> */
.L_x_5905:
        /* <DEDUP_REMOVED lines=8> */
.L_x_6087:
[----:B------:R-:W-:Y:S05]  /*1f3c0*/  BSYNC B2 ;  /* 0x0000000000027941 */ /* 0x000fea0003800000 */
.L_x_5906:
        /* <DEDUP_REMOVED lines=9> */
.L_x_5909:
[----:B------:R-:W-:Y:S05]  /*1f460*/  BSYNC B2 ;  /* 0x0000000000027941 */ /* 0x000fea0003800000 */
.L_x_5908:
        /* <DEDUP_REMOVED lines=12> */
.L_x_5910:
        /* <DEDUP_REMOVED lines=13> */
.L_x_6088:
[----:B------:R-:W-:Y:S05]  /*1f600*/  BSYNC B2 ;  /* 0x0000000000027941 */ /* 0x000fea0003800000 */
.L_x_5911:
        /* <DEDUP_REMOVED lines=11> */
.L_x_5914:
[----:B------:R-:W-:Y:S05]  /*1f6c0*/  BSYNC B2 ;  /* 0x0000000000027941 */ /* 0x000fea0003800000 */
.L_x_5913:
        /* <DEDUP_REMOVED lines=9> */
.L_x_5915:
        /* <DEDUP_REMOVED lines=15> */
.L_x_5916:
        /* <DEDUP_REMOVED lines=15> */
.L_x_5917:
        /* <DEDUP_REMOVED lines=15> */
.L_x_5918:
        /* <DEDUP_REMOVED lines=10> */
.L_x_5904:
[----:B------:R-:W-:Y:S05]  /*1fad0*/  BSYNC B1 ;  /* 0x0000000000017941 */ /* 0x000fea0003800000 */
.L_x_5903:
        /* <DEDUP_REMOVED lines=35> */
.L_x_5921:
        /* <DEDUP_REMOVED lines=8> */
.L_x_6089:
[----:B------:R-:W-:Y:S05]  /*1fd90*/  BSYNC B2 ;  /* 0x0000000000027941 */ /* 0x000fea0003800000 */
.L_x_5922:
        /* <DEDUP_REMOVED lines=9> */
.L_x_5925:
[----:B------:R-:W-:Y:S05]  /*1fe30*/  BSYNC B2 ;  /* 0x0000000000027941 */ /* 0x000fea0003800000 */
.L_x_5924:
        /* <DEDUP_REMOVED lines=12> */
.L_x_5926:
        /* <DEDUP_REMOVED lines=13> */
.L_x_6090:
[----:B------:R-:W-:Y:S05]  /*1ffd0*/  BSYNC B2 ;  /* 0x0000000000027941 */ /* 0x000fea0003800000 */
.L_x_5927:
[----:B------:R-:W-:Y:S01]  /*1ffe0*/  BSSY B2, `(.L_x_5929) ;  /* 0x000000b000027945 */ /* 0x000fe20003800000 */
[----:B------:R-:W-:Y:S01]  /*1fff0*/  MOV R8, 0x0 ;  /* 0x0000000000087802 */ /* 0x000fe20000000f00 */
[----:B0-----:R-:W-:Y:S02]  /*20000*/  IMAD.MOV.U32 R9, RZ, RZ, 0x14f00000 ;  /* 0x14f00000ff097424 */ /* 0x001fe400078e00ff */
[----:B------:R-:W-:Y:S05]  /*20010*/  @P1 BRA `(.L_x_5930) ;  /* 0x00000000001c1947 */ /* 0x000fea0003800000 */
[----:B------:R-:W0:Y:S01]  /*20020*/  S2R R5, SR_TID.X ;  /* 0x0000000000057919 */ /* 0x000e220000002100 */
[----:B-12---:R-:W-:-:S04]  /*20030*/  IMAD.MOV.U32 R2, RZ, RZ, 0xc000 ;  /* 0x0000c000ff027424 */ /* 0x006fc800078e00ff */
[----:B------:R3:W-:Y:S01]  /*20040*/  SYNCS.ARRIVE.TRANS64 RZ, [R3+URZ+0x32450], R2 ;  /* 0x0324500203ff79a7 */ /* 0x0007e2000800003f */
[----:B0-----:R-:W-:-:S04]  /*20050*/  LOP3.LUT R5, R5, 0x1f, RZ, 0xc0, !PT ;  /* 0x0000001f05057812 */ /* 0x001fc800078ec0ff */
[----:B------:R-:W-:-:S13]  /*20060*/  ISETP.NE.AND P0, PT, R5, RZ, PT ;  /* 0x000000ff0500720c */ /* 0x000fda0003f05270 */
[----:B---3--:R-:W-:Y:S05]  /*20070*/  @!P0 BRA `(.L_x_5930) ;  /* 0x0000000000048947 */ /* 0x008fea0003800000 */
[----:B------:R-:W-:Y:S01]  /*20080*/  BPT.TRAP 0x1 ;  /* 0x000000040000795c */ /* 0x000fe20000300000 */
.L_x_5930:
[----:B------:R-:W-:Y:S05]  /*20090*/  BSYNC B2 ;  /* 0x0000000000027941 */ /* 0x000fea0003800000 */
.L_x_5929:
        /* <DEDUP_REMOVED lines=9> */
.L_x_5931:
        /* <DEDUP_REMOVED lines=15> */
.L_x_5932:
        /* <DEDUP_REMOVED lines=15> */
.L_x_5933:
        /* <DEDUP_REMOVED lines=15> */
.L_x_5934:
        /* <DEDUP_REMOVED lines=10> */
.L_x_5920:
[----:B------:R-:W-:Y:S05]  /*204a0*/  BSYNC B1 ;  /* 0x0000000000017941 */ /* 0x000fea0003800000 */
.L_x_5919:
[----:B------:R-:W2:Y:S01]  /*204b0*/  LDL R5, [R1+0x2c] ;  /* 0x00002c0001057983 */ /* 0x000ea20000100800 */
[----:B------:R-:W-:Y:S01]  /*204c0*/  VIADD R0, R0, 0xfffffffe ;  /* 0xfffffffe00007836 */ /* 0x000fe20000000000 */
[----:B--2---:R-:W-:-:S13]  /*204d0*/  ISETP.GT.AND P0, PT, R6, R5, PT ;  /* 0x000000050600720c */ /* 0x004fda0003f04270 */
[----:B------:R-:W-:Y:S05]  /*204e0*/  @P0 BRA `(.L_x_5935) ;  /* 0xffffffec00080947 */ /* 0x000fea000383ffff */
.L_x_5884:
[----:B------:R-:W-:Y:S05]  /*204f0*/  BSYNC B0 ;  /* 0x0000000000007941 */ /* 0x000fea0003800000 */
.L_x_5883:
        /* <DEDUP_REMOVED lines=13> */
[----:B------:R-:W4:Y:S01]  /*205d0*/  LDC.64 R4, c[0x0][0xd60] ;  /* 0x00035800ff047b82 */ /* 0x000f220000000a00 */
[----:B------:R-:W2:Y:S08]  /*205e0*/  FLO.U32 R0, UR4 ;  /* 0x0000000400007d00 */ /* 0x000eb000080e0000 */
[----:B-1----:R-:W4:Y:S01]  /*205f0*/  POPC R2, UR4 ;  /* 0x0000000400027d09 */ /* 0x002f220008000000 */
[----:B--2---:R-:W-:-:S13]  /*20600*/  ISETP.EQ.U32.AND P1, PT, R0, R3, PT ;  /* 0x000000030000720c */ /* 0x004fda0003f22070 */
[----:B----4-:R-:W2:Y:S01]  /*20610*/  @P1 ATOMG.E.ADD.STRONG.GPU PT, R5, desc[UR40][R4.64], R2 ;  /* 0x00000002040519a8 */ /* 0x010ea200081ee1e8 */
[----:B------:R-:W1:Y:S02]  /*20620*/  S2R R3, SR_LTMASK ;  /* 0x0000000000037919 */ /* 0x000e640000003900 */
[----:B-1----:R-:W-:-:S06]  /*20630*/  LOP3.LUT R3, R3, UR4, RZ, 0xc0, !PT ;  /* 0x0000000403037c12 */ /* 0x002fcc000f8ec0ff */
[----:B------:R-:W1:Y:S01]  /*20640*/  POPC R3, R3 ;  /* 0x0000000300037309 */ /* 0x000e620000000000 */
[----:B--2---:R-:W1:Y:S02]  /*20650*/  SHFL.IDX PT, R0, R5, R0, 0x1f ;  /* 0x00001f0005007589 */ /* 0x004e6400000e0000 */
[----:B-1----:R-:W-:-:S05]  /*20660*/  IADD3 R0, R0, UR37, R3 ;  /* 0x0000002500007c10 */ /* 0x002fca000fffe003 */
[----:B------:R2:W-:Y:S02]  /*20670*/  STL [R1], R0 ;  /* 0x0000000001007387 */ /* 0x0005e40000100800 */
.L_x_5937:
[----:B------:R-:W-:Y:S05]  /*20680*/  BSYNC B0 ;  /* 0x0000000000007941 */ /* 0x000fea0003800000 */
.L_x_5936:
[----:B------:R-:W-:-:S07]  /*20690*/  SEL R19, R19, RZ, P0 ;  /* 0x000000ff13137207 */ /* 0x000fce0000000000 */
.L_x_5849:
[----:B------:R-:W-:Y:S05]  /*206a0*/  BSYNC B7 ;  /* 0x0000000000077941 */ /* 0x000fea0003800000 */
.L_x_5847:
[----:B0-2---:R-:W2:Y:S02]  /*206b0*/  LDL R0, [R1+0x10] ;  /* 0x0000100001007983 */ /* 0x005ea40000100800 */
[----:B--2---:R-:W-:-:S13]  /*206c0*/  LOP3.LUT P0, RZ, R0, 0x40, RZ, 0xc0, !PT ;  /* 0x0000004000ff7812 */ /* 0x004fda000780c0ff */
[----:B------:R-:W-:Y:S05]  /*206d0*/  @!P0 BRA `(.L_x_5938) ;  /* 0x00000000002c8947 */ /* 0x000fea0003800000 */
[----:B------:R-:W-:Y:S05]  /*206e0*/  WARPSYNC.ALL ;  /* 0x0000000000007948 */ /* 0x000fea0003800000 */
[----:B------:R-:W0:Y:S08]  /*206f0*/  S2UR UR5, SR_CgaCtaId ;  /* 0x00000000000579c3 */ /* 0x000e300000008800 */
[----:B------:R-:W-:Y:S06]  /*20700*/  BAR.SYNC.DEFER_BLOCKING 0x5, 0x180 ;  /* 0x0146000000007b1d */ /* 0x000fec0000010000 */
[----:B------:R-:W-:-:S02]  /*20710*/  UMOV UR4, 0x400 ;  /* 0x0000040000047882 */ /* 0x000fc40000000000 */
[----:B0-----:R-:W-:-:S06]  /*20720*/  ULEA UR4, UR5, UR4, 0x18 ;  /* 0x0000000405047291 */ /* 0x001fcc000f8ec03f */
[----:B------:R-:W-:-:S05]  /*20730*/  IMAD.U32 R18, RZ, RZ, UR4 ;  /* 0x00000004ff127e24 */ /* 0x000fca000f8e00ff */
[----:B---3--:R-:W0:Y:S04]  /*20740*/  LDS.128 R4, [R18+0x324d0] ;  /* 0x0324d00012047984 */ /* 0x008e280000000c00 */
[----:B0-----:R2:W-:Y:S04]  /*20750*/  STL.64 [R1], R4 ;  /* 0x0000000401007387 */ /* 0x0015e80000100a00 */
[----:B------:R2:W-:Y:S01]  /*20760*/  STL.64 [R1+0x8], R6 ;  /* 0x0000080601007387 */ /* 0x0005e20000100a00 */
[----:B------:R-:W-:Y:S06]  /*20770*/  BAR.ARV 0x4, 0x180 ;  /* 0x0106000000007b1d */ /* 0x000fec0000002000 */
[----:B------:R-:W-:Y:S05]  /*20780*/  BRA `(.L_x_5939) ;  /* 0x0000001000347947 */ /* 0x000fea0003800000 */
.L_x_5938:
[----:B------:R-:W0:Y:S01]  /*20790*/  S2R R16, SR_TID.X ;  /* 0x0000000000107919 */ /* 0x000e220000002100 */
[----:B------:R-:W-:Y:S01]  /*207a0*/  UMOV UR4, 0xffffffff ;  /* 0xffffffff00047882 */ /* 0x000fe20000000000 */
[----:B0-----:R-:W-:-:S04]  /*207b0*/  LOP3.LUT R16, R16, 0x1f, RZ, 0xc0, !PT ;  /* 0x0000001f10107812 */ /* 0x001fc800078ec0ff */
[----:B------:R-:W-:Y:S01]  /*207c0*/  ISETP.NE.AND P0, PT, R16, 0x1f, PT ;  /* 0x0000001f1000780c */ /* 0x000fe20003f05270 */
[----:B------:R-:W-:-:S12]  /*207d0*/  BRA.DIV UR4, `(.L_x_5940) ;  /* 0x0000004e04347947 */ /* 0x000fd8000b800000 */
[----:B-1----:R-:W2:Y:S01]  /*207e0*/  LDL.LU R2, [R1] ;  /* 0x0000000001027983 */ /* 0x002ea20000300800 */
[----:B------:R-:W-:-:S03]  /*207f0*/  ULDC UR4, c[0x0][0xd3c] ;  /* 0x00034f0000047ab9 */ /* 0x000fc60000000800 */
[----:B------:R-:W4:Y:S01]  /*20800*/  LDL R3, [R1+0xc] ;  /* 0x00000c0001037983 */ /* 0x000f220000100800 */
[----:B--2---:R-:W-:Y:S02]  /*20810*/  IMAD.MOV.U32 R10, RZ, RZ, R2 ;  /* 0x000000ffff0a7224 */ /* 0x004fe400078e0002 */
[----:B----4-:R-:W-:-:S05]  /*20820*/  IMAD.IADD R0, R3, 0x1, R16 ;  /* 0x0000000103007824 */ /* 0x010fca00078e0210 */
[----:B------:R-:W-:-:S13]  /*20830*/  ISETP.GE.OR P1, PT, R0, UR4, !P0 ;  /* 0x0000000400007c0c */ /* 0x000fda000c726670 */
[----:B------:R-:W0:Y:S08]  /*20840*/  @!P1 LDC.64 R2, c[0x0][0xd80] ;  /* 0x00036000ff029b82 */ /* 0x000e300000000a00 */
[----:B---3--:R-:W1:Y:S01]  /*20850*/  @!P1 LDC.64 R6, c[0x0][0xd78] ;  /* 0x00035e00ff069b82 */ /* 0x008e620000000a00 */
        /* <DEDUP_REMOVED lines=29> */
[----:B------:R-:W0:Y:S02]  /*20a30*/  SHFL.UP PT, R3, R2, 0x10, RZ ;  /* 0x0600000002037989 */ /* 0x000e2400000e00ff */
[----:B0-----:R-:W-:-:S05]  /*20a40*/  SEL R3, R3, RZ, P5 ;  /* 0x000000ff03037207 */ /* 0x001fca0002800000 */
[----:B------:R-:W-:-:S05]  /*20a50*/  IMAD.IADD R7, R2, 0x1, R3 ;  /* 0x0000000102077824 */ /* 0x000fca00078e0203 */
[----:B------:R0:W1:Y:S02]  /*20a60*/  SHFL.IDX PT, R9, R7, 0x1f, 0x1f ;  /* 0x03e01f0007097f89 */ /* 0x00006400000e0000 */
.L_x_6100:
[----:B------:R-:W-:Y:S02]  /*20a70*/  ULDC UR4, c[0x0][0xd38] ;  /* 0x00034e0000047ab9 */ /* 0x000fe40000000800 */
[----:B------:R-:W-:-:S04]  /*20a80*/  IMAD.U32 R2, RZ, RZ, UR4 ;  /* 0x00000004ff027e24 */ /* 0x000fc8000f8e00ff */
[----:B-1----:R-:W-:-:S04]  /*20a90*/  IMAD R9, R9, R2, RZ ;  /* 0x0000000209097224 */ /* 0x002fc800078e02ff */
[----:B------:R-:W-:-:S05]  /*20aa0*/  IMAD.IADD R4, R4, 0x1, R9 ;  /* 0x0000000104047824 */ /* 0x000fca00078e0209 */
[----:B------:R-:W-:-:S13]  /*20ab0*/  ISETP.GT.AND P6, PT, R4, R5, PT ;  /* 0x000000050400720c */ /* 0x000fda0003fc4270 */
[----:B------:R-:W-:Y:S05]  /*20ac0*/  @P6 BRA `(.L_x_5941) ;  /* 0x0000000000ac6947 */ /* 0x000fea0003800000 */
.L_x_5944:
        /* <DEDUP_REMOVED lines=37> */
.L_x_6108:
[----:B------:R-:W-:Y:S02]  /*20d20*/  ULDC UR4, c[0x0][0xd38] ;  /* 0x00034e0000047ab9 */ /* 0x000fe40000000800 */
[----:B------:R-:W-:-:S04]  /*20d30*/  IMAD.U32 R2, RZ, RZ, UR4 ;  /* 0x00000004ff027e24 */ /* 0x000fc8000f8e00ff */
[----:B-1----:R-:W-:-:S04]  /*20d40*/  IMAD R9, R9, R2, RZ ;  /* 0x0000000209097224 */ /* 0x002fc800078e02ff */
[----:B------:R-:W-:-:S05]  /*20d50*/  IMAD.IADD R4, R9, 0x1, R4 ;  /* 0x0000000109047824 */ /* 0x000fca00078e0204 */
[----:B------:R-:W-:-:S13]  /*20d60*/  ISETP.GT.AND P6, PT, R4, R5, PT ;  /* 0x000000050400720c */ /* 0x000fda0003fc4270 */
[----:B------:R-:W-:Y:S05]  /*20d70*/  @!P6 BRA `(.L_x_5944) ;  /* 0xfffffffc0054e947 */ /* 0x000fea000383ffff */
.L_x_5941:
        /* <DEDUP_REMOVED lines=12> */
.L_x_6113:
[----:B------:R-:W-:-:S13]  /*20e40*/  ISETP.NE.AND P0, PT, R3, RZ, PT ;  /* 0x000000ff0300720c */ /* 0x000fda0003f05270 */
[----:B------:R-:W-:Y:S05]  /*20e50*/  @!P0 BRA `(.L_x_5946) ;  /* 0x0000000000148947 */ /* 0x000fea0003800000 */
[----:B------:R-:W-:Y:S01]  /*20e60*/  UMOV UR4, 0xffffffff ;  /* 0xffffffff00047882 */ /* 0x000fe20000000000 */
[----:B-1----:R-:W-:Y:S02]  /*20e70*/  VIADD R4, R4, 0xffffffff ;  /* 0xffffffff04047836 */ /* 0x002fe40000000000 */
[----:B------:R-:W-:Y:S05]  /*20e80*/  BRA.DIV UR4, `(.L_x_5947) ;  /* 0x0000005204287947 */ /* 0x000fea000b800000 */
[----:B------:R1:W3:Y:S02]  /*20e90*/  SHFL.IDX PT, R4, R7, R4, 0x1f ;  /* 0x00001f0407047589 */ /* 0x0002e400000e0000 */
.L_x_6116:
[----:B---3--:R-:W-:-:S07]  /*20ea0*/  IMAD.MOV.U32 R8, RZ, RZ, R4 ;  /* 0x000000ffff087224 */ /* 0x008fce00078e0004 */
.L_x_5946:
[----:B------:R-:W-:Y:S01]  /*20eb0*/  IMAD R3, R8, R2, R9 ;  /* 0x0000000208037224 */ /* 0x000fe200078e0209 */
[----:B------:R-:W-:-:S04]  /*20ec0*/  ISETP.NE.AND P0, PT, R6, 0x1, PT ;  /* 0x000000010600780c */ /* 0x000fc80003f05270 */
[----:B------:R3:W-:Y:S01]  /*20ed0*/  STL [R1], R3 ;  /* 0x0000000301007387 */ /* 0x0007e20000100800 */
[----:B01----:R-:W-:-:S08]  /*20ee0*/  IADD3 R7, R5, -R3, RZ ;  /* 0x8000000305077210 */ /* 0x003fd00007ffe0ff */
[----:B------:R-:W-:Y:S05]  /*20ef0*/  @!P0 BRA `(.L_x_5948) ;  /* 0x0000000000e48947 */ /* 0x000fea0003800000 */
[----:B------:R-:W-:-:S04]  /*20f00*/  IABS R4, R0 ;  /* 0x0000000000047213 */ /* 0x000fc80000000000 */
[----:B------:R-:W0:Y:S08]  /*20f10*/  I2F.RP R2, R4 ;  /* 0x0000000400027306 */ /* 0x000e300000209400 */
[----:B0-----:R-:W0:Y:S02]  /*20f20*/  MUFU.RCP R2, R2 ;  /* 0x0000000200027308 */ /* 0x001e240000001000 */
[----:B0-----:R-:W-:-:S06]  /*20f30*/  VIADD R2, R2, 0xffffffe ;  /* 0x0ffffffe02027836 */ /* 0x001fcc0000000000 */
[----:B---3--:R-:W0:Y:S02]  /*20f40*/  F2I.FTZ.U32.TRUNC.NTZ R3, R2 ;  /* 0x0000000200037305 */ /* 0x008e24000021f000 */
        /* <DEDUP_REMOVED lines=46> */
[----:B------:R-:W-:Y:S01]  /*21230*/  IMAD.MOV R2, RZ, RZ, -R5 ;  /* 0x000000ffff027224 */ /* 0x000fe200078e0a05 */
[----:B------:R-:W-:-:S03]  /*21240*/  LEA R5, R6, R5, 0x18 ;  /* 0x0000000506057211 */ /* 0x000fc600078ec0ff */
[----:B------:R-:W-:-:S04]  /*21250*/  IMAD R2, R6, R2, R3 ;  /* 0x0000000206027224 */ /* 0x000fc800078e0203 */
[----:B------:R-:W-:-:S05]  /*21260*/  IMAD R2, R2, 0x10000, R5 ;  /* 0x0001000002027824 */ /* 0x000fca00078e0205 */
[----:B------:R1:W-:Y:S01]  /*21270*/  STL [R1+0x8], R2 ;  /* 0x0000080201007387 */ /* 0x0003e20000100800 */
[----:B------:R-:W-:Y:S05]  /*21280*/  BRA `(.L_x_5949) ;  /* 0x0000000000fc7947 */ /* 0x000fea0003800000 */
.L_x_5948:
[----:B---3--:R-:W3:Y:S01]  /*21290*/  LDL R3, [R1+0xc] ;  /* 0x00000c0001037983 */ /* 0x008ee20000100800 */
[----:B------:R-:W3:Y:S02]  /*212a0*/  LDC.64 R4, c[0x0][0xd90] ;  /* 0x00036400ff047b82 */ /* 0x000ee40000000a00 */
        /* <DEDUP_REMOVED lines=56> */
[----:B------:R-:W-:Y:S02]  /*21630*/  @!P1 LOP3.LUT R2, RZ, R8, RZ, 0x33, !PT ;  /* 0x00000008ff029212 */ /* 0x000fe400078e33ff */
[----:B------:R-:W-:-:S03]  /*21640*/  IADD3 R8, -R8, RZ, RZ ;  /* 0x000000ff08087210 */ /* 0x000fc60007ffe1ff */
[----:B------:R-:W-:Y:S02]  /*21650*/  IMAD.MOV.U32 R7, RZ, RZ, R2 ;  /* 0x000000ffff077224 */ /* 0x000fe400078e0002 */
[----:B------:R-:W-:-:S05]  /*21660*/  IMAD R3, R2, R8, R4 ;  /* 0x0000000802037224 */ /* 0x000fca00078e0204 */
[----:B------:R0:W-:Y:S02]  /*21670*/  STL [R1+0x8], R3 ;  /* 0x0000080301007387 */ /* 0x0001e40000100800 */
.L_x_5949:
[----:B------:R-:W-:-:S05]  /*21680*/  LOP3.LUT R7, RZ, R7, RZ, 0x33, !PT ;  /* 0x00000007ff077212 */ /* 0x000fca00078e33ff */
[----:B------:R-:W-:-:S05]  /*21690*/  IMAD.IADD R0, R0, 0x1, R7 ;  /* 0x0000000100007824 */ /* 0x000fca00078e0207 */
[----:B------:R3:W-:Y:S01]  /*216a0*/  STL [R1+0x4], R0 ;  /* 0x0000040001007387 */ /* 0x0007e20000100800 */
[----:B------:R-:W-:Y:S05]  /*216b0*/  BRA `(.L_x_5950) ;  /* 0x0000000000287947 */ /* 0x000fea0003800000 */
.L_x_5942:
        /* <DEDUP_REMOVED lines=10> */
.L_x_5950:
[----:B-1--4-:R-:W4:Y:S04]  /*21760*/  LDL R2, [R1+0xc] ;  /* 0x00000c0001027983 */ /* 0x012f280000100800 */
        /* <DEDUP_REMOVED lines=15> */
.L_x_5939:
[----:B------:R-:W3:Y:S01]  /*21860*/  LDL R0, [R1+0xc] ;  /* 0x00000c0001007983 */ /* 0x000ee20000100800 */
[----:B------:R-:W-:Y:S02]  /*21870*/  ULDC UR4, c[0x0][0xd3c] ;  /* 0x00034f0000047ab9 */ /* 0x000fe40000000800 */
[----:B---3--:R-:W-:-:S13]  /*21880*/  ISETP.GE.AND P0, PT, R0, UR4, PT ;  /* 0x0000000400007c0c */ /* 0x008fda000bf06270 */
[----:B------:R-:W-:Y:S05]  /*21890*/  @!P0 BRA `(.L_x_5951) ;  /* 0xffffff8000588947 */ /* 0x000fea000383ffff */
[----:B------:R-:W-:Y:S05]  /*218a0*/  BSYNC B8 ;  /* 0x0000000000087941 */ /* 0x000fea0003800000 */
.L_x_5801:
[----:B--2---:R-:W2:Y:S01]  /*218b0*/  LDL.LU R0, [R1+0x80] ;  /* 0x0000800001007983 */ /* 0x004ea20000300800 */
[----:B------:R-:W-:Y:S01]  /*218c0*/  BSSY B0, `(.L_x_5952) ;  /* 0x000000b000007945 */ /* 0x000fe20003800000 */
[----:B0-----:R-:W0:Y:S01]  /*218d0*/  S2R R5, SR_CgaCtaId ;  /* 0x0000000000057919 */ /* 0x001e220000008800 */
[----:B--2---:R-:W-:-:S05]  /*218e0*/  VIADD R0, R0, 0x1 ;  /* 0x0000000100007836 */ /* 0x004fca0000000000 */
        /* <DEDUP_REMOVED lines=8> */
.L_x_6117:
[----:B------:R-:W-:Y:S05]  /*21970*/  BSYNC B0 ;  /* 0x0000000000007941 */ /* 0x000fea0003800000 */
.L_x_5952:
[----:B------:R-:W-:-:S03]  /*21980*/  UMOV UR4, 0xffffffff ;  /* 0xffffffff00047882 */ /* 0x000fc60000000000 */
[----:B------:R-:W-:Y:S05]  /*21990*/  BRA.DIV UR4, `(.L_x_5954) ;  /* 0x0000004604a47947 */ /* 0x000fea000b800000 */
[----:B------:R-:W1:Y:S02]  /*219a0*/  S2R R2, SR_TID.X ;  /* 0x0000000000027919 */ /* 0x000e640000002100 */
[----:B-1----:R-:W-:-:S04]  /*219b0*/  SHF.R.U32.HI R2, RZ, 0x5, R2 ;  /* 0x00000005ff027819 */ /* 0x002fc80000011602 */
[----:B------:R-:W-:-:S05]  /*219c0*/  LOP3.LUT R2, R2, 0x3, RZ, 0xc0, !PT ;  /* 0x0000000302027812 */ /* 0x000fca00078ec0ff */
[----:B------:R1:W2:Y:S02]  /*219d0*/  SHFL.IDX PT, R14, R2, RZ, 0x1f ;  /* 0x00001fff020e7589 */ /* 0x0002a400000e0000 */
.L_x_6120:
[----:B--2---:R-:W-:-:S13]  /*219e0*/  ISETP.NE.AND P0, PT, R14, RZ, PT ;  /* 0x000000ff0e00720c */ /* 0x004fda0003f05270 */
[----:B------:R-:W-:Y:S05]  /*219f0*/  @P0 BRA `(.L_x_5629) ;  /* 0x00000000008c0947 */ /* 0x000fea0003800000 */
[----:B------:R-:W-:-:S03]  /*21a00*/  UMOV UR4, 0xffffffff ;  /* 0xffffffff00047882 */ /* 0x000fc60000000000 */
[----:B------:R-:W-:Y:S05]  /*21a10*/  BRA.DIV UR4, `(.L_x_5955) ;  /* 0x0000004604b87947 */ /* 0x000fea000b800000 */
[----:B------:R-:W-:-:S13]  /*21a20*/  ELECT P6, URZ, PT ;  /* 0x00000000003f782f */ /* 0x000fda00038c0000 */
.L_x_6123:
[----:B------:R-:W-:Y:S05]  /*21a30*/  @!P6 BRA `(.L_x_5629) ;  /* 0x00000000007ce947 */ /* 0x000fea0003800000 */
[----:B------:R-:W-:-:S06]  /*21a40*/  ULOP3.LUT UR4, UR36, 0x2, URZ, 0xfc, !UPT ;  /* 0x0000000224047892 */ /* 0x000fcc000f8efc3f */
[----:B-1----:R-:W-:-:S05]  /*21a50*/  IMAD.U32 R2, RZ, RZ, UR4 ;  /* 0x00000004ff027e24 */ /* 0x002fca000f8e00ff */
[----:B------:R-:W-:-:S13]  /*21a60*/  ISETP.NE.AND P2, PT, R2, 0x3, PT ;  /* 0x000000030200780c */ /* 0x000fda0003f45270 */
[----:B------:R-:W-:Y:S05]  /*21a70*/  @!P2 BRA `(.L_x_5956) ;  /* 0x000000000004a947 */ /* 0x000fea0003800000 */
[----:B------:R-:W-:Y:S01]  /*21a80*/  BPT.TRAP 0x1 ;  /* 0x000000040000795c */ /* 0x000fe20000300000 */
.L_x_5956:
        /* <DEDUP_REMOVED lines=13> */
.L_x_6124:
[----:B------:R-:W1:Y:S02]  /*21b60*/  SYNCS.PHASECHK.TRANS64.TRYWAIT P0, [R7+URZ], R2 ;  /* 0x00000002070075a7 */ /* 0x000e64000800017f */
[----:B-1----:R-:W-:Y:S05]  /*21b70*/  @!P0 BRA `(.L_x_5958) ;  /* 0x0000004400948947 */ /* 0x002fea0003800000 */
.L_x_6125:
[----:B------:R-:W-:Y:S05]  /*21b80*/  @!P2 BRA `(.L_x_5959) ;  /* 0x000000000004a947 */ /* 0x000fea0003800000 */
[----:B------:R-:W-:Y:S01]  /*21b90*/  BPT.TRAP 0x1 ;  /* 0x000000040000795c */ /* 0x000fe20000300000 */
.L_x_5959:
[----:B------:R-:W-:-:S04]  /*21ba0*/  VIADD R0, R0, 0x32460 ;  /* 0x0003246000007836 */ /* 0x000fc80000000000 */
[----:B------:R-:W-:-:S04]  /*21bb0*/  IMAD R4, R19, 0x8, R0 ;  /* 0x0000000813047824 */ /* 0x000fc800078e0200 */
[----:B------:R-:W2:Y:S02]  /*21bc0*/  SYNCS.PHASECHK.TRANS64.TRYWAIT P0, [R4+URZ], R5 ;  /* 0x00000005040075a7 */ /* 0x000ea4000800017f */
[----:B--2---:R-:W-:Y:S05]  /*21bd0*/  @!P0 BRA `(.L_x_5960) ;  /* 0x0000004400908947 */ /* 0x004fea0003800000 */
.L_x_6126:
[----:B------:R-:W-:-:S07]  /*21be0*/  IMAD R3, R3, 0x8, R0 ;  /* 0x0000000803037824 */ /* 0x000fce00078e0200 */
.L_x_5961:
[----:B----4-:R4:W0:Y:S02]  /*21bf0*/  SYNCS.PHASECHK.TRANS64.TRYWAIT P0, [R3+URZ], R2 ;  /* 0x00000002030075a7 */ /* 0x010824000800017f */
[----:B0-----:R-:W-:Y:S05]  /*21c00*/  @!P0 NANOSLEEP.SYNCS 0x989680 ;  /* 0x009896800000895d */ /* 0x001fea0003900000 */
[----:B------:R-:W0:Y:S02]  /*21c10*/  @!P0 SYNCS.PHASECHK.TRANS64 P0, [R3+URZ], R2 ;  /* 0x00000002030085a7 */ /* 0x000e24000800007f */
[----:B0-----:R-:W-:Y:S05]  /*21c20*/  @!P0 BRA `(.L_x_5961) ;  /* 0xfffffffc00f08947 */ /* 0x001fea000383ffff */
.L_x_5629:
[----:B------:R-:W-:Y:S05]  /*21c30*/  BSYNC B9 ;  /* 0x0000000000097941 */ /* 0x000fea0003800000 */
.L_x_5626:
[----:B------:R-:W-:Y:S05]  /*21c40*/  EXIT ;  /* 0x000000000000794d */ /* 0x000fea0003800000 */
.L_x_5649:
[----:B0-----:R0:W1:Y:S02]  /*21c50*/  SYNCS.PHASECHK.TRANS64.TRYWAIT P6, [R96+URZ+0x32490], R107 ;  /* 0x0324906b600075a7 */ /* 0x00106400080c017f */
[----:B-1----:R-:W-:Y:S05]  /*21c60*/  @!P6 NANOSLEEP.SYNCS 0x989680 ;  /* 0x009896800000e95d */ /* 0x002fea0003900000 */
[----:B------:R-:W1:Y:S02]  /*21c70*/  @!P6 SYNCS.PHASECHK.TRANS64 P6, [R96+URZ+0x32490], R107 ;  /* 0x0324906b6000e5a7 */ /* 0x000e6400080c007f */
[----:B-1----:R-:W-:Y:S05]  /*21c80*/  @!P6 BRA `(.L_x_5649) ;  /* 0xfffffffc00f0e947 */ /* 0x002fea000383ffff */
[----:B------:R-:W-:Y:S05]  /*21c90*/  BRA `(.L_x_5962) ;  /* 0xfffffe1800f47947 */ /* 0x000fea000383ffff */
.L_x_5667:
[----:B0-----:R0:W1:Y:S02]  /*21ca0*/  SYNCS.PHASECHK.TRANS64.TRYWAIT P5, [R96+URZ+0x32490], R107 ;  /* 0x0324906b600075a7 */ /* 0x00106400080a017f */
[----:B-1----:R-:W-:Y:S05]  /*21cb0*/  @!P5 NANOSLEEP.SYNCS 0x989680 ;  /* 0x009896800000d95d */ /* 0x002fea0003900000 */
[----:B------:R-:W1:Y:S02]  /*21cc0*/  @!P5 SYNCS.PHASECHK.TRANS64 P5, [R96+URZ+0x32490], R107 ;  /* 0x0324906b6000d5a7 */ /* 0x000e6400080a007f */
[----:B-1----:R-:W-:Y:S05]  /*21cd0*/  @!P5 BRA `(.L_x_5667) ;  /* 0xfffffffc00f0d947 */ /* 0x002fea000383ffff */
[----:B------:R-:W-:Y:S05]  /*21ce0*/  BRA `(.L_x_5963) ;  /* 0xfffffe2c00447947 */ /* 0x000fea000383ffff */
.L_x_5676:
[----:B0-----:R0:W1:Y:S02]  /*21cf0*/  SYNCS.PHASECHK.TRANS64.TRYWAIT P4, [R96+URZ+0x32490], R107 ;  /* 0x0324906b600075a7 */ /* 0x001064000808017f */
[----:B-1----:R-:W-:Y:S05]  /*21d00*/  @!P4 NANOSLEEP.SYNCS 0x989680 ;  /* 0x009896800000c95d */ /* 0x002fea0003900000 */
[----:B------:R-:W1:Y:S02]  /*21d10*/  @!P4 SYNCS.PHASECHK.TRANS64 P4, [R96+URZ+0x32490], R107 ;  /* 0x0324906b6000c5a7 */ /* 0x000e64000808007f */
[----:B-1----:R-:W-:Y:S05]  /*21d20*/  @!P4 BRA `(.L_x_5676) ;  /* 0xfffffffc00f0c947 */ /* 0x002fea000383ffff */
[----:B------:R-:W-:Y:S05]  /*21d30*/  BRA `(.L_x_5964) ;  /* 0xfffffe3c00607947 */ /* 0x000fea000383ffff */
.L_x_5682:
[----:B-1----:R1:W2:Y:S02]  /*21d40*/  SYNCS.PHASECHK.TRANS64.TRYWAIT P3, [R96+URZ+0x324b0], R107 ;  /* 0x0324b06b600075a7 */ /* 0x0022a4000806017f */
[----:B--2---:R-:W-:Y:S05]  /*21d50*/  @!P3 NANOSLEEP.SYNCS 0x989680 ;  /* 0x009896800000b95d */ /* 0x004fea0003900000 */
[----:B------:R-:W2:Y:S02]  /*21d60*/  @!P3 SYNCS.PHASECHK.TRANS64 P3, [R96+URZ+0x324b0], R107 ;  /* 0x0324b06b6000b5a7 */ /* 0x000ea4000806007f */
[----:B--2---:R-:W-:Y:S05]  /*21d70*/  @!P3 BRA `(.L_x_5682) ;  /* 0xfffffffc00f0b947 */ /* 0x004fea000383ffff */
[----:B------:R-:W-:Y:S05]  /*21d80*/  BRA `(.L_x_5965) ;  /* 0xfffffe3c00f47947 */ /* 0x000fea000383ffff */
.L_x_5692:
[----:B------:R-:W-:Y:S01]  /*21d90*/  BSSY B0, `(.L_x_5966) ;  /* 0x0000007000007945 */ /* 0x000fe20003800000 */
[----:B------:R-:W-:Y:S01]  /*21da0*/  IMAD.MOV.U32 R12, RZ, RZ, RZ ;  /* 0x000000ffff0c7224 */ /* 0x000fe200078e00ff */
[----:B------:R-:W-:Y:S01]  /*21db0*/  MOV R15, 0xffffffff ;  /* 0xffffffff000f7802 */ /* 0x000fe20000000f00 */
[----:B------:R-:W-:-:S07]  /*21dc0*/  IMAD.MOV.U32 R11, RZ, RZ, 0x1f ;  /* 0x0000001fff0b7424 */ /* 0x000fce00078e00ff */
[----:B-----5:R-:W-:Y:S05]  /*21dd0*/  WARPSYNC.COLLECTIVE R15, `(.L_x_5967) ;  /* 0x000000000f087348 */ /* 0x020fea0003c00000 */
[----:B------:R0:W1:Y:S02]  /*21de0*/  SHFL.IDX P6, R14, R13, R12, R11 ;  /* 0x0000000c0d0e7389 */ /* 0x00006400000c000b */
[----:B01---5:R-:W-:Y:S01]  /*21df0*/  ENDCOLLECTIVE ;  /* 0x000000000000791b */ /* 0x023fe20003800000 */
.L_x_5967:
[----:B------:R-:W-:Y:S05]  /*21e00*/  BSYNC B0 ;  /* 0x0000000000007941 */ /* 0x000fea0003800000 */
.L_x_5966:
[----:B------:R-:W-:Y:S05]  /*21e10*/  BRA `(.L_x_5968) ;  /* 0xfffffe4c007c7947 */ /* 0x000fea000383ffff */
.L_x_5704:
        /* <DEDUP_REMOVED lines=8> */
.L_x_5970:
[----:B------:R-:W-:Y:S05]  /*21ea0*/  BSYNC B1 ;  /* 0x0000000000017941 */ /* 0x000fea0003800000 */
.L_x_5969:
        /* <DEDUP_REMOVED lines=8> */
.L_x_5971:
[----:B------:R-:W-:Y:S02]  /*21f30*/  IMAD.MOV.U32 R13, RZ, RZ, R7 ;  /* 0x000000ffff0d7224 */ /* 0x000fe400078e0007 */
[----:B------:R-:W-:-:S07]  /*21f40*/  IMAD.MOV.U32 R0, RZ, RZ, R14 ;  /* 0x000000ffff007224 */ /* 0x000fce00078e000e */
[----:B------:R-:W-:Y:S05]  /*21f50*/  WARPSYNC.COLLECTIVE R15, `(.L_x_5972) ;  /* 0x000000000f087348 */ /* 0x000fea0003c00000 */
[----:B------:R0:W1:Y:S02]  /*21f60*/  SHFL.IDX P6, R14, R13, R12, R11 ;  /* 0x0000000c0d0e7389 */ /* 0x00006400000c000b */
[----:B01----:R-:W-:Y:S01]  /*21f70*/  ENDCOLLECTIVE ;  /* 0x000000000000791b */ /* 0x003fe20003800000 */
.L_x_5972:
[----:B------:R-:W-:Y:S02]  /*21f80*/  IMAD.MOV.U32 R13, RZ, RZ, R30 ;  /* 0x000000ffff0d7224 */ /* 0x000fe400078e001e */
[----:B------:R-:W-:-:S07]  /*21f90*/  IMAD.MOV.U32 R5, RZ, RZ, R14 ;  /* 0x000000ffff057224 */ /* 0x000fce00078e000e */
[----:B------:R-:W-:Y:S05]  /*21fa0*/  WARPSYNC.COLLECTIVE R15, `(.L_x_5973) ;  /* 0x000000000f087348 */ /* 0x000fea0003c00000 */
[----:B------:R0:W1:Y:S02]  /*21fb0*/  SHFL.IDX P6, R14, R13, R12, R11 ;  /* 0x0000000c0d0e7389 */ /* 0x00006400000c000b */
[----:B01----:R-:W-:Y:S01]  /*21fc0*/  ENDCOLLECTIVE ;  /* 0x000000000000791b */ /* 0x003fe20003800000 */
.L_x_5973:
[----:B------:R-:W-:Y:S05]  /*21fd0*/  BRA `(.L_x_5974) ;  /* 0xfffffe5400147947 */ /* 0x000fea000383ffff */
.L_x_5707:
        /* <DEDUP_REMOVED lines=8> */
.L_x_5976:
[----:B------:R-:W-:Y:S05]  /*22060*/  BSYNC B1 ;  /* 0x0000000000017941 */ /* 0x000fea0003800000 */
.L_x_5975:
        /* <DEDUP_REMOVED lines=8> */
.L_x_5977:
[----:B------:R-:W-:Y:S02]  /*220f0*/  IMAD.MOV.U32 R13, RZ, RZ, R7 ;  /* 0x000000ffff0d7224 */ /* 0x000fe400078e0007 */
[----:B------:R-:W-:-:S07]  /*22100*/  IMAD.MOV.U32 R4, RZ, RZ, R14 ;  /* 0x000000ffff047224 */ /* 0x000fce00078e000e */
[----:B------:R-:W-:Y:S05]  /*22110*/  WARPSYNC.COLLECTIVE R15, `(.L_x_5978) ;  /* 0x000000000f087348 */ /* 0x000fea0003c00000 */
[----:B------:R0:W1:Y:S02]  /*22120*/  SHFL.IDX P6, R14, R13, R12, R11 ;  /* 0x0000000c0d0e7389 */ /* 0x00006400000c000b */
[----:B01----:R-:W-:Y:S01]  /*22130*/  ENDCOLLECTIVE ;  /* 0x000000000000791b */ /* 0x003fe20003800000 */
.L_x_5978:
[----:B------:R-:W-:Y:S02]  /*22140*/  IMAD.MOV.U32 R13, RZ, RZ, R30 ;  /* 0x000000ffff0d7224 */ /* 0x000fe400078e001e */
[----:B------:R-:W-:-:S07]  /*22150*/  IMAD.MOV.U32 R7, RZ, RZ, R14 ;  /* 0x000000ffff077224 */ /* 0x000fce00078e000e */
[----:B------:R-:W-:Y:S05]  /*22160*/  WARPSYNC.COLLECTIVE R15, `(.L_x_5979) ;  /* 0x000000000f087348 */ /* 0x000fea0003c00000 */
[----:B------:R0:W1:Y:S02]  /*22170*/  SHFL.IDX P6, R14, R13, R12, R11 ;  /* 0x0000000c0d0e7389 */ /* 0x00006400000c000b */
[----:B01----:R-:W-:Y:S01]  /*22180*/  ENDCOLLECTIVE ;  /* 0x000000000000791b */ /* 0x003fe20003800000 */
.L_x_5979:
[----:B------:R-:W-:Y:S01]  /*22190*/  IMAD.MOV.U32 R30, RZ, RZ, R14 ;  /* 0x000000ffff1e7224 */ /* 0x000fe200078e000e */
[----:B------:R-:W-:Y:S06]  /*221a0*/  BRA `(.L_x_5980) ;  /* 0xfffffe54006c7947 */ /* 0x000fec000383ffff */
.L_x_5711:
[----:B0-----:R0:W1:Y:S02]  /*221b0*/  SYNCS.PHASECHK.TRANS64.TRYWAIT P0, [R19+URZ+0x32400], R34 ;  /* 0x03240022130075a7 */ /* 0x001064000800017f */
[----:B-1----:R-:W-:Y:S05]  /*221c0*/  @!P0 NANOSLEEP.SYNCS 0x989680 ;  /* 0x009896800000895d */ /* 0x002fea0003900000 */
[----:B------:R-:W1:Y:S02]  /*221d0*/  @!P0 SYNCS.PHASECHK.TRANS64 P0, [R19+URZ+0x32400], R34 ;  /* 0x03240022130085a7 */ /* 0x000e64000800007f */
[----:B-1----:R-:W-:Y:S05]  /*221e0*/  @!P0 BRA `(.L_x_5711) ;  /* 0xfffffffc00f08947 */ /* 0x002fea000383ffff */
[----:B------:R-:W-:Y:S05]  /*221f0*/  BRA `(.L_x_5981) ;  /* 0xfffffe58005c7947 */ /* 0x000fea000383ffff */
.L_x_5719:
        /* <DEDUP_REMOVED lines=9> */
.L_x_5983:
[----:B------:R-:W-:Y:S05]  /*22290*/  BSYNC B1 ;  /* 0x0000000000017941 */ /* 0x000fea0003800000 */
.L_x_5982:
[----:B------:R0:W5:Y:S01]  /*222a0*/  LDL R8, [R1+0x18] ;  /* 0x0000180001087983 */ /* 0x0001620000100800 */
[----:B------:R-:W-:Y:S01]  /*222b0*/  IMAD.MOV.U32 R13, RZ, RZ, R24 ;  /* 0x000000ffff0d7224 */ /* 0x000fe200078e0018 */
[----:B------:R-:W-:Y:S01]  /*222c0*/  ISETP.GE.AND P0, PT, R16, R39, PT ;  /* 0x000000271000720c */ /* 0x000fe20003f06270 */
[----:B------:R-:W-:Y:S02]  /*222d0*/  IMAD.MOV.U32 R12, RZ, RZ, RZ ;  /* 0x000000ffff0c7224 */ /* 0x000fe400078e00ff */
[----:B------:R-:W-:Y:S02]  /*222e0*/  IMAD.MOV.U32 R11, RZ, RZ, 0x1c1f ;  /* 0x00001c1fff0b7424 */ /* 0x000fe400078e00ff */
[----:B------:R-:W-:Y:S02]  /*222f0*/  IMAD.MOV.U32 R15, RZ, RZ, -0x1 ;  /* 0xffffffffff0f7424 */ /* 0x000fe400078e00ff */
[----:B0-----:R-:W-:-:S07]  /*22300*/  IMAD.MOV.U32 R0, RZ, RZ, R14 ;  /* 0x000000ffff007224 */ /* 0x001fce00078e000e */
[----:B-----5:R-:W-:Y:S05]  /*22310*/  WARPSYNC.COLLECTIVE R15, `(.L_x_5984) ;  /* 0x000000000f087348 */ /* 0x020fea0003c00000 */
[----:B------:R0:W1:Y:S02]  /*22320*/  SHFL.IDX P6, R14, R13, R12, R11 ;  /* 0x0000000c0d0e7389 */ /* 0x00006400000c000b */
[----:B01---5:R-:W-:Y:S01]  /*22330*/  ENDCOLLECTIVE ;  /* 0x000000000000791b */ /* 0x023fe20003800000 */
.L_x_5984:
[----:B------:R-:W-:Y:S02]  /*22340*/  IMAD.MOV.U32 R13, RZ, RZ, R25 ;  /* 0x000000ffff0d7224 */ /* 0x000fe400078e0019 */
[----:B------:R-:W-:-:S07]  /*22350*/  IMAD.MOV.U32 R3, RZ, RZ, R14 ;  /* 0x000000ffff037224 */ /* 0x000fce00078e000e */
[----:B------:R-:W-:Y:S05]  /*22360*/  WARPSYNC.COLLECTIVE R15, `(.L_x_5985) ;  /* 0x000000000f087348 */ /* 0x000fea0003c00000 */
[----:B------:R0:W1:Y:S02]  /*22370*/  SHFL.IDX P6, R14, R13, R12, R11 ;  /* 0x0000000c0d0e7389 */ /* 0x00006400000c000b */
[----:B01----:R-:W-:Y:S01]  /*22380*/  ENDCOLLECTIVE ;  /* 0x000000000000791b */ /* 0x003fe20003800000 */
.L_x_5985:
[----:B------:R-:W-:Y:S01]  /*22390*/  MOV R13, R27 ;  /* 0x0000001b000d7202 */ /* 0x000fe20000000f00 */
[----:B------:R-:W-:-:S07]  /*223a0*/  IMAD.MOV.U32 R4, RZ, RZ, R14 ;  /* 0x000000ffff047224 */ /* 0x000fce00078e000e */
[----:B------:R-:W-:Y:S05]  /*223b0*/  WARPSYNC.COLLECTIVE R15, `(.L_x_5986) ;  /* 0x000000000f087348 */ /* 0x000fea0003c00000 */
[----:B------:R0:W1:Y:S02]  /*223c0*/  SHFL.IDX P6, R14, R13, R12, R11 ;  /* 0x0000000c0d0e7389 */ /* 0x00006400000c000b */
[----:B01----:R-:W-:Y:S01]  /*223d0*/  ENDCOLLECTIVE ;  /* 0x000000000000791b */ /* 0x003fe20003800000 */
.L_x_5986:
[----:B------:R-:W-:-:S05]  /*223e0*/  IMAD R34, R8, R34, RZ ;  /* 0x0000002208227224 */ /* 0x000fca00078e02ff */
[----:B------:R-:W-:-:S13]  /*223f0*/  ISETP.GE.OR P1, PT, R37, R34, P0 ;  /* 0x000000222500720c */ /* 0x000fda0000726670 */
[C---:B------:R-:W-:Y:S01]  /*22400*/  @!P1 IMAD.SHL.U32 R5, R16.reuse, 0x2, RZ ;  /* 0x0000000210059824 */ /* 0x040fe200078e00ff */
[----:B------:R-:W-:-:S04]  /*22410*/  @!P1 SHF.L.U64.HI R21, R16, 0x1, R41 ;  /* 0x0000000110159819 */ /* 0x000fc80000010229 */
[----:B------:R-:W-:-:S05]  /*22420*/  @!P1 IADD3 R6, P2, R3, R5, RZ ;  /* 0x0000000503069210 */ /* 0x000fca0007f5e0ff */
[----:B------:R-:W-:-:S05]  /*22430*/  @!P1 IMAD.X R7, R0, 0x1, R21, P2 ;  /* 0x0000000100079824 */ /* 0x000fca00010e0615 */
[----:B------:R-:W2:Y:S01]  /*22440*/  @!P1 LD.E.128 R8, desc[UR40][R6.64] ;  /* 0x0000002806089980 */ /* 0x000ea2000c101d00 */
[----:B------:R-:W-:-:S05]  /*22450*/  @!P1 IADD3 R14, P2, R14, R5, RZ ;  /* 0x000000050e0e9210 */ /* 0x000fca0007f5e0ff */
[----:B------:R-:W-:Y:S02]  /*22460*/  @!P1 IMAD.X R5, R4, 0x1, R21, P2 ;  /* 0x0000000104059824 */ /* 0x000fe400010e0615 */
[----:B------:R-:W-:-:S06]  /*22470*/  @!P1 IMAD.MOV.U32 R4, RZ, RZ, R14 ;  /* 0x000000ffff049224 */ /* 0x000fcc00078e000e */
[----:B------:R-:W5:Y:S01]  /*22480*/  @!P1 LD.E.128 R4, desc[UR40][R4.64] ;  /* 0x0000002804049980 */ /* 0x000f62000c101d00 */
[----:B------:R-:W-:Y:S01]  /*22490*/  CS2R R28, SRZ ;  /* 0x00000000001c7805 */ /* 0x000fe2000001ff00 */
[----:B------:R-:W-:Y:S01]  /*224a0*/  IMAD.MOV.U32 R13, RZ, RZ, R26 ;  /* 0x000000ffff0d7224 */ /* 0x000fe200078e001a */
[----:B------:R-:W-:Y:S01]  /*224b0*/  CS2R R20, SRZ ;  /* 0x0000000000147805 */ /* 0x000fe2000001ff00 */
[----:B------:R-:W-:Y:S01]  /*224c0*/  IMAD.MOV.U32 R12, RZ, RZ, 0x1 ;  /* 0x00000001ff0c7424 */ /* 0x000fe200078e00ff */
[----:B------:R-:W-:Y:S02]  /*224d0*/  CS2R R30, SRZ ;  /* 0x00000000001e7805 */ /* 0x000fe4000001ff00 */
[----:B------:R-:W-:Y:S01]  /*224e0*/  CS2R R32, SRZ ;  /* 0x0000000000207805 */ /* 0x000fe2000001ff00 */
[----:B--2---:R-:W-:Y:S02]  /*224f0*/  @!P1 IMAD.MOV.U32 R29, RZ, RZ, R11 ;  /* 0x000000ffff1d9224 */ /* 0x004fe400078e000b */
[----:B------:R-:W-:-:S02]  /*22500*/  IMAD.MOV.U32 R11, RZ, RZ, 0x1c1f ;  /* 0x00001c1fff0b7424 */ /* 0x000fc400078e00ff */
[----:B------:R-:W-:Y:S02]  /*22510*/  @!P1 IMAD.MOV.U32 R21, RZ, RZ, R9 ;  /* 0x000000ffff159224 */ /* 0x000fe400078e0009 */
[----:B------:R-:W-:-:S07]  /*22520*/  @!P1 IMAD.MOV.U32 R20, RZ, RZ, R8 ;  /* 0x000000ffff149224 */ /* 0x000fce00078e0008 */
[----:B-----5:R-:W-:Y:S05]  /*22530*/  WARPSYNC.COLLECTIVE R15, `(.L_x_5987) ;  /* 0x000000000f087348 */ /* 0x020fea0003c00000 */
[----:B------:R0:W1:Y:S02]  /*22540*/  SHFL.IDX P6, R14, R13, R12, R11 ;  /* 0x0000000c0d0e7389 */ /* 0x00006400000c000b */
[----:B01---5:R-:W-:Y:S01]  /*22550*/  ENDCOLLECTIVE ;  /* 0x000000000000791b */ /* 0x023fe20003800000 */
.L_x_5987:
[----:B------:R-:W-:Y:S02]  /*22560*/  IMAD.MOV.U32 R3, RZ, RZ, R21 ;  /* 0x000000ffff037224 */ /* 0x000fe400078e0015 */
[----:B------:R-:W-:Y:S02]  /*22570*/  IMAD.MOV.U32 R0, RZ, RZ, R20 ;  /* 0x000000ffff007224 */ /* 0x000fe400078e0014 */
[----:B------:R-:W-:Y:S01]  /*22580*/  @!P1 IMAD.MOV.U32 R28, RZ, RZ, R10 ;  /* 0x000000ffff1c9224 */ /* 0x000fe200078e000a */
[----:B------:R-:W-:Y:S01]  /*22590*/  PRMT R42, R42, 0x5410, R3 ;  /* 0x000054102a2a7816 */ /* 0x000fe20000000003 */
[----:B------:R-:W-:Y:S01]  /*225a0*/  IMAD.MOV.U32 R8, RZ, RZ, R29 ;  /* 0x000000ffff087224 */ /* 0x000fe200078e001d */
[----:B------:R-:W-:Y:S01]  /*225b0*/  PRMT R53, R53, 0x5410, R0 ;  /* 0x0000541035357816 */ /* 0x000fe20000000000 */
[----:B------:R-:W-:Y:S01]  /*225c0*/  @!P1 IMAD.MOV.U32 R31, RZ, RZ, R5 ;  /* 0x000000ffff1f9224 */ /* 0x000fe200078e0005 */
[----:B------:R-:W-:Y:S01]  /*225d0*/  MOV R0, R28 ;  /* 0x0000001c00007202 */ /* 0x000fe20000000f00 */
[----:B------:R-:W-:-:S02]  /*225e0*/  @!P1 IMAD.MOV.U32 R32, RZ, RZ, R6 ;  /* 0x000000ffff209224 */ /* 0x000fc400078e0006 */
[----:B------:R-:W-:Y:S01]  /*225f0*/  @!P1 IMAD.MOV.U32 R30, RZ, RZ, R4 ;  /* 0x000000ffff1e9224 */ /* 0x000fe200078e0004 */
[----:B------:R-:W-:Y:S01]  /*22600*/  PRMT R35, R0, 0x5410, R8 ;  /* 0x0000541000237816 */ /* 0x000fe20000000008 */
[----:B------:R-:W-:Y:S02]  /*22610*/  IMAD.MOV.U32 R13, RZ, RZ, R24 ;  /* 0x000000ffff0d7224 */ /* 0x000fe400078e0018 */
[----:B------:R-:W-:Y:S02]  /*22620*/  @!P1 IMAD.MOV.U32 R33, RZ, RZ, R7 ;  /* 0x000000ffff219224 */ /* 0x000fe400078e0007 */
[----:B------:R-:W-:Y:S02]  /*22630*/  IMAD.MOV.U32 R4, RZ, RZ, R31 ;  /* 0x000000ffff047224 */ /* 0x000fe400078e001f */
[----:B------:R-:W-:Y:S02]  /*22640*/  IMAD.MOV.U32 R5, RZ, RZ, R32 ;  /* 0x000000ffff057224 */ /* 0x000fe400078e0020 */
[----:B------:R-:W-:Y:S01]  /*22650*/  IMAD.MOV.U32 R0, RZ, RZ, R30 ;  /* 0x000000ffff007224 */ /* 0x000fe200078e001e */
[----:B------:R-:W-:Y:S01]  /*22660*/  PRMT R42, R4, 0x7610, R42 ;  /* 0x00007610042a7816 */ /* 0x000fe2000000002a */
[----:B------:R-:W-:Y:S01]  /*22670*/  IMAD.MOV.U32 R3, RZ, RZ, R14 ;  /* 0x000000ffff037224 */ /* 0x000fe200078e000e */
[----:B------:R-:W-:-:S07]  /*22680*/  PRMT R53, R5, 0x7610, R53 ;  /* 0x0000761005357816 */ /* 0x000fce0000000035 */
[----:B------:R-:W-:Y:S05]  /*22690*/  WARPSYNC.COLLECTIVE R15, `(.L_x_5988) ;  /* 0x000000000f087348 */ /* 0x000fea0003c00000 */
[----:B------:R0:W1:Y:S02]  /*226a0*/  SHFL.IDX P6, R14, R13, R12, R11 ;  /* 0x0000000c0d0e7389 */ /* 0x00006400000c000b */
[----:B01----:R-:W-:Y:S01]  /*226b0*/  ENDCOLLECTIVE ;  /* 0x000000000000791b */ /* 0x003fe20003800000 */
.L_x_5988:
[----:B------:R-:W-:Y:S01]  /*226c0*/  IMAD.MOV.U32 R6, RZ, RZ, R33 ;  /* 0x000000ffff067224 */ /* 0x000fe200078e0021 */
[----:B------:R-:W-:-:S04]  /*226d0*/  CS2R R4, SRZ ;  /* 0x0000000000047805 */ /* 0x000fc8000001ff00 */
[----:B------:R-:W-:Y:S01]  /*226e0*/  PRMT R48, R0, 0x5410, R6 ;  /* 0x0000541000307816 */ /* 0x000fe20000000006 */
[----:B------:R-:W-:Y:S02]  /*226f0*/  IMAD.MOV.U32 R13, RZ, RZ, R25 ;  /* 0x000000ffff0d7224 */ /* 0x000fe400078e0019 */
[----:B------:R-:W-:-:S07]  /*22700*/  IMAD.MOV.U32 R24, RZ, RZ, R14 ;  /* 0x000000ffff187224 */ /* 0x000fce00078e000e */
[----:B------:R-:W-:Y:S05]  /*22710*/  WARPSYNC.COLLECTIVE R15, `(.L_x_5989) ;  /* 0x000000000f087348 */ /* 0x000fea0003c00000 */
[----:B------:R0:W1:Y:S02]  /*22720*/  SHFL.IDX P6, R14, R13, R12, R11 ;  /* 0x0000000c0d0e7389 */ /* 0x00006400000c000b */
[----:B01----:R-:W-:Y:S01]  /*22730*/  ENDCOLLECTIVE ;  /* 0x000000000000791b */ /* 0x003fe20003800000 */
.L_x_5989:
[----:B------:R-:W-:Y:S02]  /*22740*/  IMAD.MOV.U32 R13, RZ, RZ, R27 ;  /* 0x000000ffff0d7224 */ /* 0x000fe400078e001b */
[----:B------:R-:W-:-:S07]  /*22750*/  IMAD.MOV.U32 R25, RZ, RZ, R14 ;  /* 0x000000ffff197224 */ /* 0x000fce00078e000e */
[----:B------:R-:W-:Y:S05]  /*22760*/  WARPSYNC.COLLECTIVE R15, `(.L_x_5990) ;  /* 0x000000000f087348 */ /* 0x000fea0003c00000 */
[----:B------:R0:W1:Y:S02]  /*22770*/  SHFL.IDX P6, R14, R13, R12, R11 ;  /* 0x0000000c0d0e7389 */ /* 0x00006400000c000b */
[----:B01----:R-:W-:Y:S01]  /*22780*/  ENDCOLLECTIVE ;  /* 0x000000000000791b */ /* 0x003fe20003800000 */
.L_x_5990:
[----:B------:R-:W-:Y:S05]  /*22790*/  BRA `(.L_x_5991) ;  /* 0xfffffe6400307947 */ /* 0x000fea000383ffff */
.L_x_5723:
[----:B0-----:R0:W1:Y:S02]  /*227a0*/  SYNCS.PHASECHK.TRANS64.TRYWAIT P1, [R19+URZ+0x32400], R12 ;  /* 0x0324000c130075a7 */ /* 0x001064000802017f */
[----:B-1----:R-:W-:Y:S05]  /*227b0*/  @!P1 NANOSLEEP.SYNCS 0x989680 ;  /* 0x009896800000995d */ /* 0x002fea0003900000 */
[----:B------:R-:W1:Y:S02]  /*227c0*/  @!P1 SYNCS.PHASECHK.TRANS64 P1, [R19+URZ+0x32400], R12 ;  /* 0x0324000c130095a7 */ /* 0x000e64000802007f */
[----:B-1----:R-:W-:Y:S05]  /*227d0*/  @!P1 BRA `(.L_x_5723) ;  /* 0xfffffffc00f09947 */ /* 0x002fea000383ffff */
[----:B------:R-:W-:Y:S05]  /*227e0*/  BRA `(.L_x_5992) ;  /* 0xfffffe6400c87947 */ /* 0x000fea000383ffff */
.L_x_5729:
[----:B---3--:R3:W0:Y:S02]  /*227f0*/  SYNCS.PHASECHK.TRANS64.TRYWAIT P1, [R173+URZ+0x32430], R8 ;  /* 0x03243008ad0075a7 */ /* 0x008624000802017f */
[----:B0-----:R-:W-:Y:S05]  /*22800*/  @!P1 NANOSLEEP.SYNCS 0x989680 ;  /* 0x009896800000995d */ /* 0x001fea0003900000 */
[----:B------:R-:W0:Y:S02]  /*22810*/  @!P1 SYNCS.PHASECHK.TRANS64 P1, [R173+URZ+0x32430], R8 ;  /* 0x03243008ad0095a7 */ /* 0x000e24000802007f */
[----:B0-----:R-:W-:Y:S05]  /*22820*/  @!P1 BRA `(.L_x_5729) ;  /* 0xfffffffc00f09947 */ /* 0x001fea000383ffff */
[----:B------:R-:W-:Y:S05]  /*22830*/  BRA `(.L_x_5728) ;  /* 0xfffffe7400507947 */ /* 0x000fea000383ffff */
.L_x_5731:
[----:B0-----:R0:W4:Y:S02]  /*22840*/  SYNCS.PHASECHK.TRANS64.TRYWAIT P1, [R19+URZ+0x32410], R0 ;  /* 0x03241000130075a7 */ /* 0x001124000802017f */
[----:B----4-:R-:W-:Y:S05]  /*22850*/  @!P1 NANOSLEEP.SYNCS 0x989680 ;  /* 0x009896800000995d */ /* 0x010fea0003900000 */
[----:B------:R-:W4:Y:S02]  /*22860*/  @!P1 SYNCS.PHASECHK.TRANS64 P1, [R19+URZ+0x32410], R0 ;  /* 0x03241000130095a7 */ /* 0x000f24000802007f */
[----:B----4-:R-:W-:Y:S05]  /*22870*/  @!P1 BRA `(.L_x_5731) ;  /* 0xfffffffc00f09947 */ /* 0x010fea000383ffff */
[----:B------:R-:W-:Y:S05]  /*22880*/  BRA `(.L_x_5993) ;  /* 0xfffffe7800047947 */ /* 0x000fea000383ffff */
.L_x_5736:
[----:B------:R0:W0:Y:S02]  /*22890*/  SYNCS.PHASECHK.TRANS64.TRYWAIT P2, [R173+URZ+0x32450], R8 ;  /* 0x03245008ad0075a7 */ /* 0x000024000804017f */
[----:B0-----:R-:W-:Y:S05]  /*228a0*/  @!P2 NANOSLEEP.SYNCS 0x989680 ;  /* 0x009896800000a95d */ /* 0x001fea0003900000 */
[----:B------:R-:W0:Y:S02]  /*228b0*/  @!P2 SYNCS.PHASECHK.TRANS64 P2, [R173+URZ+0x32450], R8 ;  /* 0x03245008ad00a5a7 */ /* 0x000e24000804007f */
[----:B0-----:R-:W-:Y:S05]  /*228c0*/  @!P2 BRA `(.L_x_5736) ;  /* 0xfffffffc00f0a947 */ /* 0x001fea000383ffff */
[----:B------:R-:W-:Y:S05]  /*228d0*/  BRA `(.L_x_5735) ;  /* 0xfffffe7800247947 */ /* 0x000fea000383ffff */
.L_x_5741:
[----:B--2---:R2:W3:Y:S02]  /*228e0*/  SYNCS.PHASECHK.TRANS64.TRYWAIT P2, [R205+URZ+0x32430], R0 ;  /* 0x03243000cd0075a7 */ /* 0x0044e4000804017f */
[----:B---3--:R-:W-:Y:S05]  /*228f0*/  @!P2 NANOSLEEP.SYNCS 0x989680 ;  /* 0x009896800000a95d */ /* 0x008fea0003900000 */
[----:B------:R-:W3:Y:S02]  /*22900*/  @!P2 SYNCS.PHASECHK.TRANS64 P2, [R205+URZ+0x32430], R0 ;  /* 0x03243000cd00a5a7 */ /* 0x000ee4000804007f */
[----:B---3--:R-:W-:Y:S05]  /*22910*/  @!P2 BRA `(.L_x_5741) ;  /* 0xfffffffc00f0a947 */ /* 0x008fea000383ffff */
[----:B------:R-:W-:Y:S05]  /*22920*/  BRA `(.L_x_5740) ;  /* 0xfffffe9c00e47947 */ /* 0x000fea000383ffff */
.L_x_5746:
[----:B---3--:R3:W4:Y:S02]  /*22930*/  SYNCS.PHASECHK.TRANS64.TRYWAIT P2, [R205+URZ+0x32450], R0 ;  /* 0x03245000cd0075a7 */ /* 0x008724000804017f */
[----:B----4-:R-:W-:Y:S05]  /*22940*/  @!P2 NANOSLEEP.SYNCS 0x989680 ;  /* 0x009896800000a95d */ /* 0x010fea0003900000 */
[----:B------:R-:W4:Y:S02]  /*22950*/  @!P2 SYNCS.PHASECHK.TRANS64 P2, [R205+URZ+0x32450], R0 ;  /* 0x03245000cd00a5a7 */ /* 0x000f24000804007f */
[----:B----4-:R-:W-:Y:S05]  /*22960*/  @!P2 BRA `(.L_x_5746) ;  /* 0xfffffffc00f0a947 */ /* 0x010fea000383ffff */
[----:B------:R-:W-:Y:S05]  /*22970*/  BRA `(.L_x_5745) ;  /* 0xfffffea000887947 */ /* 0x000fea000383ffff */
.L_x_5752:
[----:B--2---:R2:W3:Y:S02]  /*22980*/  SYNCS.PHASECHK.TRANS64.TRYWAIT P2, [R216+URZ+0x32430], R0 ;  /* 0x03243000d80075a7 */ /* 0x0044e4000804017f */
[----:B---3--:R-:W-:Y:S05]  /*22990*/  @!P2 NANOSLEEP.SYNCS 0x989680 ;  /* 0x009896800000a95d */ /* 0x008fea0003900000 */
[----:B------:R-:W3:Y:S02]  /*229a0*/  @!P2 SYNCS.PHASECHK.TRANS64 P2, [R216+URZ+0x32430], R0 ;  /* 0x03243000d800a5a7 */ /* 0x000ee4000804007f */
[----:B---3--:R-:W-:Y:S05]  /*229b0*/  @!P2 BRA `(.L_x_5752) ;  /* 0xfffffffc00f0a947 */ /* 0x008fea000383ffff */
[----:B------:R-:W-:Y:S05]  /*229c0*/  BRA `(.L_x_5751) ;  /* 0xfffffecc00c87947 */ /* 0x000fea000383ffff */
.L_x_5757:
[----:B---3--:R3:W4:Y:S02]  /*229d0*/  SYNCS.PHASECHK.TRANS64.TRYWAIT P2, [R216+URZ+0x32450], R0 ;  /* 0x03245000d80075a7 */ /* 0x008724000804017f */
[----:B----4-:R-:W-:Y:S05]  /*229e0*/  @!P2 NANOSLEEP.SYNCS 0x989680 ;  /* 0x009896800000a95d */ /* 0x010fea0003900000 */
[----:B------:R-:W4:Y:S02]  /*229f0*/  @!P2 SYNCS.PHASECHK.TRANS64 P2, [R216+URZ+0x32450], R0 ;  /* 0x03245000d800a5a7 */ /* 0x000f24000804007f */
[----:B----4-:R-:W-:Y:S05]  /*22a00*/  @!P2 BRA `(.L_x_5757) ;  /* 0xfffffffc00f0a947 */ /* 0x010fea000383ffff */
[----:B------:R-:W-:Y:S05]  /*22a10*/  BRA `(.L_x_5756) ;  /* 0xfffffed0006c7947 */ /* 0x000fea000383ffff */
.L_x_5763:
[----:B------:R-:W-:Y:S02]  /*22a20*/  IMAD.MOV.U32 R13, RZ, RZ, R20 ;  /* 0x000000ffff0d7224 */ /* 0x000fe400078e0014 */
[----:B------:R-:W-:Y:S02]  /*22a30*/  IMAD.MOV.U32 R12, RZ, RZ, RZ ;  /* 0x000000ffff0c7224 */ /* 0x000fe400078e00ff */
[----:B------:R-:W-:Y:S02]  /*22a40*/  IMAD.MOV.U32 R11, RZ, RZ, 0x181f ;  /* 0x0000181fff0b7424 */ /* 0x000fe400078e00ff */
[----:B------:R-:W-:-:S07]  /*22a50*/  IMAD.MOV.U32 R15, RZ, RZ, -0x1 ;  /* 0xffffffffff0f7424 */ /* 0x000fce00078e00ff */
[----:B-----5:R-:W-:Y:S05]  /*22a60*/  WARPSYNC.COLLECTIVE R15, `(.L_x_5994) ;  /* 0x000000000f087348 */ /* 0x020fea0003c00000 */
[----:B------:R0:W1:Y:S02]  /*22a70*/  SHFL.IDX P6, R14, R13, R12, R11 ;  /* 0x0000000c0d0e7389 */ /* 0x00006400000c000b */
[----:B01---5:R-:W-:Y:S01]  /*22a80*/  ENDCOLLECTIVE ;  /* 0x000000000000791b */ /* 0x023fe20003800000 */
.L_x_5994:
[----:B------:R-:W-:Y:S02]  /*22a90*/  IMAD.MOV.U32 R13, RZ, RZ, R4 ;  /* 0x000000ffff0d7224 */ /* 0x000fe400078e0004 */
[----:B------:R-:W-:-:S07]  /*22aa0*/  IMAD.MOV.U32 R3, RZ, RZ, R14 ;  /* 0x000000ffff037224 */ /* 0x000fce00078e000e */
[----:B------:R-:W-:Y:S05]  /*22ab0*/  WARPSYNC.COLLECTIVE R15, `(.L_x_5995) ;  /* 0x000000000f087348 */ /* 0x000fea0003c00000 */
[----:B------:R0:W1:Y:S02]  /*22ac0*/  SHFL.IDX P6, R14, R13, R12, R11 ;  /* 0x0000000c0d0e7389 */ /* 0x00006400000c000b */
[----:B01----:R-:W-:Y:S01]  /*22ad0*/  ENDCOLLECTIVE ;  /* 0x000000000000791b */ /* 0x003fe20003800000 */
.L_x_5995:
[----:B------:R-:W-:Y:S05]  /*22ae0*/  BRA `(.L_x_5996) ;  /* 0xffffff18009c7947 */ /* 0x000fea000383ffff */
.L_x_5766:
        /* <DEDUP_REMOVED lines=8> */
.L_x_5998:
[----:B------:R-:W-:Y:S05]  /*22b70*/  BSYNC B1 ;  /* 0x0000000000017941 */ /* 0x000fea0003800000 */
.L_x_5997:
[----:B------:R-:W-:Y:S01]  /*22b80*/  IMAD.MOV.U32 R13, RZ, RZ, R4 ;  /* 0x000000ffff0d7224 */ /* 0x000fe200078e0004 */
[----:B------:R-:W-:Y:S01]  /*22b90*/  MOV R3, R14 ;  /* 0x0000000e00037202 */ /* 0x000fe20000000f00 */
[----:B------:R-:W-:Y:S02]  /*22ba0*/  IMAD.MOV.U32 R12, RZ, RZ, 0x1 ;  /* 0x00000001ff0c7424 */ /* 0x000fe400078e00ff */
[----:B------:R-:W-:Y:S02]  /*22bb0*/  IMAD.MOV.U32 R11, RZ, RZ, 0x181f ;  /* 0x0000181fff0b7424 */ /* 0x000fe400078e00ff */
[----:B------:R-:W-:-:S07]  /*22bc0*/  IMAD.MOV.U32 R15, RZ, RZ, -0x1 ;  /* 0xffffffffff0f7424 */ /* 0x000fce00078e00ff */
[----:B------:R-:W-:Y:S05]  /*22bd0*/  WARPSYNC.COLLECTIVE R15, `(.L_x_5999) ;  /* 0x000000000f087348 */ /* 0x000fea0003c00000 */
[----:B------:R0:W1:Y:S02]  /*22be0*/  SHFL.IDX P6, R14, R13, R12, R11 ;  /* 0x0000000c0d0e7389 */ /* 0x00006400000c000b */
[----:B01----:R-:W-:Y:S01]  /*22bf0*/  ENDCOLLECTIVE ;  /* 0x000000000000791b */ /* 0x003fe20003800000 */
.L_x_5999:
[----:B------:R-:W-:Y:S05]  /*22c00*/  BRA `(.L_x_6000) ;  /* 0xffffff1800e87947 */ /* 0x000fea000383ffff */
.L_x_5769:
[----:B------:R-:W-:Y:S01]  /*22c10*/  BSSY B1, `(.L_x_6001) ;  /* 0x0000008000017945 */ /* 0x000fe20003800000 */
[----:B----4-:R-:W-:Y:S02]  /*22c20*/  IMAD.MOV.U32 R13, RZ, RZ, R20 ;  /* 0x000000ffff0d7224 */ /* 0x010fe400078e0014 */
[----:B------:R-:W-:Y:S02]  /*22c30*/  IMAD.MOV.U32 R12, RZ, RZ, 0x2 ;  /* 0x00000002ff0c7424 */ /* 0x000fe400078e00ff */
[----:B------:R-:W-:Y:S02]  /*22c40*/  IMAD.MOV.U32 R11, RZ, RZ, 0x181f ;  /* 0x0000181fff0b7424 */ /* 0x000fe400078e00ff */
[----:B------:R-:W-:-:S07]  /*22c50*/  IMAD.MOV.U32 R15, RZ, RZ, -0x1 ;  /* 0xffffffffff0f7424 */ /* 0x000fce00078e00ff */
[----:B0123--:R-:W-:Y:S05]  /*22c60*/  WARPSYNC.COLLECTIVE R15, `(.L_x_6002) ;  /* 0x000000000f087348 */ /* 0x00ffea0003c00000 */
[----:B--2---:R2:W4:Y:S02]  /*22c70*/  SHFL.IDX P6, R14, R13, R12, R11 ;  /* 0x0000000c0d0e7389 */ /* 0x00452400000c000b */
[----:B01234-:R-:W-:Y:S01]  /*22c80*/  ENDCOLLECTIVE ;  /* 0x000000000000791b */ /* 0x01ffe20003800000 */
.L_x_6002:
[----:B------:R-:W-:Y:S05]  /*22c90*/  BSYNC B1 ;  /* 0x0000000000017941 */ /* 0x000fea0003800000 */
.L_x_6001:
        /* <DEDUP_REMOVED lines=8> */
.L_x_6003:
[----:B------:R-:W-:Y:S05]  /*22d20*/  BRA `(.L_x_6004) ;  /* 0xffffff1c00247947 */ /* 0x000fea000383ffff */
.L_x_5772:
        /* <DEDUP_REMOVED lines=8> */
.L_x_6006:
[----:B------:R-:W-:Y:S05]  /*22db0*/  BSYNC B1 ;  /* 0x0000000000017941 */ /* 0x000fea0003800000 */
.L_x_6005:
        /* <DEDUP_REMOVED lines=8> */
.L_x_6007:
[----:B------:R-:W-:Y:S05]  /*22e40*/  BRA `(.L_x_6008) ;  /* 0xffffff1c00607947 */ /* 0x000fea000383ffff */
.L_x_5774:
[----:B------:R-:W-:Y:S02]  /*22e50*/  IMAD.MOV.U32 R13, RZ, RZ, R4 ;  /* 0x000000ffff0d7224 */ /* 0x000fe400078e0004 */
[----:B------:R-:W-:Y:S02]  /*22e60*/  IMAD.MOV.U32 R12, RZ, RZ, RZ ;  /* 0x000000ffff0c7224 */ /* 0x000fe400078e00ff */
[----:B------:R-:W-:Y:S02]  /*22e70*/  IMAD.MOV.U32 R11, RZ, RZ, 0x1c1f ;  /* 0x00001c1fff0b7424 */ /* 0x000fe400078e00ff */
[----:B------:R-:W-:-:S07]  /*22e80*/  IMAD.MOV.U32 R15, RZ, RZ, -0x1 ;  /* 0xffffffffff0f7424 */ /* 0x000fce00078e00ff */
[----:B------:R-:W-:Y:S05]  /*22e90*/  WARPSYNC.COLLECTIVE R15, `(.L_x_6009) ;  /* 0x000000000f087348 */ /* 0x000fea0003c00000 */
[----:B------:R0:W1:Y:S02]  /*22ea0*/  SHFL.IDX P6, R14, R13, R12, R11 ;  /* 0x0000000c0d0e7389 */ /* 0x00006400000c000b */
[----:B01----:R-:W-:Y:S01]  /*22eb0*/  ENDCOLLECTIVE ;  /* 0x000000000000791b */ /* 0x003fe20003800000 */
.L_x_6009:
[----:B------:R-:W-:Y:S02]  /*22ec0*/  IMAD.MOV.U32 R13, RZ, RZ, R3 ;  /* 0x000000ffff0d7224 */ /* 0x000fe400078e0003 */
[----:B------:R-:W-:-:S07]  /*22ed0*/  IMAD.MOV.U32 R20, RZ, RZ, R14 ;  /* 0x000000ffff147224 */ /* 0x000fce00078e000e */
[----:B------:R-:W-:Y:S05]  /*22ee0*/  WARPSYNC.COLLECTIVE R15, `(.L_x_6010) ;  /* 0x000000000f087348 */ /* 0x000fea0003c00000 */
[----:B------:R0:W1:Y:S02]  /*22ef0*/  SHFL.IDX P6, R14, R13, R12, R11 ;  /* 0x0000000c0d0e7389 */ /* 0x00006400000c000b */
[----:B01----:R-:W-:Y:S01]  /*22f00*/  ENDCOLLECTIVE ;  /* 0x000000000000791b */ /* 0x003fe20003800000 */
.L_x_6010:
[----:B------:R-:W-:Y:S01]  /*22f10*/  IMAD.MOV.U32 R12, RZ, RZ, R14 ;  /* 0x000000ffff0c7224 */ /* 0x000fe200078e000e */
[----:B------:R-:W-:Y:S06]  /*22f20*/  BRA `(.L_x_6011) ;  /* 0xffffff2000547947 */ /* 0x000fec000383ffff */
.L_x_5777:
        /* <DEDUP_REMOVED lines=8> */
.L_x_6013:
[----:B------:R-:W-:Y:S05]  /*22fb0*/  BSYNC B1 ;  /* 0x0000000000017941 */ /* 0x000fea0003800000 */
.L_x_6012:
        /* <DEDUP_REMOVED lines=8> */
.L_x_6014:
[----:B------:R-:W-:Y:S01]  /*23040*/  IMAD.MOV.U32 R3, RZ, RZ, R14 ;  /* 0x000000ffff037224 */ /* 0x000fe200078e000e */
[----:B------:R-:W-:Y:S06]  /*23050*/  BRA `(.L_x_6015) ;  /* 0xffffff2c002c7947 */ /* 0x000fec000383ffff */
.L_x_5781:
[----:B------:R-:W-:Y:S01]  /*23060*/  MOV R13, R4 ;  /* 0x00000004000d7202 */ /* 0x000fe20000000f00 */
[----:B------:R-:W-:Y:S02]  /*23070*/  IMAD.MOV.U32 R12, RZ, RZ, RZ ;  /* 0x000000ffff0c7224 */ /* 0x000fe400078e00ff */
[----:B------:R-:W-:Y:S02]  /*23080*/  IMAD.MOV.U32 R11, RZ, RZ, 0x181f ;  /* 0x0000181fff0b7424 */ /* 0x000fe400078e00ff */
[----:B------:R-:W-:-:S07]  /*23090*/  IMAD.MOV.U32 R15, RZ, RZ, -0x1 ;  /* 0xffffffffff0f7424 */ /* 0x000fce00078e00ff */
[----:B01----:R-:W-:Y:S05]  /*230a0*/  WARPSYNC.COLLECTIVE R15, `(.L_x_6016) ;  /* 0x000000000f087348 */ /* 0x003fea0003c00000 */
[----:B------:R2:W3:Y:S02]  /*230b0*/  SHFL.IDX P6, R14, R13, R12, R11 ;  /* 0x0000000c0d0e7389 */ /* 0x0004e400000c000b */
[----:B0123--:R-:W-:Y:S01]  /*230c0*/  ENDCOLLECTIVE ;  /* 0x000000000000791b */ /* 0x00ffe20003800000 */
.L_x_6016:
[----:B------:R-:W-:Y:S02]  /*230d0*/  IMAD.MOV.U32 R13, RZ, RZ, R0 ;  /* 0x000000ffff0d7224 */ /* 0x000fe400078e0000 */
[----:B------:R-:W-:-:S07]  /*230e0*/  IMAD.MOV.U32 R3, RZ, RZ, R14 ;  /* 0x000000ffff037224 */ /* 0x000fce00078e000e */
[----:B------:R-:W-:Y:S05]  /*230f0*/  WARPSYNC.COLLECTIVE R15, `(.L_x_6017) ;  /* 0x000000000f087348 */ /* 0x000fea0003c00000 */
[----:B------:R0:W1:Y:S02]  /*23100*/  SHFL.IDX P6, R14, R13, R12, R11 ;  /* 0x0000000c0d0e7389 */ /* 0x00006400000c000b */
[----:B01----:R-:W-:Y:S01]  /*23110*/  ENDCOLLECTIVE ;  /* 0x000000000000791b */ /* 0x003fe20003800000 */
.L_x_6017:
[----:B------:R-:W-:Y:S05]  /*23120*/  BRA `(.L_x_6018) ;  /* 0xffffff4c00907947 */ /* 0x000fea000383ffff */
.L_x_5784:
        /* <DEDUP_REMOVED lines=8> */
.L_x_6020:
[----:B------:R-:W-:Y:S05]  /*231b0*/  BSYNC B1 ;  /* 0x0000000000017941 */ /* 0x000fea0003800000 */
.L_x_6019:
        /* <DEDUP_REMOVED lines=8> */
.L_x_6021:
[----:B------:R-:W-:Y:S05]  /*23240*/  BRA `(.L_x_6022) ;  /* 0xffffff4c00d07947 */ /* 0x000fea000383ffff */
.L_x_5787:
        /* <DEDUP_REMOVED lines=8> */
.L_x_6024:
[----:B------:R-:W-:Y:S05]  /*232d0*/  BSYNC B1 ;  /* 0x0000000000017941 */ /* 0x000fea0003800000 */
.L_x_6023:
[----:B------:R-:W-:Y:S01]  /*232e0*/  MOV R13, R0 ;  /* 0x00000000000d7202 */ /* 0x000fe20000000f00 */
[----:B------:R-:W-:Y:S02]  /*232f0*/  IMAD.MOV.U32 R12, RZ, RZ, 0x2 ;  /* 0x00000002ff0c7424 */ /* 0x000fe400078e00ff */
[----:B------:R-:W-:Y:S02]  /*23300*/  IMAD.MOV.U32 R11, RZ, RZ, 0x181f ;  /* 0x0000181fff0b7424 */ /* 0x000fe400078e00ff */
[----:B------:R-:W-:Y:S02]  /*23310*/  IMAD.MOV.U32 R15, RZ, RZ, -0x1 ;  /* 0xffffffffff0f7424 */ /* 0x000fe400078e00ff */
[----:B------:R-:W-:-:S07]  /*23320*/  IMAD.MOV.U32 R3, RZ, RZ, R14 ;  /* 0x000000ffff037224 */ /* 0x000fce00078e000e */
[----:B------:R-:W-:Y:S05]  /*23330*/  WARPSYNC.COLLECTIVE R15, `(.L_x_6025) ;  /* 0x000000000f087348 */ /* 0x000fea0003c00000 */
[----:B------:R0:W1:Y:S02]  /*23340*/  SHFL.IDX P6, R14, R13, R12, R11 ;  /* 0x0000000c0d0e7389 */ /* 0x00006400000c000b */
[----:B01----:R-:W-:Y:S01]  /*23350*/  ENDCOLLECTIVE ;  /* 0x000000000000791b */ /* 0x003fe20003800000 */
.L_x_6025:
[----:B------:R-:W-:Y:S05]  /*23360*/  BRA `(.L_x_6026) ;  /* 0xffffff50000c7947 */ /* 0x000fea000383ffff */
.L_x_5790:
        /* <DEDUP_REMOVED lines=8> */
.L_x_6028:
[----:B------:R-:W-:Y:S05]  /*233f0*/  BSYNC B1 ;  /* 0x0000000000017941 */ /* 0x000fea0003800000 */
.L_x_6027:
        /* <DEDUP_REMOVED lines=8> */
.L_x_6029:
[----:B------:R-:W-:Y:S05]  /*23480*/  BRA `(.L_x_6030) ;  /* 0xffffff5000487947 */ /* 0x000fea000383ffff */
.L_x_5809:
        /* <DEDUP_REMOVED lines=11> */
.L_x_6032:
[----:B------:R-:W-:Y:S05]  /*23540*/  BSYNC B1 ;  /* 0x0000000000017941 */ /* 0x000fea0003800000 */
.L_x_6031:
[----:B------:R-:W-:Y:S05]  /*23550*/  BRA `(.L_x_6033) ;  /* 0xffffff6c00d87947 */ /* 0x000fea000383ffff */
.L_x_5811:
[----:B------:R-:W-:Y:S01]  /*23560*/  BSSY B1, `(.L_x_6034) ;  /* 0x0000006000017945 */ /* 0x000fe20003800000 */
[----:B------:R-:W-:-:S07]  /*23570*/  IMAD.MOV.U32 R15, RZ, RZ, -0x1 ;  /* 0xffffffffff0f7424 */ /* 0x000fce00078e00ff */
[----:B0-----:R-:W-:Y:S05]  /*23580*/  WARPSYNC.COLLECTIVE R15, `(.L_x_6035) ;  /* 0x000000000f0c7348 */ /* 0x001fea0003c00000 */
[----:B------:R-:W-:Y:S02]  /*23590*/  ELECT P6, UR62, PT ;  /* 0x00000000003e782f */ /* 0x000fe400038c0000 */
[----:B------:R-:W-:Y:S01]  /*235a0*/  MOV R14, UR62 ;  /* 0x0000003e000e7c02 */ /* 0x000fe20008000f00 */
[----:B0-----:R-:W-:Y:S10]  /*235b0*/  ENDCOLLECTIVE ;  /* 0x000000000000791b */ /* 0x001ff40003800000 */
.L_x_6035:
[----:B------:R-:W-:Y:S05]  /*235c0*/  BSYNC B1 ;  /* 0x0000000000017941 */ /* 0x000fea0003800000 */
.L_x_6034:
[----:B------:R-:W-:Y:S05]  /*235d0*/  BRA `(.L_x_5810) ;  /* 0xffffff6c00d07947 */ /* 0x000fea000383ffff */
.L_x_5813:
[----:B0-----:R0:W1:Y:S02]  /*235e0*/  SYNCS.PHASECHK.TRANS64.TRYWAIT P0, [R18+URZ+0x32420], R3 ;  /* 0x03242003120075a7 */ /* 0x001064000800017f */
[----:B-1----:R-:W-:Y:S05]  /*235f0*/  @!P0 NANOSLEEP.SYNCS 0x989680 ;  /* 0x009896800000895d */ /* 0x002fea0003900000 */
[----:B------:R-:W1:Y:S02]  /*23600*/  @!P0 SYNCS.PHASECHK.TRANS64 P0, [R18+URZ+0x32420], R3 ;  /* 0x03242003120085a7 */ /* 0x000e64000800007f */
[----:B-1----:R-:W-:Y:S05]  /*23610*/  @!P0 BRA `(.L_x_5813) ;  /* 0xfffffffc00f08947 */ /* 0x002fea000383ffff */
[----:B------:R-:W-:Y:S05]  /*23620*/  BRA `(.L_x_6036) ;  /* 0xffffff6c00e07947 */ /* 0x000fea000383ffff */
.L_x_5817:
[----:B0-----:R0:W1:Y:S02]  /*23630*/  SYNCS.PHASECHK.TRANS64.TRYWAIT P0, [R3+URZ+0x324a0], R8 ;  /* 0x0324a008030075a7 */ /* 0x001064000800017f */
[----:B-1----:R-:W-:Y:S05]  /*23640*/  @!P0 NANOSLEEP.SYNCS 0x989680 ;  /* 0x009896800000895d */ /* 0x002fea0003900000 */
[----:B------:R-:W1:Y:S02]  /*23650*/  @!P0 SYNCS.PHASECHK.TRANS64 P0, [R3+URZ+0x324a0], R8 ;  /* 0x0324a008030085a7 */ /* 0x000e64000800007f */
[----:B-1----:R-:W-:Y:S05]  /*23660*/  @!P0 BRA `(.L_x_5817) ;  /* 0xfffffffc00f08947 */ /* 0x002fea000383ffff */
[----:B------:R-:W-:Y:S05]  /*23670*/  BRA `(.L_x_6037) ;  /* 0xffffff7000007947 */ /* 0x000fea000383ffff */
.L_x_5822:
[----:B-1----:R1:W2:Y:S02]  /*23680*/  SYNCS.PHASECHK.TRANS64.TRYWAIT P0, [R3+URZ+0x324c0], R8 ;  /* 0x0324c008030075a7 */ /* 0x0022a4000800017f */
[----:B--2---:R-:W-:Y:S05]  /*23690*/  @!P0 NANOSLEEP.SYNCS 0x989680 ;  /* 0x009896800000895d */ /* 0x004fea0003900000 */
[----:B------:R-:W2:Y:S02]  /*236a0*/  @!P0 SYNCS.PHASECHK.TRANS64 P0, [R3+URZ+0x324c0], R8 ;  /* 0x0324c008030085a7 */ /* 0x000ea4000800007f */
[----:B--2---:R-:W-:Y:S05]  /*236b0*/  @!P0 BRA `(.L_x_5822) ;  /* 0xfffffffc00f08947 */ /* 0x004fea000383ffff */
[----:B------:R-:W-:Y:S05]  /*236c0*/  BRA `(.L_x_6038) ;  /* 0xffffff7000807947 */ /* 0x000fea000383ffff */
.L_x_5832:
[----:B0-----:R0:W1:Y:S02]  /*236d0*/  SYNCS.PHASECHK.TRANS64.TRYWAIT P1, [R4+URZ+0x324a0], R5 ;  /* 0x0324a005040075a7 */ /* 0x001064000802017f */
[----:B-1----:R-:W-:Y:S05]  /*236e0*/  @!P1 NANOSLEEP.SYNCS 0x989680 ;  /* 0x009896800000995d */ /* 0x002fea0003900000 */
[----:B------:R-:W1:Y:S02]  /*236f0*/  @!P1 SYNCS.PHASECHK.TRANS64 P1, [R4+URZ+0x324a0], R5 ;  /* 0x0324a005040095a7 */ /* 0x000e64000802007f */
[----:B-1----:R-:W-:Y:S05]  /*23700*/  @!P1 BRA `(.L_x_5832) ;  /* 0xfffffffc00f09947 */ /* 0x002fea000383ffff */
[----:B------:R-:W-:Y:S05]  /*23710*/  BRA `(.L_x_6039) ;  /* 0xffffff7800107947 */ /* 0x000fea000383ffff */
.L_x_5837:
[----:B-1----:R1:W2:Y:S02]  /*23720*/  SYNCS.PHASECHK.TRANS64.TRYWAIT P1, [R4+URZ+0x324c0], R5 ;  /* 0x0324c005040075a7 */ /* 0x0022a4000802017f */
[----:B--2---:R-:W-:Y:S05]  /*23730*/  @!P1 NANOSLEEP.SYNCS 0x989680 ;  /* 0x009896800000995d */ /* 0x004fea0003900000 */
[----:B------:R-:W2:Y:S02]  /*23740*/  @!P1 SYNCS.PHASECHK.TRANS64 P1, [R4+URZ+0x324c0], R5 ;  /* 0x0324c005040095a7 */ /* 0x000ea4000802007f */
[----:B--2---:R-:W-:Y:S05]  /*23750*/  @!P1 BRA `(.L_x_5837) ;  /* 0xfffffffc00f09947 */ /* 0x004fea000383ffff */
[----:B------:R-:W-:Y:S05]  /*23760*/  BRA `(.L_x_6040) ;  /* 0xffffff78008c7947 */ /* 0x000fea000383ffff */
.L_x_5855:
[----:B------:R-:W0:Y:S01]  /*23770*/  S2R R4, SR_TID.X ;  /* 0x0000000000047919 */ /* 0x000e220000002100 */
[----:B------:R-:W-:Y:S01]  /*23780*/  BSSY B0, `(.L_x_6041) ;  /* 0x000000a000007945 */ /* 0x000fe20003800000 */
[----:B------:R-:W-:Y:S01]  /*23790*/  IMAD.MOV.U32 R12, RZ, RZ, RZ ;  /* 0x000000ffff0c7224 */ /* 0x000fe200078e00ff */
[----:B------:R-:W-:Y:S01]  /*237a0*/  MOV R11, 0x1f ;  /* 0x0000001f000b7802 */ /* 0x000fe20000000f00 */
[----:B------:R-:W-:Y:S01]  /*237b0*/  IMAD.MOV.U32 R15, RZ, RZ, -0x1 ;  /* 0xffffffffff0f7424 */ /* 0x000fe200078e00ff */
[----:B0-----:R-:W-:-:S04]  /*237c0*/  SHF.R.U32.HI R4, RZ, 0x5, R4 ;  /* 0x00000005ff047819 */ /* 0x001fc80000011604 */
[----:B------:R-:W-:-:S05]  /*237d0*/  LOP3.LUT R4, R4, 0x3, RZ, 0xc0, !PT ;  /* 0x0000000304047812 */ /* 0x000fca00078ec0ff */
[----:B------:R-:W-:-:S07]  /*237e0*/  IMAD.MOV.U32 R13, RZ, RZ, R4 ;  /* 0x000000ffff0d7224 */ /* 0x000fce00078e0004 */
[----:B------:R-:W-:Y:S05]  /*237f0*/  WARPSYNC.COLLECTIVE R15, `(.L_x_6042) ;  /* 0x000000000f087348 */ /* 0x000fea0003c00000 */
[----:B------:R0:W1:Y:S02]  /*23800*/  SHFL.IDX P6, R14, R13, R12, R11 ;  /* 0x0000000c0d0e7389 */ /* 0x00006400000c000b */
[----:B01----:R-:W-:Y:S01]  /*23810*/  ENDCOLLECTIVE ;  /* 0x000000000000791b */ /* 0x003fe20003800000 */
.L_x_6042:
[----:B------:R-:W-:Y:S05]  /*23820*/  BSYNC B0 ;  /* 0x0000000000007941 */ /* 0x000fea0003800000 */
.L_x_6041:
[----:B------:R-:W-:Y:S05]  /*23830*/  BRA `(.L_x_6043) ;  /* 0xffffff8800447947 */ /* 0x000fea000383ffff */
.L_x_5857:
[----:B------:R-:W-:Y:S01]  /*23840*/  BSSY B0, `(.L_x_6044) ;  /* 0x0000006000007945 */ /* 0x000fe20003800000 */
[----:B------:R-:W-:-:S07]  /*23850*/  IMAD.MOV.U32 R15, RZ, RZ, -0x1 ;  /* 0xffffffffff0f7424 */ /* 0x000fce00078e00ff */
[----:B0-----:R-:W-:Y:S05]  /*23860*/  WARPSYNC.COLLECTIVE R15, `(.L_x_6045) ;  /* 0x000000000f0c7348 */ /* 0x001fea0003c00000 */
[----:B------:R-:W-:Y:S02]  /*23870*/  ELECT P6, UR62, PT ;  /* 0x00000000003e782f */ /* 0x000fe400038c0000 */
[----:B------:R-:W-:Y:S01]  /*23880*/  MOV R14, UR62 ;  /* 0x0000003e000e7c02 */ /* 0x000fe20008000f00 */
[----:B0-----:R-:W-:Y:S10]  /*23890*/  ENDCOLLECTIVE ;  /* 0x000000000000791b */ /* 0x001ff40003800000 */
.L_x_6045:
[----:B------:R-:W-:Y:S05]  /*238a0*/  BSYNC B0 ;  /* 0x0000000000007941 */ /* 0x000fea0003800000 */
.L_x_6044:
[----:B------:R-:W-:Y:S05]  /*238b0*/  BRA `(.L_x_6046) ;  /* 0xffffff8800507947 */ /* 0x000fea000383ffff */
.L_x_5859:
[----:B0-----:R0:W1:Y:S02]  /*238c0*/  SYNCS.PHASECHK.TRANS64.TRYWAIT P0, [R0+URZ+0x32440], R2 ;  /* 0x03244002000075a7 */ /* 0x001064000800017f */
[----:B-1----:R-:W-:Y:S05]  /*238d0*/  @!P0 NANOSLEEP.SYNCS 0x989680 ;  /* 0x009896800000895d */ /* 0x002fea0003900000 */
[----:B------:R-:W1:Y:S02]  /*238e0*/  @!P0 SYNCS.PHASECHK.TRANS64 P0, [R0+URZ+0x32440], R2 ;  /* 0x03244002000085a7 */ /* 0x000e64000800007f */
[----:B-1----:R-:W-:Y:S05]  /*238f0*/  @!P0 BRA `(.L_x_5859) ;  /* 0xfffffffc00f08947 */ /* 0x002fea000383ffff */
[----:B------:R-:W-:Y:S05]  /*23900*/  BRA `(.L_x_6047) ;  /* 0xffffff8800b07947 */ /* 0x000fea000383ffff */
.L_x_5863:
        /* <DEDUP_REMOVED lines=9> */
.L_x_6048:
[----:B------:R-:W-:Y:S02]  /*239a0*/  IMAD.MOV.U32 R13, RZ, RZ, R3 ;  /* 0x000000ffff0d7224 */ /* 0x000fe400078e0003 */
[----:B------:R-:W-:Y:S01]  /*239b0*/  IMAD.MOV.U32 R4, RZ, RZ, R14 ;  /* 0x000000ffff047224 */ /* 0x000fe200078e000e */
[----:B------:R-:W-:-:S07]  /*239c0*/  LOP3.LUT R6, R6, 0x7f, RZ, 0xc0, !PT ;  /* 0x0000007f06067812 */ /* 0x000fce00078ec0ff */
[----:B------:R-:W-:Y:S05]  /*239d0*/  WARPSYNC.COLLECTIVE R15, `(.L_x_6049) ;  /* 0x000000000f087348 */ /* 0x000fea0003c00000 */
[----:B------:R0:W1:Y:S02]  /*239e0*/  SHFL.IDX P6, R14, R13, R12, R11 ;  /* 0x0000000c0d0e7389 */ /* 0x00006400000c000b */
[----:B01----:R-:W-:Y:S01]  /*239f0*/  ENDCOLLECTIVE ;  /* 0x000000000000791b */ /* 0x003fe20003800000 */
.L_x_6049:
        /* <DEDUP_REMOVED lines=9> */
.L_x_6050:
[----:B------:R-:W-:Y:S02]  /*23a90*/  IMAD.MOV.U32 R13, RZ, RZ, R3 ;  /* 0x000000ffff0d7224 */ /* 0x000fe400078e0003 */
[----:B------:R-:W-:Y:S02]  /*23aa0*/  IMAD R0, R0, R7, RZ ;  /* 0x0000000700007224 */ /* 0x000fe400078e02ff */
[----:B------:R-:W-:-:S07]  /*23ab0*/  IMAD.MOV.U32 R7, RZ, RZ, R14 ;  /* 0x000000ffff077224 */ /* 0x000fce00078e000e */
[----:B------:R-:W-:Y:S05]  /*23ac0*/  WARPSYNC.COLLECTIVE R15, `(.L_x_6051) ;  /* 0x000000000f087348 */ /* 0x000fea0003c00000 */
[----:B------:R0:W1:Y:S02]  /*23ad0*/  SHFL.IDX P6, R14, R13, R12, R11 ;  /* 0x0000000c0d0e7389 */ /* 0x00006400000c000b */
[----:B01----:R-:W-:Y:S01]  /*23ae0*/  ENDCOLLECTIVE ;  /* 0x000000000000791b */ /* 0x003fe20003800000 */
.L_x_6051:
[----:B------:R-:W-:-:S13]  /*23af0*/  ISETP.GE.AND P1, PT, R10, R0, PT ;  /* 0x000000000a00720c */ /* 0x000fda0003f26270 */
[----:B------:R-:W-:Y:S01]  /*23b00*/  @!P1 LEA R5, P3, R9, R5, 0x1 ;  /* 0x0000000509059211 */ /* 0x000fe200078608ff */
[----:B------:R-:W-:Y:S01]  /*23b10*/  IMAD.MOV.U32 R13, RZ, RZ, R2 ;  /* 0x000000ffff0d7224 */ /* 0x000fe200078e0002 */
[----:B------:R-:W-:-:S03]  /*23b20*/  MOV R12, 0x2 ;  /* 0x00000002000c7802 */ /* 0x000fc60000000f00 */
[----:B------:R-:W-:-:S05]  /*23b30*/  @!P1 IMAD.X R4, RZ, RZ, R4, P3 ;  /* 0x000000ffff049224 */ /* 0x000fca00018e0604 */
[----:B------:R-:W-:Y:S01]  /*23b40*/  @!P1 LOP3.LUT R5, R5, R4, RZ, 0x3c, !PT ;  /* 0x0000000405059212 */ /* 0x000fe200078e3cff */
[----:B------:R-:W-:-:S07]  /*23b50*/  IMAD.MOV.U32 R6, RZ, RZ, R14 ;  /* 0x000000ffff067224 */ /* 0x000fce00078e000e */
[----:B------:R-:W-:Y:S05]  /*23b60*/  WARPSYNC.COLLECTIVE R15, `(.L_x_6052) ;  /* 0x000000000f087348 */ /* 0x000fea0003c00000 */
[----:B------:R0:W1:Y:S02]  /*23b70*/  SHFL.IDX P6, R14, R13, R12, R11 ;  /* 0x0000000c0d0e7389 */ /* 0x00006400000c000b */
[----:B01----:R-:W-:Y:S01]  /*23b80*/  ENDCOLLECTIVE ;  /* 0x000000000000791b */ /* 0x003fe20003800000 */
.L_x_6052:
        /* <DEDUP_REMOVED lines=15> */
.L_x_6053:
        /* <DEDUP_REMOVED lines=19> */
.L_x_6054:
        /* <DEDUP_REMOVED lines=10> */
.L_x_6055:
        /* <DEDUP_REMOVED lines=13> */
.L_x_6056:
        /* <DEDUP_REMOVED lines=10> */
.L_x_6057:
[----:B------:R-:W-:Y:S01]  /*23fc0*/  @!PT LDS RZ, [RZ] ;  /* 0x00000000fffff984 */ /* 0x000fe20000000800 */
[----:B------:R-:W-:Y:S01]  /*23fd0*/  @!PT LDS RZ, [RZ] ;  /* 0x00000000fffff984 */ /* 0x000fe20000000800 */
[----:B------:R-:W-:Y:S01]  /*23fe0*/  @!PT LDS RZ, [RZ] ;  /* 0x00000000fffff984 */ /* 0x000fe20000000800 */
[----:B------:R0:W-:Y:S01]  /*23ff0*/  @!P1 LDGSTS.E.BYPASS.LTC128B.128 [R8+0x19c00], desc[UR40][R4.64], !P0 ;  /* 0x19c0000004089fae */ /* 0x0001e2000c101d68 */
[----:B------:R-:W-:Y:S01]  /*24000*/  ISETP.GE.AND P1, PT, R7, R0, PT ;  /* 0x000000000700720c */ /* 0x000fe20003f26270 */
[----:B------:R-:W-:-:S05]  /*24010*/  VIADD R7, R10, 0x50 ;  /* 0x000000500a077836 */ /* 0x000fca0000000000 */
[----:B------:R1:W-:Y:S01]  /*24020*/  STL [R1+0x74], R7 ;  /* 0x0000740701007387 */ /* 0x0003e20000100800 */
[----:B------:R-:W-:Y:S01]  /*24030*/  MOV R13, R2 ;  /* 0x00000002000d7202 */ /* 0x000fe20000000f00 */
[----:B------:R-:W-:Y:S02]  /*24040*/  IMAD.MOV.U32 R12, RZ, RZ, 0x5 ;  /* 0x00000005ff0c7424 */ /* 0x000fe400078e00ff */
[----:B0-----:R-:W-:-:S07]  /*24050*/  IMAD.MOV.U32 R4, RZ, RZ, R14 ;  /* 0x000000ffff047224 */ /* 0x001fce00078e000e */
[----:B-1----:R-:W-:Y:S05]  /*24060*/  WARPSYNC.COLLECTIVE R15, `(.L_x_6058) ;  /* 0x000000000f087348 */ /* 0x002fea0003c00000 */
[----:B------:R0:W2:Y:S02]  /*24070*/  SHFL.IDX P6, R14, R13, R12, R11 ;  /* 0x0000000c0d0e7389 */ /* 0x0000a400000c000b */
[----:B012---:R-:W-:Y:S01]  /*24080*/  ENDCOLLECTIVE ;  /* 0x000000000000791b */ /* 0x007fe20003800000 */
.L_x_6058:
        /* <DEDUP_REMOVED lines=10> */
.L_x_6059:
        /* <DEDUP_REMOVED lines=13> */
.L_x_6060:
        /* <DEDUP_REMOVED lines=10> */
.L_x_6061:
        /* <DEDUP_REMOVED lines=11> */
.L_x_6062:
        /* <DEDUP_REMOVED lines=14> */
.L_x_6063:
[----:B------:R-:W-:Y:S01]  /*24430*/  IMAD.MOV.U32 R3, RZ, RZ, R14 ;  /* 0x000000ffff037224 */ /* 0x000fe200078e000e */
[----:B------:R-:W-:Y:S06]  /*24440*/  BRA `(.L_x_6064) ;  /* 0xffffff8c00307947 */ /* 0x000fec000383ffff */
.L_x_5867:
        /* <DEDUP_REMOVED lines=15> */
[----:B-----5:R-:W-:Y:S02]  /*24540*/  ISETP.GE.AND P6, PT, R12, R3, PT ;  /* 0x000000030c00720c */ /* 0x020fe40003fc6270 */
[----:B------:R-:W-:Y:S02]  /*24550*/  MOV R12, RZ ;  /* 0x000000ff000c7202 */ /* 0x000fe40000000f00 */
[----:B------:R-:W-:-:S05]  /*24560*/  LOP3.LUT R8, R8, 0xffffffef, RZ, 0xc0, !PT ;  /* 0xffffffef08087812 */ /* 0x000fca00078ec0ff */
        /* <DEDUP_REMOVED lines=18> */
.L_x_6066:
[----:B------:R-:W-:Y:S05]  /*24690*/  BSYNC B0 ;  /* 0x0000000000007941 */ /* 0x000fea0003800000 */
.L_x_6065:
        /* <DEDUP_REMOVED lines=10> */
.L_x_6067:
        /* <DEDUP_REMOVED lines=16> */
.L_x_6068:
        /* <DEDUP_REMOVED lines=15> */
.L_x_6069:
        /* <DEDUP_REMOVED lines=9> */
.L_x_6070:
        /* <DEDUP_REMOVED lines=15> */
.L_x_6071:
[----:B------:R-:W-:Y:S02]  /*24ab0*/  IMAD.MOV.U32 R13, RZ, RZ, R2 ;  /* 0x000000ffff0d7224 */ /* 0x000fe400078e0002 */
[----:B------:R-:W-:Y:S01]  /*24ac0*/  IMAD.MOV.U32 R12, RZ, RZ, 0x3 ;  /* 0x00000003ff0c7424 */ /* 0x000fe200078e00ff */
[----:B------:R-:W-:-:S04]  /*24ad0*/  MOV R5, R14 ;  /* 0x0000000e00057202 */ /* 0x000fc80000000f00 */
[----:B------:R-:W-:-:S05]  /*24ae0*/  @!P5 LEA R5, P6, R7, R5, 0x1 ;  /* 0x000000050705d211 */ /* 0x000fca00078c08ff */
[----:B------:R-:W-:-:S05]  /*24af0*/  @!P5 IMAD.X R4, RZ, RZ, R6, P6 ;  /* 0x000000ffff04d224 */ /* 0x000fca00030e0606 */
[----:B------:R-:W-:-:S07]  /*24b00*/  @!P5 LOP3.LUT R5, R5, R4, RZ, 0x3c, !PT ;  /* 0x000000040505d212 */ /* 0x000fce00078e3cff */
[----:B------:R-:W-:Y:S05]  /*24b10*/  WARPSYNC.COLLECTIVE R15, `(.L_x_6072) ;  /* 0x000000000f087348 */ /* 0x000fea0003c00000 */
[----:B------:R0:W1:Y:S02]  /*24b20*/  SHFL.IDX P6, R14, R13, R12, R11 ;  /* 0x0000000c0d0e7389 */ /* 0x00006400000c000b */
[----:B01----:R-:W-:Y:S01]  /*24b30*/  ENDCOLLECTIVE ;  /* 0x000000000000791b */ /* 0x003fe20003800000 */
.L_x_6072:
        /* <DEDUP_REMOVED lines=15> */
.L_x_6073:
        /* <DEDUP_REMOVED lines=9> */
.L_x_6074:
        /* <DEDUP_REMOVED lines=15> */
.L_x_6075:
        /* <DEDUP_REMOVED lines=9> */
.L_x_6076:
        /* <DEDUP_REMOVED lines=14> */
.L_x_6077:
[----:B------:R-:W-:Y:S01]  /*24f20*/  MOV R13, R2 ;  /* 0x00000002000d7202 */ /* 0x000fe20000000f00 */
        /* <DEDUP_REMOVED lines=18> */
.L_x_6078:
[----:B------:R-:W-:Y:S02]  /*25050*/  IMAD.MOV.U32 R13, RZ, RZ, R0 ;  /* 0x000000ffff0d7224 */ /* 0x000fe400078e0000 */
[----:B------:R-:W-:-:S07]  /*25060*/  IMAD.MOV.U32 R6, RZ, RZ, R14 ;  /* 0x000000ffff067224 */ /* 0x000fce00078e000e */
[----:B------:R-:W-:Y:S05]  /*25070*/  WARPSYNC.COLLECTIVE R15, `(.L_x_6079) ;  /* 0x000000000f087348 */ /* 0x000fea0003c00000 */
[----:B------:R0:W1:Y:S02]  /*25080*/  SHFL.IDX P6, R14, R13, R12, R11 ;  /* 0x0000000c0d0e7389 */ /* 0x00006400000c000b */
[----:B01----:R-:W-:Y:S01]  /*25090*/  ENDCOLLECTIVE ;  /* 0x000000000000791b */ /* 0x003fe20003800000 */
.L_x_6079:
[----:B------:R-:W-:Y:S02]  /*250a0*/  IMAD.MOV.U32 R13, RZ, RZ, R2 ;  /* 0x000000ffff0d7224 */ /* 0x000fe400078e0002 */
[----:B------:R-:W-:Y:S02]  /*250b0*/  IMAD.MOV.U32 R12, RZ, RZ, 0x7 ;  /* 0x00000007ff0c7424 */ /* 0x000fe400078e00ff */
[----:B------:R-:W-:-:S07]  /*250c0*/  IMAD.MOV.U32 R5, RZ, RZ, R14 ;  /* 0x000000ffff057224 */ /* 0x000fce00078e000e */
[----:B------:R-:W-:Y:S05]  /*250d0*/  WARPSYNC.COLLECTIVE R15, `(.L_x_6080) ;  /* 0x000000000f087348 */ /* 0x000fea0003c00000 */
[----:B------:R0:W1:Y:S02]  /*250e0*/  SHFL.IDX P6, R14, R13, R12, R11 ;  /* 0x0000000c0d0e7389 */ /* 0x00006400000c000b */
[----:B01----:R-:W-:Y:S01]  /*250f0*/  ENDCOLLECTIVE ;  /* 0x000000000000791b */ /* 0x003fe20003800000 */
.L_x_6080:
        /* <DEDUP_REMOVED lines=10> */
.L_x_6081:
        /* <DEDUP_REMOVED lines=9> */
.L_x_5872:
[----:B-1----:R1:W2:Y:S02]  /*25230*/  SYNCS.PHASECHK.TRANS64.TRYWAIT P0, [R18+URZ+0x32420], R0 ;  /* 0x03242000120075a7 */ /* 0x0022a4000800017f */
[----:B--2---:R-:W-:Y:S05]  /*25240*/  @!P0 NANOSLEEP.SYNCS 0x989680 ;  /* 0x009896800000895d */ /* 0x004fea0003900000 */
[----:B------:R-:W2:Y:S02]  /*25250*/  @!P0 SYNCS.PHASECHK.TRANS64 P0, [R18+URZ+0x32420], R0 ;  /* 0x03242000120085a7 */ /* 0x000ea4000800007f */
[----:B--2---:R-:W-:Y:S05]  /*25260*/  @!P0 BRA `(.L_x_5872) ;  /* 0xfffffffc00f08947 */ /* 0x004fea000383ffff */
[----:B------:R-:W-:Y:S05]  /*25270*/  BRA `(.L_x_6083) ;  /* 0xffffff8c00547947 */ /* 0x000fea000383ffff */
.L_x_5876:
[----:B0-----:R0:W1:Y:S02]  /*25280*/  SYNCS.PHASECHK.TRANS64.TRYWAIT P0, [R2+URZ+0x32460], R0 ;  /* 0x03246000020075a7 */ /* 0x001064000800017f */
[----:B-1----:R-:W-:Y:S05]  /*25290*/  @!P0 NANOSLEEP.SYNCS 0x989680 ;  /* 0x009896800000895d */ /* 0x002fea0003900000 */
[----:B------:R-:W1:Y:S02]  /*252a0*/  @!P0 SYNCS.PHASECHK.TRANS64 P0, [R2+URZ+0x32460], R0 ;  /* 0x03246000020085a7 */ /* 0x000e64000800007f */
[----:B-1----:R-:W-:Y:S05]  /*252b0*/  @!P0 BRA `(.L_x_5876) ;  /* 0xfffffffc00f08947 */ /* 0x002fea000383ffff */
[----:B------:R-:W-:Y:S05]  /*252c0*/  BRA `(.L_x_6084) ;  /* 0xffffff8c00787947 */ /* 0x000fea000383ffff */
.L_x_5891:
[----:B-1----:R1:W2:Y:S02]  /*252d0*/  SYNCS.PHASECHK.TRANS64.TRYWAIT P0, [R2+URZ+0x32440], R6 ;  /* 0x03244006020075a7 */ /* 0x0022a4000800017f */
[----:B--2---:R-:W-:Y:S05]  /*252e0*/  @!P0 NANOSLEEP.SYNCS 0x989680 ;  /* 0x009896800000895d */ /* 0x004fea0003900000 */
[----:B------:R-:W2:Y:S02]  /*252f0*/  @!P0 SYNCS.PHASECHK.TRANS64 P0, [R2+URZ+0x32440], R6 ;  /* 0x03244006020085a7 */ /* 0x000ea4000800007f */
[----:B--2---:R-:W-:Y:S05]  /*25300*/  @!P0 BRA `(.L_x_5891) ;  /* 0xfffffffc00f08947 */ /* 0x004fea000383ffff */
[----:B------:R-:W-:Y:S05]  /*25310*/  BRA `(.L_x_6085) ;  /* 0xffffff9400987947 */ /* 0x000fea000383ffff */
.L_x_5896:
[----:B0-----:R0:W2:Y:S02]  /*25320*/  SYNCS.PHASECHK.TRANS64.TRYWAIT P0, [R2+URZ+0x32460], R6 ;  /* 0x03246006020075a7 */ /* 0x0010a4000800017f */
[----:B--2---:R-:W-:Y:S05]  /*25330*/  @!P0 NANOSLEEP.SYNCS 0x989680 ;  /* 0x009896800000895d */ /* 0x004fea0003900000 */
[----:B------:R-:W2:Y:S02]  /*25340*/  @!P0 SYNCS.PHASECHK.TRANS64 P0, [R2+URZ+0x32460], R6 ;  /* 0x03246006020085a7 */ /* 0x000ea4000800007f */
[----:B--2---:R-:W-:Y:S05]  /*25350*/  @!P0 BRA `(.L_x_5896) ;  /* 0xfffffffc00f08947 */ /* 0x004fea000383ffff */
[----:B------:R-:W-:Y:S05]  /*25360*/  BRA `(.L_x_6086) ;  /* 0xffffff9800147947 */ /* 0x000fea000383ffff */
.L_x_5907:
[----:B-1----:R1:W2:Y:S02]  /*25370*/  SYNCS.PHASECHK.TRANS64.TRYWAIT P0, [R3+URZ+0x32440], R2 ;  /* 0x03244002030075a7 */ /* 0x0022a4000800017f */
[----:B--2---:R-:W-:Y:S05]  /*25380*/  @!P0 NANOSLEEP.SYNCS 0x989680 ;  /* 0x009896800000895d */ /* 0x004fea0003900000 */
[----:B------:R-:W2:Y:S02]  /*25390*/  @!P0 SYNCS.PHASECHK.TRANS64 P0, [R3+URZ+0x32440], R2 ;  /* 0x03244002030085a7 */ /* 0x000ea4000800007f */
[----:B--2---:R-:W-:Y:S05]  /*253a0*/  @!P0 BRA `(.L_x_5907) ;  /* 0xfffffffc00f08947 */ /* 0x004fea000383ffff */
[----:B------:R-:W-:Y:S05]  /*253b0*/  BRA `(.L_x_6087) ;  /* 0xffffffa000007947 */ /* 0x000fea000383ffff */
.L_x_5912:
[----:B--2---:R2:W3:Y:S02]  /*253c0*/  SYNCS.PHASECHK.TRANS64.TRYWAIT P0, [R3+URZ+0x32460], R2 ;  /* 0x03246002030075a7 */ /* 0x0044e4000800017f */
[----:B---3--:R-:W-:Y:S05]  /*253d0*/  @!P0 NANOSLEEP.SYNCS 0x989680 ;  /* 0x009896800000895d */ /* 0x008fea0003900000 */
[----:B------:R-:W3:Y:S02]  /*253e0*/  @!P0 SYNCS.PHASECHK.TRANS64 P0, [R3+URZ+0x32460], R2 ;  /* 0x03246002030085a7 */ /* 0x000ee4000800007f */
[----:B---3--:R-:W-:Y:S05]  /*253f0*/  @!P0 BRA `(.L_x_5912) ;  /* 0xfffffffc00f08947 */ /* 0x008fea000383ffff */
[----:B------:R-:W-:Y:S05]  /*25400*/  BRA `(.L_x_6088) ;  /* 0xffffffa0007c7947 */ /* 0x000fea000383ffff */
.L_x_5923:
[----:B-1----:R1:W2:Y:S02]  /*25410*/  SYNCS.PHASECHK.TRANS64.TRYWAIT P0, [R3+URZ+0x32440], R2 ;  /* 0x03244002030075a7 */ /* 0x0022a4000800017f */
[----:B--2---:R-:W-:Y:S05]  /*25420*/  @!P0 NANOSLEEP.SYNCS 0x989680 ;  /* 0x009896800000895d */ /* 0x004fea0003900000 */
[----:B------:R-:W2:Y:S02]  /*25430*/  @!P0 SYNCS.PHASECHK.TRANS64 P0, [R3+URZ+0x32440], R2 ;  /* 0x03244002030085a7 */ /* 0x000ea4000800007f */
[----:B--2---:R-:W-:Y:S05]  /*25440*/  @!P0 BRA `(.L_x_5923) ;  /* 0xfffffffc00f08947 */ /* 0x004fea000383ffff */
[----:B------:R-:W-:Y:S05]  /*25450*/  BRA `(.L_x_6089) ;  /* 0xffffffa8004c7947 */ /* 0x000fea000383ffff */
.L_x_5928:
[----:B--2---:R2:W3:Y:S02]  /*25460*/  SYNCS.PHASECHK.TRANS64.TRYWAIT P0, [R3+URZ+0x32460], R2 ;  /* 0x03246002030075a7 */ /* 0x0044e4000800017f */
[----:B---3--:R-:W-:Y:S05]  /*25470*/  @!P0 NANOSLEEP.SYNCS 0x989680 ;  /* 0x009896800000895d */ /* 0x008fea0003900000 */
[----:B------:R-:W3:Y:S02]  /*25480*/  @!P0 SYNCS.PHASECHK.TRANS64 P0, [R3+URZ+0x32460], R2 ;  /* 0x03246002030085a7 */ /* 0x000ee4000800007f */
[----:B---3--:R-:W-:Y:S05]  /*25490*/  @!P0 BRA `(.L_x_5928) ;  /* 0xfffffffc00f08947 */ /* 0x008fea000383ffff */
[----:B------:R-:W-:Y:S05]  /*254a0*/  BRA `(.L_x_6090) ;  /* 0xffffffa800c87947 */ /* 0x000fea000383ffff */
.L_x_5940:
[----:B-1----:R-:W2:Y:S01]  /*254b0*/  LDL R2, [R1] ;  /* 0x0000000001027983 */ /* 0x002ea20000100800 */
[----:B------:R-:W-:Y:S01]  /*254c0*/  BSSY B0, `(.L_x_6091) ;  /* 0x0000008000007945 */ /* 0x000fe20003800000 */
[----:B------:R-:W-:Y:S02]  /*254d0*/  IMAD.MOV.U32 R12, RZ, RZ, RZ ;  /* 0x000000ffff0c7224 */ /* 0x000fe400078e00ff */
[----:B------:R-:W-:Y:S02]  /*254e0*/  IMAD.MOV.U32 R11, RZ, RZ, 0x1f ;  /* 0x0000001fff0b7424 */ /* 0x000fe400078e00ff */
[----:B------:R-:W-:Y:S02]  /*254f0*/  IMAD.MOV.U32 R15, RZ, RZ, -0x1 ;  /* 0xffffffffff0f7424 */ /* 0x000fe400078e00ff */
[----:B--2---:R-:W-:-:S07]  /*25500*/  IMAD.MOV.U32 R13, RZ, RZ, R2 ;  /* 0x000000ffff0d7224 */ /* 0x004fce00078e0002 */
[----:B---3--:R-:W-:Y:S05]  /*25510*/  WARPSYNC.COLLECTIVE R15, `(.L_x_6092) ;  /* 0x000000000f087348 */ /* 0x008fea0003c00000 */
[----:B------:R0:W1:Y:S02]  /*25520*/  SHFL.IDX P6, R14, R13, R12, R11 ;  /* 0x0000000c0d0e7389 */ /* 0x00006400000c000b */
[----:B01-3--:R-:W-:Y:S01]  /*25530*/  ENDCOLLECTIVE ;  /* 0x000000000000791b */ /* 0x00bfe20003800000 */
.L_x_6092:
[----:B------:R-:W-:Y:S05]  /*25540*/  BSYNC B0 ;  /* 0x0000000000007941 */ /* 0x000fea0003800000 */
.L_x_6091:
        /* <DEDUP_REMOVED lines=9> */
.L_x_6093:
[----:B------:R-:W-:Y:S01]  /*255e0*/  ULDC UR4, c[0x0][0xd3c] ;  /* 0x00034f0000047ab9 */ /* 0x000fe20000000800 */
[----:B------:R-:W-:Y:S01]  /*255f0*/  IMAD.IADD R0, R0, 0x1, R16 ;  /* 0x0000000100007824 */ /* 0x000fe200078e0210 */
[----:B------:R-:W-:-:S04]  /*25600*/  MOV R4, R14 ;  /* 0x0000000e00047202 */ /* 0x000fc80000000f00 */
        /* <DEDUP_REMOVED lines=11> */
[----:B------:R-:W-:Y:S01]  /*256c0*/  IMAD.MOV.U32 R11, RZ, RZ, RZ ;  /* 0x000000ffff0b7224 */ /* 0x000fe200078e00ff */
        /* <DEDUP_REMOVED lines=11> */
.L_x_6094:
        /* <DEDUP_REMOVED lines=8> */
.L_x_6095:
        /* <DEDUP_REMOVED lines=8> */
.L_x_6096:
        /* <DEDUP_REMOVED lines=8> */
.L_x_6097:
        /* <DEDUP_REMOVED lines=8> */
.L_x_6098:
        /* <DEDUP_REMOVED lines=9> */
.L_x_6099:
[----:B------:R-:W-:Y:S01]  /*25a10*/  IMAD.MOV.U32 R9, RZ, RZ, R14 ;  /* 0x000000ffff097224 */ /* 0x000fe200078e000e */
[----:B------:R-:W-:Y:S06]  /*25a20*/  BRA `(.L_x_6100) ;  /* 0xffffffb000107947 */ /* 0x000fec000383ffff */
.L_x_5943:
        /* <DEDUP_REMOVED lines=8> */
.L_x_6102:
[----:B------:R-:W-:Y:S05]  /*25ab0*/  BSYNC B0 ;  /* 0x0000000000007941 */ /* 0x000fea0003800000 */
.L_x_6101:
[----:B------:R-:W-:Y:S01]  /*25ac0*/  IMAD.MOV.U32 R3, RZ, RZ, R14 ;  /* 0x000000ffff037224 */ /* 0x000fe200078e000e */
[----:B------:R-:W-:Y:S01]  /*25ad0*/  MOV R15, 0xffffffff ;  /* 0xffffffff000f7802 */ /* 0x000fe20000000f00 */
[----:B------:R-:W-:Y:S02]  /*25ae0*/  IMAD.MOV.U32 R12, RZ, RZ, 0x2 ;  /* 0x00000002ff0c7424 */ /* 0x000fe400078e00ff */
[----:B------:R-:W-:Y:S01]  /*25af0*/  IMAD.MOV.U32 R11, RZ, RZ, RZ ;  /* 0x000000ffff0b7224 */ /* 0x000fe200078e00ff */
[----:B------:R-:W-:-:S05]  /*25b00*/  SEL R3, R3, RZ, P1 ;  /* 0x000000ff03037207 */ /* 0x000fca0000800000 */
[----:B------:R-:W-:-:S04]  /*25b10*/  IMAD.IADD R2, R2, 0x1, R3 ;  /* 0x0000000102027824 */ /* 0x000fc800078e0203 */
[----:B------:R-:W-:-:S07]  /*25b20*/  IMAD.MOV.U32 R13, RZ, RZ, R2 ;  /* 0x000000ffff0d7224 */ /* 0x000fce00078e0002 */
[----:B------:R-:W-:Y:S05]  /*25b30*/  WARPSYNC.COLLECTIVE R15, `(.L_x_6103) ;  /* 0x000000000f087348 */ /* 0x000fea0003c00000 */
[----:B------:R0:W1:Y:S02]  /*25b40*/  SHFL.UP P6, R14, R13, R12, R11 ;  /* 0x0400000c0d0e7389 */ /* 0x00006400000c000b */
[----:B01----:R-:W-:Y:S01]  /*25b50*/  ENDCOLLECTIVE ;  /* 0x000000000000791b */ /* 0x003fe20003800000 */
.L_x_6103:
        /* <DEDUP_REMOVED lines=8> */
.L_x_6104:
        /* <DEDUP_REMOVED lines=8> */
.L_x_6105:
        /* <DEDUP_REMOVED lines=8> */
.L_x_6106:
        /* <DEDUP_REMOVED lines=9> */
.L_x_6107:
[----:B------:R-:W-:Y:S01]  /*25d70*/  IMAD.MOV.U32 R9, RZ, RZ, R14 ;  /* 0x000000ffff097224 */ /* 0x000fe200078e000e */
[----:B------:R-:W-:Y:S06]  /*25d80*/  BRA `(.L_x_6108) ;  /* 0xffffffac00e47947 */ /* 0x000fec000383ffff */
.L_x_5945:
[----:B------:R-:W-:Y:S01]  /*25d90*/  BSSY B0, `(.L_x_6109) ;  /* 0x0000006000007945 */ /* 0x000fe20003800000 */
[----:B------:R-:W-:Y:S01]  /*25da0*/  PLOP3.LUT P6, PT, P6, PT, PT, 0x8, 0x0 ;  /* 0x000000000000781c */ /* 0x000fe200037ce170 */
[----:B------:R-:W-:-:S12]  /*25db0*/  IMAD.MOV.U32 R15, RZ, RZ, -0x1 ;  /* 0xffffffffff0f7424 */ /* 0x000fd800078e00ff */
[----:B0-----:R-:W-:Y:S05]  /*25dc0*/  WARPSYNC.COLLECTIVE R15, `(.L_x_6110) ;  /* 0x000000000f087348 */ /* 0x001fea0003c00000 */
[----:B------:R-:W-:Y:S01]  /*25dd0*/  VOTE.ANY R14, PT, P6 ;  /* 0x00000000000e7806 */ /* 0x000fe200030e0100 */
[----:B0-----:R-:W-:Y:S06]  /*25de0*/  ENDCOLLECTIVE ;  /* 0x000000000000791b */ /* 0x001fec0003800000 */
.L_x_6110:
[----:B------:R-:W-:Y:S05]  /*25df0*/  BSYNC B0 ;  /* 0x0000000000007941 */ /* 0x000fea0003800000 */
.L_x_6109:
[----:B------:R0:W5:Y:S01]  /*25e00*/  LDL.LU R10, [R1+0xc] ;  /* 0x00000c00010a7983 */ /* 0x0001620000300800 */
[----:B------:R-:W-:Y:S01]  /*25e10*/  MOV R3, R14 ;  /* 0x0000000e00037202 */ /* 0x000fe20000000f00 */
[----:B------:R-:W-:Y:S02]  /*25e20*/  IMAD.MOV.U32 R13, RZ, RZ, R0 ;  /* 0x000000ffff0d7224 */ /* 0x000fe400078e0000 */
[----:B------:R-:W-:Y:S01]  /*25e30*/  IMAD.MOV.U32 R11, RZ, RZ, 0x1f ;  /* 0x0000001fff0b7424 */ /* 0x000fe200078e00ff */
[----:B------:R-:W1:Y:S01]  /*25e40*/  POPC R4, R3 ;  /* 0x0000000300047309 */ /* 0x000e620000000000 */
[----:B------:R-:W-:Y:S02]  /*25e50*/  IMAD.MOV.U32 R15, RZ, RZ, -0x1 ;  /* 0xffffffffff0f7424 */ /* 0x000fe400078e00ff */
[----:B01----:R-:W-:-:S07]  /*25e60*/  IMAD.MOV.U32 R12, RZ, RZ, R4 ;  /* 0x000000ffff0c7224 */ /* 0x003fce00078e0004 */
[----:B-----5:R-:W-:Y:S05]  /*25e70*/  WARPSYNC.COLLECTIVE R15, `(.L_x_6111) ;  /* 0x000000000f087348 */ /* 0x020fea0003c00000 */
[----:B------:R0:W1:Y:S02]  /*25e80*/  SHFL.IDX P6, R14, R13, R12, R11 ;  /* 0x0000000c0d0e7389 */ /* 0x00006400000c000b */
[----:B01---5:R-:W-:Y:S01]  /*25e90*/  ENDCOLLECTIVE ;  /* 0x000000000000791b */ /* 0x023fe20003800000 */
.L_x_6111:
[----:B------:R-:W-:Y:S02]  /*25ea0*/  IMAD.MOV.U32 R13, RZ, RZ, R6 ;  /* 0x000000ffff0d7224 */ /* 0x000fe400078e0006 */
[----:B------:R-:W-:-:S07]  /*25eb0*/  IMAD.MOV.U32 R0, RZ, RZ, R14 ;  /* 0x000000ffff007224 */ /* 0x000fce00078e000e */
[----:B------:R-:W-:Y:S05]  /*25ec0*/  WARPSYNC.COLLECTIVE R15, `(.L_x_6112) ;  /* 0x000000000f087348 */ /* 0x000fea0003c00000 */
[----:B------:R0:W1:Y:S02]  /*25ed0*/  SHFL.IDX P6, R14, R13, R12, R11 ;  /* 0x0000000c0d0e7389 */ /* 0x00006400000c000b */
[----:B01----:R-:W-:Y:S01]  /*25ee0*/  ENDCOLLECTIVE ;  /* 0x000000000000791b */ /* 0x003fe20003800000 */
.L_x_6112:
[----:B------:R-:W-:Y:S02]  /*25ef0*/  IMAD.MOV.U32 R6, RZ, RZ, R14 ;  /* 0x000000ffff067224 */ /* 0x000fe400078e000e */
[----:B------:R-:W-:-:S05]  /*25f00*/  IMAD.IADD R10, R4, 0x1, R10 ;  /* 0x00000001040a7824 */ /* 0x000fca00078e020a */
[----:B------:R2:W-:Y:S01]  /*25f10*/  STL [R1+0xc], R10 ;  /* 0x00000c0a01007387 */ /* 0x0005e20000100800 */
[----:B------:R-:W-:Y:S05]  /*25f20*/  BRA `(.L_x_6113) ;  /* 0xffffffac00c47947 */ /* 0x000fea000383ffff */
.L_x_5947:
        /* <DEDUP_REMOVED lines=8> */
.L_x_6115:
[----:B------:R-:W-:Y:S05]  /*25fb0*/  BSYNC B0 ;  /* 0x0000000000007941 */ /* 0x000fea0003800000 */
.L_x_6114:
[----:B------:R-:W-:Y:S01]  /*25fc0*/  IMAD.MOV.U32 R4, RZ, RZ, R14 ;  /* 0x000000ffff047224 */ /* 0x000fe200078e000e */
[----:B------:R-:W-:Y:S06]  /*25fd0*/  BRA `(.L_x_6116) ;  /* 0xffffffac00b07947 */ /* 0x000fec000383ffff */
.L_x_5953:
[----:B0-----:R0:W1:Y:S02]  /*25fe0*/  SYNCS.PHASECHK.TRANS64.TRYWAIT P0, [R0+URZ+0x32420], R3 ;  /* 0x03242003000075a7 */ /* 0x001064000800017f */
[----:B-1----:R-:W-:Y:S05]  /*25ff0*/  @!P0 NANOSLEEP.SYNCS 0x989680 ;  /* 0x009896800000895d */ /* 0x002fea0003900000 */
[----:B------:R-:W1:Y:S02]  /*26000*/  @!P0 SYNCS.PHASECHK.TRANS64 P0, [R0+URZ+0x32420], R3 ;  /* 0x03242003000085a7 */ /* 0x000e64000800007f */
[----:B-1----:R-:W-:Y:S05]  /*26010*/  @!P0 BRA `(.L_x_5953) ;  /* 0xfffffffc00f08947 */ /* 0x002fea000383ffff */
[----:B------:R-:W-:Y:S05]  /*26020*/  BRA `(.L_x_6117) ;  /* 0xffffffb800507947 */ /* 0x000fea000383ffff */
.L_x_5954:
        /* <DEDUP_REMOVED lines=11> */
.L_x_6119:
[----:B------:R-:W-:Y:S05]  /*260e0*/  BSYNC B0 ;  /* 0x0000000000007941 */ /* 0x000fea0003800000 */
.L_x_6118:
[----:B------:R-:W-:Y:S05]  /*260f0*/  BRA `(.L_x_6120) ;  /* 0xffffffb800387947 */ /* 0x000fea000383ffff */
.L_x_5955:
[----:B------:R-:W-:Y:S01]  /*26100*/  BSSY B0, `(.L_x_6121) ;  /* 0x0000006000007945 */ /* 0x000fe20003800000 */
[----:B------:R-:W-:-:S07]  /*26110*/  IMAD.MOV.U32 R15, RZ, RZ, -0x1 ;  /* 0xffffffffff0f7424 */ /* 0x000fce00078e00ff */
[----:B01-3--:R-:W-:Y:S05]  /*26120*/  WARPSYNC.COLLECTIVE R15, `(.L_x_6122) ;  /* 0x000000000f0c7348 */ /* 0x00bfea0003c00000 */
[----:B------:R-:W-:Y:S02]  /*26130*/  ELECT P6, UR62, PT ;  /* 0x00000000003e782f */ /* 0x000fe400038c0000 */
[----:B------:R-:W-:Y:S01]  /*26140*/  MOV R14, UR62 ;  /* 0x0000003e000e7c02 */ /* 0x000fe20008000f00 */
[----:B01-3--:R-:W-:Y:S10]  /*26150*/  ENDCOLLECTIVE ;  /* 0x000000000000791b */ /* 0x00bff40003800000 */
.L_x_6122:
[----:B------:R-:W-:Y:S05]  /*26160*/  BSYNC B0 ;  /* 0x0000000000007941 */ /* 0x000fea0003800000 */
.L_x_6121:
[----:B------:R-:W-:Y:S05]  /*26170*/  BRA `(.L_x_6123) ;  /* 0xffffffb8002c7947 */ /* 0x000fea000383ffff */
.L_x_5957:
[----:B0-----:R0:W1:Y:S02]  /*26180*/  SYNCS.PHASECHK.TRANS64.TRYWAIT P0, [R6+URZ], R5 ;  /* 0x00000005060075a7 */ /* 0x001064000800017f */
[----:B-1----:R-:W-:Y:S05]  /*26190*/  @!P0 NANOSLEEP.SYNCS 0x989680 ;  /* 0x009896800000895d */ /* 0x002fea0003900000 */
[----:B------:R-:W1:Y:S02]  /*261a0*/  @!P0 SYNCS.PHASECHK.TRANS64 P0, [R6+URZ], R5 ;  /* 0x00000005060085a7 */ /* 0x000e64000800007f */
[----:B-1----:R-:W-:Y:S05]  /*261b0*/  @!P0 BRA `(.L_x_5957) ;  /* 0xfffffffc00f08947 */ /* 0x002fea000383ffff */
[----:B------:R-:W-:Y:S05]  /*261c0*/  BRA `(.L_x_6124) ;  /* 0xffffffb800647947 */ /* 0x000fea000383ffff */
.L_x_5958:
[----:B-1----:R1:W2:Y:S02]  /*261d0*/  SYNCS.PHASECHK.TRANS64.TRYWAIT P0, [R7+URZ], R2 ;  /* 0x00000002070075a7 */ /* 0x0022a4000800017f */
[----:B--2---:R-:W-:Y:S05]  /*261e0*/  @!P0 NANOSLEEP.SYNCS 0x989680 ;  /* 0x009896800000895d */ /* 0x004fea0003900000 */
[----:B------:R-:W2:Y:S02]  /*261f0*/  @!P0 SYNCS.PHASECHK.TRANS64 P0, [R7+URZ], R2 ;  /* 0x00000002070085a7 */ /* 0x000ea4000800007f */
[----:B--2---:R-:W-:Y:S05]  /*26200*/  @!P0 BRA `(.L_x_5958) ;  /* 0xfffffffc00f08947 */ /* 0x004fea000383ffff */
[----:B------:R-:W-:Y:S05]  /*26210*/  BRA `(.L_x_6125) ;  /* 0xffffffb800587947 */ /* 0x000fea000383ffff */
.L_x_5960:
[----:B--2---:R2:W4:Y:S02]  /*26220*/  SYNCS.PHASECHK.TRANS64.TRYWAIT P0, [R4+URZ], R5 ;  /* 0x00000005040075a7 */ /* 0x004524000800017f */
[----:B----4-:R-:W-:Y:S05]  /*26230*/  @!P0 NANOSLEEP.SYNCS 0x989680 ;  /* 0x009896800000895d */ /* 0x010fea0003900000 */
[----:B------:R-:W4:Y:S02]  /*26240*/  @!P0 SYNCS.PHASECHK.TRANS64 P0, [R4+URZ], R5 ;  /* 0x00000005040085a7 */ /* 0x000f24000800007f */
[----:B----4-:R-:W-:Y:S05]  /*26250*/  @!P0 BRA `(.L_x_5960) ;  /* 0xfffffffc00f08947 */ /* 0x010fea000383ffff */
[----:B------:R-:W-:Y:S05]  /*26260*/  BRA `(.L_x_6126) ;  /* 0xffffffb8005c7947 */ /* 0x000fea000383ffff */
.L_x_6127:
        /* <DEDUP_REMOVED lines=9> */
.L_x_6148:


//--------------------- .nv.global.init           --------------------------
	.section	.nv.global.init,"aw",@progbits
.nv.global.init:
	.type		$str$20,@object
	.size		$str$20,($str$21 - $str$20)
$str$20:
        /*0000*/ 	.byte	0x28, 0x61, 0x64, 0x64, 0x72, 0x65, 0x73, 0x73, 0x20, 0x26, 0x20, 0x6d, 0x61, 0x73, 0x6b, 0x29
        /*0010*/ 	.byte	0x20, 0x3d, 0x3d, 0x20, 0x30, 0x00
	.type		$str$21,@object
	.size		$str$21,(__unnamed_4 - $str$21)
$str$21:
        /*0016*/ 	.byte	0x2f, 0x74, 0x6d, 0x70, 0x2f, 0x6f, 0x73, 0x73, 0x5f, 0x6b, 0x65, 0x72, 0x6e, 0x65, 0x6c, 0x73
        /*0026*/ 	.byte	0x5f, 0x73, 0x72, 0x63, 0x2f, 0x66, 0x6c, 0x61, 0x73, 0x68, 0x5f, 0x61, 0x74, 0x74, 0x65, 0x6e
        /*0036*/ 	.byte	0x74, 0x69, 0x6f, 0x6e, 0x2f, 0x63, 0x73, 0x72, 0x63, 0x2f, 0x63, 0x75, 0x74, 0x6c, 0x61, 0x73
        /*0046*/ 	.byte	0x73, 0x2f, 0x69, 0x6e, 0x63, 0x6c, 0x75, 0x64, 0x65, 0x2f, 0x63, 0x75, 0x74, 0x65, 0x2f, 0x70
        /*0056*/ 	.byte	0x6f, 0x69, 0x6e, 0x74, 0x65, 0x72, 0x5f, 0x66, 0x6c, 0x61, 0x67, 0x67, 0x65, 0x64, 0x2e, 0x68
        /*0066*/ 	.byte	0x70, 0x70, 0x00
	.type		__unnamed_4,@object
	.size		__unnamed_4,(__unnamed_5 - __unnamed_4)
__unnamed_4:
        /* <DEDUP_REMOVED lines=23> */
        /*01d9*/ 	.byte	0x3a, 0x43, 0x3c, 0x30, 0x3e, 0x3e, 0x3e, 0x3e, 0x3e, 0x20, 0x26, 0x5d, 0x00
	.type		__unnamed_5,@object
	.size		__unnamed_5,(__unnamed_7 - __unnamed_5)
__unnamed_5:
        /* <DEDUP_REMOVED lines=24> */
	.type		__unnamed_7,@object
	.size		__unnamed_7,(__unnamed_6 - __unnamed_7)
__unnamed_7:
        /* <DEDUP_REMOVED lines=24> */
	.type		__unnamed_6,@object
	.size		__unnamed_6,(__unnamed_1 - __unnamed_6)
__unnamed_6:
        /* <DEDUP_REMOVED lines=28> */
        /*06a6*/ 	.byte	0x34, 0x3e, 0x3e, 0x3e, 0x3e, 0x3e, 0x5d, 0x00
	.type		__unnamed_1,@object
	.size		__unnamed_1,(__unnamed_3 - __unnamed_1)
__unnamed_1:
        /* <DEDUP_REMOVED lines=28> */
        /*086e*/ 	.byte	0x34, 0x3e, 0x3e, 0x3e, 0x3e, 0x3e, 0x20, 0x26, 0x5d, 0x00
	.type		__unnamed_3,@object
	.size		__unnamed_3,(__unnamed_2 - __unnamed_3)
__unnamed_3:
        /* <DEDUP_REMOVED lines=29> */
	.type		__unnamed_2,@object
	.size		__unnamed_2,(.L_1 - __unnamed_2)
__unnamed_2:
        /* <DEDUP_REMOVED lines=29> */
.L_1:


//--------------------- .nv.shared._ZN7cutlass13device_kernelIN5flash11enable_sm90INS1_16FlashAttnFwdSm90INS1_25CollectiveMainloopFwdSm90ILi2EN4cute5tupleIJNS5_1CILi1EEES8_S8_EEENS6_IJNS7_ILi128EEENS7_ILi96EEENS7_ILi64EEEEEELi256ENS_6half_tEfNS_4arch4Sm90ELb0ELb0ELb0ELb0ELb0ELb0ELb0ELb1ELb0ELb1ELb1ELb0EEENS1_21CollectiveEpilogueFwdINS6_IJSA_NS7_ILi256EEESB_EEES9_SE_SG_Li256ELb0ELb1ELb1ELb0EEENS1_19SingleTileSchedulerILb0ELb1ELb1ELi128EEEEEEEEEvNT_6ParamsE --------------------------
	.section	.nv.shared._ZN7cutlass13device_kernelIN5flash11enable_sm90INS1_16FlashAttnFwdSm90INS1_25CollectiveMainloopFwdSm90ILi2EN4cute5tupleIJNS5_1CILi1EEES8_S8_EEENS6_IJNS7_ILi128EEENS7_ILi96EEENS7_ILi64EEEEEELi256ENS_6half_tEfNS_4arch4Sm90ELb0ELb0ELb0ELb0ELb0ELb0ELb0ELb1ELb0ELb1ELb1ELb0EEENS1_21CollectiveEpilogueFwdINS6_IJSA_NS7_ILi256EEESB_EEES9_SE_SG_Li256ELb0ELb1ELb1ELb0EEENS1_19SingleTileSchedulerILb0ELb1ELb1ELi128EEEEEEEEEvNT_6ParamsE,"aw",@nobits
	.sectionflags	@""
	.align	16
	.zero		1024


//--------------------- .nv.shared.reserved.0     --------------------------
	.section	.nv.shared.reserved.0,"aw",@nobits
	.weak		__nv_reservedSMEM_offset_0_alias
	.size		__nv_reservedSMEM_offset_0_alias, 0, 0
	.other		__nv_reservedSMEM_offset_0_alias,@"STO_CUDA_RESERVED_SHARED STV_DEFAULT"
__nv_reservedSMEM_offset_0_alias:
	.zero		0


//--------------------- .nv.global                --------------------------
	.section	.nv.global,"aw",@nobits
.nv.global:
	.type		_ZN75_INTERNAL_46609997_39_flash_fwd_hdim64_256_fp16_split_sm90_cu_59c7631c_31064cute1_E,@object
	.size		_ZN75_INTERNAL_46609997_39_flash_fwd_hdim64_256_fp16_split_sm90_cu_59c7631c_31064cute1_E,(_ZN75_INTERNAL_46609997_39_flash_fwd_hdim64_256_fp16_split_sm90_cu_59c7631c_31064cuda3std3__45__cpo6cbeginE - _ZN75_INTERNAL_46609997_39_flash_fwd_hdim64_256_fp16_split_sm90_cu_59c7631c_31064cute1_E)
_ZN75_INTERNAL_46609997_39_flash_fwd_hdim64_256_fp16_split_sm90_cu_59c7631c_31064cute1_E:
	.zero		1
	.type		_ZN75_INTERNAL_46609997_39_flash_fwd_hdim64_256_fp16_split_sm90_cu_59c7631c_31064cuda3std3__45__cpo6cbeginE,@object
	.size		_ZN75_INTERNAL_46609997_39_flash_fwd_hdim64_256_fp16_split_sm90_cu_59c7631c_31064cuda3std3__45__cpo6cbeginE,(_ZN75_INTERNAL_46609997_39_flash_fwd_hdim64_256_fp16_split_sm90_cu_59c7631c_31064cuda3std3__48in_placeE - _ZN75_INTERNAL_46609997_39_flash_fwd_hdim64_256_fp16_split_sm90_cu_59c7631c_31064cuda3std3__45__cpo6cbeginE)
_ZN75_INTERNAL_46609997_39_flash_fwd_hdim64_256_fp16_split_sm90_cu_59c7631c_31064cuda3std3__45__cpo6cbeginE:
	.zero		1
	.type		_ZN75_INTERNAL_46609997_39_flash_fwd_hdim64_256_fp16_split_sm90_cu_59c7631c_31064cuda3std3__48in_placeE,@object
	.size		_ZN75_INTERNAL_46609997_39_flash_fwd_hdim64_256_fp16_split_sm90_cu_59c7631c_31064cuda3std3__48in_placeE,(_ZN75_INTERNAL_46609997_39_flash_fwd_hdim64_256_fp16_split_sm90_cu_59c7631c_31064cuda3std6ranges3__45__cpo9iter_moveE - _ZN75_INTERNAL_46609997_39_flash_fwd_hdim64_256_fp16_split_sm90_cu_59c7631c_31064cuda3std3__48in_placeE)
_ZN75_INTERNAL_46609997_39_flash_fwd_hdim64_256_fp16_split_sm90_cu_59c7631c_31064cuda3std3__48in_placeE:
	.zero		1
	.type		_ZN75_INTERNAL_46609997_39_flash_fwd_hdim64_256_fp16_split_sm90_cu_59c7631c_31064cuda3std6ranges3__45__cpo9iter_moveE,@object
	.size		_ZN75_INTERNAL_46609997_39_flash_fwd_hdim64_256_fp16_split_sm90_cu_59c7631c_31064cuda3std6ranges3__45__cpo9iter_moveE,(_ZN75_INTERNAL_46609997_39_flash_fwd_hdim64_256_fp16_split_sm90_cu_59c7631c_31064cuda3std3__45__cpo5beginE - _ZN75_INTERNAL_46609997_39_flash_fwd_hdim64_256_fp16_split_sm90_cu_59c7631c_31064cuda3std6ranges3__45__cpo9iter_moveE)
_ZN75_INTERNAL_46609997_39_flash_fwd_hdim64_256_fp16_split_sm90_cu_59c7631c_31064cuda3std6ranges3__45__cpo9iter_moveE:
	.zero		1
	.type		_ZN75_INTERNAL_46609997_39_flash_fwd_hdim64_256_fp16_split_sm90_cu_59c7631c_31064cuda3std3__45__cpo5beginE,@object
	.size		_ZN75_INTERNAL_46609997_39_flash_fwd_hdim64_256_fp16_split_sm90_cu_59c7631c_31064cuda3std3__45__cpo5beginE,(_ZN75_INTERNAL_46609997_39_flash_fwd_hdim64_256_fp16_split_sm90_cu_59c7631c_31064cuda3std3__477_GLOBAL__N__46609997_39_flash_fwd_hdim64_256_fp16_split_sm90_cu_59c7631c_31066ignoreE - _ZN75_INTERNAL_46609997_39_flash_fwd_hdim64_256_fp16_split_sm90_cu_59c7631c_31064cuda3std3__45__cpo5beginE)
_ZN75_INTERNAL_46609997_39_flash_fwd_hdim64_256_fp16_split_sm90_cu_59c7631c_31064cuda3std3__45__cpo5beginE:
	.zero		1
	.type		_ZN75_INTERNAL_46609997_39_flash_fwd_hdim64_256_fp16_split_sm90_cu_59c7631c_31064cuda3std3__477_GLOBAL__N__46609997_39_flash_fwd_hdim64_256_fp16_split_sm90_cu_59c7631c_31066ignoreE,@object
	.size		_ZN75_INTERNAL_46609997_39_flash_fwd_hdim64_256_fp16_split_sm90_cu_59c7631c_31064cuda3std3__477_GLOBAL__N__46609997_39_flash_fwd_hdim64_256_fp16_split_sm90_cu_59c7631c_31066ignoreE,(_ZN75_INTERNAL_46609997_39_flash_fwd_hdim64_256_fp16_split_sm90_cu_59c7631c_31064cute7productE - _ZN75_INTERNAL_46609997_39_flash_fwd_hdim64_256_fp16_split_sm90_cu_59c7631c_31064cuda3std3__477_GLOBAL__N__46609997_39_flash_fwd_hdim64_256_fp16_split_sm90_cu_59c7631c_31066ignoreE)
_ZN75_INTERNAL_46609997_39_flash_fwd_hdim64_256_fp16_split_sm90_cu_59c7631c_31064cuda3std3__477_GLOBAL__N__46609997_39_flash_fwd_hdim64_256_fp16_split_sm90_cu_59c7631c_31066ignoreE:
	.zero		1
	.type		_ZN75_INTERNAL_46609997_39_flash_fwd_hdim64_256_fp16_split_sm90_cu_59c7631c_31064cute7productE,@object
	.size		_ZN75_INTERNAL_46609997_39_flash_fwd_hdim64_256_fp16_split_sm90_cu_59c7631c_31064cute7productE,(_ZN75_INTERNAL_46609997_39_flash_fwd_hdim64_256_fp16_split_sm90_cu_59c7631c_31064cuda3std3__45__cpo3endE - _ZN75_INTERNAL_46609997_39_flash_fwd_hdim64_256_fp16_split_sm90_cu_59c7631c_31064cute7productE)
_ZN75_INTERNAL_46609997_39_flash_fwd_hdim64_256_fp16_split_sm90_cu_59c7631c_31064cute7productE:
	.zero		1
	.type		_ZN75_INTERNAL_46609997_39_flash_fwd_hdim64_256_fp16_split_sm90_cu_59c7631c_31064cuda3std3__45__cpo3endE,@object
	.size		_ZN75_INTERNAL_46609997_39_flash_fwd_hdim64_256_fp16_split_sm90_cu_59c7631c_31064cuda3std3__45__cpo3endE,(_ZN75_INTERNAL_46609997_39_flash_fwd_hdim64_256_fp16_split_sm90_cu_59c7631c_31064cuda3std3__419piecewise_constructE - _ZN75_INTERNAL_46609997_39_flash_fwd_hdim64_256_fp16_split_sm90_cu_59c7631c_31064cuda3std3__45__cpo3endE)
_ZN75_INTERNAL_46609997_39_flash_fwd_hdim64_256_fp16_split_sm90_cu_59c7631c_31064cuda3std3__45__cpo3endE:
	.zero		1
	.type		_ZN75_INTERNAL_46609997_39_flash_fwd_hdim64_256_fp16_split_sm90_cu_59c7631c_31064cuda3std3__419piecewise_constructE,@object
	.size		_ZN75_INTERNAL_46609997_39_flash_fwd_hdim64_256_fp16_split_sm90_cu_59c7631c_31064cuda3std3__419piecewise_constructE,(_ZN75_INTERNAL_46609997_39_flash_fwd_hdim64_256_fp16_split_sm90_cu_59c7631c_31064cuda3std3__45__cpo4cendE - _ZN75_INTERNAL_46609997_39_flash_fwd_hdim64_256_fp16_split_sm90_cu_59c7631c_31064cuda3std3__419piecewise_constructE)
_ZN75_INTERNAL_46609997_39_flash_fwd_hdim64_256_fp16_split_sm90_cu_59c7631c_31064cuda3std3__419piecewise_constructE:
	.zero		1
	.type		_ZN75_INTERNAL_46609997_39_flash_fwd_hdim64_256_fp16_split_sm90_cu_59c7631c_31064cuda3std3__45__cpo4cendE,@object
	.size		_ZN75_INTERNAL_46609997_39_flash_fwd_hdim64_256_fp16_split_sm90_cu_59c7631c_31064cuda3std3__45__cpo4cendE,(_ZN75_INTERNAL_46609997_39_flash_fwd_hdim64_256_fp16_split_sm90_cu_59c7631c_31064cuda3std6ranges3__45__cpo4swapE - _ZN75_INTERNAL_46609997_39_flash_fwd_hdim64_256_fp16_split_sm90_cu_59c7631c_31064cuda3std3__45__cpo4cendE)
_ZN75_INTERNAL_46609997_39_flash_fwd_hdim64_256_fp16_split_sm90_cu_59c7631c_31064cuda3std3__45__cpo4cendE:
	.zero		1
	.type		_ZN75_INTERNAL_46609997_39_flash_fwd_hdim64_256_fp16_split_sm90_cu_59c7631c_31064cuda3std6ranges3__45__cpo4swapE,@object
	.size		_ZN75_INTERNAL_46609997_39_flash_fwd_hdim64_256_fp16_split_sm90_cu_59c7631c_31064cuda3std6ranges3__45__cpo4swapE,(.L_14 - _ZN75_INTERNAL_46609997_39_flash_fwd_hdim64_256_fp16_split_sm90_cu_59c7631c_31064cuda3std6ranges3__45__cpo4swapE)
_ZN75_INTERNAL_46609997_39_flash_fwd_hdim64_256_fp16_split_sm90_cu_59c7631c_31064cuda3std6ranges3__45__cpo4swapE:
	.zero		1
.L_14:


//--------------------- .nv.shared._ZN7cutlass13device_kernelIN5flash11enable_sm90INS1_16FlashAttnFwdSm90INS1_25CollectiveMainloopFwdSm90ILi2EN4cute5tupleIJNS5_1CILi1EEES8_S8_EEENS6_IJNS7_ILi128EEENS7_ILi96EEENS7_ILi64EEEEEELi256ENS_6half_tEfNS_4arch4Sm90ELb0ELb0ELb0ELb0ELb0ELb0ELb1ELb1ELb0ELb1ELb1ELb0EEENS1_21CollectiveEpilogueFwdINS6_IJSA_NS7_ILi256EEESB_EEES9_SE_SG_Li256ELb0ELb1ELb1ELb0EEENS1_19SingleTileSchedulerILb0ELb1ELb1ELi128EEEEEEEEEvNT_6ParamsE --------------------------
	.section	.nv.shared._ZN7cutlass13device_kernelIN5flash11enable_sm90INS1_16FlashAttnFwdSm90INS1_25CollectiveMainloopFwdSm90ILi2EN4cute5tupleIJNS5_1CILi1EEES8_S8_EEENS6_IJNS7_ILi128EEENS7_ILi96EEENS7_ILi64EEEEEELi256ENS_6half_tEfNS_4arch4Sm90ELb0ELb0ELb0ELb0ELb0ELb0ELb1ELb1ELb0ELb1ELb1ELb0EEENS1_21CollectiveEpilogueFwdINS6_IJSA_NS7_ILi256EEESB_EEES9_SE_SG_Li256ELb0ELb1ELb1ELb0EEENS1_19SingleTileSchedulerILb0ELb1ELb1ELi128EEEEEEEEEvNT_6ParamsE,"aw",@nobits
	.sectionflags	@""
	.align	16
	.zero		1024


//--------------------- .nv.shared._ZN7cutlass13device_kernelIN5flash11enable_sm90INS1_16FlashAttnFwdSm90INS1_25CollectiveMainloopFwdSm90ILi2EN4cute5tupleIJNS5_1CILi1EEES8_S8_EEENS6_IJNS7_ILi128EEENS7_ILi96EEENS7_ILi64EEEEEELi256ENS_6half_tEfNS_4arch4Sm90ELb0ELb0ELb0ELb1ELb0ELb0ELb0ELb1ELb0ELb1ELb1ELb0EEENS1_21CollectiveEpilogueFwdINS6_IJSA_NS7_ILi256EEESB_EEES9_SE_SG_Li256ELb1ELb1ELb1ELb0EEENS1_36VarlenDynamicPersistentTileSchedulerILi128ELi96ELi256ELi128ELb1ELb1ELb1ELb0ELb1ELb1EEEEEEEEEvNT_6ParamsE --------------------------
	.section	.nv.shared._ZN7cutlass13device_kernelIN5flash11enable_sm90INS1_16FlashAttnFwdSm90INS1_25CollectiveMainloopFwdSm90ILi2EN4cute5tupleIJNS5_1CILi1EEES8_S8_EEENS6_IJNS7_ILi128EEENS7_ILi96EEENS7_ILi64EEEEEELi256ENS_6half_tEfNS_4arch4Sm90ELb0ELb0ELb0ELb1ELb0ELb0ELb0ELb1ELb0ELb1ELb1ELb0EEENS1_21CollectiveEpilogueFwdINS6_IJSA_NS7_ILi256EEESB_EEES9_SE_SG_Li256ELb1ELb1ELb1ELb0EEENS1_36VarlenDynamicPersistentTileSchedulerILi128ELi96ELi256ELi128ELb1ELb1ELb1ELb0ELb1ELb1EEEEEEEEEvNT_6ParamsE,"aw",@nobits
	.sectionflags	@""
	.align	16
	.zero		1024


//--------------------- .nv.shared._ZN7cutlass13device_kernelIN5flash11enable_sm90INS1_16FlashAttnFwdSm90INS1_25CollectiveMainloopFwdSm90ILi2EN4cute5tupleIJNS5_1CILi1EEES8_S8_EEENS6_IJNS7_ILi128EEENS7_ILi96EEENS7_ILi64EEEEEELi256ENS_6half_tEfNS_4arch4Sm90ELb0ELb0ELb0ELb1ELb0ELb1ELb0ELb1ELb0ELb1ELb1ELb0EEENS1_21CollectiveEpilogueFwdINS6_IJSA_NS7_ILi256EEESB_EEES9_SE_SG_Li256ELb1ELb1ELb1ELb0EEENS1_36VarlenDynamicPersistentTileSchedulerILi128ELi96ELi256ELi128ELb1ELb1ELb1ELb0ELb1ELb1EEEEEEEEEvNT_6ParamsE --------------------------
	.section	.nv.shared._ZN7cutlass13device_kernelIN5flash11enable_sm90INS1_16FlashAttnFwdSm90INS1_25CollectiveMainloopFwdSm90ILi2EN4cute5tupleIJNS5_1CILi1EEES8_S8_EEENS6_IJNS7_ILi128EEENS7_ILi96EEENS7_ILi64EEEEEELi256ENS_6half_tEfNS_4arch4Sm90ELb0ELb0ELb0ELb1ELb0ELb1ELb0ELb1ELb0ELb1ELb1ELb0EEENS1_21CollectiveEpilogueFwdINS6_IJSA_NS7_ILi256EEESB_EEES9_SE_SG_Li256ELb1ELb1ELb1ELb0EEENS1_36VarlenDynamicPersistentTileSchedulerILi128ELi96ELi256ELi128ELb1ELb1ELb1ELb0ELb1ELb1EEEEEEEEEvNT_6ParamsE,"aw",@nobits
	.sectionflags	@""
	.align	16
	.zero		1024


//--------------------- .nv.shared._ZN7cutlass13device_kernelIN5flash11enable_sm90INS1_16FlashAttnFwdSm90INS1_25CollectiveMainloopFwdSm90ILi2EN4cute5tupleIJNS5_1CILi1EEES8_S8_EEENS6_IJNS7_ILi128EEENS7_ILi96EEENS7_ILi64EEEEEELi256ENS_6half_tEfNS_4arch4Sm90ELb0ELb0ELb0ELb1ELb0ELb0ELb1ELb1ELb0ELb1ELb1ELb0EEENS1_21CollectiveEpilogueFwdINS6_IJSA_NS7_ILi256EEESB_EEES9_SE_SG_Li256ELb1ELb1ELb1ELb0EEENS1_36VarlenDynamicPersistentTileSchedulerILi128ELi96ELi256ELi128ELb1ELb1ELb1ELb0ELb1ELb1EEEEEEEEEvNT_6ParamsE --------------------------
	.section	.nv.shared._ZN7cutlass13device_kernelIN5flash11enable_sm90INS1_16FlashAttnFwdSm90INS1_25CollectiveMainloopFwdSm90ILi2EN4cute5tupleIJNS5_1CILi1EEES8_S8_EEENS6_IJNS7_ILi128EEENS7_ILi96EEENS7_ILi64EEEEEELi256ENS_6half_tEfNS_4arch4Sm90ELb0ELb0ELb0ELb1ELb0ELb0ELb1ELb1ELb0ELb1ELb1ELb0EEENS1_21CollectiveEpilogueFwdINS6_IJSA_NS7_ILi256EEESB_EEES9_SE_SG_Li256ELb1ELb1ELb1ELb0EEENS1_36VarlenDynamicPersistentTileSchedulerILi128ELi96ELi256ELi128ELb1ELb1ELb1ELb0ELb1ELb1EEEEEEEEEvNT_6ParamsE,"aw",@nobits
	.sectionflags	@""
	.align	16
	.zero		1024


//--------------------- .nv.shared._ZN7cutlass13device_kernelIN5flash11enable_sm90INS1_16FlashAttnFwdSm90INS1_25CollectiveMainloopFwdSm90ILi2EN4cute5tupleIJNS5_1CILi1EEES8_S8_EEENS6_IJNS7_ILi128EEENS7_ILi96EEENS7_ILi64EEEEEELi256ENS_6half_tEfNS_4arch4Sm90ELb0ELb0ELb0ELb1ELb0ELb1ELb1ELb1ELb0ELb1ELb1ELb0EEENS1_21CollectiveEpilogueFwdINS6_IJSA_NS7_ILi256EEESB_EEES9_SE_SG_Li256ELb1ELb1ELb1ELb0EEENS1_36VarlenDynamicPersistentTileSchedulerILi128ELi96ELi256ELi128ELb1ELb1ELb1ELb0ELb1ELb1EEEEEEEEEvNT_6ParamsE --------------------------
	.section	.nv.shared._ZN7cutlass13device_kernelIN5flash11enable_sm90INS1_16FlashAttnFwdSm90INS1_25CollectiveMainloopFwdSm90ILi2EN4cute5tupleIJNS5_1CILi1EEES8_S8_EEENS6_IJNS7_ILi128EEENS7_ILi96EEENS7_ILi64EEEEEELi256ENS_6half_tEfNS_4arch4Sm90ELb0ELb0ELb0ELb1ELb0ELb1ELb1ELb1ELb0ELb1ELb1ELb0EEENS1_21CollectiveEpilogueFwdINS6_IJSA_NS7_ILi256EEESB_EEES9_SE_SG_Li256ELb1ELb1ELb1ELb0EEENS1_36VarlenDynamicPersistentTileSchedulerILi128ELi96ELi256ELi128ELb1ELb1ELb1ELb0ELb1ELb1EEEEEEEEEvNT_6ParamsE,"aw",@nobits
	.sectionflags	@""
	.align	16
	.zero		1024


//--------------------- .nv.shared._ZN7cutlass13device_kernelIN5flash11enable_sm90INS1_16FlashAttnFwdSm90INS1_25CollectiveMainloopFwdSm90ILi2EN4cute5tupleIJNS5_1CILi1EEES8_S8_EEENS6_IJNS7_ILi128EEENS7_ILi96EEENS7_ILi64EEEEEELi256ENS_6half_tEfNS_4arch4Sm90ELb0ELb1ELb0ELb0ELb0ELb0ELb0ELb1ELb0ELb1ELb1ELb0EEENS1_21CollectiveEpilogueFwdINS6_IJSA_NS7_ILi256EEESB_EEES9_SE_SG_Li256ELb0ELb1ELb1ELb0EEENS1_19SingleTileSchedulerILb0ELb1ELb1ELi128EEEEEEEEEvNT_6ParamsE --------------------------
	.section	.nv.shared._ZN7cutlass13device_kernelIN5flash11enable_sm90INS1_16FlashAttnFwdSm90INS1_25CollectiveMainloopFwdSm90ILi2EN4cute5tupleIJNS5_1CILi1EEES8_S8_EEENS6_IJNS7_ILi128EEENS7_ILi96EEENS7_ILi64EEEEEELi256ENS_6half_tEfNS_4arch4Sm90ELb0ELb1ELb0ELb0ELb0ELb0ELb0ELb1ELb0ELb1ELb1ELb0EEENS1_21CollectiveEpilogueFwdINS6_IJSA_NS7_ILi256EEESB_EEES9_SE_SG_Li256ELb0ELb1ELb1ELb0EEENS1_19SingleTileSchedulerILb0ELb1ELb1ELi128EEEEEEEEEvNT_6ParamsE,"aw",@nobits
	.sectionflags	@""
	.align	16
	.zero		1024


//--------------------- .nv.shared._ZN7cutlass13device_kernelIN5flash11enable_sm90INS1_16FlashAttnFwdSm90INS1_25CollectiveMainloopFwdSm90ILi2EN4cute5tupleIJNS5_1CILi1EEES8_S8_EEENS6_IJNS7_ILi128EEENS7_ILi96EEENS7_ILi64EEEEEELi256ENS_6half_tEfNS_4arch4Sm90ELb0ELb1ELb0ELb0ELb0ELb0ELb1ELb1ELb0ELb1ELb1ELb0EEENS1_21CollectiveEpilogueFwdINS6_IJSA_NS7_ILi256EEESB_EEES9_SE_SG_Li256ELb0ELb1ELb1ELb0EEENS1_19SingleTileSchedulerILb0ELb1ELb1ELi128EEEEEEEEEvNT_6ParamsE --------------------------
	.section	.nv.shared._ZN7cutlass13device_kernelIN5flash11enable_sm90INS1_16FlashAttnFwdSm90INS1_25CollectiveMainloopFwdSm90ILi2EN4cute5tupleIJNS5_1CILi1EEES8_S8_EEENS6_IJNS7_ILi128EEENS7_ILi96EEENS7_ILi64EEEEEELi256ENS_6half_tEfNS_4arch4Sm90ELb0ELb1ELb0ELb0ELb0ELb0ELb1ELb1ELb0ELb1ELb1ELb0EEENS1_21CollectiveEpilogueFwdINS6_IJSA_NS7_ILi256EEESB_EEES9_SE_SG_Li256ELb0ELb1ELb1ELb0EEENS1_19SingleTileSchedulerILb0ELb1ELb1ELi128EEEEEEEEEvNT_6ParamsE,"aw",@nobits
	.sectionflags	@""
	.align	16
	.zero		1024


//--------------------- .nv.shared._ZN7cutlass13device_kernelIN5flash11enable_sm90INS1_16FlashAttnFwdSm90INS1_25CollectiveMainloopFwdSm90ILi2EN4cute5tupleIJNS5_1CILi1EEES8_S8_EEENS6_IJNS7_ILi128EEENS7_ILi96EEENS7_ILi64EEEEEELi256ENS_6half_tEfNS_4arch4Sm90ELb0ELb1ELb0ELb1ELb0ELb0ELb0ELb1ELb0ELb1ELb1ELb0EEENS1_21CollectiveEpilogueFwdINS6_IJSA_NS7_ILi256EEESB_EEES9_SE_SG_Li256ELb1ELb1ELb1ELb0EEENS1_36VarlenDynamicPersistentTileSchedulerILi128ELi96ELi256ELi128ELb1ELb1ELb1ELb1ELb0ELb1EEEEEEEEEvNT_6ParamsE --------------------------
	.section	.nv.shared._ZN7cutlass13device_kernelIN5flash11enable_sm90INS1_16FlashAttnFwdSm90INS1_25CollectiveMainloopFwdSm90ILi2EN4cute5tupleIJNS5_1CILi1EEES8_S8_EEENS6_IJNS7_ILi128EEENS7_ILi96EEENS7_ILi64EEEEEELi256ENS_6half_tEfNS_4arch4Sm90ELb0ELb1ELb0ELb1ELb0ELb0ELb0ELb1ELb0ELb1ELb1ELb0EEENS1_21CollectiveEpilogueFwdINS6_IJSA_NS7_ILi256EEESB_EEES9_SE_SG_Li256ELb1ELb1ELb1ELb0EEENS1_36VarlenDynamicPersistentTileSchedulerILi128ELi96ELi256ELi128ELb1ELb1ELb1ELb1ELb0ELb1EEEEEEEEEvNT_6ParamsE,"aw",@nobits
	.sectionflags	@""
	.align	16
	.zero		1024


//--------------------- .nv.shared._ZN7cutlass13device_kernelIN5flash11enable_sm90INS1_16FlashAttnFwdSm90INS1_25CollectiveMainloopFwdSm90ILi2EN4cute5tupleIJNS5_1CILi1EEES8_S8_EEENS6_IJNS7_ILi128EEENS7_ILi96EEENS7_ILi64EEEEEELi256ENS_6half_tEfNS_4arch4Sm90ELb0ELb1ELb0ELb1ELb0ELb1ELb0ELb1ELb0ELb1ELb1ELb0EEENS1_21CollectiveEpilogueFwdINS6_IJSA_NS7_ILi256EEESB_EEES9_SE_SG_Li256ELb1ELb1ELb1ELb0EEENS1_36VarlenDynamicPersistentTileSchedulerILi128ELi96ELi256ELi128ELb1ELb1ELb1ELb1ELb0ELb1EEEEEEEEEvNT_6ParamsE --------------------------
	.section	.nv.shared._ZN7cutlass13device_kernelIN5flash11enable_sm90INS1_16FlashAttnFwdSm90INS1_25CollectiveMainloopFwdSm90ILi2EN4cute5tupleIJNS5_1CILi1EEES8_S8_EEENS6_IJNS7_ILi128EEENS7_ILi96EEENS7_ILi64EEEEEELi256ENS_6half_tEfNS_4arch4Sm90ELb0ELb1ELb0ELb1ELb0ELb1ELb0ELb1ELb0ELb1ELb1ELb0EEENS1_21CollectiveEpilogueFwdINS6_IJSA_NS7_ILi256EEESB_EEES9_SE_SG_Li256ELb1ELb1ELb1ELb0EEENS1_36VarlenDynamicPersistentTileSchedulerILi128ELi96ELi256ELi128ELb1ELb1ELb1ELb1ELb0ELb1EEEEEEEEEvNT_6ParamsE,"aw",@nobits
	.sectionflags	@""
	.align	16
	.zero		1024


//--------------------- .nv.shared._ZN7cutlass13device_kernelIN5flash11enable_sm90INS1_16FlashAttnFwdSm90INS1_25CollectiveMainloopFwdSm90ILi2EN4cute5tupleIJNS5_1CILi1EEES8_S8_EEENS6_IJNS7_ILi128EEENS7_ILi96EEENS7_ILi64EEEEEELi256ENS_6half_tEfNS_4arch4Sm90ELb0ELb1ELb0ELb1ELb0ELb0ELb1ELb1ELb0ELb1ELb1ELb0EEENS1_21CollectiveEpilogueFwdINS6_IJSA_NS7_ILi256EEESB_EEES9_SE_SG_Li256ELb1ELb1ELb1ELb0EEENS1_36VarlenDynamicPersistentTileSchedulerILi128ELi96ELi256ELi128ELb1ELb1ELb1ELb1ELb0ELb1EEEEEEEEEvNT_6ParamsE --------------------------
	.section	.nv.shared._ZN7cutlass13device_kernelIN5flash11enable_sm90INS1_16FlashAttnFwdSm90INS1_25CollectiveMainloopFwdSm90ILi2EN4cute5tupleIJNS5_1CILi1EEES8_S8_EEENS6_IJNS7_ILi128EEENS7_ILi96EEENS7_ILi64EEEEEELi256ENS_6half_tEfNS_4arch4Sm90ELb0ELb1ELb0ELb1ELb0ELb0ELb1ELb1ELb0ELb1ELb1ELb0EEENS1_21CollectiveEpilogueFwdINS6_IJSA_NS7_ILi256EEESB_EEES9_SE_SG_Li256ELb1ELb1ELb1ELb0EEENS1_36VarlenDynamicPersistentTileSchedulerILi128ELi96ELi256ELi128ELb1ELb1ELb1ELb1ELb0ELb1EEEEEEEEEvNT_6ParamsE,"aw",@nobits
	.sectionflags	@""
	.align	16
	.zero		1024


//--------------------- .nv.shared._ZN7cutlass13device_kernelIN5flash11enable_sm90INS1_16FlashAttnFwdSm90INS1_25CollectiveMainloopFwdSm90ILi2EN4cute5tupleIJNS5_1CILi1EEES8_S8_EEENS6_IJNS7_ILi128EEENS7_ILi96EEENS7_ILi64EEEEEELi256ENS_6half_tEfNS_4arch4Sm90ELb0ELb1ELb0ELb1ELb0ELb1ELb1ELb1ELb0ELb1ELb1ELb0EEENS1_21CollectiveEpilogueFwdINS6_IJSA_NS7_ILi256EEESB_EEES9_SE_SG_Li256ELb1ELb1ELb1ELb0EEENS1_36VarlenDynamicPersistentTileSchedulerILi128ELi96ELi256ELi128ELb1ELb1ELb1ELb1ELb0ELb1EEEEEEEEEvNT_6ParamsE --------------------------
	.section	.nv.shared._ZN7cutlass13device_kernelIN5flash11enable_sm90INS1_16FlashAttnFwdSm90INS1_25CollectiveMainloopFwdSm90ILi2EN4cute5tupleIJNS5_1CILi1EEES8_S8_EEENS6_IJNS7_ILi128EEENS7_ILi96EEENS7_ILi64EEEEEELi256ENS_6half_tEfNS_4arch4Sm90ELb0ELb1ELb0ELb1ELb0ELb1ELb1ELb1ELb0ELb1ELb1ELb0EEENS1_21CollectiveEpilogueFwdINS6_IJSA_NS7_ILi256EEESB_EEES9_SE_SG_Li256ELb1ELb1ELb1ELb0EEENS1_36VarlenDynamicPersistentTileSchedulerILi128ELi96ELi256ELi128ELb1ELb1ELb1ELb1ELb0ELb1EEEEEEEEEvNT_6ParamsE,"aw",@nobits
	.sectionflags	@""
	.align	16
	.zero		1024


//--------------------- .nv.shared._ZN7cutlass13device_kernelIN5flash11enable_sm90INS1_16FlashAttnFwdSm90INS1_25CollectiveMainloopFwdSm90ILi2EN4cute5tupleIJNS5_1CILi1EEES8_S8_EEENS6_IJNS7_ILi128EEENS7_ILi96EEENS7_ILi64EEEEEELi256ENS_6half_tEfNS_4arch4Sm90ELb1ELb0ELb0ELb0ELb0ELb0ELb0ELb1ELb0ELb1ELb1ELb0EEENS1_21CollectiveEpilogueFwdINS6_IJSA_NS7_ILi256EEESB_EEES9_SE_SG_Li256ELb0ELb1ELb1ELb0EEENS1_19SingleTileSchedulerILb0ELb1ELb1ELi128EEEEEEEEEvNT_6ParamsE --------------------------
	.section	.nv.shared._ZN7cutlass13device_kernelIN5flash11enable_sm90INS1_16FlashAttnFwdSm90INS1_25CollectiveMainloopFwdSm90ILi2EN4cute5tupleIJNS5_1CILi1EEES8_S8_EEENS6_IJNS7_ILi128EEENS7_ILi96EEENS7_ILi64EEEEEELi256ENS_6half_tEfNS_4arch4Sm90ELb1ELb0ELb0ELb0ELb0ELb0ELb0ELb1ELb0ELb1ELb1ELb0EEENS1_21CollectiveEpilogueFwdINS6_IJSA_NS7_ILi256EEESB_EEES9_SE_SG_Li256ELb0ELb1ELb1ELb0EEENS1_19SingleTileSchedulerILb0ELb1ELb1ELi128EEEEEEEEEvNT_6ParamsE,"aw",@nobits
	.sectionflags	@""
	.align	16
	.zero		1024


//--------------------- .nv.shared._ZN7cutlass13device_kernelIN5flash11enable_sm90INS1_16FlashAttnFwdSm90INS1_25CollectiveMainloopFwdSm90ILi2EN4cute5tupleIJNS5_1CILi1EEES8_S8_EEENS6_IJNS7_ILi128EEENS7_ILi96EEENS7_ILi64EEEEEELi256ENS_6half_tEfNS_4arch4Sm90ELb1ELb0ELb0ELb0ELb0ELb0ELb1ELb1ELb0ELb1ELb1ELb0EEENS1_21CollectiveEpilogueFwdINS6_IJSA_NS7_ILi256EEESB_EEES9_SE_SG_Li256ELb0ELb1ELb1ELb0EEENS1_19SingleTileSchedulerILb0ELb1ELb1ELi128EEEEEEEEEvNT_6ParamsE --------------------------
	.section	.nv.shared._ZN7cutlass13device_kernelIN5flash11enable_sm90INS1_16FlashAttnFwdSm90INS1_25CollectiveMainloopFwdSm90ILi2EN4cute5tupleIJNS5_1CILi1EEES8_S8_EEENS6_IJNS7_ILi128EEENS7_ILi96EEENS7_ILi64EEEEEELi256ENS_6half_tEfNS_4arch4Sm90ELb1ELb0ELb0ELb0ELb0ELb0ELb1ELb1ELb0ELb1ELb1ELb0EEENS1_21CollectiveEpilogueFwdINS6_IJSA_NS7_ILi256EEESB_EEES9_SE_SG_Li256ELb0ELb1ELb1ELb0EEENS1_19SingleTileSchedulerILb0ELb1ELb1ELi128EEEEEEEEEvNT_6ParamsE,"aw",@nobits
	.sectionflags	@""
	.align	16
	.zero		1024


//--------------------- .nv.shared._ZN7cutlass13device_kernelIN5flash11enable_sm90INS1_16FlashAttnFwdSm90INS1_25CollectiveMainloopFwdSm90ILi2EN4cute5tupleIJNS5_1CILi1EEES8_S8_EEENS6_IJNS7_ILi128EEENS7_ILi96EEENS7_ILi64EEEEEELi256ENS_6half_tEfNS_4arch4Sm90ELb1ELb0ELb0ELb1ELb0ELb0ELb0ELb1ELb0ELb1ELb1ELb0EEENS1_21CollectiveEpilogueFwdINS6_IJSA_NS7_ILi256EEESB_EEES9_SE_SG_Li256ELb1ELb1ELb1ELb0EEENS1_36VarlenDynamicPersistentTileSchedulerILi128ELi96ELi256ELi128ELb1ELb1ELb1ELb1ELb1ELb1EEEEEEEEEvNT_6ParamsE --------------------------
	.section	.nv.shared._ZN7cutlass13device_kernelIN5flash11enable_sm90INS1_16FlashAttnFwdSm90INS1_25CollectiveMainloopFwdSm90ILi2EN4cute5tupleIJNS5_1CILi1EEES8_S8_EEENS6_IJNS7_ILi128EEENS7_ILi96EEENS7_ILi64EEEEEELi256ENS_6half_tEfNS_4arch4Sm90ELb1ELb0ELb0ELb1ELb0ELb0ELb0ELb1ELb0ELb1ELb1ELb0EEENS1_21CollectiveEpilogueFwdINS6_IJSA_NS7_ILi256EEESB_EEES9_SE_SG_Li256ELb1ELb1ELb1ELb0EEENS1_36VarlenDynamicPersistentTileSchedulerILi128ELi96ELi256ELi128ELb1ELb1ELb1ELb1ELb1ELb1EEEEEEEEEvNT_6ParamsE,"aw",@nobits
	.sectionflags	@""
	.align	16
	.zero		1024


//--------------------- .nv.shared._ZN7cutlass13device_kernelIN5flash11enable_sm90INS1_16FlashAttnFwdSm90INS1_25CollectiveMainloopFwdSm90ILi2EN4cute5tupleIJNS5_1CILi1EEES8_S8_EEENS6_IJNS7_ILi128EEENS7_ILi96EEENS7_ILi64EEEEEELi256ENS_6half_tEfNS_4arch4Sm90ELb1ELb0ELb0ELb1ELb0ELb1ELb0ELb1ELb0ELb1ELb1ELb0EEENS1_21CollectiveEpilogueFwdINS6_IJSA_NS7_ILi256EEESB_EEES9_SE_SG_Li256ELb1ELb1ELb1ELb0EEENS1_36VarlenDynamicPersistentTileSchedulerILi128ELi96ELi256ELi128ELb1ELb1ELb1ELb1ELb1ELb1EEEEEEEEEvNT_6ParamsE --------------------------
	.section	.nv.shared._ZN7cutlass13device_kernelIN5flash11enable_sm90INS1_16FlashAttnFwdSm90INS1_25CollectiveMainloopFwdSm90ILi2EN4cute5tupleIJNS5_1CILi1EEES8_S8_EEENS6_IJNS7_ILi128EEENS7_ILi96EEENS7_ILi64EEEEEELi256ENS_6half_tEfNS_4arch4Sm90ELb1ELb0ELb0ELb1ELb0ELb1ELb0ELb1ELb0ELb1ELb1ELb0EEENS1_21CollectiveEpilogueFwdINS6_IJSA_NS7_ILi256EEESB_EEES9_SE_SG_Li256ELb1ELb1ELb1ELb0EEENS1_36VarlenDynamicPersistentTileSchedulerILi128ELi96ELi256ELi128ELb1ELb1ELb1ELb1ELb1ELb1EEEEEEEEEvNT_6ParamsE,"aw",@nobits
	.sectionflags	@""
	.align	16
	.zero		1024


//--------------------- .nv.shared._ZN7cutlass13device_kernelIN5flash11enable_sm90INS1_16FlashAttnFwdSm90INS1_25CollectiveMainloopFwdSm90ILi2EN4cute5tupleIJNS5_1CILi1EEES8_S8_EEENS6_IJNS7_ILi128EEENS7_ILi96EEENS7_ILi64EEEEEELi256ENS_6half_tEfNS_4arch4Sm90ELb1ELb0ELb0ELb1ELb0ELb0ELb1ELb1ELb0ELb1ELb1ELb0EEENS1_21CollectiveEpilogueFwdINS6_IJSA_NS7_ILi256EEESB_EEES9_SE_SG_Li256ELb1ELb1ELb1ELb0EEENS1_36VarlenDynamicPersistentTileSchedulerILi128ELi96ELi256ELi128ELb1ELb1ELb1ELb1ELb1ELb1EEEEEEEEEvNT_6ParamsE --------------------------
	.section	.nv.shared._ZN7cutlass13device_kernelIN5flash11enable_sm90INS1_16FlashAttnFwdSm90INS1_25CollectiveMainloopFwdSm90ILi2EN4cute5tupleIJNS5_1CILi1EEES8_S8_EEENS6_IJNS7_ILi128EEENS7_ILi96EEENS7_ILi64EEEEEELi256ENS_6half_tEfNS_4arch4Sm90ELb1ELb0ELb0ELb1ELb0ELb0ELb1ELb1ELb0ELb1ELb1ELb0EEENS1_21CollectiveEpilogueFwdINS6_IJSA_NS7_ILi256EEESB_EEES9_SE_SG_Li256ELb1ELb1ELb1ELb0EEENS1_36VarlenDynamicPersistentTileSchedulerILi128ELi96ELi256ELi128ELb1ELb1ELb1ELb1ELb1ELb1EEEEEEEEEvNT_6ParamsE,"aw",@nobits
	.sectionflags	@""
	.align	16
	.zero		1024


//--------------------- .nv.shared._ZN7cutlass13device_kernelIN5flash11enable_sm90INS1_16FlashAttnFwdSm90INS1_25CollectiveMainloopFwdSm90ILi2EN4cute5tupleIJNS5_1CILi1EEES8_S8_EEENS6_IJNS7_ILi128EEENS7_ILi96EEENS7_ILi64EEEEEELi256ENS_6half_tEfNS_4arch4Sm90ELb1ELb0ELb0ELb1ELb0ELb1ELb1ELb1ELb0ELb1ELb1ELb0EEENS1_21CollectiveEpilogueFwdINS6_IJSA_NS7_ILi256EEESB_EEES9_SE_SG_Li256ELb1ELb1ELb1ELb0EEENS1_36VarlenDynamicPersistentTileSchedulerILi128ELi96ELi256ELi128ELb1ELb1ELb1ELb1ELb1ELb1EEEEEEEEEvNT_6ParamsE --------------------------
	.section	.nv.shared._ZN7cutlass13device_kernelIN5flash11enable_sm90INS1_16FlashAttnFwdSm90INS1_25CollectiveMainloopFwdSm90ILi2EN4cute5tupleIJNS5_1CILi1EEES8_S8_EEENS6_IJNS7_ILi128EEENS7_ILi96EEENS7_ILi64EEEEEELi256ENS_6half_tEfNS_4arch4Sm90ELb1ELb0ELb0ELb1ELb0ELb1ELb1ELb1ELb0ELb1ELb1ELb0EEENS1_21CollectiveEpilogueFwdINS6_IJSA_NS7_ILi256EEESB_EEES9_SE_SG_Li256ELb1ELb1ELb1ELb0EEENS1_36VarlenDynamicPersistentTileSchedulerILi128ELi96ELi256ELi128ELb1ELb1ELb1ELb1ELb1ELb1EEEEEEEEEvNT_6ParamsE,"aw",@nobits
	.sectionflags	@""
	.align	16
	.zero		1024


//--------------------- .nv.constant0._ZN7cutlass13device_kernelIN5flash11enable_sm90INS1_16FlashAttnFwdSm90INS1_25CollectiveMainloopFwdSm90ILi2EN4cute5tupleIJNS5_1CILi1EEES8_S8_EEENS6_IJNS7_ILi128EEENS7_ILi96EEENS7_ILi64EEEEEELi256ENS_6half_tEfNS_4arch4Sm90ELb0ELb0ELb0ELb0ELb0ELb0ELb0ELb1ELb0ELb1ELb1ELb0EEENS1_21CollectiveEpilogueFwdINS6_IJSA_NS7_ILi256EEESB_EEES9_SE_SG_Li256ELb0ELb1ELb1ELb0EEENS1_19SingleTileSchedulerILb0ELb1ELb1ELi128EEEEEEEEEvNT_6ParamsE --------------------------
	.section	.nv.constant0._ZN7cutlass13device_kernelIN5flash11enable_sm90INS1_16FlashAttnFwdSm90INS1_25CollectiveMainloopFwdSm90ILi2EN4cute5tupleIJNS5_1CILi1EEES8_S8_EEENS6_IJNS7_ILi128EEENS7_ILi96EEENS7_ILi64EEEEEELi256ENS_6half_tEfNS_4arch4Sm90ELb0ELb0ELb0ELb0ELb0ELb0ELb0ELb1ELb0ELb1ELb1ELb0EEENS1_21CollectiveEpilogueFwdINS6_IJSA_NS7_ILi256EEESB_EEES9_SE_SG_Li256ELb0ELb1ELb1ELb0EEENS1_19SingleTileSchedulerILb0ELb1ELb1ELi128EEEEEEEEEvNT_6ParamsE,"a",@progbits
	.sectionflags	@""
	.align	4
.nv.constant0._ZN7cutlass13device_kernelIN5flash11enable_sm90INS1_16FlashAttnFwdSm90INS1_25CollectiveMainloopFwdSm90ILi2EN4cute5tupleIJNS5_1CILi1EEES8_S8_EEENS6_IJNS7_ILi128EEENS7_ILi96EEENS7_ILi64EEEEEELi256ENS_6half_tEfNS_4arch4Sm90ELb0ELb0ELb0ELb0ELb0ELb0ELb0ELb1ELb0ELb1ELb1ELb0EEENS1_21CollectiveEpilogueFwdINS6_IJSA_NS7_ILi256EEESB_EEES9_SE_SG_Li256ELb0ELb1ELb1ELb0EEENS1_19SingleTileSchedulerILb0ELb1ELb1ELi128EEEEEEEEEvNT_6ParamsE:
	.zero		3200


//--------------------- .nv.constant0._ZN7cutlass13device_kernelIN5flash11enable_sm90INS1_16FlashAttnFwdSm90INS1_25CollectiveMainloopFwdSm90ILi2EN4cute5tupleIJNS5_1CILi1EEES8_S8_EEENS6_IJNS7_ILi128EEENS7_ILi96EEENS7_ILi64EEEEEELi256ENS_6half_tEfNS_4arch4Sm90ELb0ELb0ELb0ELb0ELb0ELb0ELb1ELb1ELb0ELb1ELb1ELb0EEENS1_21CollectiveEpilogueFwdINS6_IJSA_NS7_ILi256EEESB_EEES9_SE_SG_Li256ELb0ELb1ELb1ELb0EEENS1_19SingleTileSchedulerILb0ELb1ELb1ELi128EEEEEEEEEvNT_6ParamsE --------------------------
	.section	.nv.constant0._ZN7cutlass13device_kernelIN5flash11enable_sm90INS1_16FlashAttnFwdSm90INS1_25CollectiveMainloopFwdSm90ILi2EN4cute5tupleIJNS5_1CILi1EEES8_S8_EEENS6_IJNS7_ILi128EEENS7_ILi96EEENS7_ILi64EEEEEELi256ENS_6half_tEfNS_4arch4Sm90ELb0ELb0ELb0ELb0ELb0ELb0ELb1ELb1ELb0ELb1ELb1ELb0EEENS1_21CollectiveEpilogueFwdINS6_IJSA_NS7_ILi256EEESB_EEES9_SE_SG_Li256ELb0ELb1ELb1ELb0EEENS1_19SingleTileSchedulerILb0ELb1ELb1ELi128EEEEEEEEEvNT_6ParamsE,"a",@progbits
	.sectionflags	@""
	.align	4
.nv.constant0._ZN7cutlass13device_kernelIN5flash11enable_sm90INS1_16FlashAttnFwdSm90INS1_25CollectiveMainloopFwdSm90ILi2EN4cute5tupleIJNS5_1CILi1EEES8_S8_EEENS6_IJNS7_ILi128EEENS7_ILi96EEENS7_ILi64EEEEEELi256ENS_6half_tEfNS_4arch4Sm90ELb0ELb0ELb0ELb0ELb0ELb0ELb1ELb1ELb0ELb1ELb1ELb0EEENS1_21CollectiveEpilogueFwdINS6_IJSA_NS7_ILi256EEESB_EEES9_SE_SG_Li256ELb0ELb1ELb1ELb0EEENS1_19SingleTileSchedulerILb0ELb1ELb1ELi128EEEEEEEEEvNT_6ParamsE:
	.zero		3456


//--------------------- .nv.constant0._ZN7cutlass13device_kernelIN5flash11enable_sm90INS1_16FlashAttnFwdSm90INS1_25CollectiveMainloopFwdSm90ILi2EN4cute5tupleIJNS5_1CILi1EEES8_S8_EEENS6_IJNS7_ILi128EEENS7_ILi96EEENS7_ILi64EEEEEELi256ENS_6half_tEfNS_4arch4Sm90ELb0ELb0ELb0ELb1ELb0ELb0ELb0ELb1ELb0ELb1ELb1ELb0EEENS1_21CollectiveEpilogueFwdINS6_IJSA_NS7_ILi256EEESB_EEES9_SE_SG_Li256ELb1ELb1ELb1ELb0EEENS1_36VarlenDynamicPersistentTileSchedulerILi128ELi96ELi256ELi128ELb1ELb1ELb1ELb0ELb1ELb1EEEEEEEEEvNT_6ParamsE --------------------------
	.section	.nv.constant0._ZN7cutlass13device_kernelIN5flash11enable_sm90INS1_16FlashAttnFwdSm90INS1_25CollectiveMainloopFwdSm90ILi2EN4cute5tupleIJNS5_1CILi1EEES8_S8_EEENS6_IJNS7_ILi128EEENS7_ILi96EEENS7_ILi64EEEEEELi256ENS_6half_tEfNS_4arch4Sm90ELb0ELb0ELb0ELb1ELb0ELb0ELb0ELb1ELb0ELb1ELb1ELb0EEENS1_21CollectiveEpilogueFwdINS6_IJSA_NS7_ILi256EEESB_EEES9_SE_SG_Li256ELb1ELb1ELb1ELb0EEENS1_36VarlenDynamicPersistentTileSchedulerILi128ELi96ELi256ELi128ELb1ELb1ELb1ELb0ELb1ELb1EEEEEEEEEvNT_6ParamsE,"a",@progbits
	.sectionflags	@""
	.align	4
.nv.constant0._ZN7cutlass13device_kernelIN5flash11enable_sm90INS1_16FlashAttnFwdSm90INS1_25CollectiveMainloopFwdSm90ILi2EN4cute5tupleIJNS5_1CILi1EEES8_S8_EEENS6_IJNS7_ILi128EEENS7_ILi96EEENS7_ILi64EEEEEELi256ENS_6half_tEfNS_4arch4Sm90ELb0ELb0ELb0ELb1ELb0ELb0ELb0ELb1ELb0ELb1ELb1ELb0EEENS1_21CollectiveEpilogueFwdINS6_IJSA_NS7_ILi256EEESB_EEES9_SE_SG_Li256ELb1ELb1ELb1ELb0EEENS1_36VarlenDynamicPersistentTileSchedulerILi128ELi96ELi256ELi128ELb1ELb1ELb1ELb0ELb1ELb1EEEEEEEEEvNT_6ParamsE:
	.zero		3328


//--------------------- .nv.constant0._ZN7cutlass13device_kernelIN5flash11enable_sm90INS1_16FlashAttnFwdSm90INS1_25CollectiveMainloopFwdSm90ILi2EN4cute5tupleIJNS5_1CILi1EEES8_S8_EEENS6_IJNS7_ILi128EEENS7_ILi96EEENS7_ILi64EEEEEELi256ENS_6half_tEfNS_4arch4Sm90ELb0ELb0ELb0ELb1ELb0ELb1ELb0ELb1ELb0ELb1ELb1ELb0EEENS1_21CollectiveEpilogueFwdINS6_IJSA_NS7_ILi256EEESB_EEES9_SE_SG_Li256ELb1ELb1ELb1ELb0EEENS1_36VarlenDynamicPersistentTileSchedulerILi128ELi96ELi256ELi128ELb1ELb1ELb1ELb0ELb1ELb1EEEEEEEEEvNT_6ParamsE --------------------------
	.section	.nv.constant0._ZN7cutlass13device_kernelIN5flash11enable_sm90INS1_16FlashAttnFwdSm90INS1_25CollectiveMainloopFwdSm90ILi2EN4cute5tupleIJNS5_1CILi1EEES8_S8_EEENS6_IJNS7_ILi128EEENS7_ILi96EEENS7_ILi64EEEEEELi256ENS_6half_tEfNS_4arch4Sm90ELb0ELb0ELb0ELb1ELb0ELb1ELb0ELb1ELb0ELb1ELb1ELb0EEENS1_21CollectiveEpilogueFwdINS6_IJSA_NS7_ILi256EEESB_EEES9_SE_SG_Li256ELb1ELb1ELb1ELb0EEENS1_36VarlenDynamicPersistentTileSchedulerILi128ELi96ELi256ELi128ELb1ELb1ELb1ELb0ELb1ELb1EEEEEEEEEvNT_6ParamsE,"a",@progbits
	.sectionflags	@""
	.align	4
.nv.constant0._ZN7cutlass13device_kernelIN5flash11enable_sm90INS1_16FlashAttnFwdSm90INS1_25CollectiveMainloopFwdSm90ILi2EN4cute5tupleIJNS5_1CILi1EEES8_S8_EEENS6_IJNS7_ILi128EEENS7_ILi96EEENS7_ILi64EEEEEELi256ENS_6half_tEfNS_4arch4Sm90ELb0ELb0ELb0ELb1ELb0ELb1ELb0ELb1ELb0ELb1ELb1ELb0EEENS1_21CollectiveEpilogueFwdINS6_IJSA_NS7_ILi256EEESB_EEES9_SE_SG_Li256ELb1ELb1ELb1ELb0EEENS1_36VarlenDynamicPersistentTileSchedulerILi128ELi96ELi256ELi128ELb1ELb1ELb1ELb0ELb1ELb1EEEEEEEEEvNT_6ParamsE:
	.zero		3328


//--------------------- .nv.constant0._ZN7cutlass13device_kernelIN5flash11enable_sm90INS1_16FlashAttnFwdSm90INS1_25CollectiveMainloopFwdSm90ILi2EN4cute5tupleIJNS5_1CILi1EEES8_S8_EEENS6_IJNS7_ILi128EEENS7_ILi96EEENS7_ILi64EEEEEELi256ENS_6half_tEfNS_4arch4Sm90ELb0ELb0ELb0ELb1ELb0ELb0ELb1ELb1ELb0ELb1ELb1ELb0EEENS1_21CollectiveEpilogueFwdINS6_IJSA_NS7_ILi256EEESB_EEES9_SE_SG_Li256ELb1ELb1ELb1ELb0EEENS1_36VarlenDynamicPersistentTileSchedulerILi128ELi96ELi256ELi128ELb1ELb1ELb1ELb0ELb1ELb1EEEEEEEEEvNT_6ParamsE --------------------------
	.section	.nv.constant0._ZN7cutlass13device_kernelIN5flash11enable_sm90INS1_16FlashAttnFwdSm90INS1_25CollectiveMainloopFwdSm90ILi2EN4cute5tupleIJNS5_1CILi1EEES8_S8_EEENS6_IJNS7_ILi128EEENS7_ILi96EEENS7_ILi64EEEEEELi256ENS_6half_tEfNS_4arch4Sm90ELb0ELb0ELb0ELb1ELb0ELb0ELb1ELb1ELb0ELb1ELb1ELb0EEENS1_21CollectiveEpilogueFwdINS6_IJSA_NS7_ILi256EEESB_EEES9_SE_SG_Li256ELb1ELb1ELb1ELb0EEENS1_36VarlenDynamicPersistentTileSchedulerILi128ELi96ELi256ELi128ELb1ELb1ELb1ELb0ELb1ELb1EEEEEEEEEvNT_6ParamsE,"a",@progbits
	.sectionflags	@""
	.align	4
.nv.constant0._ZN7cutlass13device_kernelIN5flash11enable_sm90INS1_16FlashAttnFwdSm90INS1_25CollectiveMainloopFwdSm90ILi2EN4cute5tupleIJNS5_1CILi1EEES8_S8_EEENS6_IJNS7_ILi128EEENS7_ILi96EEENS7_ILi64EEEEEELi256ENS_6half_tEfNS_4arch4Sm90ELb0ELb0ELb0ELb1ELb0ELb0ELb1ELb1ELb0ELb1ELb1ELb0EEENS1_21CollectiveEpilogueFwdINS6_IJSA_NS7_ILi256EEESB_EEES9_SE_SG_Li256ELb1ELb1ELb1ELb0EEENS1_36VarlenDynamicPersistentTileSchedulerILi128ELi96ELi256ELi128ELb1ELb1ELb1ELb0ELb1ELb1EEEEEEEEEvNT_6ParamsE:
	.zero		3584


//--------------------- .nv.constant0._ZN7cutlass13device_kernelIN5flash11enable_sm90INS1_16FlashAttnFwdSm90INS1_25CollectiveMainloopFwdSm90ILi2EN4cute5tupleIJNS5_1CILi1EEES8_S8_EEENS6_IJNS7_ILi128EEENS7_ILi96EEENS7_ILi64EEEEEELi256ENS_6half_tEfNS_4arch4Sm90ELb0ELb0ELb0ELb1ELb0ELb1ELb1ELb1ELb0ELb1ELb1ELb0EEENS1_21CollectiveEpilogueFwdINS6_IJSA_NS7_ILi256EEESB_EEES9_SE_SG_Li256ELb1ELb1ELb1ELb0EEENS1_36VarlenDynamicPersistentTileSchedulerILi128ELi96ELi256ELi128ELb1ELb1ELb1ELb0ELb1ELb1EEEEEEEEEvNT_6ParamsE --------------------------
	.section	.nv.constant0._ZN7cutlass13device_kernelIN5flash11enable_sm90INS1_16FlashAttnFwdSm90INS1_25CollectiveMainloopFwdSm90ILi2EN4cute5tupleIJNS5_1CILi1EEES8_S8_EEENS6_IJNS7_ILi128EEENS7_ILi96EEENS7_ILi64EEEEEELi256ENS_6half_tEfNS_4arch4Sm90ELb0ELb0ELb0ELb1ELb0ELb1ELb1ELb1ELb0ELb1ELb1ELb0EEENS1_21CollectiveEpilogueFwdINS6_IJSA_NS7_ILi256EEESB_EEES9_SE_SG_Li256ELb1ELb1ELb1ELb0EEENS1_36VarlenDynamicPersistentTileSchedulerILi128ELi96ELi256ELi128ELb1ELb1ELb1ELb0ELb1ELb1EEEEEEEEEvNT_6ParamsE,"a",@progbits
	.sectionflags	@""
	.align	4
.nv.constant0._ZN7cutlass13device_kernelIN5flash11enable_sm90INS1_16FlashAttnFwdSm90INS1_25CollectiveMainloopFwdSm90ILi2EN4cute5tupleIJNS5_1CILi1EEES8_S8_EEENS6_IJNS7_ILi128EEENS7_ILi96EEENS7_ILi64EEEEEELi256ENS_6half_tEfNS_4arch4Sm90ELb0ELb0ELb0ELb1ELb0ELb1ELb1ELb1ELb0ELb1ELb1ELb0EEENS1_21CollectiveEpilogueFwdINS6_IJSA_NS7_ILi256EEESB_EEES9_SE_SG_Li256ELb1ELb1ELb1ELb0EEENS1_36VarlenDynamicPersistentTileSchedulerILi128ELi96ELi256ELi128ELb1ELb1ELb1ELb0ELb1ELb1EEEEEEEEEvNT_6ParamsE:
	.zero		3584


//--------------------- .nv.constant0._ZN7cutlass13device_kernelIN5flash11enable_sm90INS1_16FlashAttnFwdSm90INS1_25CollectiveMainloopFwdSm90ILi2EN4cute5tupleIJNS5_1CILi1EEES8_S8_EEENS6_IJNS7_ILi128EEENS7_ILi96EEENS7_ILi64EEEEEELi256ENS_6half_tEfNS_4arch4Sm90ELb0ELb1ELb0ELb0ELb0ELb0ELb0ELb1ELb0ELb1ELb1ELb0EEENS1_21CollectiveEpilogueFwdINS6_IJSA_NS7_ILi256EEESB_EEES9_SE_SG_Li256ELb0ELb1ELb1ELb0EEENS1_19SingleTileSchedulerILb0ELb1ELb1ELi128EEEEEEEEEvNT_6ParamsE --------------------------
	.section	.nv.constant0._ZN7cutlass13device_kernelIN5flash11enable_sm90INS1_16FlashAttnFwdSm90INS1_25CollectiveMainloopFwdSm90ILi2EN4cute5tupleIJNS5_1CILi1EEES8_S8_EEENS6_IJNS7_ILi128EEENS7_ILi96EEENS7_ILi64EEEEEELi256ENS_6half_tEfNS_4arch4Sm90ELb0ELb1ELb0ELb0ELb0ELb0ELb0ELb1ELb0ELb1ELb1ELb0EEENS1_21CollectiveEpilogueFwdINS6_IJSA_NS7_ILi256EEESB_EEES9_SE_SG_Li256ELb0ELb1ELb1ELb0EEENS1_19SingleTileSchedulerILb0ELb1ELb1ELi128EEEEEEEEEvNT_6ParamsE,"a",@progbits
	.sectionflags	@""
	.align	4
.nv.constant0._ZN7cutlass13device_kernelIN5flash11enable_sm90INS1_16FlashAttnFwdSm90INS1_25CollectiveMainloopFwdSm90ILi2EN4cute5tupleIJNS5_1CILi1EEES8_S8_EEENS6_IJNS7_ILi128EEENS7_ILi96EEENS7_ILi64EEEEEELi256ENS_6half_tEfNS_4arch4Sm90ELb0ELb1ELb0ELb0ELb0ELb0ELb0ELb1ELb0ELb1ELb1ELb0EEENS1_21CollectiveEpilogueFwdINS6_IJSA_NS7_ILi256EEESB_EEES9_SE_SG_Li256ELb0ELb1ELb1ELb0EEENS1_19SingleTileSchedulerILb0ELb1ELb1ELi128EEEEEEEEEvNT_6ParamsE:
	.zero		3200


//--------------------- .nv.constant0._ZN7cutlass13device_kernelIN5flash11enable_sm90INS1_16FlashAttnFwdSm90INS1_25CollectiveMainloopFwdSm90ILi2EN4cute5tupleIJNS5_1CILi1EEES8_S8_EEENS6_IJNS7_ILi128EEENS7_ILi96EEENS7_ILi64EEEEEELi256ENS_6half_tEfNS_4arch4Sm90ELb0ELb1ELb0ELb0ELb0ELb0ELb1ELb1ELb0ELb1ELb1ELb0EEENS1_21CollectiveEpilogueFwdINS6_IJSA_NS7_ILi256EEESB_EEES9_SE_SG_Li256ELb0ELb1ELb1ELb0EEENS1_19SingleTileSchedulerILb0ELb1ELb1ELi128EEEEEEEEEvNT_6ParamsE --------------------------
	.section	.nv.constant0._ZN7cutlass13device_kernelIN5flash11enable_sm90INS1_16FlashAttnFwdSm90INS1_25CollectiveMainloopFwdSm90ILi2EN4cute5tupleIJNS5_1CILi1EEES8_S8_EEENS6_IJNS7_ILi128EEENS7_ILi96EEENS7_ILi64EEEEEELi256ENS_6half_tEfNS_4arch4Sm90ELb0ELb1ELb0ELb0ELb0ELb0ELb1ELb1ELb0ELb1ELb1ELb0EEENS1_21CollectiveEpilogueFwdINS6_IJSA_NS7_ILi256EEESB_EEES9_SE_SG_Li256ELb0ELb1ELb1ELb0EEENS1_19SingleTileSchedulerILb0ELb1ELb1ELi128EEEEEEEEEvNT_6ParamsE,"a",@progbits
	.sectionflags	@""
	.align	4
.nv.constant0._ZN7cutlass13device_kernelIN5flash11enable_sm90INS1_16FlashAttnFwdSm90INS1_25CollectiveMainloopFwdSm90ILi2EN4cute5tupleIJNS5_1CILi1EEES8_S8_EEENS6_IJNS7_ILi128EEENS7_ILi96EEENS7_ILi64EEEEEELi256ENS_6half_tEfNS_4arch4Sm90ELb0ELb1ELb0ELb0ELb0ELb0ELb1ELb1ELb0ELb1ELb1ELb0EEENS1_21CollectiveEpilogueFwdINS6_IJSA_NS7_ILi256EEESB_EEES9_SE_SG_Li256ELb0ELb1ELb1ELb0EEENS1_19SingleTileSchedulerILb0ELb1ELb1ELi128EEEEEEEEEvNT_6ParamsE:
	.zero		3456


//--------------------- .nv.constant0._ZN7cutlass13device_kernelIN5flash11enable_sm90INS1_16FlashAttnFwdSm90INS1_25CollectiveMainloopFwdSm90ILi2EN4cute5tupleIJNS5_1CILi1EEES8_S8_EEENS6_IJNS7_ILi128EEENS7_ILi96EEENS7_ILi64EEEEEELi256ENS_6half_tEfNS_4arch4Sm90ELb0ELb1ELb0ELb1ELb0ELb0ELb0ELb1ELb0ELb1ELb1ELb0EEENS1_21CollectiveEpilogueFwdINS6_IJSA_NS7_ILi256EEESB_EEES9_SE_SG_Li256ELb1ELb1ELb1ELb0EEENS1_36VarlenDynamicPersistentTileSchedulerILi128ELi96ELi256ELi128ELb1ELb1ELb1ELb1ELb0ELb1EEEEEEEEEvNT_6ParamsE --------------------------
	.section	.nv.constant0._ZN7cutlass13device_kernelIN5flash11enable_sm90INS1_16FlashAttnFwdSm90INS1_25CollectiveMainloopFwdSm90ILi2EN4cute5tupleIJNS5_1CILi1EEES8_S8_EEENS6_IJNS7_ILi128EEENS7_ILi96EEENS7_ILi64EEEEEELi256ENS_6half_tEfNS_4arch4Sm90ELb0ELb1ELb0ELb1ELb0ELb0ELb0ELb1ELb0ELb1ELb1ELb0EEENS1_21CollectiveEpilogueFwdINS6_IJSA_NS7_ILi256EEESB_EEES9_SE_SG_Li256ELb1ELb1ELb1ELb0EEENS1_36VarlenDynamicPersistentTileSchedulerILi128ELi96ELi256ELi128ELb1ELb1ELb1ELb1ELb0ELb1EEEEEEEEEvNT_6ParamsE,"a",@progbits
	.sectionflags	@""
	.align	4
.nv.constant0._ZN7cutlass13device_kernelIN5flash11enable_sm90INS1_16FlashAttnFwdSm90INS1_25CollectiveMainloopFwdSm90ILi2EN4cute5tupleIJNS5_1CILi1EEES8_S8_EEENS6_IJNS7_ILi128EEENS7_ILi96EEENS7_ILi64EEEEEELi256ENS_6half_tEfNS_4arch4Sm90ELb0ELb1ELb0ELb1ELb0ELb0ELb0ELb1ELb0ELb1ELb1ELb0EEENS1_21CollectiveEpilogueFwdINS6_IJSA_NS7_ILi256EEESB_EEES9_SE_SG_Li256ELb1ELb1ELb1ELb0EEENS1_36VarlenDynamicPersistentTileSchedulerILi128ELi96ELi256ELi128ELb1ELb1ELb1ELb1ELb0ELb1EEEEEEEEEvNT_6ParamsE:
	.zero		3328


//--------------------- .nv.constant0._ZN7cutlass13device_kernelIN5flash11enable_sm90INS1_16FlashAttnFwdSm90INS1_25CollectiveMainloopFwdSm90ILi2EN4cute5tupleIJNS5_1CILi1EEES8_S8_EEENS6_IJNS7_ILi128EEENS7_ILi96EEENS7_ILi64EEEEEELi256ENS_6half_tEfNS_4arch4Sm90ELb0ELb1ELb0ELb1ELb0ELb1ELb0ELb1ELb0ELb1ELb1ELb0EEENS1_21CollectiveEpilogueFwdINS6_IJSA_NS7_ILi256EEESB_EEES9_SE_SG_Li256ELb1ELb1ELb1ELb0EEENS1_36VarlenDynamicPersistentTileSchedulerILi128ELi96ELi256ELi128ELb1ELb1ELb1ELb1ELb0ELb1EEEEEEEEEvNT_6ParamsE --------------------------
	.section	.nv.constant0._ZN7cutlass13device_kernelIN5flash11enable_sm90INS1_16FlashAttnFwdSm90INS1_25CollectiveMainloopFwdSm90ILi2EN4cute5tupleIJNS5_1CILi1EEES8_S8_EEENS6_IJNS7_ILi128EEENS7_ILi96EEENS7_ILi64EEEEEELi256ENS_6half_tEfNS_4arch4Sm90ELb0ELb1ELb0ELb1ELb0ELb1ELb0ELb1ELb0ELb1ELb1ELb0EEENS1_21CollectiveEpilogueFwdINS6_IJSA_NS7_ILi256EEESB_EEES9_SE_SG_Li256ELb1ELb1ELb1ELb0EEENS1_36VarlenDynamicPersistentTileSchedulerILi128ELi96ELi256ELi128ELb1ELb1ELb1ELb1ELb0ELb1EEEEEEEEEvNT_6ParamsE,"a",@progbits
	.sectionflags	@""
	.align	4
.nv.constant0._ZN7cutlass13device_kernelIN5flash11enable_sm90INS1_16FlashAttnFwdSm90INS1_25CollectiveMainloopFwdSm90ILi2EN4cute5tupleIJNS5_1CILi1EEES8_S8_EEENS6_IJNS7_ILi128EEENS7_ILi96EEENS7_ILi64EEEEEELi256ENS_6half_tEfNS_4arch4Sm90ELb0ELb1ELb0ELb1ELb0ELb1ELb0ELb1ELb0ELb1ELb1ELb0EEENS1_21CollectiveEpilogueFwdINS6_IJSA_NS7_ILi256EEESB_EEES9_SE_SG_Li256ELb1ELb1ELb1ELb0EEENS1_36VarlenDynamicPersistentTileSchedulerILi128ELi96ELi256ELi128ELb1ELb1ELb1ELb1ELb0ELb1EEEEEEEEEvNT_6ParamsE:
	.zero		3328


//--------------------- .nv.constant0._ZN7cutlass13device_kernelIN5flash11enable_sm90INS1_16FlashAttnFwdSm90INS1_25CollectiveMainloopFwdSm90ILi2EN4cute5tupleIJNS5_1CILi1EEES8_S8_EEENS6_IJNS7_ILi128EEENS7_ILi96EEENS7_ILi64EEEEEELi256ENS_6half_tEfNS_4arch4Sm90ELb0ELb1ELb0ELb1ELb0ELb0ELb1ELb1ELb0ELb1ELb1ELb0EEENS1_21CollectiveEpilogueFwdINS6_IJSA_NS7_ILi256EEESB_EEES9_SE_SG_Li256ELb1ELb1ELb1ELb0EEENS1_36VarlenDynamicPersistentTileSchedulerILi128ELi96ELi256ELi128ELb1ELb1ELb1ELb1ELb0ELb1EEEEEEEEEvNT_6ParamsE --------------------------
	.section	.nv.constant0._ZN7cutlass13device_kernelIN5flash11enable_sm90INS1_16FlashAttnFwdSm90INS1_25CollectiveMainloopFwdSm90ILi2EN4cute5tupleIJNS5_1CILi1EEES8_S8_EEENS6_IJNS7_ILi128EEENS7_ILi96EEENS7_ILi64EEEEEELi256ENS_6half_tEfNS_4arch4Sm90ELb0ELb1ELb0ELb1ELb0ELb0ELb1ELb1ELb0ELb1ELb1ELb0EEENS1_21CollectiveEpilogueFwdINS6_IJSA_NS7_ILi256EEESB_EEES9_SE_SG_Li256ELb1ELb1ELb1ELb0EEENS1_36VarlenDynamicPersistentTileSchedulerILi128ELi96ELi256ELi128ELb1ELb1ELb1ELb1ELb0ELb1EEEEEEEEEvNT_6ParamsE,"a",@progbits
	.sectionflags	@""
	.align	4
.nv.constant0._ZN7cutlass13device_kernelIN5flash11enable_sm90INS1_16FlashAttnFwdSm90INS1_25CollectiveMainloopFwdSm90ILi2EN4cute5tupleIJNS5_1CILi1EEES8_S8_EEENS6_IJNS7_ILi128EEENS7_ILi96EEENS7_ILi64EEEEEELi256ENS_6half_tEfNS_4arch4Sm90ELb0ELb1ELb0ELb1ELb0ELb0ELb1ELb1ELb0ELb1ELb1ELb0EEENS1_21CollectiveEpilogueFwdINS6_IJSA_NS7_ILi256EEESB_EEES9_SE_SG_Li256ELb1ELb1ELb1ELb0EEENS1_36VarlenDynamicPersistentTileSchedulerILi128ELi96ELi256ELi128ELb1ELb1ELb1ELb1ELb0ELb1EEEEEEEEEvNT_6ParamsE:
	.zero		3584


//--------------------- .nv.constant0._ZN7cutlass13device_kernelIN5flash11enable_sm90INS1_16FlashAttnFwdSm90INS1_25CollectiveMainloopFwdSm90ILi2EN4cute5tupleIJNS5_1CILi1EEES8_S8_EEENS6_IJNS7_ILi128EEENS7_ILi96EEENS7_ILi64EEEEEELi256ENS_6half_tEfNS_4arch4Sm90ELb0ELb1ELb0ELb1ELb0ELb1ELb1ELb1ELb0ELb1ELb1ELb0EEENS1_21CollectiveEpilogueFwdINS6_IJSA_NS7_ILi256EEESB_EEES9_SE_SG_Li256ELb1ELb1ELb1ELb0EEENS1_36VarlenDynamicPersistentTileSchedulerILi128ELi96ELi256ELi128ELb1ELb1ELb1ELb1ELb0ELb1EEEEEEEEEvNT_6ParamsE --------------------------
	.section	.nv.constant0._ZN7cutlass13device_kernelIN5flash11enable_sm90INS1_16FlashAttnFwdSm90INS1_25CollectiveMainloopFwdSm90ILi2EN4cute5tupleIJNS5_1CILi1EEES8_S8_EEENS6_IJNS7_ILi128EEENS7_ILi96EEENS7_ILi64EEEEEELi256ENS_6half_tEfNS_4arch4Sm90ELb0ELb1ELb0ELb1ELb0ELb1ELb1ELb1ELb0ELb1ELb1ELb0EEENS1_21CollectiveEpilogueFwdINS6_IJSA_NS7_ILi256EEESB_EEES9_SE_SG_Li256ELb1ELb1ELb1ELb0EEENS1_36VarlenDynamicPersistentTileSchedulerILi128ELi96ELi256ELi128ELb1ELb1ELb1ELb1ELb0ELb1EEEEEEEEEvNT_6ParamsE,"a",@progbits
	.sectionflags	@""
	.align	4
.nv.constant0._ZN7cutlass13device_kernelIN5flash11enable_sm90INS1_16FlashAttnFwdSm90INS1_25CollectiveMainloopFwdSm90ILi2EN4cute5tupleIJNS5_1CILi1EEES8_S8_EEENS6_IJNS7_ILi128EEENS7_ILi96EEENS7_ILi64EEEEEELi256ENS_6half_tEfNS_4arch4Sm90ELb0ELb1ELb0ELb1ELb0ELb1ELb1ELb1ELb0ELb1ELb1ELb0EEENS1_21CollectiveEpilogueFwdINS6_IJSA_NS7_ILi256EEESB_EEES9_SE_SG_Li256ELb1ELb1ELb1ELb0EEENS1_36VarlenDynamicPersistentTileSchedulerILi128ELi96ELi256ELi128ELb1ELb1ELb1ELb1ELb0ELb1EEEEEEEEEvNT_6ParamsE:
	.zero		3584


//--------------------- .nv.constant0._ZN7cutlass13device_kernelIN5flash11enable_sm90INS1_16FlashAttnFwdSm90INS1_25CollectiveMainloopFwdSm90ILi2EN4cute5tupleIJNS5_1CILi1EEES8_S8_EEENS6_IJNS7_ILi128EEENS7_ILi96EEENS7_ILi64EEEEEELi256ENS_6half_tEfNS_4arch4Sm90ELb1ELb0ELb0ELb0ELb0ELb0ELb0ELb1ELb0ELb1ELb1ELb0EEENS1_21CollectiveEpilogueFwdINS6_IJSA_NS7_ILi256EEESB_EEES9_SE_SG_Li256ELb0ELb1ELb1ELb0EEENS1_19SingleTileSchedulerILb0ELb1ELb1ELi128EEEEEEEEEvNT_6ParamsE --------------------------
	.section	.nv.constant0._ZN7cutlass13device_kernelIN5flash11enable_sm90INS1_16FlashAttnFwdSm90INS1_25CollectiveMainloopFwdSm90ILi2EN4cute5tupleIJNS5_1CILi1EEES8_S8_EEENS6_IJNS7_ILi128EEENS7_ILi96EEENS7_ILi64EEEEEELi256ENS_6half_tEfNS_4arch4Sm90ELb1ELb0ELb0ELb0ELb0ELb0ELb0ELb1ELb0ELb1ELb1ELb0EEENS1_21CollectiveEpilogueFwdINS6_IJSA_NS7_ILi256EEESB_EEES9_SE_SG_Li256ELb0ELb1ELb1ELb0EEENS1_19SingleTileSchedulerILb0ELb1ELb1ELi128EEEEEEEEEvNT_6ParamsE,"a",@progbits
	.sectionflags	@""
	.align	4
.nv.constant0._ZN7cutlass13device_kernelIN5flash11enable_sm90INS1_16FlashAttnFwdSm90INS1_25CollectiveMainloopFwdSm90ILi2EN4cute5tupleIJNS5_1CILi1EEES8_S8_EEENS6_IJNS7_ILi128EEENS7_ILi96EEENS7_ILi64EEEEEELi256ENS_6half_tEfNS_4arch4Sm90ELb1ELb0ELb0ELb0ELb0ELb0ELb0ELb1ELb0ELb1ELb1ELb0EEENS1_21CollectiveEpilogueFwdINS6_IJSA_NS7_ILi256EEESB_EEES9_SE_SG_Li256ELb0ELb1ELb1ELb0EEENS1_19SingleTileSchedulerILb0ELb1ELb1ELi128EEEEEEEEEvNT_6ParamsE:
	.zero		3200


//--------------------- .nv.constant0._ZN7cutlass13device_kernelIN5flash11enable_sm90INS1_16FlashAttnFwdSm90INS1_25CollectiveMainloopFwdSm90ILi2EN4cute5tupleIJNS5_1CILi1EEES8_S8_EEENS6_IJNS7_ILi128EEENS7_ILi96EEENS7_ILi64EEEEEELi256ENS_6half_tEfNS_4arch4Sm90ELb1ELb0ELb0ELb0ELb0ELb0ELb1ELb1ELb0ELb1ELb1ELb0EEENS1_21CollectiveEpilogueFwdINS6_IJSA_NS7_ILi256EEESB_EEES9_SE_SG_Li256ELb0ELb1ELb1ELb0EEENS1_19SingleTileSchedulerILb0ELb1ELb1ELi128EEEEEEEEEvNT_6ParamsE --------------------------
	.section	.nv.constant0._ZN7cutlass13device_kernelIN5flash11enable_sm90INS1_16FlashAttnFwdSm90INS1_25CollectiveMainloopFwdSm90ILi2EN4cute5tupleIJNS5_1CILi1EEES8_S8_EEENS6_IJNS7_ILi128EEENS7_ILi96EEENS7_ILi64EEEEEELi256ENS_6half_tEfNS_4arch4Sm90ELb1ELb0ELb0ELb0ELb0ELb0ELb1ELb1ELb0ELb1ELb1ELb0EEENS1_21CollectiveEpilogueFwdINS6_IJSA_NS7_ILi256EEESB_EEES9_SE_SG_Li256ELb0ELb1ELb1ELb0EEENS1_19SingleTileSchedulerILb0ELb1ELb1ELi128EEEEEEEEEvNT_6ParamsE,"a",@progbits
	.sectionflags	@""
	.align	4
.nv.constant0._ZN7cutlass13device_kernelIN5flash11enable_sm90INS1_16FlashAttnFwdSm90INS1_25CollectiveMainloopFwdSm90ILi2EN4cute5tupleIJNS5_1CILi1EEES8_S8_EEENS6_IJNS7_ILi128EEENS7_ILi96EEENS7_ILi64EEEEEELi256ENS_6half_tEfNS_4arch4Sm90ELb1ELb0ELb0ELb0ELb0ELb0ELb1ELb1ELb0ELb1ELb1ELb0EEENS1_21CollectiveEpilogueFwdINS6_IJSA_NS7_ILi256EEESB_EEES9_SE_SG_Li256ELb0ELb1ELb1ELb0EEENS1_19SingleTileSchedulerILb0ELb1ELb1ELi128EEEEEEEEEvNT_6ParamsE:
	.zero		3456


//--------------------- .nv.constant0._ZN7cutlass13device_kernelIN5flash11enable_sm90INS1_16FlashAttnFwdSm90INS1_25CollectiveMainloopFwdSm90ILi2EN4cute5tupleIJNS5_1CILi1EEES8_S8_EEENS6_IJNS7_ILi128EEENS7_ILi96EEENS7_ILi64EEEEEELi256ENS_6half_tEfNS_4arch4Sm90ELb1ELb0ELb0ELb1ELb0ELb0ELb0ELb1ELb0ELb1ELb1ELb0EEENS1_21CollectiveEpilogueFwdINS6_IJSA_NS7_ILi256EEESB_EEES9_SE_SG_Li256ELb1ELb1ELb1ELb0EEENS1_36VarlenDynamicPersistentTileSchedulerILi128ELi96ELi256ELi128ELb1ELb1ELb1ELb1ELb1ELb1EEEEEEEEEvNT_6ParamsE --------------------------
	.section	.nv.constant0._ZN7cutlass13device_kernelIN5flash11enable_sm90INS1_16FlashAttnFwdSm90INS1_25CollectiveMainloopFwdSm90ILi2EN4cute5tupleIJNS5_1CILi1EEES8_S8_EEENS6_IJNS7_ILi128EEENS7_ILi96EEENS7_ILi64EEEEEELi256ENS_6half_tEfNS_4arch4Sm90ELb1ELb0ELb0ELb1ELb0ELb0ELb0ELb1ELb0ELb1ELb1ELb0EEENS1_21CollectiveEpilogueFwdINS6_IJSA_NS7_ILi256EEESB_EEES9_SE_SG_Li256ELb1ELb1ELb1ELb0EEENS1_36VarlenDynamicPersistentTileSchedulerILi128ELi96ELi256ELi128ELb1ELb1ELb1ELb1ELb1ELb1EEEEEEEEEvNT_6ParamsE,"a",@progbits
	.sectionflags	@""
	.align	4
.nv.constant0._ZN7cutlass13device_kernelIN5flash11enable_sm90INS1_16FlashAttnFwdSm90INS1_25CollectiveMainloopFwdSm90ILi2EN4cute5tupleIJNS5_1CILi1EEES8_S8_EEENS6_IJNS7_ILi128EEENS7_ILi96EEENS7_ILi64EEEEEELi256ENS_6half_tEfNS_4arch4Sm90ELb1ELb0ELb0ELb1ELb0ELb0ELb0ELb1ELb0ELb1ELb1ELb0EEENS1_21CollectiveEpilogueFwdINS6_IJSA_NS7_ILi256EEESB_EEES9_SE_SG_Li256ELb1ELb1ELb1ELb0EEENS1_36VarlenDynamicPersistentTileSchedulerILi128ELi96ELi256ELi128ELb1ELb1ELb1ELb1ELb1ELb1EEEEEEEEEvNT_6ParamsE:
	.zero		3328


//--------------------- .nv.constant0._ZN7cutlass13device_kernelIN5flash11enable_sm90INS1_16FlashAttnFwdSm90INS1_25CollectiveMainloopFwdSm90ILi2EN4cute5tupleIJNS5_1CILi1EEES8_S8_EEENS6_IJNS7_ILi128EEENS7_ILi96EEENS7_ILi64EEEEEELi256ENS_6half_tEfNS_4arch4Sm90ELb1ELb0ELb0ELb1ELb0ELb1ELb0ELb1ELb0ELb1ELb1ELb0EEENS1_21CollectiveEpilogueFwdINS6_IJSA_NS7_ILi256EEESB_EEES9_SE_SG_Li256ELb1ELb1ELb1ELb0EEENS1_36VarlenDynamicPersistentTileSchedulerILi128ELi96ELi256ELi128ELb1ELb1ELb1ELb1ELb1ELb1EEEEEEEEEvNT_6ParamsE --------------------------
	.section	.nv.constant0._ZN7cutlass13device_kernelIN5flash11enable_sm90INS1_16FlashAttnFwdSm90INS1_25CollectiveMainloopFwdSm90ILi2EN4cute5tupleIJNS5_1CILi1EEES8_S8_EEENS6_IJNS7_ILi128EEENS7_ILi96EEENS7_ILi64EEEEEELi256ENS_6half_tEfNS_4arch4Sm90ELb1ELb0ELb0ELb1ELb0ELb1ELb0ELb1ELb0ELb1ELb1ELb0EEENS1_21CollectiveEpilogueFwdINS6_IJSA_NS7_ILi256EEESB_EEES9_SE_SG_Li256ELb1ELb1ELb1ELb0EEENS1_36VarlenDynamicPersistentTileSchedulerILi128ELi96ELi256ELi128ELb1ELb1ELb1ELb1ELb1ELb1EEEEEEEEEvNT_6ParamsE,"a",@progbits
	.sectionflags	@""
	.align	4
.nv.constant0._ZN7cutlass13device_kernelIN5flash11enable_sm90INS1_16FlashAttnFwdSm90INS1_25CollectiveMainloopFwdSm90ILi2EN4cute5tupleIJNS5_1CILi1EEES8_S8_EEENS6_IJNS7_ILi128EEENS7_ILi96EEENS7_ILi64EEEEEELi256ENS_6half_tEfNS_4arch4Sm90ELb1ELb0ELb0ELb1ELb0ELb1ELb0ELb1ELb0ELb1ELb1ELb0EEENS1_21CollectiveEpilogueFwdINS6_IJSA_NS7_ILi256EEESB_EEES9_SE_SG_Li256ELb1ELb1ELb1ELb0EEENS1_36VarlenDynamicPersistentTileSchedulerILi128ELi96ELi256ELi128ELb1ELb1ELb1ELb1ELb1ELb1EEEEEEEEEvNT_6ParamsE:
	.zero		3328


//--------------------- .nv.constant0._ZN7cutlass13device_kernelIN5flash11enable_sm90INS1_16FlashAttnFwdSm90INS1_25CollectiveMainloopFwdSm90ILi2EN4cute5tupleIJNS5_1CILi1EEES8_S8_EEENS6_IJNS7_ILi128EEENS7_ILi96EEENS7_ILi64EEEEEELi256ENS_6half_tEfNS_4arch4Sm90ELb1ELb0ELb0ELb1ELb0ELb0ELb1ELb1ELb0ELb1ELb1ELb0EEENS1_21CollectiveEpilogueFwdINS6_IJSA_NS7_ILi256EEESB_EEES9_SE_SG_Li256ELb1ELb1ELb1ELb0EEENS1_36VarlenDynamicPersistentTileSchedulerILi128ELi96ELi256ELi128ELb1ELb1ELb1ELb1ELb1ELb1EEEEEEEEEvNT_6ParamsE --------------------------
	.section	.nv.constant0._ZN7cutlass13device_kernelIN5flash11enable_sm90INS1_16FlashAttnFwdSm90INS1_25CollectiveMainloopFwdSm90ILi2EN4cute5tupleIJNS5_1CILi1EEES8_S8_EEENS6_IJNS7_ILi128EEENS7_ILi96EEENS7_ILi64EEEEEELi256ENS_6half_tEfNS_4arch4Sm90ELb1ELb0ELb0ELb1ELb0ELb0ELb1ELb1ELb0ELb1ELb1ELb0EEENS1_21CollectiveEpilogueFwdINS6_IJSA_NS7_ILi256EEESB_EEES9_SE_SG_Li256ELb1ELb1ELb1ELb0EEENS1_36VarlenDynamicPersistentTileSchedulerILi128ELi96ELi256ELi128ELb1ELb1ELb1ELb1ELb1ELb1EEEEEEEEEvNT_6ParamsE,"a",@progbits
	.sectionflags	@""
	.align	4
.nv.constant0._ZN7cutlass13device_kernelIN5flash11enable_sm90INS1_16FlashAttnFwdSm90INS1_25CollectiveMainloopFwdSm90ILi2EN4cute5tupleIJNS5_1CILi1EEES8_S8_EEENS6_IJNS7_ILi128EEENS7_ILi96EEENS7_ILi64EEEEEELi256ENS_6half_tEfNS_4arch4Sm90ELb1ELb0ELb0ELb1ELb0ELb0ELb1ELb1ELb0ELb1ELb1ELb0EEENS1_21CollectiveEpilogueFwdINS6_IJSA_NS7_ILi256EEESB_EEES9_SE_SG_Li256ELb1ELb1ELb1ELb0EEENS1_36VarlenDynamicPersistentTileSchedulerILi128ELi96ELi256ELi128ELb1ELb1ELb1ELb1ELb1ELb1EEEEEEEEEvNT_6ParamsE:
	.zero		3584


//--------------------- .nv.constant0._ZN7cutlass13device_kernelIN5flash11enable_sm90INS1_16FlashAttnFwdSm90INS1_25CollectiveMainloopFwdSm90ILi2EN4cute5tupleIJNS5_1CILi1EEES8_S8_EEENS6_IJNS7_ILi128EEENS7_ILi96EEENS7_ILi64EEEEEELi256ENS_6half_tEfNS_4arch4Sm90ELb1ELb0ELb0ELb1ELb0ELb1ELb1ELb1ELb0ELb1ELb1ELb0EEENS1_21CollectiveEpilogueFwdINS6_IJSA_NS7_ILi256EEESB_EEES9_SE_SG_Li256ELb1ELb1ELb1ELb0EEENS1_36VarlenDynamicPersistentTileSchedulerILi128ELi96ELi256ELi128ELb1ELb1ELb1ELb1ELb1ELb1EEEEEEEEEvNT_6ParamsE --------------------------
	.section	.nv.constant0._ZN7cutlass13device_kernelIN5flash11enable_sm90INS1_16FlashAttnFwdSm90INS1_25CollectiveMainloopFwdSm90ILi2EN4cute5tupleIJNS5_1CILi1EEES8_S8_EEENS6_IJNS7_ILi128EEENS7_ILi96EEENS7_ILi64EEEEEELi256ENS_6half_tEfNS_4arch4Sm90ELb1ELb0ELb0ELb1ELb0ELb1ELb1ELb1ELb0ELb1ELb1ELb0EEENS1_21CollectiveEpilogueFwdINS6_IJSA_NS7_ILi256EEESB_EEES9_SE_SG_Li256ELb1ELb1ELb1ELb0EEENS1_36VarlenDynamicPersistentTileSchedulerILi128ELi96ELi256ELi128ELb1ELb1ELb1ELb1ELb1ELb1EEEEEEEEEvNT_6ParamsE,"a",@progbits
	.sectionflags	@""
	.align	4
.nv.constant0._ZN7cutlass13device_kernelIN5flash11enable_sm90INS1_16FlashAttnFwdSm90INS1_25CollectiveMainloopFwdSm90ILi2EN4cute5tupleIJNS5_1CILi1EEES8_S8_EEENS6_IJNS7_ILi128EEENS7_ILi96EEENS7_ILi64EEEEEELi256ENS_6half_tEfNS_4arch4Sm90ELb1ELb0ELb0ELb1ELb0ELb1ELb1ELb1ELb0ELb1ELb1ELb0EEENS1_21CollectiveEpilogueFwdINS6_IJSA_NS7_ILi256EEESB_EEES9_SE_SG_Li256ELb1ELb1ELb1ELb0EEENS1_36VarlenDynamicPersistentTileSchedulerILi128ELi96ELi256ELi128ELb1ELb1ELb1ELb1ELb1ELb1EEEEEEEEEvNT_6ParamsE:
	.zero		3584


//--------------------- SYMBOLS --------------------------

	.type		.nv.reservedSmem.offset0,@object
	.size		.nv.reservedSmem.offset0,0x4
	.type		__assertfail,@function
